	.target	sm_80

	.elftype	@"ET_EXEC"


//--------------------- .note.nv.tkinfo           --------------------------
	.section	.note.nv.tkinfo,"",@"SHT_NOTE"
	.sectionflags	@"SHF_NOTE_NV_TKINFO"
	.tkinfo
        /*0018*/ 	.word	0x00000002
        /*0030*/ 	.string	""
        /*0030*/ 	.string	"ptxas"
        /*0030*/ 	.string	"Cuda compilation tools, release 13.0, V13.0.88"
        /*0030*/ 	.string	"Build cuda_13.0.r13.0/compiler.36424714_0"
        /*0030*/ 	.string	"-arch sm_80 -m 64 "



//--------------------- .note.nv.cuinfo           --------------------------
	.section	.note.nv.cuinfo,"",@"SHT_NOTE"
	.sectionflags	@"SHF_NOTE_NV_CUINFO"
        /*0018*/ 	.short	0x0002
        /*001a*/ 	.short	0x0050
        /*001c*/ 	.short	0x0082
	.zero		2


//--------------------- .nv.info                  --------------------------
	.section	.nv.info,"",@"SHT_CUDA_INFO"
	.align	4


	//----- nvinfo : EIATTR_REGCOUNT
	.align		4
        /*0000*/ 	.byte	0x04, 0x2f
        /*0002*/ 	.short	(.L_12 - .L_11)
	.align		4
.L_11:
        /*0004*/ 	.word	index@(_ZN5flash16flash_fwd_kernelI23Flash_fwd_kernel_traitsILi32ELi128ELi128ELi4ELb0ELb0EN7cutlass6half_tE19Flash_kernel_traitsILi32ELi128ELi128ELi4ES3_EELb0ELb0ELb1ELb1ELb0ELb0ELb1ELb0EEEvNS_16Flash_fwd_paramsE)
        /*0008*/ 	.word	0x000000ff


	//----- nvinfo : EIATTR_FRAME_SIZE
	.align		4
.L_12:
        /*000c*/ 	.byte	0x04, 0x11
        /*000e*/ 	.short	(.L_14 - .L_13)
	.align		4
.L_13:
        /*0010*/ 	.word	index@(_ZN5flash16flash_fwd_kernelI23Flash_fwd_kernel_traitsILi32ELi128ELi128ELi4ELb0ELb0EN7cutlass6half_tE19Flash_kernel_traitsILi32ELi128ELi128ELi4ES3_EELb0ELb0ELb1ELb1ELb0ELb0ELb1ELb0EEEvNS_16Flash_fwd_paramsE)
        /*0014*/ 	.word	0x00000030


	//----- nvinfo : EIATTR_REGCOUNT
	.align		4
.L_14:
        /*0018*/ 	.byte	0x04, 0x2f
        /*001a*/ 	.short	(.L_16 - .L_15)
	.align		4
.L_15:
        /*001c*/ 	.word	index@(_ZN5flash16flash_fwd_kernelI23Flash_fwd_kernel_traitsILi32ELi128ELi128ELi4ELb0ELb0EN7cutlass6half_tE19Flash_kernel_traitsILi32ELi128ELi128ELi4ES3_EELb1ELb0ELb1ELb1ELb0ELb0ELb0ELb1EEEvNS_16Flash_fwd_paramsE)
        /*0020*/ 	.word	0x000000ff


	//----- nvinfo : EIATTR_FRAME_SIZE
	.align		4
.L_16:
        /*0024*/ 	.byte	0x04, 0x11
        /*0026*/ 	.short	(.L_18 - .L_17)
	.align		4
.L_17:
        /*0028*/ 	.word	index@($__internal_1_$__cuda_sm70_shflsync_bfly_p)
        /*002c*/ 	.word	0x00000000


	//----- nvinfo : EIATTR_FRAME_SIZE
	.align		4
.L_18:
        /*0030*/ 	.byte	0x04, 0x11
        /*0032*/ 	.short	(.L_20 - .L_19)
	.align		4
.L_19:
        /*0034*/ 	.word	index@($_ZN5flash16flash_fwd_kernelI23Flash_fwd_kernel_traitsILi32ELi128ELi128ELi4ELb0ELb0EN7cutlass6half_tE19Flash_kernel_traitsILi32ELi128ELi128ELi4ES3_EELb1ELb0ELb1ELb1ELb0ELb0ELb0ELb1EEEvNS_16Flash_fwd_paramsE$_ZN5flash22compute_attn_1rowblockI23Flash_fwd_kernel_traitsILi32ELi128ELi128ELi4ELb0ELb0EN7cutlass6half_tE19Flash_kernel_traitsILi32ELi128ELi128ELi4ES3_EELb1ELb0ELb1ELb1ELb0ELb0ELb0ELb1ENS_16Flash_fwd_paramsEEEvRKT8_iii)
        /*0038*/ 	.word	0x00000000


	//----- nvinfo : EIATTR_FRAME_SIZE
	.align		4
.L_20:
        /*003c*/ 	.byte	0x04, 0x11
        /*003e*/ 	.short	(.L_22 - .L_21)
	.align		4
.L_21:
        /*0040*/ 	.word	index@(_ZN5flash16flash_fwd_kernelI23Flash_fwd_kernel_traitsILi32ELi128ELi128ELi4ELb0ELb0EN7cutlass6half_tE19Flash_kernel_traitsILi32ELi128ELi128ELi4ES3_EELb1ELb0ELb1ELb1ELb0ELb0ELb0ELb1EEEvNS_16Flash_fwd_paramsE)
        /*0044*/ 	.word	0x00000480


	//----- nvinfo : EIATTR_REGCOUNT
	.align		4
.L_22:
        /*0048*/ 	.byte	0x04, 0x2f
        /*004a*/ 	.short	(.L_24 - .L_23)
	.align		4
.L_23:
        /*004c*/ 	.word	index@(_ZN5flash16flash_fwd_kernelI23Flash_fwd_kernel_traitsILi32ELi128ELi128ELi4ELb0ELb0EN7cutlass6half_tE19Flash_kernel_traitsILi32ELi128ELi128ELi4ES3_EELb0ELb0ELb1ELb0ELb0ELb0ELb1ELb0EEEvNS_16Flash_fwd_paramsE)
        /*0050*/ 	.word	0x000000ff


	//----- nvinfo : EIATTR_FRAME_SIZE
	.align		4
.L_24:
        /*0054*/ 	.byte	0x04, 0x11
        /*0056*/ 	.short	(.L_26 - .L_25)
	.align		4
.L_25:
        /*0058*/ 	.word	index@(_ZN5flash16flash_fwd_kernelI23Flash_fwd_kernel_traitsILi32ELi128ELi128ELi4ELb0ELb0EN7cutlass6half_tE19Flash_kernel_traitsILi32ELi128ELi128ELi4ES3_EELb0ELb0ELb1ELb0ELb0ELb0ELb1ELb0EEEvNS_16Flash_fwd_paramsE)
        /*005c*/ 	.word	0x00000000


	//----- nvinfo : EIATTR_REGCOUNT
	.align		4
.L_26:
        /*0060*/ 	.byte	0x04, 0x2f
        /*0062*/ 	.short	(.L_28 - .L_27)
	.align		4
.L_27:
        /*0064*/ 	.word	index@(_ZN5flash16flash_fwd_kernelI23Flash_fwd_kernel_traitsILi32ELi128ELi128ELi4ELb0ELb0EN7cutlass6half_tE19Flash_kernel_traitsILi32ELi128ELi128ELi4ES3_EELb1ELb0ELb1ELb0ELb0ELb0ELb0ELb1EEEvNS_16Flash_fwd_paramsE)
        /*0068*/ 	.word	0x000000ff


	//----- nvinfo : EIATTR_FRAME_SIZE
	.align		4
.L_28:
        /*006c*/ 	.byte	0x04, 0x11
        /*006e*/ 	.short	(.L_30 - .L_29)
	.align		4
.L_29:
        /*0070*/ 	.word	index@($__internal_0_$__cuda_sm70_shflsync_bfly_p)
        /*0074*/ 	.word	0x00000000


	//----- nvinfo : EIATTR_FRAME_SIZE
	.align		4
.L_30:
        /*0078*/ 	.byte	0x04, 0x11
        /*007a*/ 	.short	(.L_32 - .L_31)
	.align		4
.L_31:
        /*007c*/ 	.word	index@($_ZN5flash16flash_fwd_kernelI23Flash_fwd_kernel_traitsILi32ELi128ELi128ELi4ELb0ELb0EN7cutlass6half_tE19Flash_kernel_traitsILi32ELi128ELi128ELi4ES3_EELb1ELb0ELb1ELb0ELb0ELb0ELb0ELb1EEEvNS_16Flash_fwd_paramsE$_ZN5flash22compute_attn_1rowblockI23Flash_fwd_kernel_traitsILi32ELi128ELi128ELi4ELb0ELb0EN7cutlass6half_tE19Flash_kernel_traitsILi32ELi128ELi128ELi4ES3_EELb1ELb0ELb1ELb0ELb0ELb0ELb0ELb1ENS_16Flash_fwd_paramsEEEvRKT8_iii)
        /*0080*/ 	.word	0x00000000


	//----- nvinfo : EIATTR_FRAME_SIZE
	.align		4
.L_32:
        /*0084*/ 	.byte	0x04, 0x11
        /*0086*/ 	.short	(.L_34 - .L_33)
	.align		4
.L_33:
        /*0088*/ 	.word	index@(_ZN5flash16flash_fwd_kernelI23Flash_fwd_kernel_traitsILi32ELi128ELi128ELi4ELb0ELb0EN7cutlass6half_tE19Flash_kernel_traitsILi32ELi128ELi128ELi4ES3_EELb1ELb0ELb1ELb0ELb0ELb0ELb0ELb1EEEvNS_16Flash_fwd_paramsE)
        /*008c*/ 	.word	0x00000448


	//----- nvinfo : EIATTR_REGCOUNT
	.align		4
.L_34:
        /*0090*/ 	.byte	0x04, 0x2f
        /*0092*/ 	.short	(.L_36 - .L_35)
	.align		4
.L_35:
        /*0094*/ 	.word	index@(_ZN5flash16flash_fwd_kernelI23Flash_fwd_kernel_traitsILi32ELi128ELi128ELi4ELb0ELb0EN7cutlass6half_tE19Flash_kernel_traitsILi32ELi128ELi128ELi4ES3_EELb1ELb0ELb1ELb1ELb0ELb0ELb0ELb0EEEvNS_16Flash_fwd_paramsE)
        /*0098*/ 	.word	0x000000ff


	//----- nvinfo : EIATTR_FRAME_SIZE
	.align		4
.L_36:
        /*009c*/ 	.byte	0x04, 0x11
        /*009e*/ 	.short	(.L_38 - .L_37)
	.align		4
.L_37:
        /*00a0*/ 	.word	index@(_ZN5flash16flash_fwd_kernelI23Flash_fwd_kernel_traitsILi32ELi128ELi128ELi4ELb0ELb0EN7cutlass6half_tE19Flash_kernel_traitsILi32ELi128ELi128ELi4ES3_EELb1ELb0ELb1ELb1ELb0ELb0ELb0ELb0EEEvNS_16Flash_fwd_paramsE)
        /*00a4*/ 	.word	0x00000088


	//----- nvinfo : EIATTR_REGCOUNT
	.align		4
.L_38:
        /*00a8*/ 	.byte	0x04, 0x2f
        /*00aa*/ 	.short	(.L_40 - .L_39)
	.align		4
.L_39:
        /*00ac*/ 	.word	index@(_ZN5flash16flash_fwd_kernelI23Flash_fwd_kernel_traitsILi32ELi128ELi128ELi4ELb0ELb0EN7cutlass6half_tE19Flash_kernel_traitsILi32ELi128ELi128ELi4ES3_EELb0ELb0ELb1ELb0ELb0ELb1ELb1ELb0EEEvNS_16Flash_fwd_paramsE)
        /*00b0*/ 	.word	0x000000ff


	//----- nvinfo : EIATTR_FRAME_SIZE
	.align		4
.L_40:
        /*00b4*/ 	.byte	0x04, 0x11
        /*00b6*/ 	.short	(.L_42 - .L_41)
	.align		4
.L_41:
        /*00b8*/ 	.word	index@(_ZN5flash16flash_fwd_kernelI23Flash_fwd_kernel_traitsILi32ELi128ELi128ELi4ELb0ELb0EN7cutlass6half_tE19Flash_kernel_traitsILi32ELi128ELi128ELi4ES3_EELb0ELb0ELb1ELb0ELb0ELb1ELb1ELb0EEEvNS_16Flash_fwd_paramsE)
        /*00bc*/ 	.word	0x00000018


	//----- nvinfo : EIATTR_REGCOUNT
	.align		4
.L_42:
        /*00c0*/ 	.byte	0x04, 0x2f
        /*00c2*/ 	.short	(.L_44 - .L_43)
	.align		4
.L_43:
        /*00c4*/ 	.word	index@(_ZN5flash16flash_fwd_kernelI23Flash_fwd_kernel_traitsILi32ELi128ELi128ELi4ELb0ELb0EN7cutlass6half_tE19Flash_kernel_traitsILi32ELi128ELi128ELi4ES3_EELb1ELb0ELb1ELb0ELb0ELb1ELb0ELb0EEEvNS_16Flash_fwd_paramsE)
        /*00c8*/ 	.word	0x000000ff


	//----- nvinfo : EIATTR_FRAME_SIZE
	.align		4
.L_44:
        /*00cc*/ 	.byte	0x04, 0x11
        /*00ce*/ 	.short	(.L_46 - .L_45)
	.align		4
.L_45:
        /*00d0*/ 	.word	index@(_ZN5flash16flash_fwd_kernelI23Flash_fwd_kernel_traitsILi32ELi128ELi128ELi4ELb0ELb0EN7cutlass6half_tE19Flash_kernel_traitsILi32ELi128ELi128ELi4ES3_EELb1ELb0ELb1ELb0ELb0ELb1ELb0ELb0EEEvNS_16Flash_fwd_paramsE)
        /*00d4*/ 	.word	0x000000a0


	//----- nvinfo : EIATTR_REGCOUNT
	.align		4
.L_46:
        /*00d8*/ 	.byte	0x04, 0x2f
        /*00da*/ 	.short	(.L_48 - .L_47)
	.align		4
.L_47:
        /*00dc*/ 	.word	index@(_ZN5flash16flash_fwd_kernelI23Flash_fwd_kernel_traitsILi32ELi128ELi128ELi4ELb0ELb0EN7cutlass6half_tE19Flash_kernel_traitsILi32ELi128ELi128ELi4ES3_EELb0ELb0ELb0ELb1ELb0ELb0ELb1ELb0EEEvNS_16Flash_fwd_paramsE)
        /*00e0*/ 	.word	0x000000ff


	//----- nvinfo : EIATTR_FRAME_SIZE
	.align		4
.L_48:
        /*00e4*/ 	.byte	0x04, 0x11
        /*00e6*/ 	.short	(.L_50 - .L_49)
	.align		4
.L_49:
        /*00e8*/ 	.word	index@(_ZN5flash16flash_fwd_kernelI23Flash_fwd_kernel_traitsILi32ELi128ELi128ELi4ELb0ELb0EN7cutlass6half_tE19Flash_kernel_traitsILi32ELi128ELi128ELi4ES3_EELb0ELb0ELb0ELb1ELb0ELb0ELb1ELb0EEEvNS_16Flash_fwd_paramsE)
        /*00ec*/ 	.word	0x00000010


	//----- nvinfo : EIATTR_REGCOUNT
	.align		4
.L_50:
        /*00f0*/ 	.byte	0x04, 0x2f
        /*00f2*/ 	.short	(.L_52 - .L_51)
	.align		4
.L_51:
        /*00f4*/ 	.word	index@(_ZN5flash16flash_fwd_kernelI23Flash_fwd_kernel_traitsILi32ELi128ELi128ELi4ELb0ELb0EN7cutlass6half_tE19Flash_kernel_traitsILi32ELi128ELi128ELi4ES3_EELb1ELb0ELb0ELb1ELb0ELb0ELb0ELb1EEEvNS_16Flash_fwd_paramsE)
        /*00f8*/ 	.word	0x000000ff


	//----- nvinfo : EIATTR_FRAME_SIZE
	.align		4
.L_52:
        /*00fc*/ 	.byte	0x04, 0x11
        /*00fe*/ 	.short	(.L_54 - .L_53)
	.align		4
.L_53:
        /*0100*/ 	.word	index@(_ZN5flash16flash_fwd_kernelI23Flash_fwd_kernel_traitsILi32ELi128ELi128ELi4ELb0ELb0EN7cutlass6half_tE19Flash_kernel_traitsILi32ELi128ELi128ELi4ES3_EELb1ELb0ELb0ELb1ELb0ELb0ELb0ELb1EEEvNS_16Flash_fwd_paramsE)
        /*0104*/ 	.word	0x00000300


	//----- nvinfo : EIATTR_REGCOUNT
	.align		4
.L_54:
        /*0108*/ 	.byte	0x04, 0x2f
        /*010a*/ 	.short	(.L_56 - .L_55)
	.align		4
.L_55:
        /*010c*/ 	.word	index@(_ZN5flash16flash_fwd_kernelI23Flash_fwd_kernel_traitsILi32ELi128ELi128ELi4ELb0ELb0EN7cutlass6half_tE19Flash_kernel_traitsILi32ELi128ELi128ELi4ES3_EELb0ELb0ELb0ELb0ELb0ELb0ELb1ELb0EEEvNS_16Flash_fwd_paramsE)
        /*0110*/ 	.word	0x000000ff


	//----- nvinfo : EIATTR_FRAME_SIZE
	.align		4
.L_56:
        /*0114*/ 	.byte	0x04, 0x11
        /*0116*/ 	.short	(.L_58 - .L_57)
	.align		4
.L_57:
        /*0118*/ 	.word	index@(_ZN5flash16flash_fwd_kernelI23Flash_fwd_kernel_traitsILi32ELi128ELi128ELi4ELb0ELb0EN7cutlass6half_tE19Flash_kernel_traitsILi32ELi128ELi128ELi4ES3_EELb0ELb0ELb0ELb0ELb0ELb0ELb1ELb0EEEvNS_16Flash_fwd_paramsE)
        /*011c*/ 	.word	0x00000058


	//----- nvinfo : EIATTR_REGCOUNT
	.align		4
.L_58:
        /*0120*/ 	.byte	0x04, 0x2f
        /*0122*/ 	.short	(.L_60 - .L_59)
	.align		4
.L_59:
        /*0124*/ 	.word	index@(_ZN5flash16flash_fwd_kernelI23Flash_fwd_kernel_traitsILi32ELi128ELi128ELi4ELb0ELb0EN7cutlass6half_tE19Flash_kernel_traitsILi32ELi128ELi128ELi4ES3_EELb1ELb0ELb0ELb0ELb0ELb0ELb0ELb1EEEvNS_16Flash_fwd_paramsE)
        /*0128*/ 	.word	0x000000ff


	//----- nvinfo : EIATTR_FRAME_SIZE
	.align		4
.L_60:
        /*012c*/ 	.byte	0x04, 0x11
        /*012e*/ 	.short	(.L_62 - .L_61)
	.align		4
.L_61:
        /*0130*/ 	.word	index@(_ZN5flash16flash_fwd_kernelI23Flash_fwd_kernel_traitsILi32ELi128ELi128ELi4ELb0ELb0EN7cutlass6half_tE19Flash_kernel_traitsILi32ELi128ELi128ELi4ES3_EELb1ELb0ELb0ELb0ELb0ELb0ELb0ELb1EEEvNS_16Flash_fwd_paramsE)
        /*0134*/ 	.word	0x00000358


	//----- nvinfo : EIATTR_REGCOUNT
	.align		4
.L_62:
        /*0138*/ 	.byte	0x04, 0x2f
        /*013a*/ 	.short	(.L_64 - .L_63)
	.align		4
.L_63:
        /*013c*/ 	.word	index@(_ZN5flash16flash_fwd_kernelI23Flash_fwd_kernel_traitsILi32ELi128ELi128ELi4ELb0ELb0EN7cutlass6half_tE19Flash_kernel_traitsILi32ELi128ELi128ELi4ES3_EELb1ELb0ELb0ELb1ELb0ELb0ELb0ELb0EEEvNS_16Flash_fwd_paramsE)
        /*0140*/ 	.word	0x000000ff


	//----- nvinfo : EIATTR_FRAME_SIZE
	.align		4
.L_64:
        /*0144*/ 	.byte	0x04, 0x11
        /*0146*/ 	.short	(.L_66 - .L_65)
	.align		4
.L_65:
        /*0148*/ 	.word	index@(_ZN5flash16flash_fwd_kernelI23Flash_fwd_kernel_traitsILi32ELi128ELi128ELi4ELb0ELb0EN7cutlass6half_tE19Flash_kernel_traitsILi32ELi128ELi128ELi4ES3_EELb1ELb0ELb0ELb1ELb0ELb0ELb0ELb0EEEvNS_16Flash_fwd_paramsE)
        /*014c*/ 	.word	0x000000b0


	//----- nvinfo : EIATTR_REGCOUNT
	.align		4
.L_66:
        /*0150*/ 	.byte	0x04, 0x2f
        /*0152*/ 	.short	(.L_68 - .L_67)
	.align		4
.L_67:
        /*0154*/ 	.word	index@(_ZN5flash16flash_fwd_kernelI23Flash_fwd_kernel_traitsILi32ELi128ELi128ELi4ELb0ELb0EN7cutlass6half_tE19Flash_kernel_traitsILi32ELi128ELi128ELi4ES3_EELb0ELb0ELb0ELb0ELb1ELb1ELb1ELb0EEEvNS_16Flash_fwd_paramsE)
        /*0158*/ 	.word	0x000000ff


	//----- nvinfo : EIATTR_FRAME_SIZE
	.align		4
.L_68:
        /*015c*/ 	.byte	0x04, 0x11
        /*015e*/ 	.short	(.L_70 - .L_69)
	.align		4
.L_69:
        /*0160*/ 	.word	index@(_ZN5flash16flash_fwd_kernelI23Flash_fwd_kernel_traitsILi32ELi128ELi128ELi4ELb0ELb0EN7cutlass6half_tE19Flash_kernel_traitsILi32ELi128ELi128ELi4ES3_EELb0ELb0ELb0ELb0ELb1ELb1ELb1ELb0EEEvNS_16Flash_fwd_paramsE)
        /*0164*/ 	.word	0x00000038


	//----- nvinfo : EIATTR_REGCOUNT
	.align		4
.L_70:
        /*0168*/ 	.byte	0x04, 0x2f
        /*016a*/ 	.short	(.L_72 - .L_71)
	.align		4
.L_71:
        /*016c*/ 	.word	index@(_ZN5flash16flash_fwd_kernelI23Flash_fwd_kernel_traitsILi32ELi128ELi128ELi4ELb0ELb0EN7cutlass6half_tE19Flash_kernel_traitsILi32ELi128ELi128ELi4ES3_EELb1ELb0ELb0ELb0ELb1ELb1ELb0ELb0EEEvNS_16Flash_fwd_paramsE)
        /*0170*/ 	.word	0x000000ff


	//----- nvinfo : EIATTR_FRAME_SIZE
	.align		4
.L_72:
        /*0174*/ 	.byte	0x04, 0x11
        /*0176*/ 	.short	(.L_74 - .L_73)
	.align		4
.L_73:
        /*0178*/ 	.word	index@(_ZN5flash16flash_fwd_kernelI23Flash_fwd_kernel_traitsILi32ELi128ELi128ELi4ELb0ELb0EN7cutlass6half_tE19Flash_kernel_traitsILi32ELi128ELi128ELi4ES3_EELb1ELb0ELb0ELb0ELb1ELb1ELb0ELb0EEEvNS_16Flash_fwd_paramsE)
        /*017c*/ 	.word	0x00000080


	//----- nvinfo : EIATTR_REGCOUNT
	.align		4
.L_74:
        /*0180*/ 	.byte	0x04, 0x2f
        /*0182*/ 	.short	(.L_76 - .L_75)
	.align		4
.L_75:
        /*0184*/ 	.word	index@(_ZN5flash16flash_fwd_kernelI23Flash_fwd_kernel_traitsILi32ELi128ELi128ELi4ELb0ELb0EN7cutlass6half_tE19Flash_kernel_traitsILi32ELi128ELi128ELi4ES3_EELb1ELb0ELb1ELb0ELb0ELb0ELb0ELb0EEEvNS_16Flash_fwd_paramsE)
        /*0188*/ 	.word	0x000000ff


	//----- nvinfo : EIATTR_FRAME_SIZE
	.align		4
.L_76:
        /*018c*/ 	.byte	0x04, 0x11
        /*018e*/ 	.short	(.L_78 - .L_77)
	.align		4
.L_77:
        /*0190*/ 	.word	index@(_ZN5flash16flash_fwd_kernelI23Flash_fwd_kernel_traitsILi32ELi128ELi128ELi4ELb0ELb0EN7cutlass6half_tE19Flash_kernel_traitsILi32ELi128ELi128ELi4ES3_EELb1ELb0ELb1ELb0ELb0ELb0ELb0ELb0EEEvNS_16Flash_fwd_paramsE)
        /*0194*/ 	.word	0x000000d0


	//----- nvinfo : EIATTR_REGCOUNT
	.align		4
.L_78:
        /*0198*/ 	.byte	0x04, 0x2f
        /*019a*/ 	.short	(.L_80 - .L_79)
	.align		4
.L_79:
        /*019c*/ 	.word	index@(_ZN5flash16flash_fwd_kernelI23Flash_fwd_kernel_traitsILi32ELi128ELi128ELi4ELb0ELb0EN7cutlass6half_tE19Flash_kernel_traitsILi32ELi128ELi128ELi4ES3_EELb1ELb0ELb0ELb0ELb0ELb0ELb0ELb0EEEvNS_16Flash_fwd_paramsE)
        /*01a0*/ 	.word	0x000000ff


	//----- nvinfo : EIATTR_FRAME_SIZE
	.align		4
.L_80:
        /*01a4*/ 	.byte	0x04, 0x11
        /*01a6*/ 	.short	(.L_82 - .L_81)
	.align		4
.L_81:
        /*01a8*/ 	.word	index@(_ZN5flash16flash_fwd_kernelI23Flash_fwd_kernel_traitsILi32ELi128ELi128ELi4ELb0ELb0EN7cutlass6half_tE19Flash_kernel_traitsILi32ELi128ELi128ELi4ES3_EELb1ELb0ELb0ELb0ELb0ELb0ELb0ELb0EEEvNS_16Flash_fwd_paramsE)
        /*01ac*/ 	.word	0x00000080


	//----- nvinfo : EIATTR_REGCOUNT
	.align		4
.L_82:
        /*01b0*/ 	.byte	0x04, 0x2f
        /*01b2*/ 	.short	(.L_84 - .L_83)
	.align		4
.L_83:
        /*01b4*/ 	.word	index@(_ZN5flash16flash_fwd_kernelI23Flash_fwd_kernel_traitsILi32ELi128ELi128ELi4ELb0ELb0EN7cutlass6half_tE19Flash_kernel_traitsILi32ELi128ELi128ELi4ES3_EELb0ELb0ELb0ELb0ELb0ELb1ELb1ELb0EEEvNS_16Flash_fwd_paramsE)
        /*01b8*/ 	.word	0x000000ff


	//----- nvinfo : EIATTR_FRAME_SIZE
	.align		4
.L_84:
        /*01bc*/ 	.byte	0x04, 0x11
        /*01be*/ 	.short	(.L_86 - .L_85)
	.align		4
.L_85:
        /*01c0*/ 	.word	index@(_ZN5flash16flash_fwd_kernelI23Flash_fwd_kernel_traitsILi32ELi128ELi128ELi4ELb0ELb0EN7cutlass6half_tE19Flash_kernel_traitsILi32ELi128ELi128ELi4ES3_EELb0ELb0ELb0ELb0ELb0ELb1ELb1ELb0EEEvNS_16Flash_fwd_paramsE)
        /*01c4*/ 	.word	0x00000060


	//----- nvinfo : EIATTR_REGCOUNT
	.align		4
.L_86:
        /*01c8*/ 	.byte	0x04, 0x2f
        /*01ca*/ 	.short	(.L_88 - .L_87)
	.align		4
.L_87:
        /*01cc*/ 	.word	index@(_ZN5flash16flash_fwd_kernelI23Flash_fwd_kernel_traitsILi32ELi128ELi128ELi4ELb0ELb0EN7cutlass6half_tE19Flash_kernel_traitsILi32ELi128ELi128ELi4ES3_EELb1ELb0ELb0ELb0ELb0ELb1ELb0ELb0EEEvNS_16Flash_fwd_paramsE)
        /*01d0*/ 	.word	0x000000ff


	//----- nvinfo : EIATTR_FRAME_SIZE
	.align		4
.L_88:
        /*01d4*/ 	.byte	0x04, 0x11
        /*01d6*/ 	.short	(.L_90 - .L_89)
	.align		4
.L_89:
        /*01d8*/ 	.word	index@(_ZN5flash16flash_fwd_kernelI23Flash_fwd_kernel_traitsILi32ELi128ELi128ELi4ELb0ELb0EN7cutlass6half_tE19Flash_kernel_traitsILi32ELi128ELi128ELi4ES3_EELb1ELb0ELb0ELb0ELb0ELb1ELb0ELb0EEEvNS_16Flash_fwd_paramsE)
        /*01dc*/ 	.word	0x00000088


	//----- nvinfo : EIATTR_REGCOUNT
	.align		4
.L_90:
        /*01e0*/ 	.byte	0x04, 0x2f
        /*01e2*/ 	.short	(.L_92 - .L_91)
	.align		4
.L_91:
        /*01e4*/ 	.word	index@(_ZN5flash16flash_fwd_kernelI23Flash_fwd_kernel_traitsILi32ELi128ELi128ELi4ELb0ELb0EN7cutlass6half_tE19Flash_kernel_traitsILi32ELi128ELi128ELi4ES3_EELb0ELb0ELb1ELb1ELb0ELb0ELb0ELb0EEEvNS_16Flash_fwd_paramsE)
        /*01e8*/ 	.word	0x000000ff


	//----- nvinfo : EIATTR_FRAME_SIZE
	.align		4
.L_92:
        /*01ec*/ 	.byte	0x04, 0x11
        /*01ee*/ 	.short	(.L_94 - .L_93)
	.align		4
.L_93:
        /*01f0*/ 	.word	index@(_ZN5flash16flash_fwd_kernelI23Flash_fwd_kernel_traitsILi32ELi128ELi128ELi4ELb0ELb0EN7cutlass6half_tE19Flash_kernel_traitsILi32ELi128ELi128ELi4ES3_EELb0ELb0ELb1ELb1ELb0ELb0ELb0ELb0EEEvNS_16Flash_fwd_paramsE)
        /*01f4*/ 	.word	0x00000000


	//----- nvinfo : EIATTR_REGCOUNT
	.align		4
.L_94:
        /*01f8*/ 	.byte	0x04, 0x2f
        /*01fa*/ 	.short	(.L_96 - .L_95)
	.align		4
.L_95:
        /*01fc*/ 	.word	index@(_ZN5flash16flash_fwd_kernelI23Flash_fwd_kernel_traitsILi32ELi128ELi128ELi4ELb0ELb0EN7cutlass6half_tE19Flash_kernel_traitsILi32ELi128ELi128ELi4ES3_EELb0ELb0ELb1ELb0ELb0ELb0ELb0ELb0EEEvNS_16Flash_fwd_paramsE)
        /*0200*/ 	.word	0x000000ff


	//----- nvinfo : EIATTR_FRAME_SIZE
	.align		4
.L_96:
        /*0204*/ 	.byte	0x04, 0x11
        /*0206*/ 	.short	(.L_98 - .L_97)
	.align		4
.L_97:
        /*0208*/ 	.word	index@(_ZN5flash16flash_fwd_kernelI23Flash_fwd_kernel_traitsILi32ELi128ELi128ELi4ELb0ELb0EN7cutlass6half_tE19Flash_kernel_traitsILi32ELi128ELi128ELi4ES3_EELb0ELb0ELb1ELb0ELb0ELb0ELb0ELb0EEEvNS_16Flash_fwd_paramsE)
        /*020c*/ 	.word	0x00000000


	//----- nvinfo : EIATTR_REGCOUNT
	.align		4
.L_98:
        /*0210*/ 	.byte	0x04, 0x2f
        /*0212*/ 	.short	(.L_100 - .L_99)
	.align		4
.L_99:
        /*0214*/ 	.word	index@(_ZN5flash16flash_fwd_kernelI23Flash_fwd_kernel_traitsILi32ELi128ELi128ELi4ELb0ELb0EN7cutlass6half_tE19Flash_kernel_traitsILi32ELi128ELi128ELi4ES3_EELb0ELb0ELb1ELb0ELb0ELb1ELb0ELb0EEEvNS_16Flash_fwd_paramsE)
        /*0218*/ 	.word	0x000000ff


	//----- nvinfo : EIATTR_FRAME_SIZE
	.align		4
.L_100:
        /*021c*/ 	.byte	0x04, 0x11
        /*021e*/ 	.short	(.L_102 - .L_101)
	.align		4
.L_101:
        /*0220*/ 	.word	index@(_ZN5flash16flash_fwd_kernelI23Flash_fwd_kernel_traitsILi32ELi128ELi128ELi4ELb0ELb0EN7cutlass6half_tE19Flash_kernel_traitsILi32ELi128ELi128ELi4ES3_EELb0ELb0ELb1ELb0ELb0ELb1ELb0ELb0EEEvNS_16Flash_fwd_paramsE)
        /*0224*/ 	.word	0x00000050


	//----- nvinfo : EIATTR_REGCOUNT
	.align		4
.L_102:
        /*0228*/ 	.byte	0x04, 0x2f
        /*022a*/ 	.short	(.L_104 - .L_103)
	.align		4
.L_103:
        /*022c*/ 	.word	index@(_ZN5flash16flash_fwd_kernelI23Flash_fwd_kernel_traitsILi32ELi128ELi128ELi4ELb0ELb0EN7cutlass6half_tE19Flash_kernel_traitsILi32ELi128ELi128ELi4ES3_EELb0ELb0ELb0ELb1ELb0ELb0ELb0ELb0EEEvNS_16Flash_fwd_paramsE)
        /*0230*/ 	.word	0x000000ff


	//----- nvinfo : EIATTR_FRAME_SIZE
	.align		4
.L_104:
        /*0234*/ 	.byte	0x04, 0x11
        /*0236*/ 	.short	(.L_106 - .L_105)
	.align		4
.L_105:
        /*0238*/ 	.word	index@(_ZN5flash16flash_fwd_kernelI23Flash_fwd_kernel_traitsILi32ELi128ELi128ELi4ELb0ELb0EN7cutlass6half_tE19Flash_kernel_traitsILi32ELi128ELi128ELi4ES3_EELb0ELb0ELb0ELb1ELb0ELb0ELb0ELb0EEEvNS_16Flash_fwd_paramsE)
        /*023c*/ 	.word	0x00000040


	//----- nvinfo : EIATTR_REGCOUNT
	.align		4
.L_106:
        /*0240*/ 	.byte	0x04, 0x2f
        /*0242*/ 	.short	(.L_108 - .L_107)
	.align		4
.L_107:
        /*0244*/ 	.word	index@(_ZN5flash16flash_fwd_kernelI23Flash_fwd_kernel_traitsILi32ELi128ELi128ELi4ELb0ELb0EN7cutlass6half_tE19Flash_kernel_traitsILi32ELi128ELi128ELi4ES3_EELb0ELb0ELb0ELb0ELb0ELb0ELb0ELb0EEEvNS_16Flash_fwd_paramsE)
        /*0248*/ 	.word	0x000000ff


	//----- nvinfo : EIATTR_FRAME_SIZE
	.align		4
.L_108:
        /*024c*/ 	.byte	0x04, 0x11
        /*024e*/ 	.short	(.L_110 - .L_109)
	.align		4
.L_109:
        /*0250*/ 	.word	index@(_ZN5flash16flash_fwd_kernelI23Flash_fwd_kernel_traitsILi32ELi128ELi128ELi4ELb0ELb0EN7cutlass6half_tE19Flash_kernel_traitsILi32ELi128ELi128ELi4ES3_EELb0ELb0ELb0ELb0ELb0ELb0ELb0ELb0EEEvNS_16Flash_fwd_paramsE)
        /*0254*/ 	.word	0x00000028


	//----- nvinfo : EIATTR_REGCOUNT
	.align		4
.L_110:
        /*0258*/ 	.byte	0x04, 0x2f
        /*025a*/ 	.short	(.L_112 - .L_111)
	.align		4
.L_111:
        /*025c*/ 	.word	index@(_ZN5flash16flash_fwd_kernelI23Flash_fwd_kernel_traitsILi32ELi128ELi128ELi4ELb0ELb0EN7cutlass6half_tE19Flash_kernel_traitsILi32ELi128ELi128ELi4ES3_EELb0ELb0ELb0ELb0ELb1ELb1ELb0ELb0EEEvNS_16Flash_fwd_paramsE)
        /*0260*/ 	.word	0x000000ff


	//----- nvinfo : EIATTR_FRAME_SIZE
	.align		4
.L_112:
        /*0264*/ 	.byte	0x04, 0x11
        /*0266*/ 	.short	(.L_114 - .L_113)
	.align		4
.L_113:
        /*0268*/ 	.word	index@(_ZN5flash16flash_fwd_kernelI23Flash_fwd_kernel_traitsILi32ELi128ELi128ELi4ELb0ELb0EN7cutlass6half_tE19Flash_kernel_traitsILi32ELi128ELi128ELi4ES3_EELb0ELb0ELb0ELb0ELb1ELb1ELb0ELb0EEEvNS_16Flash_fwd_paramsE)
        /*026c*/ 	.word	0x00000000


	//----- nvinfo : EIATTR_REGCOUNT
	.align		4
.L_114:
        /*0270*/ 	.byte	0x04, 0x2f
        /*0272*/ 	.short	(.L_116 - .L_115)
	.align		4
.L_115:
        /*0274*/ 	.word	index@(_ZN5flash16flash_fwd_kernelI23Flash_fwd_kernel_traitsILi32ELi128ELi128ELi4ELb0ELb0EN7cutlass6half_tE19Flash_kernel_traitsILi32ELi128ELi128ELi4ES3_EELb0ELb0ELb0ELb0ELb0ELb1ELb0ELb0EEEvNS_16Flash_fwd_paramsE)
        /*0278*/ 	.word	0x000000ff


	//----- nvinfo : EIATTR_FRAME_SIZE
	.align		4
.L_116:
        /*027c*/ 	.byte	0x04, 0x11
        /*027e*/ 	.short	(.L_118 - .L_117)
	.align		4
.L_117:
        /*0280*/ 	.word	index@(_ZN5flash16flash_fwd_kernelI23Flash_fwd_kernel_traitsILi32ELi128ELi128ELi4ELb0ELb0EN7cutlass6half_tE19Flash_kernel_traitsILi32ELi128ELi128ELi4ES3_EELb0ELb0ELb0ELb0ELb0ELb1ELb0ELb0EEEvNS_16Flash_fwd_paramsE)
        /*0284*/ 	.word	0x00000030


	//----- nvinfo : EIATTR_MIN_STACK_SIZE
	.align		4
.L_118:
        /*0288*/ 	.byte	0x04, 0x12
        /*028a*/ 	.short	(.L_120 - .L_119)
	.align		4
.L_119:
        /*028c*/ 	.word	index@(_ZN5flash16flash_fwd_kernelI23Flash_fwd_kernel_traitsILi32ELi128ELi128ELi4ELb0ELb0EN7cutlass6half_tE19Flash_kernel_traitsILi32ELi128ELi128ELi4ES3_EELb0ELb0ELb0ELb0ELb0ELb1ELb0ELb0EEEvNS_16Flash_fwd_paramsE)
        /*0290*/ 	.word	0x00000030


	//----- nvinfo : EIATTR_MIN_STACK_SIZE
	.align		4
.L_120:
        /*0294*/ 	.byte	0x04, 0x12
        /*0296*/ 	.short	(.L_122 - .L_121)
	.align		4
.L_121:
        /*0298*/ 	.word	index@(_ZN5flash16flash_fwd_kernelI23Flash_fwd_kernel_traitsILi32ELi128ELi128ELi4ELb0ELb0EN7cutlass6half_tE19Flash_kernel_traitsILi32ELi128ELi128ELi4ES3_EELb0ELb0ELb0ELb0ELb1ELb1ELb0ELb0EEEvNS_16Flash_fwd_paramsE)
        /*029c*/ 	.word	0x00000000


	//----- nvinfo : EIATTR_MIN_STACK_SIZE
	.align		4
.L_122:
        /*02a0*/ 	.byte	0x04, 0x12
        /*02a2*/ 	.short	(.L_124 - .L_123)
	.align		4
.L_123:
        /*02a4*/ 	.word	index@(_ZN5flash16flash_fwd_kernelI23Flash_fwd_kernel_traitsILi32ELi128ELi128ELi4ELb0ELb0EN7cutlass6half_tE19Flash_kernel_traitsILi32ELi128ELi128ELi4ES3_EELb0ELb0ELb0ELb0ELb0ELb0ELb0ELb0EEEvNS_16Flash_fwd_paramsE)
        /*02a8*/ 	.word	0x00000028


	//----- nvinfo : EIATTR_MIN_STACK_SIZE
	.align		4
.L_124:
        /*02ac*/ 	.byte	0x04, 0x12
        /*02ae*/ 	.short	(.L_126 - .L_125)
	.align		4
.L_125:
        /*02b0*/ 	.word	index@(_ZN5flash16flash_fwd_kernelI23Flash_fwd_kernel_traitsILi32ELi128ELi128ELi4ELb0ELb0EN7cutlass6half_tE19Flash_kernel_traitsILi32ELi128ELi128ELi4ES3_EELb0ELb0ELb0ELb1ELb0ELb0ELb0ELb0EEEvNS_16Flash_fwd_paramsE)
        /*02b4*/ 	.word	0x00000040


	//----- nvinfo : EIATTR_MIN_STACK_SIZE
	.align		4
.L_126:
        /*02b8*/ 	.byte	0x04, 0x12
        /*02ba*/ 	.short	(.L_128 - .L_127)
	.align		4
.L_127:
        /*02bc*/ 	.word	index@(_ZN5flash16flash_fwd_kernelI23Flash_fwd_kernel_traitsILi32ELi128ELi128ELi4ELb0ELb0EN7cutlass6half_tE19Flash_kernel_traitsILi32ELi128ELi128ELi4ES3_EELb0ELb0ELb1ELb0ELb0ELb1ELb0ELb0EEEvNS_16Flash_fwd_paramsE)
        /*02c0*/ 	.word	0x00000050


	//----- nvinfo : EIATTR_MIN_STACK_SIZE
	.align		4
.L_128:
        /*02c4*/ 	.byte	0x04, 0x12
        /*02c6*/ 	.short	(.L_130 - .L_129)
	.align		4
.L_129:
        /*02c8*/ 	.word	index@(_ZN5flash16flash_fwd_kernelI23Flash_fwd_kernel_traitsILi32ELi128ELi128ELi4ELb0ELb0EN7cutlass6half_tE19Flash_kernel_traitsILi32ELi128ELi128ELi4ES3_EELb0ELb0ELb1ELb0ELb0ELb0ELb0ELb0EEEvNS_16Flash_fwd_paramsE)
        /*02cc*/ 	.word	0x00000000


	//----- nvinfo : EIATTR_MIN_STACK_SIZE
	.align		4
.L_130:
        /*02d0*/ 	.byte	0x04, 0x12
        /*02d2*/ 	.short	(.L_132 - .L_131)
	.align		4
.L_131:
        /*02d4*/ 	.word	index@(_ZN5flash16flash_fwd_kernelI23Flash_fwd_kernel_traitsILi32ELi128ELi128ELi4ELb0ELb0EN7cutlass6half_tE19Flash_kernel_traitsILi32ELi128ELi128ELi4ES3_EELb0ELb0ELb1ELb1ELb0ELb0ELb0ELb0EEEvNS_16Flash_fwd_paramsE)
        /*02d8*/ 	.word	0x00000000


	//----- nvinfo : EIATTR_MIN_STACK_SIZE
	.align		4
.L_132:
        /*02dc*/ 	.byte	0x04, 0x12
        /*02de*/ 	.short	(.L_134 - .L_133)
	.align		4
.L_133:
        /*02e0*/ 	.word	index@(_ZN5flash16flash_fwd_kernelI23Flash_fwd_kernel_traitsILi32ELi128ELi128ELi4ELb0ELb0EN7cutlass6half_tE19Flash_kernel_traitsILi32ELi128ELi128ELi4ES3_EELb1ELb0ELb0ELb0ELb0ELb1ELb0ELb0EEEvNS_16Flash_fwd_paramsE)
        /*02e4*/ 	.word	0x00000088


	//----- nvinfo : EIATTR_MIN_STACK_SIZE
	.align		4
.L_134:
        /*02e8*/ 	.byte	0x04, 0x12
        /*02ea*/ 	.short	(.L_136 - .L_135)
	.align		4
.L_135:
        /*02ec*/ 	.word	index@(_ZN5flash16flash_fwd_kernelI23Flash_fwd_kernel_traitsILi32ELi128ELi128ELi4ELb0ELb0EN7cutlass6half_tE19Flash_kernel_traitsILi32ELi128ELi128ELi4ES3_EELb0ELb0ELb0ELb0ELb0ELb1ELb1ELb0EEEvNS_16Flash_fwd_paramsE)
        /*02f0*/ 	.word	0x00000060


	//----- nvinfo : EIATTR_MIN_STACK_SIZE
	.align		4
.L_136:
        /*02f4*/ 	.byte	0x04, 0x12
        /*02f6*/ 	.short	(.L_138 - .L_137)
	.align		4
.L_137:
        /*02f8*/ 	.word	index@(_ZN5flash16flash_fwd_kernelI23Flash_fwd_kernel_traitsILi32ELi128ELi128ELi4ELb0ELb0EN7cutlass6half_tE19Flash_kernel_traitsILi32ELi128ELi128ELi4ES3_EELb1ELb0ELb0ELb0ELb0ELb0ELb0ELb0EEEvNS_16Flash_fwd_paramsE)
        /*02fc*/ 	.word	0x00000080


	//----- nvinfo : EIATTR_MIN_STACK_SIZE
	.align		4
.L_138:
        /*0300*/ 	.byte	0x04, 0x12
        /*0302*/ 	.short	(.L_140 - .L_139)
	.align		4
.L_139:
        /*0304*/ 	.word	index@(_ZN5flash16flash_fwd_kernelI23Flash_fwd_kernel_traitsILi32ELi128ELi128ELi4ELb0ELb0EN7cutlass6half_tE19Flash_kernel_traitsILi32ELi128ELi128ELi4ES3_EELb1ELb0ELb1ELb0ELb0ELb0ELb0ELb0EEEvNS_16Flash_fwd_paramsE)
        /*0308*/ 	.word	0x000000d0


	//----- nvinfo : EIATTR_MIN_STACK_SIZE
	.align		4
.L_140:
        /*030c*/ 	.byte	0x04, 0x12
        /*030e*/ 	.short	(.L_142 - .L_141)
	.align		4
.L_141:
        /*0310*/ 	.word	index@(_ZN5flash16flash_fwd_kernelI23Flash_fwd_kernel_traitsILi32ELi128ELi128ELi4ELb0ELb0EN7cutlass6half_tE19Flash_kernel_traitsILi32ELi128ELi128ELi4ES3_EELb1ELb0ELb0ELb0ELb1ELb1ELb0ELb0EEEvNS_16Flash_fwd_paramsE)
        /*0314*/ 	.word	0x00000080


	//----- nvinfo : EIATTR_MIN_STACK_SIZE
	.align		4
.L_142:
        /*0318*/ 	.byte	0x04, 0x12
        /*031a*/ 	.short	(.L_144 - .L_143)
	.align		4
.L_143:
        /*031c*/ 	.word	index@(_ZN5flash16flash_fwd_kernelI23Flash_fwd_kernel_traitsILi32ELi128ELi128ELi4ELb0ELb0EN7cutlass6half_tE19Flash_kernel_traitsILi32ELi128ELi128ELi4ES3_EELb0ELb0ELb0ELb0ELb1ELb1ELb1ELb0EEEvNS_16Flash_fwd_paramsE)
        /*0320*/ 	.word	0x00000038


	//----- nvinfo : EIATTR_MIN_STACK_SIZE
	.align		4
.L_144:
        /*0324*/ 	.byte	0x04, 0x12
        /*0326*/ 	.short	(.L_146 - .L_145)
	.align		4
.L_145:
        /*0328*/ 	.word	index@(_ZN5flash16flash_fwd_kernelI23Flash_fwd_kernel_traitsILi32ELi128ELi128ELi4ELb0ELb0EN7cutlass6half_tE19Flash_kernel_traitsILi32ELi128ELi128ELi4ES3_EELb1ELb0ELb0ELb1ELb0ELb0ELb0ELb0EEEvNS_16Flash_fwd_paramsE)
        /*032c*/ 	.word	0x000000b0


	//----- nvinfo : EIATTR_MIN_STACK_SIZE
	.align		4
.L_146:
        /*0330*/ 	.byte	0x04, 0x12
        /*0332*/ 	.short	(.L_148 - .L_147)
	.align		4
.L_147:
        /*0334*/ 	.word	index@(_ZN5flash16flash_fwd_kernelI23Flash_fwd_kernel_traitsILi32ELi128ELi128ELi4ELb0ELb0EN7cutlass6half_tE19Flash_kernel_traitsILi32ELi128ELi128ELi4ES3_EELb1ELb0ELb0ELb0ELb0ELb0ELb0ELb1EEEvNS_16Flash_fwd_paramsE)
        /*0338*/ 	.word	0x00000358


	//----- nvinfo : EIATTR_MIN_STACK_SIZE
	.align		4
.L_148:
        /*033c*/ 	.byte	0x04, 0x12
        /*033e*/ 	.short	(.L_150 - .L_149)
	.align		4
.L_149:
        /*0340*/ 	.word	index@(_ZN5flash16flash_fwd_kernelI23Flash_fwd_kernel_traitsILi32ELi128ELi128ELi4ELb0ELb0EN7cutlass6half_tE19Flash_kernel_traitsILi32ELi128ELi128ELi4ES3_EELb0ELb0ELb0ELb0ELb0ELb0ELb1ELb0EEEvNS_16Flash_fwd_paramsE)
        /*0344*/ 	.word	0x00000058


	//----- nvinfo : EIATTR_MIN_STACK_SIZE
	.align		4
.L_150:
        /*0348*/ 	.byte	0x04, 0x12
        /*034a*/ 	.short	(.L_152 - .L_151)
	.align		4
.L_151:
        /*034c*/ 	.word	index@(_ZN5flash16flash_fwd_kernelI23Flash_fwd_kernel_traitsILi32ELi128ELi128ELi4ELb0ELb0EN7cutlass6half_tE19Flash_kernel_traitsILi32ELi128ELi128ELi4ES3_EELb1ELb0ELb0ELb1ELb0ELb0ELb0ELb1EEEvNS_16Flash_fwd_paramsE)
        /*0350*/ 	.word	0x00000300


	//----- nvinfo : EIATTR_MIN_STACK_SIZE
	.align		4
.L_152:
        /*0354*/ 	.byte	0x04, 0x12
        /*0356*/ 	.short	(.L_154 - .L_153)
	.align		4
.L_153:
        /*0358*/ 	.word	index@(_ZN5flash16flash_fwd_kernelI23Flash_fwd_kernel_traitsILi32ELi128ELi128ELi4ELb0ELb0EN7cutlass6half_tE19Flash_kernel_traitsILi32ELi128ELi128ELi4ES3_EELb0ELb0ELb0ELb1ELb0ELb0ELb1ELb0EEEvNS_16Flash_fwd_paramsE)
        /*035c*/ 	.word	0x00000010


	//----- nvinfo : EIATTR_MIN_STACK_SIZE
	.align		4
.L_154:
        /*0360*/ 	.byte	0x04, 0x12
        /*0362*/ 	.short	(.L_156 - .L_155)
	.align		4
.L_155:
        /*0364*/ 	.word	index@(_ZN5flash16flash_fwd_kernelI23Flash_fwd_kernel_traitsILi32ELi128ELi128ELi4ELb0ELb0EN7cutlass6half_tE19Flash_kernel_traitsILi32ELi128ELi128ELi4ES3_EELb1ELb0ELb1ELb0ELb0ELb1ELb0ELb0EEEvNS_16Flash_fwd_paramsE)
        /*0368*/ 	.word	0x000000a0


	//----- nvinfo : EIATTR_MIN_STACK_SIZE
	.align		4
.L_156:
        /*036c*/ 	.byte	0x04, 0x12
        /*036e*/ 	.short	(.L_158 - .L_157)
	.align		4
.L_157:
        /*0370*/ 	.word	index@(_ZN5flash16flash_fwd_kernelI23Flash_fwd_kernel_traitsILi32ELi128ELi128ELi4ELb0ELb0EN7cutlass6half_tE19Flash_kernel_traitsILi32ELi128ELi128ELi4ES3_EELb0ELb0ELb1ELb0ELb0ELb1ELb1ELb0EEEvNS_16Flash_fwd_paramsE)
        /*0374*/ 	.word	0x00000018


	//----- nvinfo : EIATTR_MIN_STACK_SIZE
	.align		4
.L_158:
        /*0378*/ 	.byte	0x04, 0x12
        /*037a*/ 	.short	(.L_160 - .L_159)
	.align		4
.L_159:
        /*037c*/ 	.word	index@(_ZN5flash16flash_fwd_kernelI23Flash_fwd_kernel_traitsILi32ELi128ELi128ELi4ELb0ELb0EN7cutlass6half_tE19Flash_kernel_traitsILi32ELi128ELi128ELi4ES3_EELb1ELb0ELb1ELb1ELb0ELb0ELb0ELb0EEEvNS_16Flash_fwd_paramsE)
        /*0380*/ 	.word	0x00000088


	//----- nvinfo : EIATTR_MIN_STACK_SIZE
	.align		4
.L_160:
        /*0384*/ 	.byte	0x04, 0x12
        /*0386*/ 	.short	(.L_162 - .L_161)
	.align		4
.L_161:
        /*0388*/ 	.word	index@(_ZN5flash16flash_fwd_kernelI23Flash_fwd_kernel_traitsILi32ELi128ELi128ELi4ELb0ELb0EN7cutlass6half_tE19Flash_kernel_traitsILi32ELi128ELi128ELi4ES3_EELb1ELb0ELb1ELb0ELb0ELb0ELb0ELb1EEEvNS_16Flash_fwd_paramsE)
        /*038c*/ 	.word	0x00000448


	//----- nvinfo : EIATTR_MIN_STACK_SIZE
	.align		4
.L_162:
        /*0390*/ 	.byte	0x04, 0x12
        /*0392*/ 	.short	(.L_164 - .L_163)
	.align		4
.L_163:
        /*0394*/ 	.word	index@(_ZN5flash16flash_fwd_kernelI23Flash_fwd_kernel_traitsILi32ELi128ELi128ELi4ELb0ELb0EN7cutlass6half_tE19Flash_kernel_traitsILi32ELi128ELi128ELi4ES3_EELb0ELb0ELb1ELb0ELb0ELb0ELb1ELb0EEEvNS_16Flash_fwd_paramsE)
        /*0398*/ 	.word	0x00000000


	//----- nvinfo : EIATTR_MIN_STACK_SIZE
	.align		4
.L_164:
        /*039c*/ 	.byte	0x04, 0x12
        /*039e*/ 	.short	(.L_166 - .L_165)
	.align		4
.L_165:
        /*03a0*/ 	.word	index@(_ZN5flash16flash_fwd_kernelI23Flash_fwd_kernel_traitsILi32ELi128ELi128ELi4ELb0ELb0EN7cutlass6half_tE19Flash_kernel_traitsILi32ELi128ELi128ELi4ES3_EELb1ELb0ELb1ELb1ELb0ELb0ELb0ELb1EEEvNS_16Flash_fwd_paramsE)
        /*03a4*/ 	.word	0x00000480


	//----- nvinfo : EIATTR_MIN_STACK_SIZE
	.align		4
.L_166:
        /*03a8*/ 	.byte	0x04, 0x12
        /*03aa*/ 	.short	(.L_168 - .L_167)
	.align		4
.L_167:
        /*03ac*/ 	.word	index@(_ZN5flash16flash_fwd_kernelI23Flash_fwd_kernel_traitsILi32ELi128ELi128ELi4ELb0ELb0EN7cutlass6half_tE19Flash_kernel_traitsILi32ELi128ELi128ELi4ES3_EELb0ELb0ELb1ELb1ELb0ELb0ELb1ELb0EEEvNS_16Flash_fwd_paramsE)
        /*03b0*/ 	.word	0x00000030
.L_168:


//--------------------- .nv.info._ZN5flash16flash_fwd_kernelI23Flash_fwd_kernel_traitsILi32ELi128ELi128ELi4ELb0ELb0EN7cutlass6half_tE19Flash_kernel_traitsILi32ELi128ELi128ELi4ES3_EELb0ELb0ELb0ELb0ELb0ELb1ELb0ELb0EEEvNS_16Flash_fwd_paramsE --------------------------
	.section	.nv.info._ZN5flash16flash_fwd_kernelI23Flash_fwd_kernel_traitsILi32ELi128ELi128ELi4ELb0ELb0EN7cutlass6half_tE19Flash_kernel_traitsILi32ELi128ELi128ELi4ES3_EELb0ELb0ELb0ELb0ELb0ELb1ELb0ELb0EEEvNS_16Flash_fwd_paramsE,"",@"SHT_CUDA_INFO"
	.sectionflags	@""
	.align	4


	//----- nvinfo : EIATTR_CUDA_API_VERSION
	.align		4
        /*0000*/ 	.byte	0x04, 0x37
        /*0002*/ 	.short	(.L_170 - .L_169)
.L_169:
        /*0004*/ 	.word	0x00000082


	//----- nvinfo : EIATTR_SW2861232_WAR
	.align		4
.L_170:
        /*0008*/ 	.byte	0x01, 0x35
	.zero		2


	//----- nvinfo : EIATTR_PARAM_CBANK
	.align		4
        /*000c*/ 	.byte	0x04, 0x0a
        /*000e*/ 	.short	(.L_172 - .L_171)
	.align		4
.L_171:
        /*0010*/ 	.word	index@(.nv.constant0._ZN5flash16flash_fwd_kernelI23Flash_fwd_kernel_traitsILi32ELi128ELi128ELi4ELb0ELb0EN7cutlass6half_tE19Flash_kernel_traitsILi32ELi128ELi128ELi4ES3_EELb0ELb0ELb0ELb0ELb0ELb1ELb0ELb0EEEvNS_16Flash_fwd_paramsE)
        /*0014*/ 	.short	0x0160
        /*0016*/ 	.short	0x01d0


	//----- nvinfo : EIATTR_CBANK_PARAM_SIZE
	.align		4
.L_172:
        /*0018*/ 	.byte	0x03, 0x19
        /*001a*/ 	.short	0x01d0


	//----- nvinfo : EIATTR_KPARAM_INFO
	.align		4
        /*001c*/ 	.byte	0x04, 0x17
        /*001e*/ 	.short	(.L_174 - .L_173)
.L_173:
        /*0020*/ 	.word	0x00000000
        /*0024*/ 	.short	0x0000
        /*0026*/ 	.short	0x0000
        /*0028*/ 	.byte	0x00, 0xf0, 0x41, 0x07


	//----- nvinfo : EIATTR_MAXREG_COUNT
	.align		4
.L_174:
        /*002c*/ 	.byte	0x03, 0x1b
        /*002e*/ 	.short	0x00ff


	//----- nvinfo : EIATTR_NUM_BARRIERS
	.align		4
        /*0030*/ 	.byte	0x02, 0x4c
        /*0032*/ 	.byte	0x01
	.zero		1


	//----- nvinfo : EIATTR_ANNOTATIONS
	.align		4
        /*0034*/ 	.byte	0x04, 0x55
        /*0036*/ 	.short	(.L_176 - .L_175)


	//   ....[0]....
.L_175:
        /*0038*/ 	.word	0x00000001
        /*003c*/ 	.byte	0x60, 0x09, 0x00, 0x00, 0x01, 0x00, 0x00, 0x00, 0xa0, 0x09, 0x00, 0x00, 0x01, 0x00, 0x00, 0x00
        /*004c*/ 	.byte	0x20, 0x0a, 0x00, 0x00, 0x01, 0x00, 0x00, 0x00, 0x60, 0x0a, 0x00, 0x00, 0x01, 0x00, 0x00, 0x00
        /*005c*/ 	.byte	0x90, 0x0a, 0x00, 0x00, 0x01, 0x00, 0x00, 0x00, 0xc0, 0x0a, 0x00, 0x00, 0x01, 0x00, 0x00, 0x00
        /*006c*/ 	.byte	0xe0, 0x0a, 0x00, 0x00, 0x01, 0x00, 0x00, 0x00, 0xb0, 0x19, 0x00, 0x00, 0x01, 0x00, 0x00, 0x00
        /*007c*/ 	.byte	0xe0, 0x8d, 0x00, 0x00, 0x01, 0x00, 0x00, 0x00, 0xf0, 0x8d, 0x00, 0x00, 0x01, 0x00, 0x00, 0x00
        /*008c*/ 	.byte	0x40, 0x9c, 0x00, 0x00, 0x01, 0x00, 0x00, 0x00, 0x50, 0x9c, 0x00, 0x00, 0x01, 0x00, 0x00, 0x00
        /*009c*/ 	.byte	0x60, 0x9c, 0x00, 0x00, 0x01, 0x00, 0x00, 0x00, 0xa0, 0x9d, 0x00, 0x00, 0x01, 0x00, 0x00, 0x00
        /*00ac*/ 	.byte	0xa0, 0x9e, 0x00, 0x00, 0x01, 0x00, 0x00, 0x00, 0xa0, 0x9f, 0x00, 0x00


	//----- nvinfo : EIATTR_MERCURY_ISA_VERSION
	.align		4
.L_176:
        /*00b8*/ 	.byte	0x03, 0x5f
        /*00ba*/ 	.short	0x0000


	//----- nvinfo : EIATTR_COOP_GROUP_MASK_REGIDS
	.align		4
        /*00bc*/ 	.byte	0x04, 0x29
        /*00be*/ 	.short	(.L_178 - .L_177)


	//   ....[0]....
.L_177:
        /*00c0*/ 	.word	0xffffffff


	//   ....[1]....
        /*00c4*/ 	.word	0xffffffff


	//   ....[2]....
        /*00c8*/ 	.word	0xffffffff


	//   ....[3]....
        /*00cc*/ 	.word	0xffffffff


	//   ....[4]....
        /*00d0*/ 	.word	0xffffffff


	//   ....[5]....
        /*00d4*/ 	.word	0xffffffff


	//   ....[6]....
        /*00d8*/ 	.word	0xffffffff


	//   ....[7]....
        /*00dc*/ 	.word	0xffffffff


	//   ....[8]....
        /*00e0*/ 	.word	0xffffffff


	//   ....[9]....
        /*00e4*/ 	.word	0xffffffff


	//   ....[10]....
        /*00e8*/ 	.word	0xffffffff


	//   ....[11]....
        /*00ec*/ 	.word	0xffffffff


	//   ....[12]....
        /*00f0*/ 	.word	0xffffffff


	//   ....[13]....
        /*00f4*/ 	.word	0xffffffff


	//   ....[14]....
        /*00f8*/ 	.word	0xffffffff


	//   ....[15]....
        /*00fc*/ 	.word	0xffffffff


	//   ....[16]....
        /*0100*/ 	.word	0xffffffff


	//   ....[17]....
        /*0104*/ 	.word	0xffffffff


	//   ....[18]....
        /*0108*/ 	.word	0xffffffff


	//   ....[19]....
        /*010c*/ 	.word	0xffffffff


	//   ....[20]....
        /*0110*/ 	.word	0xffffffff


	//   ....[21]....
        /*0114*/ 	.word	0xffffffff


	//   ....[22]....
        /*0118*/ 	.word	0xffffffff


	//   ....[23]....
        /*011c*/ 	.word	0xffffffff


	//----- nvinfo : EIATTR_COOP_GROUP_INSTR_OFFSETS
	.align		4
.L_178:
        /*0120*/ 	.byte	0x04, 0x28
        /*0122*/ 	.short	(.L_180 - .L_179)


	//   ....[0]....
.L_179:
        /*0124*/ 	.word	0x00002f30


	//   ....[1]....
        /*0128*/ 	.word	0x00002f50


	//   ....[2]....
        /*012c*/ 	.word	0x00002fa0


	//   ....[3]....
        /*0130*/ 	.word	0x00002fc0


	//   ....[4]....
        /*0134*/ 	.word	0x00003860


	//   ....[5]....
        /*0138*/ 	.word	0x000038d0


	//   ....[6]....
        /*013c*/ 	.word	0x00003a60


	//   ....[7]....
        /*0140*/ 	.word	0x00003ac0


	//   ....[8]....
        /*0144*/ 	.word	0x000067a0


	//   ....[9]....
        /*0148*/ 	.word	0x000067f0


	//   ....[10]....
        /*014c*/ 	.word	0x00006830


	//   ....[11]....
        /*0150*/ 	.word	0x00006840


	//   ....[12]....
        /*0154*/ 	.word	0x00006880


	//   ....[13]....
        /*0158*/ 	.word	0x000068a0


	//   ....[14]....
        /*015c*/ 	.word	0x000068b0


	//   ....[15]....
        /*0160*/ 	.word	0x000068d0


	//   ....[16]....
        /*0164*/ 	.word	0x00008e30


	//   ....[17]....
        /*0168*/ 	.word	0x00008e50


	//   ....[18]....
        /*016c*/ 	.word	0x00008e70


	//   ....[19]....
        /*0170*/ 	.word	0x00008e80


	//   ....[20]....
        /*0174*/ 	.word	0x00008ee0


	//   ....[21]....
        /*0178*/ 	.word	0x00008f00


	//   ....[22]....
        /*017c*/ 	.word	0x00008f20


	//   ....[23]....
        /*0180*/ 	.word	0x00008f40


	//----- nvinfo : EIATTR_EXIT_INSTR_OFFSETS
	.align		4
.L_180:
        /*0184*/ 	.byte	0x04, 0x1c
        /*0186*/ 	.short	(.L_182 - .L_181)


	//   ....[0]....
.L_181:
        /*0188*/ 	.word	0x000002f0


	//   ....[1]....
        /*018c*/ 	.word	0x00009fc0


	//   ....[2]....
        /*0190*/ 	.word	0x0000a080


	//   ....[3]....
        /*0194*/ 	.word	0x0000a910


	//   ....[4]....
        /*0198*/ 	.word	0x0000a990


	//----- nvinfo : EIATTR_CTAIDZ_USED
	.align		4
.L_182:
        /*019c*/ 	.byte	0x01, 0x04
	.zero		2


	//----- nvinfo : EIATTR_CRS_STACK_SIZE
	.align		4
        /*01a0*/ 	.byte	0x04, 0x1e
        /*01a2*/ 	.short	(.L_184 - .L_183)
.L_183:
        /*01a4*/ 	.word	0x00000000
.L_184:


//--------------------- .nv.info._ZN5flash16flash_fwd_kernelI23Flash_fwd_kernel_traitsILi32ELi128ELi128ELi4ELb0ELb0EN7cutlass6half_tE19Flash_kernel_traitsILi32ELi128ELi128ELi4ES3_EELb0ELb0ELb0ELb0ELb1ELb1ELb0ELb0EEEvNS_16Flash_fwd_paramsE --------------------------
	.section	.nv.info._ZN5flash16flash_fwd_kernelI23Flash_fwd_kernel_traitsILi32ELi128ELi128ELi4ELb0ELb0EN7cutlass6half_tE19Flash_kernel_traitsILi32ELi128ELi128ELi4ES3_EELb0ELb0ELb0ELb0ELb1ELb1ELb0ELb0EEEvNS_16Flash_fwd_paramsE,"",@"SHT_CUDA_INFO"
	.sectionflags	@""
	.align	4


	//----- nvinfo : EIATTR_CUDA_API_VERSION
	.align		4
        /*0000*/ 	.byte	0x04, 0x37
        /*0002*/ 	.short	(.L_186 - .L_185)
.L_185:
        /*0004*/ 	.word	0x00000082


	//----- nvinfo : EIATTR_SW2861232_WAR
	.align		4
.L_186:
        /*0008*/ 	.byte	0x01, 0x35
	.zero		2


	//----- nvinfo : EIATTR_PARAM_CBANK
	.align		4
        /*000c*/ 	.byte	0x04, 0x0a
        /*000e*/ 	.short	(.L_188 - .L_187)
	.align		4
.L_187:
        /*0010*/ 	.word	index@(.nv.constant0._ZN5flash16flash_fwd_kernelI23Flash_fwd_kernel_traitsILi32ELi128ELi128ELi4ELb0ELb0EN7cutlass6half_tE19Flash_kernel_traitsILi32ELi128ELi128ELi4ES3_EELb0ELb0ELb0ELb0ELb1ELb1ELb0ELb0EEEvNS_16Flash_fwd_paramsE)
        /*0014*/ 	.short	0x0160
        /*0016*/ 	.short	0x01d0


	//----- nvinfo : EIATTR_CBANK_PARAM_SIZE
	.align		4
.L_188:
        /*0018*/ 	.byte	0x03, 0x19
        /*001a*/ 	.short	0x01d0


	//----- nvinfo : EIATTR_KPARAM_INFO
	.align		4
        /*001c*/ 	.byte	0x04, 0x17
        /*001e*/ 	.short	(.L_190 - .L_189)
.L_189:
        /*0020*/ 	.word	0x00000000
        /*0024*/ 	.short	0x0000
        /*0026*/ 	.short	0x0000
        /*0028*/ 	.byte	0x00, 0xf0, 0x41, 0x07


	//----- nvinfo : EIATTR_MAXREG_COUNT
	.align		4
.L_190:
        /*002c*/ 	.byte	0x03, 0x1b
        /*002e*/ 	.short	0x00ff


	//----- nvinfo : EIATTR_NUM_BARRIERS
	.align		4
        /*0030*/ 	.byte	0x02, 0x4c
        /*0032*/ 	.byte	0x01
	.zero		1


	//----- nvinfo : EIATTR_MERCURY_ISA_VERSION
	.align		4
        /*0034*/ 	.byte	0x03, 0x5f
        /*0036*/ 	.short	0x0000


	//----- nvinfo : EIATTR_COOP_GROUP_MASK_REGIDS
	.align		4
        /*0038*/ 	.byte	0x04, 0x29
        /*003a*/ 	.short	(.L_192 - .L_191)


	//   ....[0]....
.L_191:
        /*003c*/ 	.word	0xffffffff


	//   ....[1]....
        /*0040*/ 	.word	0xffffffff


	//   ....[2]....
        /*0044*/ 	.word	0xffffffff


	//   ....[3]....
        /*0048*/ 	.word	0xffffffff


	//   ....[4]....
        /*004c*/ 	.word	0xffffffff


	//   ....[5]....
        /*0050*/ 	.word	0xffffffff


	//   ....[6]....
        /*0054*/ 	.word	0xffffffff


	//   ....[7]....
        /*0058*/ 	.word	0xffffffff


	//   ....[8]....
        /*005c*/ 	.word	0xffffffff


	//   ....[9]....
        /*0060*/ 	.word	0xffffffff


	//   ....[10]....
        /*0064*/ 	.word	0xffffffff


	//   ....[11]....
        /*0068*/ 	.word	0xffffffff


	//   ....[12]....
        /*006c*/ 	.word	0xffffffff


	//   ....[13]....
        /*0070*/ 	.word	0xffffffff


	//   ....[14]....
        /*0074*/ 	.word	0xffffffff


	//   ....[15]....
        /*0078*/ 	.word	0xffffffff


	//   ....[16]....
        /*007c*/ 	.word	0xffffffff


	//   ....[17]....
        /*0080*/ 	.word	0xffffffff


	//   ....[18]....
        /*0084*/ 	.word	0xffffffff


	//   ....[19]....
        /*0088*/ 	.word	0xffffffff


	//   ....[20]....
        /*008c*/ 	.word	0xffffffff


	//   ....[21]....
        /*0090*/ 	.word	0xffffffff


	//   ....[22]....
        /*0094*/ 	.word	0xffffffff


	//   ....[23]....
        /*0098*/ 	.word	0xffffffff


	//----- nvinfo : EIATTR_COOP_GROUP_INSTR_OFFSETS
	.align		4
.L_192:
        /*009c*/ 	.byte	0x04, 0x28
        /*009e*/ 	.short	(.L_194 - .L_193)


	//   ....[0]....
.L_193:
        /*00a0*/ 	.word	0x00001900


	//   ....[1]....
        /*00a4*/ 	.word	0x00001920


	//   ....[2]....
        /*00a8*/ 	.word	0x00001e00


	//   ....[3]....
        /*00ac*/ 	.word	0x00001e70


	//   ....[4]....
        /*00b0*/ 	.word	0x00002540


	//   ....[5]....
        /*00b4*/ 	.word	0x000025b0


	//   ....[6]....
        /*00b8*/ 	.word	0x000025e0


	//   ....[7]....
        /*00bc*/ 	.word	0x00002620


	//   ....[8]....
        /*00c0*/ 	.word	0x00005320


	//   ....[9]....
        /*00c4*/ 	.word	0x00005370


	//   ....[10]....
        /*00c8*/ 	.word	0x000053b0


	//   ....[11]....
        /*00cc*/ 	.word	0x000053d0


	//   ....[12]....
        /*00d0*/ 	.word	0x00005410


	//   ....[13]....
        /*00d4*/ 	.word	0x00005430


	//   ....[14]....
        /*00d8*/ 	.word	0x00005440


	//   ....[15]....
        /*00dc*/ 	.word	0x00005460


	//   ....[16]....
        /*00e0*/ 	.word	0x00007970


	//   ....[17]....
        /*00e4*/ 	.word	0x000079b0


	//   ....[18]....
        /*00e8*/ 	.word	0x000079e0


	//   ....[19]....
        /*00ec*/ 	.word	0x000079f0


	//   ....[20]....
        /*00f0*/ 	.word	0x00007a50


	//   ....[21]....
        /*00f4*/ 	.word	0x00007a70


	//   ....[22]....
        /*00f8*/ 	.word	0x00007a90


	//   ....[23]....
        /*00fc*/ 	.word	0x00007ab0


	//----- nvinfo : EIATTR_EXIT_INSTR_OFFSETS
	.align		4
.L_194:
        /*0100*/ 	.byte	0x04, 0x1c
        /*0102*/ 	.short	(.L_196 - .L_195)


	//   ....[0]....
.L_195:
        /*0104*/ 	.word	0x00000160


	//   ....[1]....
        /*0108*/ 	.word	0x00008940


	//----- nvinfo : EIATTR_CTAIDZ_USED
	.align		4
.L_196:
        /*010c*/ 	.byte	0x01, 0x04
	.zero		2


	//----- nvinfo : EIATTR_CRS_STACK_SIZE
	.align		4
        /*0110*/ 	.byte	0x04, 0x1e
        /*0112*/ 	.short	(.L_198 - .L_197)
.L_197:
        /*0114*/ 	.word	0x00000000
.L_198:


//--------------------- .nv.info._ZN5flash16flash_fwd_kernelI23Flash_fwd_kernel_traitsILi32ELi128ELi128ELi4ELb0ELb0EN7cutlass6half_tE19Flash_kernel_traitsILi32ELi128ELi128ELi4ES3_EELb0ELb0ELb0ELb0ELb0ELb0ELb0ELb0EEEvNS_16Flash_fwd_paramsE --------------------------
	.section	.nv.info._ZN5flash16flash_fwd_kernelI23Flash_fwd_kernel_traitsILi32ELi128ELi128ELi4ELb0ELb0EN7cutlass6half_tE19Flash_kernel_traitsILi32ELi128ELi128ELi4ES3_EELb0ELb0ELb0ELb0ELb0ELb0ELb0ELb0EEEvNS_16Flash_fwd_paramsE,"",@"SHT_CUDA_INFO"
	.sectionflags	@""
	.align	4


	//----- nvinfo : EIATTR_CUDA_API_VERSION
	.align		4
        /*0000*/ 	.byte	0x04, 0x37
        /*0002*/ 	.short	(.L_200 - .L_199)
.L_199:
        /*0004*/ 	.word	0x00000082


	//----- nvinfo : EIATTR_SW2861232_WAR
	.align		4
.L_200:
        /*0008*/ 	.byte	0x01, 0x35
	.zero		2


	//----- nvinfo : EIATTR_PARAM_CBANK
	.align		4
        /*000c*/ 	.byte	0x04, 0x0a
        /*000e*/ 	.short	(.L_202 - .L_201)
	.align		4
.L_201:
        /*0010*/ 	.word	index@(.nv.constant0._ZN5flash16flash_fwd_kernelI23Flash_fwd_kernel_traitsILi32ELi128ELi128ELi4ELb0ELb0EN7cutlass6half_tE19Flash_kernel_traitsILi32ELi128ELi128ELi4ES3_EELb0ELb0ELb0ELb0ELb0ELb0ELb0ELb0EEEvNS_16Flash_fwd_paramsE)
        /*0014*/ 	.short	0x0160
        /*0016*/ 	.short	0x01d0


	//----- nvinfo : EIATTR_CBANK_PARAM_SIZE
	.align		4
.L_202:
        /*0018*/ 	.byte	0x03, 0x19
        /*001a*/ 	.short	0x01d0


	//----- nvinfo : EIATTR_KPARAM_INFO
	.align		4
        /*001c*/ 	.byte	0x04, 0x17
        /*001e*/ 	.short	(.L_204 - .L_203)
.L_203:
        /*0020*/ 	.word	0x00000000
        /*0024*/ 	.short	0x0000
        /*0026*/ 	.short	0x0000
        /*0028*/ 	.byte	0x00, 0xf0, 0x41, 0x07


	//----- nvinfo : EIATTR_MAXREG_COUNT
	.align		4
.L_204:
        /*002c*/ 	.byte	0x03, 0x1b
        /*002e*/ 	.short	0x00ff


	//----- nvinfo : EIATTR_NUM_BARRIERS
	.align		4
        /*0030*/ 	.byte	0x02, 0x4c
        /*0032*/ 	.byte	0x01
	.zero		1


	//----- nvinfo : EIATTR_ANNOTATIONS
	.align		4
        /*0034*/ 	.byte	0x04, 0x55
        /*0036*/ 	.short	(.L_206 - .L_205)


	//   ....[0]....
.L_205:
        /*0038*/ 	.word	0x00000001
        /*003c*/ 	.byte	0x00, 0x08, 0x00, 0x00, 0x01, 0x00, 0x00, 0x00, 0x60, 0x09, 0x00, 0x00, 0x01, 0x00, 0x00, 0x00
        /*004c*/ 	.byte	0x30, 0x0b, 0x00, 0x00, 0x01, 0x00, 0x00, 0x00, 0xa0, 0x0c, 0x00, 0x00, 0x01, 0x00, 0x00, 0x00
        /*005c*/ 	.byte	0x30, 0x0e, 0x00, 0x00, 0x01, 0x00, 0x00, 0x00, 0xd0, 0x10, 0x00, 0x00, 0x01, 0x00, 0x00, 0x00
        /*006c*/ 	.byte	0x50, 0x11, 0x00, 0x00, 0x01, 0x00, 0x00, 0x00, 0x00, 0x5f, 0x00, 0x00, 0x01, 0x00, 0x00, 0x00
        /*007c*/ 	.byte	0xf0, 0x98, 0x00, 0x00, 0x01, 0x00, 0x00, 0x00, 0x00, 0x99, 0x00, 0x00, 0x01, 0x00, 0x00, 0x00
        /*008c*/ 	.byte	0x50, 0xa7, 0x00, 0x00, 0x01, 0x00, 0x00, 0x00, 0xa0, 0xa8, 0x00, 0x00, 0x01, 0x00, 0x00, 0x00
        /*009c*/ 	.byte	0xa0, 0xa9, 0x00, 0x00, 0x01, 0x00, 0x00, 0x00, 0xa0, 0xaa, 0x00, 0x00


	//----- nvinfo : EIATTR_MERCURY_ISA_VERSION
	.align		4
.L_206:
        /*00a8*/ 	.byte	0x03, 0x5f
        /*00aa*/ 	.short	0x0000


	//----- nvinfo : EIATTR_COOP_GROUP_MASK_REGIDS
	.align		4
        /*00ac*/ 	.byte	0x04, 0x29
        /*00ae*/ 	.short	(.L_208 - .L_207)


	//   ....[0]....
.L_207:
        /*00b0*/ 	.word	0xffffffff


	//   ....[1]....
        /*00b4*/ 	.word	0xffffffff


	//   ....[2]....
        /*00b8*/ 	.word	0xffffffff


	//   ....[3]....
        /*00bc*/ 	.word	0xffffffff


	//   ....[4]....
        /*00c0*/ 	.word	0xffffffff


	//   ....[5]....
        /*00c4*/ 	.word	0xffffffff


	//   ....[6]....
        /*00c8*/ 	.word	0xffffffff


	//   ....[7]....
        /*00cc*/ 	.word	0xffffffff


	//   ....[8]....
        /*00d0*/ 	.word	0xffffffff


	//   ....[9]....
        /*00d4*/ 	.word	0xffffffff


	//   ....[10]....
        /*00d8*/ 	.word	0xffffffff


	//   ....[11]....
        /*00dc*/ 	.word	0xffffffff


	//   ....[12]....
        /*00e0*/ 	.word	0xffffffff


	//   ....[13]....
        /*00e4*/ 	.word	0xffffffff


	//   ....[14]....
        /*00e8*/ 	.word	0xffffffff


	//   ....[15]....
        /*00ec*/ 	.word	0xffffffff


	//   ....[16]....
        /*00f0*/ 	.word	0xffffffff


	//   ....[17]....
        /*00f4*/ 	.word	0xffffffff


	//   ....[18]....
        /*00f8*/ 	.word	0xffffffff


	//   ....[19]....
        /*00fc*/ 	.word	0xffffffff


	//   ....[20]....
        /*0100*/ 	.word	0xffffffff


	//   ....[21]....
        /*0104*/ 	.word	0xffffffff


	//   ....[22]....
        /*0108*/ 	.word	0xffffffff


	//   ....[23]....
        /*010c*/ 	.word	0xffffffff


	//----- nvinfo : EIATTR_COOP_GROUP_INSTR_OFFSETS
	.align		4
.L_208:
        /*0110*/ 	.byte	0x04, 0x28
        /*0112*/ 	.short	(.L_210 - .L_209)


	//   ....[0]....
.L_209:
        /*0114*/ 	.word	0x00003750


	//   ....[1]....
        /*0118*/ 	.word	0x00003770


	//   ....[2]....
        /*011c*/ 	.word	0x000037b0


	//   ....[3]....
        /*0120*/ 	.word	0x000037d0


	//   ....[4]....
        /*0124*/ 	.word	0x00004080


	//   ....[5]....
        /*0128*/ 	.word	0x000040f0


	//   ....[6]....
        /*012c*/ 	.word	0x00004280


	//   ....[7]....
        /*0130*/ 	.word	0x000042e0


	//   ....[8]....
        /*0134*/ 	.word	0x000072a0


	//   ....[9]....
        /*0138*/ 	.word	0x000072f0


	//   ....[10]....
        /*013c*/ 	.word	0x00007330


	//   ....[11]....
        /*0140*/ 	.word	0x00007350


	//   ....[12]....
        /*0144*/ 	.word	0x00007390


	//   ....[13]....
        /*0148*/ 	.word	0x000073b0


	//   ....[14]....
        /*014c*/ 	.word	0x000073c0


	//   ....[15]....
        /*0150*/ 	.word	0x000073e0


	//   ....[16]....
        /*0154*/ 	.word	0x00009940


	//   ....[17]....
        /*0158*/ 	.word	0x00009960


	//   ....[18]....
        /*015c*/ 	.word	0x00009980


	//   ....[19]....
        /*0160*/ 	.word	0x00009990


	//   ....[20]....
        /*0164*/ 	.word	0x000099f0


	//   ....[21]....
        /*0168*/ 	.word	0x00009a10


	//   ....[22]....
        /*016c*/ 	.word	0x00009a30


	//   ....[23]....
        /*0170*/ 	.word	0x00009a60


	//----- nvinfo : EIATTR_EXIT_INSTR_OFFSETS
	.align		4
.L_210:
        /*0174*/ 	.byte	0x04, 0x1c
        /*0176*/ 	.short	(.L_212 - .L_211)


	//   ....[0]....
.L_211:
        /*0178*/ 	.word	0x000002f0


	//   ....[1]....
        /*017c*/ 	.word	0x0000aac0


	//   ....[2]....
        /*0180*/ 	.word	0x0000ab80


	//   ....[3]....
        /*0184*/ 	.word	0x0000b460


	//   ....[4]....
        /*0188*/ 	.word	0x0000b4e0


	//----- nvinfo : EIATTR_CTAIDZ_USED
	.align		4
.L_212:
        /*018c*/ 	.byte	0x01, 0x04
	.zero		2


	//----- nvinfo : EIATTR_CRS_STACK_SIZE
	.align		4
        /*0190*/ 	.byte	0x04, 0x1e
        /*0192*/ 	.short	(.L_214 - .L_213)
.L_213:
        /*0194*/ 	.word	0x00000000
.L_214:


//--------------------- .nv.info._ZN5flash16flash_fwd_kernelI23Flash_fwd_kernel_traitsILi32ELi128ELi128ELi4ELb0ELb0EN7cutlass6half_tE19Flash_kernel_traitsILi32ELi128ELi128ELi4ES3_EELb0ELb0ELb0ELb1ELb0ELb0ELb0ELb0EEEvNS_16Flash_fwd_paramsE --------------------------
	.section	.nv.info._ZN5flash16flash_fwd_kernelI23Flash_fwd_kernel_traitsILi32ELi128ELi128ELi4ELb0ELb0EN7cutlass6half_tE19Flash_kernel_traitsILi32ELi128ELi128ELi4ES3_EELb0ELb0ELb0ELb1ELb0ELb0ELb0ELb0EEEvNS_16Flash_fwd_paramsE,"",@"SHT_CUDA_INFO"
	.sectionflags	@""
	.align	4


	//----- nvinfo : EIATTR_CUDA_API_VERSION
	.align		4
        /*0000*/ 	.byte	0x04, 0x37
        /*0002*/ 	.short	(.L_216 - .L_215)
.L_215:
        /*0004*/ 	.word	0x00000082


	//----- nvinfo : EIATTR_SW2861232_WAR
	.align		4
.L_216:
        /*0008*/ 	.byte	0x01, 0x35
	.zero		2


	//----- nvinfo : EIATTR_PARAM_CBANK
	.align		4
        /*000c*/ 	.byte	0x04, 0x0a
        /*000e*/ 	.short	(.L_218 - .L_217)
	.align		4
.L_217:
        /*0010*/ 	.word	index@(.nv.constant0._ZN5flash16flash_fwd_kernelI23Flash_fwd_kernel_traitsILi32ELi128ELi128ELi4ELb0ELb0EN7cutlass6half_tE19Flash_kernel_traitsILi32ELi128ELi128ELi4ES3_EELb0ELb0ELb0ELb1ELb0ELb0ELb0ELb0EEEvNS_16Flash_fwd_paramsE)
        /*0014*/ 	.short	0x0160
        /*0016*/ 	.short	0x01d0


	//----- nvinfo : EIATTR_CBANK_PARAM_SIZE
	.align		4
.L_218:
        /*0018*/ 	.byte	0x03, 0x19
        /*001a*/ 	.short	0x01d0


	//----- nvinfo : EIATTR_KPARAM_INFO
	.align		4
        /*001c*/ 	.byte	0x04, 0x17
        /*001e*/ 	.short	(.L_220 - .L_219)
.L_219:
        /*0020*/ 	.word	0x00000000
        /*0024*/ 	.short	0x0000
        /*0026*/ 	.short	0x0000
        /*0028*/ 	.byte	0x00, 0xf0, 0x41, 0x07


	//----- nvinfo : EIATTR_MAXREG_COUNT
	.align		4
.L_220:
        /*002c*/ 	.byte	0x03, 0x1b
        /*002e*/ 	.short	0x00ff


	//----- nvinfo : EIATTR_NUM_BARRIERS
	.align		4
        /*0030*/ 	.byte	0x02, 0x4c
        /*0032*/ 	.byte	0x01
	.zero		1


	//----- nvinfo : EIATTR_ANNOTATIONS
	.align		4
        /*0034*/ 	.byte	0x04, 0x55
        /*0036*/ 	.short	(.L_222 - .L_221)


	//   ....[0]....
.L_221:
        /* <DEDUP_REMOVED lines=13> */


	//----- nvinfo : EIATTR_MERCURY_ISA_VERSION
	.align		4
.L_222:
        /*00f8*/ 	.byte	0x03, 0x5f
        /*00fa*/ 	.short	0x0000


	//----- nvinfo : EIATTR_COOP_GROUP_MASK_REGIDS
	.align		4
        /*00fc*/ 	.byte	0x04, 0x29
        /*00fe*/ 	.short	(.L_224 - .L_223)


	//   ....[0]....
.L_223:
        /*0100*/ 	.word	0xffffffff


	//   ....[1]....
        /*0104*/ 	.word	0xffffffff


	//   ....[2]....
        /*0108*/ 	.word	0xffffffff


	//   ....[3]....
        /*010c*/ 	.word	0xffffffff


	//   ....[4]....
        /*0110*/ 	.word	0xffffffff


	//   ....[5]....
        /*0114*/ 	.word	0xffffffff


	//   ....[6]....
        /*0118*/ 	.word	0xffffffff


	//   ....[7]....
        /*011c*/ 	.word	0xffffffff


	//   ....[8]....
        /*0120*/ 	.word	0xffffffff


	//   ....[9]....
        /*0124*/ 	.word	0xffffffff


	//   ....[10]....
        /*0128*/ 	.word	0xffffffff


	//   ....[11]....
        /*012c*/ 	.word	0xffffffff


	//   ....[12]....
        /*0130*/ 	.word	0xffffffff


	//   ....[13]....
        /*0134*/ 	.word	0xffffffff


	//   ....[14]....
        /*0138*/ 	.word	0xffffffff


	//   ....[15]....
        /*013c*/ 	.word	0xffffffff


	//   ....[16]....
        /*0140*/ 	.word	0xffffffff


	//   ....[17]....
        /*0144*/ 	.word	0xffffffff


	//   ....[18]....
        /*0148*/ 	.word	0xffffffff


	//   ....[19]....
        /*014c*/ 	.word	0xffffffff


	//   ....[20]....
        /*0150*/ 	.word	0xffffffff


	//   ....[21]....
        /*0154*/ 	.word	0xffffffff


	//   ....[22]....
        /*0158*/ 	.word	0xffffffff


	//   ....[23]....
        /*015c*/ 	.word	0xffffffff


	//----- nvinfo : EIATTR_COOP_GROUP_INSTR_OFFSETS
	.align		4
.L_224:
        /*0160*/ 	.byte	0x04, 0x28
        /*0162*/ 	.short	(.L_226 - .L_225)


	//   ....[0]....
.L_225:
        /*0164*/ 	.word	0x00006b40


	//   ....[1]....
        /*0168*/ 	.word	0x00006b60


	//   ....[2]....
        /*016c*/ 	.word	0x00006ba0


	//   ....[3]....
        /*0170*/ 	.word	0x00006bc0


	//   ....[4]....
        /*0174*/ 	.word	0x00007560


	//   ....[5]....
        /*0178*/ 	.word	0x000075e0


	//   ....[6]....
        /*017c*/ 	.word	0x00007610


	//   ....[7]....
        /*0180*/ 	.word	0x00007690


	//   ....[8]....
        /*0184*/ 	.word	0x0000b930


	//   ....[9]....
        /*0188*/ 	.word	0x0000ba30


	//   ....[10]....
        /*018c*/ 	.word	0x0000bbb0


	//   ....[11]....
        /*0190*/ 	.word	0x0000bc30


	//   ....[12]....
        /*0194*/ 	.word	0x0000bca0


	//   ....[13]....
        /*0198*/ 	.word	0x0000bcb0


	//   ....[14]....
        /*019c*/ 	.word	0x0000bcd0


	//   ....[15]....
        /*01a0*/ 	.word	0x0000bd00


	//   ....[16]....
        /*01a4*/ 	.word	0x0000e230


	//   ....[17]....
        /*01a8*/ 	.word	0x0000e240


	//   ....[18]....
        /*01ac*/ 	.word	0x0000e250


	//   ....[19]....
        /*01b0*/ 	.word	0x0000e260


	//   ....[20]....
        /*01b4*/ 	.word	0x0000e2a0


	//   ....[21]....
        /*01b8*/ 	.word	0x0000e2c0


	//   ....[22]....
        /*01bc*/ 	.word	0x0000e2e0


	//   ....[23]....
        /*01c0*/ 	.word	0x0000e300


	//----- nvinfo : EIATTR_EXIT_INSTR_OFFSETS
	.align		4
.L_226:
        /*01c4*/ 	.byte	0x04, 0x1c
        /*01c6*/ 	.short	(.L_228 - .L_227)


	//   ....[0]....
.L_227:
        /*01c8*/ 	.word	0x000002f0


	//   ....[1]....
        /*01cc*/ 	.word	0x0000f380


	//   ....[2]....
        /*01d0*/ 	.word	0x0000f440


	//   ....[3]....
        /*01d4*/ 	.word	0x0000fd20


	//   ....[4]....
        /*01d8*/ 	.word	0x0000fda0


	//----- nvinfo : EIATTR_CTAIDZ_USED
	.align		4
.L_228:
        /*01dc*/ 	.byte	0x01, 0x04
	.zero		2


	//----- nvinfo : EIATTR_CRS_STACK_SIZE
	.align		4
        /*01e0*/ 	.byte	0x04, 0x1e
        /*01e2*/ 	.short	(.L_230 - .L_229)
.L_229:
        /*01e4*/ 	.word	0x00000000
.L_230:


//--------------------- .nv.info._ZN5flash16flash_fwd_kernelI23Flash_fwd_kernel_traitsILi32ELi128ELi128ELi4ELb0ELb0EN7cutlass6half_tE19Flash_kernel_traitsILi32ELi128ELi128ELi4ES3_EELb0ELb0ELb1ELb0ELb0ELb1ELb0ELb0EEEvNS_16Flash_fwd_paramsE --------------------------
	.section	.nv.info._ZN5flash16flash_fwd_kernelI23Flash_fwd_kernel_traitsILi32ELi128ELi128ELi4ELb0ELb0EN7cutlass6half_tE19Flash_kernel_traitsILi32ELi128ELi128ELi4ES3_EELb0ELb0ELb1ELb0ELb0ELb1ELb0ELb0EEEvNS_16Flash_fwd_paramsE,"",@"SHT_CUDA_INFO"
	.sectionflags	@""
	.align	4


	//----- nvinfo : EIATTR_CUDA_API_VERSION
	.align		4
        /*0000*/ 	.byte	0x04, 0x37
        /*0002*/ 	.short	(.L_232 - .L_231)
.L_231:
        /*0004*/ 	.word	0x00000082


	//----- nvinfo : EIATTR_SW2861232_WAR
	.align		4
.L_232:
        /*0008*/ 	.byte	0x01, 0x35
	.zero		2


	//----- nvinfo : EIATTR_PARAM_CBANK
	.align		4
        /*000c*/ 	.byte	0x04, 0x0a
        /*000e*/ 	.short	(.L_234 - .L_233)
	.align		4
.L_233:
        /*0010*/ 	.word	index@(.nv.constant0._ZN5flash16flash_fwd_kernelI23Flash_fwd_kernel_traitsILi32ELi128ELi128ELi4ELb0ELb0EN7cutlass6half_tE19Flash_kernel_traitsILi32ELi128ELi128ELi4ES3_EELb0ELb0ELb1ELb0ELb0ELb1ELb0ELb0EEEvNS_16Flash_fwd_paramsE)
        /*0014*/ 	.short	0x0160
        /*0016*/ 	.short	0x01d0


	//----- nvinfo : EIATTR_CBANK_PARAM_SIZE
	.align		4
.L_234:
        /*0018*/ 	.byte	0x03, 0x19
        /*001a*/ 	.short	0x01d0


	//----- nvinfo : EIATTR_KPARAM_INFO
	.align		4
        /*001c*/ 	.byte	0x04, 0x17
        /*001e*/ 	.short	(.L_236 - .L_235)
.L_235:
        /*0020*/ 	.word	0x00000000
        /*0024*/ 	.short	0x0000
        /*0026*/ 	.short	0x0000
        /*0028*/ 	.byte	0x00, 0xf0, 0x41, 0x07


	//----- nvinfo : EIATTR_MAXREG_COUNT
	.align		4
.L_236:
        /*002c*/ 	.byte	0x03, 0x1b
        /*002e*/ 	.short	0x00ff


	//----- nvinfo : EIATTR_NUM_BARRIERS
	.align		4
        /*0030*/ 	.byte	0x02, 0x4c
        /*0032*/ 	.byte	0x01
	.zero		1


	//----- nvinfo : EIATTR_ANNOTATIONS
	.align		4
        /*0034*/ 	.byte	0x04, 0x55
        /*0036*/ 	.short	(.L_238 - .L_237)


	//   ....[0]....
.L_237:
        /* <DEDUP_REMOVED lines=21> */


	//----- nvinfo : EIATTR_MERCURY_ISA_VERSION
	.align		4
.L_238:
        /*0178*/ 	.byte	0x03, 0x5f
        /*017a*/ 	.short	0x0000


	//----- nvinfo : EIATTR_COOP_GROUP_MASK_REGIDS
	.align		4
        /*017c*/ 	.byte	0x04, 0x29
        /*017e*/ 	.short	(.L_240 - .L_239)


	//   ....[0]....
.L_239:
        /*0180*/ 	.word	0xffffffff


	//   ....[1]....
        /*0184*/ 	.word	0xffffffff


	//   ....[2]....
        /*0188*/ 	.word	0xffffffff


	//   ....[3]....
        /*018c*/ 	.word	0xffffffff


	//   ....[4]....
        /*0190*/ 	.word	0xffffffff


	//   ....[5]....
        /*0194*/ 	.word	0xffffffff


	//   ....[6]....
        /*0198*/ 	.word	0xffffffff


	//   ....[7]....
        /*019c*/ 	.word	0xffffffff


	//   ....[8]....
        /*01a0*/ 	.word	0xffffffff


	//   ....[9]....
        /*01a4*/ 	.word	0xffffffff


	//   ....[10]....
        /*01a8*/ 	.word	0xffffffff


	//   ....[11]....
        /*01ac*/ 	.word	0xffffffff


	//   ....[12]....
        /*01b0*/ 	.word	0xffffffff


	//   ....[13]....
        /*01b4*/ 	.word	0xffffffff


	//   ....[14]....
        /*01b8*/ 	.word	0xffffffff


	//   ....[15]....
        /*01bc*/ 	.word	0xffffffff


	//   ....[16]....
        /*01c0*/ 	.word	0xffffffff


	//   ....[17]....
        /*01c4*/ 	.word	0xffffffff


	//   ....[18]....
        /*01c8*/ 	.word	0xffffffff


	//   ....[19]....
        /*01cc*/ 	.word	0xffffffff


	//   ....[20]....
        /*01d0*/ 	.word	0xffffffff


	//   ....[21]....
        /*01d4*/ 	.word	0xffffffff


	//   ....[22]....
        /*01d8*/ 	.word	0xffffffff


	//   ....[23]....
        /*01dc*/ 	.word	0xffffffff


	//   ....[24]....
        /*01e0*/ 	.word	0xffffffff


	//   ....[25]....
        /*01e4*/ 	.word	0xffffffff


	//   ....[26]....
        /*01e8*/ 	.word	0xffffffff


	//   ....[27]....
        /*01ec*/ 	.word	0xffffffff


	//   ....[28]....
        /*01f0*/ 	.word	0xffffffff


	//   ....[29]....
        /*01f4*/ 	.word	0xffffffff


	//   ....[30]....
        /*01f8*/ 	.word	0xffffffff


	//   ....[31]....
        /*01fc*/ 	.word	0xffffffff


	//----- nvinfo : EIATTR_COOP_GROUP_INSTR_OFFSETS
	.align		4
.L_240:
        /*0200*/ 	.byte	0x04, 0x28
        /*0202*/ 	.short	(.L_242 - .L_241)


	//   ....[0]....
.L_241:
        /*0204*/ 	.word	0x00004620


	//   ....[1]....
        /*0208*/ 	.word	0x00004650


	//   ....[2]....
        /*020c*/ 	.word	0x00004b50


	//   ....[3]....
        /*0210*/ 	.word	0x00004ba0


	//   ....[4]....
        /*0214*/ 	.word	0x00005030


	//   ....[5]....
        /*0218*/ 	.word	0x00005180


	//   ....[6]....
        /*021c*/ 	.word	0x000051c0


	//   ....[7]....
        /*0220*/ 	.word	0x00005310


	//   ....[8]....
        /*0224*/ 	.word	0x00009620


	//   ....[9]....
        /*0228*/ 	.word	0x00009640


	//   ....[10]....
        /*022c*/ 	.word	0x00009be0


	//   ....[11]....
        /*0230*/ 	.word	0x00009c00


	//   ....[12]....
        /*0234*/ 	.word	0x00009f20


	//   ....[13]....
        /*0238*/ 	.word	0x00009fa0


	//   ....[14]....
        /*023c*/ 	.word	0x00009fb0


	//   ....[15]....
        /*0240*/ 	.word	0x00009fe0


	//   ....[16]....
        /*0244*/ 	.word	0x0000e920


	//   ....[17]....
        /*0248*/ 	.word	0x0000eb10


	//   ....[18]....
        /*024c*/ 	.word	0x0000ebc0


	//   ....[19]....
        /*0250*/ 	.word	0x0000ed60


	//   ....[20]....
        /*0254*/ 	.word	0x0000f290


	//   ....[21]....
        /*0258*/ 	.word	0x0000f380


	//   ....[22]....
        /*025c*/ 	.word	0x0000f400


	//   ....[23]....
        /*0260*/ 	.word	0x0000f490


	//   ....[24]....
        /*0264*/ 	.word	0x000119e0


	//   ....[25]....
        /*0268*/ 	.word	0x00011a20


	//   ....[26]....
        /*026c*/ 	.word	0x00011a60


	//   ....[27]....
        /*0270*/ 	.word	0x00011ad0


	//   ....[28]....
        /*0274*/ 	.word	0x00011af0


	//   ....[29]....
        /*0278*/ 	.word	0x00011b10


	//   ....[30]....
        /*027c*/ 	.word	0x00011b20


	//   ....[31]....
        /*0280*/ 	.word	0x00011b80


	//----- nvinfo : EIATTR_EXIT_INSTR_OFFSETS
	.align		4
.L_242:
        /*0284*/ 	.byte	0x04, 0x1c
        /*0286*/ 	.short	(.L_244 - .L_243)


	//   ....[0]....
.L_243:
        /*0288*/ 	.word	0x000002e0


	//   ....[1]....
        /*028c*/ 	.word	0x00000ca0


	//   ....[2]....
        /*0290*/ 	.word	0x00000d20


	//   ....[3]....
        /*0294*/ 	.word	0x00012b80


	//   ....[4]....
        /*0298*/ 	.word	0x00012c30


	//----- nvinfo : EIATTR_CTAIDZ_USED
	.align		4
.L_244:
        /*029c*/ 	.byte	0x01, 0x04
	.zero		2


	//----- nvinfo : EIATTR_CRS_STACK_SIZE
	.align		4
        /*02a0*/ 	.byte	0x04, 0x1e
        /*02a2*/ 	.short	(.L_246 - .L_245)
.L_245:
        /*02a4*/ 	.word	0x00000000
.L_246:


//--------------------- .nv.info._ZN5flash16flash_fwd_kernelI23Flash_fwd_kernel_traitsILi32ELi128ELi128ELi4ELb0ELb0EN7cutlass6half_tE19Flash_kernel_traitsILi32ELi128ELi128ELi4ES3_EELb0ELb0ELb1ELb0ELb0ELb0ELb0ELb0EEEvNS_16Flash_fwd_paramsE --------------------------
	.section	.nv.info._ZN5flash16flash_fwd_kernelI23Flash_fwd_kernel_traitsILi32ELi128ELi128ELi4ELb0ELb0EN7cutlass6half_tE19Flash_kernel_traitsILi32ELi128ELi128ELi4ES3_EELb0ELb0ELb1ELb0ELb0ELb0ELb0ELb0EEEvNS_16Flash_fwd_paramsE,"",@"SHT_CUDA_INFO"
	.sectionflags	@""
	.align	4


	//----- nvinfo : EIATTR_CUDA_API_VERSION
	.align		4
        /*0000*/ 	.byte	0x04, 0x37
        /*0002*/ 	.short	(.L_248 - .L_247)
.L_247:
        /*0004*/ 	.word	0x00000082


	//----- nvinfo : EIATTR_SW2861232_WAR
	.align		4
.L_248:
        /*0008*/ 	.byte	0x01, 0x35
	.zero		2


	//----- nvinfo : EIATTR_PARAM_CBANK
	.align		4
        /*000c*/ 	.byte	0x04, 0x0a
        /*000e*/ 	.short	(.L_250 - .L_249)
	.align		4
.L_249:
        /*0010*/ 	.word	index@(.nv.constant0._ZN5flash16flash_fwd_kernelI23Flash_fwd_kernel_traitsILi32ELi128ELi128ELi4ELb0ELb0EN7cutlass6half_tE19Flash_kernel_traitsILi32ELi128ELi128ELi4ES3_EELb0ELb0ELb1ELb0ELb0ELb0ELb0ELb0EEEvNS_16Flash_fwd_paramsE)
        /*0014*/ 	.short	0x0160
        /*0016*/ 	.short	0x01d0


	//----- nvinfo : EIATTR_CBANK_PARAM_SIZE
	.align		4
.L_250:
        /*0018*/ 	.byte	0x03, 0x19
        /*001a*/ 	.short	0x01d0


	//----- nvinfo : EIATTR_KPARAM_INFO
	.align		4
        /*001c*/ 	.byte	0x04, 0x17
        /*001e*/ 	.short	(.L_252 - .L_251)
.L_251:
        /*0020*/ 	.word	0x00000000
        /*0024*/ 	.short	0x0000
        /*0026*/ 	.short	0x0000
        /*0028*/ 	.byte	0x00, 0xf0, 0x41, 0x07


	//----- nvinfo : EIATTR_MAXREG_COUNT
	.align		4
.L_252:
        /*002c*/ 	.byte	0x03, 0x1b
        /*002e*/ 	.short	0x00ff


	//----- nvinfo : EIATTR_NUM_BARRIERS
	.align		4
        /*0030*/ 	.byte	0x02, 0x4c
        /*0032*/ 	.byte	0x01
	.zero		1


	//----- nvinfo : EIATTR_MERCURY_ISA_VERSION
	.align		4
        /*0034*/ 	.byte	0x03, 0x5f
        /*0036*/ 	.short	0x0000


	//----- nvinfo : EIATTR_COOP_GROUP_MASK_REGIDS
	.align		4
        /*0038*/ 	.byte	0x04, 0x29
        /*003a*/ 	.short	(.L_254 - .L_253)


	//   ....[0]....
.L_253:
        /*003c*/ 	.word	0xffffffff


	//   ....[1]....
        /*0040*/ 	.word	0xffffffff


	//   ....[2]....
        /*0044*/ 	.word	0xffffffff


	//   ....[3]....
        /*0048*/ 	.word	0xffffffff


	//   ....[4]....
        /*004c*/ 	.word	0xffffffff


	//   ....[5]....
        /*0050*/ 	.word	0xffffffff


	//   ....[6]....
        /*0054*/ 	.word	0xffffffff


	//   ....[7]....
        /*0058*/ 	.word	0xffffffff


	//   ....[8]....
        /*005c*/ 	.word	0xffffffff


	//   ....[9]....
        /*0060*/ 	.word	0xffffffff


	//   ....[10]....
        /*0064*/ 	.word	0xffffffff


	//   ....[11]....
        /*0068*/ 	.word	0xffffffff


	//   ....[12]....
        /*006c*/ 	.word	0xffffffff


	//   ....[13]....
        /*0070*/ 	.word	0xffffffff


	//   ....[14]....
        /*0074*/ 	.word	0xffffffff


	//   ....[15]....
        /*0078*/ 	.word	0xffffffff


	//   ....[16]....
        /*007c*/ 	.word	0xffffffff


	//   ....[17]....
        /*0080*/ 	.word	0xffffffff


	//   ....[18]....
        /*0084*/ 	.word	0xffffffff


	//   ....[19]....
        /*0088*/ 	.word	0xffffffff


	//   ....[20]....
        /*008c*/ 	.word	0xffffffff


	//   ....[21]....
        /*0090*/ 	.word	0xffffffff


	//   ....[22]....
        /*0094*/ 	.word	0xffffffff


	//   ....[23]....
        /*0098*/ 	.word	0xffffffff


	//   ....[24]....
        /*009c*/ 	.word	0xffffffff


	//   ....[25]....
        /*00a0*/ 	.word	0xffffffff


	//   ....[26]....
        /*00a4*/ 	.word	0xffffffff


	//   ....[27]....
        /*00a8*/ 	.word	0xffffffff


	//   ....[28]....
        /*00ac*/ 	.word	0xffffffff


	//   ....[29]....
        /*00b0*/ 	.word	0xffffffff


	//   ....[30]....
        /*00b4*/ 	.word	0xffffffff


	//   ....[31]....
        /*00b8*/ 	.word	0xffffffff


	//----- nvinfo : EIATTR_COOP_GROUP_INSTR_OFFSETS
	.align		4
.L_254:
        /*00bc*/ 	.byte	0x04, 0x28
        /*00be*/ 	.short	(.L_256 - .L_255)


	//   ....[0]....
.L_255:
        /*00c0*/ 	.word	0x00005460


	//   ....[1]....
        /*00c4*/ 	.word	0x00005480


	//   ....[2]....
        /*00c8*/ 	.word	0x00005ab0


	//   ....[3]....
        /*00cc*/ 	.word	0x00005b80


	//   ....[4]....
        /*00d0*/ 	.word	0x00005ce0


	//   ....[5]....
        /*00d4*/ 	.word	0x00005e90


	//   ....[6]....
        /*00d8*/ 	.word	0x000060a0


	//   ....[7]....
        /*00dc*/ 	.word	0x000060f0


	//   ....[8]....
        /*00e0*/ 	.word	0x0000a4c0


	//   ....[9]....
        /*00e4*/ 	.word	0x0000a4f0


	//   ....[10]....
        /*00e8*/ 	.word	0x0000aa20


	//   ....[11]....
        /*00ec*/ 	.word	0x0000aa80


	//   ....[12]....
        /*00f0*/ 	.word	0x0000b0a0


	//   ....[13]....
        /*00f4*/ 	.word	0x0000b1c0


	//   ....[14]....
        /*00f8*/ 	.word	0x0000b1e0


	//   ....[15]....
        /*00fc*/ 	.word	0x0000b240


	//   ....[16]....
        /*0100*/ 	.word	0x0000fec0


	//   ....[17]....
        /*0104*/ 	.word	0x0000ff20


	//   ....[18]....
        /*0108*/ 	.word	0x0000ff70


	//   ....[19]....
        /*010c*/ 	.word	0x00010060


	//   ....[20]....
        /*0110*/ 	.word	0x000103a0


	//   ....[21]....
        /*0114*/ 	.word	0x00010500


	//   ....[22]....
        /*0118*/ 	.word	0x00010570


	//   ....[23]....
        /*011c*/ 	.word	0x000106f0


	//   ....[24]....
        /*0120*/ 	.word	0x000128f0


	//   ....[25]....
        /*0124*/ 	.word	0x00012930


	//   ....[26]....
        /*0128*/ 	.word	0x00012970


	//   ....[27]....
        /*012c*/ 	.word	0x00012a40


	//   ....[28]....
        /*0130*/ 	.word	0x00012a80


	//   ....[29]....
        /*0134*/ 	.word	0x00012ac0


	//   ....[30]....
        /*0138*/ 	.word	0x00012af0


	//   ....[31]....
        /*013c*/ 	.word	0x00012bb0


	//----- nvinfo : EIATTR_EXIT_INSTR_OFFSETS
	.align		4
.L_256:
        /*0140*/ 	.byte	0x04, 0x1c
        /*0142*/ 	.short	(.L_258 - .L_257)


	//   ....[0]....
.L_257:
        /*0144*/ 	.word	0x000004c0


	//   ....[1]....
        /*0148*/ 	.word	0x00000fa0


	//   ....[2]....
        /*014c*/ 	.word	0x00001020


	//   ....[3]....
        /*0150*/ 	.word	0x00013ba0


	//   ....[4]....
        /*0154*/ 	.word	0x00013c60


	//----- nvinfo : EIATTR_CTAIDZ_USED
	.align		4
.L_258:
        /*0158*/ 	.byte	0x01, 0x04
	.zero		2


	//----- nvinfo : EIATTR_CRS_STACK_SIZE
	.align		4
        /*015c*/ 	.byte	0x04, 0x1e
        /*015e*/ 	.short	(.L_260 - .L_259)
.L_259:
        /*0160*/ 	.word	0x00000000
.L_260:


//--------------------- .nv.info._ZN5flash16flash_fwd_kernelI23Flash_fwd_kernel_traitsILi32ELi128ELi128ELi4ELb0ELb0EN7cutlass6half_tE19Flash_kernel_traitsILi32ELi128ELi128ELi4ES3_EELb0ELb0ELb1ELb1ELb0ELb0ELb0ELb0EEEvNS_16Flash_fwd_paramsE --------------------------
	.section	.nv.info._ZN5flash16flash_fwd_kernelI23Flash_fwd_kernel_traitsILi32ELi128ELi128ELi4ELb0ELb0EN7cutlass6half_tE19Flash_kernel_traitsILi32ELi128ELi128ELi4ES3_EELb0ELb0ELb1ELb1ELb0ELb0ELb0ELb0EEEvNS_16Flash_fwd_paramsE,"",@"SHT_CUDA_INFO"
	.sectionflags	@""
	.align	4


	//----- nvinfo : EIATTR_CUDA_API_VERSION
	.align		4
        /*0000*/ 	.byte	0x04, 0x37
        /*0002*/ 	.short	(.L_262 - .L_261)
.L_261:
        /*0004*/ 	.word	0x00000082


	//----- nvinfo : EIATTR_SW2861232_WAR
	.align		4
.L_262:
        /*0008*/ 	.byte	0x01, 0x35
	.zero		2


	//----- nvinfo : EIATTR_PARAM_CBANK
	.align		4
        /*000c*/ 	.byte	0x04, 0x0a
        /*000e*/ 	.short	(.L_264 - .L_263)
	.align		4
.L_263:
        /*0010*/ 	.word	index@(.nv.constant0._ZN5flash16flash_fwd_kernelI23Flash_fwd_kernel_traitsILi32ELi128ELi128ELi4ELb0ELb0EN7cutlass6half_tE19Flash_kernel_traitsILi32ELi128ELi128ELi4ES3_EELb0ELb0ELb1ELb1ELb0ELb0ELb0ELb0EEEvNS_16Flash_fwd_paramsE)
        /*0014*/ 	.short	0x0160
        /*0016*/ 	.short	0x01d0


	//----- nvinfo : EIATTR_CBANK_PARAM_SIZE
	.align		4
.L_264:
        /*0018*/ 	.byte	0x03, 0x19
        /*001a*/ 	.short	0x01d0


	//----- nvinfo : EIATTR_KPARAM_INFO
	.align		4
        /*001c*/ 	.byte	0x04, 0x17
        /*001e*/ 	.short	(.L_266 - .L_265)
.L_265:
        /*0020*/ 	.word	0x00000000
        /*0024*/ 	.short	0x0000
        /*0026*/ 	.short	0x0000
        /*0028*/ 	.byte	0x00, 0xf0, 0x41, 0x07


	//----- nvinfo : EIATTR_MAXREG_COUNT
	.align		4
.L_266:
        /*002c*/ 	.byte	0x03, 0x1b
        /*002e*/ 	.short	0x00ff


	//----- nvinfo : EIATTR_NUM_BARRIERS
	.align		4
        /*0030*/ 	.byte	0x02, 0x4c
        /*0032*/ 	.byte	0x01
	.zero		1


	//----- nvinfo : EIATTR_MERCURY_ISA_VERSION
	.align		4
        /*0034*/ 	.byte	0x03, 0x5f
        /*0036*/ 	.short	0x0000


	//----- nvinfo : EIATTR_COOP_GROUP_MASK_REGIDS
	.align		4
        /*0038*/ 	.byte	0x04, 0x29
        /*003a*/ 	.short	(.L_268 - .L_267)


	//   ....[0]....
.L_267:
        /*003c*/ 	.word	0xffffffff


	//   ....[1]....
        /*0040*/ 	.word	0xffffffff


	//   ....[2]....
        /*0044*/ 	.word	0xffffffff


	//   ....[3]....
        /*0048*/ 	.word	0xffffffff


	//   ....[4]....
        /*004c*/ 	.word	0xffffffff


	//   ....[5]....
        /*0050*/ 	.word	0xffffffff


	//   ....[6]....
        /*0054*/ 	.word	0xffffffff


	//   ....[7]....
        /*0058*/ 	.word	0xffffffff


	//   ....[8]....
        /*005c*/ 	.word	0xffffffff


	//   ....[9]....
        /*0060*/ 	.word	0xffffffff


	//   ....[10]....
        /*0064*/ 	.word	0xffffffff


	//   ....[11]....
        /*0068*/ 	.word	0xffffffff


	//   ....[12]....
        /*006c*/ 	.word	0xffffffff


	//   ....[13]....
        /*0070*/ 	.word	0xffffffff


	//   ....[14]....
        /*0074*/ 	.word	0xffffffff


	//   ....[15]....
        /*0078*/ 	.word	0xffffffff


	//   ....[16]....
        /*007c*/ 	.word	0xffffffff


	//   ....[17]....
        /*0080*/ 	.word	0xffffffff


	//   ....[18]....
        /*0084*/ 	.word	0xffffffff


	//   ....[19]....
        /*0088*/ 	.word	0xffffffff


	//   ....[20]....
        /*008c*/ 	.word	0xffffffff


	//   ....[21]....
        /*0090*/ 	.word	0xffffffff


	//   ....[22]....
        /*0094*/ 	.word	0xffffffff


	//   ....[23]....
        /*0098*/ 	.word	0xffffffff


	//   ....[24]....
        /*009c*/ 	.word	0xffffffff


	//   ....[25]....
        /*00a0*/ 	.word	0xffffffff


	//   ....[26]....
        /*00a4*/ 	.word	0xffffffff


	//   ....[27]....
        /*00a8*/ 	.word	0xffffffff


	//   ....[28]....
        /*00ac*/ 	.word	0xffffffff


	//   ....[29]....
        /*00b0*/ 	.word	0xffffffff


	//   ....[30]....
        /*00b4*/ 	.word	0xffffffff


	//   ....[31]....
        /*00b8*/ 	.word	0xffffffff


	//----- nvinfo : EIATTR_COOP_GROUP_INSTR_OFFSETS
	.align		4
.L_268:
        /*00bc*/ 	.byte	0x04, 0x28
        /*00be*/ 	.short	(.L_270 - .L_269)


	//   ....[0]....
.L_269:
        /*00c0*/ 	.word	0x000077d0


	//   ....[1]....
        /*00c4*/ 	.word	0x000077f0


	//   ....[2]....
        /*00c8*/ 	.word	0x00007eb0


	//   ....[3]....
        /*00cc*/ 	.word	0x00007f10


	//   ....[4]....
        /*00d0*/ 	.word	0x000082d0


	//   ....[5]....
        /*00d4*/ 	.word	0x000083e0


	//   ....[6]....
        /*00d8*/ 	.word	0x00008400


	//   ....[7]....
        /*00dc*/ 	.word	0x00008450


	//   ....[8]....
        /*00e0*/ 	.word	0x0000eab0


	//   ....[9]....
        /*00e4*/ 	.word	0x0000eae0


	//   ....[10]....
        /*00e8*/ 	.word	0x0000f010


	//   ....[11]....
        /*00ec*/ 	.word	0x0000f080


	//   ....[12]....
        /*00f0*/ 	.word	0x0000f7a0


	//   ....[13]....
        /*00f4*/ 	.word	0x0000f830


	//   ....[14]....
        /*00f8*/ 	.word	0x0000f860


	//   ....[15]....
        /*00fc*/ 	.word	0x0000f8c0


	//   ....[16]....
        /*0100*/ 	.word	0x00015ac0


	//   ....[17]....
        /*0104*/ 	.word	0x00015e50


	//   ....[18]....
        /*0108*/ 	.word	0x00016610


	//   ....[19]....
        /*010c*/ 	.word	0x00016740


	//   ....[20]....
        /*0110*/ 	.word	0x00016950


	//   ....[21]....
        /*0114*/ 	.word	0x00016ab0


	//   ....[22]....
        /*0118*/ 	.word	0x00017110


	//   ....[23]....
        /*011c*/ 	.word	0x00017260


	//   ....[24]....
        /*0120*/ 	.word	0x00019230


	//   ....[25]....
        /*0124*/ 	.word	0x00019270


	//   ....[26]....
        /*0128*/ 	.word	0x000192b0


	//   ....[27]....
        /*012c*/ 	.word	0x000193b0


	//   ....[28]....
        /*0130*/ 	.word	0x000193f0


	//   ....[29]....
        /*0134*/ 	.word	0x00019420


	//   ....[30]....
        /*0138*/ 	.word	0x00019450


	//   ....[31]....
        /*013c*/ 	.word	0x00019570


	//----- nvinfo : EIATTR_EXIT_INSTR_OFFSETS
	.align		4
.L_270:
        /*0140*/ 	.byte	0x04, 0x1c
        /*0142*/ 	.short	(.L_272 - .L_271)


	//   ....[0]....
.L_271:
        /*0144*/ 	.word	0x000004d0


	//   ....[1]....
        /*0148*/ 	.word	0x00000f90


	//   ....[2]....
        /*014c*/ 	.word	0x00001010


	//   ....[3]....
        /*0150*/ 	.word	0x0001a570


	//   ....[4]....
        /*0154*/ 	.word	0x0001a630


	//----- nvinfo : EIATTR_CTAIDZ_USED
	.align		4
.L_272:
        /*0158*/ 	.byte	0x01, 0x04
	.zero		2


	//----- nvinfo : EIATTR_CRS_STACK_SIZE
	.align		4
        /*015c*/ 	.byte	0x04, 0x1e
        /*015e*/ 	.short	(.L_274 - .L_273)
.L_273:
        /*0160*/ 	.word	0x00000000
.L_274:


//--------------------- .nv.info._ZN5flash16flash_fwd_kernelI23Flash_fwd_kernel_traitsILi32ELi128ELi128ELi4ELb0ELb0EN7cutlass6half_tE19Flash_kernel_traitsILi32ELi128ELi128ELi4ES3_EELb1ELb0ELb0ELb0ELb0ELb1ELb0ELb0EEEvNS_16Flash_fwd_paramsE --------------------------
	.section	.nv.info._ZN5flash16flash_fwd_kernelI23Flash_fwd_kernel_traitsILi32ELi128ELi128ELi4ELb0ELb0EN7cutlass6half_tE19Flash_kernel_traitsILi32ELi128ELi128ELi4ES3_EELb1ELb0ELb0ELb0ELb0ELb1ELb0ELb0EEEvNS_16Flash_fwd_paramsE,"",@"SHT_CUDA_INFO"
	.sectionflags	@""
	.align	4


	//----- nvinfo : EIATTR_CUDA_API_VERSION
	.align		4
        /*0000*/ 	.byte	0x04, 0x37
        /*0002*/ 	.short	(.L_276 - .L_275)
.L_275:
        /*0004*/ 	.word	0x00000082


	//----- nvinfo : EIATTR_SW2861232_WAR
	.align		4
.L_276:
        /*0008*/ 	.byte	0x01, 0x35
	.zero		2


	//----- nvinfo : EIATTR_PARAM_CBANK
	.align		4
        /*000c*/ 	.byte	0x04, 0x0a
        /*000e*/ 	.short	(.L_278 - .L_277)
	.align		4
.L_277:
        /*0010*/ 	.word	index@(.nv.constant0._ZN5flash16flash_fwd_kernelI23Flash_fwd_kernel_traitsILi32ELi128ELi128ELi4ELb0ELb0EN7cutlass6half_tE19Flash_kernel_traitsILi32ELi128ELi128ELi4ES3_EELb1ELb0ELb0ELb0ELb0ELb1ELb0ELb0EEEvNS_16Flash_fwd_paramsE)
        /*0014*/ 	.short	0x0160
        /*0016*/ 	.short	0x01d0


	//----- nvinfo : EIATTR_CBANK_PARAM_SIZE
	.align		4
.L_278:
        /*0018*/ 	.byte	0x03, 0x19
        /*001a*/ 	.short	0x01d0


	//----- nvinfo : EIATTR_KPARAM_INFO
	.align		4
        /*001c*/ 	.byte	0x04, 0x17
        /*001e*/ 	.short	(.L_280 - .L_279)
.L_279:
        /*0020*/ 	.word	0x00000000
        /*0024*/ 	.short	0x0000
        /*0026*/ 	.short	0x0000
        /*0028*/ 	.byte	0x00, 0xf0, 0x41, 0x07


	//----- nvinfo : EIATTR_MAXREG_COUNT
	.align		4
.L_280:
        /*002c*/ 	.byte	0x03, 0x1b
        /*002e*/ 	.short	0x00ff


	//----- nvinfo : EIATTR_NUM_BARRIERS
	.align		4
        /*0030*/ 	.byte	0x02, 0x4c
        /*0032*/ 	.byte	0x01
	.zero		1


	//----- nvinfo : EIATTR_ANNOTATIONS
	.align		4
        /*0034*/ 	.byte	0x04, 0x55
        /*0036*/ 	.short	(.L_282 - .L_281)


	//   ....[0]....
.L_281:
        /* <DEDUP_REMOVED lines=38> */


	//----- nvinfo : EIATTR_MERCURY_ISA_VERSION
	.align		4
.L_282:
        /*0288*/ 	.byte	0x03, 0x5f
        /*028a*/ 	.short	0x0000


	//----- nvinfo : EIATTR_INT_WARP_WIDE_INSTR_OFFSETS
	.align		4
        /*028c*/ 	.byte	0x04, 0x31
        /*028e*/ 	.short	(.L_284 - .L_283)


	//   ....[0]....
.L_283:
        /*0290*/ 	.word	0x00001420


	//----- nvinfo : EIATTR_COOP_GROUP_MASK_REGIDS
	.align		4
.L_284:
        /*0294*/ 	.byte	0x04, 0x29
        /*0296*/ 	.short	(.L_286 - .L_285)


	//   ....[0]....
.L_285:
        /*0298*/ 	.word	0xffffffff


	//   ....[1]....
        /*029c*/ 	.word	0xffffffff


	//   ....[2]....
        /*02a0*/ 	.word	0xffffffff


	//   ....[3]....
        /*02a4*/ 	.word	0xffffffff


	//   ....[4]....
        /*02a8*/ 	.word	0xffffffff


	//   ....[5]....
        /*02ac*/ 	.word	0xffffffff


	//   ....[6]....
        /*02b0*/ 	.word	0xffffffff


	//   ....[7]....
        /*02b4*/ 	.word	0xffffffff


	//   ....[8]....
        /*02b8*/ 	.word	0xffffffff


	//   ....[9]....
        /*02bc*/ 	.word	0xffffffff


	//   ....[10]....
        /*02c0*/ 	.word	0xffffffff


	//   ....[11]....
        /*02c4*/ 	.word	0xffffffff


	//   ....[12]....
        /*02c8*/ 	.word	0xffffffff


	//   ....[13]....
        /*02cc*/ 	.word	0xffffffff


	//   ....[14]....
        /*02d0*/ 	.word	0xffffffff


	//   ....[15]....
        /*02d4*/ 	.word	0xffffffff


	//   ....[16]....
        /*02d8*/ 	.word	0xffffffff


	//   ....[17]....
        /*02dc*/ 	.word	0xffffffff


	//   ....[18]....
        /*02e0*/ 	.word	0xffffffff


	//   ....[19]....
        /*02e4*/ 	.word	0xffffffff


	//   ....[20]....
        /*02e8*/ 	.word	0xffffffff


	//   ....[21]....
        /*02ec*/ 	.word	0xffffffff


	//   ....[22]....
        /*02f0*/ 	.word	0xffffffff


	//   ....[23]....
        /*02f4*/ 	.word	0xffffffff


	//----- nvinfo : EIATTR_COOP_GROUP_INSTR_OFFSETS
	.align		4
.L_286:
        /*02f8*/ 	.byte	0x04, 0x28
        /*02fa*/ 	.short	(.L_288 - .L_287)


	//   ....[0]....
.L_287:
        /*02fc*/ 	.word	0x00003590


	//   ....[1]....
        /*0300*/ 	.word	0x00003760


	//   ....[2]....
        /*0304*/ 	.word	0x00003830


	//   ....[3]....
        /*0308*/ 	.word	0x000039d0


	//   ....[4]....
        /*030c*/ 	.word	0x00003bf0


	//   ....[5]....
        /*0310*/ 	.word	0x00003d60


	//   ....[6]....
        /*0314*/ 	.word	0x00004000


	//   ....[7]....
        /*0318*/ 	.word	0x00004170


	//   ....[8]....
        /*031c*/ 	.word	0x00009b90


	//   ....[9]....
        /*0320*/ 	.word	0x00009c10


	//   ....[10]....
        /*0324*/ 	.word	0x00009d10


	//   ....[11]....
        /*0328*/ 	.word	0x00009d60


	//   ....[12]....
        /*032c*/ 	.word	0x00009e60


	//   ....[13]....
        /*0330*/ 	.word	0x00009ed0


	//   ....[14]....
        /*0334*/ 	.word	0x00009fd0


	//   ....[15]....
        /*0338*/ 	.word	0x0000a030


	//   ....[16]....
        /*033c*/ 	.word	0x0000efb0


	//   ....[17]....
        /*0340*/ 	.word	0x0000eff0


	//   ....[18]....
        /*0344*/ 	.word	0x0000f020


	//   ....[19]....
        /*0348*/ 	.word	0x0000f050


	//   ....[20]....
        /*034c*/ 	.word	0x0000f0f0


	//   ....[21]....
        /*0350*/ 	.word	0x0000f120


	//   ....[22]....
        /*0354*/ 	.word	0x0000f150


	//   ....[23]....
        /*0358*/ 	.word	0x0000f180


	//----- nvinfo : EIATTR_EXIT_INSTR_OFFSETS
	.align		4
.L_288:
        /*035c*/ 	.byte	0x04, 0x1c
        /*035e*/ 	.short	(.L_290 - .L_289)


	//   ....[0]....
.L_289:
        /*0360*/ 	.word	0x000005a0


	//   ....[1]....
        /*0364*/ 	.word	0x00010280


	//   ....[2]....
        /*0368*/ 	.word	0x00010340


	//   ....[3]....
        /*036c*/ 	.word	0x00010c50


	//   ....[4]....
        /*0370*/ 	.word	0x00010cd0


	//----- nvinfo : EIATTR_CTAIDZ_USED
	.align		4
.L_290:
        /*0374*/ 	.byte	0x01, 0x04
	.zero		2


	//----- nvinfo : EIATTR_CRS_STACK_SIZE
	.align		4
        /*0378*/ 	.byte	0x04, 0x1e
        /*037a*/ 	.short	(.L_292 - .L_291)
.L_291:
        /*037c*/ 	.word	0x00000000
.L_292:


//--------------------- .nv.info._ZN5flash16flash_fwd_kernelI23Flash_fwd_kernel_traitsILi32ELi128ELi128ELi4ELb0ELb0EN7cutlass6half_tE19Flash_kernel_traitsILi32ELi128ELi128ELi4ES3_EELb0ELb0ELb0ELb0ELb0ELb1ELb1ELb0EEEvNS_16Flash_fwd_paramsE --------------------------
	.section	.nv.info._ZN5flash16flash_fwd_kernelI23Flash_fwd_kernel_traitsILi32ELi128ELi128ELi4ELb0ELb0EN7cutlass6half_tE19Flash_kernel_traitsILi32ELi128ELi128ELi4ES3_EELb0ELb0ELb0ELb0ELb0ELb1ELb1ELb0EEEvNS_16Flash_fwd_paramsE,"",@"SHT_CUDA_INFO"
	.sectionflags	@""
	.align	4


	//----- nvinfo : EIATTR_CUDA_API_VERSION
	.align		4
        /*0000*/ 	.byte	0x04, 0x37
        /*0002*/ 	.short	(.L_294 - .L_293)
.L_293:
        /*0004*/ 	.word	0x00000082


	//----- nvinfo : EIATTR_SW2861232_WAR
	.align		4
.L_294:
        /*0008*/ 	.byte	0x01, 0x35
	.zero		2


	//----- nvinfo : EIATTR_PARAM_CBANK
	.align		4
        /*000c*/ 	.byte	0x04, 0x0a
        /*000e*/ 	.short	(.L_296 - .L_295)
	.align		4
.L_295:
        /*0010*/ 	.word	index@(.nv.constant0._ZN5flash16flash_fwd_kernelI23Flash_fwd_kernel_traitsILi32ELi128ELi128ELi4ELb0ELb0EN7cutlass6half_tE19Flash_kernel_traitsILi32ELi128ELi128ELi4ES3_EELb0ELb0ELb0ELb0ELb0ELb1ELb1ELb0EEEvNS_16Flash_fwd_paramsE)
        /*0014*/ 	.short	0x0160
        /*0016*/ 	.short	0x01d0


	//----- nvinfo : EIATTR_CBANK_PARAM_SIZE
	.align		4
.L_296:
        /*0018*/ 	.byte	0x03, 0x19
        /*001a*/ 	.short	0x01d0


	//----- nvinfo : EIATTR_KPARAM_INFO
	.align		4
        /*001c*/ 	.byte	0x04, 0x17
        /*001e*/ 	.short	(.L_298 - .L_297)
.L_297:
        /*0020*/ 	.word	0x00000000
        /*0024*/ 	.short	0x0000
        /*0026*/ 	.short	0x0000
        /*0028*/ 	.byte	0x00, 0xf0, 0x41, 0x07


	//----- nvinfo : EIATTR_MAXREG_COUNT
	.align		4
.L_298:
        /*002c*/ 	.byte	0x03, 0x1b
        /*002e*/ 	.short	0x00ff


	//----- nvinfo : EIATTR_NUM_BARRIERS
	.align		4
        /*0030*/ 	.byte	0x02, 0x4c
        /*0032*/ 	.byte	0x01
	.zero		1


	//----- nvinfo : EIATTR_ANNOTATIONS
	.align		4
        /*0034*/ 	.byte	0x04, 0x55
        /*0036*/ 	.short	(.L_300 - .L_299)


	//   ....[0]....
.L_299:
        /* <DEDUP_REMOVED lines=23> */


	//----- nvinfo : EIATTR_MERCURY_ISA_VERSION
	.align		4
.L_300:
        /*0198*/ 	.byte	0x03, 0x5f
        /*019a*/ 	.short	0x0000


	//----- nvinfo : EIATTR_COOP_GROUP_MASK_REGIDS
	.align		4
        /*019c*/ 	.byte	0x04, 0x29
        /*019e*/ 	.short	(.L_302 - .L_301)


	//   ....[0]....
.L_301:
        /*01a0*/ 	.word	0xffffffff


	//   ....[1]....
        /*01a4*/ 	.word	0xffffffff


	//   ....[2]....
        /*01a8*/ 	.word	0xffffffff


	//   ....[3]....
        /*01ac*/ 	.word	0xffffffff


	//   ....[4]....
        /*01b0*/ 	.word	0xffffffff


	//   ....[5]....
        /*01b4*/ 	.word	0xffffffff


	//   ....[6]....
        /*01b8*/ 	.word	0xffffffff


	//   ....[7]....
        /*01bc*/ 	.word	0xffffffff


	//   ....[8]....
        /*01c0*/ 	.word	0xffffffff


	//   ....[9]....
        /*01c4*/ 	.word	0xffffffff


	//   ....[10]....
        /*01c8*/ 	.word	0xffffffff


	//   ....[11]....
        /*01cc*/ 	.word	0xffffffff


	//   ....[12]....
        /*01d0*/ 	.word	0xffffffff


	//   ....[13]....
        /*01d4*/ 	.word	0xffffffff


	//   ....[14]....
        /*01d8*/ 	.word	0xffffffff


	//   ....[15]....
        /*01dc*/ 	.word	0xffffffff


	//   ....[16]....
        /*01e0*/ 	.word	0xffffffff


	//   ....[17]....
        /*01e4*/ 	.word	0xffffffff


	//   ....[18]....
        /*01e8*/ 	.word	0xffffffff


	//   ....[19]....
        /*01ec*/ 	.word	0xffffffff


	//   ....[20]....
        /*01f0*/ 	.word	0xffffffff


	//   ....[21]....
        /*01f4*/ 	.word	0xffffffff


	//   ....[22]....
        /*01f8*/ 	.word	0xffffffff


	//   ....[23]....
        /*01fc*/ 	.word	0xffffffff


	//----- nvinfo : EIATTR_COOP_GROUP_INSTR_OFFSETS
	.align		4
.L_302:
        /*0200*/ 	.byte	0x04, 0x28
        /*0202*/ 	.short	(.L_304 - .L_303)


	//   ....[0]....
.L_303:
        /*0204*/ 	.word	0x00003e00


	//   ....[1]....
        /*0208*/ 	.word	0x00003e20


	//   ....[2]....
        /*020c*/ 	.word	0x00004270


	//   ....[3]....
        /*0210*/ 	.word	0x000042c0


	//   ....[4]....
        /*0214*/ 	.word	0x00004920


	//   ....[5]....
        /*0218*/ 	.word	0x00004990


	//   ....[6]....
        /*021c*/ 	.word	0x00004b30


	//   ....[7]....
        /*0220*/ 	.word	0x00004ba0


	//   ....[8]....
        /*0224*/ 	.word	0x00008600


	//   ....[9]....
        /*0228*/ 	.word	0x000086d0


	//   ....[10]....
        /*022c*/ 	.word	0x00008740


	//   ....[11]....
        /*0230*/ 	.word	0x000087e0


	//   ....[12]....
        /*0234*/ 	.word	0x00008810


	//   ....[13]....
        /*0238*/ 	.word	0x00008840


	//   ....[14]....
        /*023c*/ 	.word	0x00008a50


	//   ....[15]....
        /*0240*/ 	.word	0x00008af0


	//   ....[16]....
        /*0244*/ 	.word	0x0000b050


	//   ....[17]....
        /*0248*/ 	.word	0x0000b060


	//   ....[18]....
        /*024c*/ 	.word	0x0000b070


	//   ....[19]....
        /*0250*/ 	.word	0x0000b0a0


	//   ....[20]....
        /*0254*/ 	.word	0x0000b0c0


	//   ....[21]....
        /*0258*/ 	.word	0x0000b0e0


	//   ....[22]....
        /*025c*/ 	.word	0x0000b0f0


	//   ....[23]....
        /*0260*/ 	.word	0x0000b120


	//----- nvinfo : EIATTR_EXIT_INSTR_OFFSETS
	.align		4
.L_304:
        /*0264*/ 	.byte	0x04, 0x1c
        /*0266*/ 	.short	(.L_306 - .L_305)


	//   ....[0]....
.L_305:
        /*0268*/ 	.word	0x00000300


	//   ....[1]....
        /*026c*/ 	.word	0x0000c1c0


	//   ....[2]....
        /*0270*/ 	.word	0x0000c280


	//   ....[3]....
        /*0274*/ 	.word	0x0000cb30


	//   ....[4]....
        /*0278*/ 	.word	0x0000cbb0


	//----- nvinfo : EIATTR_CTAIDZ_USED
	.align		4
.L_306:
        /*027c*/ 	.byte	0x01, 0x04
	.zero		2


	//----- nvinfo : EIATTR_CRS_STACK_SIZE
	.align		4
        /*0280*/ 	.byte	0x04, 0x1e
        /*0282*/ 	.short	(.L_308 - .L_307)
.L_307:
        /*0284*/ 	.word	0x00000000
.L_308:


//--------------------- .nv.info._ZN5flash16flash_fwd_kernelI23Flash_fwd_kernel_traitsILi32ELi128ELi128ELi4ELb0ELb0EN7cutlass6half_tE19Flash_kernel_traitsILi32ELi128ELi128ELi4ES3_EELb1ELb0ELb0ELb0ELb0ELb0ELb0ELb0EEEvNS_16Flash_fwd_paramsE --------------------------
	.section	.nv.info._ZN5flash16flash_fwd_kernelI23Flash_fwd_kernel_traitsILi32ELi128ELi128ELi4ELb0ELb0EN7cutlass6half_tE19Flash_kernel_traitsILi32ELi128ELi128ELi4ES3_EELb1ELb0ELb0ELb0ELb0ELb0ELb0ELb0EEEvNS_16Flash_fwd_paramsE,"",@"SHT_CUDA_INFO"
	.sectionflags	@""
	.align	4


	//----- nvinfo : EIATTR_CUDA_API_VERSION
	.align		4
        /*0000*/ 	.byte	0x04, 0x37
        /*0002*/ 	.short	(.L_310 - .L_309)
.L_309:
        /*0004*/ 	.word	0x00000082


	//----- nvinfo : EIATTR_SW2861232_WAR
	.align		4
.L_310:
        /*0008*/ 	.byte	0x01, 0x35
	.zero		2


	//----- nvinfo : EIATTR_PARAM_CBANK
	.align		4
        /*000c*/ 	.byte	0x04, 0x0a
        /*000e*/ 	.short	(.L_312 - .L_311)
	.align		4
.L_311:
        /*0010*/ 	.word	index@(.nv.constant0._ZN5flash16flash_fwd_kernelI23Flash_fwd_kernel_traitsILi32ELi128ELi128ELi4ELb0ELb0EN7cutlass6half_tE19Flash_kernel_traitsILi32ELi128ELi128ELi4ES3_EELb1ELb0ELb0ELb0ELb0ELb0ELb0ELb0EEEvNS_16Flash_fwd_paramsE)
        /*0014*/ 	.short	0x0160
        /*0016*/ 	.short	0x01d0


	//----- nvinfo : EIATTR_CBANK_PARAM_SIZE
	.align		4
.L_312:
        /*0018*/ 	.byte	0x03, 0x19
        /*001a*/ 	.short	0x01d0


	//----- nvinfo : EIATTR_KPARAM_INFO
	.align		4
        /*001c*/ 	.byte	0x04, 0x17
        /*001e*/ 	.short	(.L_314 - .L_313)
.L_313:
        /*0020*/ 	.word	0x00000000
        /*0024*/ 	.short	0x0000
        /*0026*/ 	.short	0x0000
        /*0028*/ 	.byte	0x00, 0xf0, 0x41, 0x07


	//----- nvinfo : EIATTR_MAXREG_COUNT
	.align		4
.L_314:
        /*002c*/ 	.byte	0x03, 0x1b
        /*002e*/ 	.short	0x00ff


	//----- nvinfo : EIATTR_NUM_BARRIERS
	.align		4
        /*0030*/ 	.byte	0x02, 0x4c
        /*0032*/ 	.byte	0x01
	.zero		1


	//----- nvinfo : EIATTR_ANNOTATIONS
	.align		4
        /*0034*/ 	.byte	0x04, 0x55
        /*0036*/ 	.short	(.L_316 - .L_315)


	//   ....[0]....
.L_315:
        /* <DEDUP_REMOVED lines=46> */
        /*030c*/ 	.byte	0x60, 0x0e, 0x01, 0x00


	//----- nvinfo : EIATTR_MERCURY_ISA_VERSION
	.align		4
.L_316:
        /*0310*/ 	.byte	0x03, 0x5f
        /*0312*/ 	.short	0x0000


	//----- nvinfo : EIATTR_COOP_GROUP_MASK_REGIDS
	.align		4
        /*0314*/ 	.byte	0x04, 0x29
        /*0316*/ 	.short	(.L_318 - .L_317)


	//   ....[0]....
.L_317:
        /*0318*/ 	.word	0xffffffff


	//   ....[1]....
        /*031c*/ 	.word	0xffffffff


	//   ....[2]....
        /*0320*/ 	.word	0xffffffff


	//   ....[3]....
        /*0324*/ 	.word	0xffffffff


	//   ....[4]....
        /*0328*/ 	.word	0xffffffff


	//   ....[5]....
        /*032c*/ 	.word	0xffffffff


	//   ....[6]....
        /*0330*/ 	.word	0xffffffff


	//   ....[7]....
        /*0334*/ 	.word	0xffffffff


	//   ....[8]....
        /*0338*/ 	.word	0xffffffff


	//   ....[9]....
        /*033c*/ 	.word	0xffffffff


	//   ....[10]....
        /*0340*/ 	.word	0xffffffff


	//   ....[11]....
        /*0344*/ 	.word	0xffffffff


	//   ....[12]....
        /*0348*/ 	.word	0xffffffff


	//   ....[13]....
        /*034c*/ 	.word	0xffffffff


	//   ....[14]....
        /*0350*/ 	.word	0xffffffff


	//   ....[15]....
        /*0354*/ 	.word	0xffffffff


	//   ....[16]....
        /*0358*/ 	.word	0xffffffff


	//   ....[17]....
        /*035c*/ 	.word	0xffffffff


	//   ....[18]....
        /*0360*/ 	.word	0xffffffff


	//   ....[19]....
        /*0364*/ 	.word	0xffffffff


	//   ....[20]....
        /*0368*/ 	.word	0xffffffff


	//   ....[21]....
        /*036c*/ 	.word	0xffffffff


	//   ....[22]....
        /*0370*/ 	.word	0xffffffff


	//   ....[23]....
        /*0374*/ 	.word	0xffffffff


	//----- nvinfo : EIATTR_COOP_GROUP_INSTR_OFFSETS
	.align		4
.L_318:
        /*0378*/ 	.byte	0x04, 0x28
        /*037a*/ 	.short	(.L_320 - .L_319)


	//   ....[0]....
.L_319:
        /*037c*/ 	.word	0x00003d10


	//   ....[1]....
        /*0380*/ 	.word	0x00003e60


	//   ....[2]....
        /*0384*/ 	.word	0x00003f10


	//   ....[3]....
        /*0388*/ 	.word	0x00004000


	//   ....[4]....
        /*038c*/ 	.word	0x00004270


	//   ....[5]....
        /*0390*/ 	.word	0x000043a0


	//   ....[6]....
        /*0394*/ 	.word	0x00004630


	//   ....[7]....
        /*0398*/ 	.word	0x000048b0


	//   ....[8]....
        /*039c*/ 	.word	0x0000a240


	//   ....[9]....
        /*03a0*/ 	.word	0x0000a3d0


	//   ....[10]....
        /*03a4*/ 	.word	0x0000a420


	//   ....[11]....
        /*03a8*/ 	.word	0x0000a5a0


	//   ....[12]....
        /*03ac*/ 	.word	0x0000a6f0


	//   ....[13]....
        /*03b0*/ 	.word	0x0000a830


	//   ....[14]....
        /*03b4*/ 	.word	0x0000a8a0


	//   ....[15]....
        /*03b8*/ 	.word	0x0000a970


	//   ....[16]....
        /*03bc*/ 	.word	0x0000f840


	//   ....[17]....
        /*03c0*/ 	.word	0x0000f850


	//   ....[18]....
        /*03c4*/ 	.word	0x0000f870


	//   ....[19]....
        /*03c8*/ 	.word	0x0000f880


	//   ....[20]....
        /*03cc*/ 	.word	0x0000f8e0


	//   ....[21]....
        /*03d0*/ 	.word	0x0000f900


	//   ....[22]....
        /*03d4*/ 	.word	0x0000f920


	//   ....[23]....
        /*03d8*/ 	.word	0x0000f950


	//----- nvinfo : EIATTR_EXIT_INSTR_OFFSETS
	.align		4
.L_320:
        /*03dc*/ 	.byte	0x04, 0x1c
        /*03de*/ 	.short	(.L_322 - .L_321)


	//   ....[0]....
.L_321:
        /*03e0*/ 	.word	0x00000540


	//   ....[1]....
        /*03e4*/ 	.word	0x00010b20


	//   ....[2]....
        /*03e8*/ 	.word	0x00010be0


	//   ....[3]....
        /*03ec*/ 	.word	0x000114f0


	//   ....[4]....
        /*03f0*/ 	.word	0x00011570


	//----- nvinfo : EIATTR_CTAIDZ_USED
	.align		4
.L_322:
        /*03f4*/ 	.byte	0x01, 0x04
	.zero		2


	//----- nvinfo : EIATTR_CRS_STACK_SIZE
	.align		4
        /*03f8*/ 	.byte	0x04, 0x1e
        /*03fa*/ 	.short	(.L_324 - .L_323)
.L_323:
        /*03fc*/ 	.word	0x00000000
.L_324:


//--------------------- .nv.info._ZN5flash16flash_fwd_kernelI23Flash_fwd_kernel_traitsILi32ELi128ELi128ELi4ELb0ELb0EN7cutlass6half_tE19Flash_kernel_traitsILi32ELi128ELi128ELi4ES3_EELb1ELb0ELb1ELb0ELb0ELb0ELb0ELb0EEEvNS_16Flash_fwd_paramsE --------------------------
	.section	.nv.info._ZN5flash16flash_fwd_kernelI23Flash_fwd_kernel_traitsILi32ELi128ELi128ELi4ELb0ELb0EN7cutlass6half_tE19Flash_kernel_traitsILi32ELi128ELi128ELi4ES3_EELb1ELb0ELb1ELb0ELb0ELb0ELb0ELb0EEEvNS_16Flash_fwd_paramsE,"",@"SHT_CUDA_INFO"
	.sectionflags	@""
	.align	4


	//----- nvinfo : EIATTR_CUDA_API_VERSION
	.align		4
        /*0000*/ 	.byte	0x04, 0x37
        /*0002*/ 	.short	(.L_326 - .L_325)
.L_325:
        /*0004*/ 	.word	0x00000082


	//----- nvinfo : EIATTR_SW2861232_WAR
	.align		4
.L_326:
        /*0008*/ 	.byte	0x01, 0x35
	.zero		2


	//----- nvinfo : EIATTR_PARAM_CBANK
	.align		4
        /*000c*/ 	.byte	0x04, 0x0a
        /*000e*/ 	.short	(.L_328 - .L_327)
	.align		4
.L_327:
        /*0010*/ 	.word	index@(.nv.constant0._ZN5flash16flash_fwd_kernelI23Flash_fwd_kernel_traitsILi32ELi128ELi128ELi4ELb0ELb0EN7cutlass6half_tE19Flash_kernel_traitsILi32ELi128ELi128ELi4ES3_EELb1ELb0ELb1ELb0ELb0ELb0ELb0ELb0EEEvNS_16Flash_fwd_paramsE)
        /*0014*/ 	.short	0x0160
        /*0016*/ 	.short	0x01d0


	//----- nvinfo : EIATTR_CBANK_PARAM_SIZE
	.align		4
.L_328:
        /*0018*/ 	.byte	0x03, 0x19
        /*001a*/ 	.short	0x01d0


	//----- nvinfo : EIATTR_KPARAM_INFO
	.align		4
        /*001c*/ 	.byte	0x04, 0x17
        /*001e*/ 	.short	(.L_330 - .L_329)
.L_329:
        /*0020*/ 	.word	0x00000000
        /*0024*/ 	.short	0x0000
        /*0026*/ 	.short	0x0000
        /*0028*/ 	.byte	0x00, 0xf0, 0x41, 0x07


	//----- nvinfo : EIATTR_MAXREG_COUNT
	.align		4
.L_330:
        /*002c*/ 	.byte	0x03, 0x1b
        /*002e*/ 	.short	0x00ff


	//----- nvinfo : EIATTR_NUM_BARRIERS
	.align		4
        /*0030*/ 	.byte	0x02, 0x4c
        /*0032*/ 	.byte	0x01
	.zero		1


	//----- nvinfo : EIATTR_ANNOTATIONS
	.align		4
        /*0034*/ 	.byte	0x04, 0x55
        /*0036*/ 	.short	(.L_332 - .L_331)


	//   ....[0]....
.L_331:
        /* <DEDUP_REMOVED lines=76> */


	//----- nvinfo : EIATTR_MERCURY_ISA_VERSION
	.align		4
.L_332:
        /*04e8*/ 	.byte	0x03, 0x5f
        /*04ea*/ 	.short	0x0000


	//----- nvinfo : EIATTR_COOP_GROUP_MASK_REGIDS
	.align		4
        /*04ec*/ 	.byte	0x04, 0x29
        /*04ee*/ 	.short	(.L_334 - .L_333)


	//   ....[0]....
.L_333:
        /*04f0*/ 	.word	0xffffffff


	//   ....[1]....
        /*04f4*/ 	.word	0xffffffff


	//   ....[2]....
        /*04f8*/ 	.word	0xffffffff


	//   ....[3]....
        /*04fc*/ 	.word	0xffffffff


	//   ....[4]....
        /*0500*/ 	.word	0xffffffff


	//   ....[5]....
        /*0504*/ 	.word	0xffffffff


	//   ....[6]....
        /*0508*/ 	.word	0xffffffff


	//   ....[7]....
        /*050c*/ 	.word	0xffffffff


	//   ....[8]....
        /*0510*/ 	.word	0xffffffff


	//   ....[9]....
        /*0514*/ 	.word	0xffffffff


	//   ....[10]....
        /*0518*/ 	.word	0xffffffff


	//   ....[11]....
        /*051c*/ 	.word	0xffffffff


	//   ....[12]....
        /*0520*/ 	.word	0xffffffff


	//   ....[13]....
        /*0524*/ 	.word	0xffffffff


	//   ....[14]....
        /*0528*/ 	.word	0xffffffff


	//   ....[15]....
        /*052c*/ 	.word	0xffffffff


	//   ....[16]....
        /*0530*/ 	.word	0xffffffff


	//   ....[17]....
        /*0534*/ 	.word	0xffffffff


	//   ....[18]....
        /*0538*/ 	.word	0xffffffff


	//   ....[19]....
        /*053c*/ 	.word	0xffffffff


	//   ....[20]....
        /*0540*/ 	.word	0xffffffff


	//   ....[21]....
        /*0544*/ 	.word	0xffffffff


	//   ....[22]....
        /*0548*/ 	.word	0xffffffff


	//   ....[23]....
        /*054c*/ 	.word	0xffffffff


	//   ....[24]....
        /*0550*/ 	.word	0xffffffff


	//   ....[25]....
        /*0554*/ 	.word	0xffffffff


	//   ....[26]....
        /*0558*/ 	.word	0xffffffff


	//   ....[27]....
        /*055c*/ 	.word	0xffffffff


	//   ....[28]....
        /*0560*/ 	.word	0xffffffff


	//   ....[29]....
        /*0564*/ 	.word	0xffffffff


	//   ....[30]....
        /*0568*/ 	.word	0xffffffff


	//   ....[31]....
        /*056c*/ 	.word	0xffffffff


	//----- nvinfo : EIATTR_COOP_GROUP_INSTR_OFFSETS
	.align		4
.L_334:
        /*0570*/ 	.byte	0x04, 0x28
        /*0572*/ 	.short	(.L_336 - .L_335)


	//   ....[0]....
.L_335:
        /*0574*/ 	.word	0x00005b30


	//   ....[1]....
        /*0578*/ 	.word	0x00005ba0


	//   ....[2]....
        /*057c*/ 	.word	0x00005d30


	//   ....[3]....
        /*0580*/ 	.word	0x00005dd0


	//   ....[4]....
        /*0584*/ 	.word	0x00006020


	//   ....[5]....
        /*0588*/ 	.word	0x000060e0


	//   ....[6]....
        /*058c*/ 	.word	0x000063e0


	//   ....[7]....
        /*0590*/ 	.word	0x00006540


	//   ....[8]....
        /*0594*/ 	.word	0x0000de50


	//   ....[9]....
        /*0598*/ 	.word	0x0000de80


	//   ....[10]....
        /*059c*/ 	.word	0x0000df90


	//   ....[11]....
        /*05a0*/ 	.word	0x0000e0c0


	//   ....[12]....
        /*05a4*/ 	.word	0x0000e0e0


	//   ....[13]....
        /*05a8*/ 	.word	0x0000e1a0


	//   ....[14]....
        /*05ac*/ 	.word	0x0000e220


	//   ....[15]....
        /*05b0*/ 	.word	0x0000e3c0


	//   ....[16]....
        /*05b4*/ 	.word	0x00016960


	//   ....[17]....
        /*05b8*/ 	.word	0x00016b10


	//   ....[18]....
        /*05bc*/ 	.word	0x00016b60


	//   ....[19]....
        /*05c0*/ 	.word	0x00016cf0


	//   ....[20]....
        /*05c4*/ 	.word	0x00016dd0


	//   ....[21]....
        /*05c8*/ 	.word	0x00016f50


	//   ....[22]....
        /*05cc*/ 	.word	0x00017050


	//   ....[23]....
        /*05d0*/ 	.word	0x000171a0


	//   ....[24]....
        /*05d4*/ 	.word	0x0001cc00


	//   ....[25]....
        /*05d8*/ 	.word	0x0001cc10


	//   ....[26]....
        /*05dc*/ 	.word	0x0001cc20


	//   ....[27]....
        /*05e0*/ 	.word	0x0001cc30


	//   ....[28]....
        /*05e4*/ 	.word	0x0001cc50


	//   ....[29]....
        /*05e8*/ 	.word	0x0001cc80


	//   ....[30]....
        /*05ec*/ 	.word	0x0001cca0


	//   ....[31]....
        /*05f0*/ 	.word	0x0001ccb0


	//----- nvinfo : EIATTR_EXIT_INSTR_OFFSETS
	.align		4
.L_336:
        /*05f4*/ 	.byte	0x04, 0x1c
        /*05f6*/ 	.short	(.L_338 - .L_337)


	//   ....[0]....
.L_337:
        /*05f8*/ 	.word	0x00000730


	//   ....[1]....
        /*05fc*/ 	.word	0x000011f0


	//   ....[2]....
        /*0600*/ 	.word	0x00001270


	//   ....[3]....
        /*0604*/ 	.word	0x0001dc10


	//   ....[4]....
        /*0608*/ 	.word	0x0001dcd0


	//----- nvinfo : EIATTR_CTAIDZ_USED
	.align		4
.L_338:
        /*060c*/ 	.byte	0x01, 0x04
	.zero		2


	//----- nvinfo : EIATTR_CRS_STACK_SIZE
	.align		4
        /*0610*/ 	.byte	0x04, 0x1e
        /*0612*/ 	.short	(.L_340 - .L_339)
.L_339:
        /*0614*/ 	.word	0x00000000
.L_340:


//--------------------- .nv.info._ZN5flash16flash_fwd_kernelI23Flash_fwd_kernel_traitsILi32ELi128ELi128ELi4ELb0ELb0EN7cutlass6half_tE19Flash_kernel_traitsILi32ELi128ELi128ELi4ES3_EELb1ELb0ELb0ELb0ELb1ELb1ELb0ELb0EEEvNS_16Flash_fwd_paramsE --------------------------
	.section	.nv.info._ZN5flash16flash_fwd_kernelI23Flash_fwd_kernel_traitsILi32ELi128ELi128ELi4ELb0ELb0EN7cutlass6half_tE19Flash_kernel_traitsILi32ELi128ELi128ELi4ES3_EELb1ELb0ELb0ELb0ELb1ELb1ELb0ELb0EEEvNS_16Flash_fwd_paramsE,"",@"SHT_CUDA_INFO"
	.sectionflags	@""
	.align	4


	//----- nvinfo : EIATTR_CUDA_API_VERSION
	.align		4
        /*0000*/ 	.byte	0x04, 0x37
        /*0002*/ 	.short	(.L_342 - .L_341)
.L_341:
        /*0004*/ 	.word	0x00000082


	//----- nvinfo : EIATTR_SW2861232_WAR
	.align		4
.L_342:
        /*0008*/ 	.byte	0x01, 0x35
	.zero		2


	//----- nvinfo : EIATTR_PARAM_CBANK
	.align		4
        /*000c*/ 	.byte	0x04, 0x0a
        /*000e*/ 	.short	(.L_344 - .L_343)
	.align		4
.L_343:
        /*0010*/ 	.word	index@(.nv.constant0._ZN5flash16flash_fwd_kernelI23Flash_fwd_kernel_traitsILi32ELi128ELi128ELi4ELb0ELb0EN7cutlass6half_tE19Flash_kernel_traitsILi32ELi128ELi128ELi4ES3_EELb1ELb0ELb0ELb0ELb1ELb1ELb0ELb0EEEvNS_16Flash_fwd_paramsE)
        /*0014*/ 	.short	0x0160
        /*0016*/ 	.short	0x01d0


	//----- nvinfo : EIATTR_CBANK_PARAM_SIZE
	.align		4
.L_344:
        /*0018*/ 	.byte	0x03, 0x19
        /*001a*/ 	.short	0x01d0


	//----- nvinfo : EIATTR_KPARAM_INFO
	.align		4
        /*001c*/ 	.byte	0x04, 0x17
        /*001e*/ 	.short	(.L_346 - .L_345)
.L_345:
        /*0020*/ 	.word	0x00000000
        /*0024*/ 	.short	0x0000
        /*0026*/ 	.short	0x0000
        /*0028*/ 	.byte	0x00, 0xf0, 0x41, 0x07


	//----- nvinfo : EIATTR_MAXREG_COUNT
	.align		4
.L_346:
        /*002c*/ 	.byte	0x03, 0x1b
        /*002e*/ 	.short	0x00ff


	//----- nvinfo : EIATTR_NUM_BARRIERS
	.align		4
        /*0030*/ 	.byte	0x02, 0x4c
        /*0032*/ 	.byte	0x01
	.zero		1


	//----- nvinfo : EIATTR_ANNOTATIONS
	.align		4
        /*0034*/ 	.byte	0x04, 0x55
        /*0036*/ 	.short	(.L_348 - .L_347)


	//   ....[0]....
.L_347:
        /* <DEDUP_REMOVED lines=46> */


	//----- nvinfo : EIATTR_MERCURY_ISA_VERSION
	.align		4
.L_348:
        /*0308*/ 	.byte	0x03, 0x5f
        /*030a*/ 	.short	0x0000


	//----- nvinfo : EIATTR_COOP_GROUP_MASK_REGIDS
	.align		4
        /*030c*/ 	.byte	0x04, 0x29
        /*030e*/ 	.short	(.L_350 - .L_349)


	//   ....[0]....
.L_349:
        /*0310*/ 	.word	0xffffffff


	//   ....[1]....
        /*0314*/ 	.word	0xffffffff


	//   ....[2]....
        /*0318*/ 	.word	0xffffffff


	//   ....[3]....
        /*031c*/ 	.word	0xffffffff


	//   ....[4]....
        /*0320*/ 	.word	0xffffffff


	//   ....[5]....
        /*0324*/ 	.word	0xffffffff


	//   ....[6]....
        /*0328*/ 	.word	0xffffffff


	//   ....[7]....
        /*032c*/ 	.word	0xffffffff


	//   ....[8]....
        /*0330*/ 	.word	0xffffffff


	//   ....[9]....
        /*0334*/ 	.word	0xffffffff


	//   ....[10]....
        /*0338*/ 	.word	0xffffffff


	//   ....[11]....
        /*033c*/ 	.word	0xffffffff


	//   ....[12]....
        /*0340*/ 	.word	0xffffffff


	//   ....[13]....
        /*0344*/ 	.word	0xffffffff


	//   ....[14]....
        /*0348*/ 	.word	0xffffffff


	//   ....[15]....
        /*034c*/ 	.word	0xffffffff


	//   ....[16]....
        /*0350*/ 	.word	0xffffffff


	//   ....[17]....
        /*0354*/ 	.word	0xffffffff


	//   ....[18]....
        /*0358*/ 	.word	0xffffffff


	//   ....[19]....
        /*035c*/ 	.word	0xffffffff


	//   ....[20]....
        /*0360*/ 	.word	0xffffffff


	//   ....[21]....
        /*0364*/ 	.word	0xffffffff


	//   ....[22]....
        /*0368*/ 	.word	0xffffffff


	//   ....[23]....
        /*036c*/ 	.word	0xffffffff


	//----- nvinfo : EIATTR_COOP_GROUP_INSTR_OFFSETS
	.align		4
.L_350:
        /*0370*/ 	.byte	0x04, 0x28
        /*0372*/ 	.short	(.L_352 - .L_351)


	//   ....[0]....
.L_351:
        /*0374*/ 	.word	0x00001e90


	//   ....[1]....
        /*0378*/ 	.word	0x000022d0


	//   ....[2]....
        /*037c*/ 	.word	0x00002330


	//   ....[3]....
        /*0380*/ 	.word	0x00002570


	//   ....[4]....
        /*0384*/ 	.word	0x000025b0


	//   ....[5]....
        /*0388*/ 	.word	0x00002690


	//   ....[6]....
        /*038c*/ 	.word	0x00002870


	//   ....[7]....
        /*0390*/ 	.word	0x000029c0


	//   ....[8]....
        /*0394*/ 	.word	0x00008440


	//   ....[9]....
        /*0398*/ 	.word	0x000084c0


	//   ....[10]....
        /*039c*/ 	.word	0x000085c0


	//   ....[11]....
        /*03a0*/ 	.word	0x00008610


	//   ....[12]....
        /*03a4*/ 	.word	0x00008720


	//   ....[13]....
        /*03a8*/ 	.word	0x000087a0


	//   ....[14]....
        /*03ac*/ 	.word	0x000088a0


	//   ....[15]....
        /*03b0*/ 	.word	0x00008910


	//   ....[16]....
        /*03b4*/ 	.word	0x0000dec0


	//   ....[17]....
        /*03b8*/ 	.word	0x0000def0


	//   ....[18]....
        /*03bc*/ 	.word	0x0000df70


	//   ....[19]....
        /*03c0*/ 	.word	0x0000dfe0


	//   ....[20]....
        /*03c4*/ 	.word	0x0000dff0


	//   ....[21]....
        /*03c8*/ 	.word	0x0000e010


	//   ....[22]....
        /*03cc*/ 	.word	0x0000e030


	//   ....[23]....
        /*03d0*/ 	.word	0x0000e040


	//----- nvinfo : EIATTR_EXIT_INSTR_OFFSETS
	.align		4
.L_352:
        /*03d4*/ 	.byte	0x04, 0x1c
        /*03d6*/ 	.short	(.L_354 - .L_353)


	//   ....[0]....
.L_353:
        /*03d8*/ 	.word	0x000003c0


	//   ....[1]....
        /*03dc*/ 	.word	0x0000eef0


	//----- nvinfo : EIATTR_CTAIDZ_USED
	.align		4
.L_354:
        /*03e0*/ 	.byte	0x01, 0x04
	.zero		2


	//----- nvinfo : EIATTR_CRS_STACK_SIZE
	.align		4
        /*03e4*/ 	.byte	0x04, 0x1e
        /*03e6*/ 	.short	(.L_356 - .L_355)
.L_355:
        /*03e8*/ 	.word	0x00000000
.L_356:


//--------------------- .nv.info._ZN5flash16flash_fwd_kernelI23Flash_fwd_kernel_traitsILi32ELi128ELi128ELi4ELb0ELb0EN7cutlass6half_tE19Flash_kernel_traitsILi32ELi128ELi128ELi4ES3_EELb0ELb0ELb0ELb0ELb1ELb1ELb1ELb0EEEvNS_16Flash_fwd_paramsE --------------------------
	.section	.nv.info._ZN5flash16flash_fwd_kernelI23Flash_fwd_kernel_traitsILi32ELi128ELi128ELi4ELb0ELb0EN7cutlass6half_tE19Flash_kernel_traitsILi32ELi128ELi128ELi4ES3_EELb0ELb0ELb0ELb0ELb1ELb1ELb1ELb0EEEvNS_16Flash_fwd_paramsE,"",@"SHT_CUDA_INFO"
	.sectionflags	@""
	.align	4


	//----- nvinfo : EIATTR_CUDA_API_VERSION
	.align		4
        /*0000*/ 	.byte	0x04, 0x37
        /*0002*/ 	.short	(.L_358 - .L_357)
.L_357:
        /*0004*/ 	.word	0x00000082


	//----- nvinfo : EIATTR_SW2861232_WAR
	.align		4
.L_358:
        /*0008*/ 	.byte	0x01, 0x35
	.zero		2


	//----- nvinfo : EIATTR_PARAM_CBANK
	.align		4
        /*000c*/ 	.byte	0x04, 0x0a
        /*000e*/ 	.short	(.L_360 - .L_359)
	.align		4
.L_359:
        /*0010*/ 	.word	index@(.nv.constant0._ZN5flash16flash_fwd_kernelI23Flash_fwd_kernel_traitsILi32ELi128ELi128ELi4ELb0ELb0EN7cutlass6half_tE19Flash_kernel_traitsILi32ELi128ELi128ELi4ES3_EELb0ELb0ELb0ELb0ELb1ELb1ELb1ELb0EEEvNS_16Flash_fwd_paramsE)
        /*0014*/ 	.short	0x0160
        /*0016*/ 	.short	0x01d0


	//----- nvinfo : EIATTR_CBANK_PARAM_SIZE
	.align		4
.L_360:
        /*0018*/ 	.byte	0x03, 0x19
        /*001a*/ 	.short	0x01d0


	//----- nvinfo : EIATTR_KPARAM_INFO
	.align		4
        /*001c*/ 	.byte	0x04, 0x17
        /*001e*/ 	.short	(.L_362 - .L_361)
.L_361:
        /*0020*/ 	.word	0x00000000
        /*0024*/ 	.short	0x0000
        /*0026*/ 	.short	0x0000
        /*0028*/ 	.byte	0x00, 0xf0, 0x41, 0x07


	//----- nvinfo : EIATTR_MAXREG_COUNT
	.align		4
.L_362:
        /*002c*/ 	.byte	0x03, 0x1b
        /*002e*/ 	.short	0x00ff


	//----- nvinfo : EIATTR_NUM_BARRIERS
	.align		4
        /*0030*/ 	.byte	0x02, 0x4c
        /*0032*/ 	.byte	0x01
	.zero		1


	//----- nvinfo : EIATTR_ANNOTATIONS
	.align		4
        /*0034*/ 	.byte	0x04, 0x55
        /*0036*/ 	.short	(.L_364 - .L_363)


	//   ....[0]....
.L_363:
        /* <DEDUP_REMOVED lines=14> */


	//----- nvinfo : EIATTR_MERCURY_ISA_VERSION
	.align		4
.L_364:
        /*0108*/ 	.byte	0x03, 0x5f
        /*010a*/ 	.short	0x0000


	//----- nvinfo : EIATTR_COOP_GROUP_MASK_REGIDS
	.align		4
        /*010c*/ 	.byte	0x04, 0x29
        /*010e*/ 	.short	(.L_366 - .L_365)


	//   ....[0]....
.L_365:
        /*0110*/ 	.word	0xffffffff


	//   ....[1]....
        /*0114*/ 	.word	0xffffffff


	//   ....[2]....
        /*0118*/ 	.word	0xffffffff


	//   ....[3]....
        /*011c*/ 	.word	0xffffffff


	//   ....[4]....
        /*0120*/ 	.word	0xffffffff


	//   ....[5]....
        /*0124*/ 	.word	0xffffffff


	//   ....[6]....
        /*0128*/ 	.word	0xffffffff


	//   ....[7]....
        /*012c*/ 	.word	0xffffffff


	//   ....[8]....
        /*0130*/ 	.word	0xffffffff


	//   ....[9]....
        /*0134*/ 	.word	0xffffffff


	//   ....[10]....
        /*0138*/ 	.word	0xffffffff


	//   ....[11]....
        /*013c*/ 	.word	0xffffffff


	//   ....[12]....
        /*0140*/ 	.word	0xffffffff


	//   ....[13]....
        /*0144*/ 	.word	0xffffffff


	//   ....[14]....
        /*0148*/ 	.word	0xffffffff


	//   ....[15]....
        /*014c*/ 	.word	0xffffffff


	//   ....[16]....
        /*0150*/ 	.word	0xffffffff


	//   ....[17]....
        /*0154*/ 	.word	0xffffffff


	//   ....[18]....
        /*0158*/ 	.word	0xffffffff


	//   ....[19]....
        /*015c*/ 	.word	0xffffffff


	//   ....[20]....
        /*0160*/ 	.word	0xffffffff


	//   ....[21]....
        /*0164*/ 	.word	0xffffffff


	//   ....[22]....
        /*0168*/ 	.word	0xffffffff


	//   ....[23]....
        /*016c*/ 	.word	0xffffffff


	//----- nvinfo : EIATTR_COOP_GROUP_INSTR_OFFSETS
	.align		4
.L_366:
        /*0170*/ 	.byte	0x04, 0x28
        /*0172*/ 	.short	(.L_368 - .L_367)


	//   ....[0]....
.L_367:
        /*0174*/ 	.word	0x000029b0


	//   ....[1]....
        /*0178*/ 	.word	0x000029d0


	//   ....[2]....
        /*017c*/ 	.word	0x00002dc0


	//   ....[3]....
        /*0180*/ 	.word	0x00002e10


	//   ....[4]....
        /*0184*/ 	.word	0x000034b0


	//   ....[5]....
        /*0188*/ 	.word	0x00003520


	//   ....[6]....
        /*018c*/ 	.word	0x000036b0


	//   ....[7]....
        /*0190*/ 	.word	0x00003710


	//   ....[8]....
        /*0194*/ 	.word	0x000070e0


	//   ....[9]....
        /*0198*/ 	.word	0x00007170


	//   ....[10]....
        /*019c*/ 	.word	0x000071e0


	//   ....[11]....
        /*01a0*/ 	.word	0x00007280


	//   ....[12]....
        /*01a4*/ 	.word	0x000072b0


	//   ....[13]....
        /*01a8*/ 	.word	0x000072e0


	//   ....[14]....
        /*01ac*/ 	.word	0x000075a0


	//   ....[15]....
        /*01b0*/ 	.word	0x00007630


	//   ....[16]....
        /*01b4*/ 	.word	0x00009b90


	//   ....[17]....
        /*01b8*/ 	.word	0x00009ba0


	//   ....[18]....
        /*01bc*/ 	.word	0x00009bb0


	//   ....[19]....
        /*01c0*/ 	.word	0x00009bc0


	//   ....[20]....
        /*01c4*/ 	.word	0x00009bf0


	//   ....[21]....
        /*01c8*/ 	.word	0x00009c10


	//   ....[22]....
        /*01cc*/ 	.word	0x00009c30


	//   ....[23]....
        /*01d0*/ 	.word	0x00009c40


	//----- nvinfo : EIATTR_EXIT_INSTR_OFFSETS
	.align		4
.L_368:
        /*01d4*/ 	.byte	0x04, 0x1c
        /*01d6*/ 	.short	(.L_370 - .L_369)


	//   ....[0]....
.L_369:
        /*01d8*/ 	.word	0x00000170


	//   ....[1]....
        /*01dc*/ 	.word	0x0000aaa0


	//----- nvinfo : EIATTR_CTAIDZ_USED
	.align		4
.L_370:
        /*01e0*/ 	.byte	0x01, 0x04
	.zero		2


	//----- nvinfo : EIATTR_CRS_STACK_SIZE
	.align		4
        /*01e4*/ 	.byte	0x04, 0x1e
        /*01e6*/ 	.short	(.L_372 - .L_371)
.L_371:
        /*01e8*/ 	.word	0x00000000
.L_372:


//--------------------- .nv.info._ZN5flash16flash_fwd_kernelI23Flash_fwd_kernel_traitsILi32ELi128ELi128ELi4ELb0ELb0EN7cutlass6half_tE19Flash_kernel_traitsILi32ELi128ELi128ELi4ES3_EELb1ELb0ELb0ELb1ELb0ELb0ELb0ELb0EEEvNS_16Flash_fwd_paramsE --------------------------
	.section	.nv.info._ZN5flash16flash_fwd_kernelI23Flash_fwd_kernel_traitsILi32ELi128ELi128ELi4ELb0ELb0EN7cutlass6half_tE19Flash_kernel_traitsILi32ELi128ELi128ELi4ES3_EELb1ELb0ELb0ELb1ELb0ELb0ELb0ELb0EEEvNS_16Flash_fwd_paramsE,"",@"SHT_CUDA_INFO"
	.sectionflags	@""
	.align	4


	//----- nvinfo : EIATTR_CUDA_API_VERSION
	.align		4
        /*0000*/ 	.byte	0x04, 0x37
        /*0002*/ 	.short	(.L_374 - .L_373)
.L_373:
        /*0004*/ 	.word	0x00000082


	//----- nvinfo : EIATTR_SW2861232_WAR
	.align		4
.L_374:
        /*0008*/ 	.byte	0x01, 0x35
	.zero		2


	//----- nvinfo : EIATTR_PARAM_CBANK
	.align		4
        /*000c*/ 	.byte	0x04, 0x0a
        /*000e*/ 	.short	(.L_376 - .L_375)
	.align		4
.L_375:
        /*0010*/ 	.word	index@(.nv.constant0._ZN5flash16flash_fwd_kernelI23Flash_fwd_kernel_traitsILi32ELi128ELi128ELi4ELb0ELb0EN7cutlass6half_tE19Flash_kernel_traitsILi32ELi128ELi128ELi4ES3_EELb1ELb0ELb0ELb1ELb0ELb0ELb0ELb0EEEvNS_16Flash_fwd_paramsE)
        /*0014*/ 	.short	0x0160
        /*0016*/ 	.short	0x01d0


	//----- nvinfo : EIATTR_CBANK_PARAM_SIZE
	.align		4
.L_376:
        /*0018*/ 	.byte	0x03, 0x19
        /*001a*/ 	.short	0x01d0


	//----- nvinfo : EIATTR_KPARAM_INFO
	.align		4
        /*001c*/ 	.byte	0x04, 0x17
        /*001e*/ 	.short	(.L_378 - .L_377)
.L_377:
        /*0020*/ 	.word	0x00000000
        /*0024*/ 	.short	0x0000
        /*0026*/ 	.short	0x0000
        /*0028*/ 	.byte	0x00, 0xf0, 0x41, 0x07


	//----- nvinfo : EIATTR_MAXREG_COUNT
	.align		4
.L_378:
        /*002c*/ 	.byte	0x03, 0x1b
        /*002e*/ 	.short	0x00ff


	//----- nvinfo : EIATTR_NUM_BARRIERS
	.align		4
        /*0030*/ 	.byte	0x02, 0x4c
        /*0032*/ 	.byte	0x01
	.zero		1


	//----- nvinfo : EIATTR_ANNOTATIONS
	.align		4
        /*0034*/ 	.byte	0x04, 0x55
        /*0036*/ 	.short	(.L_380 - .L_379)


	//   ....[0]....
.L_379:
        /* <DEDUP_REMOVED lines=46> */


	//----- nvinfo : EIATTR_MERCURY_ISA_VERSION
	.align		4
.L_380:
        /*0308*/ 	.byte	0x03, 0x5f
        /*030a*/ 	.short	0x0000


	//----- nvinfo : EIATTR_COOP_GROUP_MASK_REGIDS
	.align		4
        /*030c*/ 	.byte	0x04, 0x29
        /*030e*/ 	.short	(.L_382 - .L_381)


	//   ....[0]....
.L_381:
        /*0310*/ 	.word	0xffffffff


	//   ....[1]....
        /*0314*/ 	.word	0xffffffff


	//   ....[2]....
        /*0318*/ 	.word	0xffffffff


	//   ....[3]....
        /*031c*/ 	.word	0xffffffff


	//   ....[4]....
        /*0320*/ 	.word	0xffffffff


	//   ....[5]....
        /*0324*/ 	.word	0xffffffff


	//   ....[6]....
        /*0328*/ 	.word	0xffffffff


	//   ....[7]....
        /*032c*/ 	.word	0xffffffff


	//   ....[8]....
        /*0330*/ 	.word	0xffffffff


	//   ....[9]....
        /*0334*/ 	.word	0xffffffff


	//   ....[10]....
        /*0338*/ 	.word	0xffffffff


	//   ....[11]....
        /*033c*/ 	.word	0xffffffff


	//   ....[12]....
        /*0340*/ 	.word	0xffffffff


	//   ....[13]....
        /*0344*/ 	.word	0xffffffff


	//   ....[14]....
        /*0348*/ 	.word	0xffffffff


	//   ....[15]....
        /*034c*/ 	.word	0xffffffff


	//   ....[16]....
        /*0350*/ 	.word	0xffffffff


	//   ....[17]....
        /*0354*/ 	.word	0xffffffff


	//   ....[18]....
        /*0358*/ 	.word	0xffffffff


	//   ....[19]....
        /*035c*/ 	.word	0xffffffff


	//   ....[20]....
        /*0360*/ 	.word	0xffffffff


	//   ....[21]....
        /*0364*/ 	.word	0xffffffff


	//   ....[22]....
        /*0368*/ 	.word	0xffffffff


	//   ....[23]....
        /*036c*/ 	.word	0xffffffff


	//----- nvinfo : EIATTR_COOP_GROUP_INSTR_OFFSETS
	.align		4
.L_382:
        /*0370*/ 	.byte	0x04, 0x28
        /*0372*/ 	.short	(.L_384 - .L_383)


	//   ....[0]....
.L_383:
        /*0374*/ 	.word	0x00006e00


	//   ....[1]....
        /*0378*/ 	.word	0x00006f20


	//   ....[2]....
        /*037c*/ 	.word	0x00006fe0


	//   ....[3]....
        /*0380*/ 	.word	0x00007120


	//   ....[4]....
        /*0384*/ 	.word	0x000073c0


	//   ....[5]....
        /*0388*/ 	.word	0x00007480


	//   ....[6]....
        /*038c*/ 	.word	0x000076a0


	//   ....[7]....
        /*0390*/ 	.word	0x00007860


	//   ....[8]....
        /*0394*/ 	.word	0x0000e600


	//   ....[9]....
        /*0398*/ 	.word	0x0000e740


	//   ....[10]....
        /*039c*/ 	.word	0x0000ec50


	//   ....[11]....
        /*03a0*/ 	.word	0x0000ee40


	//   ....[12]....
        /*03a4*/ 	.word	0x0000ef20


	//   ....[13]....
        /*03a8*/ 	.word	0x0000efd0


	//   ....[14]....
        /*03ac*/ 	.word	0x0000f090


	//   ....[15]....
        /*03b0*/ 	.word	0x0000f190


	//   ....[16]....
        /*03b4*/ 	.word	0x00014320


	//   ....[17]....
        /*03b8*/ 	.word	0x00014360


	//   ....[18]....
        /*03bc*/ 	.word	0x000143c0


	//   ....[19]....
        /*03c0*/ 	.word	0x000143d0


	//   ....[20]....
        /*03c4*/ 	.word	0x000143e0


	//   ....[21]....
        /*03c8*/ 	.word	0x00014420


	//   ....[22]....
        /*03cc*/ 	.word	0x00014440


	//   ....[23]....
        /*03d0*/ 	.word	0x00014450


	//----- nvinfo : EIATTR_EXIT_INSTR_OFFSETS
	.align		4
.L_384:
        /*03d4*/ 	.byte	0x04, 0x1c
        /*03d6*/ 	.short	(.L_386 - .L_385)


	//   ....[0]....
.L_385:
        /*03d8*/ 	.word	0x00000550


	//   ....[1]....
        /*03dc*/ 	.word	0x00015610


	//   ....[2]....
        /*03e0*/ 	.word	0x000156d0


	//   ....[3]....
        /*03e4*/ 	.word	0x00015fe0


	//   ....[4]....
        /*03e8*/ 	.word	0x00016060


	//----- nvinfo : EIATTR_CTAIDZ_USED
	.align		4
.L_386:
        /*03ec*/ 	.byte	0x01, 0x04
	.zero		2


	//----- nvinfo : EIATTR_CRS_STACK_SIZE
	.align		4
        /*03f0*/ 	.byte	0x04, 0x1e
        /*03f2*/ 	.short	(.L_388 - .L_387)
.L_387:
        /*03f4*/ 	.word	0x00000000
.L_388:


//--------------------- .nv.info._ZN5flash16flash_fwd_kernelI23Flash_fwd_kernel_traitsILi32ELi128ELi128ELi4ELb0ELb0EN7cutlass6half_tE19Flash_kernel_traitsILi32ELi128ELi128ELi4ES3_EELb1ELb0ELb0ELb0ELb0ELb0ELb0ELb1EEEvNS_16Flash_fwd_paramsE --------------------------
	.section	.nv.info._ZN5flash16flash_fwd_kernelI23Flash_fwd_kernel_traitsILi32ELi128ELi128ELi4ELb0ELb0EN7cutlass6half_tE19Flash_kernel_traitsILi32ELi128ELi128ELi4ES3_EELb1ELb0ELb0ELb0ELb0ELb0ELb0ELb1EEEvNS_16Flash_fwd_paramsE,"",@"SHT_CUDA_INFO"
	.sectionflags	@""
	.align	4


	//----- nvinfo : EIATTR_CUDA_API_VERSION
	.align		4
        /*0000*/ 	.byte	0x04, 0x37
        /*0002*/ 	.short	(.L_390 - .L_389)
.L_389:
        /*0004*/ 	.word	0x00000082


	//----- nvinfo : EIATTR_SW2861232_WAR
	.align		4
.L_390:
        /*0008*/ 	.byte	0x01, 0x35
	.zero		2


	//----- nvinfo : EIATTR_PARAM_CBANK
	.align		4
        /*000c*/ 	.byte	0x04, 0x0a
        /*000e*/ 	.short	(.L_392 - .L_391)
	.align		4
.L_391:
        /*0010*/ 	.word	index@(.nv.constant0._ZN5flash16flash_fwd_kernelI23Flash_fwd_kernel_traitsILi32ELi128ELi128ELi4ELb0ELb0EN7cutlass6half_tE19Flash_kernel_traitsILi32ELi128ELi128ELi4ES3_EELb1ELb0ELb0ELb0ELb0ELb0ELb0ELb1EEEvNS_16Flash_fwd_paramsE)
        /*0014*/ 	.short	0x0160
        /*0016*/ 	.short	0x01d0


	//----- nvinfo : EIATTR_CBANK_PARAM_SIZE
	.align		4
.L_392:
        /*0018*/ 	.byte	0x03, 0x19
        /*001a*/ 	.short	0x01d0


	//----- nvinfo : EIATTR_KPARAM_INFO
	.align		4
        /*001c*/ 	.byte	0x04, 0x17
        /*001e*/ 	.short	(.L_394 - .L_393)
.L_393:
        /*0020*/ 	.word	0x00000000
        /*0024*/ 	.short	0x0000
        /*0026*/ 	.short	0x0000
        /*0028*/ 	.byte	0x00, 0xf0, 0x41, 0x07


	//----- nvinfo : EIATTR_MAXREG_COUNT
	.align		4
.L_394:
        /*002c*/ 	.byte	0x03, 0x1b
        /*002e*/ 	.short	0x00ff


	//----- nvinfo : EIATTR_NUM_BARRIERS
	.align		4
        /*0030*/ 	.byte	0x02, 0x4c
        /*0032*/ 	.byte	0x01
	.zero		1


	//----- nvinfo : EIATTR_ANNOTATIONS
	.align		4
        /*0034*/ 	.byte	0x04, 0x55
        /*0036*/ 	.short	(.L_396 - .L_395)


	//   ....[0]....
.L_395:
        /* <DEDUP_REMOVED lines=228> */


	//----- nvinfo : EIATTR_MERCURY_ISA_VERSION
	.align		4
.L_396:
        /*0e68*/ 	.byte	0x03, 0x5f
        /*0e6a*/ 	.short	0x0000


	//----- nvinfo : EIATTR_COOP_GROUP_MASK_REGIDS
	.align		4
        /*0e6c*/ 	.byte	0x04, 0x29
        /*0e6e*/ 	.short	(.L_398 - .L_397)


	//   ....[0]....
.L_397:
        /*0e70*/ 	.word	0xffffffff


	//   ....[1]....
        /*0e74*/ 	.word	0xffffffff


	//   ....[2]....
        /*0e78*/ 	.word	0xffffffff


	//   ....[3]....
        /*0e7c*/ 	.word	0xffffffff


	//   ....[4]....
        /*0e80*/ 	.word	0xffffffff


	//   ....[5]....
        /*0e84*/ 	.word	0xffffffff


	//   ....[6]....
        /*0e88*/ 	.word	0xffffffff


	//   ....[7]....
        /*0e8c*/ 	.word	0xffffffff


	//   ....[8]....
        /*0e90*/ 	.word	0xffffffff


	//   ....[9]....
        /*0e94*/ 	.word	0xffffffff


	//   ....[10]....
        /*0e98*/ 	.word	0xffffffff


	//   ....[11]....
        /*0e9c*/ 	.word	0xffffffff


	//   ....[12]....
        /*0ea0*/ 	.word	0xffffffff


	//   ....[13]....
        /*0ea4*/ 	.word	0xffffffff


	//   ....[14]....
        /*0ea8*/ 	.word	0xffffffff


	//   ....[15]....
        /*0eac*/ 	.word	0xffffffff


	//   ....[16]....
        /*0eb0*/ 	.word	0xffffffff


	//   ....[17]....
        /*0eb4*/ 	.word	0xffffffff


	//   ....[18]....
        /*0eb8*/ 	.word	0xffffffff


	//   ....[19]....
        /*0ebc*/ 	.word	0xffffffff


	//   ....[20]....
        /*0ec0*/ 	.word	0xffffffff


	//   ....[21]....
        /*0ec4*/ 	.word	0xffffffff


	//   ....[22]....
        /*0ec8*/ 	.word	0xffffffff


	//   ....[23]....
        /*0ecc*/ 	.word	0xffffffff


	//----- nvinfo : EIATTR_COOP_GROUP_INSTR_OFFSETS
	.align		4
.L_398:
        /*0ed0*/ 	.byte	0x04, 0x28
        /*0ed2*/ 	.short	(.L_400 - .L_399)


	//   ....[0]....
.L_399:
        /*0ed4*/ 	.word	0x00003ea0


	//   ....[1]....
        /*0ed8*/ 	.word	0x00003f90


	//   ....[2]....
        /*0edc*/ 	.word	0x00004350


	//   ....[3]....
        /*0ee0*/ 	.word	0x00004470


	//   ....[4]....
        /*0ee4*/ 	.word	0x000044e0


	//   ....[5]....
        /*0ee8*/ 	.word	0x00004550


	//   ....[6]....
        /*0eec*/ 	.word	0x00005cf0


	//   ....[7]....
        /*0ef0*/ 	.word	0x00005d40


	//   ....[8]....
        /*0ef4*/ 	.word	0x0000f520


	//   ....[9]....
        /*0ef8*/ 	.word	0x0000f610


	//   ....[10]....
        /*0efc*/ 	.word	0x0000f6c0


	//   ....[11]....
        /*0f00*/ 	.word	0x0000f750


	//   ....[12]....
        /*0f04*/ 	.word	0x0000f7e0


	//   ....[13]....
        /*0f08*/ 	.word	0x0000f910


	//   ....[14]....
        /*0f0c*/ 	.word	0x000101b0


	//   ....[15]....
        /*0f10*/ 	.word	0x000102c0


	//   ....[16]....
        /*0f14*/ 	.word	0x00019400


	//   ....[17]....
        /*0f18*/ 	.word	0x00019410


	//   ....[18]....
        /*0f1c*/ 	.word	0x00019420


	//   ....[19]....
        /*0f20*/ 	.word	0x00019430


	//   ....[20]....
        /*0f24*/ 	.word	0x00019460


	//   ....[21]....
        /*0f28*/ 	.word	0x00019480


	//   ....[22]....
        /*0f2c*/ 	.word	0x000194b0


	//   ....[23]....
        /*0f30*/ 	.word	0x000194c0


	//----- nvinfo : EIATTR_EXIT_INSTR_OFFSETS
	.align		4
.L_400:
        /*0f34*/ 	.byte	0x04, 0x1c
        /*0f36*/ 	.short	(.L_402 - .L_401)


	//   ....[0]....
.L_401:
        /*0f38*/ 	.word	0x000006c0


	//   ....[1]....
        /*0f3c*/ 	.word	0x0001a3f0


	//   ....[2]....
        /*0f40*/ 	.word	0x0001a4b0


	//   ....[3]....
        /*0f44*/ 	.word	0x0001ae20


	//   ....[4]....
        /*0f48*/ 	.word	0x0001aea0


	//----- nvinfo : EIATTR_CTAIDZ_USED
	.align		4
.L_402:
        /*0f4c*/ 	.byte	0x01, 0x04
	.zero		2


	//----- nvinfo : EIATTR_CRS_STACK_SIZE
	.align		4
        /*0f50*/ 	.byte	0x04, 0x1e
        /*0f52*/ 	.short	(.L_404 - .L_403)
.L_403:
        /*0f54*/ 	.word	0x00000000
.L_404:


//--------------------- .nv.info._ZN5flash16flash_fwd_kernelI23Flash_fwd_kernel_traitsILi32ELi128ELi128ELi4ELb0ELb0EN7cutlass6half_tE19Flash_kernel_traitsILi32ELi128ELi128ELi4ES3_EELb0ELb0ELb0ELb0ELb0ELb0ELb1ELb0EEEvNS_16Flash_fwd_paramsE --------------------------
	.section	.nv.info._ZN5flash16flash_fwd_kernelI23Flash_fwd_kernel_traitsILi32ELi128ELi128ELi4ELb0ELb0EN7cutlass6half_tE19Flash_kernel_traitsILi32ELi128ELi128ELi4ES3_EELb0ELb0ELb0ELb0ELb0ELb0ELb1ELb0EEEvNS_16Flash_fwd_paramsE,"",@"SHT_CUDA_INFO"
	.sectionflags	@""
	.align	4


	//----- nvinfo : EIATTR_CUDA_API_VERSION
	.align		4
        /*0000*/ 	.byte	0x04, 0x37
        /*0002*/ 	.short	(.L_406 - .L_405)
.L_405:
        /*0004*/ 	.word	0x00000082


	//----- nvinfo : EIATTR_SW2861232_WAR
	.align		4
.L_406:
        /*0008*/ 	.byte	0x01, 0x35
	.zero		2


	//----- nvinfo : EIATTR_PARAM_CBANK
	.align		4
        /*000c*/ 	.byte	0x04, 0x0a
        /*000e*/ 	.short	(.L_408 - .L_407)
	.align		4
.L_407:
        /*0010*/ 	.word	index@(.nv.constant0._ZN5flash16flash_fwd_kernelI23Flash_fwd_kernel_traitsILi32ELi128ELi128ELi4ELb0ELb0EN7cutlass6half_tE19Flash_kernel_traitsILi32ELi128ELi128ELi4ES3_EELb0ELb0ELb0ELb0ELb0ELb0ELb1ELb0EEEvNS_16Flash_fwd_paramsE)
        /*0014*/ 	.short	0x0160
        /*0016*/ 	.short	0x01d0


	//----- nvinfo : EIATTR_CBANK_PARAM_SIZE
	.align		4
.L_408:
        /*0018*/ 	.byte	0x03, 0x19
        /*001a*/ 	.short	0x01d0


	//----- nvinfo : EIATTR_KPARAM_INFO
	.align		4
        /*001c*/ 	.byte	0x04, 0x17
        /*001e*/ 	.short	(.L_410 - .L_409)
.L_409:
        /*0020*/ 	.word	0x00000000
        /*0024*/ 	.short	0x0000
        /*0026*/ 	.short	0x0000
        /*0028*/ 	.byte	0x00, 0xf0, 0x41, 0x07


	//----- nvinfo : EIATTR_MAXREG_COUNT
	.align		4
.L_410:
        /*002c*/ 	.byte	0x03, 0x1b
        /*002e*/ 	.short	0x00ff


	//----- nvinfo : EIATTR_NUM_BARRIERS
	.align		4
        /*0030*/ 	.byte	0x02, 0x4c
        /*0032*/ 	.byte	0x01
	.zero		1


	//----- nvinfo : EIATTR_ANNOTATIONS
	.align		4
        /*0034*/ 	.byte	0x04, 0x55
        /*0036*/ 	.short	(.L_412 - .L_411)


	//   ....[0]....
.L_411:
        /* <DEDUP_REMOVED lines=23> */


	//----- nvinfo : EIATTR_MERCURY_ISA_VERSION
	.align		4
.L_412:
        /*0198*/ 	.byte	0x03, 0x5f
        /*019a*/ 	.short	0x0000


	//----- nvinfo : EIATTR_COOP_GROUP_MASK_REGIDS
	.align		4
        /*019c*/ 	.byte	0x04, 0x29
        /*019e*/ 	.short	(.L_414 - .L_413)


	//   ....[0]....
.L_413:
        /*01a0*/ 	.word	0xffffffff


	//   ....[1]....
        /*01a4*/ 	.word	0xffffffff


	//   ....[2]....
        /*01a8*/ 	.word	0xffffffff


	//   ....[3]....
        /*01ac*/ 	.word	0xffffffff


	//   ....[4]....
        /*01b0*/ 	.word	0xffffffff


	//   ....[5]....
        /*01b4*/ 	.word	0xffffffff


	//   ....[6]....
        /*01b8*/ 	.word	0xffffffff


	//   ....[7]....
        /*01bc*/ 	.word	0xffffffff


	//   ....[8]....
        /*01c0*/ 	.word	0xffffffff


	//   ....[9]....
        /*01c4*/ 	.word	0xffffffff


	//   ....[10]....
        /*01c8*/ 	.word	0xffffffff


	//   ....[11]....
        /*01cc*/ 	.word	0xffffffff


	//   ....[12]....
        /*01d0*/ 	.word	0xffffffff


	//   ....[13]....
        /*01d4*/ 	.word	0xffffffff


	//   ....[14]....
        /*01d8*/ 	.word	0xffffffff


	//   ....[15]....
        /*01dc*/ 	.word	0xffffffff


	//   ....[16]....
        /*01e0*/ 	.word	0xffffffff


	//   ....[17]....
        /*01e4*/ 	.word	0xffffffff


	//   ....[18]....
        /*01e8*/ 	.word	0xffffffff


	//   ....[19]....
        /*01ec*/ 	.word	0xffffffff


	//   ....[20]....
        /*01f0*/ 	.word	0xffffffff


	//   ....[21]....
        /*01f4*/ 	.word	0xffffffff


	//   ....[22]....
        /*01f8*/ 	.word	0xffffffff


	//   ....[23]....
        /*01fc*/ 	.word	0xffffffff


	//----- nvinfo : EIATTR_COOP_GROUP_INSTR_OFFSETS
	.align		4
.L_414:
        /*0200*/ 	.byte	0x04, 0x28
        /*0202*/ 	.short	(.L_416 - .L_415)


	//   ....[0]....
.L_415:
        /*0204*/ 	.word	0x00004620


	//   ....[1]....
        /*0208*/ 	.word	0x00004640


	//   ....[2]....
        /*020c*/ 	.word	0x00004aa0


	//   ....[3]....
        /*0210*/ 	.word	0x00004af0


	//   ....[4]....
        /*0214*/ 	.word	0x00005150


	//   ....[5]....
        /*0218*/ 	.word	0x000051c0


	//   ....[6]....
        /*021c*/ 	.word	0x00005360


	//   ....[7]....
        /*0220*/ 	.word	0x000053c0


	//   ....[8]....
        /*0224*/ 	.word	0x00009170


	//   ....[9]....
        /*0228*/ 	.word	0x00009240


	//   ....[10]....
        /*022c*/ 	.word	0x000092b0


	//   ....[11]....
        /*0230*/ 	.word	0x00009350


	//   ....[12]....
        /*0234*/ 	.word	0x00009380


	//   ....[13]....
        /*0238*/ 	.word	0x000093b0


	//   ....[14]....
        /*023c*/ 	.word	0x000095d0


	//   ....[15]....
        /*0240*/ 	.word	0x00009670


	//   ....[16]....
        /*0244*/ 	.word	0x0000bc00


	//   ....[17]....
        /*0248*/ 	.word	0x0000bc10


	//   ....[18]....
        /*024c*/ 	.word	0x0000bc20


	//   ....[19]....
        /*0250*/ 	.word	0x0000bc50


	//   ....[20]....
        /*0254*/ 	.word	0x0000bc70


	//   ....[21]....
        /*0258*/ 	.word	0x0000bc90


	//   ....[22]....
        /*025c*/ 	.word	0x0000bca0


	//   ....[23]....
        /*0260*/ 	.word	0x0000bcd0


	//----- nvinfo : EIATTR_EXIT_INSTR_OFFSETS
	.align		4
.L_416:
        /*0264*/ 	.byte	0x04, 0x1c
        /*0266*/ 	.short	(.L_418 - .L_417)


	//   ....[0]....
.L_417:
        /*0268*/ 	.word	0x00000300


	//   ....[1]....
        /*026c*/ 	.word	0x0000cd50


	//   ....[2]....
        /*0270*/ 	.word	0x0000ce10


	//   ....[3]....
        /*0274*/ 	.word	0x0000d710


	//   ....[4]....
        /*0278*/ 	.word	0x0000d790


	//----- nvinfo : EIATTR_CTAIDZ_USED
	.align		4
.L_418:
        /*027c*/ 	.byte	0x01, 0x04
	.zero		2


	//----- nvinfo : EIATTR_CRS_STACK_SIZE
	.align		4
        /*0280*/ 	.byte	0x04, 0x1e
        /*0282*/ 	.short	(.L_420 - .L_419)
.L_419:
        /*0284*/ 	.word	0x00000000
.L_420:


//--------------------- .nv.info._ZN5flash16flash_fwd_kernelI23Flash_fwd_kernel_traitsILi32ELi128ELi128ELi4ELb0ELb0EN7cutlass6half_tE19Flash_kernel_traitsILi32ELi128ELi128ELi4ES3_EELb1ELb0ELb0ELb1ELb0ELb0ELb0ELb1EEEvNS_16Flash_fwd_paramsE --------------------------
	.section	.nv.info._ZN5flash16flash_fwd_kernelI23Flash_fwd_kernel_traitsILi32ELi128ELi128ELi4ELb0ELb0EN7cutlass6half_tE19Flash_kernel_traitsILi32ELi128ELi128ELi4ES3_EELb1ELb0ELb0ELb1ELb0ELb0ELb0ELb1EEEvNS_16Flash_fwd_paramsE,"",@"SHT_CUDA_INFO"
	.sectionflags	@""
	.align	4


	//----- nvinfo : EIATTR_CUDA_API_VERSION
	.align		4
        /*0000*/ 	.byte	0x04, 0x37
        /*0002*/ 	.short	(.L_422 - .L_421)
.L_421:
        /*0004*/ 	.word	0x00000082


	//----- nvinfo : EIATTR_SW2861232_WAR
	.align		4
.L_422:
        /*0008*/ 	.byte	0x01, 0x35
	.zero		2


	//----- nvinfo : EIATTR_PARAM_CBANK
	.align		4
        /*000c*/ 	.byte	0x04, 0x0a
        /*000e*/ 	.short	(.L_424 - .L_423)
	.align		4
.L_423:
        /*0010*/ 	.word	index@(.nv.constant0._ZN5flash16flash_fwd_kernelI23Flash_fwd_kernel_traitsILi32ELi128ELi128ELi4ELb0ELb0EN7cutlass6half_tE19Flash_kernel_traitsILi32ELi128ELi128ELi4ES3_EELb1ELb0ELb0ELb1ELb0ELb0ELb0ELb1EEEvNS_16Flash_fwd_paramsE)
        /*0014*/ 	.short	0x0160
        /*0016*/ 	.short	0x01d0


	//----- nvinfo : EIATTR_CBANK_PARAM_SIZE
	.align		4
.L_424:
        /*0018*/ 	.byte	0x03, 0x19
        /*001a*/ 	.short	0x01d0


	//----- nvinfo : EIATTR_KPARAM_INFO
	.align		4
        /*001c*/ 	.byte	0x04, 0x17
        /*001e*/ 	.short	(.L_426 - .L_425)
.L_425:
        /*0020*/ 	.word	0x00000000
        /*0024*/ 	.short	0x0000
        /*0026*/ 	.short	0x0000
        /*0028*/ 	.byte	0x00, 0xf0, 0x41, 0x07


	//----- nvinfo : EIATTR_MAXREG_COUNT
	.align		4
.L_426:
        /*002c*/ 	.byte	0x03, 0x1b
        /*002e*/ 	.short	0x00ff


	//----- nvinfo : EIATTR_NUM_BARRIERS
	.align		4
        /*0030*/ 	.byte	0x02, 0x4c
        /*0032*/ 	.byte	0x01
	.zero		1


	//----- nvinfo : EIATTR_ANNOTATIONS
	.align		4
        /*0034*/ 	.byte	0x04, 0x55
        /*0036*/ 	.short	(.L_428 - .L_427)


	//   ....[0]....
.L_427:
        /* <DEDUP_REMOVED lines=196> */


	//----- nvinfo : EIATTR_MERCURY_ISA_VERSION
	.align		4
.L_428:
        /*0c60*/ 	.byte	0x03, 0x5f
        /*0c62*/ 	.short	0x0000


	//----- nvinfo : EIATTR_COOP_GROUP_MASK_REGIDS
	.align		4
        /*0c64*/ 	.byte	0x04, 0x29
        /*0c66*/ 	.short	(.L_430 - .L_429)


	//   ....[0]....
.L_429:
        /*0c68*/ 	.word	0xffffffff


	//   ....[1]....
        /*0c6c*/ 	.word	0xffffffff


	//   ....[2]....
        /*0c70*/ 	.word	0xffffffff


	//   ....[3]....
        /*0c74*/ 	.word	0xffffffff


	//   ....[4]....
        /*0c78*/ 	.word	0xffffffff


	//   ....[5]....
        /*0c7c*/ 	.word	0xffffffff


	//   ....[6]....
        /*0c80*/ 	.word	0xffffffff


	//   ....[7]....
        /*0c84*/ 	.word	0xffffffff


	//   ....[8]....
        /*0c88*/ 	.word	0xffffffff


	//   ....[9]....
        /*0c8c*/ 	.word	0xffffffff


	//   ....[10]....
        /*0c90*/ 	.word	0xffffffff


	//   ....[11]....
        /*0c94*/ 	.word	0xffffffff


	//   ....[12]....
        /*0c98*/ 	.word	0xffffffff


	//   ....[13]....
        /*0c9c*/ 	.word	0xffffffff


	//   ....[14]....
        /*0ca0*/ 	.word	0xffffffff


	//   ....[15]....
        /*0ca4*/ 	.word	0xffffffff


	//   ....[16]....
        /*0ca8*/ 	.word	0xffffffff


	//   ....[17]....
        /*0cac*/ 	.word	0xffffffff


	//   ....[18]....
        /*0cb0*/ 	.word	0xffffffff


	//   ....[19]....
        /*0cb4*/ 	.word	0xffffffff


	//   ....[20]....
        /*0cb8*/ 	.word	0xffffffff


	//   ....[21]....
        /*0cbc*/ 	.word	0xffffffff


	//   ....[22]....
        /*0cc0*/ 	.word	0xffffffff


	//   ....[23]....
        /*0cc4*/ 	.word	0xffffffff


	//----- nvinfo : EIATTR_COOP_GROUP_INSTR_OFFSETS
	.align		4
.L_430:
        /*0cc8*/ 	.byte	0x04, 0x28
        /*0cca*/ 	.short	(.L_432 - .L_431)


	//   ....[0]....
.L_431:
        /*0ccc*/ 	.word	0x000069d0


	//   ....[1]....
        /*0cd0*/ 	.word	0x00006a20


	//   ....[2]....
        /*0cd4*/ 	.word	0x00006ab0


	//   ....[3]....
        /*0cd8*/ 	.word	0x00006b40


	//   ....[4]....
        /*0cdc*/ 	.word	0x00006b70


	//   ....[5]....
        /*0ce0*/ 	.word	0x00006ba0


	//   ....[6]....
        /*0ce4*/ 	.word	0x00006c00


	//   ....[7]....
        /*0ce8*/ 	.word	0x00006cb0


	//   ....[8]....
        /*0cec*/ 	.word	0x00012f20


	//   ....[9]....
        /*0cf0*/ 	.word	0x000130b0


	//   ....[10]....
        /*0cf4*/ 	.word	0x00013130


	//   ....[11]....
        /*0cf8*/ 	.word	0x00013190


	//   ....[12]....
        /*0cfc*/ 	.word	0x000132b0


	//   ....[13]....
        /*0d00*/ 	.word	0x00013320


	//   ....[14]....
        /*0d04*/ 	.word	0x000134a0


	//   ....[15]....
        /*0d08*/ 	.word	0x000135e0


	//   ....[16]....
        /*0d0c*/ 	.word	0x0001cf40


	//   ....[17]....
        /*0d10*/ 	.word	0x0001cf50


	//   ....[18]....
        /*0d14*/ 	.word	0x0001cf60


	//   ....[19]....
        /*0d18*/ 	.word	0x0001cf70


	//   ....[20]....
        /*0d1c*/ 	.word	0x0001cfa0


	//   ....[21]....
        /*0d20*/ 	.word	0x0001cfc0


	//   ....[22]....
        /*0d24*/ 	.word	0x0001cfe0


	//   ....[23]....
        /*0d28*/ 	.word	0x0001d000


	//----- nvinfo : EIATTR_EXIT_INSTR_OFFSETS
	.align		4
.L_432:
        /*0d2c*/ 	.byte	0x04, 0x1c
        /*0d2e*/ 	.short	(.L_434 - .L_433)


	//   ....[0]....
.L_433:
        /*0d30*/ 	.word	0x00000660


	//   ....[1]....
        /*0d34*/ 	.word	0x0001df90


	//   ....[2]....
        /*0d38*/ 	.word	0x0001e040


	//   ....[3]....
        /*0d3c*/ 	.word	0x0001e9c0


	//   ....[4]....
        /*0d40*/ 	.word	0x0001ea40


	//----- nvinfo : EIATTR_CTAIDZ_USED
	.align		4
.L_434:
        /*0d44*/ 	.byte	0x01, 0x04
	.zero		2


	//----- nvinfo : EIATTR_CRS_STACK_SIZE
	.align		4
        /*0d48*/ 	.byte	0x04, 0x1e
        /*0d4a*/ 	.short	(.L_436 - .L_435)
.L_435:
        /*0d4c*/ 	.word	0x00000000
.L_436:


//--------------------- .nv.info._ZN5flash16flash_fwd_kernelI23Flash_fwd_kernel_traitsILi32ELi128ELi128ELi4ELb0ELb0EN7cutlass6half_tE19Flash_kernel_traitsILi32ELi128ELi128ELi4ES3_EELb0ELb0ELb0ELb1ELb0ELb0ELb1ELb0EEEvNS_16Flash_fwd_paramsE --------------------------
	.section	.nv.info._ZN5flash16flash_fwd_kernelI23Flash_fwd_kernel_traitsILi32ELi128ELi128ELi4ELb0ELb0EN7cutlass6half_tE19Flash_kernel_traitsILi32ELi128ELi128ELi4ES3_EELb0ELb0ELb0ELb1ELb0ELb0ELb1ELb0EEEvNS_16Flash_fwd_paramsE,"",@"SHT_CUDA_INFO"
	.sectionflags	@""
	.align	4


	//----- nvinfo : EIATTR_CUDA_API_VERSION
	.align		4
        /*0000*/ 	.byte	0x04, 0x37
        /*0002*/ 	.short	(.L_438 - .L_437)
.L_437:
        /*0004*/ 	.word	0x00000082


	//----- nvinfo : EIATTR_SW2861232_WAR
	.align		4
.L_438:
        /*0008*/ 	.byte	0x01, 0x35
	.zero		2


	//----- nvinfo : EIATTR_PARAM_CBANK
	.align		4
        /*000c*/ 	.byte	0x04, 0x0a
        /*000e*/ 	.short	(.L_440 - .L_439)
	.align		4
.L_439:
        /*0010*/ 	.word	index@(.nv.constant0._ZN5flash16flash_fwd_kernelI23Flash_fwd_kernel_traitsILi32ELi128ELi128ELi4ELb0ELb0EN7cutlass6half_tE19Flash_kernel_traitsILi32ELi128ELi128ELi4ES3_EELb0ELb0ELb0ELb1ELb0ELb0ELb1ELb0EEEvNS_16Flash_fwd_paramsE)
        /*0014*/ 	.short	0x0160
        /*0016*/ 	.short	0x01d0


	//----- nvinfo : EIATTR_CBANK_PARAM_SIZE
	.align		4
.L_440:
        /*0018*/ 	.byte	0x03, 0x19
        /*001a*/ 	.short	0x01d0


	//----- nvinfo : EIATTR_KPARAM_INFO
	.align		4
        /*001c*/ 	.byte	0x04, 0x17
        /*001e*/ 	.short	(.L_442 - .L_441)
.L_441:
        /*0020*/ 	.word	0x00000000
        /*0024*/ 	.short	0x0000
        /*0026*/ 	.short	0x0000
        /*0028*/ 	.byte	0x00, 0xf0, 0x41, 0x07


	//----- nvinfo : EIATTR_MAXREG_COUNT
	.align		4
.L_442:
        /*002c*/ 	.byte	0x03, 0x1b
        /*002e*/ 	.short	0x00ff


	//----- nvinfo : EIATTR_NUM_BARRIERS
	.align		4
        /*0030*/ 	.byte	0x02, 0x4c
        /*0032*/ 	.byte	0x01
	.zero		1


	//----- nvinfo : EIATTR_ANNOTATIONS
	.align		4
        /*0034*/ 	.byte	0x04, 0x55
        /*0036*/ 	.short	(.L_444 - .L_443)


	//   ....[0]....
.L_443:
        /* <DEDUP_REMOVED lines=8> */


	//----- nvinfo : EIATTR_MERCURY_ISA_VERSION
	.align		4
.L_444:
        /*00a8*/ 	.byte	0x03, 0x5f
        /*00aa*/ 	.short	0x0000


	//----- nvinfo : EIATTR_COOP_GROUP_MASK_REGIDS
	.align		4
        /*00ac*/ 	.byte	0x04, 0x29
        /*00ae*/ 	.short	(.L_446 - .L_445)


	//   ....[0]....
.L_445:
        /*00b0*/ 	.word	0xffffffff


	//   ....[1]....
        /*00b4*/ 	.word	0xffffffff


	//   ....[2]....
        /*00b8*/ 	.word	0xffffffff


	//   ....[3]....
        /*00bc*/ 	.word	0xffffffff


	//   ....[4]....
        /*00c0*/ 	.word	0xffffffff


	//   ....[5]....
        /*00c4*/ 	.word	0xffffffff


	//   ....[6]....
        /*00c8*/ 	.word	0xffffffff


	//   ....[7]....
        /*00cc*/ 	.word	0xffffffff


	//   ....[8]....
        /*00d0*/ 	.word	0xffffffff


	//   ....[9]....
        /*00d4*/ 	.word	0xffffffff


	//   ....[10]....
        /*00d8*/ 	.word	0xffffffff


	//   ....[11]....
        /*00dc*/ 	.word	0xffffffff


	//   ....[12]....
        /*00e0*/ 	.word	0xffffffff


	//   ....[13]....
        /*00e4*/ 	.word	0xffffffff


	//   ....[14]....
        /*00e8*/ 	.word	0xffffffff


	//   ....[15]....
        /*00ec*/ 	.word	0xffffffff


	//   ....[16]....
        /*00f0*/ 	.word	0xffffffff


	//   ....[17]....
        /*00f4*/ 	.word	0xffffffff


	//   ....[18]....
        /*00f8*/ 	.word	0xffffffff


	//   ....[19]....
        /*00fc*/ 	.word	0xffffffff


	//   ....[20]....
        /*0100*/ 	.word	0xffffffff


	//   ....[21]....
        /*0104*/ 	.word	0xffffffff


	//   ....[22]....
        /*0108*/ 	.word	0xffffffff


	//   ....[23]....
        /*010c*/ 	.word	0xffffffff


	//----- nvinfo : EIATTR_COOP_GROUP_INSTR_OFFSETS
	.align		4
.L_446:
        /*0110*/ 	.byte	0x04, 0x28
        /*0112*/ 	.short	(.L_448 - .L_447)


	//   ....[0]....
.L_447:
        /*0114*/ 	.word	0x00006980


	//   ....[1]....
        /*0118*/ 	.word	0x000069a0


	//   ....[2]....
        /*011c*/ 	.word	0x00006fd0


	//   ....[3]....
        /*0120*/ 	.word	0x000070a0


	//   ....[4]....
        /*0124*/ 	.word	0x00007120


	//   ....[5]....
        /*0128*/ 	.word	0x00007220


	//   ....[6]....
        /*012c*/ 	.word	0x000076c0


	//   ....[7]....
        /*0130*/ 	.word	0x000077f0


	//   ....[8]....
        /*0134*/ 	.word	0x0000c9e0


	//   ....[9]....
        /*0138*/ 	.word	0x0000caf0


	//   ....[10]....
        /*013c*/ 	.word	0x0000cb30


	//   ....[11]....
        /*0140*/ 	.word	0x0000cb60


	//   ....[12]....
        /*0144*/ 	.word	0x0000cbb0


	//   ....[13]....
        /*0148*/ 	.word	0x0000cc00


	//   ....[14]....
        /*014c*/ 	.word	0x0000cc50


	//   ....[15]....
        /*0150*/ 	.word	0x0000cee0


	//   ....[16]....
        /*0154*/ 	.word	0x0000f310


	//   ....[17]....
        /*0158*/ 	.word	0x0000f370


	//   ....[18]....
        /*015c*/ 	.word	0x0000f380


	//   ....[19]....
        /*0160*/ 	.word	0x0000f390


	//   ....[20]....
        /*0164*/ 	.word	0x0000f3b0


	//   ....[21]....
        /*0168*/ 	.word	0x0000f3d0


	//   ....[22]....
        /*016c*/ 	.word	0x0000f400


	//   ....[23]....
        /*0170*/ 	.word	0x0000f410


	//----- nvinfo : EIATTR_EXIT_INSTR_OFFSETS
	.align		4
.L_448:
        /*0174*/ 	.byte	0x04, 0x1c
        /*0176*/ 	.short	(.L_450 - .L_449)


	//   ....[0]....
.L_449:
        /*0178*/ 	.word	0x000002f0


	//   ....[1]....
        /*017c*/ 	.word	0x00010400


	//   ....[2]....
        /*0180*/ 	.word	0x000104b0


	//   ....[3]....
        /*0184*/ 	.word	0x00010d80


	//   ....[4]....
        /*0188*/ 	.word	0x00010e00


	//----- nvinfo : EIATTR_CTAIDZ_USED
	.align		4
.L_450:
        /*018c*/ 	.byte	0x01, 0x04
	.zero		2


	//----- nvinfo : EIATTR_CRS_STACK_SIZE
	.align		4
        /*0190*/ 	.byte	0x04, 0x1e
        /*0192*/ 	.short	(.L_452 - .L_451)
.L_451:
        /*0194*/ 	.word	0x00000000
.L_452:


//--------------------- .nv.info._ZN5flash16flash_fwd_kernelI23Flash_fwd_kernel_traitsILi32ELi128ELi128ELi4ELb0ELb0EN7cutlass6half_tE19Flash_kernel_traitsILi32ELi128ELi128ELi4ES3_EELb1ELb0ELb1ELb0ELb0ELb1ELb0ELb0EEEvNS_16Flash_fwd_paramsE --------------------------
	.section	.nv.info._ZN5flash16flash_fwd_kernelI23Flash_fwd_kernel_traitsILi32ELi128ELi128ELi4ELb0ELb0EN7cutlass6half_tE19Flash_kernel_traitsILi32ELi128ELi128ELi4ES3_EELb1ELb0ELb1ELb0ELb0ELb1ELb0ELb0EEEvNS_16Flash_fwd_paramsE,"",@"SHT_CUDA_INFO"
	.sectionflags	@""
	.align	4


	//----- nvinfo : EIATTR_CUDA_API_VERSION
	.align		4
        /*0000*/ 	.byte	0x04, 0x37
        /*0002*/ 	.short	(.L_454 - .L_453)
.L_453:
        /*0004*/ 	.word	0x00000082


	//----- nvinfo : EIATTR_SW2861232_WAR
	.align		4
.L_454:
        /*0008*/ 	.byte	0x01, 0x35
	.zero		2


	//----- nvinfo : EIATTR_PARAM_CBANK
	.align		4
        /*000c*/ 	.byte	0x04, 0x0a
        /*000e*/ 	.short	(.L_456 - .L_455)
	.align		4
.L_455:
        /*0010*/ 	.word	index@(.nv.constant0._ZN5flash16flash_fwd_kernelI23Flash_fwd_kernel_traitsILi32ELi128ELi128ELi4ELb0ELb0EN7cutlass6half_tE19Flash_kernel_traitsILi32ELi128ELi128ELi4ES3_EELb1ELb0ELb1ELb0ELb0ELb1ELb0ELb0EEEvNS_16Flash_fwd_paramsE)
        /*0014*/ 	.short	0x0160
        /*0016*/ 	.short	0x01d0


	//----- nvinfo : EIATTR_CBANK_PARAM_SIZE
	.align		4
.L_456:
        /*0018*/ 	.byte	0x03, 0x19
        /*001a*/ 	.short	0x01d0


	//----- nvinfo : EIATTR_KPARAM_INFO
	.align		4
        /*001c*/ 	.byte	0x04, 0x17
        /*001e*/ 	.short	(.L_458 - .L_457)
.L_457:
        /*0020*/ 	.word	0x00000000
        /*0024*/ 	.short	0x0000
        /*0026*/ 	.short	0x0000
        /*0028*/ 	.byte	0x00, 0xf0, 0x41, 0x07


	//----- nvinfo : EIATTR_MAXREG_COUNT
	.align		4
.L_458:
        /*002c*/ 	.byte	0x03, 0x1b
        /*002e*/ 	.short	0x00ff


	//----- nvinfo : EIATTR_NUM_BARRIERS
	.align		4
        /*0030*/ 	.byte	0x02, 0x4c
        /*0032*/ 	.byte	0x01
	.zero		1


	//----- nvinfo : EIATTR_ANNOTATIONS
	.align		4
        /*0034*/ 	.byte	0x04, 0x55
        /*0036*/ 	.short	(.L_460 - .L_459)


	//   ....[0]....
.L_459:
        /* <DEDUP_REMOVED lines=58> */


	//----- nvinfo : EIATTR_MERCURY_ISA_VERSION
	.align		4
.L_460:
        /*03c0*/ 	.byte	0x03, 0x5f
        /*03c2*/ 	.short	0x0000


	//----- nvinfo : EIATTR_COOP_GROUP_MASK_REGIDS
	.align		4
        /*03c4*/ 	.byte	0x04, 0x29
        /*03c6*/ 	.short	(.L_462 - .L_461)


	//   ....[0]....
.L_461:
        /*03c8*/ 	.word	0xffffffff


	//   ....[1]....
        /*03cc*/ 	.word	0xffffffff


	//   ....[2]....
        /*03d0*/ 	.word	0xffffffff


	//   ....[3]....
        /*03d4*/ 	.word	0xffffffff


	//   ....[4]....
        /*03d8*/ 	.word	0xffffffff


	//   ....[5]....
        /*03dc*/ 	.word	0xffffffff


	//   ....[6]....
        /*03e0*/ 	.word	0xffffffff


	//   ....[7]....
        /*03e4*/ 	.word	0xffffffff


	//   ....[8]....
        /*03e8*/ 	.word	0xffffffff


	//   ....[9]....
        /*03ec*/ 	.word	0xffffffff


	//   ....[10]....
        /*03f0*/ 	.word	0xffffffff


	//   ....[11]....
        /*03f4*/ 	.word	0xffffffff


	//   ....[12]....
        /*03f8*/ 	.word	0xffffffff


	//   ....[13]....
        /*03fc*/ 	.word	0xffffffff


	//   ....[14]....
        /*0400*/ 	.word	0xffffffff


	//   ....[15]....
        /*0404*/ 	.word	0xffffffff


	//   ....[16]....
        /*0408*/ 	.word	0xffffffff


	//   ....[17]....
        /*040c*/ 	.word	0xffffffff


	//   ....[18]....
        /*0410*/ 	.word	0xffffffff


	//   ....[19]....
        /*0414*/ 	.word	0xffffffff


	//   ....[20]....
        /*0418*/ 	.word	0xffffffff


	//   ....[21]....
        /*041c*/ 	.word	0xffffffff


	//   ....[22]....
        /*0420*/ 	.word	0xffffffff


	//   ....[23]....
        /*0424*/ 	.word	0xffffffff


	//   ....[24]....
        /*0428*/ 	.word	0xffffffff


	//   ....[25]....
        /*042c*/ 	.word	0xffffffff


	//   ....[26]....
        /*0430*/ 	.word	0xffffffff


	//   ....[27]....
        /*0434*/ 	.word	0xffffffff


	//   ....[28]....
        /*0438*/ 	.word	0xffffffff


	//   ....[29]....
        /*043c*/ 	.word	0xffffffff


	//   ....[30]....
        /*0440*/ 	.word	0xffffffff


	//   ....[31]....
        /*0444*/ 	.word	0xffffffff


	//----- nvinfo : EIATTR_COOP_GROUP_INSTR_OFFSETS
	.align		4
.L_462:
        /*0448*/ 	.byte	0x04, 0x28
        /*044a*/ 	.short	(.L_464 - .L_463)


	//   ....[0]....
.L_463:
        /*044c*/ 	.word	0x000050a0


	//   ....[1]....
        /*0450*/ 	.word	0x00005160


	//   ....[2]....
        /*0454*/ 	.word	0x00005190


	//   ....[3]....
        /*0458*/ 	.word	0x00005240


	//   ....[4]....
        /*045c*/ 	.word	0x00005ce0


	//   ....[5]....
        /*0460*/ 	.word	0x00005d40


	//   ....[6]....
        /*0464*/ 	.word	0x00005e30


	//   ....[7]....
        /*0468*/ 	.word	0x00005ef0


	//   ....[8]....
        /*046c*/ 	.word	0x0000c850


	//   ....[9]....
        /*0470*/ 	.word	0x0000c980


	//   ....[10]....
        /*0474*/ 	.word	0x0000d000


	//   ....[11]....
        /*0478*/ 	.word	0x0000d050


	//   ....[12]....
        /*047c*/ 	.word	0x0000d0c0


	//   ....[13]....
        /*0480*/ 	.word	0x0000d160


	//   ....[14]....
        /*0484*/ 	.word	0x0000d1d0


	//   ....[15]....
        /*0488*/ 	.word	0x0000d260


	//   ....[16]....
        /*048c*/ 	.word	0x00014090


	//   ....[17]....
        /*0490*/ 	.word	0x000141d0


	//   ....[18]....
        /*0494*/ 	.word	0x00014280


	//   ....[19]....
        /*0498*/ 	.word	0x000143a0


	//   ....[20]....
        /*049c*/ 	.word	0x00014750


	//   ....[21]....
        /*04a0*/ 	.word	0x00014900


	//   ....[22]....
        /*04a4*/ 	.word	0x00014990


	//   ....[23]....
        /*04a8*/ 	.word	0x00014a80


	//   ....[24]....
        /*04ac*/ 	.word	0x00019320


	//   ....[25]....
        /*04b0*/ 	.word	0x00019330


	//   ....[26]....
        /*04b4*/ 	.word	0x00019450


	//   ....[27]....
        /*04b8*/ 	.word	0x00019480


	//   ....[28]....
        /*04bc*/ 	.word	0x000198d0


	//   ....[29]....
        /*04c0*/ 	.word	0x000198e0


	//   ....[30]....
        /*04c4*/ 	.word	0x00019900


	//   ....[31]....
        /*04c8*/ 	.word	0x00019930


	//----- nvinfo : EIATTR_EXIT_INSTR_OFFSETS
	.align		4
.L_464:
        /*04cc*/ 	.byte	0x04, 0x1c
        /*04ce*/ 	.short	(.L_466 - .L_465)


	//   ....[0]....
.L_465:
        /*04d0*/ 	.word	0x000006e0


	//   ....[1]....
        /*04d4*/ 	.word	0x00001170


	//   ....[2]....
        /*04d8*/ 	.word	0x000011f0


	//   ....[3]....
        /*04dc*/ 	.word	0x0001a580


	//   ....[4]....
        /*04e0*/ 	.word	0x0001a630


	//----- nvinfo : EIATTR_CTAIDZ_USED
	.align		4
.L_466:
        /*04e4*/ 	.byte	0x01, 0x04
	.zero		2


	//----- nvinfo : EIATTR_CRS_STACK_SIZE
	.align		4
        /*04e8*/ 	.byte	0x04, 0x1e
        /*04ea*/ 	.short	(.L_468 - .L_467)
.L_467:
        /*04ec*/ 	.word	0x00000000
.L_468:


//--------------------- .nv.info._ZN5flash16flash_fwd_kernelI23Flash_fwd_kernel_traitsILi32ELi128ELi128ELi4ELb0ELb0EN7cutlass6half_tE19Flash_kernel_traitsILi32ELi128ELi128ELi4ES3_EELb0ELb0ELb1ELb0ELb0ELb1ELb1ELb0EEEvNS_16Flash_fwd_paramsE --------------------------
	.section	.nv.info._ZN5flash16flash_fwd_kernelI23Flash_fwd_kernel_traitsILi32ELi128ELi128ELi4ELb0ELb0EN7cutlass6half_tE19Flash_kernel_traitsILi32ELi128ELi128ELi4ES3_EELb0ELb0ELb1ELb0ELb0ELb1ELb1ELb0EEEvNS_16Flash_fwd_paramsE,"",@"SHT_CUDA_INFO"
	.sectionflags	@""
	.align	4


	//----- nvinfo : EIATTR_CUDA_API_VERSION
	.align		4
        /*0000*/ 	.byte	0x04, 0x37
        /*0002*/ 	.short	(.L_470 - .L_469)
.L_469:
        /*0004*/ 	.word	0x00000082


	//----- nvinfo : EIATTR_SW2861232_WAR
	.align		4
.L_470:
        /*0008*/ 	.byte	0x01, 0x35
	.zero		2


	//----- nvinfo : EIATTR_PARAM_CBANK
	.align		4
        /*000c*/ 	.byte	0x04, 0x0a
        /*000e*/ 	.short	(.L_472 - .L_471)
	.align		4
.L_471:
        /*0010*/ 	.word	index@(.nv.constant0._ZN5flash16flash_fwd_kernelI23Flash_fwd_kernel_traitsILi32ELi128ELi128ELi4ELb0ELb0EN7cutlass6half_tE19Flash_kernel_traitsILi32ELi128ELi128ELi4ES3_EELb0ELb0ELb1ELb0ELb0ELb1ELb1ELb0EEEvNS_16Flash_fwd_paramsE)
        /*0014*/ 	.short	0x0160
        /*0016*/ 	.short	0x01d0


	//----- nvinfo : EIATTR_CBANK_PARAM_SIZE
	.align		4
.L_472:
        /*0018*/ 	.byte	0x03, 0x19
        /*001a*/ 	.short	0x01d0


	//----- nvinfo : EIATTR_KPARAM_INFO
	.align		4
        /*001c*/ 	.byte	0x04, 0x17
        /*001e*/ 	.short	(.L_474 - .L_473)
.L_473:
        /*0020*/ 	.word	0x00000000
        /*0024*/ 	.short	0x0000
        /*0026*/ 	.short	0x0000
        /*0028*/ 	.byte	0x00, 0xf0, 0x41, 0x07


	//----- nvinfo : EIATTR_MAXREG_COUNT
	.align		4
.L_474:
        /*002c*/ 	.byte	0x03, 0x1b
        /*002e*/ 	.short	0x00ff


	//----- nvinfo : EIATTR_NUM_BARRIERS
	.align		4
        /*0030*/ 	.byte	0x02, 0x4c
        /*0032*/ 	.byte	0x01
	.zero		1


	//----- nvinfo : EIATTR_ANNOTATIONS
	.align		4
        /*0034*/ 	.byte	0x04, 0x55
        /*0036*/ 	.short	(.L_476 - .L_475)


	//   ....[0]....
.L_475:
        /* <DEDUP_REMOVED lines=10> */


	//----- nvinfo : EIATTR_MERCURY_ISA_VERSION
	.align		4
.L_476:
        /*00c8*/ 	.byte	0x03, 0x5f
        /*00ca*/ 	.short	0x0000


	//----- nvinfo : EIATTR_COOP_GROUP_MASK_REGIDS
	.align		4
        /*00cc*/ 	.byte	0x04, 0x29
        /*00ce*/ 	.short	(.L_478 - .L_477)


	//   ....[0]....
.L_477:
        /*00d0*/ 	.word	0xffffffff


	//   ....[1]....
        /*00d4*/ 	.word	0xffffffff


	//   ....[2]....
        /*00d8*/ 	.word	0xffffffff


	//   ....[3]....
        /*00dc*/ 	.word	0xffffffff


	//   ....[4]....
        /*00e0*/ 	.word	0xffffffff


	//   ....[5]....
        /*00e4*/ 	.word	0xffffffff


	//   ....[6]....
        /*00e8*/ 	.word	0xffffffff


	//   ....[7]....
        /*00ec*/ 	.word	0xffffffff


	//   ....[8]....
        /*00f0*/ 	.word	0xffffffff


	//   ....[9]....
        /*00f4*/ 	.word	0xffffffff


	//   ....[10]....
        /*00f8*/ 	.word	0xffffffff


	//   ....[11]....
        /*00fc*/ 	.word	0xffffffff


	//   ....[12]....
        /*0100*/ 	.word	0xffffffff


	//   ....[13]....
        /*0104*/ 	.word	0xffffffff


	//   ....[14]....
        /*0108*/ 	.word	0xffffffff


	//   ....[15]....
        /*010c*/ 	.word	0xffffffff


	//   ....[16]....
        /*0110*/ 	.word	0xffffffff


	//   ....[17]....
        /*0114*/ 	.word	0xffffffff


	//   ....[18]....
        /*0118*/ 	.word	0xffffffff


	//   ....[19]....
        /*011c*/ 	.word	0xffffffff


	//   ....[20]....
        /*0120*/ 	.word	0xffffffff


	//   ....[21]....
        /*0124*/ 	.word	0xffffffff


	//   ....[22]....
        /*0128*/ 	.word	0xffffffff


	//   ....[23]....
        /*012c*/ 	.word	0xffffffff


	//   ....[24]....
        /*0130*/ 	.word	0xffffffff


	//   ....[25]....
        /*0134*/ 	.word	0xffffffff


	//   ....[26]....
        /*0138*/ 	.word	0xffffffff


	//   ....[27]....
        /*013c*/ 	.word	0xffffffff


	//   ....[28]....
        /*0140*/ 	.word	0xffffffff


	//   ....[29]....
        /*0144*/ 	.word	0xffffffff


	//   ....[30]....
        /*0148*/ 	.word	0xffffffff


	//   ....[31]....
        /*014c*/ 	.word	0xffffffff


	//----- nvinfo : EIATTR_COOP_GROUP_INSTR_OFFSETS
	.align		4
.L_478:
        /*0150*/ 	.byte	0x04, 0x28
        /*0152*/ 	.short	(.L_480 - .L_479)


	//   ....[0]....
.L_479:
        /*0154*/ 	.word	0x00005680


	//   ....[1]....
        /*0158*/ 	.word	0x000056a0


	//   ....[2]....
        /*015c*/ 	.word	0x00005cd0


	//   ....[3]....
        /*0160*/ 	.word	0x00005d30


	//   ....[4]....
        /*0164*/ 	.word	0x00006270


	//   ....[5]....
        /*0168*/ 	.word	0x00006310


	//   ....[6]....
        /*016c*/ 	.word	0x00006340


	//   ....[7]....
        /*0170*/ 	.word	0x00006390


	//   ....[8]....
        /*0174*/ 	.word	0x0000b410


	//   ....[9]....
        /*0178*/ 	.word	0x0000b440


	//   ....[10]....
        /*017c*/ 	.word	0x0000b9b0


	//   ....[11]....
        /*0180*/ 	.word	0x0000ba10


	//   ....[12]....
        /*0184*/ 	.word	0x0000bfb0


	//   ....[13]....
        /*0188*/ 	.word	0x0000c0e0


	//   ....[14]....
        /*018c*/ 	.word	0x0000c100


	//   ....[15]....
        /*0190*/ 	.word	0x0000c160


	//   ....[16]....
        /*0194*/ 	.word	0x00011800


	//   ....[17]....
        /*0198*/ 	.word	0x000119e0


	//   ....[18]....
        /*019c*/ 	.word	0x00011a40


	//   ....[19]....
        /*01a0*/ 	.word	0x00011ec0


	//   ....[20]....
        /*01a4*/ 	.word	0x00011fd0


	//   ....[21]....
        /*01a8*/ 	.word	0x000120f0


	//   ....[22]....
        /*01ac*/ 	.word	0x00012160


	//   ....[23]....
        /*01b0*/ 	.word	0x00012240


	//   ....[24]....
        /*01b4*/ 	.word	0x00014640


	//   ....[25]....
        /*01b8*/ 	.word	0x00014670


	//   ....[26]....
        /*01bc*/ 	.word	0x000146b0


	//   ....[27]....
        /*01c0*/ 	.word	0x000146f0


	//   ....[28]....
        /*01c4*/ 	.word	0x00014700


	//   ....[29]....
        /*01c8*/ 	.word	0x00014720


	//   ....[30]....
        /*01cc*/ 	.word	0x00014740


	//   ....[31]....
        /*01d0*/ 	.word	0x00014750


	//----- nvinfo : EIATTR_EXIT_INSTR_OFFSETS
	.align		4
.L_480:
        /*01d4*/ 	.byte	0x04, 0x1c
        /*01d6*/ 	.short	(.L_482 - .L_481)


	//   ....[0]....
.L_481:
        /*01d8*/ 	.word	0x000002e0


	//   ....[1]....
        /*01dc*/ 	.word	0x00000cc0


	//   ....[2]....
        /*01e0*/ 	.word	0x00000d40


	//   ....[3]....
        /*01e4*/ 	.word	0x000157b0


	//   ....[4]....
        /*01e8*/ 	.word	0x00015870


	//----- nvinfo : EIATTR_CTAIDZ_USED
	.align		4
.L_482:
        /*01ec*/ 	.byte	0x01, 0x04
	.zero		2


	//----- nvinfo : EIATTR_CRS_STACK_SIZE
	.align		4
        /*01f0*/ 	.byte	0x04, 0x1e
        /*01f2*/ 	.short	(.L_484 - .L_483)
.L_483:
        /*01f4*/ 	.word	0x00000000
.L_484:


//--------------------- .nv.info._ZN5flash16flash_fwd_kernelI23Flash_fwd_kernel_traitsILi32ELi128ELi128ELi4ELb0ELb0EN7cutlass6half_tE19Flash_kernel_traitsILi32ELi128ELi128ELi4ES3_EELb1ELb0ELb1ELb1ELb0ELb0ELb0ELb0EEEvNS_16Flash_fwd_paramsE --------------------------
	.section	.nv.info._ZN5flash16flash_fwd_kernelI23Flash_fwd_kernel_traitsILi32ELi128ELi128ELi4ELb0ELb0EN7cutlass6half_tE19Flash_kernel_traitsILi32ELi128ELi128ELi4ES3_EELb1ELb0ELb1ELb1ELb0ELb0ELb0ELb0EEEvNS_16Flash_fwd_paramsE,"",@"SHT_CUDA_INFO"
	.sectionflags	@""
	.align	4


	//----- nvinfo : EIATTR_CUDA_API_VERSION
	.align		4
        /*0000*/ 	.byte	0x04, 0x37
        /*0002*/ 	.short	(.L_486 - .L_485)
.L_485:
        /*0004*/ 	.word	0x00000082


	//----- nvinfo : EIATTR_SW2861232_WAR
	.align		4
.L_486:
        /*0008*/ 	.byte	0x01, 0x35
	.zero		2


	//----- nvinfo : EIATTR_PARAM_CBANK
	.align		4
        /*000c*/ 	.byte	0x04, 0x0a
        /*000e*/ 	.short	(.L_488 - .L_487)
	.align		4
.L_487:
        /*0010*/ 	.word	index@(.nv.constant0._ZN5flash16flash_fwd_kernelI23Flash_fwd_kernel_traitsILi32ELi128ELi128ELi4ELb0ELb0EN7cutlass6half_tE19Flash_kernel_traitsILi32ELi128ELi128ELi4ES3_EELb1ELb0ELb1ELb1ELb0ELb0ELb0ELb0EEEvNS_16Flash_fwd_paramsE)
        /*0014*/ 	.short	0x0160
        /*0016*/ 	.short	0x01d0


	//----- nvinfo : EIATTR_CBANK_PARAM_SIZE
	.align		4
.L_488:
        /*0018*/ 	.byte	0x03, 0x19
        /*001a*/ 	.short	0x01d0


	//----- nvinfo : EIATTR_KPARAM_INFO
	.align		4
        /*001c*/ 	.byte	0x04, 0x17
        /*001e*/ 	.short	(.L_490 - .L_489)
.L_489:
        /*0020*/ 	.word	0x00000000
        /*0024*/ 	.short	0x0000
        /*0026*/ 	.short	0x0000
        /*0028*/ 	.byte	0x00, 0xf0, 0x41, 0x07


	//----- nvinfo : EIATTR_MAXREG_COUNT
	.align		4
.L_490:
        /*002c*/ 	.byte	0x03, 0x1b
        /*002e*/ 	.short	0x00ff


	//----- nvinfo : EIATTR_NUM_BARRIERS
	.align		4
        /*0030*/ 	.byte	0x02, 0x4c
        /*0032*/ 	.byte	0x01
	.zero		1


	//----- nvinfo : EIATTR_ANNOTATIONS
	.align		4
        /*0034*/ 	.byte	0x04, 0x55
        /*0036*/ 	.short	(.L_492 - .L_491)


	//   ....[0]....
.L_491:
        /* <DEDUP_REMOVED lines=46> */


	//----- nvinfo : EIATTR_MERCURY_ISA_VERSION
	.align		4
.L_492:
        /*0300*/ 	.byte	0x03, 0x5f
        /*0302*/ 	.short	0x0000


	//----- nvinfo : EIATTR_COOP_GROUP_MASK_REGIDS
	.align		4
        /*0304*/ 	.byte	0x04, 0x29
        /*0306*/ 	.short	(.L_494 - .L_493)


	//   ....[0]....
.L_493:
        /*0308*/ 	.word	0xffffffff


	//   ....[1]....
        /*030c*/ 	.word	0xffffffff


	//   ....[2]....
        /*0310*/ 	.word	0xffffffff


	//   ....[3]....
        /*0314*/ 	.word	0xffffffff


	//   ....[4]....
        /*0318*/ 	.word	0xffffffff


	//   ....[5]....
        /*031c*/ 	.word	0xffffffff


	//   ....[6]....
        /*0320*/ 	.word	0xffffffff


	//   ....[7]....
        /*0324*/ 	.word	0xffffffff


	//   ....[8]....
        /*0328*/ 	.word	0xffffffff


	//   ....[9]....
        /*032c*/ 	.word	0xffffffff


	//   ....[10]....
        /*0330*/ 	.word	0xffffffff


	//   ....[11]....
        /*0334*/ 	.word	0xffffffff


	//   ....[12]....
        /*0338*/ 	.word	0xffffffff


	//   ....[13]....
        /*033c*/ 	.word	0xffffffff


	//   ....[14]....
        /*0340*/ 	.word	0xffffffff


	//   ....[15]....
        /*0344*/ 	.word	0xffffffff


	//   ....[16]....
        /*0348*/ 	.word	0xffffffff


	//   ....[17]....
        /*034c*/ 	.word	0xffffffff


	//   ....[18]....
        /*0350*/ 	.word	0xffffffff


	//   ....[19]....
        /*0354*/ 	.word	0xffffffff


	//   ....[20]....
        /*0358*/ 	.word	0xffffffff


	//   ....[21]....
        /*035c*/ 	.word	0xffffffff


	//   ....[22]....
        /*0360*/ 	.word	0xffffffff


	//   ....[23]....
        /*0364*/ 	.word	0xffffffff


	//   ....[24]....
        /*0368*/ 	.word	0xffffffff


	//   ....[25]....
        /*036c*/ 	.word	0xffffffff


	//   ....[26]....
        /*0370*/ 	.word	0xffffffff


	//   ....[27]....
        /*0374*/ 	.word	0xffffffff


	//   ....[28]....
        /*0378*/ 	.word	0xffffffff


	//   ....[29]....
        /*037c*/ 	.word	0xffffffff


	//   ....[30]....
        /*0380*/ 	.word	0xffffffff


	//   ....[31]....
        /*0384*/ 	.word	0xffffffff


	//----- nvinfo : EIATTR_COOP_GROUP_INSTR_OFFSETS
	.align		4
.L_494:
        /*0388*/ 	.byte	0x04, 0x28
        /*038a*/ 	.short	(.L_496 - .L_495)


	//   ....[0]....
.L_495:
        /*038c*/ 	.word	0x00007c50


	//   ....[1]....
        /*0390*/ 	.word	0x00007da0


	//   ....[2]....
        /*0394*/ 	.word	0x00007ed0


	//   ....[3]....
        /*0398*/ 	.word	0x00007fe0


	//   ....[4]....
        /*039c*/ 	.word	0x00008580


	//   ....[5]....
        /*03a0*/ 	.word	0x00008730


	//   ....[6]....
        /*03a4*/ 	.word	0x000087c0


	//   ....[7]....
        /*03a8*/ 	.word	0x000088e0


	//   ....[8]....
        /*03ac*/ 	.word	0x000114f0


	//   ....[9]....
        /*03b0*/ 	.word	0x00011620


	//   ....[10]....
        /*03b4*/ 	.word	0x00011ce0


	//   ....[11]....
        /*03b8*/ 	.word	0x00011d10


	//   ....[12]....
        /*03bc*/ 	.word	0x00011d80


	//   ....[13]....
        /*03c0*/ 	.word	0x00011e70


	//   ....[14]....
        /*03c4*/ 	.word	0x00011eb0


	//   ....[15]....
        /*03c8*/ 	.word	0x00011f00


	//   ....[16]....
        /*03cc*/ 	.word	0x0001b3c0


	//   ....[17]....
        /*03d0*/ 	.word	0x0001b480


	//   ....[18]....
        /*03d4*/ 	.word	0x0001b5e0


	//   ....[19]....
        /*03d8*/ 	.word	0x0001b650


	//   ....[20]....
        /*03dc*/ 	.word	0x0001b950


	//   ....[21]....
        /*03e0*/ 	.word	0x0001b9c0


	//   ....[22]....
        /*03e4*/ 	.word	0x0001bab0


	//   ....[23]....
        /*03e8*/ 	.word	0x0001bb20


	//   ....[24]....
        /*03ec*/ 	.word	0x00020440


	//   ....[25]....
        /*03f0*/ 	.word	0x00020450


	//   ....[26]....
        /*03f4*/ 	.word	0x000205a0


	//   ....[27]....
        /*03f8*/ 	.word	0x000208e0


	//   ....[28]....
        /*03fc*/ 	.word	0x000208f0


	//   ....[29]....
        /*0400*/ 	.word	0x00020910


	//   ....[30]....
        /*0404*/ 	.word	0x00020920


	//   ....[31]....
        /*0408*/ 	.word	0x00020950


	//----- nvinfo : EIATTR_EXIT_INSTR_OFFSETS
	.align		4
.L_496:
        /*040c*/ 	.byte	0x04, 0x1c
        /*040e*/ 	.short	(.L_498 - .L_497)


	//   ....[0]....
.L_497:
        /*0410*/ 	.word	0x000006e0


	//   ....[1]....
        /*0414*/ 	.word	0x000011a0


	//   ....[2]....
        /*0418*/ 	.word	0x00001220


	//   ....[3]....
        /*041c*/ 	.word	0x00021780


	//   ....[4]....
        /*0420*/ 	.word	0x00021840


	//----- nvinfo : EIATTR_CTAIDZ_USED
	.align		4
.L_498:
        /*0424*/ 	.byte	0x01, 0x04
	.zero		2


	//----- nvinfo : EIATTR_CRS_STACK_SIZE
	.align		4
        /*0428*/ 	.byte	0x04, 0x1e
        /*042a*/ 	.short	(.L_500 - .L_499)
.L_499:
        /*042c*/ 	.word	0x00000000
.L_500:


//--------------------- .nv.info._ZN5flash16flash_fwd_kernelI23Flash_fwd_kernel_traitsILi32ELi128ELi128ELi4ELb0ELb0EN7cutlass6half_tE19Flash_kernel_traitsILi32ELi128ELi128ELi4ES3_EELb1ELb0ELb1ELb0ELb0ELb0ELb0ELb1EEEvNS_16Flash_fwd_paramsE --------------------------
	.section	.nv.info._ZN5flash16flash_fwd_kernelI23Flash_fwd_kernel_traitsILi32ELi128ELi128ELi4ELb0ELb0EN7cutlass6half_tE19Flash_kernel_traitsILi32ELi128ELi128ELi4ES3_EELb1ELb0ELb1ELb0ELb0ELb0ELb0ELb1EEEvNS_16Flash_fwd_paramsE,"",@"SHT_CUDA_INFO"
	.sectionflags	@""
	.align	4


	//----- nvinfo : EIATTR_CUDA_API_VERSION
	.align		4
        /*0000*/ 	.byte	0x04, 0x37
        /*0002*/ 	.short	(.L_502 - .L_501)
.L_501:
        /*0004*/ 	.word	0x00000082


	//----- nvinfo : EIATTR_SW2861232_WAR
	.align		4
.L_502:
        /*0008*/ 	.byte	0x01, 0x35
	.zero		2


	//----- nvinfo : EIATTR_PARAM_CBANK
	.align		4
        /*000c*/ 	.byte	0x04, 0x0a
        /*000e*/ 	.short	(.L_504 - .L_503)
	.align		4
.L_503:
        /*0010*/ 	.word	index@(.nv.constant0._ZN5flash16flash_fwd_kernelI23Flash_fwd_kernel_traitsILi32ELi128ELi128ELi4ELb0ELb0EN7cutlass6half_tE19Flash_kernel_traitsILi32ELi128ELi128ELi4ES3_EELb1ELb0ELb1ELb0ELb0ELb0ELb0ELb1EEEvNS_16Flash_fwd_paramsE)
        /*0014*/ 	.short	0x0160
        /*0016*/ 	.short	0x01d0


	//----- nvinfo : EIATTR_CBANK_PARAM_SIZE
	.align		4
.L_504:
        /*0018*/ 	.byte	0x03, 0x19
        /*001a*/ 	.short	0x01d0


	//----- nvinfo : EIATTR_KPARAM_INFO
	.align		4
        /*001c*/ 	.byte	0x04, 0x17
        /*001e*/ 	.short	(.L_506 - .L_505)
.L_505:
        /*0020*/ 	.word	0x00000000
        /*0024*/ 	.short	0x0000
        /*0026*/ 	.short	0x0000
        /*0028*/ 	.byte	0x00, 0xf0, 0x41, 0x07


	//----- nvinfo : EIATTR_MAXREG_COUNT
	.align		4
.L_506:
        /*002c*/ 	.byte	0x03, 0x1b
        /*002e*/ 	.short	0x00ff


	//----- nvinfo : EIATTR_NUM_BARRIERS
	.align		4
        /*0030*/ 	.byte	0x02, 0x4c
        /*0032*/ 	.byte	0x01
	.zero		1


	//----- nvinfo : EIATTR_ANNOTATIONS
	.align		4
        /*0034*/ 	.byte	0x04, 0x55
        /*0036*/ 	.short	(.L_508 - .L_507)


	//   ....[0]....
.L_507:
        /* <DEDUP_REMOVED lines=432> */


	//----- nvinfo : EIATTR_MERCURY_ISA_VERSION
	.align		4
.L_508:
        /*1b20*/ 	.byte	0x03, 0x5f
        /*1b22*/ 	.short	0x0000


	//----- nvinfo : EIATTR_COOP_GROUP_MASK_REGIDS
	.align		4
        /*1b24*/ 	.byte	0x04, 0x29
        /*1b26*/ 	.short	(.L_510 - .L_509)


	//   ....[0]....
.L_509:
        /*1b28*/ 	.word	0xffffffff


	//   ....[1]....
        /*1b2c*/ 	.word	0xffffffff


	//   ....[2]....
        /*1b30*/ 	.word	0xffffffff


	//   ....[3]....
        /*1b34*/ 	.word	0xffffffff


	//   ....[4]....
        /*1b38*/ 	.word	0xffffffff


	//   ....[5]....
        /*1b3c*/ 	.word	0xffffffff


	//   ....[6]....
        /*1b40*/ 	.word	0xffffffff


	//   ....[7]....
        /*1b44*/ 	.word	0xffffffff


	//   ....[8]....
        /*1b48*/ 	.word	0xffffffff


	//   ....[9]....
        /*1b4c*/ 	.word	0xffffffff


	//   ....[10]....
        /*1b50*/ 	.word	0xffffffff


	//   ....[11]....
        /*1b54*/ 	.word	0xffffffff


	//   ....[12]....
        /*1b58*/ 	.word	0xffffffff


	//   ....[13]....
        /*1b5c*/ 	.word	0xffffffff


	//   ....[14]....
        /*1b60*/ 	.word	0xffffffff


	//   ....[15]....
        /*1b64*/ 	.word	0xffffffff


	//   ....[16]....
        /*1b68*/ 	.word	0xffffffff


	//   ....[17]....
        /*1b6c*/ 	.word	0xffffffff


	//   ....[18]....
        /*1b70*/ 	.word	0xffffffff


	//   ....[19]....
        /*1b74*/ 	.word	0xffffffff


	//   ....[20]....
        /*1b78*/ 	.word	0xffffffff


	//   ....[21]....
        /*1b7c*/ 	.word	0xffffffff


	//   ....[22]....
        /*1b80*/ 	.word	0xffffffff


	//   ....[23]....
        /*1b84*/ 	.word	0xffffffff


	//   ....[24]....
        /*1b88*/ 	.word	0xffffffff


	//   ....[25]....
        /*1b8c*/ 	.word	0xffffffff


	//   ....[26]....
        /*1b90*/ 	.word	0xffffffff


	//   ....[27]....
        /*1b94*/ 	.word	0xffffffff


	//   ....[28]....
        /*1b98*/ 	.word	0xffffffff


	//   ....[29]....
        /*1b9c*/ 	.word	0xffffffff


	//   ....[30]....
        /*1ba0*/ 	.word	0xffffffff


	//   ....[31]....
        /*1ba4*/ 	.word	0xffffffff


	//   ....[32]....
        /*1ba8*/ 	.word	0xffffffff


	//   ....[33]....
        /*1bac*/ 	.word	0xffffffff


	//   ....[34]....
        /*1bb0*/ 	.word	0xffffffff


	//   ....[35]....
        /*1bb4*/ 	.word	0xffffffff


	//   ....[36]....
        /*1bb8*/ 	.word	0xffffffff


	//   ....[37]....
        /*1bbc*/ 	.word	0xffffffff


	//   ....[38]....
        /*1bc0*/ 	.word	0xffffffff


	//   ....[39]....
        /*1bc4*/ 	.word	0xffffffff


	//----- nvinfo : EIATTR_COOP_GROUP_INSTR_OFFSETS
	.align		4
.L_510:
        /*1bc8*/ 	.byte	0x04, 0x28
        /*1bca*/ 	.short	(.L_512 - .L_511)


	//   ....[0]....
.L_511:
        /*1bcc*/ 	.word	0x00006090


	//   ....[1]....
        /*1bd0*/ 	.word	0x000060d0


	//   ....[2]....
        /*1bd4*/ 	.word	0x00006140


	//   ....[3]....
        /*1bd8*/ 	.word	0x00006150


	//   ....[4]....
        /*1bdc*/ 	.word	0x00006180


	//   ....[5]....
        /*1be0*/ 	.word	0x00006190


	//   ....[6]....
        /*1be4*/ 	.word	0x000061c0


	//   ....[7]....
        /*1be8*/ 	.word	0x000061d0


	//   ....[8]....
        /*1bec*/ 	.word	0x00013830


	//   ....[9]....
        /*1bf0*/ 	.word	0x000138b0


	//   ....[10]....
        /*1bf4*/ 	.word	0x00014060


	//   ....[11]....
        /*1bf8*/ 	.word	0x00014080


	//   ....[12]....
        /*1bfc*/ 	.word	0x000146f0


	//   ....[13]....
        /*1c00*/ 	.word	0x00014710


	//   ....[14]....
        /*1c04*/ 	.word	0x00014cd0


	//   ....[15]....
        /*1c08*/ 	.word	0x00014cf0


	//   ....[16]....
        /*1c0c*/ 	.word	0x00022600


	//   ....[17]....
        /*1c10*/ 	.word	0x00022700


	//   ....[18]....
        /*1c14*/ 	.word	0x00022b60


	//   ....[19]....
        /*1c18*/ 	.word	0x00022bd0


	//   ....[20]....
        /*1c1c*/ 	.word	0x00023230


	//   ....[21]....
        /*1c20*/ 	.word	0x00023250


	//   ....[22]....
        /*1c24*/ 	.word	0x000238b0


	//   ....[23]....
        /*1c28*/ 	.word	0x000238d0


	//   ....[24]....
        /*1c2c*/ 	.word	0x0002d780


	//   ....[25]....
        /*1c30*/ 	.word	0x0002d7f0


	//   ....[26]....
        /*1c34*/ 	.word	0x0002d810


	//   ....[27]....
        /*1c38*/ 	.word	0x0002d820


	//   ....[28]....
        /*1c3c*/ 	.word	0x0002d830


	//   ....[29]....
        /*1c40*/ 	.word	0x0002d860


	//   ....[30]....
        /*1c44*/ 	.word	0x0002d880


	//   ....[31]....
        /*1c48*/ 	.word	0x0002d890


	//   ....[32]....
        /*1c4c*/ 	.word	0x0002ecd0


	//   ....[33]....
        /*1c50*/ 	.word	0x0002ed20


	//   ....[34]....
        /*1c54*/ 	.word	0x0002ed70


	//   ....[35]....
        /*1c58*/ 	.word	0x0002edc0


	//   ....[36]....
        /*1c5c*/ 	.word	0x0002ee10


	//   ....[37]....
        /*1c60*/ 	.word	0x0002ee70


	//   ....[38]....
        /*1c64*/ 	.word	0x0002eec0


	//   ....[39]....
        /*1c68*/ 	.word	0x0002ef20


	//----- nvinfo : EIATTR_EXIT_INSTR_OFFSETS
	.align		4
.L_512:
        /*1c6c*/ 	.byte	0x04, 0x1c
        /*1c6e*/ 	.short	(.L_514 - .L_513)


	//   ....[0]....
.L_513:
        /*1c70*/ 	.word	0x00000080


	//----- nvinfo : EIATTR_CTAIDZ_USED
	.align		4
.L_514:
        /*1c74*/ 	.byte	0x01, 0x04
	.zero		2


	//----- nvinfo : EIATTR_CRS_STACK_SIZE
	.align		4
        /*1c78*/ 	.byte	0x04, 0x1e
        /*1c7a*/ 	.short	(.L_516 - .L_515)
.L_515:
        /*1c7c*/ 	.word	0x00000000
.L_516:


//--------------------- .nv.info._ZN5flash16flash_fwd_kernelI23Flash_fwd_kernel_traitsILi32ELi128ELi128ELi4ELb0ELb0EN7cutlass6half_tE19Flash_kernel_traitsILi32ELi128ELi128ELi4ES3_EELb0ELb0ELb1ELb0ELb0ELb0ELb1ELb0EEEvNS_16Flash_fwd_paramsE --------------------------
	.section	.nv.info._ZN5flash16flash_fwd_kernelI23Flash_fwd_kernel_traitsILi32ELi128ELi128ELi4ELb0ELb0EN7cutlass6half_tE19Flash_kernel_traitsILi32ELi128ELi128ELi4ES3_EELb0ELb0ELb1ELb0ELb0ELb0ELb1ELb0EEEvNS_16Flash_fwd_paramsE,"",@"SHT_CUDA_INFO"
	.sectionflags	@""
	.align	4


	//----- nvinfo : EIATTR_CUDA_API_VERSION
	.align		4
        /*0000*/ 	.byte	0x04, 0x37
        /*0002*/ 	.short	(.L_518 - .L_517)
.L_517:
        /*0004*/ 	.word	0x00000082


	//----- nvinfo : EIATTR_SW2861232_WAR
	.align		4
.L_518:
        /*0008*/ 	.byte	0x01, 0x35
	.zero		2


	//----- nvinfo : EIATTR_PARAM_CBANK
	.align		4
        /*000c*/ 	.byte	0x04, 0x0a
        /*000e*/ 	.short	(.L_520 - .L_519)
	.align		4
.L_519:
        /*0010*/ 	.word	index@(.nv.constant0._ZN5flash16flash_fwd_kernelI23Flash_fwd_kernel_traitsILi32ELi128ELi128ELi4ELb0ELb0EN7cutlass6half_tE19Flash_kernel_traitsILi32ELi128ELi128ELi4ES3_EELb0ELb0ELb1ELb0ELb0ELb0ELb1ELb0EEEvNS_16Flash_fwd_paramsE)
        /*0014*/ 	.short	0x0160
        /*0016*/ 	.short	0x01d0


	//----- nvinfo : EIATTR_CBANK_PARAM_SIZE
	.align		4
.L_520:
        /*0018*/ 	.byte	0x03, 0x19
        /*001a*/ 	.short	0x01d0


	//----- nvinfo : EIATTR_KPARAM_INFO
	.align		4
        /*001c*/ 	.byte	0x04, 0x17
        /*001e*/ 	.short	(.L_522 - .L_521)
.L_521:
        /*0020*/ 	.word	0x00000000
        /*0024*/ 	.short	0x0000
        /*0026*/ 	.short	0x0000
        /*0028*/ 	.byte	0x00, 0xf0, 0x41, 0x07


	//----- nvinfo : EIATTR_MAXREG_COUNT
	.align		4
.L_522:
        /*002c*/ 	.byte	0x03, 0x1b
        /*002e*/ 	.short	0x00ff


	//----- nvinfo : EIATTR_NUM_BARRIERS
	.align		4
        /*0030*/ 	.byte	0x02, 0x4c
        /*0032*/ 	.byte	0x01
	.zero		1


	//----- nvinfo : EIATTR_MERCURY_ISA_VERSION
	.align		4
        /*0034*/ 	.byte	0x03, 0x5f
        /*0036*/ 	.short	0x0000


	//----- nvinfo : EIATTR_COOP_GROUP_MASK_REGIDS
	.align		4
        /*0038*/ 	.byte	0x04, 0x29
        /*003a*/ 	.short	(.L_524 - .L_523)


	//   ....[0]....
.L_523:
        /*003c*/ 	.word	0xffffffff


	//   ....[1]....
        /*0040*/ 	.word	0xffffffff


	//   ....[2]....
        /*0044*/ 	.word	0xffffffff


	//   ....[3]....
        /*0048*/ 	.word	0xffffffff


	//   ....[4]....
        /*004c*/ 	.word	0xffffffff


	//   ....[5]....
        /*0050*/ 	.word	0xffffffff


	//   ....[6]....
        /*0054*/ 	.word	0xffffffff


	//   ....[7]....
        /*0058*/ 	.word	0xffffffff


	//   ....[8]....
        /*005c*/ 	.word	0xffffffff


	//   ....[9]....
        /*0060*/ 	.word	0xffffffff


	//   ....[10]....
        /*0064*/ 	.word	0xffffffff


	//   ....[11]....
        /*0068*/ 	.word	0xffffffff


	//   ....[12]....
        /*006c*/ 	.word	0xffffffff


	//   ....[13]....
        /*0070*/ 	.word	0xffffffff


	//   ....[14]....
        /*0074*/ 	.word	0xffffffff


	//   ....[15]....
        /*0078*/ 	.word	0xffffffff


	//   ....[16]....
        /*007c*/ 	.word	0xffffffff


	//   ....[17]....
        /*0080*/ 	.word	0xffffffff


	//   ....[18]....
        /*0084*/ 	.word	0xffffffff


	//   ....[19]....
        /*0088*/ 	.word	0xffffffff


	//   ....[20]....
        /*008c*/ 	.word	0xffffffff


	//   ....[21]....
        /*0090*/ 	.word	0xffffffff


	//   ....[22]....
        /*0094*/ 	.word	0xffffffff


	//   ....[23]....
        /*0098*/ 	.word	0xffffffff


	//   ....[24]....
        /*009c*/ 	.word	0xffffffff


	//   ....[25]....
        /*00a0*/ 	.word	0xffffffff


	//   ....[26]....
        /*00a4*/ 	.word	0xffffffff


	//   ....[27]....
        /*00a8*/ 	.word	0xffffffff


	//   ....[28]....
        /*00ac*/ 	.word	0xffffffff


	//   ....[29]....
        /*00b0*/ 	.word	0xffffffff


	//   ....[30]....
        /*00b4*/ 	.word	0xffffffff


	//   ....[31]....
        /*00b8*/ 	.word	0xffffffff


	//----- nvinfo : EIATTR_COOP_GROUP_INSTR_OFFSETS
	.align		4
.L_524:
        /*00bc*/ 	.byte	0x04, 0x28
        /*00be*/ 	.short	(.L_526 - .L_525)


	//   ....[0]....
.L_525:
        /*00c0*/ 	.word	0x00006390


	//   ....[1]....
        /*00c4*/ 	.word	0x000063b0


	//   ....[2]....
        /*00c8*/ 	.word	0x00006930


	//   ....[3]....
        /*00cc*/ 	.word	0x00006990


	//   ....[4]....
        /*00d0*/ 	.word	0x00006fd0


	//   ....[5]....
        /*00d4*/ 	.word	0x00007090


	//   ....[6]....
        /*00d8*/ 	.word	0x00007140


	//   ....[7]....
        /*00dc*/ 	.word	0x000071e0


	//   ....[8]....
        /*00e0*/ 	.word	0x0000c690


	//   ....[9]....
        /*00e4*/ 	.word	0x0000c6c0


	//   ....[10]....
        /*00e8*/ 	.word	0x0000c6d0


	//   ....[11]....
        /*00ec*/ 	.word	0x0000c7f0


	//   ....[12]....
        /*00f0*/ 	.word	0x0000ce30


	//   ....[13]....
        /*00f4*/ 	.word	0x0000cfb0


	//   ....[14]....
        /*00f8*/ 	.word	0x0000cfe0


	//   ....[15]....
        /*00fc*/ 	.word	0x0000d130


	//   ....[16]....
        /*0100*/ 	.word	0x00013000


	//   ....[17]....
        /*0104*/ 	.word	0x000130b0


	//   ....[18]....
        /*0108*/ 	.word	0x000130c0


	//   ....[19]....
        /*010c*/ 	.word	0x000130f0


	//   ....[20]....
        /*0110*/ 	.word	0x00013110


	//   ....[21]....
        /*0114*/ 	.word	0x00013230


	//   ....[22]....
        /*0118*/ 	.word	0x000132b0


	//   ....[23]....
        /*011c*/ 	.word	0x000133e0


	//   ....[24]....
        /*0120*/ 	.word	0x00015750


	//   ....[25]....
        /*0124*/ 	.word	0x00015790


	//   ....[26]....
        /*0128*/ 	.word	0x000157d0


	//   ....[27]....
        /*012c*/ 	.word	0x000158a0


	//   ....[28]....
        /*0130*/ 	.word	0x000158e0


	//   ....[29]....
        /*0134*/ 	.word	0x00015920


	//   ....[30]....
        /*0138*/ 	.word	0x00015950


	//   ....[31]....
        /*013c*/ 	.word	0x00015a10


	//----- nvinfo : EIATTR_EXIT_INSTR_OFFSETS
	.align		4
.L_526:
        /*0140*/ 	.byte	0x04, 0x1c
        /*0142*/ 	.short	(.L_528 - .L_527)


	//   ....[0]....
.L_527:
        /*0144*/ 	.word	0x000004c0


	//   ....[1]....
        /*0148*/ 	.word	0x00000fa0


	//   ....[2]....
        /*014c*/ 	.word	0x00001020


	//   ....[3]....
        /*0150*/ 	.word	0x00016a80


	//   ....[4]....
        /*0154*/ 	.word	0x00016b40


	//----- nvinfo : EIATTR_CTAIDZ_USED
	.align		4
.L_528:
        /*0158*/ 	.byte	0x01, 0x04
	.zero		2


	//----- nvinfo : EIATTR_CRS_STACK_SIZE
	.align		4
        /*015c*/ 	.byte	0x04, 0x1e
        /*015e*/ 	.short	(.L_530 - .L_529)
.L_529:
        /*0160*/ 	.word	0x00000000
.L_530:


//--------------------- .nv.info._ZN5flash16flash_fwd_kernelI23Flash_fwd_kernel_traitsILi32ELi128ELi128ELi4ELb0ELb0EN7cutlass6half_tE19Flash_kernel_traitsILi32ELi128ELi128ELi4ES3_EELb1ELb0ELb1ELb1ELb0ELb0ELb0ELb1EEEvNS_16Flash_fwd_paramsE --------------------------
	.section	.nv.info._ZN5flash16flash_fwd_kernelI23Flash_fwd_kernel_traitsILi32ELi128ELi128ELi4ELb0ELb0EN7cutlass6half_tE19Flash_kernel_traitsILi32ELi128ELi128ELi4ES3_EELb1ELb0ELb1ELb1ELb0ELb0ELb0ELb1EEEvNS_16Flash_fwd_paramsE,"",@"SHT_CUDA_INFO"
	.sectionflags	@""
	.align	4


	//----- nvinfo : EIATTR_CUDA_API_VERSION
	.align		4
        /*0000*/ 	.byte	0x04, 0x37
        /*0002*/ 	.short	(.L_532 - .L_531)
.L_531:
        /*0004*/ 	.word	0x00000082


	//----- nvinfo : EIATTR_SW2861232_WAR
	.align		4
.L_532:
        /*0008*/ 	.byte	0x01, 0x35
	.zero		2


	//----- nvinfo : EIATTR_PARAM_CBANK
	.align		4
        /*000c*/ 	.byte	0x04, 0x0a
        /*000e*/ 	.short	(.L_534 - .L_533)
	.align		4
.L_533:
        /*0010*/ 	.word	index@(.nv.constant0._ZN5flash16flash_fwd_kernelI23Flash_fwd_kernel_traitsILi32ELi128ELi128ELi4ELb0ELb0EN7cutlass6half_tE19Flash_kernel_traitsILi32ELi128ELi128ELi4ES3_EELb1ELb0ELb1ELb1ELb0ELb0ELb0ELb1EEEvNS_16Flash_fwd_paramsE)
        /*0014*/ 	.short	0x0160
        /*0016*/ 	.short	0x01d0


	//----- nvinfo : EIATTR_CBANK_PARAM_SIZE
	.align		4
.L_534:
        /*0018*/ 	.byte	0x03, 0x19
        /*001a*/ 	.short	0x01d0


	//----- nvinfo : EIATTR_KPARAM_INFO
	.align		4
        /*001c*/ 	.byte	0x04, 0x17
        /*001e*/ 	.short	(.L_536 - .L_535)
.L_535:
        /*0020*/ 	.word	0x00000000
        /*0024*/ 	.short	0x0000
        /*0026*/ 	.short	0x0000
        /*0028*/ 	.byte	0x00, 0xf0, 0x41, 0x07


	//----- nvinfo : EIATTR_MAXREG_COUNT
	.align		4
.L_536:
        /*002c*/ 	.byte	0x03, 0x1b
        /*002e*/ 	.short	0x00ff


	//----- nvinfo : EIATTR_NUM_BARRIERS
	.align		4
        /*0030*/ 	.byte	0x02, 0x4c
        /*0032*/ 	.byte	0x01
	.zero		1


	//----- nvinfo : EIATTR_ANNOTATIONS
	.align		4
        /*0034*/ 	.byte	0x04, 0x55
        /*0036*/ 	.short	(.L_538 - .L_537)


	//   ....[0]....
.L_537:
        /* <DEDUP_REMOVED lines=447> */


	//----- nvinfo : EIATTR_MERCURY_ISA_VERSION
	.align		4
.L_538:
        /*1c10*/ 	.byte	0x03, 0x5f
        /*1c12*/ 	.short	0x0000


	//----- nvinfo : EIATTR_COOP_GROUP_MASK_REGIDS
	.align		4
        /*1c14*/ 	.byte	0x04, 0x29
        /*1c16*/ 	.short	(.L_540 - .L_539)


	//   ....[0]....
.L_539:
        /*1c18*/ 	.word	0xffffffff


	//   ....[1]....
        /*1c1c*/ 	.word	0xffffffff


	//   ....[2]....
        /*1c20*/ 	.word	0xffffffff


	//   ....[3]....
        /*1c24*/ 	.word	0xffffffff


	//   ....[4]....
        /*1c28*/ 	.word	0xffffffff


	//   ....[5]....
        /*1c2c*/ 	.word	0xffffffff


	//   ....[6]....
        /*1c30*/ 	.word	0xffffffff


	//   ....[7]....
        /*1c34*/ 	.word	0xffffffff


	//   ....[8]....
        /*1c38*/ 	.word	0xffffffff


	//   ....[9]....
        /*1c3c*/ 	.word	0xffffffff


	//   ....[10]....
        /*1c40*/ 	.word	0xffffffff


	//   ....[11]....
        /*1c44*/ 	.word	0xffffffff


	//   ....[12]....
        /*1c48*/ 	.word	0xffffffff


	//   ....[13]....
        /*1c4c*/ 	.word	0xffffffff


	//   ....[14]....
        /*1c50*/ 	.word	0xffffffff


	//   ....[15]....
        /*1c54*/ 	.word	0xffffffff


	//   ....[16]....
        /*1c58*/ 	.word	0xffffffff


	//   ....[17]....
        /*1c5c*/ 	.word	0xffffffff


	//   ....[18]....
        /*1c60*/ 	.word	0xffffffff


	//   ....[19]....
        /*1c64*/ 	.word	0xffffffff


	//   ....[20]....
        /*1c68*/ 	.word	0xffffffff


	//   ....[21]....
        /*1c6c*/ 	.word	0xffffffff


	//   ....[22]....
        /*1c70*/ 	.word	0xffffffff


	//   ....[23]....
        /*1c74*/ 	.word	0xffffffff


	//   ....[24]....
        /*1c78*/ 	.word	0xffffffff


	//   ....[25]....
        /*1c7c*/ 	.word	0xffffffff


	//   ....[26]....
        /*1c80*/ 	.word	0xffffffff


	//   ....[27]....
        /*1c84*/ 	.word	0xffffffff


	//   ....[28]....
        /*1c88*/ 	.word	0xffffffff


	//   ....[29]....
        /*1c8c*/ 	.word	0xffffffff


	//   ....[30]....
        /*1c90*/ 	.word	0xffffffff


	//   ....[31]....
        /*1c94*/ 	.word	0xffffffff


	//   ....[32]....
        /*1c98*/ 	.word	0xffffffff


	//   ....[33]....
        /*1c9c*/ 	.word	0xffffffff


	//   ....[34]....
        /*1ca0*/ 	.word	0xffffffff


	//   ....[35]....
        /*1ca4*/ 	.word	0xffffffff


	//   ....[36]....
        /*1ca8*/ 	.word	0xffffffff


	//   ....[37]....
        /*1cac*/ 	.word	0xffffffff


	//   ....[38]....
        /*1cb0*/ 	.word	0xffffffff


	//   ....[39]....
        /*1cb4*/ 	.word	0xffffffff


	//----- nvinfo : EIATTR_COOP_GROUP_INSTR_OFFSETS
	.align		4
.L_540:
        /*1cb8*/ 	.byte	0x04, 0x28
        /*1cba*/ 	.short	(.L_542 - .L_541)


	//   ....[0]....
.L_541:
        /*1cbc*/ 	.word	0x00008610


	//   ....[1]....
        /*1cc0*/ 	.word	0x00008640


	//   ....[2]....
        /*1cc4*/ 	.word	0x00008660


	//   ....[3]....
        /*1cc8*/ 	.word	0x00008680


	//   ....[4]....
        /*1ccc*/ 	.word	0x000086b0


	//   ....[5]....
        /*1cd0*/ 	.word	0x000086d0


	//   ....[6]....
        /*1cd4*/ 	.word	0x000086f0


	//   ....[7]....
        /*1cd8*/ 	.word	0x00008700


	//   ....[8]....
        /*1cdc*/ 	.word	0x00018390


	//   ....[9]....
        /*1ce0*/ 	.word	0x00018410


	//   ....[10]....
        /*1ce4*/ 	.word	0x00018c00


	//   ....[11]....
        /*1ce8*/ 	.word	0x00018c20


	//   ....[12]....
        /*1cec*/ 	.word	0x00019260


	//   ....[13]....
        /*1cf0*/ 	.word	0x00019280


	//   ....[14]....
        /*1cf4*/ 	.word	0x00019870


	//   ....[15]....
        /*1cf8*/ 	.word	0x00019890


	//   ....[16]....
        /*1cfc*/ 	.word	0x00029cf0


	//   ....[17]....
        /*1d00*/ 	.word	0x00029d90


	//   ....[18]....
        /*1d04*/ 	.word	0x0002a150


	//   ....[19]....
        /*1d08*/ 	.word	0x0002a190


	//   ....[20]....
        /*1d0c*/ 	.word	0x0002a8a0


	//   ....[21]....
        /*1d10*/ 	.word	0x0002a8c0


	//   ....[22]....
        /*1d14*/ 	.word	0x0002ad50


	//   ....[23]....
        /*1d18*/ 	.word	0x0002ada0


	//   ....[24]....
        /*1d1c*/ 	.word	0x00034de0


	//   ....[25]....
        /*1d20*/ 	.word	0x00034e50


	//   ....[26]....
        /*1d24*/ 	.word	0x00034e70


	//   ....[27]....
        /*1d28*/ 	.word	0x00034e80


	//   ....[28]....
        /*1d2c*/ 	.word	0x00034e90


	//   ....[29]....
        /*1d30*/ 	.word	0x00034ec0


	//   ....[30]....
        /*1d34*/ 	.word	0x00034ee0


	//   ....[31]....
        /*1d38*/ 	.word	0x00034ef0


	//   ....[32]....
        /*1d3c*/ 	.word	0x00036330


	//   ....[33]....
        /*1d40*/ 	.word	0x00036380


	//   ....[34]....
        /*1d44*/ 	.word	0x000363d0


	//   ....[35]....
        /*1d48*/ 	.word	0x00036420


	//   ....[36]....
        /*1d4c*/ 	.word	0x00036470


	//   ....[37]....
        /*1d50*/ 	.word	0x000364d0


	//   ....[38]....
        /*1d54*/ 	.word	0x00036520


	//   ....[39]....
        /*1d58*/ 	.word	0x00036580


	//----- nvinfo : EIATTR_EXIT_INSTR_OFFSETS
	.align		4
.L_542:
        /*1d5c*/ 	.byte	0x04, 0x1c
        /*1d5e*/ 	.short	(.L_544 - .L_543)


	//   ....[0]....
.L_543:
        /*1d60*/ 	.word	0x00000080


	//----- nvinfo : EIATTR_CTAIDZ_USED
	.align		4
.L_544:
        /*1d64*/ 	.byte	0x01, 0x04
	.zero		2


	//----- nvinfo : EIATTR_CRS_STACK_SIZE
	.align		4
        /*1d68*/ 	.byte	0x04, 0x1e
        /*1d6a*/ 	.short	(.L_546 - .L_545)
.L_545:
        /*1d6c*/ 	.word	0x00000000
.L_546:


//--------------------- .nv.info._ZN5flash16flash_fwd_kernelI23Flash_fwd_kernel_traitsILi32ELi128ELi128ELi4ELb0ELb0EN7cutlass6half_tE19Flash_kernel_traitsILi32ELi128ELi128ELi4ES3_EELb0ELb0ELb1ELb1ELb0ELb0ELb1ELb0EEEvNS_16Flash_fwd_paramsE --------------------------
	.section	.nv.info._ZN5flash16flash_fwd_kernelI23Flash_fwd_kernel_traitsILi32ELi128ELi128ELi4ELb0ELb0EN7cutlass6half_tE19Flash_kernel_traitsILi32ELi128ELi128ELi4ES3_EELb0ELb0ELb1ELb1ELb0ELb0ELb1ELb0EEEvNS_16Flash_fwd_paramsE,"",@"SHT_CUDA_INFO"
	.sectionflags	@""
	.align	4


	//----- nvinfo : EIATTR_CUDA_API_VERSION
	.align		4
        /*0000*/ 	.byte	0x04, 0x37
        /*0002*/ 	.short	(.L_548 - .L_547)
.L_547:
        /*0004*/ 	.word	0x00000082


	//----- nvinfo : EIATTR_SW2861232_WAR
	.align		4
.L_548:
        /*0008*/ 	.byte	0x01, 0x35
	.zero		2


	//----- nvinfo : EIATTR_PARAM_CBANK
	.align		4
        /*000c*/ 	.byte	0x04, 0x0a
        /*000e*/ 	.short	(.L_550 - .L_549)
	.align		4
.L_549:
        /*0010*/ 	.word	index@(.nv.constant0._ZN5flash16flash_fwd_kernelI23Flash_fwd_kernel_traitsILi32ELi128ELi128ELi4ELb0ELb0EN7cutlass6half_tE19Flash_kernel_traitsILi32ELi128ELi128ELi4ES3_EELb0ELb0ELb1ELb1ELb0ELb0ELb1ELb0EEEvNS_16Flash_fwd_paramsE)
        /*0014*/ 	.short	0x0160
        /*0016*/ 	.short	0x01d0


	//----- nvinfo : EIATTR_CBANK_PARAM_SIZE
	.align		4
.L_550:
        /*0018*/ 	.byte	0x03, 0x19
        /*001a*/ 	.short	0x01d0


	//----- nvinfo : EIATTR_KPARAM_INFO
	.align		4
        /*001c*/ 	.byte	0x04, 0x17
        /*001e*/ 	.short	(.L_552 - .L_551)
.L_551:
        /*0020*/ 	.word	0x00000000
        /*0024*/ 	.short	0x0000
        /*0026*/ 	.short	0x0000
        /*0028*/ 	.byte	0x00, 0xf0, 0x41, 0x07


	//----- nvinfo : EIATTR_MAXREG_COUNT
	.align		4
.L_552:
        /*002c*/ 	.byte	0x03, 0x1b
        /*002e*/ 	.short	0x00ff


	//----- nvinfo : EIATTR_NUM_BARRIERS
	.align		4
        /*0030*/ 	.byte	0x02, 0x4c
        /*0032*/ 	.byte	0x01
	.zero		1


	//----- nvinfo : EIATTR_ANNOTATIONS
	.align		4
        /*0034*/ 	.byte	0x04, 0x55
        /*0036*/ 	.short	(.L_554 - .L_553)


	//   ....[0]....
.L_553:
        /* <DEDUP_REMOVED lines=13> */


	//----- nvinfo : EIATTR_MERCURY_ISA_VERSION
	.align		4
.L_554:
        /*00f8*/ 	.byte	0x03, 0x5f
        /*00fa*/ 	.short	0x0000


	//----- nvinfo : EIATTR_COOP_GROUP_MASK_REGIDS
	.align		4
        /*00fc*/ 	.byte	0x04, 0x29
        /*00fe*/ 	.short	(.L_556 - .L_555)


	//   ....[0]....
.L_555:
        /*0100*/ 	.word	0xffffffff


	//   ....[1]....
        /*0104*/ 	.word	0xffffffff


	//   ....[2]....
        /*0108*/ 	.word	0xffffffff


	//   ....[3]....
        /*010c*/ 	.word	0xffffffff


	//   ....[4]....
        /*0110*/ 	.word	0xffffffff


	//   ....[5]....
        /*0114*/ 	.word	0xffffffff


	//   ....[6]....
        /*0118*/ 	.word	0xffffffff


	//   ....[7]....
        /*011c*/ 	.word	0xffffffff


	//   ....[8]....
        /*0120*/ 	.word	0xffffffff


	//   ....[9]....
        /*0124*/ 	.word	0xffffffff


	//   ....[10]....
        /*0128*/ 	.word	0xffffffff


	//   ....[11]....
        /*012c*/ 	.word	0xffffffff


	//   ....[12]....
        /*0130*/ 	.word	0xffffffff


	//   ....[13]....
        /*0134*/ 	.word	0xffffffff


	//   ....[14]....
        /*0138*/ 	.word	0xffffffff


	//   ....[15]....
        /*013c*/ 	.word	0xffffffff


	//   ....[16]....
        /*0140*/ 	.word	0xffffffff


	//   ....[17]....
        /*0144*/ 	.word	0xffffffff


	//   ....[18]....
        /*0148*/ 	.word	0xffffffff


	//   ....[19]....
        /*014c*/ 	.word	0xffffffff


	//   ....[20]....
        /*0150*/ 	.word	0xffffffff


	//   ....[21]....
        /*0154*/ 	.word	0xffffffff


	//   ....[22]....
        /*0158*/ 	.word	0xffffffff


	//   ....[23]....
        /*015c*/ 	.word	0xffffffff


	//   ....[24]....
        /*0160*/ 	.word	0xffffffff


	//   ....[25]....
        /*0164*/ 	.word	0xffffffff


	//   ....[26]....
        /*0168*/ 	.word	0xffffffff


	//   ....[27]....
        /*016c*/ 	.word	0xffffffff


	//   ....[28]....
        /*0170*/ 	.word	0xffffffff


	//   ....[29]....
        /*0174*/ 	.word	0xffffffff


	//   ....[30]....
        /*0178*/ 	.word	0xffffffff


	//   ....[31]....
        /*017c*/ 	.word	0xffffffff


	//----- nvinfo : EIATTR_COOP_GROUP_INSTR_OFFSETS
	.align		4
.L_556:
        /*0180*/ 	.byte	0x04, 0x28
        /*0182*/ 	.short	(.L_558 - .L_557)


	//   ....[0]....
.L_557:
        /*0184*/ 	.word	0x000086a0


	//   ....[1]....
        /*0188*/ 	.word	0x000086d0


	//   ....[2]....
        /*018c*/ 	.word	0x00008f70


	//   ....[3]....
        /*0190*/ 	.word	0x00008fc0


	//   ....[4]....
        /*0194*/ 	.word	0x00008ff0


	//   ....[5]....
        /*0198*/ 	.word	0x00009030


	//   ....[6]....
        /*019c*/ 	.word	0x00009060


	//   ....[7]....
        /*01a0*/ 	.word	0x00009080


	//   ....[8]....
        /*01a4*/ 	.word	0x00010cc0


	//   ....[9]....
        /*01a8*/ 	.word	0x00010d50


	//   ....[10]....
        /*01ac*/ 	.word	0x00011060


	//   ....[11]....
        /*01b0*/ 	.word	0x00011190


	//   ....[12]....
        /*01b4*/ 	.word	0x00011470


	//   ....[13]....
        /*01b8*/ 	.word	0x00011550


	//   ....[14]....
        /*01bc*/ 	.word	0x000116c0


	//   ....[15]....
        /*01c0*/ 	.word	0x00011800


	//   ....[16]....
        /*01c4*/ 	.word	0x00019250


	//   ....[17]....
        /*01c8*/ 	.word	0x00019380


	//   ....[18]....
        /*01cc*/ 	.word	0x00019530


	//   ....[19]....
        /*01d0*/ 	.word	0x00019710


	//   ....[20]....
        /*01d4*/ 	.word	0x00019a40


	//   ....[21]....
        /*01d8*/ 	.word	0x00019b60


	//   ....[22]....
        /*01dc*/ 	.word	0x00019bd0


	//   ....[23]....
        /*01e0*/ 	.word	0x00019d40


	//   ....[24]....
        /*01e4*/ 	.word	0x0001c030


	//   ....[25]....
        /*01e8*/ 	.word	0x0001c070


	//   ....[26]....
        /*01ec*/ 	.word	0x0001c0b0


	//   ....[27]....
        /*01f0*/ 	.word	0x0001c1b0


	//   ....[28]....
        /*01f4*/ 	.word	0x0001c1f0


	//   ....[29]....
        /*01f8*/ 	.word	0x0001c220


	//   ....[30]....
        /*01fc*/ 	.word	0x0001c250


	//   ....[31]....
        /*0200*/ 	.word	0x0001c370


	//----- nvinfo : EIATTR_EXIT_INSTR_OFFSETS
	.align		4
.L_558:
        /*0204*/ 	.byte	0x04, 0x1c
        /*0206*/ 	.short	(.L_560 - .L_559)


	//   ....[0]....
.L_559:
        /*0208*/ 	.word	0x000004e0


	//   ....[1]....
        /*020c*/ 	.word	0x00000fa0


	//   ....[2]....
        /*0210*/ 	.word	0x00001020


	//   ....[3]....
        /*0214*/ 	.word	0x0001d370


	//   ....[4]....
        /*0218*/ 	.word	0x0001d430


	//----- nvinfo : EIATTR_CTAIDZ_USED
	.align		4
.L_560:
        /*021c*/ 	.byte	0x01, 0x04
	.zero		2


	//----- nvinfo : EIATTR_CRS_STACK_SIZE
	.align		4
        /*0220*/ 	.byte	0x04, 0x1e
        /*0222*/ 	.short	(.L_562 - .L_561)
.L_561:
        /*0224*/ 	.word	0x00000000
.L_562:


//--------------------- .nv.callgraph             --------------------------
	.section	.nv.callgraph,"",@"SHT_CUDA_CALLGRAPH"
	.align	4
	.sectionentsize	8
	.align		4
        /*0000*/ 	.word	0x00000000
	.align		4
        /*0004*/ 	.word	0xffffffff
	.align		4
        /*0008*/ 	.word	0x00000000
	.align		4
        /*000c*/ 	.word	0xfffffffe
	.align		4
        /*0010*/ 	.word	0x00000000
	.align		4
        /*0014*/ 	.word	0xfffffffd
	.align		4
        /*0018*/ 	.word	0x00000000
	.align		4
        /*001c*/ 	.word	0xfffffffc


//--------------------- .nv.rel.action            --------------------------
	.section	.nv.rel.action,"",@"SHT_CUDA_RELOCINFO"
	.align	8
	.sectionentsize	8
        /*0000*/ 	.byte	0x73, 0x00, 0x00, 0x00, 0x00, 0x00, 0x00, 0x00, 0x00, 0x00, 0x00, 0x11, 0x25, 0x00, 0x05, 0x36


//--------------------- .nv.constant4             --------------------------
	.section	.nv.constant4,"a",@progbits
	.align	8
	.align		8
.nv.constant4:
        /*0000*/ 	.dword	_ZN65_INTERNAL_adb80482_29_flash_fwd_hdim32_fp16_sm80_cu_9949e2e8_32794cuda3std3__45__cpo5beginE
	.align		8
        /*0008*/ 	.dword	_ZN65_INTERNAL_adb80482_29_flash_fwd_hdim32_fp16_sm80_cu_9949e2e8_32794cuda3std3__45__cpo3endE
	.align		8
        /*0010*/ 	.dword	_ZN65_INTERNAL_adb80482_29_flash_fwd_hdim32_fp16_sm80_cu_9949e2e8_32794cuda3std3__45__cpo6cbeginE
	.align		8
        /*0018*/ 	.dword	_ZN65_INTERNAL_adb80482_29_flash_fwd_hdim32_fp16_sm80_cu_9949e2e8_32794cuda3std3__45__cpo4cendE
	.align		8
        /*0020*/ 	.dword	_ZN65_INTERNAL_adb80482_29_flash_fwd_hdim32_fp16_sm80_cu_9949e2e8_32794cuda3std3__467_GLOBAL__N__adb80482_29_flash_fwd_hdim32_fp16_sm80_cu_9949e2e8_32796ignoreE
	.align		8
        /*0028*/ 	.dword	_ZN65_INTERNAL_adb80482_29_flash_fwd_hdim32_fp16_sm80_cu_9949e2e8_32794cuda3std3__419piecewise_constructE
	.align		8
        /*0030*/ 	.dword	_ZN65_INTERNAL_adb80482_29_flash_fwd_hdim32_fp16_sm80_cu_9949e2e8_32794cuda3std3__48in_placeE
	.align		8
        /*0038*/ 	.dword	_ZN65_INTERNAL_adb80482_29_flash_fwd_hdim32_fp16_sm80_cu_9949e2e8_32794cuda3std6ranges3__45__cpo4swapE
	.align		8
        /*0040*/ 	.dword	_ZN65_INTERNAL_adb80482_29_flash_fwd_hdim32_fp16_sm80_cu_9949e2e8_32794cuda3std6ranges3__45__cpo9iter_moveE
	.align		8
        /*0048*/ 	.dword	_ZN65_INTERNAL_adb80482_29_flash_fwd_hdim32_fp16_sm80_cu_9949e2e8_32794cute7productE
	.align		8
        /*0050*/ 	.dword	_ZN65_INTERNAL_adb80482_29_flash_fwd_hdim32_fp16_sm80_cu_9949e2e8_32794cute1_E


//--------------------- .nv.constant0._ZN5flash16flash_fwd_kernelI23Flash_fwd_kernel_traitsILi32ELi128ELi128ELi4ELb0ELb0EN7cutlass6half_tE19Flash_kernel_traitsILi32ELi128ELi128ELi4ES3_EELb0ELb0ELb0ELb0ELb0ELb1ELb0ELb0EEEvNS_16Flash_fwd_paramsE --------------------------
	.section	.nv.constant0._ZN5flash16flash_fwd_kernelI23Flash_fwd_kernel_traitsILi32ELi128ELi128ELi4ELb0ELb0EN7cutlass6half_tE19Flash_kernel_traitsILi32ELi128ELi128ELi4ES3_EELb0ELb0ELb0ELb0ELb0ELb1ELb0ELb0EEEvNS_16Flash_fwd_paramsE,"a",@progbits
	.sectionflags	@""
	.align	4
.nv.constant0._ZN5flash16flash_fwd_kernelI23Flash_fwd_kernel_traitsILi32ELi128ELi128ELi4ELb0ELb0EN7cutlass6half_tE19Flash_kernel_traitsILi32ELi128ELi128ELi4ES3_EELb0ELb0ELb0ELb0ELb0ELb1ELb0ELb0EEEvNS_16Flash_fwd_paramsE:
	.zero		816


//--------------------- .nv.constant0._ZN5flash16flash_fwd_kernelI23Flash_fwd_kernel_traitsILi32ELi128ELi128ELi4ELb0ELb0EN7cutlass6half_tE19Flash_kernel_traitsILi32ELi128ELi128ELi4ES3_EELb0ELb0ELb0ELb0ELb1ELb1ELb0ELb0EEEvNS_16Flash_fwd_paramsE --------------------------
	.section	.nv.constant0._ZN5flash16flash_fwd_kernelI23Flash_fwd_kernel_traitsILi32ELi128ELi128ELi4ELb0ELb0EN7cutlass6half_tE19Flash_kernel_traitsILi32ELi128ELi128ELi4ES3_EELb0ELb0ELb0ELb0ELb1ELb1ELb0ELb0EEEvNS_16Flash_fwd_paramsE,"a",@progbits
	.sectionflags	@""
	.align	4
.nv.constant0._ZN5flash16flash_fwd_kernelI23Flash_fwd_kernel_traitsILi32ELi128ELi128ELi4ELb0ELb0EN7cutlass6half_tE19Flash_kernel_traitsILi32ELi128ELi128ELi4ES3_EELb0ELb0ELb0ELb0ELb1ELb1ELb0ELb0EEEvNS_16Flash_fwd_paramsE:
	.zero		816


//--------------------- .nv.constant0._ZN5flash16flash_fwd_kernelI23Flash_fwd_kernel_traitsILi32ELi128ELi128ELi4ELb0ELb0EN7cutlass6half_tE19Flash_kernel_traitsILi32ELi128ELi128ELi4ES3_EELb0ELb0ELb0ELb0ELb0ELb0ELb0ELb0EEEvNS_16Flash_fwd_paramsE --------------------------
	.section	.nv.constant0._ZN5flash16flash_fwd_kernelI23Flash_fwd_kernel_traitsILi32ELi128ELi128ELi4ELb0ELb0EN7cutlass6half_tE19Flash_kernel_traitsILi32ELi128ELi128ELi4ES3_EELb0ELb0ELb0ELb0ELb0ELb0ELb0ELb0EEEvNS_16Flash_fwd_paramsE,"a",@progbits
	.sectionflags	@""
	.align	4
.nv.constant0._ZN5flash16flash_fwd_kernelI23Flash_fwd_kernel_traitsILi32ELi128ELi128ELi4ELb0ELb0EN7cutlass6half_tE19Flash_kernel_traitsILi32ELi128ELi128ELi4ES3_EELb0ELb0ELb0ELb0ELb0ELb0ELb0ELb0EEEvNS_16Flash_fwd_paramsE:
	.zero		816


//--------------------- .nv.constant0._ZN5flash16flash_fwd_kernelI23Flash_fwd_kernel_traitsILi32ELi128ELi128ELi4ELb0ELb0EN7cutlass6half_tE19Flash_kernel_traitsILi32ELi128ELi128ELi4ES3_EELb0ELb0ELb0ELb1ELb0ELb0ELb0ELb0EEEvNS_16Flash_fwd_paramsE --------------------------
	.section	.nv.constant0._ZN5flash16flash_fwd_kernelI23Flash_fwd_kernel_traitsILi32ELi128ELi128ELi4ELb0ELb0EN7cutlass6half_tE19Flash_kernel_traitsILi32ELi128ELi128ELi4ES3_EELb0ELb0ELb0ELb1ELb0ELb0ELb0ELb0EEEvNS_16Flash_fwd_paramsE,"a",@progbits
	.sectionflags	@""
	.align	4
.nv.constant0._ZN5flash16flash_fwd_kernelI23Flash_fwd_kernel_traitsILi32ELi128ELi128ELi4ELb0ELb0EN7cutlass6half_tE19Flash_kernel_traitsILi32ELi128ELi128ELi4ES3_EELb0ELb0ELb0ELb1ELb0ELb0ELb0ELb0EEEvNS_16Flash_fwd_paramsE:
	.zero		816


//--------------------- .nv.constant0._ZN5flash16flash_fwd_kernelI23Flash_fwd_kernel_traitsILi32ELi128ELi128ELi4ELb0ELb0EN7cutlass6half_tE19Flash_kernel_traitsILi32ELi128ELi128ELi4ES3_EELb0ELb0ELb1ELb0ELb0ELb1ELb0ELb0EEEvNS_16Flash_fwd_paramsE --------------------------
	.section	.nv.constant0._ZN5flash16flash_fwd_kernelI23Flash_fwd_kernel_traitsILi32ELi128ELi128ELi4ELb0ELb0EN7cutlass6half_tE19Flash_kernel_traitsILi32ELi128ELi128ELi4ES3_EELb0ELb0ELb1ELb0ELb0ELb1ELb0ELb0EEEvNS_16Flash_fwd_paramsE,"a",@progbits
	.sectionflags	@""
	.align	4
.nv.constant0._ZN5flash16flash_fwd_kernelI23Flash_fwd_kernel_traitsILi32ELi128ELi128ELi4ELb0ELb0EN7cutlass6half_tE19Flash_kernel_traitsILi32ELi128ELi128ELi4ES3_EELb0ELb0ELb1ELb0ELb0ELb1ELb0ELb0EEEvNS_16Flash_fwd_paramsE:
	.zero		816


//--------------------- .nv.constant0._ZN5flash16flash_fwd_kernelI23Flash_fwd_kernel_traitsILi32ELi128ELi128ELi4ELb0ELb0EN7cutlass6half_tE19Flash_kernel_traitsILi32ELi128ELi128ELi4ES3_EELb0ELb0ELb1ELb0ELb0ELb0ELb0ELb0EEEvNS_16Flash_fwd_paramsE --------------------------
	.section	.nv.constant0._ZN5flash16flash_fwd_kernelI23Flash_fwd_kernel_traitsILi32ELi128ELi128ELi4ELb0ELb0EN7cutlass6half_tE19Flash_kernel_traitsILi32ELi128ELi128ELi4ES3_EELb0ELb0ELb1ELb0ELb0ELb0ELb0ELb0EEEvNS_16Flash_fwd_paramsE,"a",@progbits
	.sectionflags	@""
	.align	4
.nv.constant0._ZN5flash16flash_fwd_kernelI23Flash_fwd_kernel_traitsILi32ELi128ELi128ELi4ELb0ELb0EN7cutlass6half_tE19Flash_kernel_traitsILi32ELi128ELi128ELi4ES3_EELb0ELb0ELb1ELb0ELb0ELb0ELb0ELb0EEEvNS_16Flash_fwd_paramsE:
	.zero		816


//--------------------- .nv.constant0._ZN5flash16flash_fwd_kernelI23Flash_fwd_kernel_traitsILi32ELi128ELi128ELi4ELb0ELb0EN7cutlass6half_tE19Flash_kernel_traitsILi32ELi128ELi128ELi4ES3_EELb0ELb0ELb1ELb1ELb0ELb0ELb0ELb0EEEvNS_16Flash_fwd_paramsE --------------------------
	.section	.nv.constant0._ZN5flash16flash_fwd_kernelI23Flash_fwd_kernel_traitsILi32ELi128ELi128ELi4ELb0ELb0EN7cutlass6half_tE19Flash_kernel_traitsILi32ELi128ELi128ELi4ES3_EELb0ELb0ELb1ELb1ELb0ELb0ELb0ELb0EEEvNS_16Flash_fwd_paramsE,"a",@progbits
	.sectionflags	@""
	.align	4
.nv.constant0._ZN5flash16flash_fwd_kernelI23Flash_fwd_kernel_traitsILi32ELi128ELi128ELi4ELb0ELb0EN7cutlass6half_tE19Flash_kernel_traitsILi32ELi128ELi128ELi4ES3_EELb0ELb0ELb1ELb1ELb0ELb0ELb0ELb0EEEvNS_16Flash_fwd_paramsE:
	.zero		816


//--------------------- .nv.constant0._ZN5flash16flash_fwd_kernelI23Flash_fwd_kernel_traitsILi32ELi128ELi128ELi4ELb0ELb0EN7cutlass6half_tE19Flash_kernel_traitsILi32ELi128ELi128ELi4ES3_EELb1ELb0ELb0ELb0ELb0ELb1ELb0ELb0EEEvNS_16Flash_fwd_paramsE --------------------------
	.section	.nv.constant0._ZN5flash16flash_fwd_kernelI23Flash_fwd_kernel_traitsILi32ELi128ELi128ELi4ELb0ELb0EN7cutlass6half_tE19Flash_kernel_traitsILi32ELi128ELi128ELi4ES3_EELb1ELb0ELb0ELb0ELb0ELb1ELb0ELb0EEEvNS_16Flash_fwd_paramsE,"a",@progbits
	.sectionflags	@""
	.align	4
.nv.constant0._ZN5flash16flash_fwd_kernelI23Flash_fwd_kernel_traitsILi32ELi128ELi128ELi4ELb0ELb0EN7cutlass6half_tE19Flash_kernel_traitsILi32ELi128ELi128ELi4ES3_EELb1ELb0ELb0ELb0ELb0ELb1ELb0ELb0EEEvNS_16Flash_fwd_paramsE:
	.zero		816


//--------------------- .nv.constant0._ZN5flash16flash_fwd_kernelI23Flash_fwd_kernel_traitsILi32ELi128ELi128ELi4ELb0ELb0EN7cutlass6half_tE19Flash_kernel_traitsILi32ELi128ELi128ELi4ES3_EELb0ELb0ELb0ELb0ELb0ELb1ELb1ELb0EEEvNS_16Flash_fwd_paramsE --------------------------
	.section	.nv.constant0._ZN5flash16flash_fwd_kernelI23Flash_fwd_kernel_traitsILi32ELi128ELi128ELi4ELb0ELb0EN7cutlass6half_tE19Flash_kernel_traitsILi32ELi128ELi128ELi4ES3_EELb0ELb0ELb0ELb0ELb0ELb1ELb1ELb0EEEvNS_16Flash_fwd_paramsE,"a",@progbits
	.sectionflags	@""
	.align	4
.nv.constant0._ZN5flash16flash_fwd_kernelI23Flash_fwd_kernel_traitsILi32ELi128ELi128ELi4ELb0ELb0EN7cutlass6half_tE19Flash_kernel_traitsILi32ELi128ELi128ELi4ES3_EELb0ELb0ELb0ELb0ELb0ELb1ELb1ELb0EEEvNS_16Flash_fwd_paramsE:
	.zero		816


//--------------------- .nv.constant0._ZN5flash16flash_fwd_kernelI23Flash_fwd_kernel_traitsILi32ELi128ELi128ELi4ELb0ELb0EN7cutlass6half_tE19Flash_kernel_traitsILi32ELi128ELi128ELi4ES3_EELb1ELb0ELb0ELb0ELb0ELb0ELb0ELb0EEEvNS_16Flash_fwd_paramsE --------------------------
	.section	.nv.constant0._ZN5flash16flash_fwd_kernelI23Flash_fwd_kernel_traitsILi32ELi128ELi128ELi4ELb0ELb0EN7cutlass6half_tE19Flash_kernel_traitsILi32ELi128ELi128ELi4ES3_EELb1ELb0ELb0ELb0ELb0ELb0ELb0ELb0EEEvNS_16Flash_fwd_paramsE,"a",@progbits
	.sectionflags	@""
	.align	4
.nv.constant0._ZN5flash16flash_fwd_kernelI23Flash_fwd_kernel_traitsILi32ELi128ELi128ELi4ELb0ELb0EN7cutlass6half_tE19Flash_kernel_traitsILi32ELi128ELi128ELi4ES3_EELb1ELb0ELb0ELb0ELb0ELb0ELb0ELb0EEEvNS_16Flash_fwd_paramsE:
	.zero		816


//--------------------- .nv.constant0._ZN5flash16flash_fwd_kernelI23Flash_fwd_kernel_traitsILi32ELi128ELi128ELi4ELb0ELb0EN7cutlass6half_tE19Flash_kernel_traitsILi32ELi128ELi128ELi4ES3_EELb1ELb0ELb1ELb0ELb0ELb0ELb0ELb0EEEvNS_16Flash_fwd_paramsE --------------------------
	.section	.nv.constant0._ZN5flash16flash_fwd_kernelI23Flash_fwd_kernel_traitsILi32ELi128ELi128ELi4ELb0ELb0EN7cutlass6half_tE19Flash_kernel_traitsILi32ELi128ELi128ELi4ES3_EELb1ELb0ELb1ELb0ELb0ELb0ELb0ELb0EEEvNS_16Flash_fwd_paramsE,"a",@progbits
	.sectionflags	@""
	.align	4
.nv.constant0._ZN5flash16flash_fwd_kernelI23Flash_fwd_kernel_traitsILi32ELi128ELi128ELi4ELb0ELb0EN7cutlass6half_tE19Flash_kernel_traitsILi32ELi128ELi128ELi4ES3_EELb1ELb0ELb1ELb0ELb0ELb0ELb0ELb0EEEvNS_16Flash_fwd_paramsE:
	.zero		816


//--------------------- .nv.constant0._ZN5flash16flash_fwd_kernelI23Flash_fwd_kernel_traitsILi32ELi128ELi128ELi4ELb0ELb0EN7cutlass6half_tE19Flash_kernel_traitsILi32ELi128ELi128ELi4ES3_EELb1ELb0ELb0ELb0ELb1ELb1ELb0ELb0EEEvNS_16Flash_fwd_paramsE --------------------------
	.section	.nv.constant0._ZN5flash16flash_fwd_kernelI23Flash_fwd_kernel_traitsILi32ELi128ELi128ELi4ELb0ELb0EN7cutlass6half_tE19Flash_kernel_traitsILi32ELi128ELi128ELi4ES3_EELb1ELb0ELb0ELb0ELb1ELb1ELb0ELb0EEEvNS_16Flash_fwd_paramsE,"a",@progbits
	.sectionflags	@""
	.align	4
.nv.constant0._ZN5flash16flash_fwd_kernelI23Flash_fwd_kernel_traitsILi32ELi128ELi128ELi4ELb0ELb0EN7cutlass6half_tE19Flash_kernel_traitsILi32ELi128ELi128ELi4ES3_EELb1ELb0ELb0ELb0ELb1ELb1ELb0ELb0EEEvNS_16Flash_fwd_paramsE:
	.zero		816


//--------------------- .nv.constant0._ZN5flash16flash_fwd_kernelI23Flash_fwd_kernel_traitsILi32ELi128ELi128ELi4ELb0ELb0EN7cutlass6half_tE19Flash_kernel_traitsILi32ELi128ELi128ELi4ES3_EELb0ELb0ELb0ELb0ELb1ELb1ELb1ELb0EEEvNS_16Flash_fwd_paramsE --------------------------
	.section	.nv.constant0._ZN5flash16flash_fwd_kernelI23Flash_fwd_kernel_traitsILi32ELi128ELi128ELi4ELb0ELb0EN7cutlass6half_tE19Flash_kernel_traitsILi32ELi128ELi128ELi4ES3_EELb0ELb0ELb0ELb0ELb1ELb1ELb1ELb0EEEvNS_16Flash_fwd_paramsE,"a",@progbits
	.sectionflags	@""
	.align	4
.nv.constant0._ZN5flash16flash_fwd_kernelI23Flash_fwd_kernel_traitsILi32ELi128ELi128ELi4ELb0ELb0EN7cutlass6half_tE19Flash_kernel_traitsILi32ELi128ELi128ELi4ES3_EELb0ELb0ELb0ELb0ELb1ELb1ELb1ELb0EEEvNS_16Flash_fwd_paramsE:
	.zero		816


//--------------------- .nv.constant0._ZN5flash16flash_fwd_kernelI23Flash_fwd_kernel_traitsILi32ELi128ELi128ELi4ELb0ELb0EN7cutlass6half_tE19Flash_kernel_traitsILi32ELi128ELi128ELi4ES3_EELb1ELb0ELb0ELb1ELb0ELb0ELb0ELb0EEEvNS_16Flash_fwd_paramsE --------------------------
	.section	.nv.constant0._ZN5flash16flash_fwd_kernelI23Flash_fwd_kernel_traitsILi32ELi128ELi128ELi4ELb0ELb0EN7cutlass6half_tE19Flash_kernel_traitsILi32ELi128ELi128ELi4ES3_EELb1ELb0ELb0ELb1ELb0ELb0ELb0ELb0EEEvNS_16Flash_fwd_paramsE,"a",@progbits
	.sectionflags	@""
	.align	4
.nv.constant0._ZN5flash16flash_fwd_kernelI23Flash_fwd_kernel_traitsILi32ELi128ELi128ELi4ELb0ELb0EN7cutlass6half_tE19Flash_kernel_traitsILi32ELi128ELi128ELi4ES3_EELb1ELb0ELb0ELb1ELb0ELb0ELb0ELb0EEEvNS_16Flash_fwd_paramsE:
	.zero		816


//--------------------- .nv.constant0._ZN5flash16flash_fwd_kernelI23Flash_fwd_kernel_traitsILi32ELi128ELi128ELi4ELb0ELb0EN7cutlass6half_tE19Flash_kernel_traitsILi32ELi128ELi128ELi4ES3_EELb1ELb0ELb0ELb0ELb0ELb0ELb0ELb1EEEvNS_16Flash_fwd_paramsE --------------------------
	.section	.nv.constant0._ZN5flash16flash_fwd_kernelI23Flash_fwd_kernel_traitsILi32ELi128ELi128ELi4ELb0ELb0EN7cutlass6half_tE19Flash_kernel_traitsILi32ELi128ELi128ELi4ES3_EELb1ELb0ELb0ELb0ELb0ELb0ELb0ELb1EEEvNS_16Flash_fwd_paramsE,"a",@progbits
	.sectionflags	@""
	.align	4
.nv.constant0._ZN5flash16flash_fwd_kernelI23Flash_fwd_kernel_traitsILi32ELi128ELi128ELi4ELb0ELb0EN7cutlass6half_tE19Flash_kernel_traitsILi32ELi128ELi128ELi4ES3_EELb1ELb0ELb0ELb0ELb0ELb0ELb0ELb1EEEvNS_16Flash_fwd_paramsE:
	.zero		816


//--------------------- .nv.constant0._ZN5flash16flash_fwd_kernelI23Flash_fwd_kernel_traitsILi32ELi128ELi128ELi4ELb0ELb0EN7cutlass6half_tE19Flash_kernel_traitsILi32ELi128ELi128ELi4ES3_EELb0ELb0ELb0ELb0ELb0ELb0ELb1ELb0EEEvNS_16Flash_fwd_paramsE --------------------------
	.section	.nv.constant0._ZN5flash16flash_fwd_kernelI23Flash_fwd_kernel_traitsILi32ELi128ELi128ELi4ELb0ELb0EN7cutlass6half_tE19Flash_kernel_traitsILi32ELi128ELi128ELi4ES3_EELb0ELb0ELb0ELb0ELb0ELb0ELb1ELb0EEEvNS_16Flash_fwd_paramsE,"a",@progbits
	.sectionflags	@""
	.align	4
.nv.constant0._ZN5flash16flash_fwd_kernelI23Flash_fwd_kernel_traitsILi32ELi128ELi128ELi4ELb0ELb0EN7cutlass6half_tE19Flash_kernel_traitsILi32ELi128ELi128ELi4ES3_EELb0ELb0ELb0ELb0ELb0ELb0ELb1ELb0EEEvNS_16Flash_fwd_paramsE:
	.zero		816


//--------------------- .nv.constant0._ZN5flash16flash_fwd_kernelI23Flash_fwd_kernel_traitsILi32ELi128ELi128ELi4ELb0ELb0EN7cutlass6half_tE19Flash_kernel_traitsILi32ELi128ELi128ELi4ES3_EELb1ELb0ELb0ELb1ELb0ELb0ELb0ELb1EEEvNS_16Flash_fwd_paramsE --------------------------
	.section	.nv.constant0._ZN5flash16flash_fwd_kernelI23Flash_fwd_kernel_traitsILi32ELi128ELi128ELi4ELb0ELb0EN7cutlass6half_tE19Flash_kernel_traitsILi32ELi128ELi128ELi4ES3_EELb1ELb0ELb0ELb1ELb0ELb0ELb0ELb1EEEvNS_16Flash_fwd_paramsE,"a",@progbits
	.sectionflags	@""
	.align	4
.nv.constant0._ZN5flash16flash_fwd_kernelI23Flash_fwd_kernel_traitsILi32ELi128ELi128ELi4ELb0ELb0EN7cutlass6half_tE19Flash_kernel_traitsILi32ELi128ELi128ELi4ES3_EELb1ELb0ELb0ELb1ELb0ELb0ELb0ELb1EEEvNS_16Flash_fwd_paramsE:
	.zero		816


//--------------------- .nv.constant0._ZN5flash16flash_fwd_kernelI23Flash_fwd_kernel_traitsILi32ELi128ELi128ELi4ELb0ELb0EN7cutlass6half_tE19Flash_kernel_traitsILi32ELi128ELi128ELi4ES3_EELb0ELb0ELb0ELb1ELb0ELb0ELb1ELb0EEEvNS_16Flash_fwd_paramsE --------------------------
	.section	.nv.constant0._ZN5flash16flash_fwd_kernelI23Flash_fwd_kernel_traitsILi32ELi128ELi128ELi4ELb0ELb0EN7cutlass6half_tE19Flash_kernel_traitsILi32ELi128ELi128ELi4ES3_EELb0ELb0ELb0ELb1ELb0ELb0ELb1ELb0EEEvNS_16Flash_fwd_paramsE,"a",@progbits
	.sectionflags	@""
	.align	4
.nv.constant0._ZN5flash16flash_fwd_kernelI23Flash_fwd_kernel_traitsILi32ELi128ELi128ELi4ELb0ELb0EN7cutlass6half_tE19Flash_kernel_traitsILi32ELi128ELi128ELi4ES3_EELb0ELb0ELb0ELb1ELb0ELb0ELb1ELb0EEEvNS_16Flash_fwd_paramsE:
	.zero		816


//--------------------- .nv.constant0._ZN5flash16flash_fwd_kernelI23Flash_fwd_kernel_traitsILi32ELi128ELi128ELi4ELb0ELb0EN7cutlass6half_tE19Flash_kernel_traitsILi32ELi128ELi128ELi4ES3_EELb1ELb0ELb1ELb0ELb0ELb1ELb0ELb0EEEvNS_16Flash_fwd_paramsE --------------------------
	.section	.nv.constant0._ZN5flash16flash_fwd_kernelI23Flash_fwd_kernel_traitsILi32ELi128ELi128ELi4ELb0ELb0EN7cutlass6half_tE19Flash_kernel_traitsILi32ELi128ELi128ELi4ES3_EELb1ELb0ELb1ELb0ELb0ELb1ELb0ELb0EEEvNS_16Flash_fwd_paramsE,"a",@progbits
	.sectionflags	@""
	.align	4
.nv.constant0._ZN5flash16flash_fwd_kernelI23Flash_fwd_kernel_traitsILi32ELi128ELi128ELi4ELb0ELb0EN7cutlass6half_tE19Flash_kernel_traitsILi32ELi128ELi128ELi4ES3_EELb1ELb0ELb1ELb0ELb0ELb1ELb0ELb0EEEvNS_16Flash_fwd_paramsE:
	.zero		816


//--------------------- .nv.constant0._ZN5flash16flash_fwd_kernelI23Flash_fwd_kernel_traitsILi32ELi128ELi128ELi4ELb0ELb0EN7cutlass6half_tE19Flash_kernel_traitsILi32ELi128ELi128ELi4ES3_EELb0ELb0ELb1ELb0ELb0ELb1ELb1ELb0EEEvNS_16Flash_fwd_paramsE --------------------------
	.section	.nv.constant0._ZN5flash16flash_fwd_kernelI23Flash_fwd_kernel_traitsILi32ELi128ELi128ELi4ELb0ELb0EN7cutlass6half_tE19Flash_kernel_traitsILi32ELi128ELi128ELi4ES3_EELb0ELb0ELb1ELb0ELb0ELb1ELb1ELb0EEEvNS_16Flash_fwd_paramsE,"a",@progbits
	.sectionflags	@""
	.align	4
.nv.constant0._ZN5flash16flash_fwd_kernelI23Flash_fwd_kernel_traitsILi32ELi128ELi128ELi4ELb0ELb0EN7cutlass6half_tE19Flash_kernel_traitsILi32ELi128ELi128ELi4ES3_EELb0ELb0ELb1ELb0ELb0ELb1ELb1ELb0EEEvNS_16Flash_fwd_paramsE:
	.zero		816


//--------------------- .nv.constant0._ZN5flash16flash_fwd_kernelI23Flash_fwd_kernel_traitsILi32ELi128ELi128ELi4ELb0ELb0EN7cutlass6half_tE19Flash_kernel_traitsILi32ELi128ELi128ELi4ES3_EELb1ELb0ELb1ELb1ELb0ELb0ELb0ELb0EEEvNS_16Flash_fwd_paramsE --------------------------
	.section	.nv.constant0._ZN5flash16flash_fwd_kernelI23Flash_fwd_kernel_traitsILi32ELi128ELi128ELi4ELb0ELb0EN7cutlass6half_tE19Flash_kernel_traitsILi32ELi128ELi128ELi4ES3_EELb1ELb0ELb1ELb1ELb0ELb0ELb0ELb0EEEvNS_16Flash_fwd_paramsE,"a",@progbits
	.sectionflags	@""
	.align	4
.nv.constant0._ZN5flash16flash_fwd_kernelI23Flash_fwd_kernel_traitsILi32ELi128ELi128ELi4ELb0ELb0EN7cutlass6half_tE19Flash_kernel_traitsILi32ELi128ELi128ELi4ES3_EELb1ELb0ELb1ELb1ELb0ELb0ELb0ELb0EEEvNS_16Flash_fwd_paramsE:
	.zero		816


//--------------------- .nv.constant0._ZN5flash16flash_fwd_kernelI23Flash_fwd_kernel_traitsILi32ELi128ELi128ELi4ELb0ELb0EN7cutlass6half_tE19Flash_kernel_traitsILi32ELi128ELi128ELi4ES3_EELb1ELb0ELb1ELb0ELb0ELb0ELb0ELb1EEEvNS_16Flash_fwd_paramsE --------------------------
	.section	.nv.constant0._ZN5flash16flash_fwd_kernelI23Flash_fwd_kernel_traitsILi32ELi128ELi128ELi4ELb0ELb0EN7cutlass6half_tE19Flash_kernel_traitsILi32ELi128ELi128ELi4ES3_EELb1ELb0ELb1ELb0ELb0ELb0ELb0ELb1EEEvNS_16Flash_fwd_paramsE,"a",@progbits
	.sectionflags	@""
	.align	4
.nv.constant0._ZN5flash16flash_fwd_kernelI23Flash_fwd_kernel_traitsILi32ELi128ELi128ELi4ELb0ELb0EN7cutlass6half_tE19Flash_kernel_traitsILi32ELi128ELi128ELi4ES3_EELb1ELb0ELb1ELb0ELb0ELb0ELb0ELb1EEEvNS_16Flash_fwd_paramsE:
	.zero		816


//--------------------- .nv.constant0._ZN5flash16flash_fwd_kernelI23Flash_fwd_kernel_traitsILi32ELi128ELi128ELi4ELb0ELb0EN7cutlass6half_tE19Flash_kernel_traitsILi32ELi128ELi128ELi4ES3_EELb0ELb0ELb1ELb0ELb0ELb0ELb1ELb0EEEvNS_16Flash_fwd_paramsE --------------------------
	.section	.nv.constant0._ZN5flash16flash_fwd_kernelI23Flash_fwd_kernel_traitsILi32ELi128ELi128ELi4ELb0ELb0EN7cutlass6half_tE19Flash_kernel_traitsILi32ELi128ELi128ELi4ES3_EELb0ELb0ELb1ELb0ELb0ELb0ELb1ELb0EEEvNS_16Flash_fwd_paramsE,"a",@progbits
	.sectionflags	@""
	.align	4
.nv.constant0._ZN5flash16flash_fwd_kernelI23Flash_fwd_kernel_traitsILi32ELi128ELi128ELi4ELb0ELb0EN7cutlass6half_tE19Flash_kernel_traitsILi32ELi128ELi128ELi4ES3_EELb0ELb0ELb1ELb0ELb0ELb0ELb1ELb0EEEvNS_16Flash_fwd_paramsE:
	.zero		816


//--------------------- .nv.constant0._ZN5flash16flash_fwd_kernelI23Flash_fwd_kernel_traitsILi32ELi128ELi128ELi4ELb0ELb0EN7cutlass6half_tE19Flash_kernel_traitsILi32ELi128ELi128ELi4ES3_EELb1ELb0ELb1ELb1ELb0ELb0ELb0ELb1EEEvNS_16Flash_fwd_paramsE --------------------------
	.section	.nv.constant0._ZN5flash16flash_fwd_kernelI23Flash_fwd_kernel_traitsILi32ELi128ELi128ELi4ELb0ELb0EN7cutlass6half_tE19Flash_kernel_traitsILi32ELi128ELi128ELi4ES3_EELb1ELb0ELb1ELb1ELb0ELb0ELb0ELb1EEEvNS_16Flash_fwd_paramsE,"a",@progbits
	.sectionflags	@""
	.align	4
.nv.constant0._ZN5flash16flash_fwd_kernelI23Flash_fwd_kernel_traitsILi32ELi128ELi128ELi4ELb0ELb0EN7cutlass6half_tE19Flash_kernel_traitsILi32ELi128ELi128ELi4ES3_EELb1ELb0ELb1ELb1ELb0ELb0ELb0ELb1EEEvNS_16Flash_fwd_paramsE:
	.zero		816


//--------------------- .nv.constant0._ZN5flash16flash_fwd_kernelI23Flash_fwd_kernel_traitsILi32ELi128ELi128ELi4ELb0ELb0EN7cutlass6half_tE19Flash_kernel_traitsILi32ELi128ELi128ELi4ES3_EELb0ELb0ELb1ELb1ELb0ELb0ELb1ELb0EEEvNS_16Flash_fwd_paramsE --------------------------
	.section	.nv.constant0._ZN5flash16flash_fwd_kernelI23Flash_fwd_kernel_traitsILi32ELi128ELi128ELi4ELb0ELb0EN7cutlass6half_tE19Flash_kernel_traitsILi32ELi128ELi128ELi4ES3_EELb0ELb0ELb1ELb1ELb0ELb0ELb1ELb0EEEvNS_16Flash_fwd_paramsE,"a",@progbits
	.sectionflags	@""
	.align	4
.nv.constant0._ZN5flash16flash_fwd_kernelI23Flash_fwd_kernel_traitsILi32ELi128ELi128ELi4ELb0ELb0EN7cutlass6half_tE19Flash_kernel_traitsILi32ELi128ELi128ELi4ES3_EELb0ELb0ELb1ELb1ELb0ELb0ELb1ELb0EEEvNS_16Flash_fwd_paramsE:
	.zero		816


//--------------------- .text._ZN5flash16flash_fwd_kernelI23Flash_fwd_kernel_traitsILi32ELi128ELi128ELi4ELb0ELb0EN7cutlass6half_tE19Flash_kernel_traitsILi32ELi128ELi128ELi4ES3_EELb0ELb0ELb0ELb0ELb0ELb1ELb0ELb0EEEvNS_16Flash_fwd_paramsE --------------------------
	.section	.text._ZN5flash16flash_fwd_kernelI23Flash_fwd_kernel_traitsILi32ELi128ELi128ELi4ELb0ELb0EN7cutlass6half_tE19Flash_kernel_traitsILi32ELi128ELi128ELi4ES3_EELb0ELb0ELb0ELb0ELb0ELb1ELb0ELb0EEEvNS_16Flash_fwd_paramsE,"ax",@progbits
	.sectioninfo	@"SHI_REGISTERS=255"
	.align	128
        .global         _ZN5flash16flash_fwd_kernelI23Flash_fwd_kernel_traitsILi32ELi128ELi128ELi4ELb0ELb0EN7cutlass6half_tE19Flash_kernel_traitsILi32ELi128ELi128ELi4ES3_EELb0ELb0ELb0ELb0ELb0ELb1ELb0ELb0EEEvNS_16Flash_fwd_paramsE
        .type           _ZN5flash16flash_fwd_kernelI23Flash_fwd_kernel_traitsILi32ELi128ELi128ELi4ELb0ELb0EN7cutlass6half_tE19Flash_kernel_traitsILi32ELi128ELi128ELi4ES3_EELb0ELb0ELb0ELb0ELb0ELb1ELb0ELb0EEEvNS_16Flash_fwd_paramsE,@function
        .size           _ZN5flash16flash_fwd_kernelI23Flash_fwd_kernel_traitsILi32ELi128ELi128ELi4ELb0ELb0EN7cutlass6half_tE19Flash_kernel_traitsILi32ELi128ELi128ELi4ES3_EELb0ELb0ELb0ELb0ELb0ELb1ELb0ELb0EEEvNS_16Flash_fwd_paramsE,(.L_x_1124 - _ZN5flash16flash_fwd_kernelI23Flash_fwd_kernel_traitsILi32ELi128ELi128ELi4ELb0ELb0EN7cutlass6half_tE19Flash_kernel_traitsILi32ELi128ELi128ELi4ES3_EELb0ELb0ELb0ELb0ELb0ELb1ELb0ELb0EEEvNS_16Flash_fwd_paramsE)
        .other          _ZN5flash16flash_fwd_kernelI23Flash_fwd_kernel_traitsILi32ELi128ELi128ELi4ELb0ELb0EN7cutlass6half_tE19Flash_kernel_traitsILi32ELi128ELi128ELi4ES3_EELb0ELb0ELb0ELb0ELb0ELb1ELb0ELb0EEEvNS_16Flash_fwd_paramsE,@"STO_CUDA_ENTRY STV_DEFAULT"
_ZN5flash16flash_fwd_kernelI23Flash_fwd_kernel_traitsILi32ELi128ELi128ELi4ELb0ELb0EN7cutlass6half_tE19Flash_kernel_traitsILi32ELi128ELi128ELi4ES3_EELb0ELb0ELb0ELb0ELb0ELb1ELb0ELb0EEEvNS_16Flash_fwd_paramsE:
.text._ZN5flash16flash_fwd_kernelI23Flash_fwd_kernel_traitsILi32ELi128ELi128ELi4ELb0ELb0EN7cutlass6half_tE19Flash_kernel_traitsILi32ELi128ELi128ELi4ES3_EELb0ELb0ELb0ELb0ELb0ELb1ELb0ELb0EEEvNS_16Flash_fwd_paramsE:
[----:B------:R-:W-:Y:S02]  /*0000*/  MOV R1, c[0x0][0x28] ;  /* 0x00000a0000017a02 */ /* 0x000fe40000000f00 */
[----:B------:R-:W1:Y:S01]  /*0010*/  LDC.U8 R0, c[0x0][0x312] ;  /* 0x0000c480ff007b82 */ /* 0x000e620000000000 */
[----:B------:R-:W2:Y:S01]  /*0020*/  S2R R12, SR_CTAID.Y ;  /* 0x00000000000c7919 */ /* 0x000ea20000002600 */
[----:B------:R-:W-:Y:S01]  /*0030*/  ISETP.NE.U32.AND P2, PT, RZ, c[0x0][0x240], PT ;  /* 0x00009000ff007a0c */ /* 0x000fe20003f45070 */
[----:B------:R-:W-:Y:S01]  /*0040*/  IMAD.MOV.U32 R7, RZ, RZ, 0x4 ;  /* 0x00000004ff077424 */ /* 0x000fe200078e00ff */
[----:B------:R-:W-:Y:S01]  /*0050*/  ISETP.EQ.U32.AND P1, PT, RZ, c[0x0][0x248], PT ;  /* 0x00009200ff007a0c */ /* 0x000fe20003f22070 */
[----:B------:R-:W-:Y:S01]  /*0060*/  IMAD.MOV.U32 R252, RZ, RZ, -0x1 ;  /* 0xfffffffffffc7424 */ /* 0x000fe200078e00ff */
[----:B------:R-:W-:Y:S01]  /*0070*/  ISETP.NE.AND.EX P2, PT, RZ, c[0x0][0x244], PT, P2 ;  /* 0x00009100ff007a0c */ /* 0x000fe20003f45320 */
[----:B------:R-:W-:Y:S01]  /*0080*/  ULDC.64 UR8, c[0x0][0x118] ;  /* 0x0000460000087ab9 */ /* 0x000fe20000000a00 */
[----:B------:R-:W-:Y:S01]  /*0090*/  IMAD.MOV.U32 R8, RZ, RZ, -0x1 ;  /* 0xffffffffff087424 */ /* 0x000fe200078e00ff */
[----:B------:R-:W-:Y:S02]  /*00a0*/  ISETP.NE.U32.AND P0, PT, RZ, c[0x0][0x250], PT ;  /* 0x00009400ff007a0c */ /* 0x000fe40003f05070 */
[----:B------:R-:W-:-:S02]  /*00b0*/  IADD3 R1, R1, -0x30, RZ ;  /* 0xffffffd001017810 */ /* 0x000fc40007ffe0ff */
[----:B------:R-:W-:Y:S02]  /*00c0*/  ISETP.NE.AND.EX P0, PT, RZ, c[0x0][0x254], PT, P0 ;  /* 0x00009500ff007a0c */ /* 0x000fe40003f05300 */
[----:B-1----:R-:W-:Y:S01]  /*00d0*/  ISETP.NE.AND P3, PT, R0, RZ, PT ;  /* 0x000000ff0000720c */ /* 0x002fe20003f65270 */
[----:B--2---:R-:W-:-:S03]  /*00e0*/  IMAD.WIDE R2, R12, R7, c[0x0][0x240] ;  /* 0x000090000c027625 */ /* 0x004fc600078e0207 */
[----:B------:R-:W-:Y:S01]  /*00f0*/  ISETP.EQ.OR.EX P1, PT, RZ, c[0x0][0x24c], !P3, P1 ;  /* 0x00009300ff007a0c */ /* 0x000fe20005f22710 */
[----:B------:R-:W-:Y:S01]  /*0100*/  IMAD.WIDE R4, R12, R7, c[0x0][0x248] ;  /* 0x000092000c047625 */ /* 0x000fe200078e0207 */
[----:B------:R1:W2:Y:S04]  /*0110*/  @P2 LDG.E R252, [R2.64] ;  /* 0x0000000802fc2981 */ /* 0x0002a8000c1e1900 */
[----:B------:R1:W2:Y:S01]  /*0120*/  @P2 LDG.E R0, [R2.64+0x4] ;  /* 0x0000040802002981 */ /* 0x0002a2000c1e1900 */
[----:B------:R-:W-:-:S06]  /*0130*/  IMAD.MOV.U32 R6, RZ, RZ, RZ ;  /* 0x000000ffff067224 */ /* 0x000fcc00078e00ff */
[----:B------:R3:W5:Y:S04]  /*0140*/  @!P1 LDG.E R8, [R4.64] ;  /* 0x0000000804089981 */ /* 0x000768000c1e1900 */
[----:B------:R-:W4:Y:S04]  /*0150*/  S2R R18, SR_CTAID.X ;  /* 0x0000000000127919 */ /* 0x000f280000002500 */
[----:B------:R-:W2:Y:S04]  /*0160*/  S2R R14, SR_CTAID.Z ;  /* 0x00000000000e7919 */ /* 0x000ea80000002700 */
[----:B------:R-:W2:Y:S01]  /*0170*/  S2R R168, SR_TID.X ;  /* 0x0000000000a87919 */ /* 0x000ea20000002100 */
[----:B-1----:R-:W-:-:S05]  /*0180*/  @P0 IMAD.WIDE R2, R12, R7, c[0x0][0x250] ;  /* 0x000094000c020625 */ /* 0x002fca00078e0207 */
[----:B------:R3:W5:Y:S01]  /*0190*/  @P0 LDG.E R6, [R2.64] ;  /* 0x0000000802060981 */ /* 0x000762000c1e1900 */
[----:B------:R-:W-:-:S04]  /*01a0*/  ISETP.NE.U32.AND P0, PT, RZ, c[0x0][0x248], PT ;  /* 0x00009200ff007a0c */ /* 0x000fc80003f05070 */
[----:B------:R-:W-:Y:S01]  /*01b0*/  ISETP.NE.AND.EX P0, PT, RZ, c[0x0][0x24c], PT, P0 ;  /* 0x00009300ff007a0c */ /* 0x000fe20003f05300 */
[----:B--2---:R-:W-:Y:S02]  /*01c0*/  @P2 IMAD.IADD R15, R0, 0x1, -R252 ;  /* 0x00000001000f2824 */ /* 0x004fe400078e0afc */
[----:B------:R-:W-:-:S10]  /*01d0*/  @!P2 IMAD.MOV.U32 R15, RZ, RZ, c[0x0][0x214] ;  /* 0x00008500ff0fa624 */ /* 0x000fd400078e00ff */
[----:B------:R-:W-:Y:S05]  /*01e0*/  @!P0 BRA `(.L_x_0) ;  /* 0x0000004000008947 */ /* 0x000fea0003800000 */
[----:B---34-:R-:W2:Y:S02]  /*01f0*/  @P3 LDG.E R0, [R4.64+0x4] ;  /* 0x0000040804003981 */ /* 0x018ea4000c1e1900 */
[----:B--2--5:R-:W-:-:S06]  /*0200*/  @P3 IADD3 R0, R0, -R8, RZ ;  /* 0x8000000800003210 */ /* 0x024fcc0007ffe0ff */
[----:B------:R1:W5:Y:S01]  /*0210*/  @!P3 LDG.E R0, [R4.64] ;  /* 0x000000080400b981 */ /* 0x000362000c1e1900 */
[----:B------:R-:W-:Y:S05]  /*0220*/  BRA `(.L_x_1) ;  /* 0x0000001000007947 */ /* 0x000fea0003800000 */
.L_x_0:
[----:B---34-:R-:W-:Y:S02]  /*0230*/  MOV R0, c[0x0][0x218] ;  /* 0x0000860000007a02 */ /* 0x018fe40000000f00 */
.L_x_1:
[----:B------:R-:W-:-:S04]  /*0240*/  ISETP.NE.U32.AND P2, PT, RZ, c[0x0][0x258], PT ;  /* 0x00009600ff007a0c */ /* 0x000fc80003f45070 */
[----:B------:R-:W-:-:S13]  /*0250*/  ISETP.NE.AND.EX P2, PT, RZ, c[0x0][0x25c], PT, P2 ;  /* 0x00009700ff007a0c */ /* 0x000fda0003f45320 */
[----:B------:R-:W-:-:S06]  /*0260*/  @P2 IMAD.WIDE R2, R12, R7, c[0x0][0x258] ;  /* 0x000096000c022625 */ /* 0x000fcc00078e0207 */
[----:B------:R-:W2:Y:S01]  /*0270*/  @P2 LDG.E R3, [R2.64] ;  /* 0x0000000802032981 */ /* 0x000ea2000c1e1900 */
[----:B------:R-:W-:Y:S01]  /*0280*/  IMAD.SHL.U32 R13, R18, 0x80, RZ ;  /* 0x00000080120d7824 */ /* 0x000fe200078e00ff */
[----:B------:R-:W-:-:S04]  /*0290*/  @!P2 ISETP.NE.U32.AND P1, PT, RZ, c[0x0][0x268], PT ;  /* 0x00009a00ff00aa0c */ /* 0x000fc80003f25070 */
[----:B------:R-:W-:Y:S02]  /*02a0*/  ISETP.GT.AND P0, PT, R15, R13, PT ;  /* 0x0000000d0f00720c */ /* 0x000fe40003f04270 */
[----:B------:R-:W-:-:S04]  /*02b0*/  @!P2 ISETP.NE.AND.EX P1, PT, RZ, c[0x0][0x26c], PT, P1 ;  /* 0x00009b00ff00aa0c */ /* 0x000fc80003f25310 */
[----:B------:R-:W-:Y:S01]  /*02c0*/  @!P2 SEL R2, RZ, c[0x0][0x21c], !P1 ;  /* 0x00008700ff02aa07 */ /* 0x000fe20004800000 */
[----:B--2--5:R-:W-:-:S03]  /*02d0*/  @P2 IMAD.IADD R20, R3, 0x1, -R6 ;  /* 0x0000000103142824 */ /* 0x024fc600078e0a06 */
[----:B------:R-:W-:-:S03]  /*02e0*/  @!P2 IADD3 R20, R2, R0, -R6 ;  /* 0x000000000214a210 */ /* 0x000fc60007ffe806 */
[----:B------:R-:W-:Y:S05]  /*02f0*/  @!P0 EXIT ;  /* 0x000000000000894d */ /* 0x000fea0003800000 */
[C---:B------:R-:W-:Y:S02]  /*0300*/  ISETP.GE.AND P0, PT, R20.reuse, 0x1, PT ;  /* 0x000000011400780c */ /* 0x040fe40003f06270 */
[----:B------:R-:W-:-:S04]  /*0310*/  IADD3 R0, R20, 0x7f, RZ ;  /* 0x0000007f14007810 */ /* 0x000fc80007ffe0ff */
[----:B------:R-:W-:-:S04]  /*0320*/  SHF.R.S32.HI R2, RZ, 0x1f, R0 ;  /* 0x0000001fff027819 */ /* 0x000fc80000011400 */
[----:B------:R-:W-:-:S03]  /*0330*/  LEA.HI R217, R2, R0, RZ, 0x7 ;  /* 0x0000000002d97211 */ /* 0x000fc600078f38ff */
[----:B------:R-:W-:Y:S05]  /*0340*/  @!P0 BRA `(.L_x_2) ;  /* 0x00009d4000008947 */ /* 0x000fea0003800000 */
[----:B------:R-:W-:Y:S02]  /*0350*/  ISETP.NE.AND P1, PT, R252, -0x1, PT ;  /* 0xfffffffffc00780c */ /* 0x000fe40003f25270 */
[----:B------:R-:W-:-:S11]  /*0360*/  ISETP.NE.AND P0, PT, R8, -0x1, PT ;  /* 0xffffffff0800780c */ /* 0x000fd60003f05270 */
[----:B-1----:R-:W-:Y:S01]  /*0370*/  @!P1 SHF.R.S32.HI R4, RZ, 0x1f, R12 ;  /* 0x0000001fff049819 */ /* 0x002fe2000001140c */
[----:B------:R-:W-:Y:S01]  /*0380*/  @P1 IMAD.WIDE.U32 R2, R252, c[0x0][0x190], RZ ;  /* 0x00006400fc021a25 */ /* 0x000fe200078e00ff */
[----:B------:R-:W-:-:S03]  /*0390*/  @P0 IADD3 R0, R6, R8, RZ ;  /* 0x0000000806000210 */ /* 0x000fc60007ffe0ff */
[----:B------:R-:W-:Y:S01]  /*03a0*/  @!P1 IMAD R7, R4, c[0x0][0x178], RZ ;  /* 0x00005e0004079a24 */ /* 0x000fe200078e02ff */
[----:B------:R-:W-:Y:S01]  /*03b0*/  @P1 MOV R9, R2 ;  /* 0x0000000200091202 */ /* 0x000fe20000000f00 */
[----:B------:R-:W-:Y:S02]  /*03c0*/  @P1 IMAD R10, R252, c[0x0][0x194], R3 ;  /* 0x00006500fc0a1a24 */ /* 0x000fe400078e0203 */
[----:B------:R-:W-:-:S04]  /*03d0*/  @P0 IMAD.WIDE.U32 R2, R0, c[0x0][0x198], RZ ;  /* 0x0000660000020a25 */ /* 0x000fc800078e00ff */
[----:B------:R-:W-:Y:S01]  /*03e0*/  @!P1 IMAD.WIDE.U32 R4, R12, c[0x0][0x178], RZ ;  /* 0x00005e000c049a25 */ /* 0x000fe200078e00ff */
[----:B------:R-:W-:-:S03]  /*03f0*/  @P0 MOV R22, R2 ;  /* 0x0000000200160202 */ /* 0x000fc60000000f00 */
[----:B------:R-:W-:Y:S01]  /*0400*/  @!P1 IMAD R7, R12, c[0x0][0x17c], R7 ;  /* 0x00005f000c079a24 */ /* 0x000fe200078e0207 */
[----:B------:R-:W-:Y:S01]  /*0410*/  @!P1 MOV R9, R4 ;  /* 0x0000000400099202 */ /* 0x000fe20000000f00 */
[----:B------:R-:W-:-:S03]  /*0420*/  @P0 IMAD R11, R0, c[0x0][0x19c], R3 ;  /* 0x00006700000b0a24 */ /* 0x000fc600078e0203 */
[----:B------:R-:W-:Y:S01]  /*0430*/  @!P1 IADD3 R10, R5, R7, RZ ;  /* 0x00000007050a9210 */ /* 0x000fe20007ffe0ff */
[----:B------:R-:W-:Y:S05]  /*0440*/  @P0 BRA `(.L_x_3) ;  /* 0x000000b000000947 */ /* 0x000fea0003800000 */
[----:B------:R-:W-:Y:S01]  /*0450*/  SHF.R.S32.HI R0, RZ, 0x1f, R6 ;  /* 0x0000001fff007819 */ /* 0x000fe20000011406 */
[----:B------:R-:W-:Y:S01]  /*0460*/  IMAD.WIDE.U32 R2, R6, c[0x0][0x198], RZ ;  /* 0x0000660006027a25 */ /* 0x000fe200078e00ff */
[----:B------:R-:W-:-:S03]  /*0470*/  SHF.R.S32.HI R4, RZ, 0x1f, R12 ;  /* 0x0000001fff047819 */ /* 0x000fc6000001140c */
[----:B------:R-:W-:Y:S02]  /*0480*/  IMAD R0, R0, c[0x0][0x198], RZ ;  /* 0x0000660000007a24 */ /* 0x000fe400078e02ff */
[----:B------:R-:W-:Y:S02]  /*0490*/  IMAD R4, R4, c[0x0][0x180], RZ ;  /* 0x0000600004047a24 */ /* 0x000fe400078e02ff */
[----:B------:R-:W-:-:S05]  /*04a0*/  IMAD R0, R6, c[0x0][0x19c], R0 ;  /* 0x0000670006007a24 */ /* 0x000fca00078e0200 */
[----:B------:R-:W-:Y:S01]  /*04b0*/  IADD3 R3, R3, R0, RZ ;  /* 0x0000000003037210 */ /* 0x000fe20007ffe0ff */
[----:B------:R-:W-:-:S04]  /*04c0*/  IMAD R0, R12, c[0x0][0x184], R4 ;  /* 0x000061000c007a24 */ /* 0x000fc800078e0204 */
[----:B------:R-:W-:-:S05]  /*04d0*/  IMAD.WIDE.U32 R2, R12, c[0x0][0x180], R2 ;  /* 0x000060000c027a25 */ /* 0x000fca00078e0002 */
[----:B------:R-:W-:Y:S02]  /*04e0*/  IADD3 R11, R3, R0, RZ ;  /* 0x00000000030b7210 */ /* 0x000fe40007ffe0ff */
[----:B------:R-:W-:Y:S02]  /*04f0*/  MOV R22, R2 ;  /* 0x0000000200167202 */ /* 0x000fe40000000f00 */
.L_x_3:
[----:B------:R-:W-:Y:S02]  /*0500*/  IABS R4, c[0x0][0x1c8] ;  /* 0x0000720000047a13 */ /* 0x000fe40000000000 */
[----:B------:R-:W-:Y:S02]  /*0510*/  IABS R5, R14 ;  /* 0x0000000e00057213 */ /* 0x000fe40000000000 */
[----:B------:R-:W1:Y:S08]  /*0520*/  I2F.RP R2, R4 ;  /* 0x0000000400027306 */ /* 0x000e700000209400 */
[----:B-1----:R-:W1:Y:S02]  /*0530*/  MUFU.RCP R2, R2 ;  /* 0x0000000200027308 */ /* 0x002e640000001000 */
[----:B-1----:R-:W-:-:S06]  /*0540*/  IADD3 R2, R2, 0xffffffe, RZ ;  /* 0x0ffffffe02027810 */ /* 0x002fcc0007ffe0ff */
[----:B------:R-:W1:Y:S02]  /*0550*/  F2I.FTZ.U32.TRUNC.NTZ R3, R2 ;  /* 0x0000000200037305 */ /* 0x000e64000021f000 */
[----:B-1----:R-:W-:Y:S02]  /*0560*/  IMAD.MOV R0, RZ, RZ, -R3 ;  /* 0x000000ffff007224 */ /* 0x002fe400078e0a03 */
[----:B------:R-:W-:Y:S02]  /*0570*/  IMAD.MOV.U32 R2, RZ, RZ, RZ ;  /* 0x000000ffff027224 */ /* 0x000fe400078e00ff */
[----:B------:R-:W-:-:S04]  /*0580*/  IMAD R0, R0, R4, RZ ;  /* 0x0000000400007224 */ /* 0x000fc800078e02ff */
[----:B------:R-:W-:-:S04]  /*0590*/  IMAD.HI.U32 R0, R3, R0, R2 ;  /* 0x0000000003007227 */ /* 0x000fc800078e0002 */
[----:B------:R-:W-:Y:S01]  /*05a0*/  IMAD.MOV.U32 R3, RZ, RZ, R5 ;  /* 0x000000ffff037224 */ /* 0x000fe200078e0005 */
[----:B------:R-:W-:-:S03]  /*05b0*/  SHF.R.S32.HI R5, RZ, 0x1f, R14 ;  /* 0x0000001fff057819 */ /* 0x000fc6000001140e */
[----:B------:R-:W-:-:S05]  /*05c0*/  IMAD.HI.U32 R0, R0, R3, RZ ;  /* 0x0000000300007227 */ /* 0x000fca00078e00ff */
[----:B------:R-:W-:-:S05]  /*05d0*/  IADD3 R2, -R0, RZ, RZ ;  /* 0x000000ff00027210 */ /* 0x000fca0007ffe1ff */
[----:B------:R-:W-:-:S05]  /*05e0*/  IMAD R2, R4, R2, R3 ;  /* 0x0000000204027224 */ /* 0x000fca00078e0203 */
[----:B------:R-:W-:-:S13]  /*05f0*/  ISETP.GT.U32.AND P2, PT, R4, R2, PT ;  /* 0x000000020400720c */ /* 0x000fda0003f44070 */
[----:B------:R-:W-:Y:S01]  /*0600*/  @!P2 IMAD.IADD R2, R2, 0x1, -R4 ;  /* 0x000000010202a824 */ /* 0x000fe200078e0a04 */
[----:B------:R-:W-:Y:S02]  /*0610*/  @!P2 IADD3 R0, R0, 0x1, RZ ;  /* 0x000000010000a810 */ /* 0x000fe40007ffe0ff */
[----:B------:R-:W-:Y:S02]  /*0620*/  ISETP.NE.AND P2, PT, RZ, c[0x0][0x1c8], PT ;  /* 0x00007200ff007a0c */ /* 0x000fe40003f45270 */
[----:B------:R-:W-:Y:S01]  /*0630*/  ISETP.GE.U32.AND P3, PT, R2, R4, PT ;  /* 0x000000040200720c */ /* 0x000fe20003f66070 */
[----:B------:R-:W-:Y:S01]  /*0640*/  @P0 IMAD.IADD R4, R6, 0x1, R8 ;  /* 0x0000000106040824 */ /* 0x000fe200078e0208 */
[----:B------:R-:W-:-:S04]  /*0650*/  LOP3.LUT R2, R14, c[0x0][0x1c8], RZ, 0x3c, !PT ;  /* 0x000072000e027a12 */ /* 0x000fc800078e3cff */
[----:B------:R-:W-:Y:S01]  /*0660*/  ISETP.GE.AND P1, PT, R2, RZ, PT ;  /* 0x000000ff0200720c */ /* 0x000fe20003f26270 */
[----:B------:R-:W-:-:S04]  /*0670*/  @P0 IMAD.WIDE.U32 R2, R4, c[0x0][0x1a0], RZ ;  /* 0x0000680004020a25 */ /* 0x000fc800078e00ff */
[----:B------:R-:W-:Y:S01]  /*0680*/  @P0 IMAD R25, R4, c[0x0][0x1a4], R3 ;  /* 0x0000690004190a24 */ /* 0x000fe200078e0203 */
[----:B------:R-:W-:Y:S02]  /*0690*/  @P0 MOV R21, R2 ;  /* 0x0000000200150202 */ /* 0x000fe40000000f00 */
[----:B------:R-:W-:-:S04]  /*06a0*/  @P3 IADD3 R0, R0, 0x1, RZ ;  /* 0x0000000100003810 */ /* 0x000fc80007ffe0ff */
[----:B------:R-:W-:-:S05]  /*06b0*/  MOV R17, R0 ;  /* 0x0000000000117202 */ /* 0x000fca0000000f00 */
[----:B------:R-:W-:Y:S01]  /*06c0*/  @!P1 IMAD.MOV R17, RZ, RZ, -R17 ;  /* 0x000000ffff119224 */ /* 0x000fe200078e0a11 */
[----:B------:R-:W-:Y:S01]  /*06d0*/  @!P2 LOP3.LUT R17, RZ, c[0x0][0x1c8], RZ, 0x33, !PT ;  /* 0x00007200ff11aa12 */ /* 0x000fe200078e33ff */
        /* <DEDUP_REMOVED lines=12> */
.L_x_4:
[----:B------:R-:W-:Y:S01]  /*07a0*/  SHF.R.S32.HI R29, RZ, 0x1f, R168 ;  /* 0x0000001fff1d7819 */ /* 0x000fe200000114a8 */
[----:B------:R-:W-:Y:S02]  /*07b0*/  IMAD.IADD R4, R15, 0x1, -R13 ;  /* 0x000000010f047824 */ /* 0x000fe400078e0a0d */
[----:B------:R-:W-:Y:S01]  /*07c0*/  IMAD R6, R5, c[0x0][0x1a8], RZ ;  /* 0x00006a0005067a24 */ /* 0x000fe200078e02ff */
[CC--:B------:R-:W-:Y:S01]  /*07d0*/  LEA.HI R16, R29.reuse, R168.reuse, RZ, 0x2 ;  /* 0x000000a81d107211 */ /* 0x0c0fe200078f10ff */
[----:B------:R-:W-:Y:S01]  /*07e0*/  IMAD.MOV.U32 R206, RZ, RZ, c[0x0][0x198] ;  /* 0x00006600ffce7624 */ /* 0x000fe200078e00ff */
[CC--:B------:R-:W-:Y:S01]  /*07f0*/  LEA.HI R28, R29.reuse, R168.reuse, RZ, 0x3 ;  /* 0x000000a81d1c7211 */ /* 0x0c0fe200078f18ff */
[----:B------:R-:W-:Y:S01]  /*0800*/  IMAD R6, R14, c[0x0][0x1ac], R6 ;  /* 0x00006b000e067a24 */ /* 0x000fe200078e0206 */
[----:B------:R-:W-:Y:S01]  /*0810*/  LOP3.LUT R0, R16, 0xfffffffc, RZ, 0xc0, !PT ;  /* 0xfffffffc10007812 */ /* 0x000fe200078ec0ff */
[----:B------:R-:W-:Y:S01]  /*0820*/  IMAD.MOV.U32 R205, RZ, RZ, 0x7 ;  /* 0x00000007ffcd7424 */ /* 0x000fe200078e00ff */
[----:B------:R-:W-:Y:S01]  /*0830*/  SHF.R.S32.HI R27, RZ, 0x3, R28 ;  /* 0x00000003ff1b7819 */ /* 0x000fe2000001141c */
[----:B------:R-:W-:Y:S01]  /*0840*/  IMAD.SHL.U32 R220, R206, 0x80, RZ ;  /* 0x00000080cedc7824 */ /* 0x000fe200078e00ff */
[----:B------:R-:W-:Y:S01]  /*0850*/  SHF.R.S32.HI R34, RZ, 0x2, R16 ;  /* 0x00000002ff227819 */ /* 0x000fe20000011410 */
[----:B------:R-:W-:Y:S01]  /*0860*/  IMAD.IADD R0, R168, 0x1, -R0 ;  /* 0x00000001a8007824 */ /* 0x000fe200078e0a00 */
[----:B------:R-:W-:Y:S01]  /*0870*/  LEA.HI R143, R29, R168, RZ, 0x5 ;  /* 0x000000a81d8f7211 */ /* 0x000fe200078f28ff */
[----:B------:R-:W-:Y:S01]  /*0880*/  IMAD.SHL.U32 R2, R27, 0x40, RZ ;  /* 0x000000401b027824 */ /* 0x000fe200078e00ff */
[----:B------:R-:W-:Y:S01]  /*0890*/  IADD3 R33, R34, 0x20, RZ ;  /* 0x0000002022217810 */ /* 0x000fe20007ffe0ff */
[----:B------:R-:W-:Y:S01]  /*08a0*/  IMAD.SHL.U32 R36, R0, 0x8, RZ ;  /* 0x0000000800247824 */ /* 0x000fe200078e00ff */
[----:B------:R-:W-:Y:S01]  /*08b0*/  IADD3 R32, R34, 0x40, RZ ;  /* 0x0000004022207810 */ /* 0x000fe20007ffe0ff */
[----:B------:R-:W-:Y:S01]  /*08c0*/  IMAD.MOV.U32 R219, RZ, RZ, c[0x0][0x19c] ;  /* 0x00006700ffdb7624 */ /* 0x000fe200078e00ff */
[----:B------:R-:W-:-:S02]  /*08d0*/  LOP3.LUT R0, R2, 0xc0, RZ, 0xc0, !PT ;  /* 0x000000c002007812 */ /* 0x000fc400078ec0ff */
[-C--:B------:R-:W-:Y:S02]  /*08e0*/  ISETP.GE.AND P4, PT, R33, R4.reuse, PT ;  /* 0x000000042100720c */ /* 0x080fe40003f86270 */
[----:B------:R-:W-:Y:S02]  /*08f0*/  LOP3.LUT R2, R0, 0x18, R36, 0xf8, !PT ;  /* 0x0000001800027812 */ /* 0x000fe400078ef824 */
[----:B------:R-:W-:Y:S02]  /*0900*/  SHF.R.U32.HI R0, RZ, 0x3, R0 ;  /* 0x00000003ff007819 */ /* 0x000fe40000011600 */
[----:B------:R-:W-:Y:S02]  /*0910*/  ISETP.GE.AND P1, PT, R32, R4, PT ;  /* 0x000000042000720c */ /* 0x000fe40003f26270 */
[----:B------:R-:W-:Y:S02]  /*0920*/  LOP3.LUT R26, R2, R0, RZ, 0x3c, !PT ;  /* 0x00000000021a7212 */ /* 0x000fe400078e3cff */
[----:B------:R-:W-:-:S02]  /*0930*/  SHF.R.S32.HI R35, RZ, 0x1f, R34 ;  /* 0x0000001fff237819 */ /* 0x000fc40000011422 */
[----:B------:R-:W-:Y:S02]  /*0940*/  IADD3 R2, P0, R36, R9, RZ ;  /* 0x0000000924027210 */ /* 0x000fe40007f1e0ff */
[----:B------:R-:W-:Y:S01]  /*0950*/  SHF.R.S32.HI R37, RZ, 0x1f, R36 ;  /* 0x0000001fff257819 */ /* 0x000fe20000011424 */
[----:B------:R-:W-:Y:S01]  /*0960*/  STL.64 [R1], R34 ;  /* 0x0000002201007387 */ /* 0x000fe20000100a00 */
[----:B------:R-:W-:Y:S01]  /*0970*/  IADD3 R31, R34, 0x60, RZ ;  /* 0x00000060221f7810 */ /* 0x000fe20007ffe0ff */
[----:B------:R-:W-:Y:S01]  /*0980*/  IMAD.WIDE R38, R18, 0x80, R34 ;  /* 0x0000008012267825 */ /* 0x000fe200078e0222 */
[-C--:B------:R-:W-:Y:S01]  /*0990*/  ISETP.GE.AND P2, PT, R34, R4.reuse, PT ;  /* 0x000000042200720c */ /* 0x080fe20003f46270 */
[----:B------:R1:W-:Y:S01]  /*09a0*/  STL [R1+0x10], R4 ;  /* 0x0000100401007387 */ /* 0x0003e20000100800 */
[----:B------:R-:W-:Y:S01]  /*09b0*/  SHF.R.S32.HI R30, RZ, 0x5, R143 ;  /* 0x00000005ff1e7819 */ /* 0x000fe2000001148f */
[----:B------:R-:W-:Y:S01]  /*09c0*/  IMAD.X R3, R37, 0x1, R10, P0 ;  /* 0x0000000125037824 */ /* 0x000fe200000e060a */
[----:B------:R-:W-:Y:S01]  /*09d0*/  ISETP.GE.AND P0, PT, R31, R4, PT ;  /* 0x000000041f00720c */ /* 0x000fe20003f06270 */
[----:B------:R-:W-:Y:S01]  /*09e0*/  IMAD R0, R35, c[0x0][0x198], RZ ;  /* 0x0000660023007a24 */ /* 0x000fe200078e02ff */
[----:B------:R-:W-:Y:S01]  /*09f0*/  @!P1 IADD3 R12, P5, R38, 0x40, RZ ;  /* 0x00000040260c9810 */ /* 0x000fe20007fbe0ff */
[----:B------:R-:W-:Y:S01]  /*0a00*/  IMAD.WIDE.U32 R2, R14, c[0x0][0x1a8], R2 ;  /* 0x00006a000e027a25 */ /* 0x000fe200078e0002 */
[----:B------:R-:W-:Y:S01]  /*0a10*/  @!P4 IADD3 R14, P6, R38, 0x20, RZ ;  /* 0x00000020260ec810 */ /* 0x000fe20007fde0ff */
[----:B------:R-:W-:Y:S01]  /*0a20*/  STL.64 [R1+0x8], R38 ;  /* 0x0000082601007387 */ /* 0x000fe20000100a00 */
[----:B------:R-:W-:Y:S01]  /*0a30*/  SHF.L.U64.HI R205, R206, R205, c[0x0][0x19c] ;  /* 0x00006700cecd7619 */ /* 0x000fe200000102cd */
[----:B------:R-:W-:-:S02]  /*0a40*/  IMAD R0, R34, c[0x0][0x19c], R0 ;  /* 0x0000670022007a24 */ /* 0x000fc400078e0200 */
[----:B------:R-:W-:Y:S01]  /*0a50*/  IMAD.IADD R3, R3, 0x1, R6 ;  /* 0x0000000103037824 */ /* 0x000fe200078e0206 */
[----:B------:R-:W-:Y:S01]  /*0a60*/  STL [R1+0x20], R33 ;  /* 0x0000202101007387 */ /* 0x000fe20000100800 */
[--C-:B------:R-:W-:Y:S02]  /*0a70*/  @!P4 IMAD.MOV.U32 R6, RZ, RZ, R2.reuse ;  /* 0x000000ffff06c224 */ /* 0x100fe400078e0002 */
[--C-:B------:R-:W-:Y:S01]  /*0a80*/  @!P4 IMAD.MOV.U32 R7, RZ, RZ, R3.reuse ;  /* 0x000000ffff07c224 */ /* 0x100fe200078e0003 */
[----:B------:R-:W-:Y:S01]  /*0a90*/  STL [R1+0x24], R32 ;  /* 0x0000242001007387 */ /* 0x000fe20000100800 */
[----:B------:R-:W-:Y:S02]  /*0aa0*/  @!P0 IMAD.MOV.U32 R8, RZ, RZ, R2 ;  /* 0x000000ffff088224 */ /* 0x000fe400078e0002 */
[----:B------:R-:W-:Y:S01]  /*0ab0*/  @!P0 IMAD.MOV.U32 R9, RZ, RZ, R3 ;  /* 0x000000ffff098224 */ /* 0x000fe200078e0003 */
[----:B------:R2:W-:Y:S01]  /*0ac0*/  STL [R1+0x28], R31 ;  /* 0x0000281f01007387 */ /* 0x0005e20000100800 */
[----:B-1----:R-:W-:-:S03]  /*0ad0*/  IMAD.WIDE.U32 R4, R34, c[0x0][0x198], R36 ;  /* 0x0000660022047a25 */ /* 0x002fc600078e0024 */
[----:B------:R-:W-:Y:S02]  /*0ae0*/  STL.64 [R1+0x18], R36 ;  /* 0x0000182401007387 */ /* 0x000fe40000100a00 */
[----:B------:R-:W-:Y:S01]  /*0af0*/  IADD3 R22, P3, R22, R4, RZ ;  /* 0x0000000416167210 */ /* 0x000fe20007f7e0ff */
[----:B------:R-:W-:-:S03]  /*0b00*/  @!P4 IMAD.X R4, RZ, RZ, R39, P6 ;  /* 0x000000ffff04c224 */ /* 0x000fc600030e0627 */
[----:B------:R-:W-:Y:S01]  /*0b10*/  IADD3.X R23, R11, R5, R0, P3, !PT ;  /* 0x000000050b177210 */ /* 0x000fe20001ffe400 */
[----:B------:R-:W-:Y:S01]  /*0b20*/  @!P1 IMAD.X R0, RZ, RZ, R39, P5 ;  /* 0x000000ffff009224 */ /* 0x000fe200028e0627 */
[----:B------:R-:W-:Y:S01]  /*0b30*/  @!P0 IADD3 R10, P3, R38, 0x60, RZ ;  /* 0x00000060260a8810 */ /* 0x000fe20007f7e0ff */
[----:B------:R-:W-:Y:S02]  /*0b40*/  @!P4 IMAD R13, R4, c[0x0][0x190], RZ ;  /* 0x00006400040dca24 */ /* 0x000fe400078e02ff */
[----:B------:R-:W-:Y:S02]  /*0b50*/  @!P1 IMAD R0, R0, c[0x0][0x190], RZ ;  /* 0x0000640000009a24 */ /* 0x000fe400078e02ff */
[----:B------:R-:W-:Y:S02]  /*0b60*/  @!P1 IMAD.MOV.U32 R4, RZ, RZ, R2 ;  /* 0x000000ffff049224 */ /* 0x000fe400078e0002 */
[----:B------:R-:W-:Y:S02]  /*0b70*/  @!P1 IMAD.MOV.U32 R5, RZ, RZ, R3 ;  /* 0x000000ffff059224 */ /* 0x000fe400078e0003 */
[----:B------:R-:W-:-:S02]  /*0b80*/  @!P4 IMAD R18, R14, c[0x0][0x194], R13 ;  /* 0x000065000e12ca24 */ /* 0x000fc400078e020d */
[C---:B------:R-:W-:Y:S02]  /*0b90*/  @!P1 IMAD R24, R12.reuse, c[0x0][0x194], R0 ;  /* 0x000065000c189a24 */ /* 0x040fe400078e0200 */
[----:B------:R-:W-:Y:S01]  /*0ba0*/  @!P1 IMAD.WIDE.U32 R12, R12, c[0x0][0x190], R4 ;  /* 0x000064000c0c9a25 */ /* 0x000fe200078e0004 */
[----:B------:R-:W-:-:S03]  /*0bb0*/  LEA.HI R4, R16, R34, RZ, 0x1 ;  /* 0x0000002210047211 */ /* 0x000fc600078f08ff */
[----:B------:R-:W-:Y:S01]  /*0bc0*/  @!P2 IMAD R0, R39, c[0x0][0x190], RZ ;  /* 0x000064002700aa24 */ /* 0x000fe200078e02ff */
[----:B------:R-:W-:Y:S01]  /*0bd0*/  LOP3.LUT R4, R4, 0x7fffffe, RZ, 0xc0, !PT ;  /* 0x07fffffe04047812 */ /* 0x000fe200078ec0ff */
[----:B------:R-:W-:Y:S02]  /*0be0*/  @!P0 IMAD.X R11, RZ, RZ, R39, P3 ;  /* 0x000000ffff0b8224 */ /* 0x000fe400018e0627 */
[C---:B------:R-:W-:Y:S02]  /*0bf0*/  @!P2 IMAD R0, R38.reuse, c[0x0][0x194], R0 ;  /* 0x000065002600aa24 */ /* 0x040fe400078e0200 */
[----:B------:R-:W-:-:S04]  /*0c00*/  @!P2 IMAD.WIDE.U32 R2, R38, c[0x0][0x190], R2 ;  /* 0x000064002602aa25 */ /* 0x000fc800078e0002 */
[----:B------:R-:W-:Y:S01]  /*0c10*/  @!P4 IMAD.WIDE.U32 R14, R14, c[0x0][0x190], R6 ;  /* 0x000064000e0eca25 */ /* 0x000fe200078e0006 */
[----:B------:R-:W-:-:S03]  /*0c20*/  @!P2 LEA R6, P5, R2, c[0x0][0x160], 0x1 ;  /* 0x000058000206aa11 */ /* 0x000fc600078a08ff */
[----:B------:R-:W-:Y:S02]  /*0c30*/  @!P0 IMAD R11, R11, c[0x0][0x190], RZ ;  /* 0x000064000b0b8a24 */ /* 0x000fe400078e02ff */
[----:B------:R-:W-:Y:S02]  /*0c40*/  @!P2 IMAD.IADD R0, R3, 0x1, R0 ;  /* 0x000000010300a824 */ /* 0x000fe400078e0200 */
[----:B------:R-:W-:Y:S02]  /*0c50*/  @!P4 IMAD.IADD R3, R15, 0x1, R18 ;  /* 0x000000010f03c824 */ /* 0x000fe400078e0212 */
[----:B------:R-:W-:Y:S01]  /*0c60*/  @!P0 IMAD R19, R10, c[0x0][0x194], R11 ;  /* 0x000065000a138a24 */ /* 0x000fe200078e020b */
[----:B------:R-:W-:Y:S01]  /*0c70*/  @!P2 LEA.HI.X R7, R2, c[0x0][0x164], R0, 0x1, P5 ;  /* 0x000059000207aa11 */ /* 0x000fe200028f0c00 */
[----:B------:R-:W-:Y:S01]  /*0c80*/  @!P0 IMAD.WIDE.U32 R8, R10, c[0x0][0x190], R8 ;  /* 0x000064000a088a25 */ /* 0x000fe200078e0008 */
[----:B------:R-:W-:-:S03]  /*0c90*/  @!P4 LEA R10, P3, R14, c[0x0][0x160], 0x1 ;  /* 0x000058000e0aca11 */ /* 0x000fc600078608ff */
[----:B------:R-:W-:Y:S01]  /*0ca0*/  IMAD.IADD R15, R34, 0x1, -R4 ;  /* 0x00000001220f7824 */ /* 0x000fe200078e0a04 */
[----:B------:R-:W-:Y:S01]  /*0cb0*/  @!P4 LEA.HI.X R11, R14, c[0x0][0x164], R3, 0x1, P3 ;  /* 0x000059000e0bca11 */ /* 0x000fe200018f0c03 */
[----:B------:R-:W-:Y:S01]  /*0cc0*/  IMAD R16, R35, c[0x0][0x1a0], RZ ;  /* 0x0000680023107a24 */ /* 0x000fe200078e02ff */
[----:B------:R-:W-:Y:S01]  /*0cd0*/  @!P0 LEA R14, P5, R8, c[0x0][0x160], 0x1 ;  /* 0x00005800080e8a11 */ /* 0x000fe200078a08ff */
[----:B------:R-:W-:-:S04]  /*0ce0*/  IMAD.WIDE.U32 R4, R34, c[0x0][0x1a0], R36 ;  /* 0x0000680022047a25 */ /* 0x000fc800078e0024 */
[----:B------:R-:W-:Y:S01]  /*0cf0*/  IMAD R0, R34, c[0x0][0x1a4], R16 ;  /* 0x0000690022007a24 */ /* 0x000fe200078e0210 */
[----:B------:R-:W-:Y:S01]  /*0d00*/  IADD3 R18, P3, R21, R4, RZ ;  /* 0x0000000415127210 */ /* 0x000fe20007f7e0ff */
[----:B------:R-:W-:Y:S01]  /*0d10*/  @!P1 IMAD.IADD R2, R13, 0x1, R24 ;  /* 0x000000010d029824 */ /* 0x000fe200078e0218 */
[----:B------:R-:W-:Y:S01]  /*0d20*/  @!P1 LEA R4, P6, R12, c[0x0][0x160], 0x1 ;  /* 0x000058000c049a11 */ /* 0x000fe200078c08ff */
[----:B------:R-:W-:Y:S01]  /*0d30*/  IMAD R15, R30, 0x8, R15 ;  /* 0x000000081e0f7824 */ /* 0x000fe200078e020f */
[----:B------:R-:W-:Y:S01]  /*0d40*/  LEA.HI.SX32 R21, R217, 0xffffffff, 0x19 ;  /* 0xffffffffd9157811 */ /* 0x000fe200078fcaff */
[----:B------:R-:W-:Y:S01]  /*0d50*/  @!P0 IMAD.IADD R3, R9, 0x1, R19 ;  /* 0x0000000109038824 */ /* 0x000fe200078e0213 */
[----:B------:R-:W-:Y:S01]  /*0d60*/  IADD3.X R19, R25, R5, R0, P3, !PT ;  /* 0x0000000519137210 */ /* 0x000fe20001ffe400 */
[----:B------:R-:W-:Y:S01]  /*0d70*/  IMAD.U32 R9, R15, 0x20, R26 ;  /* 0x000000200f097824 */ /* 0x000fe200078e001a */
[----:B------:R-:W-:Y:S01]  /*0d80*/  @!P1 LEA.HI.X R5, R12, c[0x0][0x164], R2, 0x1, P6 ;  /* 0x000059000c059a11 */ /* 0x000fe200030f0c02 */
[----:B------:R-:W-:Y:S01]  /*0d90*/  IMAD.WIDE.U32 R250, R17, c[0x0][0x1b0], R22 ;  /* 0x00006c0011fa7a25 */ /* 0x000fe200078e0016 */
[----:B------:R-:W-:-:S02]  /*0da0*/  SHF.R.S32.HI R12, RZ, 0x1f, R17 ;  /* 0x0000001fff0c7819 */ /* 0x000fc40000011411 */
[----:B------:R-:W-:Y:S01]  /*0db0*/  SHF.R.S32.HI R13, RZ, 0x1f, R21 ;  /* 0x0000001fff0d7819 */ /* 0x000fe20000011415 */
[----:B------:R-:W-:Y:S01]  /*0dc0*/  IMAD.SHL.U32 R218, R9, 0x2, RZ ;  /* 0x0000000209da7824 */ /* 0x000fe200078e00ff */
[----:B------:R-:W-:Y:S01]  /*0dd0*/  @!P0 LEA.HI.X R15, R8, c[0x0][0x164], R3, 0x1, P5 ;  /* 0x00005900080f8a11 */ /* 0x000fe200028f0c03 */
[----:B------:R-:W-:Y:S02]  /*0de0*/  IMAD R9, R21, -0x80, R20 ;  /* 0xffffff8015097824 */ /* 0x000fe400078e0214 */
[----:B------:R-:W-:Y:S01]  /*0df0*/  IMAD R0, R12, c[0x0][0x1b0], RZ ;  /* 0x00006c000c007a24 */ /* 0x000fe200078e02ff */
[----:B------:R-:W-:Y:S01]  /*0e00*/  @!PT LDS RZ, [RZ] ;  /* 0x00000000fffff984 */ /* 0x000fe20000000800 */
[----:B------:R-:W-:Y:S01]  /*0e10*/  @!PT LDS RZ, [RZ] ;  /* 0x00000000fffff984 */ /* 0x000fe20000000800 */
[----:B------:R-:W-:Y:S01]  /*0e20*/  @!PT LDS RZ, [RZ] ;  /* 0x00000000fffff984 */ /* 0x000fe20000000800 */
[----:B------:R1:W-:Y:S01]  /*0e30*/  @!P2 LDGSTS.E.BYPASS.LTC128B.128 [R218], [R6.64] ;  /* 0x0000000006daafae */ /* 0x0003e2000b901d48 */
[----:B------:R-:W-:Y:S01]  /*0e40*/  IMAD R2, R205, R21, RZ ;  /* 0x00000015cd027224 */ /* 0x000fe200078e02ff */
[-C--:B------:R-:W-:Y:S01]  /*0e50*/  ISETP.GE.AND P2, PT, R33, R9.reuse, PT ;  /* 0x000000092100720c */ /* 0x080fe20003f46270 */
[----:B------:R-:W-:Y:S01]  /*0e60*/  IMAD R0, R17, c[0x0][0x1b4], R0 ;  /* 0x00006d0011007a24 */ /* 0x000fe200078e0200 */
[-C--:B------:R-:W-:Y:S01]  /*0e70*/  ISETP.GE.AND P6, PT, R32, R9.reuse, PT ;  /* 0x000000092000720c */ /* 0x080fe20003fc6270 */
[----:B------:R-:W-:Y:S01]  /*0e80*/  IMAD.MOV.U32 R246, RZ, RZ, R250 ;  /* 0x000000fffff67224 */ /* 0x000fe200078e00fa */
[----:B------:R-:W-:Y:S01]  /*0e90*/  ISETP.GE.AND P3, PT, R34, R9, PT ;  /* 0x000000092200720c */ /* 0x000fe20003f66270 */
[----:B------:R-:W-:Y:S01]  /*0ea0*/  IMAD.IADD R247, R251, 0x1, R0 ;  /* 0x00000001fbf77824 */ /* 0x000fe200078e0200 */
[----:B------:R3:W-:Y:S01]  /*0eb0*/  @!P4 LDGSTS.E.BYPASS.LTC128B.128 [R218+0x800], [R10.64] ;  /* 0x008000000adacfae */ /* 0x0007e2000b901d48 */
[----:B------:R-:W-:-:S02]  /*0ec0*/  IMAD R0, R13, R220, R2 ;  /* 0x000000dc0d007224 */ /* 0x000fc400078e0202 */
[----:B------:R-:W-:Y:S01]  /*0ed0*/  IMAD.WIDE.U32 R2, R21, R220, R246 ;  /* 0x000000dc15027225 */ /* 0x000fe200078e00f6 */
[----:B------:R4:W-:Y:S03]  /*0ee0*/  @!P1 LDGSTS.E.BYPASS.LTC128B.128 [R218+0x1000], [R4.64] ;  /* 0x0100000004da9fae */ /* 0x0009e6000b901d48 */
[----:B------:R-:W-:Y:S01]  /*0ef0*/  IMAD.IADD R3, R3, 0x1, R0 ;  /* 0x0000000103037824 */ /* 0x000fe200078e0200 */
[----:B------:R-:W-:Y:S01]  /*0f00*/  @!P2 LEA R0, P1, R206, R2, 0x5 ;  /* 0x00000002ce00a211 */ /* 0x000fe200078228ff */
[----:B------:R5:W-:Y:S01]  /*0f10*/  @!P0 LDGSTS.E.BYPASS.LTC128B.128 [R218+0x1800], [R14.64] ;  /* 0x018000000eda8fae */ /* 0x000be2000b901d48 */
[----:B------:R-:W-:-:S04]  /*0f20*/  IMAD.WIDE.U32 R248, R17, c[0x0][0x1b8], R18 ;  /* 0x00006e0011f87a25 */ /* 0x000fc800078e0012 */
[----:B------:R-:W-:-:S04]  /*0f30*/  IMAD.MOV.U32 R26, RZ, RZ, c[0x0][0x1a0] ;  /* 0x00006800ff1a7624 */ /* 0x000fc800078e00ff */
[----:B------:R-:W-:Y:S01]  /*0f40*/  IMAD.WIDE.U32 R24, R26, 0x40, RZ ;  /* 0x000000401a187825 */ /* 0x000fe200078e00ff */
[----:B-1----:R-:W-:-:S03]  /*0f50*/  @!P3 LEA R6, P5, R2, c[0x0][0x168], 0x1 ;  /* 0x00005a000206ba11 */ /* 0x002fc600078a08ff */
[----:B------:R-:W-:Y:S02]  /*0f60*/  IMAD.SHL.U32 R7, R219, 0x40, RZ ;  /* 0x00000040db077824 */ /* 0x000fe400078e00ff */
[C---:B---3--:R-:W-:Y:S01]  /*0f70*/  IMAD.WIDE.U32 R10, R206.reuse, 0x40, RZ ;  /* 0x00000040ce0a7825 */ /* 0x048fe200078e00ff */
[----:B----4-:R-:W-:-:S04]  /*0f80*/  @!P2 LEA.HI.X R5, R206, R3, R219, 0x5, P1 ;  /* 0x00000003ce05a211 */ /* 0x010fc800008f2cdb */
[----:B------:R-:W-:Y:S02]  /*0f90*/  @!P6 IADD3 R8, P4, R2, R10, RZ ;  /* 0x0000000a0208e210 */ /* 0x000fe40007f9e0ff */
[----:B------:R-:W-:Y:S02]  /*0fa0*/  @!P2 LEA R4, P1, R0, c[0x0][0x168], 0x1 ;  /* 0x00005a000004aa11 */ /* 0x000fe400078208ff */
[----:B------:R-:W-:Y:S02]  /*0fb0*/  @!P6 IADD3.X R10, R3, R11, R7, P4, !PT ;  /* 0x0000000b030ae210 */ /* 0x000fe400027fe407 */
[----:B------:R-:W-:Y:S02]  /*0fc0*/  @!P3 LEA.HI.X R7, R2, c[0x0][0x16c], R3, 0x1, P5 ;  /* 0x00005b000207ba11 */ /* 0x000fe400028f0c03 */
[----:B------:R-:W-:Y:S02]  /*0fd0*/  ISETP.GE.AND P5, PT, R31, R9, PT ;  /* 0x000000091f00720c */ /* 0x000fe40003fa6270 */
[----:B------:R-:W-:Y:S01]  /*0fe0*/  @!P2 LEA.HI.X R5, R0, c[0x0][0x16c], R5, 0x1, P1 ;  /* 0x00005b000005aa11 */ /* 0x000fe200008f0c05 */
[----:B------:R-:W-:Y:S01]  /*0ff0*/  IMAD R0, R12, c[0x0][0x1b8], RZ ;  /* 0x00006e000c007a24 */ /* 0x000fe200078e02ff */
[----:B------:R1:W-:Y:S01]  /*1000*/  @!P3 LDGSTS.E.BYPASS.LTC128B.128 [R218+0x2000], [R6.64] ;  /* 0x0200000006dabfae */ /* 0x0003e2000b901d48 */
[----:B------:R-:W-:-:S02]  /*1010*/  @!P6 LEA R22, P0, R8, c[0x0][0x168], 0x1 ;  /* 0x00005a000816ea11 */ /* 0x000fc400078008ff */
[----:B------:R-:W-:Y:S01]  /*1020*/  LEA.HI R12, R29, R168, RZ, 0x4 ;  /* 0x000000a81d0c7211 */ /* 0x000fe200078f20ff */
[----:B------:R3:W-:Y:S01]  /*1030*/  @!P2 LDGSTS.E.BYPASS.LTC128B.128 [R218+0x2800], [R4.64] ;  /* 0x0280000004daafae */ /* 0x0007e2000b901d48 */
[----:B------:R-:W-:Y:S02]  /*1040*/  @!P6 LEA.HI.X R23, R8, c[0x0][0x16c], R10, 0x1, P0 ;  /* 0x00005b000817ea11 */ /* 0x000fe400000f0c0a */
[----:B------:R-:W-:Y:S02]  /*1050*/  SHF.R.S32.HI R10, RZ, 0x4, R12 ;  /* 0x00000004ff0a7819 */ /* 0x000fe4000001140c */
[----:B------:R-:W-:Y:S01]  /*1060*/  @!P5 IMAD.WIDE.U32 R2, R206, 0x60, R2 ;  /* 0x00000060ce02d825 */ /* 0x000fe200078e0002 */
[-C--:B------:R-:W-:Y:S01]  /*1070*/  ISETP.GE.AND P3, PT, R33, R9.reuse, PT ;  /* 0x000000092100720c */ /* 0x080fe20003f66270 */
[----:B------:R4:W-:Y:S01]  /*1080*/  @!P6 LDGSTS.E.BYPASS.LTC128B.128 [R218+0x3000], [R22.64] ;  /* 0x0300000016daefae */ /* 0x0009e2000b901d48 */
[----:B------:R-:W-:Y:S02]  /*1090*/  ISETP.GE.AND P4, PT, R34, R9, PT ;  /* 0x000000092200720c */ /* 0x000fe40003f86270 */
[----:B-----5:R-:W-:-:S02]  /*10a0*/  @!P5 LEA R14, P0, R2, c[0x0][0x168], 0x1 ;  /* 0x00005a00020eda11 */ /* 0x020fc400078008ff */
[-C--:B------:R-:W-:Y:S02]  /*10b0*/  ISETP.GE.AND P2, PT, R32, R9.reuse, PT ;  /* 0x000000092000720c */ /* 0x080fe40003f46270 */
[----:B------:R-:W-:Y:S01]  /*10c0*/  ISETP.GE.AND P1, PT, R31, R9, PT ;  /* 0x000000091f00720c */ /* 0x000fe20003f26270 */
[----:B------:R-:W-:-:S04]  /*10d0*/  IMAD.WIDE.U32 R8, R21, c[0x0][0x1a0], RZ ;  /* 0x0000680015087a25 */ /* 0x000fc800078e00ff */
[----:B--2---:R-:W-:Y:S02]  /*10e0*/  IMAD.MOV.U32 R31, RZ, RZ, c[0x0][0x1a4] ;  /* 0x00006900ff1f7624 */ /* 0x004fe400078e00ff */
[----:B-1----:R-:W-:Y:S01]  /*10f0*/  IMAD R7, R17, c[0x0][0x1bc], R0 ;  /* 0x00006f0011077a24 */ /* 0x002fe200078e0200 */
[----:B------:R-:W-:Y:S01]  /*1100*/  LOP3.LUT R0, R28, 0xfffffff8, RZ, 0xc0, !PT ;  /* 0xfffffff81c007812 */ /* 0x000fe200078ec0ff */
[----:B------:R-:W-:Y:S02]  /*1110*/  IMAD R6, R13, c[0x0][0x1a0], RZ ;  /* 0x000068000d067a24 */ /* 0x000fe400078e02ff */
[----:B---3--:R-:W-:Y:S02]  /*1120*/  @!P5 IMAD R5, R219, 0x60, RZ ;  /* 0x00000060db05d824 */ /* 0x008fe400078e02ff */
[----:B------:R-:W-:Y:S02]  /*1130*/  IMAD.IADD R4, R168, 0x1, -R0 ;  /* 0x00000001a8047824 */ /* 0x000fe400078e0a00 */
[----:B------:R-:W-:Y:S01]  /*1140*/  @!P5 IMAD.IADD R0, R3, 0x1, R5 ;  /* 0x000000010300d824 */ /* 0x000fe200078e0205 */
[----:B------:R-:W-:Y:S01]  /*1150*/  LEA.HI R5, R12, R10, RZ, 0x1 ;  /* 0x0000000a0c057211 */ /* 0x000fe200078f08ff */
[----:B------:R-:W-:Y:S01]  /*1160*/  IMAD R6, R21, c[0x0][0x1a4], R6 ;  /* 0x0000690015067a24 */ /* 0x000fe200078e0206 */
[----:B------:R-:W-:Y:S01]  /*1170*/  LEA.HI R3, R4, R4, RZ, 0x1 ;  /* 0x0000000404037211 */ /* 0x000fe200078f08ff */
[----:B------:R-:W-:Y:S01]  /*1180*/  IMAD.IADD R245, R249, 0x1, R7 ;  /* 0x00000001f9f57824 */ /* 0x000fe200078e0207 */
[----:B------:R-:W-:Y:S01]  /*1190*/  @!P5 LEA.HI.X R15, R2, c[0x0][0x16c], R0, 0x1, P0 ;  /* 0x00005b00020fda11 */ /* 0x000fe200000f0c00 */
[----:B------:R-:W-:Y:S01]  /*11a0*/  IMAD.IADD R6, R9, 0x1, R6 ;  /* 0x0000000109067824 */ /* 0x000fe200078e0206 */
[----:B------:R-:W-:Y:S01]  /*11b0*/  LOP3.LUT R0, R3, 0x3fffffe, RZ, 0xc0, !PT ;  /* 0x03fffffe03007812 */ /* 0x000fe200078ec0ff */
[----:B------:R-:W-:Y:S01]  /*11c0*/  IMAD.SHL.U32 R7, R27, 0x8, RZ ;  /* 0x000000081b077824 */ /* 0x000fe200078e00ff */
[----:B------:R-:W-:Y:S01]  /*11d0*/  SHF.R.S32.HI R19, RZ, 0x1, R3 ;  /* 0x00000001ff137819 */ /* 0x000fe20000011403 */
[----:B------:R1:W-:Y:S01]  /*11e0*/  @!P5 LDGSTS.E.BYPASS.LTC128B.128 [R218+0x3800], [R14.64] ;  /* 0x038000000edadfae */ /* 0x0003e2000b901d48 */
[----:B------:R-:W-:Y:S01]  /*11f0*/  LOP3.LUT R5, R5, 0xfffffffe, RZ, 0xc0, !PT ;  /* 0xfffffffe05057812 */ /* 0x000fe200078ec0ff */
[----:B------:R-:W-:Y:S01]  /*1200*/  IMAD.IADD R11, R4, 0x1, -R0 ;  /* 0x00000001040b7824 */ /* 0x000fe200078e0a00 */
[----:B------:R-:W-:Y:S01]  /*1210*/  LOP3.LUT R0, R12, 0xfffffff0, RZ, 0xc0, !PT ;  /* 0xfffffff00c007812 */ /* 0x000fe200078ec0ff */
[----:B------:R-:W-:Y:S01]  /*1220*/  IMAD.SHL.U32 R4, R19, 0x40, RZ ;  /* 0x0000004013047824 */ /* 0x000fe200078e00ff */
[----:B------:R-:W-:Y:S01]  /*1230*/  LEA R2, P0, R8, R248, 0x7 ;  /* 0x000000f808027211 */ /* 0x000fe200078038ff */
[----:B------:R-:W-:Y:S01]  /*1240*/  IMAD.IADD R10, R10, 0x1, -R5 ;  /* 0x000000010a0a7824 */ /* 0x000fe200078e0a05 */
[----:B------:R-:W0:Y:S01]  /*1250*/  LDGDEPBAR ;  /* 0x00000000000079af */ /* 0x000e220000000000 */
[----:B------:R-:W-:Y:S01]  /*1260*/  IMAD.IADD R0, R168, 0x1, -R0 ;  /* 0x00000001a8007824 */ /* 0x000fe200078e0a00 */
[----:B------:R-:W-:Y:S01]  /*1270*/  LOP3.LUT R4, R4, 0xc0, RZ, 0xc0, !PT ;  /* 0x000000c004047812 */ /* 0x000fe200078ec0ff */
[----:B------:R-:W-:Y:S01]  /*1280*/  IMAD.SHL.U32 R17, R31, 0x40, RZ ;  /* 0x000000401f117824 */ /* 0x000fe200078e00ff */
[----:B------:R-:W-:-:S02]  /*1290*/  LEA.HI.X R3, R8, R245, R6, 0x7, P0 ;  /* 0x000000f508037211 */ /* 0x000fc400000f3c06 */
[----:B------:R-:W-:Y:S02]  /*12a0*/  @!P3 LEA R5, P0, R26, R2, 0x5 ;  /* 0x000000021a05b211 */ /* 0x000fe400078028ff */
[----:B------:R-:W-:Y:S02]  /*12b0*/  LOP3.LUT R7, R4, 0x8, R7, 0xf8, !PT ;  /* 0x0000000804077812 */ /* 0x000fe400078ef807 */
[----:B------:R-:W-:Y:S02]  /*12c0*/  SHF.R.U32.HI R6, RZ, 0x3, R4 ;  /* 0x00000003ff067819 */ /* 0x000fe40000011604 */
[----:B------:R-:W-:Y:S02]  /*12d0*/  LEA.HI R4, R0, R0, RZ, 0x1 ;  /* 0x0000000000047211 */ /* 0x000fe400078f08ff */
[----:B------:R-:W-:Y:S02]  /*12e0*/  @!P3 LEA.HI.X R8, R26, R3, R31, 0x5, P0 ;  /* 0x000000031a08b211 */ /* 0x000fe400000f2c1f */
[----:B------:R-:W-:-:S02]  /*12f0*/  @!P3 LEA R12, P0, R5, c[0x0][0x170], 0x1 ;  /* 0x00005c00050cba11 */ /* 0x000fc400078008ff */
[----:B------:R-:W-:Y:S02]  /*1300*/  LOP3.LUT R9, R7, R6, RZ, 0x3c, !PT ;  /* 0x0000000607097212 */ /* 0x000fe400078e3cff */
[--C-:B------:R-:W-:Y:S02]  /*1310*/  SHF.R.S32.HI R6, RZ, 0x1, R4.reuse ;  /* 0x00000001ff067819 */ /* 0x100fe40000011404 */
[----:B------:R-:W-:Y:S02]  /*1320*/  SHF.R.S32.HI R7, RZ, 0x1f, R4 ;  /* 0x0000001fff077819 */ /* 0x000fe40000011404 */
[----:B------:R-:W-:Y:S01]  /*1330*/  @!P3 LEA.HI.X R13, R5, c[0x0][0x174], R8, 0x1, P0 ;  /* 0x00005d00050dba11 */ /* 0x000fe200000f0c08 */
[----:B------:R-:W-:-:S04]  /*1340*/  DEPBAR.LE SB0, 0x0 ;  /* 0x000080000000791a */ /* 0x000fc80000000000 */
[----:B------:R-:W-:Y:S01]  /*1350*/  LEA.HI R5, R7, R6, RZ, 0x2 ;  /* 0x0000000607057211 */ /* 0x000fe200078f10ff */
[----:B------:R-:W-:Y:S01]  /*1360*/  BAR.SYNC.DEFER_BLOCKING 0x0 ;  /* 0x0000000000007b1d */ /* 0x000fe20000010000 */
[----:B------:R-:W-:Y:S01]  /*1370*/  LOP3.LUT R7, R4, 0x7fffffe, RZ, 0xc0, !PT ;  /* 0x07fffffe04077812 */ /* 0x000fe200078ec0ff */
[----:B------:R-:W-:Y:S01]  /*1380*/  IMAD R4, R10, 0x8, R11 ;  /* 0x000000080a047824 */ /* 0x000fe200078e020b */
[----:B------:R-:W-:Y:S01]  /*1390*/  LOP3.LUT R5, R5, 0xfffffffc, RZ, 0xc0, !PT ;  /* 0xfffffffc05057812 */ /* 0x000fe200078ec0ff */
[----:B------:R-:W-:Y:S01]  /*13a0*/  @!P1 IMAD R8, R31, 0x60, RZ ;  /* 0x000000601f089824 */ /* 0x000fe200078e02ff */
[----:B------:R-:W-:Y:S01]  /*13b0*/  SHF.R.S32.HI R16, RZ, 0x1f, R0 ;  /* 0x0000001fff107819 */ /* 0x000fe20000011400 */
[----:B------:R-:W-:Y:S01]  /*13c0*/  IMAD.IADD R142, R0, 0x1, -R7 ;  /* 0x00000001008e7824 */ /* 0x000fe200078e0a07 */
[----:B------:R-:W-:Y:S01]  /*13d0*/  @!P2 IADD3 R11, P0, R2, R24, RZ ;  /* 0x00000018020ba210 */ /* 0x000fe20007f1e0ff */
[----:B------:R-:W-:Y:S01]  /*13e0*/  IMAD.IADD R18, R6, 0x1, -R5 ;  /* 0x0000000106127824 */ /* 0x000fe200078e0a05 */
[----:B------:R-:W-:Y:S01]  /*13f0*/  LEA.HI R16, R16, R0, RZ, 0x3 ;  /* 0x0000000010107211 */ /* 0x000fe200078f18ff */
[----:B------:R-:W-:Y:S01]  /*1400*/  IMAD.U32 R0, R4, 0x20, R9 ;  /* 0x0000002004007824 */ /* 0x000fe200078e0009 */
[----:B------:R-:W-:Y:S01]  /*1410*/  @!P2 IADD3.X R17, R3, R25, R17, P0, !PT ;  /* 0x000000190311a210 */ /* 0x000fe200007fe411 */
[----:B------:R-:W-:Y:S01]  /*1420*/  IMAD.SHL.U32 R4, R18, 0x40, RZ ;  /* 0x0000004012047824 */ /* 0x000fe200078e00ff */
[----:B------:R-:W-:Y:S01]  /*1430*/  @!P4 LEA R6, P0, R2, c[0x0][0x170], 0x1 ;  /* 0x00005c000206ca11 */ /* 0x000fe200078008ff */
[----:B------:R-:W-:-:S02]  /*1440*/  IMAD.SHL.U32 R5, R10, 0x8, RZ ;  /* 0x000000080a057824 */ /* 0x000fc400078e00ff */
[----:B------:R-:W-:Y:S01]  /*1450*/  IMAD.SHL.U32 R10, R16, 0x20, RZ ;  /* 0x00000020100a7824 */ /* 0x000fe200078e00ff */
[----:B------:R-:W-:Y:S01]  /*1460*/  LOP3.LUT R4, R4, 0xc0, RZ, 0xc0, !PT ;  /* 0x000000c004047812 */ /* 0x000fe200078ec0ff */
[----:B------:R-:W-:Y:S01]  /*1470*/  IMAD.SHL.U32 R204, R0, 0x2, RZ ;  /* 0x0000000200cc7824 */ /* 0x000fe200078e00ff */
[--C-:B------:R-:W-:Y:S01]  /*1480*/  @!P4 LEA.HI.X R7, R2, c[0x0][0x174], R3.reuse, 0x1, P0 ;  /* 0x00005d000207ca11 */ /* 0x100fe200000f0c03 */
[----:B------:R-:W-:Y:S01]  /*1490*/  @!P1 IMAD.WIDE.U32 R2, R26, 0x60, R2 ;  /* 0x000000601a029825 */ /* 0x000fe200078e0002 */
[----:B------:R-:W-:Y:S02]  /*14a0*/  LOP3.LUT R9, R4, 0x8, R5, 0xf8, !PT ;  /* 0x0000000804097812 */ /* 0x000fe400078ef805 */
[----:B------:R-:W-:Y:S01]  /*14b0*/  SHF.R.U32.HI R5, RZ, 0x3, R4 ;  /* 0x00000003ff057819 */ /* 0x000fe20000011604 */
[----:B------:R-:W-:Y:S01]  /*14c0*/  @!P1 IMAD.IADD R3, R3, 0x1, R8 ;  /* 0x0000000103039824 */ /* 0x000fe200078e0208 */
[----:B------:R-:W-:Y:S01]  /*14d0*/  @!P1 LEA R8, P0, R2, c[0x0][0x170], 0x1 ;  /* 0x00005c0002089a11 */ /* 0x000fe200078008ff */
[----:B------:R-:W-:Y:S01]  /*14e0*/  @P4 STS [R218+0x4000], RZ ;  /* 0x004000ffda004388 */ /* 0x000fe20000000800 */
[----:B------:R-:W-:Y:S01]  /*14f0*/  LOP3.LUT R140, R10, 0xffffff00, RZ, 0xc0, !PT ;  /* 0xffffff000a8c7812 */ /* 0x000fe200078ec0ff */
[----:B------:R-:W-:Y:S01]  /*1500*/  IMAD.MOV.U32 R0, RZ, RZ, 0x10 ;  /* 0x00000010ff007424 */ /* 0x000fe200078e00ff */
[----:B------:R-:W-:Y:S01]  /*1510*/  LOP3.LUT R141, R9, R5, RZ, 0x3c, !PT ;  /* 0x00000005098d7212 */ /* 0x000fe200078e3cff */
[----:B------:R-:W-:Y:S01]  /*1520*/  @P4 STS [R218+0x4004], RZ ;  /* 0x004004ffda004388 */ /* 0x000fe20000000800 */
[----:B------:R-:W-:Y:S01]  /*1530*/  @!P1 LEA.HI.X R9, R2, c[0x0][0x174], R3, 0x1, P0 ;  /* 0x00005d0002099a11 */ /* 0x000fe200000f0c03 */
[----:B------:R-:W-:Y:S01]  /*1540*/  IMAD R2, R30, 0x200, R140 ;  /* 0x000002001e027824 */ /* 0x000fe200078e028c */
[----:B------:R-:W-:Y:S01]  /*1550*/  @!P2 LEA R4, P5, R11, c[0x0][0x170], 0x1 ;  /* 0x00005c000b04aa11 */ /* 0x000fe200078a08ff */
[----:B------:R-:W-:Y:S01]  /*1560*/  @P4 STS.64 [R218+0x4008], RZ ;  /* 0x004008ffda004388 */ /* 0x000fe20000000a00 */
[----:B------:R-:W-:Y:S01]  /*1570*/  LOP3.LUT P0, RZ, R19, 0x2, RZ, 0xc0, !PT ;  /* 0x0000000213ff7812 */ /* 0x000fe2000780c0ff */
[----:B------:R-:W-:Y:S01]  /*1580*/  IMAD R2, R142, 0x20, R2 ;  /* 0x000000208e027824 */ /* 0x000fe200078e0202 */
[----:B------:R-:W-:Y:S01]  /*1590*/  @!P2 LEA.HI.X R5, R11, c[0x0][0x174], R17, 0x1, P5 ;  /* 0x00005d000b05aa11 */ /* 0x000fe200028f0c11 */
[----:B------:R-:W-:Y:S01]  /*15a0*/  @!PT LDS RZ, [RZ] ;  /* 0x00000000fffff984 */ /* 0x000fe20000000800 */
[----:B------:R-:W-:Y:S01]  /*15b0*/  @!PT LDS RZ, [RZ] ;  /* 0x00000000fffff984 */ /* 0x000fe20000000800 */
[----:B------:R-:W-:Y:S01]  /*15c0*/  @!PT LDS RZ, [RZ] ;  /* 0x00000000fffff984 */ /* 0x000fe20000000800 */
[----:B------:R2:W-:Y:S01]  /*15d0*/  @!P4 LDGSTS.E.BYPASS.LTC128B.128 [R218+0x4000], [R6.64] ;  /* 0x0400000006dacfae */ /* 0x0005e2000b901d48 */
[----:B------:R-:W-:Y:S01]  /*15e0*/  IADD3 R209, R204, 0x2020, RZ ;  /* 0x00002020ccd17810 */ /* 0x000fe20007ffe0ff */
[----:B------:R-:W-:Y:S01]  /*15f0*/  IMAD.IADD R2, R141, 0x1, R2 ;  /* 0x000000018d027824 */ /* 0x000fe200078e0202 */
[----:B------:R-:W-:Y:S01]  /*1600*/  LOP3.LUT R3, R143, 0xffffffe0, RZ, 0xc0, !PT ;  /* 0xffffffe08f037812 */ /* 0x000fe200078ec0ff */
[----:B------:R-:W-:Y:S02]  /*1610*/  @P3 STS.128 [R218+0x4800], RZ ;  /* 0x004800ffda003388 */ /* 0x000fe40000000c00 */
[----:B------:R-:W-:Y:S01]  /*1620*/  IMAD.SHL.U32 R207, R2, 0x2, RZ ;  /* 0x0000000202cf7824 */ /* 0x000fe200078e00ff */
[----:B------:R-:W-:Y:S01]  /*1630*/  IADD3 R2, R204, 0x2000, RZ ;  /* 0x00002000cc027810 */ /* 0x000fe20007ffe0ff */
[----:B------:R-:W-:Y:S01]  /*1640*/  @!PT LDS RZ, [RZ] ;  /* 0x00000000fffff984 */ /* 0x000fe20000000800 */
[----:B------:R-:W-:Y:S01]  /*1650*/  @!PT LDS RZ, [RZ] ;  /* 0x00000000fffff984 */ /* 0x000fe20000000800 */
[----:B------:R-:W-:Y:S01]  /*1660*/  @!PT LDS RZ, [RZ] ;  /* 0x00000000fffff984 */ /* 0x000fe20000000800 */
[----:B------:R1:W-:Y:S01]  /*1670*/  @!P3 LDGSTS.E.BYPASS.LTC128B.128 [R218+0x4800], [R12.64] ;  /* 0x048000000cdabfae */ /* 0x0003e2000b901d48 */
[----:B------:R-:W-:-:S02]  /*1680*/  IMAD.IADD R3, R168, 0x1, -R3 ;  /* 0x00000001a8037824 */ /* 0x000fc400078e0a03 */
[----:B------:R-:W-:Y:S01]  /*1690*/  @P0 IADD3 R209, R2, -0x20, RZ ;  /* 0xffffffe002d10810 */ /* 0x000fe20007ffe0ff */
[----:B------:R-:W-:Y:S01]  /*16a0*/  @P2 STS.128 [R218+0x5000], RZ ;  /* 0x005000ffda002388 */ /* 0x000fe20000000c00 */
[----:B------:R-:W-:Y:S02]  /*16b0*/  IMAD.SHL.U32 R2, R168, 0x2, RZ ;  /* 0x00000002a8027824 */ /* 0x000fe400078e00ff */
[C---:B------:R-:W-:Y:S01]  /*16c0*/  IADD3 R216, R209.reuse, 0x400, RZ ;  /* 0x00000400d1d87810 */ /* 0x040fe20007ffe0ff */
[----:B------:R-:W-:Y:S01]  /*16d0*/  @!PT LDS RZ, [RZ] ;  /* 0x00000000fffff984 */ /* 0x000fe20000000800 */
[----:B------:R-:W-:Y:S01]  /*16e0*/  @!PT LDS RZ, [RZ] ;  /* 0x00000000fffff984 */ /* 0x000fe20000000800 */
[----:B------:R-:W-:Y:S01]  /*16f0*/  @!PT LDS RZ, [RZ] ;  /* 0x00000000fffff984 */ /* 0x000fe20000000800 */
[----:B------:R2:W-:Y:S01]  /*1700*/  @!P2 LDGSTS.E.BYPASS.LTC128B.128 [R218+0x5000], [R4.64] ;  /* 0x0500000004daafae */ /* 0x0005e2000b901d48 */
[C---:B------:R-:W-:Y:S02]  /*1710*/  IADD3 R215, R209.reuse, 0x800, RZ ;  /* 0x00000800d1d77810 */ /* 0x040fe40007ffe0ff */
[----:B------:R-:W-:Y:S01]  /*1720*/  LOP3.LUT R2, R2, 0x6, RZ, 0xc0, !PT ;  /* 0x0000000602027812 */ /* 0x000fe200078ec0ff */
[----:B------:R-:W-:Y:S01]  /*1730*/  @P1 STS.128 [R218+0x5800], RZ ;  /* 0x005800ffda001388 */ /* 0x000fe20000000c00 */
[----:B------:R-:W-:-:S02]  /*1740*/  IADD3 R214, R209, 0xc00, RZ ;  /* 0x00000c00d1d67810 */ /* 0x000fc40007ffe0ff */
[----:B------:R-:W-:Y:S01]  /*1750*/  IADD3 R213, R209, 0x1000, RZ ;  /* 0x00001000d1d57810 */ /* 0x000fe20007ffe0ff */
[----:B------:R-:W-:Y:S01]  /*1760*/  @!PT LDS RZ, [RZ] ;  /* 0x00000000fffff984 */ /* 0x000fe20000000800 */
[----:B------:R-:W-:Y:S01]  /*1770*/  @!PT LDS RZ, [RZ] ;  /* 0x00000000fffff984 */ /* 0x000fe20000000800 */
[----:B------:R-:W-:Y:S01]  /*1780*/  @!PT LDS RZ, [RZ] ;  /* 0x00000000fffff984 */ /* 0x000fe20000000800 */
[----:B------:R3:W-:Y:S01]  /*1790*/  @!P1 LDGSTS.E.BYPASS.LTC128B.128 [R218+0x5800], [R8.64] ;  /* 0x0580000008da9fae */ /* 0x0007e2000b901d48 */
[----:B------:R-:W-:Y:S01]  /*17a0*/  LOP3.LUT P1, RZ, R18, 0x2, RZ, 0xc0, !PT ;  /* 0x0000000212ff7812 */ /* 0x000fe2000782c0ff */
[----:B------:R-:W-:Y:S01]  /*17b0*/  IMAD R2, R21, 0x80, R2 ;  /* 0x0000008015027824 */ /* 0x000fe200078e0202 */
[----:B------:R-:W-:Y:S01]  /*17c0*/  IADD3 R212, R209, 0x1400, RZ ;  /* 0x00001400d1d47810 */ /* 0x000fe20007ffe0ff */
[----:B------:R-:W-:Y:S01]  /*17d0*/  LDSM.16.M88.4 R32, [R204+0x2400] ;  /* 0x00240000cc20783b */ /* 0x000fe20000000200 */
[----:B------:R-:W-:Y:S02]  /*17e0*/  SEL R0, R0, 0xfffffff0, !P1 ;  /* 0xfffffff000007807 */ /* 0x000fe40004800000 */
[CC--:B------:R-:W-:Y:S01]  /*17f0*/  ISETP.GE.AND P5, PT, R2.reuse, R20.reuse, PT ;  /* 0x000000140200720c */ /* 0x0c0fe20003fa6270 */
[----:B------:R-:W-:Y:S01]  /*1800*/  LDSM.16.M88.4 R28, [R204+0x2800] ;  /* 0x00280000cc1c783b */ /* 0x000fe20000000200 */
[----:B----4-:R-:W-:Y:S01]  /*1810*/  IADD3 R23, R2, 0x9, RZ ;  /* 0x0000000902177810 */ /* 0x010fe20007ffe0ff */
[----:B------:R-:W-:Y:S01]  /*1820*/  IMAD R208, R0, 0x2, R207 ;  /* 0x0000000200d07824 */ /* 0x000fe200078e02cf */
[----:B------:R-:W-:Y:S01]  /*1830*/  IADD3 R22, R2, 0x10, RZ ;  /* 0x0000001002167810 */ /* 0x000fe20007ffe0ff */
[----:B-1----:R-:W-:Y:S01]  /*1840*/  LDSM.16.M88.4 R12, [R204+0x2000] ;  /* 0x00200000cc0c783b */ /* 0x002fe20000000200 */
[----:B------:R-:W-:-:S02]  /*1850*/  ISETP.GE.AND P2, PT, R23, R20, PT ;  /* 0x000000141700720c */ /* 0x000fc40003f46270 */
[-C--:B------:R-:W-:Y:S01]  /*1860*/  ISETP.GE.AND P0, PT, R22, R20.reuse, PT ;  /* 0x000000141600720c */ /* 0x080fe20003f06270 */
[----:B------:R-:W-:Y:S01]  /*1870*/  LDSM.16.M88.4 R24, [R204+0x2c00] ;  /* 0x002c0000cc18783b */ /* 0x000fe20000000200 */
[C---:B------:R-:W-:Y:S02]  /*1880*/  IADD3 R21, R2.reuse, 0x11, RZ ;  /* 0x0000001102157810 */ /* 0x040fe40007ffe0ff */
[----:B------:R-:W-:Y:S01]  /*1890*/  IADD3 R211, R209, 0x1800, RZ ;  /* 0x00001800d1d37810 */ /* 0x000fe20007ffe0ff */
[----:B--2---:R-:W1:Y:S01]  /*18a0*/  LDSM.16.M88.4 R4, [R207+0x1000] ;  /* 0x00100000cf04783b */ /* 0x004e620000000200 */
[----:B------:R-:W-:Y:S02]  /*18b0*/  ISETP.GE.AND P1, PT, R21, R20, PT ;  /* 0x000000141500720c */ /* 0x000fe40003f26270 */
[----:B------:R-:W-:Y:S01]  /*18c0*/  IADD3 R210, R209, 0x1c00, RZ ;  /* 0x00001c00d1d27810 */ /* 0x000fe20007ffe0ff */
[----:B------:R-:W-:Y:S04]  /*18d0*/  LDSM.16.M88.4 R36, [R204+0x3000] ;  /* 0x00300000cc24783b */ /* 0x000fe80000000200 */
[----:B---3--:R-:W2:Y:S04]  /*18e0*/  LDSM.16.M88.4 R8, [R207] ;  /* 0x00000000cf08783b */ /* 0x008ea80000000200 */
[----:B------:R-:W3:Y:S04]  /*18f0*/  LDSM.16.M88.4 R40, [R204+0x3400] ;  /* 0x00340000cc28783b */ /* 0x000ee80000000200 */
[----:B------:R-:W4:Y:S04]  /*1900*/  LDSM.16.M88.4 R52, [R204+0x3800] ;  /* 0x00380000cc34783b */ /* 0x000f280000000200 */
[----:B------:R-:W5:Y:S04]  /*1910*/  LDSM.16.M88.4 R48, [R204+0x3c00] ;  /* 0x003c0000cc30783b */ /* 0x000f680000000200 */
[----:B------:R-:W-:Y:S04]  /*1920*/  LDSM.16.M88.4 R16, [R208] ;  /* 0x00000000d010783b */ /* 0x000fe80000000200 */
[----:B------:R-:W3:Y:S04]  /*1930*/  LDSM.16.M88.4 R44, [R209] ;  /* 0x00000000d12c783b */ /* 0x000ee80000000200 */
[----:B------:R-:W-:Y:S04]  /*1940*/  LDSM.16.M88.4 R72, [R209+0x1400] ;  /* 0x00140000d148783b */ /* 0x000fe80000000200 */
[----:B------:R-:W-:Y:S01]  /*1950*/  LDSM.16.M88.4 R60, [R209+0x800] ;  /* 0x00080000d13c783b */ /* 0x000fe20000000200 */
[-C--:B-1----:R-:W-:Y:S03]  /*1960*/  HMMA.16816.F32 R84, R4, R12.reuse, RZ ;  /* 0x0000000c0454723c */ /* 0x082fe600000018ff */
[----:B------:R-:W-:Y:S04]  /*1970*/  LDSM.16.M88.4 R56, [R209+0x400] ;  /* 0x00040000d138783b */ /* 0x000fe80000000200 */
[----:B------:R-:W-:Y:S01]  /*1980*/  LDSM.16.M88.4 R64, [R209+0xc00] ;  /* 0x000c0000d140783b */ /* 0x000fe20000000200 */
[----:B--2---:R-:W-:Y:S03]  /*1990*/  HMMA.16816.F32 R80, R8, R12, RZ ;  /* 0x0000000c0850723c */ /* 0x004fe600000018ff */
[----:B------:R-:W-:Y:S04]  /*19a0*/  LDSM.16.M88.4 R68, [R209+0x1000] ;  /* 0x00100000d144783b */ /* 0x000fe80000000200 */
[----:B------:R1:W-:Y:S01]  /*19b0*/  STL [R1+0x2c], R3 ;  /* 0x00002c0301007387 */ /* 0x0003e20000100800 */
[-C--:B------:R-:W-:Y:S03]  /*19c0*/  HMMA.16816.F32 R108, R4, R14.reuse, RZ ;  /* 0x0000000e046c723c */ /* 0x080fe600000018ff */
[----:B------:R-:W0:Y:S05]  /*19d0*/  LDGDEPBAR ;  /* 0x00000000000079af */ /* 0x000e2a0000000000 */
[----:B------:R-:W-:Y:S01]  /*19e0*/  HMMA.16816.F32 R112, R8, R14, RZ ;  /* 0x0000000e0870723c */ /* 0x000fe200000018ff */
[----:B------:R-:W2:Y:S07]  /*19f0*/  LDSM.16.M88.4 R12, [R208+0x1000] ;  /* 0x00100000d00c783b */ /* 0x000eae0000000200 */
[----:B------:R-:W-:Y:S01]  /*1a00*/  HMMA.16816.F32 R88, R4, R32, RZ ;  /* 0x000000200458723c */ /* 0x000fe200000018ff */
[----:B-1----:R-:W-:-:S07]  /*1a10*/  IADD3 R3, R2, 0x18, RZ ;  /* 0x0000001802037810 */ /* 0x002fce0007ffe0ff */
[----:B------:R-:W-:Y:S01]  /*1a20*/  HMMA.16816.F32 R92, R4, R28, RZ ;  /* 0x0000001c045c723c */ /* 0x000fe200000018ff */
[----:B------:R-:W-:Y:S02]  /*1a30*/  ISETP.GE.AND P3, PT, R3, R20, PT ;  /* 0x000000140300720c */ /* 0x000fe40003f66270 */
[----:B------:R-:W-:-:S05]  /*1a40*/  IADD3 R3, R2, 0x19, RZ ;  /* 0x0000001902037810 */ /* 0x000fca0007ffe0ff */
[C---:B------:R-:W-:Y:S08]  /*1a50*/  HMMA.16816.F32 R104, R4.reuse, R24, RZ ;  /* 0x000000180468723c */ /* 0x040ff000000018ff */
[C---:B------:R-:W-:Y:S08]  /*1a60*/  HMMA.16816.F32 R100, R4.reuse, R36, RZ ;  /* 0x000000240464723c */ /* 0x040ff000000018ff */
[C---:B---3--:R-:W-:Y:S08]  /*1a70*/  HMMA.16816.F32 R96, R4.reuse, R40, RZ ;  /* 0x000000280460723c */ /* 0x048ff000000018ff */
[C---:B----4-:R-:W-:Y:S08]  /*1a80*/  HMMA.16816.F32 R148, R4.reuse, R52, RZ ;  /* 0x000000340494723c */ /* 0x050ff000000018ff */
[C---:B-----5:R-:W-:Y:S08]  /*1a90*/  HMMA.16816.F32 R192, R4.reuse, R48, RZ ;  /* 0x0000003004c0723c */ /* 0x060ff000000018ff */
[C---:B------:R-:W-:Y:S08]  /*1aa0*/  HMMA.16816.F32 R124, R4.reuse, R34, RZ ;  /* 0x00000022047c723c */ /* 0x040ff000000018ff */
[C---:B------:R-:W-:Y:S08]  /*1ab0*/  HMMA.16816.F32 R132, R4.reuse, R30, RZ ;  /* 0x0000001e0484723c */ /* 0x040ff000000018ff */
[C---:B------:R-:W-:Y:S08]  /*1ac0*/  HMMA.16816.F32 R152, R4.reuse, R26, RZ ;  /* 0x0000001a0498723c */ /* 0x040ff000000018ff */
[C---:B------:R-:W-:Y:S08]  /*1ad0*/  HMMA.16816.F32 R160, R4.reuse, R38, RZ ;  /* 0x0000002604a0723c */ /* 0x040ff000000018ff */
[C---:B------:R-:W-:Y:S08]  /*1ae0*/  HMMA.16816.F32 R180, R4.reuse, R42, RZ ;  /* 0x0000002a04b4723c */ /* 0x040ff000000018ff */
[C---:B------:R-:W-:Y:S08]  /*1af0*/  HMMA.16816.F32 R196, R4.reuse, R54, RZ ;  /* 0x0000003604c4723c */ /* 0x040ff000000018ff */
[----:B------:R-:W-:Y:S08]  /*1b00*/  HMMA.16816.F32 R200, R4, R50, RZ ;  /* 0x0000003204c8723c */ /* 0x000ff000000018ff */
[C---:B------:R-:W-:Y:S08]  /*1b10*/  HMMA.16816.F32 R4, R8.reuse, R40, RZ ;  /* 0x000000280804723c */ /* 0x040ff000000018ff */
        /* <DEDUP_REMOVED lines=8> */
[----:B------:R-:W-:Y:S08]  /*1ba0*/  HMMA.16816.F32 R164, R8, R42, RZ ;  /* 0x0000002a08a4723c */ /* 0x000ff000000018ff */
[-C--:B------:R-:W-:Y:S08]  /*1bb0*/  HMMA.16816.F32 R40, R16, R44.reuse, R80 ;  /* 0x0000002c1028723c */ /* 0x080ff00000001850 */
[----:B--2---:R-:W-:Y:S08]  /*1bc0*/  HMMA.16816.F32 R36, R12, R44, R84 ;  /* 0x0000002c0c24723c */ /* 0x004ff00000001854 */
[----:B------:R-:W-:Y:S07]  /*1bd0*/  HMMA.16816.F32 R136, R16, R72, R4 ;  /* 0x000000481088723c */ /* 0x000fee0000001804 */
[C---:B------:R-:W-:Y:S01]  /*1be0*/  IADD3 R5, R2.reuse, 0x1, RZ ;  /* 0x0000000102057810 */ /* 0x040fe20007ffe0ff */
[----:B------:R-:W-:Y:S01]  /*1bf0*/  HMMA.16816.F32 R120, R8, R52, RZ ;  /* 0x000000340878723c */ /* 0x000fe200000018ff */
[----:B------:R-:W-:-:S02]  /*1c00*/  IADD3 R4, R2, 0x8, RZ ;  /* 0x0000000802047810 */ /* 0x000fc40007ffe0ff */
[-C--:B------:R-:W-:Y:S02]  /*1c10*/  ISETP.GE.AND P4, PT, R5, R20.reuse, PT ;  /* 0x000000140500720c */ /* 0x080fe40003f86270 */
[----:B------:R-:W-:Y:S02]  /*1c20*/  ISETP.GE.AND P6, PT, R4, R20, PT ;  /* 0x000000140400720c */ /* 0x000fe40003fc6270 */
[----:B------:R-:W-:Y:S01]  /*1c30*/  FSEL R87, R40, -INF , !P5 ;  /* 0xff80000028577808 */ /* 0x000fe20006800000 */
[----:B------:R-:W-:Y:S01]  /*1c40*/  HMMA.16816.F32 R184, R8, R54, RZ ;  /* 0x0000003608b8723c */ /* 0x000fe200000018ff */
[----:B------:R-:W-:Y:S02]  /*1c50*/  FSEL R169, R38, -INF , !P5 ;  /* 0xff80000026a97808 */ /* 0x000fe40006800000 */
[----:B------:R-:W-:Y:S02]  /*1c60*/  FSEL R143, R36, -INF , !P5 ;  /* 0xff800000248f7808 */ /* 0x000fe40006800000 */
[----:B------:R-:W-:-:S02]  /*1c70*/  FSEL R170, R39, -INF , !P4 ;  /* 0xff80000027aa7808 */ /* 0x000fc40006000000 */
[----:B------:R-:W-:Y:S01]  /*1c80*/  FSEL R86, R41, -INF , !P4 ;  /* 0xff80000029567808 */ /* 0x000fe20006000000 */
[C---:B------:R-:W-:Y:S08]  /*1c90*/  HMMA.16816.F32 R172, R8.reuse, R48, RZ ;  /* 0x0000003008ac723c */ /* 0x040ff000000018ff */
[----:B------:R-:W-:Y:S08]  /*1ca0*/  HMMA.16816.F32 R188, R8, R50, RZ ;  /* 0x0000003208bc723c */ /* 0x000ff000000018ff */
[-C--:B------:R-:W-:Y:S08]  /*1cb0*/  HMMA.16816.F32 R8, R12, R46.reuse, R108 ;  /* 0x0000002e0c08723c */ /* 0x080ff0000000186c */
[C---:B------:R-:W-:Y:S07]  /*1cc0*/  HMMA.16816.F32 R4, R16.reuse, R46, R112 ;  /* 0x0000002e1004723c */ /* 0x040fee0000001870 */
[----:B------:R-:W-:Y:S01]  /*1cd0*/  FSEL R115, R43, -INF , !P4 ;  /* 0xff8000002b737808 */ /* 0x000fe20006000000 */
[C---:B------:R-:W-:Y:S01]  /*1ce0*/  HMMA.16816.F32 R80, R16.reuse, R60, R32 ;  /* 0x0000003c1050723c */ /* 0x040fe20000001820 */
[----:B------:R-:W1:Y:S07]  /*1cf0*/  LDSM.16.M88.4 R32, [R209+0x1800] ;  /* 0x00180000d120783b */ /* 0x000e6e0000000200 */
[----:B------:R-:W-:Y:S01]  /*1d00*/  HMMA.16816.F32 R76, R16, R56, R76 ;  /* 0x00000038104c723c */ /* 0x000fe2000000184c */
[----:B------:R-:W-:-:S02]  /*1d10*/  FSEL R176, R10, -INF , !P6 ;  /* 0xff8000000ab07808 */ /* 0x000fc40007000000 */
[----:B------:R-:W-:Y:S02]  /*1d20*/  FSEL R168, R8, -INF , !P6 ;  /* 0xff80000008a87808 */ /* 0x000fe40007000000 */
[----:B------:R-:W-:-:S03]  /*1d30*/  FSEL R171, R11, -INF , !P2 ;  /* 0xff8000000bab7808 */ /* 0x000fc60005000000 */
[----:B------:R-:W-:Y:S01]  /*1d40*/  HMMA.16816.F32 R48, R12, R56, R88 ;  /* 0x000000380c30723c */ /* 0x000fe20000001858 */
[----:B------:R-:W-:Y:S02]  /*1d50*/  FSEL R85, R4, -INF , !P6 ;  /* 0xff80000004557808 */ /* 0x000fe40007000000 */
[----:B------:R-:W-:-:S05]  /*1d60*/  FSEL R84, R5, -INF , !P2 ;  /* 0xff80000005547808 */ /* 0x000fca0005000000 */
[----:B------:R-:W-:Y:S08]  /*1d70*/  HMMA.16816.F32 R88, R16, R64, R28 ;  /* 0x000000401058723c */ /* 0x000ff0000000181c */
[----:B------:R-:W-:Y:S01]  /*1d80*/  HMMA.16816.F32 R28, R12, R58, R124 ;  /* 0x0000003a0c1c723c */ /* 0x000fe2000000187c */
[----:B------:R-:W-:Y:S02]  /*1d90*/  FSEL R114, R79, -INF , !P1 ;  /* 0xff8000004f727808 */ /* 0x000fe40004800000 */
[----:B------:R-:W-:-:S04]  /*1da0*/  FSEL R77, R77, -INF , !P1 ;  /* 0xff8000004d4d7808 */ /* 0x000fc80004800000 */
[----:B------:R-:W-:Y:S01]  /*1db0*/  FSEL R124, R42, -INF , !P5 ;  /* 0xff8000002a7c7808 */ /* 0x000fe20006800000 */
[----:B------:R-:W-:Y:S01]  /*1dc0*/  HMMA.16816.F32 R52, R12, R60, R92 ;  /* 0x0000003c0c34723c */ /* 0x000fe2000000185c */
[-C--:B------:R-:W-:Y:S02]  /*1dd0*/  ISETP.GE.AND P5, PT, R3, R20.reuse, PT ;  /* 0x000000140300720c */ /* 0x080fe40003fa6270 */
[C---:B------:R-:W-:Y:S02]  /*1de0*/  IADD3 R3, R2.reuse, 0x20, RZ ;  /* 0x0000002002037810 */ /* 0x040fe40007ffe0ff */
[----:B------:R-:W-:Y:S02]  /*1df0*/  FSEL R127, R37, -INF , !P4 ;  /* 0xff800000257f7808 */ /* 0x000fe40006000000 */
[----:B------:R-:W-:Y:S01]  /*1e00*/  ISETP.GE.AND P4, PT, R3, R20, PT ;  /* 0x000000140300720c */ /* 0x000fe20003f86270 */
[----:B------:R-:W-:Y:S01]  /*1e10*/  HMMA.16816.F32 R92, R16, R68, R24 ;  /* 0x00000044105c723c */ /* 0x000fe20000001818 */
[----:B------:R-:W-:-:S02]  /*1e20*/  IADD3 R3, R2, 0x21, RZ ;  /* 0x0000002102037810 */ /* 0x000fc40007ffe0ff */
[----:B------:R-:W-:Y:S02]  /*1e30*/  FSEL R126, R9, -INF , !P2 ;  /* 0xff800000097e7808 */ /* 0x000fe40005000000 */
[----:B------:R-:W-:Y:S02]  /*1e40*/  FSEL R125, R49, -INF , !P1 ;  /* 0xff800000317d7808 */ /* 0x000fe40004800000 */
[----:B------:R-:W-:Y:S01]  /*1e50*/  FSEL R111, R82, -INF , !P4 ;  /* 0xff800000526f7808 */ /* 0x000fe20006000000 */
[----:B------:R-:W-:Y:S07]  /*1e60*/  HMMA.16816.F32 R24, R16, R58, R116 ;  /* 0x0000003a1018723c */ /* 0x000fee0000001874 */
[----:B------:R-:W-:Y:S01]  /*1e70*/  FSEL R118, R6, -INF , !P6 ;  /* 0xff80000006767808 */ /* 0x000fe20007000000 */
[----:B------:R-:W-:Y:S01]  /*1e80*/  HMMA.16816.F32 R8, R12, R62, R132 ;  /* 0x0000003e0c08723c */ /* 0x000fe20000001884 */
[----:B------:R-:W-:-:S02]  /*1e90*/  ISETP.GE.AND P6, PT, R3, R20, PT ;  /* 0x000000140300720c */ /* 0x000fc40003fc6270 */
[C---:B------:R-:W-:Y:S02]  /*1ea0*/  IADD3 R3, R2.reuse, 0x28, RZ ;  /* 0x0000002802037810 */ /* 0x040fe40007ffe0ff */
[----:B------:R-:W-:Y:S02]  /*1eb0*/  FSEL R117, R7, -INF , !P2 ;  /* 0xff80000007757808 */ /* 0x000fe40005000000 */
[----:B------:R-:W-:Y:S01]  /*1ec0*/  ISETP.GE.AND P2, PT, R3, R20, PT ;  /* 0x000000140300720c */ /* 0x000fe20003f46270 */
[----:B------:R-:W-:Y:S01]  /*1ed0*/  HMMA.16816.F32 R4, R16, R62, R128 ;  /* 0x0000003e1004723c */ /* 0x000fe20000001880 */
[----:B------:R-:W-:Y:S02]  /*1ee0*/  IADD3 R3, R2, 0x29, RZ ;  /* 0x0000002902037810 */ /* 0x000fe40007ffe0ff */
[----:B------:R-:W-:Y:S02]  /*1ef0*/  FSEL R116, R78, -INF , !P0 ;  /* 0xff8000004e747808 */ /* 0x000fe40004000000 */
[----:B------:R-:W-:-:S02]  /*1f00*/  FSEL R133, R50, -INF , !P0 ;  /* 0xff80000032857808 */ /* 0x000fc40004000000 */
[----:B------:R-:W-:Y:S01]  /*1f10*/  FSEL R132, R48, -INF , !P0 ;  /* 0xff80000030847808 */ /* 0x000fe20004000000 */
[----:B-1----:R-:W-:Y:S01]  /*1f20*/  HMMA.16816.F32 R60, R16, R32, R120 ;  /* 0x00000020103c723c */ /* 0x002fe20000001878 */
[----:B------:R-:W-:Y:S02]  /*1f30*/  FSEL R78, R76, -INF , !P0 ;  /* 0xff8000004c4e7808 */ /* 0x000fe40004000000 */
[-C--:B------:R-:W-:Y:S02]  /*1f40*/  ISETP.GE.AND P0, PT, R3, R20.reuse, PT ;  /* 0x000000140300720c */ /* 0x080fe40003f06270 */
[----:B------:R-:W-:Y:S02]  /*1f50*/  IADD3 R3, R2, 0x30, RZ ;  /* 0x0000003002037810 */ /* 0x000fe40007ffe0ff */
[----:B------:R-:W-:Y:S01]  /*1f60*/  FSEL R128, R51, -INF , !P1 ;  /* 0xff80000033807808 */ /* 0x000fe20004800000 */
[----:B------:R-:W-:Y:S01]  /*1f70*/  HMMA.16816.F32 R96, R12, R72, R96 ;  /* 0x000000480c60723c */ /* 0x000fe20000001860 */
[----:B------:R-:W-:-:S02]  /*1f80*/  ISETP.GE.AND P1, PT, R3, R20, PT ;  /* 0x000000140300720c */ /* 0x000fc40003f26270 */
[----:B------:R-:W-:Y:S02]  /*1f90*/  IADD3 R3, R2, 0x31, RZ ;  /* 0x0000003102037810 */ /* 0x000fe40007ffe0ff */
[----:B------:R-:W-:Y:S02]  /*1fa0*/  FSEL R130, R30, -INF , !P3 ;  /* 0xff8000001e827808 */ /* 0x000fe40005800000 */
[----:B------:R-:W-:Y:S01]  /*1fb0*/  FSEL R120, R28, -INF , !P3 ;  /* 0xff8000001c787808 */ /* 0x000fe20005800000 */
[----:B------:R-:W-:Y:S01]  /*1fc0*/  HMMA.16816.F32 R104, R12, R64, R104 ;  /* 0x000000400c68723c */ /* 0x000fe20000001868 */
[----:B------:R-:W-:Y:S02]  /*1fd0*/  FSEL R113, R26, -INF , !P3 ;  /* 0xff8000001a717808 */ /* 0x000fe40005800000 */
[----:B------:R-:W-:Y:S02]  /*1fe0*/  FSEL R76, R24, -INF , !P3 ;  /* 0xff800000184c7808 */ /* 0x000fe40005800000 */
[----:B------:R-:W-:-:S02]  /*1ff0*/  ISETP.GE.AND P3, PT, R3, R20, PT ;  /* 0x000000140300720c */ /* 0x000fc40003f66270 */
[----:B------:R-:W-:Y:S01]  /*2000*/  IADD3 R3, R2, 0x38, RZ ;  /* 0x0000003802037810 */ /* 0x000fe20007ffe0ff */
[C---:B------:R-:W-:Y:S01]  /*2010*/  HMMA.16816.F32 R100, R12.reuse, R68, R100 ;  /* 0x000000440c64723c */ /* 0x040fe20000001864 */
[----:B------:R-:W-:Y:S02]  /*2020*/  FSEL R129, R31, -INF , !P5 ;  /* 0xff8000001f817808 */ /* 0x000fe40006800000 */
[----:B------:R-:W-:Y:S02]  /*2030*/  FSEL R119, R29, -INF , !P5 ;  /* 0xff8000001d777808 */ /* 0x000fe40006800000 */
[----:B------:R-:W-:Y:S02]  /*2040*/  FSEL R112, R27, -INF , !P5 ;  /* 0xff8000001b707808 */ /* 0x000fe40006800000 */
        /* <DEDUP_REMOVED lines=8> */
[----:B------:R-:W-:Y:S02]  /*20d0*/  ISETP.GE.AND P4, PT, R3, R20, PT ;  /* 0x000000140300720c */ /* 0x000fe40003f86270 */
[----:B------:R-:W-:-:S02]  /*20e0*/  IADD3 R3, R2, 0x40, RZ ;  /* 0x0000004002037810 */ /* 0x000fc40007ffe0ff */
[----:B------:R-:W-:Y:S01]  /*20f0*/  FSEL R148, R55, -INF , !P6 ;  /* 0xff80000037947808 */ /* 0x000fe20007000000 */
[----:B------:R-:W-:Y:S01]  /*2100*/  HMMA.16816.F32 R28, R16, R66, R144 ;  /* 0x00000042101c723c */ /* 0x000fe20000001890 */
[----:B------:R-:W-:Y:S02]  /*2110*/  FSEL R131, R53, -INF , !P6 ;  /* 0xff80000035837808 */ /* 0x000fe40007000000 */
[----:B------:R-:W-:Y:S02]  /*2120*/  FSEL R110, R83, -INF , !P6 ;  /* 0xff800000536e7808 */ /* 0x000fe40007000000 */
[----:B------:R-:W-:Y:S02]  /*2130*/  FSEL R69, R81, -INF , !P6 ;  /* 0xff80000051457808 */ /* 0x000fe40007000000 */
[----:B------:R-:W-:Y:S01]  /*2140*/  ISETP.GE.AND P6, PT, R3, R20, PT ;  /* 0x000000140300720c */ /* 0x000fe20003fc6270 */
[----:B------:R-:W-:Y:S01]  /*2150*/  HMMA.16816.F32 R24, R12, R70, R160 ;  /* 0x000000460c18723c */ /* 0x000fe200000018a0 */
[----:B------:R-:W-:-:S02]  /*2160*/  IADD3 R3, R2, 0x41, RZ ;  /* 0x0000004102037810 */ /* 0x000fc40007ffe0ff */
[----:B------:R-:W-:Y:S02]  /*2170*/  FSEL R149, R10, -INF , !P2 ;  /* 0xff8000000a957808 */ /* 0x000fe40005000000 */
[----:B------:R-:W-:Y:S02]  /*2180*/  FSEL R123, R8, -INF , !P2 ;  /* 0xff800000087b7808 */ /* 0x000fe40005000000 */
[----:B------:R-:W-:Y:S01]  /*2190*/  FSEL R109, R6, -INF , !P2 ;  /* 0xff800000066d7808 */ /* 0x000fe20005000000 */
[----:B------:R-:W-:Y:S01]  /*21a0*/  HMMA.16816.F32 R40, R12, R74, R180 ;  /* 0x0000004a0c28723c */ /* 0x000fe200000018b4 */
[----:B------:R-:W-:Y:S02]  /*21b0*/  FSEL R68, R4, -INF , !P2 ;  /* 0xff80000004447808 */ /* 0x000fe40005000000 */
[----:B------:R-:W-:Y:S02]  /*21c0*/  ISETP.GE.AND P2, PT, R3, R20, PT ;  /* 0x000000140300720c */ /* 0x000fe40003f46270 */
[----:B------:R-:W-:-:S02]  /*21d0*/  FSEL R108, R7, -INF , !P0 ;  /* 0xff800000076c7808 */ /* 0x000fc40004000000 */
[----:B------:R-:W-:Y:S02]  /*21e0*/  FSEL R59, R5, -INF , !P0 ;  /* 0xff800000053b7808 */ /* 0x000fe40004000000 */
[----:B------:R-:W-:Y:S01]  /*21f0*/  IADD3 R3, R2, 0x48, RZ ;  /* 0x0000004802037810 */ /* 0x000fe20007ffe0ff */
[----:B------:R-:W1:Y:S01]  /*2200*/  LDSM.16.M88.4 R4, [R209+0x1c00] ;  /* 0x001c0000d104783b */ /* 0x000e620000000200 */
[----:B------:R-:W-:Y:S01]  /*2210*/  FSEL R135, R11, -INF , !P0 ;  /* 0xff8000000b877808 */ /* 0x000fe20004000000 */
[----:B------:R-:W-:-:S04]  /*2220*/  DEPBAR.LE SB0, 0x0 ;  /* 0x000080000000791a */ /* 0x000fc80000000000 */
[----:B------:R-:W-:Y:S02]  /*2230*/  FSEL R121, R9, -INF , !P0 ;  /* 0xff80000009797808 */ /* 0x000fe40004000000 */
[----:B------:R-:W-:Y:S01]  /*2240*/  ISETP.GE.AND P0, PT, R3, R20, PT ;  /* 0x000000140300720c */ /* 0x000fe20003f06270 */
[----:B------:R-:W-:Y:S01]  /*2250*/  HMMA.16816.F32 R8, R16, R70, R156 ;  /* 0x000000461008723c */ /* 0x000fe2000000189c */
[----:B------:R-:W-:Y:S02]  /*2260*/  IADD3 R3, R2, 0x49, RZ ;  /* 0x0000004902037810 */ /* 0x000fe40007ffe0ff */
[----:B------:R-:W-:Y:S02]  /*2270*/  FSEL R83, R90, -INF , !P1 ;  /* 0xff8000005a537808 */ /* 0x000fe40004800000 */
[----:B------:R-:W-:Y:S02]  /*2280*/  FSEL R106, R106, -INF , !P1 ;  /* 0xff8000006a6a7808 */ /* 0x000fe40004800000 */
[----:B------:R-:W-:-:S02]  /*2290*/  FSEL R104, R104, -INF , !P1 ;  /* 0xff80000068687808 */ /* 0x000fc40004800000 */
[----:B------:R-:W-:Y:S02]  /*22a0*/  FSEL R64, R88, -INF , !P1 ;  /* 0xff80000058407808 */ /* 0x000fe40004800000 */
[----:B------:R-:W-:Y:S02]  /*22b0*/  ISETP.GE.AND P1, PT, R3, R20, PT ;  /* 0x000000140300720c */ /* 0x000fe40003f26270 */
        /* <DEDUP_REMOVED lines=9> */
[----:B------:R-:W-:Y:S01]  /*2350*/  FSEL R81, R30, -INF , !P5 ;  /* 0xff8000001e517808 */ /* 0x000fe20006800000 */
[----:B-1----:R-:W-:Y:S01]  /*2360*/  HMMA.16816.F32 R44, R16, R4, R172 ;  /* 0x00000004102c723c */ /* 0x002fe200000018ac */
[----:B------:R-:W-:-:S02]  /*2370*/  FSEL R58, R28, -INF , !P5 ;  /* 0xff8000001c3a7808 */ /* 0x000fc40006800000 */
[----:B------:R-:W-:Y:S02]  /*2380*/  ISETP.GE.AND P5, PT, R3, R20, PT ;  /* 0x000000140300720c */ /* 0x000fe40003fa6270 */
[----:B------:R-:W-:Y:S02]  /*2390*/  IADD3 R3, R2, 0x58, RZ ;  /* 0x0000005802037810 */ /* 0x000fe40007ffe0ff */
[----:B------:R-:W-:Y:S02]  /*23a0*/  FSEL R145, R39, -INF , !P4 ;  /* 0xff80000027917808 */ /* 0x000fe40006000000 */
[----:B------:R-:W-:Y:S02]  /*23b0*/  FSEL R90, R37, -INF , !P4 ;  /* 0xff800000255a7808 */ /* 0x000fe40006000000 */
[----:B------:R-:W-:Y:S01]  /*23c0*/  FSEL R80, R31, -INF , !P4 ;  /* 0xff8000001f507808 */ /* 0x000fe20006000000 */
[----:B------:R-:W-:Y:S01]  /*23d0*/  HMMA.16816.F32 R36, R16, R74, R164 ;  /* 0x0000004a1024723c */ /* 0x000fe200000018a4 */
[----:B------:R-:W-:-:S02]  /*23e0*/  FSEL R55, R29, -INF , !P4 ;  /* 0xff8000001d377808 */ /* 0x000fc40006000000 */
[----:B------:R-:W-:Y:S02]  /*23f0*/  ISETP.GE.AND P4, PT, R3, R20, PT ;  /* 0x000000140300720c */ /* 0x000fe40003f86270 */
[----:B------:R-:W-:Y:S02]  /*2400*/  IADD3 R3, R2, 0x59, RZ ;  /* 0x0000005902037810 */ /* 0x000fe40007ffe0ff */
[----:B------:R-:W-:Y:S01]  /*2410*/  FSEL R79, R94, -INF , !P6 ;  /* 0xff8000005e4f7808 */ /* 0x000fe20007000000 */
[----:B------:R-:W-:Y:S01]  /*2420*/  HMMA.16816.F32 R28, R12, R34, R196 ;  /* 0x000000220c1c723c */ /* 0x000fe200000018c4 */
[----:B------:R-:W-:Y:S02]  /*2430*/  FSEL R146, R102, -INF , !P6 ;  /* 0xff80000066927808 */ /* 0x000fe40007000000 */
[----:B------:R-:W-:Y:S02]  /*2440*/  FSEL R100, R100, -INF , !P6 ;  /* 0xff80000064647808 */ /* 0x000fe40007000000 */
[----:B------:R-:W-:-:S02]  /*2450*/  FSEL R57, R92, -INF , !P6 ;  /* 0xff8000005c397808 */ /* 0x000fc40007000000 */
[----:B------:R-:W-:Y:S02]  /*2460*/  ISETP.GE.AND P6, PT, R3, R20, PT ;  /* 0x000000140300720c */ /* 0x000fe40003fc6270 */
[----:B------:R-:W-:Y:S02]  /*2470*/  IADD3 R3, R2, 0x60, RZ ;  /* 0x0000006002037810 */ /* 0x000fe40007ffe0ff */
[----:B------:R-:W-:Y:S02]  /*2480*/  FSEL R103, R103, -INF , !P2 ;  /* 0xff80000067677808 */ /* 0x000fe40005000000 */
        /* <DEDUP_REMOVED lines=10> */
[----:B------:R-:W-:Y:S02]  /*2530*/  FSEL R152, R27, -INF , !P1 ;  /* 0xff8000001b987808 */ /* 0x000fe40004800000 */
[----:B------:R-:W-:Y:S02]  /*2540*/  FSEL R93, R25, -INF , !P1 ;  /* 0xff800000195d7808 */ /* 0x000fe40004800000 */
[----:B------:R-:W-:Y:S01]  /*2550*/  IADD3 R3, R2, 0x70, RZ ;  /* 0x0000007002037810 */ /* 0x000fe20007ffe0ff */
[----:B------:R-:W-:Y:S01]  /*2560*/  HMMA.16816.F32 R24, R12, R4, R192 ;  /* 0x000000040c18723c */ /* 0x000fe200000018c0 */
[----:B------:R-:W-:Y:S02]  /*2570*/  FSEL R70, R11, -INF , !P1 ;  /* 0xff8000000b467808 */ /* 0x000fe40004800000 */
[----:B------:R-:W-:-:S02]  /*2580*/  FSEL R52, R9, -INF , !P1 ;  /* 0xff80000009347808 */ /* 0x000fc40004800000 */
[-C--:B------:R-:W-:Y:S02]  /*2590*/  ISETP.GE.AND P1, PT, R3, R20.reuse, PT ;  /* 0x000000140300720c */ /* 0x080fe40003f26270 */
[----:B------:R-:W-:Y:S01]  /*25a0*/  IADD3 R3, R2, 0x71, RZ ;  /* 0x0000007102037810 */ /* 0x000fe20007ffe0ff */
[----:B------:R-:W-:Y:S01]  /*25b0*/  HMMA.16816.F32 R12, R12, R6, R200 ;  /* 0x000000060c0c723c */ /* 0x000fe200000018c8 */
        /* <DEDUP_REMOVED lines=13> */
[----:B------:R-:W-:Y:S02]  /*2690*/  FSEL R166, R51, -INF , !P0 ;  /* 0xff80000033a67808 */ /* 0x000fe40004000000 */
[----:B------:R-:W-:Y:S02]  /*26a0*/  FSEL R155, R49, -INF , !P0 ;  /* 0xff800000319b7808 */ /* 0x000fe40004000000 */
[----:B------:R-:W-:Y:S02]  /*26b0*/  FSEL R95, R63, -INF , !P0 ;  /* 0xff8000003f5f7808 */ /* 0x000fe40004000000 */
[----:B------:R-:W-:Y:S02]  /*26c0*/  FSEL R21, R61, -INF , !P0 ;  /* 0xff8000003d157808 */ /* 0x000fe40004000000 */
[----:B------:R-:W-:Y:S02]  /*26d0*/  IADD3 R3, R2, 0x69, RZ ;  /* 0x0000006902037810 */ /* 0x000fe40007ffe0ff */
[----:B------:R-:W-:-:S02]  /*26e0*/  ISETP.GE.AND P0, PT, R20, 0x81, PT ;  /* 0x000000811400780c */ /* 0x000fc40003f06270 */
[----:B------:R-:W-:Y:S02]  /*26f0*/  FSEL R157, R42, -INF , !P4 ;  /* 0xff8000002a9d7808 */ /* 0x000fe40006000000 */
[----:B------:R-:W-:Y:S02]  /*2700*/  FSEL R99, R40, -INF , !P4 ;  /* 0xff80000028637808 */ /* 0x000fe40006000000 */
[----:B------:R-:W-:Y:S02]  /*2710*/  FSEL R75, R38, -INF , !P4 ;  /* 0xff800000264b7808 */ /* 0x000fe40006000000 */
[----:B------:R-:W-:Y:S02]  /*2720*/  FSEL R32, R36, -INF , !P4 ;  /* 0xff80000024207808 */ /* 0x000fe40006000000 */
[----:B------:R-:W-:Y:S02]  /*2730*/  ISETP.GE.AND P4, PT, R3, R20, PT ;  /* 0x000000140300720c */ /* 0x000fe40003f86270 */
[----:B------:R-:W-:-:S02]  /*2740*/  IADD3 R3, R2, 0x78, RZ ;  /* 0x0000007802037810 */ /* 0x000fc40007ffe0ff */
[----:B------:R-:W-:Y:S02]  /*2750*/  IADD3 R2, R2, 0x79, RZ ;  /* 0x0000007902027810 */ /* 0x000fe40007ffe0ff */
[----:B------:R-:W-:Y:S02]  /*2760*/  FSEL R89, R62, -INF , !P2 ;  /* 0xff8000003e597808 */ /* 0x000fe40005000000 */
[----:B------:R-:W-:Y:S02]  /*2770*/  FSEL R167, R50, -INF , !P2 ;  /* 0xff80000032a77808 */ /* 0x000fe40005000000 */
[----:B------:R-:W-:Y:S02]  /*2780*/  FSEL R156, R48, -INF , !P2 ;  /* 0xff800000309c7808 */ /* 0x000fe40005000000 */
[----:B------:R-:W-:Y:S02]  /*2790*/  FSEL R23, R60, -INF , !P2 ;  /* 0xff8000003c177808 */ /* 0x000fe40005000000 */
[----:B------:R-:W-:-:S02]  /*27a0*/  FSEL R184, R46, -INF , !P1 ;  /* 0xff8000002eb87808 */ /* 0x000fc40004800000 */
[----:B------:R-:W-:Y:S02]  /*27b0*/  FSEL R180, R26, -INF , !P1 ;  /* 0xff8000001ab47808 */ /* 0x000fe40004800000 */
[----:B------:R-:W-:Y:S02]  /*27c0*/  FSEL R175, R24, -INF , !P1 ;  /* 0xff80000018af7808 */ /* 0x000fe40004800000 */
[----:B------:R-:W-:Y:S02]  /*27d0*/  FSEL R22, R44, -INF , !P1 ;  /* 0xff8000002c167808 */ /* 0x000fe40004800000 */
[-C--:B------:R-:W-:Y:S01]  /*27e0*/  ISETP.GE.AND P2, PT, R3, R20.reuse, PT ;  /* 0x000000140300720c */ /* 0x080fe20003f46270 */
[----:B------:R-:W-:Y:S01]  /*27f0*/  IMAD R3, R142, 0x20, R140 ;  /* 0x000000208e037824 */ /* 0x000fe200078e028c */
[----:B------:R-:W-:Y:S02]  /*2800*/  ISETP.GE.AND P1, PT, R2, R20, PT ;  /* 0x000000140200720c */ /* 0x000fe40003f26270 */
[----:B------:R-:W-:Y:S01]  /*2810*/  FSEL R172, R12, -INF , !P2 ;  /* 0xff8000000cac7808 */ /* 0x000fe20005000000 */
[----:B------:R-:W-:Y:S01]  /*2820*/  IMAD.IADD R2, R141, 0x1, R3 ;  /* 0x000000018d027824 */ /* 0x000fe200078e0203 */
[----:B------:R-:W-:-:S02]  /*2830*/  FSEL R173, R13, -INF , !P1 ;  /* 0xff8000000dad7808 */ /* 0x000fc40004800000 */
[----:B------:R-:W-:Y:S02]  /*2840*/  FSEL R179, R27, -INF , !P3 ;  /* 0xff8000001bb37808 */ /* 0x000fe40005800000 */
        /* <DEDUP_REMOVED lines=20> */
[----:B------:R-:W-:Y:S01]  /*2990*/  FSEL R17, R17, -INF , !P1 ;  /* 0xff80000011117808 */ /* 0x000fe20004800000 */
[----:B------:R-:W-:Y:S06]  /*29a0*/  BAR.SYNC.DEFER_BLOCKING 0x0 ;  /* 0x0000000000007b1d */ /* 0x000fec0000010000 */
[----:B------:R-:W-:Y:S05]  /*29b0*/  @!P0 BRA `(.L_x_5) ;  /* 0x0000018000008947 */ /* 0x000fea0003800000 */
[----:B------:R-:W-:Y:S01]  /*29c0*/  LEA.HI.SX32 R4, R217, 0xfffffffe, 0x19 ;  /* 0xfffffffed9047811 */ /* 0x000fe200078fcaff */
[C---:B------:R-:W-:Y:S01]  /*29d0*/  IMAD.SHL.U32 R10, R206.reuse, 0x40, RZ ;  /* 0x00000040ce0a7824 */ /* 0x040fe200078e00ff */
[----:B------:R-:W-:-:S02]  /*29e0*/  SHF.L.U64.HI R11, R206, 0x6, R219 ;  /* 0x00000006ce0b7819 */ /* 0x000fc400000102db */
[----:B------:R-:W-:Y:S01]  /*29f0*/  SHF.R.S32.HI R6, RZ, 0x1f, R4 ;  /* 0x0000001fff067819 */ /* 0x000fe20000011404 */
[----:B------:R-:W-:Y:S02]  /*2a00*/  IMAD R3, R205, R4, RZ ;  /* 0x00000004cd037224 */ /* 0x000fe400078e02ff */
[----:B------:R-:W-:-:S04]  /*2a10*/  IMAD.WIDE.U32 R4, R4, R220, R246 ;  /* 0x000000dc04047225 */ /* 0x000fc800078e00f6 */
[----:B------:R-:W-:Y:S01]  /*2a20*/  IMAD R3, R6, R220, R3 ;  /* 0x000000dc06037224 */ /* 0x000fe200078e0203 */
[----:B------:R-:W-:-:S03]  /*2a30*/  LEA R8, P2, R4, c[0x0][0x168], 0x1 ;  /* 0x00005a0004087a11 */ /* 0x000fc600078408ff */
[----:B------:R-:W-:Y:S01]  /*2a40*/  IMAD.IADD R3, R5, 0x1, R3 ;  /* 0x0000000105037824 */ /* 0x000fe200078e0203 */
[----:B------:R-:W-:-:S04]  /*2a50*/  IADD3 R6, P1, R10, R8, RZ ;  /* 0x000000080a067210 */ /* 0x000fc80007f3e0ff */
[----:B------:R-:W-:Y:S02]  /*2a60*/  LEA.HI.X R9, R4, c[0x0][0x16c], R3, 0x1, P2 ;  /* 0x00005b0004097a11 */ /* 0x000fe400010f0c03 */
[----:B------:R-:W-:-:S03]  /*2a70*/  IADD3 R4, P2, R6, R10, RZ ;  /* 0x0000000a06047210 */ /* 0x000fc60007f5e0ff */
[----:B------:R-:W-:Y:S01]  /*2a80*/  IMAD.X R7, R11, 0x1, R9, P1 ;  /* 0x000000010b077824 */ /* 0x000fe200008e0609 */
[----:B------:R-:W-:Y:S01]  /*2a90*/  IADD3 R10, P1, R4, R10, RZ ;  /* 0x0000000a040a7210 */ /* 0x000fe20007f3e0ff */
[----:B------:R-:W-:Y:S01]  /*2aa0*/  @!PT LDS RZ, [RZ] ;  /* 0x00000000fffff984 */ /* 0x000fe20000000800 */
[----:B------:R-:W-:Y:S01]  /*2ab0*/  @!PT LDS RZ, [RZ] ;  /* 0x00000000fffff984 */ /* 0x000fe20000000800 */
[----:B------:R-:W-:Y:S01]  /*2ac0*/  @!PT LDS RZ, [RZ] ;  /* 0x00000000fffff984 */ /* 0x000fe20000000800 */
[----:B------:R1:W-:Y:S02]  /*2ad0*/  LDGSTS.E.BYPASS.LTC128B.128 [R218+0x2000], [R8.64] ;  /* 0x0200000008da7fae */ /* 0x0003e4000b901d48 */
[--C-:B------:R-:W-:Y:S02]  /*2ae0*/  IMAD.X R5, R7, 0x1, R11.reuse, P2 ;  /* 0x0000000107057824 */ /* 0x100fe400010e060b */
[----:B------:R1:W-:Y:S02]  /*2af0*/  LDGSTS.E.BYPASS.LTC128B.128 [R218+0x2800], [R6.64] ;  /* 0x0280000006da7fae */ /* 0x0003e4000b901d48 */
[----:B------:R-:W-:Y:S02]  /*2b00*/  IMAD.X R11, R5, 0x1, R11, P1 ;  /* 0x00000001050b7824 */ /* 0x000fe400008e060b */
[----:B------:R1:W-:Y:S04]  /*2b10*/  LDGSTS.E.BYPASS.LTC128B.128 [R218+0x3000], [R4.64] ;  /* 0x0300000004da7fae */ /* 0x0003e8000b901d48 */
[----:B------:R1:W-:Y:S04]  /*2b20*/  LDGSTS.E.BYPASS.LTC128B.128 [R218+0x3800], [R10.64] ;  /* 0x038000000ada7fae */ /* 0x0003e8000b901d48 */
[----:B------:R-:W0:Y:S02]  /*2b30*/  LDGDEPBAR ;  /* 0x00000000000079af */ /* 0x000e240000000000 */
.L_x_5:
[----:B------:R-:W-:Y:S02]  /*2b40*/  FMNMX.FTZ R138, R87, R86, !PT ;  /* 0x00000056578a7209 */ /* 0x000fe40007810000 */
[----:B------:R-:W-:-:S02]  /*2b50*/  FMNMX.FTZ R137, R124, R115, !PT ;  /* 0x000000737c897209 */ /* 0x000fc40007810000 */
[----:B------:R-:W-:Y:S02]  /*2b60*/  FMNMX.FTZ R138, R85, R138, !PT ;  /* 0x0000008a558a7209 */ /* 0x000fe40007810000 */
[----:B------:R-:W-:Y:S02]  /*2b70*/  FMNMX.FTZ R137, R118, R137, !PT ;  /* 0x0000008976897209 */ /* 0x000fe40007810000 */
[----:B------:R-:W-:Y:S02]  /*2b80*/  FMNMX.FTZ R138, R84, R138, !PT ;  /* 0x0000008a548a7209 */ /* 0x000fe40007810000 */
[----:B------:R-:W-:Y:S02]  /*2b90*/  FMNMX.FTZ R137, R117, R137, !PT ;  /* 0x0000008975897209 */ /* 0x000fe40007810000 */
        /* <DEDUP_REMOVED lines=56> */
[----:B------:R-:W-:Y:S01]  /*2f20*/  SHF.L.U32 R205, R2, 0x1, RZ ;  /* 0x0000000102cd7819 */ /* 0x000fe200000006ff */
[----:B------:R-:W2:Y:S03]  /*2f30*/  SHFL.BFLY PT, R3, R138, 0x2, 0x1f ;  /* 0x0c401f008a037f89 */ /* 0x000ea600000e0000 */
[----:B------:R-:W-:Y:S01]  /*2f40*/  LEA R206, R0, R205, 0x1 ;  /* 0x000000cd00ce7211 */ /* 0x000fe200078e08ff */
[----:B-1----:R-:W1:Y:S04]  /*2f50*/  SHFL.BFLY PT, R6, R137, 0x2, 0x1f ;  /* 0x0c401f0089067f89 */ /* 0x002e6800000e0000 */
[----:B------:R-:W-:Y:S04]  /*2f60*/  LDSM.16.MT88.4 R28, [R205+0x4400] ;  /* 0x00440000cd1c783b */ /* 0x000fe80000004200 */
[----:B------:R-:W-:Y:S01]  /*2f70*/  LDSM.16.MT88.4 R24, [R206+0x4400] ;  /* 0x00440000ce18783b */ /* 0x000fe20000004200 */
[----:B--2---:R-:W-:-:S02]  /*2f80*/  FMNMX.FTZ R138, R138, R3, !PT ;  /* 0x000000038a8a7209 */ /* 0x004fc40007810000 */
[----:B-1----:R-:W-:-:S03]  /*2f90*/  FMNMX.FTZ R137, R137, R6, !PT ;  /* 0x0000000689897209 */ /* 0x002fc60007810000 */
[----:B------:R-:W1:Y:S01]  /*2fa0*/  SHFL.BFLY PT, R3, R138, 0x1, 0x1f ;  /* 0x0c201f008a037f89 */ /* 0x000e6200000e0000 */
[----:B------:R-:W-:-:S03]  /*2fb0*/  FMNMX.FTZ R6, R169, R170, !PT ;  /* 0x000000aaa9067209 */ /* 0x000fc60007810000 */
[----:B------:R-:W2:Y:S01]  /*2fc0*/  SHFL.BFLY PT, R8, R137, 0x1, 0x1f ;  /* 0x0c201f0089087f89 */ /* 0x000ea200000e0000 */
[----:B-1----:R-:W-:-:S04]  /*2fd0*/  FMNMX.FTZ R138, R138, R3, !PT ;  /* 0x000000038a8a7209 */ /* 0x002fc80007810000 */
[C---:B------:R-:W-:Y:S01]  /*2fe0*/  FSETP.NEU.FTZ.AND P1, PT, R138.reuse, -INF , PT ;  /* 0xff8000008a00780b */ /* 0x040fe20003f3d000 */
[----:B------:R-:W-:Y:S01]  /*2ff0*/  FMUL.FTZ R3, R138, c[0x0][0x23c] ;  /* 0x00008f008a037a20 */ /* 0x000fe20000410000 */
[----:B--2---:R-:W-:-:S04]  /*3000*/  FMNMX.FTZ R137, R137, R8, !PT ;  /* 0x0000000889897209 */ /* 0x004fc80007810000 */
[----:B------:R-:W-:Y:S02]  /*3010*/  FSEL R3, R3, RZ, P1 ;  /* 0x000000ff03037208 */ /* 0x000fe40000800000 */
[----:B------:R-:W-:-:S03]  /*3020*/  FSETP.NEU.FTZ.AND P1, PT, R137, -INF , PT ;  /* 0xff8000008900780b */ /* 0x000fc60003f3d000 */
[--C-:B------:R-:W-:Y:S02]  /*3030*/  FFMA.FTZ R4, R87, c[0x0][0x23c], -R3.reuse ;  /* 0x00008f0057047a23 */ /* 0x100fe40000010803 */
[--C-:B------:R-:W-:Y:S02]  /*3040*/  FFMA.FTZ R5, R12, c[0x0][0x23c], -R3.reuse ;  /* 0x00008f000c057a23 */ /* 0x100fe40000010803 */
[----:B------:R1:W-:Y:S08]  /*3050*/  MUFU.EX2 R225, R4 ;  /* 0x0000000400e17308 */ /* 0x0003f00000000800 */
[----:B------:R2:W-:Y:S01]  /*3060*/  MUFU.EX2 R61, R5 ;  /* 0x00000005003d7308 */ /* 0x0005e20000000800 */
[----:B-1----:R-:W-:-:S07]  /*3070*/  FFMA.FTZ R4, R86, c[0x0][0x23c], -R3 ;  /* 0x00008f0056047a23 */ /* 0x002fce0000010803 */
[----:B------:R1:W3:Y:S01]  /*3080*/  MUFU.EX2 R221, R4 ;  /* 0x0000000400dd7308 */ /* 0x0002e20000000800 */
[----:B--2---:R-:W-:-:S07]  /*3090*/  FFMA.FTZ R5, R13, c[0x0][0x23c], -R3 ;  /* 0x00008f000d057a23 */ /* 0x004fce0000010803 */
[----:B------:R2:W-:Y:S01]  /*30a0*/  MUFU.EX2 R62, R5 ;  /* 0x00000005003e7308 */ /* 0x0005e20000000800 */
[----:B-1----:R-:W-:Y:S01]  /*30b0*/  FFMA.FTZ R4, R85, c[0x0][0x23c], -R3 ;  /* 0x00008f0055047a23 */ /* 0x002fe20000010803 */
[----:B---3--:R-:W-:-:S06]  /*30c0*/  F2FP.PACK_AB R12, R221, R225 ;  /* 0x000000e1dd0c723e */ /* 0x008fcc00000000ff */
[----:B------:R1:W-:Y:S01]  /*30d0*/  MUFU.EX2 R226, R4 ;  /* 0x0000000400e27308 */ /* 0x0003e20000000800 */
[----:B--2---:R-:W-:-:S07]  /*30e0*/  FFMA.FTZ R5, R22, c[0x0][0x23c], -R3 ;  /* 0x00008f0016057a23 */ /* 0x004fce0000010803 */
[----:B------:R2:W-:Y:S01]  /*30f0*/  MUFU.EX2 R63, R5 ;  /* 0x00000005003f7308 */ /* 0x0005e20000000800 */
[----:B-1----:R-:W-:-:S07]  /*3100*/  FFMA.FTZ R4, R84, c[0x0][0x23c], -R3 ;  /* 0x00008f0054047a23 */ /* 0x002fce0000010803 */
[----:B------:R1:W-:Y:S01]  /*3110*/  MUFU.EX2 R227, R4 ;  /* 0x0000000400e37308 */ /* 0x0003e20000000800 */
[----:B--2---:R-:W-:-:S07]  /*3120*/  FFMA.FTZ R5, R45, c[0x0][0x23c], -R3 ;  /* 0x00008f002d057a23 */ /* 0x004fce0000010803 */
[----:B------:R2:W-:Y:S01]  /*3130*/  MUFU.EX2 R48, R5 ;  /* 0x0000000500307308 */ /* 0x0005e20000000800 */
[----:B-1----:R-:W-:-:S07]  /*3140*/  FFMA.FTZ R4, R78, c[0x0][0x23c], -R3 ;  /* 0x00008f004e047a23 */ /* 0x002fce0000010803 */
[----:B------:R1:W-:Y:S01]  /*3150*/  MUFU.EX2 R228, R4 ;  /* 0x0000000400e47308 */ /* 0x0003e20000000800 */
[----:B--2---:R-:W-:Y:S01]  /*3160*/  FMNMX.FTZ R5, R176, R6, !PT ;  /* 0x00000006b0057209 */ /* 0x004fe20007810000 */
[----:B-1----:R-:W-:-:S06]  /*3170*/  FFMA.FTZ R4, R77, c[0x0][0x23c], -R3 ;  /* 0x00008f004d047a23 */ /* 0x002fcc0000010803 */
[----:B------:R1:W-:Y:S02]  /*3180*/  MUFU.EX2 R229, R4 ;  /* 0x0000000400e57308 */ /* 0x0003e40000000800 */
        /* <DEDUP_REMOVED lines=38> */
[----:B-1----:R-:W-:Y:S02]  /*33f0*/  FFMA.FTZ R4, R21, c[0x0][0x23c], -R3 ;  /* 0x00008f0015047a23 */ /* 0x002fe40000010803 */
[----:B------:R-:W-:Y:S04]  /*3400*/  LDSM.16.MT88.4 R20, [R205+0x4000] ;  /* 0x00400000cd14783b */ /* 0x000fe80000004200 */
[----:B------:R1:W-:Y:S02]  /*3410*/  MUFU.EX2 R60, R4 ;  /* 0x00000004003c7308 */ /* 0x0003e40000000800 */
[----:B-1----:R-:W-:-:S04]  /*3420*/  FMNMX.FTZ R4, R143, R127, !PT ;  /* 0x0000007f8f047209 */ /* 0x002fc80007810000 */
[----:B------:R-:W-:-:S04]  /*3430*/  FMNMX.FTZ R4, R168, R4, !PT ;  /* 0x00000004a8047209 */ /* 0x000fc80007810000 */
[----:B------:R-:W-:-:S04]  /*3440*/  FMNMX.FTZ R4, R126, R4, !PT ;  /* 0x000000047e047209 */ /* 0x000fc80007810000 */
[----:B------:R-:W-:-:S04]  /*3450*/  FMNMX.FTZ R4, R132, R4, !PT ;  /* 0x0000000484047209 */ /* 0x000fc80007810000 */
[----:B------:R-:W-:-:S04]  /*3460*/  FMNMX.FTZ R4, R125, R4, !PT ;  /* 0x000000047d047209 */ /* 0x000fc80007810000 */
[----:B------:R-:W-:-:S04]  /*3470*/  FMNMX.FTZ R4, R120, R4, !PT ;  /* 0x0000000478047209 */ /* 0x000fc80007810000 */
[----:B------:R-:W-:Y:S01]  /*3480*/  FMNMX.FTZ R7, R119, R4, !PT ;  /* 0x0000000477077209 */ /* 0x000fe20007810000 */
[--C-:B------:R-:W-:Y:S02]  /*3490*/  FFMA.FTZ R4, R16, c[0x0][0x23c], -R3.reuse ;  /* 0x00008f0010047a23 */ /* 0x100fe40000010803 */
[----:B------:R-:W-:Y:S01]  /*34a0*/  FFMA.FTZ R3, R17, c[0x0][0x23c], -R3 ;  /* 0x00008f0011037a23 */ /* 0x000fe20000010803 */
[----:B------:R-:W-:Y:S01]  /*34b0*/  FMNMX.FTZ R6, R122, R7, !PT ;  /* 0x000000077a067209 */ /* 0x000fe20007810000 */
[----:B------:R1:W-:Y:S01]  /*34c0*/  MUFU.EX2 R14, R4 ;  /* 0x00000004000e7308 */ /* 0x0003e20000000800 */
[----:B------:R-:W-:Y:S01]  /*34d0*/  FMNMX.FTZ R7, R171, R5, !PT ;  /* 0x00000005ab077209 */ /* 0x000fe20007810000 */
[----:B------:R-:W-:Y:S01]  /*34e0*/  LDSM.16.MT88.4 R16, [R206+0x4000] ;  /* 0x00400000ce10783b */ /* 0x000fe20000004200 */
[----:B------:R-:W-:Y:S01]  /*34f0*/  FMNMX.FTZ R5, R131, R6, !PT ;  /* 0x0000000683057209 */ /* 0x000fe20007810000 */
[----:B------:R-:W-:-:S03]  /*3500*/  FMUL.FTZ R6, R137, c[0x0][0x23c] ;  /* 0x00008f0089067a20 */ /* 0x000fc60000410000 */
[----:B------:R-:W-:Y:S01]  /*3510*/  FMNMX.FTZ R5, R123, R5, !PT ;  /* 0x000000057b057209 */ /* 0x000fe20007810000 */
[----:B------:R2:W-:Y:S01]  /*3520*/  MUFU.EX2 R9, R3 ;  /* 0x0000000300097308 */ /* 0x0005e20000000800 */
[----:B------:R-:W-:Y:S02]  /*3530*/  FSEL R6, R6, RZ, P1 ;  /* 0x000000ff06067208 */ /* 0x000fe40000800000 */
[----:B------:R-:W-:-:S03]  /*3540*/  FMNMX.FTZ R136, R121, R5, !PT ;  /* 0x0000000579887209 */ /* 0x000fc60007810000 */
[----:B------:R-:W-:Y:S01]  /*3550*/  FFMA.FTZ R2, R182, c[0x0][0x23c], -R6 ;  /* 0x00008f00b6027a23 */ /* 0x000fe20000010806 */
[----:B------:R-:W-:Y:S02]  /*3560*/  FMNMX.FTZ R136, R104, R136, !PT ;  /* 0x0000008868887209 */ /* 0x000fe40007810000 */
[----:B-1----:R-:W-:Y:S02]  /*3570*/  FMNMX.FTZ R4, R133, R7, !PT ;  /* 0x0000000785047209 */ /* 0x002fe40007810000 */
[----:B------:R-:W-:-:S04]  /*3580*/  FMNMX.FTZ R136, R105, R136, !PT ;  /* 0x0000008869887209 */ /* 0x000fc80007810000 */
[----:B------:R-:W-:Y:S02]  /*3590*/  FMNMX.FTZ R136, R91, R136, !PT ;  /* 0x000000885b887209 */ /* 0x000fe40007810000 */
[----:B--2---:R-:W-:Y:S01]  /*35a0*/  FMNMX.FTZ R3, R128, R4, !PT ;  /* 0x0000000480037209 */ /* 0x004fe20007810000 */
[----:B------:R-:W-:Y:S01]  /*35b0*/  FFMA.FTZ R4, R124, c[0x0][0x23c], -R6 ;  /* 0x00008f007c047a23 */ /* 0x000fe20000010806 */
[----:B------:R-:W-:Y:S02]  /*35c0*/  FMNMX.FTZ R136, R90, R136, !PT ;  /* 0x000000885a887209 */ /* 0x000fe40007810000 */
[----:B------:R-:W-:Y:S01]  /*35d0*/  FMNMX.FTZ R3, R130, R3, !PT ;  /* 0x0000000382037209 */ /* 0x000fe20007810000 */
[----:B------:R1:W-:Y:S01]  /*35e0*/  MUFU.EX2 R187, R4 ;  /* 0x0000000400bb7308 */ /* 0x0003e20000000800 */
[----:B------:R-:W-:Y:S02]  /*35f0*/  FMNMX.FTZ R136, R100, R136, !PT ;  /* 0x0000008864887209 */ /* 0x000fe40007810000 */
[----:B------:R-:W-:-:S02]  /*3600*/  FMNMX.FTZ R3, R129, R3, !PT ;  /* 0x0000000381037209 */ /* 0x000fc40007810000 */
[----:B------:R-:W-:Y:S02]  /*3610*/  FMNMX.FTZ R136, R101, R136, !PT ;  /* 0x0000008865887209 */ /* 0x000fe40007810000 */
[----:B------:R-:W-:Y:S02]  /*3620*/  FMNMX.FTZ R3, R134, R3, !PT ;  /* 0x0000000386037209 */ /* 0x000fe40007810000 */
[----:B------:R-:W-:Y:S02]  /*3630*/  FMNMX.FTZ R136, R94, R136, !PT ;  /* 0x000000885e887209 */ /* 0x000fe40007810000 */
[----:B------:R-:W-:Y:S02]  /*3640*/  FMNMX.FTZ R3, R148, R3, !PT ;  /* 0x0000000394037209 */ /* 0x000fe40007810000 */
[----:B------:R-:W-:Y:S02]  /*3650*/  FMNMX.FTZ R136, R93, R136, !PT ;  /* 0x000000885d887209 */ /* 0x000fe40007810000 */
[----:B------:R-:W-:Y:S01]  /*3660*/  FMNMX.FTZ R3, R149, R3, !PT ;  /* 0x0000000395037209 */ /* 0x000fe20007810000 */
[----:B-1----:R-:W-:Y:S01]  /*3670*/  FFMA.FTZ R4, R115, c[0x0][0x23c], -R6 ;  /* 0x00008f0073047a23 */ /* 0x002fe20000010806 */
[----:B------:R-:W-:-:S02]  /*3680*/  FMNMX.FTZ R136, R98, R136, !PT ;  /* 0x0000008862887209 */ /* 0x000fc40007810000 */
[----:B------:R-:W-:Y:S01]  /*3690*/  FMNMX.FTZ R3, R135, R3, !PT ;  /* 0x0000000387037209 */ /* 0x000fe20007810000 */
[----:B------:R1:W2:Y:S01]  /*36a0*/  MUFU.EX2 R185, R4 ;  /* 0x0000000400b97308 */ /* 0x0002a20000000800 */
[----:B------:R-:W-:Y:S02]  /*36b0*/  FMNMX.FTZ R136, R147, R136, !PT ;  /* 0x0000008893887209 */ /* 0x000fe40007810000 */
[----:B------:R-:W-:Y:S02]  /*36c0*/  FMNMX.FTZ R3, R106, R3, !PT ;  /* 0x000000036a037209 */ /* 0x000fe40007810000 */
[----:B------:R-:W-:Y:S02]  /*36d0*/  FMNMX.FTZ R136, R99, R136, !PT ;  /* 0x0000008863887209 */ /* 0x000fe40007810000 */
[----:B------:R-:W-:Y:S02]  /*36e0*/  FMNMX.FTZ R3, R144, R3, !PT ;  /* 0x0000000390037209 */ /* 0x000fe40007810000 */
[----:B------:R-:W-:-:S02]  /*36f0*/  FMNMX.FTZ R136, R92, R136, !PT ;  /* 0x000000885c887209 */ /* 0x000fc40007810000 */
[----:B------:R-:W-:Y:S02]  /*3700*/  FMNMX.FTZ R3, R107, R3, !PT ;  /* 0x000000036b037209 */ /* 0x000fe40007810000 */
[----:B------:R-:W-:Y:S02]  /*3710*/  FMNMX.FTZ R136, R156, R136, !PT ;  /* 0x000000889c887209 */ /* 0x000fe40007810000 */
[----:B------:R-:W-:Y:S01]  /*3720*/  FMNMX.FTZ R3, R145, R3, !PT ;  /* 0x0000000391037209 */ /* 0x000fe20007810000 */
[----:B-1----:R-:W-:Y:S01]  /*3730*/  FFMA.FTZ R4, R118, c[0x0][0x23c], -R6 ;  /* 0x00008f0076047a23 */ /* 0x002fe20000010806 */
[----:B------:R-:W-:Y:S02]  /*3740*/  FMNMX.FTZ R136, R155, R136, !PT ;  /* 0x000000889b887209 */ /* 0x000fe40007810000 */
[----:B------:R-:W-:Y:S01]  /*3750*/  FMNMX.FTZ R3, R146, R3, !PT ;  /* 0x0000000392037209 */ /* 0x000fe20007810000 */
[----:B------:R1:W-:Y:S01]  /*3760*/  MUFU.EX2 R186, R4 ;  /* 0x0000000400ba7308 */ /* 0x0003e20000000800 */
[----:B------:R-:W-:-:S02]  /*3770*/  FMNMX.FTZ R136, R139, R136, !PT ;  /* 0x000000888b887209 */ /* 0x000fc40007810000 */
[----:B------:R-:W-:Y:S02]  /*3780*/  FMNMX.FTZ R3, R103, R3, !PT ;  /* 0x0000000367037209 */ /* 0x000fe40007810000 */
[----:B------:R-:W-:Y:S02]  /*3790*/  FMNMX.FTZ R136, R153, R136, !PT ;  /* 0x0000008899887209 */ /* 0x000fe40007810000 */
[----:B------:R-:W-:Y:S02]  /*37a0*/  FMNMX.FTZ R3, R102, R3, !PT ;  /* 0x0000000366037209 */ /* 0x000fe40007810000 */
[----:B------:R-:W-:Y:S02]  /*37b0*/  FMNMX.FTZ R136, R175, R136, !PT ;  /* 0x00000088af887209 */ /* 0x000fe40007810000 */
[----:B------:R-:W-:Y:S02]  /*37c0*/  FMNMX.FTZ R3, R152, R3, !PT ;  /* 0x0000000398037209 */ /* 0x000fe40007810000 */
[----:B------:R-:W-:-:S02]  /*37d0*/  FMNMX.FTZ R136, R174, R136, !PT ;  /* 0x00000088ae887209 */ /* 0x000fc40007810000 */
[----:B------:R-:W-:Y:S01]  /*37e0*/  FMNMX.FTZ R3, R154, R3, !PT ;  /* 0x000000039a037209 */ /* 0x000fe20007810000 */
[----:B-1----:R-:W-:Y:S01]  /*37f0*/  FFMA.FTZ R4, R117, c[0x0][0x23c], -R6 ;  /* 0x00008f0075047a23 */ /* 0x002fe20000010806 */
[----:B------:R-:W-:Y:S02]  /*3800*/  FMNMX.FTZ R136, R172, R136, !PT ;  /* 0x00000088ac887209 */ /* 0x000fe40007810000 */
[----:B------:R-:W-:Y:S01]  /*3810*/  FMNMX.FTZ R3, R158, R3, !PT ;  /* 0x000000039e037209 */ /* 0x000fe20007810000 */
[----:B------:R1:W3:Y:S01]  /*3820*/  MUFU.EX2 R189, R4 ;  /* 0x0000000400bd7308 */ /* 0x0002e20000000800 */
[----:B------:R-:W-:Y:S02]  /*3830*/  FMNMX.FTZ R136, R173, R136, !PT ;  /* 0x00000088ad887209 */ /* 0x000fe40007810000 */
[----:B------:R-:W-:Y:S02]  /*3840*/  FMNMX.FTZ R3, R157, R3, !PT ;  /* 0x000000039d037209 */ /* 0x000fe40007810000 */
[----:B--2---:R-:W-:Y:S01]  /*3850*/  F2FP.PACK_AB R13, R185, R187 ;  /* 0x000000bbb90d723e */ /* 0x004fe200000000ff */
[----:B------:R-:W2:Y:S01]  /*3860*/  SHFL.BFLY PT, R7, R136, 0x2, 0x1f ;  /* 0x0c401f0088077f89 */ /* 0x000ea200000e0000 */
[----:B------:R-:W-:-:S04]  /*3870*/  FMNMX.FTZ R3, R97, R3, !PT ;  /* 0x0000000361037209 */ /* 0x000fc80007810000 */
[----:B------:R-:W-:Y:S01]  /*3880*/  FMNMX.FTZ R3, R167, R3, !PT ;  /* 0x00000003a7037209 */ /* 0x000fe20007810000 */
[----:B-1----:R-:W-:Y:S01]  /*3890*/  FFMA.FTZ R4, R116, c[0x0][0x23c], -R6 ;  /* 0x00008f0074047a23 */ /* 0x002fe20000010806 */
[----:B---3--:R-:W-:-:S03]  /*38a0*/  F2FP.PACK_AB R15, R189, R186 ;  /* 0x000000babd0f723e */ /* 0x008fc600000000ff */
[----:B------:R1:W-:Y:S01]  /*38b0*/  MUFU.EX2 R192, R4 ;  /* 0x0000000400c07308 */ /* 0x0003e20000000800 */
[----:B--2---:R-:W-:-:S05]  /*38c0*/  FMNMX.FTZ R136, R136, R7, !PT ;  /* 0x0000000788887209 */ /* 0x004fca0007810000 */
[----:B------:R-:W2:Y:S01]  /*38d0*/  SHFL.BFLY PT, R7, R136, 0x1, 0x1f ;  /* 0x0c201f0088077f89 */ /* 0x000ea200000e0000 */
[----:B-1----:R-:W-:-:S04]  /*38e0*/  FFMA.FTZ R4, R114, c[0x0][0x23c], -R6 ;  /* 0x00008f0072047a23 */ /* 0x002fc80000010806 */
[----:B------:R1:W-:Y:S02]  /*38f0*/  MUFU.EX2 R188, R4 ;  /* 0x0000000400bc7308 */ /* 0x0003e40000000800 */
[----:B-1----:R-:W-:Y:S01]  /*3900*/  FFMA.FTZ R4, R113, c[0x0][0x23c], -R6 ;  /* 0x00008f0071047a23 */ /* 0x002fe20000010806 */
[----:B--2---:R-:W-:-:S05]  /*3910*/  FMNMX.FTZ R136, R136, R7, !PT ;  /* 0x0000000788887209 */ /* 0x004fca0007810000 */
[----:B------:R1:W-:Y:S01]  /*3920*/  MUFU.EX2 R191, R4 ;  /* 0x0000000400bf7308 */ /* 0x0003e20000000800 */
[----:B------:R-:W-:Y:S01]  /*3930*/  FSETP.NEU.FTZ.AND P1, PT, R136, -INF , PT ;  /* 0xff8000008800780b */ /* 0x000fe20003f3d000 */
[----:B-1----:R-:W-:-:S06]  /*3940*/  FFMA.FTZ R4, R112, c[0x0][0x23c], -R6 ;  /* 0x00008f0070047a23 */ /* 0x002fcc0000010806 */
[----:B------:R1:W-:Y:S02]  /*3950*/  MUFU.EX2 R199, R4 ;  /* 0x0000000400c77308 */ /* 0x0003e40000000800 */
[----:B-1----:R-:W-:-:S06]  /*3960*/  FFMA.FTZ R4, R111, c[0x0][0x23c], -R6 ;  /* 0x00008f006f047a23 */ /* 0x002fcc0000010806 */
[----:B------:R1:W-:Y:S02]  /*3970*/  MUFU.EX2 R190, R4 ;  /* 0x0000000400be7308 */ /* 0x0003e40000000800 */
[----:B-1----:R-:W-:-:S06]  /*3980*/  FFMA.FTZ R4, R110, c[0x0][0x23c], -R6 ;  /* 0x00008f006e047a23 */ /* 0x002fcc0000010806 */
[----:B------:R1:W-:Y:S02]  /*3990*/  MUFU.EX2 R198, R4 ;  /* 0x0000000400c67308 */ /* 0x0003e40000000800 */
[----:B-1----:R-:W-:Y:S01]  /*39a0*/  FMNMX.FTZ R4, R166, R3, !PT ;  /* 0x00000003a6047209 */ /* 0x002fe20007810000 */
[----:B------:R-:W-:-:S03]  /*39b0*/  FFMA.FTZ R3, R109, c[0x0][0x23c], -R6 ;  /* 0x00008f006d037a23 */ /* 0x000fc60000010806 */
[----:B------:R-:W-:Y:S02]  /*39c0*/  FMNMX.FTZ R4, R159, R4, !PT ;  /* 0x000000049f047209 */ /* 0x000fe40007810000 */
[----:B------:R1:W-:Y:S02]  /*39d0*/  MUFU.EX2 R195, R3 ;  /* 0x0000000300c37308 */ /* 0x0003e40000000800 */
[----:B-1----:R-:W-:Y:S01]  /*39e0*/  FMNMX.FTZ R3, R165, R4, !PT ;  /* 0x00000004a5037209 */ /* 0x002fe20007810000 */
[----:B------:R-:W-:-:S03]  /*39f0*/  FFMA.FTZ R4, R108, c[0x0][0x23c], -R6 ;  /* 0x00008f006c047a23 */ /* 0x000fc60000010806 */
[----:B------:R-:W-:Y:S02]  /*3a00*/  FMNMX.FTZ R3, R180, R3, !PT ;  /* 0x00000003b4037209 */ /* 0x000fe40007810000 */
[----:B------:R1:W-:Y:S02]  /*3a10*/  MUFU.EX2 R194, R4 ;  /* 0x0000000400c27308 */ /* 0x0003e40000000800 */
[----:B------:R-:W-:-:S04]  /*3a20*/  FMNMX.FTZ R3, R179, R3, !PT ;  /* 0x00000003b3037209 */ /* 0x000fc80007810000 */
[----:B------:R-:W-:-:S04]  /*3a30*/  FMNMX.FTZ R3, R178, R3, !PT ;  /* 0x00000003b2037209 */ /* 0x000fc80007810000 */
[----:B------:R-:W-:Y:S01]  /*3a40*/  FMNMX.FTZ R3, R177, R3, !PT ;  /* 0x00000003b1037209 */ /* 0x000fe20007810000 */
[----:B-1----:R-:W-:-:S04]  /*3a50*/  FFMA.FTZ R4, R83, c[0x0][0x23c], -R6 ;  /* 0x00008f0053047a23 */ /* 0x002fc80000010806 */
[----:B------:R-:W1:Y:S01]  /*3a60*/  SHFL.BFLY PT, R5, R3, 0x2, 0x1f ;  /* 0x0c401f0003057f89 */ /* 0x000e6200000e0000 */
[----:B------:R2:W-:Y:S02]  /*3a70*/  MUFU.EX2 R193, R4 ;  /* 0x0000000400c17308 */ /* 0x0005e40000000800 */
[----:B--2---:R-:W-:-:S06]  /*3a80*/  FFMA.FTZ R4, R82, c[0x0][0x23c], -R6 ;  /* 0x00008f0052047a23 */ /* 0x004fcc0000010806 */
[----:B------:R2:W-:Y:S01]  /*3a90*/  MUFU.EX2 R197, R4 ;  /* 0x0000000400c57308 */ /* 0x0005e20000000800 */
[----:B-1----:R-:W-:Y:S01]  /*3aa0*/  FMNMX.FTZ R3, R3, R5, !PT ;  /* 0x0000000503037209 */ /* 0x002fe20007810000 */
[----:B------:R-:W-:-:S04]  /*3ab0*/  FMUL.FTZ R5, R136, c[0x0][0x23c] ;  /* 0x00008f0088057a20 */ /* 0x000fc80000410000 */
[----:B------:R-:W1:Y:S01]  /*3ac0*/  SHFL.BFLY PT, R8, R3, 0x1, 0x1f ;  /* 0x0c201f0003087f89 */ /* 0x000e6200000e0000 */
[----:B------:R-:W-:-:S05]  /*3ad0*/  FSEL R5, R5, RZ, P1 ;  /* 0x000000ff05057208 */ /* 0x000fca0000800000 */
[--C-:B------:R-:W-:Y:S02]  /*3ae0*/  FFMA.FTZ R7, R168, c[0x0][0x23c], -R5.reuse ;  /* 0x00008f00a8077a23 */ /* 0x100fe40000010805 */
[----:B--2---:R-:W-:Y:S02]  /*3af0*/  FFMA.FTZ R4, R81, c[0x0][0x23c], -R6 ;  /* 0x00008f0051047a23 */ /* 0x004fe40000010806 */
[----:B------:R2:W-:Y:S08]  /*3b00*/  MUFU.EX2 R116, R7 ;  /* 0x0000000700747308 */ /* 0x0005f00000000800 */
[----:B------:R3:W-:Y:S01]  /*3b10*/  MUFU.EX2 R196, R4 ;  /* 0x0000000400c47308 */ /* 0x0007e20000000800 */
[----:B-1----:R-:W-:Y:S01]  /*3b20*/  FMNMX.FTZ R3, R3, R8, !PT ;  /* 0x0000000803037209 */ /* 0x002fe20007810000 */
[----:B--2---:R-:W-:-:S03]  /*3b30*/  FFMA.FTZ R7, R126, c[0x0][0x23c], -R5 ;  /* 0x00008f007e077a23 */ /* 0x004fc60000010805 */
[----:B------:R-:W-:Y:S01]  /*3b40*/  FSETP.NEU.FTZ.AND P1, PT, R3, -INF , PT ;  /* 0xff8000000300780b */ /* 0x000fe20003f3d000 */
[----:B---3--:R-:W-:-:S04]  /*3b50*/  FFMA.FTZ R4, R80, c[0x0][0x23c], -R6 ;  /* 0x00008f0050047a23 */ /* 0x008fc80000010806 */
        /* <DEDUP_REMOVED lines=16> */
[----:B------:R-:W1:Y:S08]  /*3c60*/  MUFU.EX2 R127, R7 ;  /* 0x00000007007f7308 */ /* 0x000e700000000800 */
[----:B------:R2:W3:Y:S01]  /*3c70*/  MUFU.EX2 R114, R4 ;  /* 0x0000000400727308 */ /* 0x0004e20000000800 */
[----:B-1----:R-:W-:Y:S01]  /*3c80*/  F2FP.PACK_AB R10, R127, R116 ;  /* 0x000000747f0a723e */ /* 0x002fe200000000ff */
[----:B--2---:R-:W-:Y:S01]  /*3c90*/  FMUL.FTZ R4, R3, c[0x0][0x23c] ;  /* 0x00008f0003047a20 */ /* 0x004fe20000410000 */
[----:B---3--:R-:W-:-:S04]  /*3ca0*/  F2FP.PACK_AB R8, R114, R117 ;  /* 0x000000757208723e */ /* 0x008fc800000000ff */
[----:B------:R-:W-:-:S05]  /*3cb0*/  FSEL R4, R4, RZ, P1 ;  /* 0x000000ff04047208 */ /* 0x000fca0000800000 */
[--C-:B------:R-:W-:Y:S02]  /*3cc0*/  FFMA.FTZ R0, R170, c[0x0][0x23c], -R4.reuse ;  /* 0x00008f00aa007a23 */ /* 0x100fe40000010804 */
[--C-:B------:R-:W-:Y:S02]  /*3cd0*/  FFMA.FTZ R7, R169, c[0x0][0x23c], -R4.reuse ;  /* 0x00008f00a9077a23 */ /* 0x100fe40000010804 */
[----:B------:R1:W-:Y:S08]  /*3ce0*/  MUFU.EX2 R86, R0 ;  /* 0x0000000000567308 */ /* 0x0003f00000000800 */
[----:B------:R-:W2:Y:S01]  /*3cf0*/  MUFU.EX2 R108, R7 ;  /* 0x00000007006c7308 */ /* 0x000ea20000000800 */
[----:B-1----:R-:W-:Y:S01]  /*3d00*/  FFMA.FTZ R0, R176, c[0x0][0x23c], -R4 ;  /* 0x00008f00b0007a23 */ /* 0x002fe20000010804 */
[----:B------:R-:W-:-:S06]  /*3d10*/  MOV R176, R9 ;  /* 0x0000000900b07202 */ /* 0x000fcc0000000f00 */
[----:B------:R1:W-:Y:S01]  /*3d20*/  MUFU.EX2 R87, R0 ;  /* 0x0000000000577308 */ /* 0x0003e20000000800 */
[----:B--2---:R-:W-:Y:S01]  /*3d30*/  F2FP.PACK_AB R9, R86, R108 ;  /* 0x0000006c5609723e */ /* 0x004fe200000000ff */
[----:B------:R-:W-:Y:S02]  /*3d40*/  FADD.FTZ R7, R225, R221 ;  /* 0x000000dde1077221 */ /* 0x000fe40000010000 */
[----:B-1----:R-:W-:-:S04]  /*3d50*/  FFMA.FTZ R0, R171, c[0x0][0x23c], -R4 ;  /* 0x00008f00ab007a23 */ /* 0x002fc80000010804 */
[----:B------:R1:W2:Y:S02]  /*3d60*/  MUFU.EX2 R124, R0 ;  /* 0x00000000007c7308 */ /* 0x0002a40000000800 */
[----:B-1----:R-:W-:Y:S01]  /*3d70*/  FFMA.FTZ R0, R132, c[0x0][0x23c], -R5 ;  /* 0x00008f0084007a23 */ /* 0x002fe20000010805 */
[----:B--2---:R-:W-:-:S05]  /*3d80*/  F2FP.PACK_AB R11, R124, R87 ;  /* 0x000000577c0b723e */ /* 0x004fca00000000ff */
[----:B------:R1:W-:Y:S02]  /*3d90*/  MUFU.EX2 R126, R0 ;  /* 0x00000000007e7308 */ /* 0x0003e40000000800 */
[C---:B------:R-:W-:Y:S08]  /*3da0*/  HMMA.16816.F32 R44, R8.reuse, R20, RZ ;  /* 0x00000014082c723c */ /* 0x040ff000000018ff */
[----:B------:R-:W-:Y:S01]  /*3db0*/  HMMA.16816.F32 R36, R8, R16, RZ ;  /* 0x000000100824723c */ /* 0x000fe200000018ff */
[----:B-1----:R-:W-:-:S04]  /*3dc0*/  FFMA.FTZ R0, R125, c[0x0][0x23c], -R5 ;  /* 0x00008f007d007a23 */ /* 0x002fc80000010805 */
[----:B------:R1:W2:Y:S03]  /*3dd0*/  MUFU.EX2 R125, R0 ;  /* 0x00000000007d7308 */ /* 0x0002a60000000800 */
[C---:B------:R-:W-:Y:S08]  /*3de0*/  HMMA.16816.F32 R40, R8.reuse, R22, RZ ;  /* 0x000000160828723c */ /* 0x040ff000000018ff */
[----:B------:R-:W-:Y:S01]  /*3df0*/  HMMA.16816.F32 R32, R8, R18, RZ ;  /* 0x000000120820723c */ /* 0x000fe200000018ff */
[----:B-1----:R-:W-:-:S06]  /*3e00*/  FFMA.FTZ R0, R120, c[0x0][0x23c], -R5 ;  /* 0x00008f0078007a23 */ /* 0x002fcc0000010805 */
[----:B--2---:R-:W-:Y:S01]  /*3e10*/  F2FP.PACK_AB R8, R125, R126 ;  /* 0x0000007e7d08723e */ /* 0x004fe200000000ff */
[----:B------:R1:W-:Y:S02]  /*3e20*/  MUFU.EX2 R120, R0 ;  /* 0x0000000000787308 */ /* 0x0003e40000000800 */
[----:B-1----:R-:W-:-:S06]  /*3e30*/  FFMA.FTZ R0, R119, c[0x0][0x23c], -R5 ;  /* 0x00008f0077007a23 */ /* 0x002fcc0000010805 */
[----:B------:R1:W2:Y:S02]  /*3e40*/  MUFU.EX2 R132, R0 ;  /* 0x0000000000847308 */ /* 0x0002a40000000800 */
[----:B-1----:R-:W-:Y:S01]  /*3e50*/  FFMA.FTZ R0, R133, c[0x0][0x23c], -R4 ;  /* 0x00008f0085007a23 */ /* 0x002fe20000010804 */
[----:B------:R-:W-:Y:S02]  /*3e60*/  MOV R133, R14 ;  /* 0x0000000e00857202 */ /* 0x000fe40000000f00 */
[----:B------:R-:W-:-:S03]  /*3e70*/  F2FP.PACK_AB R14, R227, R226 ;  /* 0x000000e2e30e723e */ /* 0x000fc600000000ff */
[----:B------:R1:W-:Y:S01]  /*3e80*/  MUFU.EX2 R113, R0 ;  /* 0x0000000000717308 */ /* 0x0003e20000000800 */
[----:B--2---:R-:W-:Y:S02]  /*3e90*/  F2FP.PACK_AB R10, R132, R120 ;  /* 0x00000078840a723e */ /* 0x004fe400000000ff */
[----:B------:R-:W-:Y:S01]  /*3ea0*/  F2FP.PACK_AB R170, R176, R133 ;  /* 0x00000085b0aa723e */ /* 0x000fe200000000ff */
[C---:B------:R-:W-:Y:S08]  /*3eb0*/  HMMA.16816.F32 R56, R12.reuse, R16, RZ ;  /* 0x000000100c38723c */ /* 0x040ff000000018ff */
[----:B------:R-:W-:Y:S01]  /*3ec0*/  HMMA.16816.F32 R52, R12, R18, RZ ;  /* 0x000000120c34723c */ /* 0x000fe200000018ff */
[----:B------:R-:W2:Y:S01]  /*3ed0*/  LDSM.16.MT88.4 R16, [R206+0x4800] ;  /* 0x00480000ce10783b */ /* 0x000ea20000004200 */
[----:B-1----:R-:W-:-:S04]  /*3ee0*/  FFMA.FTZ R0, R128, c[0x0][0x23c], -R4 ;  /* 0x00008f0080007a23 */ /* 0x002fc80000010804 */
[----:B------:R1:W3:Y:S02]  /*3ef0*/  MUFU.EX2 R119, R0 ;  /* 0x0000000000777308 */ /* 0x0002e40000000800 */
[----:B------:R-:W-:Y:S01]  /*3f00*/  HMMA.16816.F32 R64, R12, R22, RZ ;  /* 0x000000160c40723c */ /* 0x000fe200000018ff */
[----:B-1----:R-:W-:Y:S01]  /*3f10*/  FFMA.FTZ R0, R130, c[0x0][0x23c], -R4 ;  /* 0x00008f0082007a23 */ /* 0x002fe20000010804 */
[----:B------:R-:W-:-:S06]  /*3f20*/  MOV R130, R48 ;  /* 0x0000003000827202 */ /* 0x000fcc0000000f00 */
[----:B------:R-:W-:Y:S01]  /*3f30*/  HMMA.16816.F32 R48, R12, R20, RZ ;  /* 0x000000140c30723c */ /* 0x000fe200000018ff */
[----:B------:R1:W-:Y:S01]  /*3f40*/  MUFU.EX2 R115, R0 ;  /* 0x0000000000737308 */ /* 0x0003e20000000800 */
[----:B---3--:R-:W-:Y:S01]  /*3f50*/  F2FP.PACK_AB R9, R119, R113 ;  /* 0x000000717709723e */ /* 0x008fe200000000ff */
[----:B------:R-:W3:Y:S01]  /*3f60*/  LDSM.16.MT88.4 R12, [R205+0x4800] ;  /* 0x00480000cd0c783b */ /* 0x000ee20000004200 */
[----:B-1----:R-:W-:Y:S01]  /*3f70*/  FFMA.FTZ R0, R129, c[0x0][0x23c], -R4 ;  /* 0x00008f0081007a23 */ /* 0x002fe20000010804 */
[----:B------:R-:W-:-:S04]  /*3f80*/  MOV R129, R63 ;  /* 0x0000003f00817202 */ /* 0x000fc80000000f00 */
[----:B------:R1:W4:Y:S01]  /*3f90*/  MUFU.EX2 R118, R0 ;  /* 0x0000000000767308 */ /* 0x0003220000000800 */
[----:B------:R-:W-:Y:S01]  /*3fa0*/  F2FP.PACK_AB R168, R130, R129 ;  /* 0x0000008182a8723e */ /* 0x000fe200000000ff */
[----:B-1----:R-:W-:Y:S01]  /*3fb0*/  FFMA.FTZ R0, R75, c[0x0][0x23c], -R6 ;  /* 0x00008f004b007a23 */ /* 0x002fe20000010806 */
[----:B----4-:R-:W-:-:S05]  /*3fc0*/  F2FP.PACK_AB R11, R118, R115 ;  /* 0x00000073760b723e */ /* 0x010fca00000000ff */
[----:B------:R1:W-:Y:S02]  /*3fd0*/  MUFU.EX2 R128, R0 ;  /* 0x0000000000807308 */ /* 0x0003e40000000800 */
[C---:B------:R-:W-:Y:S08]  /*3fe0*/  HMMA.16816.F32 R140, R8.reuse, R28, R44 ;  /* 0x0000001c088c723c */ /* 0x040ff0000000182c */
[----:B------:R-:W-:Y:S01]  /*3ff0*/  HMMA.16816.F32 R20, R8, R30, R40 ;  /* 0x0000001e0814723c */ /* 0x000fe20000001828 */
[----:B-1----:R-:W-:Y:S01]  /*4000*/  FFMA.FTZ R0, R122, c[0x0][0x23c], -R5 ;  /* 0x00008f007a007a23 */ /* 0x002fe20000010805 */
[----:B------:R-:W-:-:S03]  /*4010*/  MOV R122, R62 ;  /* 0x0000003e007a7202 */ /* 0x000fc60000000f00 */
[----:B------:R1:W-:Y:S03]  /*4020*/  MUFU.EX2 R111, R0 ;  /* 0x00000000006f7308 */ /* 0x0003e60000000800 */
[----:B------:R-:W-:Y:S01]  /*4030*/  HMMA.16816.F32 R32, R8, R26, R32 ;  /* 0x0000001a0820723c */ /* 0x000fe20000001820 */
[----:B-1----:R-:W-:Y:S01]  /*4040*/  FFMA.FTZ R0, R131, c[0x0][0x23c], -R5 ;  /* 0x00008f0083007a23 */ /* 0x002fe20000010805 */
[----:B------:R-:W-:-:S03]  /*4050*/  MOV R131, R61 ;  /* 0x0000003d00837202 */ /* 0x000fc60000000f00 */
[----:B------:R1:W4:Y:S02]  /*4060*/  MUFU.EX2 R112, R0 ;  /* 0x0000000000707308 */ /* 0x0003240000000800 */
[----:B-1----:R-:W-:Y:S01]  /*4070*/  FFMA.FTZ R0, R123, c[0x0][0x23c], -R5 ;  /* 0x00008f007b007a23 */ /* 0x002fe20000010805 */
[----:B------:R-:W-:Y:S02]  /*4080*/  MOV R123, R60 ;  /* 0x0000003c007b7202 */ /* 0x000fe40000000f00 */
[----:B------:R-:W-:Y:S03]  /*4090*/  HMMA.16816.F32 R60, R8, R24, R36 ;  /* 0x00000018083c723c */ /* 0x000fe60000001824 */
[----:B------:R1:W-:Y:S04]  /*40a0*/  MUFU.EX2 R110, R0 ;  /* 0x00000000006e7308 */ /* 0x0003e80000000800 */
[----:B------:R-:W-:-:S02]  /*40b0*/  F2FP.PACK_AB R8, R229, R228 ;  /* 0x000000e4e508723e */ /* 0x000fc400000000ff */
[----:B------:R-:W-:Y:S02]  /*40c0*/  F2FP.PACK_AB R9, R188, R192 ;  /* 0x000000c0bc09723e */ /* 0x000fe400000000ff */
[----:B------:R-:W-:Y:S02]  /*40d0*/  F2FP.PACK_AB R10, R230, R231 ;  /* 0x000000e7e60a723e */ /* 0x000fe400000000ff */
[----:B------:R-:W-:Y:S01]  /*40e0*/  F2FP.PACK_AB R11, R199, R191 ;  /* 0x000000bfc70b723e */ /* 0x000fe200000000ff */
[----:B-1----:R-:W-:Y:S01]  /*40f0*/  FFMA.FTZ R0, R121, c[0x0][0x23c], -R5 ;  /* 0x00008f0079007a23 */ /* 0x002fe20000010805 */
[----:B------:R-:W-:-:S05]  /*4100*/  MOV R121, R161 ;  /* 0x000000a100797202 */ /* 0x000fca0000000f00 */
[C---:B------:R-:W-:Y:S01]  /*4110*/  HMMA.16816.F32 R56, R8.reuse, R24, R56 ;  /* 0x000000180838723c */ /* 0x040fe20000001838 */
[----:B------:R1:W5:Y:S07]  /*4120*/  MUFU.EX2 R109, R0 ;  /* 0x00000000006d7308 */ /* 0x00036e0000000800 */
[C---:B------:R-:W-:Y:S01]  /*4130*/  HMMA.16816.F32 R36, R8.reuse, R26, R52 ;  /* 0x0000001a0824723c */ /* 0x040fe20000001834 */
[----:B------:R-:W2:Y:S07]  /*4140*/  LDSM.16.MT88.4 R24, [R206+0x4c00] ;  /* 0x004c0000ce18783b */ /* 0x000eae0000004200 */
[----:B------:R-:W-:Y:S01]  /*4150*/  HMMA.16816.F32 R44, R8, R28, R48 ;  /* 0x0000001c082c723c */ /* 0x000fe20000001830 */
[----:B-1----:R-:W-:Y:S01]  /*4160*/  FFMA.FTZ R0, R134, c[0x0][0x23c], -R4 ;  /* 0x00008f0086007a23 */ /* 0x002fe20000010804 */
[----:B------:R-:W-:-:S03]  /*4170*/  MOV R134, R160 ;  /* 0x000000a000867202 */ /* 0x000fc60000000f00 */
[----:B------:R1:W-:Y:S03]  /*4180*/  MUFU.EX2 R83, R0 ;  /* 0x0000000000537308 */ /* 0x0003e60000000800 */
[----:B------:R-:W-:Y:S07]  /*4190*/  HMMA.16816.F32 R40, R8, R30, R64 ;  /* 0x0000001e0828723c */ /* 0x000fee0000001840 */
[----:B----4-:R-:W-:-:S02]  /*41a0*/  F2FP.PACK_AB R8, R112, R111 ;  /* 0x0000006f7008723e */ /* 0x010fc400000000ff */
[----:B-----5:R-:W-:Y:S01]  /*41b0*/  F2FP.PACK_AB R10, R109, R110 ;  /* 0x0000006e6d0a723e */ /* 0x020fe200000000ff */
[----:B-1----:R-:W-:-:S04]  /*41c0*/  FFMA.FTZ R0, R148, c[0x0][0x23c], -R4 ;  /* 0x00008f0094007a23 */ /* 0x002fc80000010804 */
[----:B------:R1:W4:Y:S02]  /*41d0*/  MUFU.EX2 R85, R0 ;  /* 0x0000000000557308 */ /* 0x0003240000000800 */
[----:B-1----:R-:W-:Y:S01]  /*41e0*/  FFMA.FTZ R0, R149, c[0x0][0x23c], -R4 ;  /* 0x00008f0095007a23 */ /* 0x002fe20000010804 */
[----:B----4-:R-:W-:-:S05]  /*41f0*/  F2FP.PACK_AB R9, R85, R83 ;  /* 0x000000535509723e */ /* 0x010fca00000000ff */
[----:B------:R1:W-:Y:S02]  /*4200*/  MUFU.EX2 R84, R0 ;  /* 0x0000000000547308 */ /* 0x0003e40000000800 */
[----:B-1----:R-:W-:Y:S01]  /*4210*/  FFMA.FTZ R0, R135, c[0x0][0x23c], -R4 ;  /* 0x00008f0087007a23 */ /* 0x002fe20000010804 */
[----:B------:R-:W-:-:S05]  /*4220*/  MOV R135, R151 ;  /* 0x0000009700877202 */ /* 0x000fca0000000f00 */
[----:B------:R1:W4:Y:S02]  /*4230*/  MUFU.EX2 R82, R0 ;  /* 0x0000000000527308 */ /* 0x0003240000000800 */
[----:B-1----:R-:W-:Y:S01]  /*4240*/  FFMA.FTZ R0, R88, c[0x0][0x23c], -R6 ;  /* 0x00008f0058007a23 */ /* 0x002fe20000010806 */
[----:B----4-:R-:W-:-:S05]  /*4250*/  F2FP.PACK_AB R11, R82, R84 ;  /* 0x00000054520b723e */ /* 0x010fca00000000ff */
[----:B------:R1:W-:Y:S02]  /*4260*/  MUFU.EX2 R88, R0 ;  /* 0x0000000000587308 */ /* 0x0003e40000000800 */
[C---:B--2---:R-:W-:Y:S08]  /*4270*/  HMMA.16816.F32 R60, R8.reuse, R16, R60 ;  /* 0x00000010083c723c */ /* 0x044ff0000000183c */
[----:B---3--:R-:W-:Y:S01]  /*4280*/  HMMA.16816.F32 R140, R8, R12, R140 ;  /* 0x0000000c088c723c */ /* 0x008fe2000000188c */
[----:B-1----:R-:W-:Y:S01]  /*4290*/  FFMA.FTZ R0, R104, c[0x0][0x23c], -R5 ;  /* 0x00008f0068007a23 */ /* 0x002fe20000010805 */
[----:B------:R-:W-:-:S03]  /*42a0*/  MOV R104, R150 ;  /* 0x0000009600687202 */ /* 0x000fc60000000f00 */
[----:B------:R1:W-:Y:S03]  /*42b0*/  MUFU.EX2 R81, R0 ;  /* 0x0000000000517308 */ /* 0x0003e60000000800 */
[C---:B------:R-:W-:Y:S01]  /*42c0*/  HMMA.16816.F32 R148, R8.reuse, R14, R20 ;  /* 0x0000000e0894723c */ /* 0x040fe20000001814 */
[----:B------:R-:W2:Y:S07]  /*42d0*/  LDSM.16.MT88.4 R20, [R205+0x4c00] ;  /* 0x004c0000cd14783b */ /* 0x000eae0000004200 */
[----:B------:R-:W-:Y:S01]  /*42e0*/  HMMA.16816.F32 R28, R8, R18, R32 ;  /* 0x00000012081c723c */ /* 0x000fe20000001820 */
[----:B-1----:R-:W-:-:S06]  /*42f0*/  FFMA.FTZ R0, R105, c[0x0][0x23c], -R5 ;  /* 0x00008f0069007a23 */ /* 0x002fcc0000010805 */
[----:B------:R-:W-:Y:S02]  /*4300*/  F2FP.PACK_AB R8, R244, R232 ;  /* 0x000000e8f408723e */ /* 0x000fe400000000ff */
[----:B------:R-:W-:Y:S01]  /*4310*/  F2FP.PACK_AB R9, R198, R190 ;  /* 0x000000bec609723e */ /* 0x000fe200000000ff */
[----:B------:R1:W3:Y:S01]  /*4320*/  MUFU.EX2 R80, R0 ;  /* 0x0000000000507308 */ /* 0x0002e20000000800 */
[----:B------:R-:W-:Y:S02]  /*4330*/  F2FP.PACK_AB R10, R242, R243 ;  /* 0x000000f3f20a723e */ /* 0x000fe400000000ff */
[----:B------:R-:W-:-:S07]  /*4340*/  F2FP.PACK_AB R11, R194, R195 ;  /* 0x000000c3c20b723e */ /* 0x000fce00000000ff */
[----:B------:R-:W-:Y:S01]  /*4350*/  HMMA.16816.F32 R44, R8, R12, R44 ;  /* 0x0000000c082c723c */ /* 0x000fe2000000182c */
[----:B-1----:R-:W-:-:S07]  /*4360*/  FFMA.FTZ R0, R91, c[0x0][0x23c], -R5 ;  /* 0x00008f005b007a23 */ /* 0x002fce0000010805 */
[C---:B------:R-:W-:Y:S01]  /*4370*/  HMMA.16816.F32 R40, R8.reuse, R14, R40 ;  /* 0x0000000e0828723c */ /* 0x040fe20000001828 */
[----:B------:R-:W1:Y:S01]  /*4380*/  LDSM.16.MT88.4 R12, [R205+0x5000] ;  /* 0x00500000cd0c783b */ /* 0x000e620000004200 */
[----:B------:R4:W-:Y:S06]  /*4390*/  MUFU.EX2 R79, R0 ;  /* 0x00000000004f7308 */ /* 0x0009ec0000000800 */
[C---:B------:R-:W-:Y:S08]  /*43a0*/  HMMA.16816.F32 R32, R8.reuse, R16, R56 ;  /* 0x000000100820723c */ /* 0x040ff00000001838 */
[----:B------:R-:W-:Y:S01]  /*43b0*/  HMMA.16816.F32 R36, R8, R18, R36 ;  /* 0x000000120824723c */ /* 0x000fe20000001824 */
[----:B------:R-:W5:Y:S01]  /*43c0*/  LDSM.16.MT88.4 R16, [R206+0x5000] ;  /* 0x00500000ce10783b */ /* 0x000f620000004200 */
[----:B----4-:R-:W-:-:S04]  /*43d0*/  FFMA.FTZ R0, R90, c[0x0][0x23c], -R5 ;  /* 0x00008f005a007a23 */ /* 0x010fc80000010805 */
[----:B------:R4:W2:Y:S01]  /*43e0*/  MUFU.EX2 R78, R0 ;  /* 0x00000000004e7308 */ /* 0x0008a20000000800 */
[----:B---3--:R-:W-:Y:S01]  /*43f0*/  F2FP.PACK_AB R8, R80, R81 ;  /* 0x000000515008723e */ /* 0x008fe200000000ff */
[----:B----4-:R-:W-:Y:S01]  /*4400*/  FFMA.FTZ R0, R106, c[0x0][0x23c], -R4 ;  /* 0x00008f006a007a23 */ /* 0x010fe20000010804 */
[----:B--2---:R-:W-:-:S05]  /*4410*/  F2FP.PACK_AB R10, R78, R79 ;  /* 0x0000004f4e0a723e */ /* 0x004fca00000000ff */
[----:B------:R2:W-:Y:S02]  /*4420*/  MUFU.EX2 R75, R0 ;  /* 0x00000000004b7308 */ /* 0x0005e40000000800 */
[----:B--2---:R-:W-:-:S06]  /*4430*/  FFMA.FTZ R0, R144, c[0x0][0x23c], -R4 ;  /* 0x00008f0090007a23 */ /* 0x004fcc0000010804 */
[----:B------:R2:W3:Y:S02]  /*4440*/  MUFU.EX2 R76, R0 ;  /* 0x00000000004c7308 */ /* 0x0004e40000000800 */
[----:B--2---:R-:W-:Y:S01]  /*4450*/  FFMA.FTZ R0, R107, c[0x0][0x23c], -R4 ;  /* 0x00008f006b007a23 */ /* 0x004fe20000010804 */
[----:B---3--:R-:W-:-:S05]  /*4460*/  F2FP.PACK_AB R9, R76, R75 ;  /* 0x0000004b4c09723e */ /* 0x008fca00000000ff */
[----:B------:R2:W-:Y:S02]  /*4470*/  MUFU.EX2 R74, R0 ;  /* 0x00000000004a7308 */ /* 0x0005e40000000800 */
[----:B--2---:R-:W-:-:S06]  /*4480*/  FFMA.FTZ R0, R145, c[0x0][0x23c], -R4 ;  /* 0x00008f0091007a23 */ /* 0x004fcc0000010804 */
[----:B------:R2:W3:Y:S02]  /*4490*/  MUFU.EX2 R73, R0 ;  /* 0x0000000000497308 */ /* 0x0004e40000000800 */
[----:B--2---:R-:W-:Y:S01]  /*44a0*/  FFMA.FTZ R0, R89, c[0x0][0x23c], -R6 ;  /* 0x00008f0059007a23 */ /* 0x004fe20000010806 */
[----:B---3--:R-:W-:-:S05]  /*44b0*/  F2FP.PACK_AB R11, R73, R74 ;  /* 0x0000004a490b723e */ /* 0x008fca00000000ff */
[----:B------:R2:W-:Y:S02]  /*44c0*/  MUFU.EX2 R77, R0 ;  /* 0x00000000004d7308 */ /* 0x0005e40000000800 */
[C---:B------:R-:W-:Y:S08]  /*44d0*/  HMMA.16816.F32 R160, R8.reuse, R24, R60 ;  /* 0x0000001808a0723c */ /* 0x040ff0000000183c */
[----:B------:R-:W-:Y:S01]  /*44e0*/  HMMA.16816.F32 R140, R8, R20, R140 ;  /* 0x00000014088c723c */ /* 0x000fe2000000188c */
[----:B--2---:R-:W-:-:S04]  /*44f0*/  FFMA.FTZ R0, R100, c[0x0][0x23c], -R5 ;  /* 0x00008f0064007a23 */ /* 0x004fc80000010805 */
[----:B------:R2:W-:Y:S03]  /*4500*/  MUFU.EX2 R72, R0 ;  /* 0x0000000000487308 */ /* 0x0005e60000000800 */
[C---:B------:R-:W-:Y:S08]  /*4510*/  HMMA.16816.F32 R148, R8.reuse, R22, R148 ;  /* 0x000000160894723c */ /* 0x040ff00000001894 */
[----:B------:R-:W-:Y:S01]  /*4520*/  HMMA.16816.F32 R28, R8, R26, R28 ;  /* 0x0000001a081c723c */ /* 0x000fe2000000181c */
[----:B--2---:R-:W-:-:S06]  /*4530*/  FFMA.FTZ R0, R101, c[0x0][0x23c], -R5 ;  /* 0x00008f0065007a23 */ /* 0x004fcc0000010805 */
[----:B------:R-:W-:Y:S02]  /*4540*/  F2FP.PACK_AB R8, R240, R241 ;  /* 0x000000f1f008723e */ /* 0x000fe400000000ff */
[----:B------:R-:W-:Y:S01]  /*4550*/  F2FP.PACK_AB R9, R197, R193 ;  /* 0x000000c1c509723e */ /* 0x000fe200000000ff */
[----:B------:R2:W3:Y:S01]  /*4560*/  MUFU.EX2 R71, R0 ;  /* 0x0000000000477308 */ /* 0x0004e20000000800 */
[----:B------:R-:W-:Y:S02]  /*4570*/  F2FP.PACK_AB R10, R238, R239 ;  /* 0x000000efee0a723e */ /* 0x000fe400000000ff */
[----:B------:R-:W-:-:S07]  /*4580*/  F2FP.PACK_AB R11, R200, R196 ;  /* 0x000000c4c80b723e */ /* 0x000fce00000000ff */
[----:B------:R-:W-:Y:S01]  /*4590*/  HMMA.16816.F32 R44, R8, R20, R44 ;  /* 0x00000014082c723c */ /* 0x000fe2000000182c */
[----:B--2---:R-:W-:-:S07]  /*45a0*/  FFMA.FTZ R0, R94, c[0x0][0x23c], -R5 ;  /* 0x00008f005e007a23 */ /* 0x004fce0000010805 */
[C---:B------:R-:W-:Y:S01]  /*45b0*/  HMMA.16816.F32 R48, R8.reuse, R22, R40 ;  /* 0x000000160830723c */ /* 0x040fe20000001828 */
[----:B------:R-:W2:Y:S01]  /*45c0*/  LDSM.16.MT88.4 R20, [R205+0x5400] ;  /* 0x00540000cd14783b */ /* 0x000ea20000004200 */
[----:B------:R4:W-:Y:S06]  /*45d0*/  MUFU.EX2 R70, R0 ;  /* 0x0000000000467308 */ /* 0x0009ec0000000800 */
[C---:B------:R-:W-:Y:S08]  /*45e0*/  HMMA.16816.F32 R40, R8.reuse, R24, R32 ;  /* 0x000000180828723c */ /* 0x040ff00000001820 */
[----:B------:R-:W-:Y:S01]  /*45f0*/  HMMA.16816.F32 R36, R8, R26, R36 ;  /* 0x0000001a0824723c */ /* 0x000fe20000001824 */
[----:B------:R-:W1:Y:S01]  /*4600*/  LDSM.16.MT88.4 R24, [R206+0x5400] ;  /* 0x00540000ce18783b */ /* 0x000e620000004200 */
[----:B----4-:R-:W-:-:S04]  /*4610*/  FFMA.FTZ R0, R93, c[0x0][0x23c], -R5 ;  /* 0x00008f005d007a23 */ /* 0x010fc80000010805 */
[----:B------:R4:W4:Y:S01]  /*4620*/  MUFU.EX2 R69, R0 ;  /* 0x0000000000457308 */ /* 0x0009220000000800 */
[----:B---3--:R-:W-:Y:S01]  /*4630*/  F2FP.PACK_AB R8, R71, R72 ;  /* 0x000000484708723e */ /* 0x008fe200000000ff */
[----:B----4-:R-:W-:Y:S01]  /*4640*/  FFMA.FTZ R0, R146, c[0x0][0x23c], -R4 ;  /* 0x00008f0092007a23 */ /* 0x010fe20000010804 */
[----:B------:R-:W-:-:S05]  /*4650*/  F2FP.PACK_AB R10, R69, R70 ;  /* 0x00000046450a723e */ /* 0x000fca00000000ff */
[----:B------:R3:W-:Y:S02]  /*4660*/  MUFU.EX2 R66, R0 ;  /* 0x0000000000427308 */ /* 0x0007e40000000800 */
[----:B---3--:R-:W-:-:S06]  /*4670*/  FFMA.FTZ R0, R103, c[0x0][0x23c], -R4 ;  /* 0x00008f0067007a23 */ /* 0x008fcc0000010804 */
[----:B------:R3:W4:Y:S02]  /*4680*/  MUFU.EX2 R67, R0 ;  /* 0x0000000000437308 */ /* 0x0007240000000800 */
[----:B---3--:R-:W-:Y:S01]  /*4690*/  FFMA.FTZ R0, R102, c[0x0][0x23c], -R4 ;  /* 0x00008f0066007a23 */ /* 0x008fe20000010804 */
[----:B----4-:R-:W-:-:S05]  /*46a0*/  F2FP.PACK_AB R9, R67, R66 ;  /* 0x000000424309723e */ /* 0x010fca00000000ff */
[----:B------:R3:W-:Y:S02]  /*46b0*/  MUFU.EX2 R65, R0 ;  /* 0x0000000000417308 */ /* 0x0007e40000000800 */
[----:B---3--:R-:W-:-:S06]  /*46c0*/  FFMA.FTZ R0, R152, c[0x0][0x23c], -R4 ;  /* 0x00008f0098007a23 */ /* 0x008fcc0000010804 */
[----:B------:R3:W4:Y:S02]  /*46d0*/  MUFU.EX2 R64, R0 ;  /* 0x0000000000407308 */ /* 0x0007240000000800 */
[----:B---3--:R-:W-:Y:S01]  /*46e0*/  FFMA.FTZ R0, R95, c[0x0][0x23c], -R6 ;  /* 0x00008f005f007a23 */ /* 0x008fe20000010806 */
[----:B----4-:R-:W-:-:S05]  /*46f0*/  F2FP.PACK_AB R11, R64, R65 ;  /* 0x00000041400b723e */ /* 0x010fca00000000ff */
[----:B------:R3:W-:Y:S02]  /*4700*/  MUFU.EX2 R68, R0 ;  /* 0x0000000000447308 */ /* 0x0007e40000000800 */
[C---:B-1----:R-:W-:Y:S08]  /*4710*/  HMMA.16816.F32 R140, R8.reuse, R12, R140 ;  /* 0x0000000c088c723c */ /* 0x042ff0000000188c */
[----:B------:R-:W-:Y:S01]  /*4720*/  HMMA.16816.F32 R148, R8, R14, R148 ;  /* 0x0000000e0894723c */ /* 0x000fe20000001894 */
[----:B---3--:R-:W-:-:S04]  /*4730*/  FFMA.FTZ R0, R98, c[0x0][0x23c], -R5 ;  /* 0x00008f0062007a23 */ /* 0x008fc80000010805 */
[----:B------:R1:W-:Y:S03]  /*4740*/  MUFU.EX2 R63, R0 ;  /* 0x00000000003f7308 */ /* 0x0003e60000000800 */
[C---:B-----5:R-:W-:Y:S08]  /*4750*/  HMMA.16816.F32 R160, R8.reuse, R16, R160 ;  /* 0x0000001008a0723c */ /* 0x060ff000000018a0 */
        /* <DEDUP_REMOVED lines=46> */
[----:B------:R2:W-:Y:S07]  /*4a40*/  MUFU.EX2 R52, R0 ;  /* 0x0000000000347308 */ /* 0x0005ee0000000800 */
[C---:B------:R-:W-:Y:S08]  /*4a50*/  HMMA.16816.F32 R144, R8.reuse, R20, R144 ;  /* 0x000000140890723c */ /* 0x040ff00000001890 */
[----:B------:R-:W-:Y:S01]  /*4a60*/  HMMA.16816.F32 R44, R8, R22, R44 ;  /* 0x00000016082c723c */ /* 0x000fe2000000182c */
[----:B------:R-:W-:Y:S01]  /*4a70*/  LDSM.16.MT88.4 R20, [R206+0x5c00] ;  /* 0x005c0000ce14783b */ /* 0x000fe20000004200 */
[----:B--2---:R-:W-:-:S03]  /*4a80*/  FFMA.FTZ R0, R153, c[0x0][0x23c], -R5 ;  /* 0x00008f0099007a23 */ /* 0x004fc60000010805 */
[----:B------:R-:W2:Y:S01]  /*4a90*/  LDSM.16.MT88.4 R152, [R205+0x5c00] ;  /* 0x005c0000cd98783b */ /* 0x000ea20000004200 */
[----:B------:R4:W1:Y:S01]  /*4aa0*/  MUFU.EX2 R51, R0 ;  /* 0x0000000000337308 */ /* 0x0008620000000800 */
[----:B---3--:R-:W-:Y:S01]  /*4ab0*/  F2FP.PACK_AB R8, R53, R54 ;  /* 0x000000363508723e */ /* 0x008fe200000000ff */
[----:B----4-:R-:W-:Y:S01]  /*4ac0*/  FFMA.FTZ R0, R167, c[0x0][0x23c], -R4 ;  /* 0x00008f00a7007a23 */ /* 0x010fe20000010804 */
[----:B-1----:R-:W-:-:S05]  /*4ad0*/  F2FP.PACK_AB R10, R51, R52 ;  /* 0x00000034330a723e */ /* 0x002fca00000000ff */
[----:B------:R1:W-:Y:S02]  /*4ae0*/  MUFU.EX2 R49, R0 ;  /* 0x0000000000317308 */ /* 0x0003e40000000800 */
[----:B-1----:R-:W-:-:S06]  /*4af0*/  FFMA.FTZ R0, R166, c[0x0][0x23c], -R4 ;  /* 0x00008f00a6007a23 */ /* 0x002fcc0000010804 */
[----:B------:R1:W3:Y:S02]  /*4b00*/  MUFU.EX2 R50, R0 ;  /* 0x0000000000327308 */ /* 0x0002e40000000800 */
[----:B-1----:R-:W-:Y:S01]  /*4b10*/  FFMA.FTZ R0, R159, c[0x0][0x23c], -R4 ;  /* 0x00008f009f007a23 */ /* 0x002fe20000010804 */
[----:B---3--:R-:W-:-:S05]  /*4b20*/  F2FP.PACK_AB R9, R50, R49 ;  /* 0x000000313209723e */ /* 0x008fca00000000ff */
[----:B------:R1:W-:Y:S02]  /*4b30*/  MUFU.EX2 R48, R0 ;  /* 0x0000000000307308 */ /* 0x0003e40000000800 */
[----:B-1----:R-:W-:-:S06]  /*4b40*/  FFMA.FTZ R0, R165, c[0x0][0x23c], -R4 ;  /* 0x00008f00a5007a23 */ /* 0x002fcc0000010804 */
[----:B------:R1:W3:Y:S02]  /*4b50*/  MUFU.EX2 R39, R0 ;  /* 0x0000000000277308 */ /* 0x0002e40000000800 */
[----:B-1----:R-:W-:Y:S01]  /*4b60*/  FFMA.FTZ R0, R164, c[0x0][0x23c], -R6 ;  /* 0x00008f00a4007a23 */ /* 0x002fe20000010806 */
[----:B---3--:R-:W-:-:S05]  /*4b70*/  F2FP.PACK_AB R11, R39, R48 ;  /* 0x00000030270b723e */ /* 0x008fca00000000ff */
[----:B------:R1:W3:Y:S02]  /*4b80*/  MUFU.EX2 R38, R0 ;  /* 0x0000000000267308 */ /* 0x0002e40000000800 */
[C---:B------:R-:W-:Y:S08]  /*4b90*/  HMMA.16816.F32 R140, R8.reuse, R12, R140 ;  /* 0x0000000c088c723c */ /* 0x040ff0000000188c */
[----:B------:R-:W-:Y:S01]  /*4ba0*/  HMMA.16816.F32 R148, R8, R14, R148 ;  /* 0x0000000e0894723c */ /* 0x000fe20000001894 */
[----:B-1----:R-:W-:-:S04]  /*4bb0*/  FFMA.FTZ R0, R175, c[0x0][0x23c], -R5 ;  /* 0x00008f00af007a23 */ /* 0x002fc80000010805 */
[----:B------:R1:W-:Y:S03]  /*4bc0*/  MUFU.EX2 R37, R0 ;  /* 0x0000000000257308 */ /* 0x0003e60000000800 */
[C---:B-----5:R-:W-:Y:S08]  /*4bd0*/  HMMA.16816.F32 R160, R8.reuse, R16, R160 ;  /* 0x0000001008a0723c */ /* 0x060ff000000018a0 */
[----:B------:R-:W-:Y:S01]  /*4be0*/  HMMA.16816.F32 R32, R8, R18, R32 ;  /* 0x000000120820723c */ /* 0x000fe20000001820 */
[----:B-1----:R-:W-:-:S06]  /*4bf0*/  FFMA.FTZ R0, R174, c[0x0][0x23c], -R5 ;  /* 0x00008f00ae007a23 */ /* 0x002fcc0000010805 */
[----:B------:R-:W-:Y:S02]  /*4c00*/  F2FP.PACK_AB R8, R123, R121 ;  /* 0x000000797b08723e */ /* 0x000fe400000000ff */
[----:B------:R-:W-:Y:S01]  /*4c10*/  F2FP.PACK_AB R9, R68, R77 ;  /* 0x0000004d4409723e */ /* 0x000fe200000000ff */
[----:B------:R1:W4:Y:S01]  /*4c20*/  MUFU.EX2 R36, R0 ;  /* 0x0000000000247308 */ /* 0x0003220000000800 */
[----:B------:R-:W-:Y:S02]  /*4c30*/  F2FP.PACK_AB R10, R122, R131 ;  /* 0x000000837a0a723e */ /* 0x000fe400000000ff */
[----:B---3--:R-:W-:-:S07]  /*4c40*/  F2FP.PACK_AB R11, R38, R56 ;  /* 0x00000038260b723e */ /* 0x008fce00000000ff */
[----:B------:R-:W-:Y:S01]  /*4c50*/  HMMA.16816.F32 R40, R8, R16, R40 ;  /* 0x000000100828723c */ /* 0x000fe20000001828 */
[----:B-1----:R-:W-:Y:S01]  /*4c60*/  FFMA.FTZ R0, R172, c[0x0][0x23c], -R5 ;  /* 0x00008f00ac007a23 */ /* 0x002fe20000010805 */
[----:B----4-:R-:W-:-:S06]  /*4c70*/  F2FP.PACK_AB R164, R36, R37 ;  /* 0x0000002524a4723e */ /* 0x010fcc00000000ff */
[C---:B------:R-:W-:Y:S01]  /*4c80*/  HMMA.16816.F32 R144, R8.reuse, R12, R144 ;  /* 0x0000000c0890723c */ /* 0x040fe20000001890 */
[----:B------:R1:W-:Y:S07]  /*4c90*/  MUFU.EX2 R31, R0 ;  /* 0x00000000001f7308 */ /* 0x0003ee0000000800 */
[C---:B------:R-:W-:Y:S08]  /*4ca0*/  HMMA.16816.F32 R12, R8.reuse, R14, R44 ;  /* 0x0000000e080c723c */ /* 0x040ff0000000182c */
[----:B------:R-:W-:Y:S01]  /*4cb0*/  HMMA.16816.F32 R24, R8, R18, R24 ;  /* 0x000000120818723c */ /* 0x000fe20000001818 */
[----:B------:R3:W-:Y:S01]  /*4cc0*/  MUFU.EX2 R9, R2 ;  /* 0x0000000200097308 */ /* 0x0007e20000000800 */
[----:B-1----:R-:W-:-:S02]  /*4cd0*/  FFMA.FTZ R0, R173, c[0x0][0x23c], -R5 ;  /* 0x00008f00ad007a23 */ /* 0x002fc40000010805 */
[----:B------:R-:W-:-:S04]  /*4ce0*/  FADD.FTZ R5, R187, R185 ;  /* 0x000000b9bb057221 */ /* 0x000fc80000010000 */
[----:B------:R-:W-:Y:S01]  /*4cf0*/  FADD.FTZ R5, R186, R5 ;  /* 0x00000005ba057221 */ /* 0x000fe20000010000 */
[----:B------:R1:W4:Y:S01]  /*4d00*/  MUFU.EX2 R220, R0 ;  /* 0x0000000000dc7308 */ /* 0x0003220000000800 */
[----:B---3--:R-:W-:Y:S02]  /*4d10*/  FADD.FTZ R2, R108, R86 ;  /* 0x000000566c027221 */ /* 0x008fe40000010000 */
[----:B-1----:R-:W-:Y:S01]  /*4d20*/  FFMA.FTZ R0, R180, c[0x0][0x23c], -R4 ;  /* 0x00008f00b4007a23 */ /* 0x002fe20000010804 */
[----:B----4-:R-:W-:-:S04]  /*4d30*/  F2FP.PACK_AB R166, R220, R31 ;  /* 0x0000001fdca6723e */ /* 0x010fc800000000ff */
[----:B------:R1:W-:Y:S02]  /*4d40*/  MUFU.EX2 R29, R0 ;  /* 0x00000000001d7308 */ /* 0x0003e40000000800 */
[----:B-1----:R-:W-:-:S06]  /*4d50*/  FFMA.FTZ R0, R179, c[0x0][0x23c], -R4 ;  /* 0x00008f00b3007a23 */ /* 0x002fcc0000010804 */
[----:B------:R1:W3:Y:S02]  /*4d60*/  MUFU.EX2 R30, R0 ;  /* 0x00000000001e7308 */ /* 0x0002e40000000800 */
[----:B-1----:R-:W-:Y:S01]  /*4d70*/  FFMA.FTZ R0, R178, c[0x0][0x23c], -R4 ;  /* 0x00008f00b2007a23 */ /* 0x002fe20000010804 */
[----:B---3--:R-:W-:-:S05]  /*4d80*/  F2FP.PACK_AB R165, R30, R29 ;  /* 0x0000001d1ea5723e */ /* 0x008fca00000000ff */
[----:B------:R1:W-:Y:S02]  /*4d90*/  MUFU.EX2 R28, R0 ;  /* 0x00000000001c7308 */ /* 0x0003e40000000800 */
[----:B-1----:R-:W-:Y:S02]  /*4da0*/  FFMA.FTZ R0, R177, c[0x0][0x23c], -R4 ;  /* 0x00008f00b1007a23 */ /* 0x002fe40000010804 */
[----:B------:R-:W-:-:S04]  /*4db0*/  FADD.FTZ R4, R117, R114 ;  /* 0x0000007275047221 */ /* 0x000fc80000010000 */
[----:B------:R1:W3:Y:S01]  /*4dc0*/  MUFU.EX2 R222, R0 ;  /* 0x0000000000de7308 */ /* 0x0002e20000000800 */
[----:B------:R-:W-:Y:S02]  /*4dd0*/  FADD.FTZ R4, R116, R4 ;  /* 0x0000000474047221 */ /* 0x000fe40000010000 */
[----:B-1----:R-:W-:Y:S01]  /*4de0*/  FFMA.FTZ R0, R184, c[0x0][0x23c], -R6 ;  /* 0x00008f00b8007a23 */ /* 0x002fe20000010806 */
[----:B---3--:R-:W-:-:S04]  /*4df0*/  F2FP.PACK_AB R167, R222, R28 ;  /* 0x0000001cdea7723e */ /* 0x008fc800000000ff */
[----:B------:R1:W-:Y:S03]  /*4e00*/  MUFU.EX2 R16, R0 ;  /* 0x0000000000107308 */ /* 0x0003e60000000800 */
[C---:B--2---:R-:W-:Y:S08]  /*4e10*/  HMMA.16816.F32 R140, R164.reuse, R152, R140 ;  /* 0x00000098a48c723c */ /* 0x044ff0000000188c */
[----:B------:R-:W-:Y:S01]  /*4e20*/  HMMA.16816.F32 R148, R164, R154, R148 ;  /* 0x0000009aa494723c */ /* 0x000fe20000001894 */
[----:B-1----:R-:W-:-:S02]  /*4e30*/  FFMA.FTZ R0, R183, c[0x0][0x23c], -R6 ;  /* 0x00008f00b7007a23 */ /* 0x002fc40000010806 */
[----:B------:R-:W-:Y:S02]  /*4e40*/  FFMA.FTZ R6, R181, c[0x0][0x23c], -R6 ;  /* 0x00008f00b5067a23 */ /* 0x000fe40000010806 */
[----:B------:R1:W2:Y:S03]  /*4e50*/  MUFU.EX2 R10, R0 ;  /* 0x00000000000a7308 */ /* 0x0002a60000000800 */
[C---:B------:R-:W-:Y:S05]  /*4e60*/  HMMA.16816.F32 R160, R164.reuse, R20, R160 ;  /* 0x00000014a4a0723c */ /* 0x040fea00000018a0 */
[----:B------:R3:W4:Y:S03]  /*4e70*/  MUFU.EX2 R221, R6 ;  /* 0x0000000600dd7308 */ /* 0x0007260000000800 */
[----:B------:R-:W-:Y:S01]  /*4e80*/  HMMA.16816.F32 R164, R164, R22, R32 ;  /* 0x00000016a4a4723c */ /* 0x000fe20000001820 */
[----:B-1----:R-:W-:Y:S01]  /*4e90*/  FADD.FTZ R0, R226, R7 ;  /* 0x00000007e2007221 */ /* 0x002fe20000010000 */
[----:B--2---:R-:W-:Y:S01]  /*4ea0*/  F2FP.PACK_AB R169, R10, R16 ;  /* 0x000000100aa9723e */ /* 0x004fe200000000ff */
[----:B------:R-:W-:-:S04]  /*4eb0*/  FADD.FTZ R7, R127, R4 ;  /* 0x000000047f077221 */ /* 0x000fc80000010000 */
[----:B------:R-:W-:Y:S02]  /*4ec0*/  FADD.FTZ R7, R126, R7 ;  /* 0x000000077e077221 */ /* 0x000fe40000010000 */
[----:B---3--:R-:W-:Y:S01]  /*4ed0*/  FADD.FTZ R6, R87, R2 ;  /* 0x0000000257067221 */ /* 0x008fe20000010000 */
[----:B----4-:R-:W-:Y:S01]  /*4ee0*/  F2FP.PACK_AB R171, R221, R9 ;  /* 0x00000009ddab723e */ /* 0x010fe200000000ff */
[----:B------:R-:W-:Y:S02]  /*4ef0*/  FADD.FTZ R2, R227, R0 ;  /* 0x00000000e3027221 */ /* 0x000fe40000010000 */
[----:B------:R-:W-:Y:S02]  /*4f00*/  FADD.FTZ R0, R189, R5 ;  /* 0x00000005bd007221 */ /* 0x000fe40000010000 */
[----:B------:R-:W-:Y:S02]  /*4f10*/  FADD.FTZ R4, R124, R6 ;  /* 0x000000067c047221 */ /* 0x000fe40000010000 */
[----:B------:R-:W-:Y:S01]  /*4f20*/  FADD.FTZ R2, R228, R2 ;  /* 0x00000002e4027221 */ /* 0x000fe20000010000 */
[----:B------:R-:W-:Y:S01]  /*4f30*/  HMMA.16816.F32 R144, R168, R152, R144 ;  /* 0x00000098a890723c */ /* 0x000fe20000001890 */
[----:B------:R-:W-:-:S02]  /*4f40*/  FADD.FTZ R0, R192, R0 ;  /* 0x00000000c0007221 */ /* 0x000fc40000010000 */
[----:B------:R-:W-:Y:S02]  /*4f50*/  FADD.FTZ R6, R113, R4 ;  /* 0x0000000471067221 */ /* 0x000fe40000010000 */
[----:B------:R-:W-:Y:S02]  /*4f60*/  FADD.FTZ R4, R229, R2 ;  /* 0x00000002e5047221 */ /* 0x000fe40000010000 */
[----:B------:R-:W-:Y:S01]  /*4f70*/  FADD.FTZ R5, R188, R0 ;  /* 0x00000000bc057221 */ /* 0x000fe20000010000 */
[----:B------:R-:W-:Y:S01]  /*4f80*/  HMMA.16816.F32 R152, R168, R154, R12 ;  /* 0x0000009aa898723c */ /* 0x000fe2000000180c */
[----:B------:R-:W-:Y:S02]  /*4f90*/  FADD.FTZ R2, R125, R7 ;  /* 0x000000077d027221 */ /* 0x000fe40000010000 */
[----:B------:R-:W-:Y:S02]  /*4fa0*/  FADD.FTZ R0, R119, R6 ;  /* 0x0000000677007221 */ /* 0x000fe40000010000 */
[----:B------:R-:W-:-:S02]  /*4fb0*/  FADD.FTZ R4, R231, R4 ;  /* 0x00000004e7047221 */ /* 0x000fc40000010000 */
[----:B------:R-:W-:Y:S01]  /*4fc0*/  FADD.FTZ R5, R191, R5 ;  /* 0x00000005bf057221 */ /* 0x000fe20000010000 */
[C---:B------:R-:W-:Y:S01]  /*4fd0*/  HMMA.16816.F32 R156, R168.reuse, R20, R40 ;  /* 0x00000014a89c723c */ /* 0x040fe20000001828 */
        /* <DEDUP_REMOVED lines=8> */
[----:B------:R-:W-:Y:S02]  /*5060*/  FADD.FTZ R7, R190, R4 ;  /* 0x00000004be077221 */ /* 0x000fe40000010000 */
[----:B------:R-:W-:Y:S02]  /*5070*/  FADD.FTZ R6, R111, R2 ;  /* 0x000000026f067221 */ /* 0x000fe40000010000 */
[----:B------:R-:W-:Y:S02]  /*5080*/  FADD.FTZ R5, R83, R0 ;  /* 0x0000000053057221 */ /* 0x000fe40000010000 */
        /* <DEDUP_REMOVED lines=91> */
[----:B------:R-:W-:Y:S01]  /*5640*/  FADD.FTZ R222, R222, R0 ;  /* 0x00000000dede7221 */ /* 0x000fe20000010000 */
[----:B------:R-:W-:Y:S05]  /*5650*/  @!P0 BRA `(.L_x_6) ;  /* 0x0000378000008947 */ /* 0x000fea0003800000 */
[----:B------:R-:W-:Y:S01]  /*5660*/  IMAD.MOV.U32 R133, RZ, RZ, c[0x0][0x1a4] ;  /* 0x00006900ff857624 */ /* 0x000fe200078e00ff */
[----:B------:R-:W-:Y:S01]  /*5670*/  LEA.HI.SX32 R217, R217, 0xfffffffe, 0x19 ;  /* 0xfffffffed9d97811 */ /* 0x000fe200078fcaff */
[----:B------:R-:W-:Y:S01]  /*5680*/  IMAD.MOV.U32 R176, RZ, RZ, c[0x0][0x1a0] ;  /* 0x00006800ffb07624 */ /* 0x000fe200078e00ff */
[----:B------:R-:W-:Y:S01]  /*5690*/  MOV R135, R3 ;  /* 0x0000000300877202 */ /* 0x000fe20000000f00 */
[----:B------:R-:W-:Y:S02]  /*56a0*/  IMAD.MOV.U32 R132, RZ, RZ, R138 ;  /* 0x000000ffff847224 */ /* 0x000fe400078e008a */
[----:B------:R-:W-:Y:S01]  /*56b0*/  IMAD.MOV.U32 R134, RZ, RZ, R136 ;  /* 0x000000ffff867224 */ /* 0x000fe200078e0088 */
[----:B------:R-:W-:Y:S02]  /*56c0*/  SHF.L.U64.HI R0, R176, 0x6, R133 ;  /* 0x00000006b0007819 */ /* 0x000fe40000010285 */
[----:B------:R-:W-:Y:S01]  /*56d0*/  MOV R133, R137 ;  /* 0x0000008900857202 */ /* 0x000fe20000000f00 */
[----:B------:R-:W-:Y:S05]  /*56e0*/  BRA `(.L_x_7) ;  /* 0x000001c000007947 */ /* 0x000fea0003800000 */
.L_x_9:
[----:B------:R-:W-:Y:S01]  /*56f0*/  IADD3 R0, R217, -0x1, RZ ;  /* 0xffffffffd9007810 */ /* 0x000fe20007ffe0ff */
[----:B------:R-:W-:Y:S02]  /*5700*/  ULDC.64 UR4, c[0x0][0x198] ;  /* 0x0000660000047ab9 */ /* 0x000fe40000000a00 */
[----:B------:R-:W-:Y:S01]  /*5710*/  USHF.L.U32 UR6, UR4, 0x6, URZ ;  /* 0x0000000604067899 */ /* 0x000fe2000800063f */
[----:B------:R-:W-:Y:S01]  /*5720*/  SHF.R.S32.HI R136, RZ, 0x1f, R0 ;  /* 0x0000001fff887819 */ /* 0x000fe20000011400 */
[----:B------:R-:W-:Y:S01]  /*5730*/  IMAD.WIDE.U32 R2, R0, c[0x0][0x198], RZ ;  /* 0x0000660000027a25 */ /* 0x000fe200078e00ff */
[----:B------:R-:W-:Y:S03]  /*5740*/  USHF.L.U64.HI UR5, UR4, 0x6, UR5 ;  /* 0x0000000604057899 */ /* 0x000fe60008010205 */
[----:B------:R-:W-:Y:S04]  /*5750*/  IMAD R136, R136, c[0x0][0x198], RZ ;  /* 0x0000660088887a24 */ /* 0x000fe800078e02ff */
[----:B------:R-:W-:Y:S01]  /*5760*/  IMAD R136, R0, c[0x0][0x19c], R136 ;  /* 0x0000670000887a24 */ /* 0x000fe200078e0288 */
[----:B------:R-:W-:Y:S03]  /*5770*/  LEA R0, P1, R2, R250, 0x7 ;  /* 0x000000fa02007211 */ /* 0x000fe600078238ff */
[----:B------:R-:W-:Y:S01]  /*5780*/  IMAD.IADD R136, R3, 0x1, R136 ;  /* 0x0000000103887824 */ /* 0x000fe200078e0288 */
[----:B------:R-:W-:Y:S04]  /*5790*/  LEA R138, P2, R0, c[0x0][0x168], 0x1 ;  /* 0x00005a00008a7a11 */ /* 0x000fe800078408ff */
[----:B------:R-:W-:Y:S02]  /*57a0*/  LEA.HI.X R2, R2, R247, R136, 0x7, P1 ;  /* 0x000000f702027211 */ /* 0x000fe400008f3c88 */
[----:B------:R-:W-:Y:S02]  /*57b0*/  IADD3 R136, P1, R138, UR6, RZ ;  /* 0x000000068a887c10 */ /* 0x000fe4000ff3e0ff */
[----:B------:R-:W-:Y:S02]  /*57c0*/  LEA.HI.X R139, R0, c[0x0][0x16c], R2, 0x1, P2 ;  /* 0x00005b00008b7a11 */ /* 0x000fe400010f0c02 */
[----:B------:R-:W-:Y:S02]  /*57d0*/  IADD3 R2, P2, R136, UR6, RZ ;  /* 0x0000000688027c10 */ /* 0x000fe4000ff5e0ff */
[----:B------:R-:W-:Y:S01]  /*57e0*/  IADD3.X R137, R139, UR5, RZ, P1, !PT ;  /* 0x000000058b897c10 */ /* 0x000fe20008ffe4ff */
[----:B------:R-:W-:Y:S01]  /*57f0*/  @!PT LDS RZ, [RZ] ;  /* 0x00000000fffff984 */ /* 0x000fe20000000800 */
[----:B------:R-:W-:Y:S01]  /*5800*/  @!PT LDS RZ, [RZ] ;  /* 0x00000000fffff984 */ /* 0x000fe20000000800 */
[----:B------:R-:W-:Y:S01]  /*5810*/  @!PT LDS RZ, [RZ] ;  /* 0x00000000fffff984 */ /* 0x000fe20000000800 */
[----:B------:R1:W-:Y:S01]  /*5820*/  LDGSTS.E.BYPASS.LTC128B.128 [R218+0x2000], [R138.64] ;  /* 0x020000008ada7fae */ /* 0x0003e2000b901d48 */
[----:B------:R-:W-:Y:S02]  /*5830*/  IADD3 R172, P1, R2, UR6, RZ ;  /* 0x0000000602ac7c10 */ /* 0x000fe4000ff3e0ff */
[----:B------:R-:W-:Y:S01]  /*5840*/  IADD3.X R3, R137, UR5, RZ, P2, !PT ;  /* 0x0000000589037c10 */ /* 0x000fe200097fe4ff */
[----:B------:R1:W-:Y:S03]  /*5850*/  LDGSTS.E.BYPASS.LTC128B.128 [R218+0x2800], [R136.64] ;  /* 0x0280000088da7fae */ /* 0x0003e6000b901d48 */
[----:B------:R-:W-:Y:S01]  /*5860*/  IADD3.X R173, R3, UR5, RZ, P1, !PT ;  /* 0x0000000503ad7c10 */ /* 0x000fe20008ffe4ff */
[----:B------:R1:W-:Y:S04]  /*5870*/  LDGSTS.E.BYPASS.LTC128B.128 [R218+0x3000], [R2.64] ;  /* 0x0300000002da7fae */ /* 0x0003e8000b901d48 */
[----:B------:R1:W-:Y:S04]  /*5880*/  LDGSTS.E.BYPASS.LTC128B.128 [R218+0x3800], [R172.64] ;  /* 0x03800000acda7fae */ /* 0x0003e8000b901d48 */
[----:B------:R-:W0:Y:S01]  /*5890*/  LDGDEPBAR ;  /* 0x00000000000079af */ /* 0x000e220000000000 */
[----:B------:R-:W-:-:S05]  /*58a0*/  BRA `(.L_x_8) ;  /* 0x0000075000007947 */ /* 0x000fca0003800000 */
.L_x_7:
[----:B------:R-:W-:Y:S01]  /*58b0*/  SHF.R.S32.HI R0, RZ, 0x1f, R217 ;  /* 0x0000001fff007819 */ /* 0x000fe200000114d9 */
[----:B------:R-:W-:Y:S04]  /*58c0*/  DEPBAR.LE SB0, 0x0 ;  /* 0x000080000000791a */ /* 0x000fe80000000000 */
[----:B------:R-:W-:Y:S01]  /*58d0*/  BAR.SYNC.DEFER_BLOCKING 0x0 ;  /* 0x0000000000007b1d */ /* 0x000fe20000010000 */
[----:B------:R-:W-:Y:S02]  /*58e0*/  IMAD R0, R0, c[0x0][0x1a0], RZ ;  /* 0x0000680000007a24 */ /* 0x000fe400078e02ff */
[C---:B------:R-:W-:Y:S04]  /*58f0*/  IMAD.WIDE.U32 R2, R217.reuse, c[0x0][0x1a0], RZ ;  /* 0x00006800d9027a25 */ /* 0x040fe800078e00ff */
[----:B------:R-:W-:Y:S01]  /*5900*/  IMAD R4, R217, c[0x0][0x1a4], R0 ;  /* 0x00006900d9047a24 */ /* 0x000fe200078e0200 */
[----:B------:R-:W-:Y:S01]  /*5910*/  LEA R0, P0, R2, R248, 0x7 ;  /* 0x000000f802007211 */ /* 0x000fe200078038ff */
[----:B------:R-:W-:Y:S02]  /*5920*/  IMAD.MOV.U32 R9, RZ, RZ, c[0x0][0x1a0] ;  /* 0x00006800ff097624 */ /* 0x000fe400078e00ff */
[----:B------:R-:W-:Y:S01]  /*5930*/  IMAD.IADD R4, R3, 0x1, R4 ;  /* 0x0000000103047824 */ /* 0x000fe200078e0204 */
[----:B------:R-:W-:Y:S01]  /*5940*/  LEA R6, P1, R0, c[0x0][0x170], 0x1 ;  /* 0x00005c0000067a11 */ /* 0x000fe200078208ff */
[C---:B------:R-:W-:Y:S02]  /*5950*/  IMAD.SHL.U32 R8, R9.reuse, 0x40, RZ ;  /* 0x0000004009087824 */ /* 0x040fe400078e00ff */
[----:B------:R-:W-:Y:S01]  /*5960*/  IMAD.MOV.U32 R10, RZ, RZ, c[0x0][0x1a4] ;  /* 0x00006900ff0a7624 */ /* 0x000fe200078e00ff */
[----:B------:R-:W-:Y:S02]  /*5970*/  LEA.HI.X R2, R2, R245, R4, 0x7, P0 ;  /* 0x000000f502027211 */ /* 0x000fe400000f3c04 */
[-C--:B------:R-:W-:Y:S02]  /*5980*/  IADD3 R4, P0, R6, R8.reuse, RZ ;  /* 0x0000000806047210 */ /* 0x080fe40007f1e0ff */
[----:B------:R-:W-:Y:S02]  /*5990*/  LEA.HI.X R7, R0, c[0x0][0x174], R2, 0x1, P1 ;  /* 0x00005d0000077a11 */ /* 0x000fe400008f0c02 */
[----:B------:R-:W-:Y:S02]  /*59a0*/  SHF.L.U64.HI R10, R9, 0x6, R10 ;  /* 0x00000006090a7819 */ /* 0x000fe4000001020a */
[-C--:B------:R-:W-:Y:S01]  /*59b0*/  IADD3 R2, P1, R4, R8.reuse, RZ ;  /* 0x0000000804027210 */ /* 0x080fe20007f3e0ff */
[----:B------:R-:W-:Y:S01]  /*59c0*/  @!PT LDS RZ, [RZ] ;  /* 0x00000000fffff984 */ /* 0x000fe20000000800 */
[----:B------:R-:W-:Y:S01]  /*59d0*/  @!PT LDS RZ, [RZ] ;  /* 0x00000000fffff984 */ /* 0x000fe20000000800 */
[----:B------:R-:W-:Y:S01]  /*59e0*/  @!PT LDS RZ, [RZ] ;  /* 0x00000000fffff984 */ /* 0x000fe20000000800 */
[----:B------:R1:W-:Y:S02]  /*59f0*/  LDGSTS.E.BYPASS.LTC128B.128 [R218+0x4000], [R6.64] ;  /* 0x0400000006da7fae */ /* 0x0003e4000b901d48 */
[--C-:B------:R-:W-:Y:S01]  /*5a00*/  IMAD.X R5, R7, 0x1, R10.reuse, P0 ;  /* 0x0000000107057824 */ /* 0x100fe200000e060a */
[----:B------:R-:W-:Y:S03]  /*5a10*/  IADD3 R8, P0, R2, R8, RZ ;  /* 0x0000000802087210 */ /* 0x000fe60007f1e0ff */
[--C-:B------:R-:W-:Y:S02]  /*5a20*/  IMAD.X R3, R5, 0x1, R10.reuse, P1 ;  /* 0x0000000105037824 */ /* 0x100fe400008e060a */
[----:B------:R1:W-:Y:S02]  /*5a30*/  LDGSTS.E.BYPASS.LTC128B.128 [R218+0x4800], [R4.64] ;  /* 0x0480000004da7fae */ /* 0x0003e4000b901d48 */
[----:B------:R-:W-:Y:S01]  /*5a40*/  IMAD.X R9, R3, 0x1, R10, P0 ;  /* 0x0000000103097824 */ /* 0x000fe200000e060a */
[----:B------:R-:W-:Y:S05]  /*5a50*/  ISETP.GT.AND P0, PT, R217, RZ, PT ;  /* 0x000000ffd900720c */ /* 0x000fea0003f04270 */
[----:B------:R2:W-:Y:S08]  /*5a60*/  LDGSTS.E.BYPASS.LTC128B.128 [R218+0x5000], [R2.64] ;  /* 0x0500000002da7fae */ /* 0x0005f0000b901d48 */
[----:B------:R3:W-:Y:S08]  /*5a70*/  LDGSTS.E.BYPASS.LTC128B.128 [R218+0x5800], [R8.64] ;  /* 0x0580000008da7fae */ /* 0x0007f0000b901d48 */
[----:B------:R-:W-:Y:S08]  /*5a80*/  LDSM.16.M88.4 R128, [R207] ;  /* 0x00000000cf80783b */ /* 0x000ff00000000200 */
[----:B------:R-:W1:Y:S08]  /*5a90*/  LDSM.16.M88.4 R16, [R204+0x2000] ;  /* 0x00200000cc10783b */ /* 0x000e700000000200 */
[----:B------:R-:W3:Y:S08]  /*5aa0*/  LDSM.16.M88.4 R124, [R207+0x1000] ;  /* 0x00100000cf7c783b */ /* 0x000ef00000000200 */
[----:B------:R-:W4:Y:S08]  /*5ab0*/  LDSM.16.M88.4 R32, [R204+0x2400] ;  /* 0x00240000cc20783b */ /* 0x000f300000000200 */
[----:B------:R-:W0:Y:S08]  /*5ac0*/  LDGDEPBAR ;  /* 0x00000000000079af */ /* 0x000e300000000000 */
[----:B------:R-:W5:Y:S01]  /*5ad0*/  LDSM.16.M88.4 R48, [R204+0x2800] ;  /* 0x00280000cc30783b */ /* 0x000f620000000200 */
[-C--:B-1----:R-:W-:Y:S07]  /*5ae0*/  HMMA.16816.F32 R4, R128, R16.reuse, RZ ;  /* 0x000000108004723c */ /* 0x082fee00000018ff */
[----:B------:R-:W1:Y:S01]  /*5af0*/  LDSM.16.M88.4 R64, [R204+0x2c00] ;  /* 0x002c0000cc40783b */ /* 0x000e620000000200 */
[C---:B---3--:R-:W-:Y:S07]  /*5b00*/  HMMA.16816.F32 R8, R124.reuse, R16, RZ ;  /* 0x000000107c08723c */ /* 0x048fee00000018ff */
[----:B------:R-:W3:Y:S01]  /*5b10*/  LDSM.16.M88.4 R80, [R204+0x3000] ;  /* 0x00300000cc50783b */ /* 0x000ee20000000200 */
[-C--:B------:R-:W-:Y:S07]  /*5b20*/  HMMA.16816.F32 R12, R124, R18.reuse, RZ ;  /* 0x000000127c0c723c */ /* 0x080fee00000018ff */
[----:B------:R-:W1:Y:S01]  /*5b30*/  LDSM.16.M88.4 R96, [R204+0x3400] ;  /* 0x00340000cc60783b */ /* 0x000e620000000200 */
[C---:B------:R-:W-:Y:S07]  /*5b40*/  HMMA.16816.F32 R16, R128.reuse, R18, RZ ;  /* 0x000000128010723c */ /* 0x040fee00000018ff */
[----:B------:R-:W1:Y:S01]  /*5b50*/  LDSM.16.M88.4 R112, [R204+0x3800] ;  /* 0x00380000cc70783b */ /* 0x000e620000000200 */
[-C--:B----4-:R-:W-:Y:S07]  /*5b60*/  HMMA.16816.F32 R20, R128, R32.reuse, RZ ;  /* 0x000000208014723c */ /* 0x090fee00000018ff */
[----:B------:R-:W4:Y:S01]  /*5b70*/  LDSM.16.M88.4 R136, [R204+0x3c00] ;  /* 0x003c0000cc88783b */ /* 0x000f220000000200 */
[C---:B------:R-:W-:Y:S07]  /*5b80*/  HMMA.16816.F32 R24, R124.reuse, R32, RZ ;  /* 0x000000207c18723c */ /* 0x040fee00000018ff */
[----:B------:R-:W-:Y:S01]  /*5b90*/  LDSM.16.M88.4 R172, [R208] ;  /* 0x00000000d0ac783b */ /* 0x000fe20000000200 */
[-C--:B------:R-:W-:Y:S07]  /*5ba0*/  HMMA.16816.F32 R28, R124, R34.reuse, RZ ;  /* 0x000000227c1c723c */ /* 0x080fee00000018ff */
[----:B------:R-:W1:Y:S01]  /*5bb0*/  LDSM.16.M88.4 R176, [R209] ;  /* 0x00000000d1b0783b */ /* 0x000e620000000200 */
[C---:B------:R-:W-:Y:S07]  /*5bc0*/  HMMA.16816.F32 R32, R128.reuse, R34, RZ ;  /* 0x000000228020723c */ /* 0x040fee00000018ff */
[----:B------:R-:W2:Y:S01]  /*5bd0*/  LDSM.16.M88.4 R180, [R208+0x1000] ;  /* 0x00100000d0b4783b */ /* 0x000ea20000000200 */
[-C--:B-----5:R-:W-:Y:S07]  /*5be0*/  HMMA.16816.F32 R36, R128, R48.reuse, RZ ;  /* 0x000000308024723c */ /* 0x0a0fee00000018ff */
[----:B------:R-:W5:Y:S01]  /*5bf0*/  LDSM.16.M88.4 R184, [R216] ;  /* 0x00000000d8b8783b */ /* 0x000f620000000200 */
[C---:B------:R-:W-:Y:S07]  /*5c00*/  HMMA.16816.F32 R40, R124.reuse, R48, RZ ;  /* 0x000000307c28723c */ /* 0x040fee00000018ff */
[----:B------:R-:W2:Y:S01]  /*5c10*/  LDSM.16.M88.4 R188, [R215] ;  /* 0x00000000d7bc783b */ /* 0x000ea20000000200 */
[-C--:B------:R-:W-:Y:S07]  /*5c20*/  HMMA.16816.F32 R44, R124, R50.reuse, RZ ;  /* 0x000000327c2c723c */ /* 0x080fee00000018ff */
[----:B------:R-:W2:Y:S01]  /*5c30*/  LDSM.16.M88.4 R192, [R214] ;  /* 0x00000000d6c0783b */ /* 0x000ea20000000200 */
[C---:B------:R-:W-:Y:S07]  /*5c40*/  HMMA.16816.F32 R48, R128.reuse, R50, RZ ;  /* 0x000000328030723c */ /* 0x040fee00000018ff */
[----:B------:R-:W2:Y:S01]  /*5c50*/  LDSM.16.M88.4 R196, [R213] ;  /* 0x00000000d5c4783b */ /* 0x000ea20000000200 */
[-C--:B-1----:R-:W-:Y:S07]  /*5c60*/  HMMA.16816.F32 R52, R128, R64.reuse, RZ ;  /* 0x000000408034723c */ /* 0x082fee00000018ff */
[----:B------:R-:W-:Y:S01]  /*5c70*/  LDSM.16.M88.4 R200, [R211] ;  /* 0x00000000d3c8783b */ /* 0x000fe20000000200 */
[C---:B------:R-:W-:Y:S08]  /*5c80*/  HMMA.16816.F32 R56, R124.reuse, R64, RZ ;  /* 0x000000407c38723c */ /* 0x040ff000000018ff */
[-C--:B------:R-:W-:Y:S08]  /*5c90*/  HMMA.16816.F32 R60, R124, R66.reuse, RZ ;  /* 0x000000427c3c723c */ /* 0x080ff000000018ff */
[C---:B------:R-:W-:Y:S08]  /*5ca0*/  HMMA.16816.F32 R64, R128.reuse, R66, RZ ;  /* 0x000000428040723c */ /* 0x040ff000000018ff */
[-C--:B---3--:R-:W-:Y:S08]  /*5cb0*/  HMMA.16816.F32 R68, R128, R80.reuse, RZ ;  /* 0x000000508044723c */ /* 0x088ff000000018ff */
[C---:B------:R-:W-:Y:S08]  /*5cc0*/  HMMA.16816.F32 R72, R124.reuse, R80, RZ ;  /* 0x000000507c48723c */ /* 0x040ff000000018ff */
[-C--:B------:R-:W-:Y:S08]  /*5cd0*/  HMMA.16816.F32 R76, R124, R82.reuse, RZ ;  /* 0x000000527c4c723c */ /* 0x080ff000000018ff */
        /* <DEDUP_REMOVED lines=9> */
[-C--:B----4-:R-:W-:Y:S08]  /*5d70*/  HMMA.16816.F32 R116, R128, R136.reuse, RZ ;  /* 0x000000888074723c */ /* 0x090ff000000018ff */
[C---:B------:R-:W-:Y:S08]  /*5d80*/  HMMA.16816.F32 R120, R124.reuse, R136, RZ ;  /* 0x000000887c78723c */ /* 0x040ff000000018ff */
[-C--:B------:R-:W-:Y:S08]  /*5d90*/  HMMA.16816.F32 R124, R124, R138.reuse, RZ ;  /* 0x0000008a7c7c723c */ /* 0x080ff000000018ff */
[----:B------:R-:W-:Y:S01]  /*5da0*/  HMMA.16816.F32 R128, R128, R138, RZ ;  /* 0x0000008a8080723c */ /* 0x000fe200000018ff */
[----:B------:R-:W1:Y:S07]  /*5db0*/  LDSM.16.M88.4 R136, [R212] ;  /* 0x00000000d488783b */ /* 0x000e6e0000000200 */
[-C--:B------:R-:W-:Y:S08]  /*5dc0*/  HMMA.16816.F32 R4, R172, R176.reuse, R4 ;  /* 0x000000b0ac04723c */ /* 0x080ff00000001804 */
[C---:B--2---:R-:W-:Y:S08]  /*5dd0*/  HMMA.16816.F32 R8, R180.reuse, R176, R8 ;  /* 0x000000b0b408723c */ /* 0x044ff00000001808 */
[-C--:B------:R-:W-:Y:S08]  /*5de0*/  HMMA.16816.F32 R12, R180, R178.reuse, R12 ;  /* 0x000000b2b40c723c */ /* 0x080ff0000000180c */
[C---:B------:R-:W-:Y:S01]  /*5df0*/  HMMA.16816.F32 R16, R172.reuse, R178, R16 ;  /* 0x000000b2ac10723c */ /* 0x040fe20000001810 */
[----:B------:R-:W2:Y:S01]  /*5e00*/  LDSM.16.M88.4 R176, [R210] ;  /* 0x00000000d2b0783b */ /* 0x000ea20000000200 */
[----:B------:R-:W-:Y:S06]  /*5e10*/  DEPBAR.LE SB0, 0x0 ;  /* 0x000080000000791a */ /* 0x000fec0000000000 */
[-C--:B-----5:R-:W-:Y:S01]  /*5e20*/  HMMA.16816.F32 R20, R172, R184.reuse, R20 ;  /* 0x000000b8ac14723c */ /* 0x0a0fe20000001814 */
[----:B------:R-:W-:Y:S07]  /*5e30*/  BAR.SYNC.DEFER_BLOCKING 0x0 ;  /* 0x0000000000007b1d */ /* 0x000fee0000010000 */
[C---:B------:R-:W-:Y:S08]  /*5e40*/  HMMA.16816.F32 R24, R180.reuse, R184, R24 ;  /* 0x000000b8b418723c */ /* 0x040ff00000001818 */
[-C--:B------:R-:W-:Y:S08]  /*5e50*/  HMMA.16816.F32 R28, R180, R186.reuse, R28 ;  /* 0x000000bab41c723c */ /* 0x080ff0000000181c */
        /* <DEDUP_REMOVED lines=13> */
[-C--:B-1----:R-:W-:Y:S08]  /*5f30*/  HMMA.16816.F32 R84, R172, R136.reuse, R84 ;  /* 0x00000088ac54723c */ /* 0x082ff00000001854 */
[C---:B------:R-:W-:Y:S08]  /*5f40*/  HMMA.16816.F32 R88, R180.reuse, R136, R88 ;  /* 0x00000088b458723c */ /* 0x040ff00000001858 */
[-C--:B------:R-:W-:Y:S08]  /*5f50*/  HMMA.16816.F32 R92, R180, R138.reuse, R92 ;  /* 0x0000008ab45c723c */ /* 0x080ff0000000185c */
[C---:B------:R-:W-:Y:S08]  /*5f60*/  HMMA.16816.F32 R96, R172.reuse, R138, R96 ;  /* 0x0000008aac60723c */ /* 0x040ff00000001860 */
[-C--:B------:R-:W-:Y:S08]  /*5f70*/  HMMA.16816.F32 R100, R172, R200.reuse, R100 ;  /* 0x000000c8ac64723c */ /* 0x080ff00000001864 */
[C---:B------:R-:W-:Y:S08]  /*5f80*/  HMMA.16816.F32 R104, R180.reuse, R200, R104 ;  /* 0x000000c8b468723c */ /* 0x040ff00000001868 */
[-C--:B------:R-:W-:Y:S08]  /*5f90*/  HMMA.16816.F32 R108, R180, R202.reuse, R108 ;  /* 0x000000cab46c723c */ /* 0x080ff0000000186c */
[C---:B------:R-:W-:Y:S08]  /*5fa0*/  HMMA.16816.F32 R112, R172.reuse, R202, R112 ;  /* 0x000000caac70723c */ /* 0x040ff00000001870 */
[-C--:B--2---:R-:W-:Y:S08]  /*5fb0*/  HMMA.16816.F32 R116, R172, R176.reuse, R116 ;  /* 0x000000b0ac74723c */ /* 0x084ff00000001874 */
[C---:B------:R-:W-:Y:S08]  /*5fc0*/  HMMA.16816.F32 R120, R180.reuse, R176, R120 ;  /* 0x000000b0b478723c */ /* 0x040ff00000001878 */
[-C--:B------:R-:W-:Y:S08]  /*5fd0*/  HMMA.16816.F32 R124, R180, R178.reuse, R124 ;  /* 0x000000b2b47c723c */ /* 0x080ff0000000187c */
[----:B------:R-:W-:Y:S01]  /*5fe0*/  HMMA.16816.F32 R128, R172, R178, R128 ;  /* 0x000000b2ac80723c */ /* 0x000fe20000001880 */
[----:B------:R-:W-:-:S07]  /*5ff0*/  @P0 BRA `(.L_x_9) ;  /* 0xfffff6f000000947 */ /* 0x000fce000383ffff */
.L_x_8:
[----:B------:R-:W-:Y:S02]  /*6000*/  FMNMX.FTZ R0, R4, R132, !PT ;  /* 0x0000008404007209 */ /* 0x000fe40007810000 */
[----:B------:R-:W-:Y:S02]  /*6010*/  IADD3 R217, R217, -0x1, RZ ;  /* 0xffffffffd9d97810 */ /* 0x000fe40007ffe0ff */
[----:B-1----:R-:W-:Y:S02]  /*6020*/  FMNMX.FTZ R2, R5, R0, !PT ;  /* 0x0000000005027209 */ /* 0x002fe40007810000 */
[----:B------:R-:W-:Y:S02]  /*6030*/  FMNMX.FTZ R0, R6, R133, !PT ;  /* 0x0000008506007209 */ /* 0x000fe40007810000 */
        /* <DEDUP_REMOVED lines=117> */
[----:B------:R-:W-:Y:S01]  /*6790*/  FMNMX.FTZ R138, R116, R138, !PT ;  /* 0x0000008a748a7209 */ /* 0x000fe20007810000 */
[----:B------:R-:W-:Y:S01]  /*67a0*/  SHFL.BFLY PT, R2, R0, 0x2, 0x1f ;  /* 0x0c401f0000027f89 */ /* 0x000fe200000e0000 */
[----:B------:R-:W-:Y:S02]  /*67b0*/  FMNMX.FTZ R3, R118, R3, !PT ;  /* 0x0000000376037209 */ /* 0x000fe40007810000 */
[----:B------:R-:W-:Y:S02]  /*67c0*/  FMNMX.FTZ R138, R117, R138, !PT ;  /* 0x0000008a758a7209 */ /* 0x000fe40007810000 */
[----:B------:R-:W-:Y:S02]  /*67d0*/  FMNMX.FTZ R3, R119, R3, !PT ;  /* 0x0000000377037209 */ /* 0x000fe40007810000 */
[----:B------:R-:W-:Y:S01]  /*67e0*/  FMNMX.FTZ R138, R128, R138, !PT ;  /* 0x0000008a808a7209 */ /* 0x000fe20007810000 */
[----:B------:R-:W-:Y:S01]  /*67f0*/  SHFL.BFLY PT, R139, R136, 0x2, 0x1f ;  /* 0x0c401f00888b7f89 */ /* 0x000fe200000e0000 */
[----:B------:R-:W-:Y:S02]  /*6800*/  FMNMX.FTZ R3, R130, R3, !PT ;  /* 0x0000000382037209 */ /* 0x000fe40007810000 */
[----:B------:R-:W-:Y:S02]  /*6810*/  FMNMX.FTZ R138, R129, R138, !PT ;  /* 0x0000008a818a7209 */ /* 0x000fe40007810000 */
[----:B------:R-:W-:Y:S03]  /*6820*/  FMNMX.FTZ R3, R131, R3, !PT ;  /* 0x0000000383037209 */ /* 0x000fe60007810000 */
[----:B------:R-:W-:Y:S08]  /*6830*/  SHFL.BFLY PT, R172, R138, 0x2, 0x1f ;  /* 0x0c401f008aac7f89 */ /* 0x000ff000000e0000 */
[----:B------:R-:W1:Y:S02]  /*6840*/  SHFL.BFLY PT, R137, R3, 0x2, 0x1f ;  /* 0x0c401f0003897f89 */ /* 0x000e6400000e0000 */
[----:B-1----:R-:W-:Y:S02]  /*6850*/  FMNMX.FTZ R137, R3, R137, !PT ;  /* 0x0000008903897209 */ /* 0x002fe40007810000 */
[----:B------:R-:W-:Y:S02]  /*6860*/  FMNMX.FTZ R2, R0, R2, !PT ;  /* 0x0000000200027209 */ /* 0x000fe40007810000 */
[----:B------:R-:W-:Y:S02]  /*6870*/  FMNMX.FTZ R138, R138, R172, !PT ;  /* 0x000000ac8a8a7209 */ /* 0x000fe40007810000 */
[----:B------:R-:W1:Y:S01]  /*6880*/  SHFL.BFLY PT, R173, R137, 0x1, 0x1f ;  /* 0x0c201f0089ad7f89 */ /* 0x000e6200000e0000 */
[----:B------:R-:W-:Y:S07]  /*6890*/  FMNMX.FTZ R136, R136, R139, !PT ;  /* 0x0000008b88887209 */ /* 0x000fee0007810000 */
[----:B------:R-:W2:Y:S08]  /*68a0*/  SHFL.BFLY PT, R172, R138, 0x1, 0x1f ;  /* 0x0c201f008aac7f89 */ /* 0x000eb000000e0000 */
[----:B------:R-:W3:Y:S01]  /*68b0*/  SHFL.BFLY PT, R139, R136, 0x1, 0x1f ;  /* 0x0c201f00888b7f89 */ /* 0x000ee200000e0000 */
[----:B-1----:R-:W-:Y:S07]  /*68c0*/  FMNMX.FTZ R137, R137, R173, !PT ;  /* 0x000000ad89897209 */ /* 0x002fee0007810000 */
[----:B------:R-:W1:Y:S01]  /*68d0*/  SHFL.BFLY PT, R3, R2, 0x1, 0x1f ;  /* 0x0c201f0002037f89 */ /* 0x000e6200000e0000 */
[----:B--2---:R-:W-:Y:S04]  /*68e0*/  FMNMX.FTZ R138, R138, R172, !PT ;  /* 0x000000ac8a8a7209 */ /* 0x004fe80007810000 */
[C---:B------:R-:W-:Y:S01]  /*68f0*/  FSETP.NEU.FTZ.AND P1, PT, R138.reuse, -INF , PT ;  /* 0xff8000008a00780b */ /* 0x040fe20003f3d000 */
[----:B------:R-:W-:Y:S01]  /*6900*/  FADD.FTZ R0, -R138, R132 ;  /* 0x000000848a007221 */ /* 0x000fe20000010100 */
[----:B---3--:R-:W-:Y:S03]  /*6910*/  FMNMX.FTZ R136, R136, R139, !PT ;  /* 0x0000008b88887209 */ /* 0x008fe60007810000 */
[----:B------:R-:W-:Y:S02]  /*6920*/  FMUL.FTZ R0, R0, c[0x0][0x23c] ;  /* 0x00008f0000007a20 */ /* 0x000fe40000410000 */
[----:B------:R-:W-:Y:S02]  /*6930*/  FMUL.FTZ R139, R137, c[0x0][0x23c] ;  /* 0x00008f00898b7a20 */ /* 0x000fe40000410000 */
[----:B------:R2:W3:Y:S01]  /*6940*/  MUFU.EX2 R132, R0 ;  /* 0x0000000000847308 */ /* 0x0004e20000000800 */
[----:B-1----:R-:W-:Y:S05]  /*6950*/  FMNMX.FTZ R3, R2, R3, !PT ;  /* 0x0000000302037209 */ /* 0x002fea0007810000 */
[----:B------:R-:W-:Y:S02]  /*6960*/  FMUL.FTZ R172, R3, c[0x0][0x23c] ;  /* 0x00008f0003ac7a20 */ /* 0x000fe40000410000 */
[C---:B--2---:R-:W-:Y:S04]  /*6970*/  FADD.FTZ R0, -R137.reuse, R133 ;  /* 0x0000008589007221 */ /* 0x044fe80000010100 */
[----:B------:R-:W-:Y:S04]  /*6980*/  FMUL.FTZ R0, R0, c[0x0][0x23c] ;  /* 0x00008f0000007a20 */ /* 0x000fe80000410000 */
[----:B------:R1:W2:Y:S02]  /*6990*/  MUFU.EX2 R133, R0 ;  /* 0x0000000000857308 */ /* 0x0002a40000000800 */
[----:B-1----:R-:W-:Y:S02]  /*69a0*/  FADD.FTZ R0, -R136, R134 ;  /* 0x0000008688007221 */ /* 0x002fe40000010100 */
[----:B------:R-:W-:Y:S02]  /*69b0*/  FMUL.FTZ R134, R138, c[0x0][0x23c] ;  /* 0x00008f008a867a20 */ /* 0x000fe40000410000 */
[----:B------:R-:W-:Y:S03]  /*69c0*/  FMUL.FTZ R0, R0, c[0x0][0x23c] ;  /* 0x00008f0000007a20 */ /* 0x000fe60000410000 */
[----:B------:R-:W-:Y:S01]  /*69d0*/  FSEL R134, R134, RZ, P1 ;  /* 0x000000ff86867208 */ /* 0x000fe20000800000 */
[----:B------:R1:W-:Y:S01]  /*69e0*/  MUFU.EX2 R2, R0 ;  /* 0x0000000000027308 */ /* 0x0003e20000000800 */
[----:B------:R-:W-:Y:S03]  /*69f0*/  FSETP.NEU.FTZ.AND P1, PT, R137, -INF , PT ;  /* 0xff8000008900780b */ /* 0x000fe60003f3d000 */
[--C-:B------:R-:W-:Y:S01]  /*6a00*/  FFMA.FTZ R20, R20, c[0x0][0x23c], -R134.reuse ;  /* 0x00008f0014147a23 */ /* 0x100fe20000010886 */
[----:B------:R-:W-:Y:S01]  /*6a10*/  FSEL R139, R139, RZ, P1 ;  /* 0x000000ff8b8b7208 */ /* 0x000fe20000800000 */
[--C-:B------:R-:W-:Y:S01]  /*6a20*/  FFMA.FTZ R21, R21, c[0x0][0x23c], -R134.reuse ;  /* 0x00008f0015157a23 */ /* 0x100fe20000010886 */
[----:B------:R-:W-:Y:S01]  /*6a30*/  FSETP.NEU.FTZ.AND P1, PT, R136, -INF , PT ;  /* 0xff8000008800780b */ /* 0x000fe20003f3d000 */
[--C-:B------:R-:W-:Y:S02]  /*6a40*/  FFMA.FTZ R48, R48, c[0x0][0x23c], -R134.reuse ;  /* 0x00008f0030307a23 */ /* 0x100fe40000010886 */
[----:B------:R-:W-:Y:S01]  /*6a50*/  MUFU.EX2 R190, R20 ;  /* 0x0000001400be7308 */ /* 0x000fe20000000800 */
[--C-:B------:R-:W-:Y:S02]  /*6a60*/  FFMA.FTZ R22, R22, c[0x0][0x23c], -R139.reuse ;  /* 0x00008f0016167a23 */ /* 0x100fe4000001088b */
[--C-:B------:R-:W-:Y:S02]  /*6a70*/  FFMA.FTZ R23, R23, c[0x0][0x23c], -R139.reuse ;  /* 0x00008f0017177a23 */ /* 0x100fe4000001088b */
[--C-:B------:R-:W-:Y:S02]  /*6a80*/  FFMA.FTZ R49, R49, c[0x0][0x23c], -R134.reuse ;  /* 0x00008f0031317a23 */ /* 0x100fe40000010886 */
[--C-:B------:R-:W-:Y:S02]  /*6a90*/  FFMA.FTZ R50, R50, c[0x0][0x23c], -R139.reuse ;  /* 0x00008f0032327a23 */ /* 0x100fe4000001088b */
[--C-:B------:R-:W-:Y:S01]  /*6aa0*/  FFMA.FTZ R51, R51, c[0x0][0x23c], -R139.reuse ;  /* 0x00008f0033337a23 */ /* 0x100fe2000001088b */
        /* <DEDUP_REMOVED lines=12> */
[----:B------:R4:W-:Y:S01]  /*6b70*/  MUFU.EX2 R189, R23 ;  /* 0x0000001700bd7308 */ /* 0x0009e20000000800 */
[--C-:B------:R-:W-:Y:S02]  /*6b80*/  FFMA.FTZ R102, R102, c[0x0][0x23c], -R139.reuse ;  /* 0x00008f0066667a23 */ /* 0x100fe4000001088b */
[--C-:B------:R-:W-:Y:S02]  /*6b90*/  FFMA.FTZ R103, R103, c[0x0][0x23c], -R139.reuse ;  /* 0x00008f0067677a23 */ /* 0x100fe4000001088b */
[--C-:B------:R-:W-:Y:S02]  /*6ba0*/  FFMA.FTZ R112, R112, c[0x0][0x23c], -R134.reuse ;  /* 0x00008f0070707a23 */ /* 0x100fe40000010886 */
[--C-:B------:R-:W-:Y:S02]  /*6bb0*/  FFMA.FTZ R113, R113, c[0x0][0x23c], -R134.reuse ;  /* 0x00008f0071717a23 */ /* 0x100fe40000010886 */
[--C-:B------:R-:W-:Y:S01]  /*6bc0*/  FFMA.FTZ R114, R114, c[0x0][0x23c], -R139.reuse ;  /* 0x00008f0072727a23 */ /* 0x100fe2000001088b */
[----:B------:R3:W-:Y:S01]  /*6bd0*/  MUFU.EX2 R202, R16 ;  /* 0x0000001000ca7308 */ /* 0x0007e20000000800 */
[----:B------:R-:W-:Y:S02]  /*6be0*/  FFMA.FTZ R115, R115, c[0x0][0x23c], -R139 ;  /* 0x00008f0073737a23 */ /* 0x000fe4000001088b */
[----:B-1----:R-:W-:Y:S02]  /*6bf0*/  FADD.FTZ R0, -R3, R135 ;  /* 0x0000008703007221 */ /* 0x002fe40000010100 */
[----:B------:R-:W-:Y:S02]  /*6c00*/  FMUL.FTZ R135, R136, c[0x0][0x23c] ;  /* 0x00008f0088877a20 */ /* 0x000fe40000410000 */
[--C-:B------:R-:W-:Y:S02]  /*6c10*/  FFMA.FTZ R4, R4, c[0x0][0x23c], -R134.reuse ;  /* 0x00008f0004047a23 */ /* 0x100fe40000010886 */
[----:B------:R-:W-:Y:S01]  /*6c20*/  FFMA.FTZ R5, R5, c[0x0][0x23c], -R134 ;  /* 0x00008f0005057a23 */ /* 0x000fe20000010886 */
[----:B------:R1:W-:Y:S01]  /*6c30*/  MUFU.EX2 R235, R17 ;  /* 0x0000001100eb7308 */ /* 0x0003e20000000800 */
[----:B------:R-:W-:Y:S01]  /*6c40*/  FSEL R135, R135, RZ, P1 ;  /* 0x000000ff87877208 */ /* 0x000fe20000800000 */
[--C-:B------:R-:W-:Y:S01]  /*6c50*/  FFMA.FTZ R6, R6, c[0x0][0x23c], -R139.reuse ;  /* 0x00008f0006067a23 */ /* 0x100fe2000001088b */
[----:B------:R-:W-:Y:S01]  /*6c60*/  FSETP.NEU.FTZ.AND P1, PT, R3, -INF , PT ;  /* 0xff8000000300780b */ /* 0x000fe20003f3d000 */
[----:B----4-:R-:W4:Y:S01]  /*6c70*/  LDSM.16.MT88.4 R20, [R205+0x4000] ;  /* 0x00400000cd14783b */ /* 0x010f220000004200 */
[----:B------:R-:W-:Y:S02]  /*6c80*/  FFMA.FTZ R7, R7, c[0x0][0x23c], -R139 ;  /* 0x00008f0007077a23 */ /* 0x000fe4000001088b */
[--C-:B------:R-:W-:Y:S01]  /*6c90*/  FFMA.FTZ R40, R40, c[0x0][0x23c], -R135.reuse ;  /* 0x00008f0028287a23 */ /* 0x100fe20000010887 */
[----:B------:R-:W-:Y:S01]  /*6ca0*/  FSEL R172, R172, RZ, P1 ;  /* 0x000000ffacac7208 */ /* 0x000fe20000800000 */
[--C-:B------:R-:W-:Y:S01]  /*6cb0*/  FFMA.FTZ R41, R41, c[0x0][0x23c], -R135.reuse ;  /* 0x00008f0029297a23 */ /* 0x100fe20000010887 */
[----:B------:R5:W-:Y:S01]  /*6cc0*/  MUFU.EX2 R174, R4 ;  /* 0x0000000400ae7308 */ /* 0x000be20000000800 */
[--C-:B------:R-:W-:Y:S02]  /*6cd0*/  FFMA.FTZ R44, R44, c[0x0][0x23c], -R135.reuse ;  /* 0x00008f002c2c7a23 */ /* 0x100fe40000010887 */
[--C-:B------:R-:W-:Y:S02]  /*6ce0*/  FFMA.FTZ R42, R42, c[0x0][0x23c], -R172.reuse ;  /* 0x00008f002a2a7a23 */ /* 0x100fe400000108ac */
[--C-:B------:R-:W-:Y:S02]  /*6cf0*/  FFMA.FTZ R43, R43, c[0x0][0x23c], -R172.reuse ;  /* 0x00008f002b2b7a23 */ /* 0x100fe400000108ac */
[----:B------:R-:W-:Y:S02]  /*6d00*/  FFMA.FTZ R45, R45, c[0x0][0x23c], -R135 ;  /* 0x00008f002d2d7a23 */ /* 0x000fe40000010887 */
[--C-:B------:R-:W-:Y:S01]  /*6d10*/  FFMA.FTZ R46, R46, c[0x0][0x23c], -R172.reuse ;  /* 0x00008f002e2e7a23 */ /* 0x100fe200000108ac */
[----:B------:R2:W2:Y:S01]  /*6d20*/  MUFU.EX2 R225, R5 ;  /* 0x0000000500e17308 */ /* 0x0004a20000000800 */
[--C-:B------:R-:W-:Y:S02]  /*6d30*/  FFMA.FTZ R47, R47, c[0x0][0x23c], -R172.reuse ;  /* 0x00008f002f2f7a23 */ /* 0x100fe400000108ac */
[C---:B---3--:R-:W-:Y:S02]  /*6d40*/  FMUL.FTZ R16, R132.reuse, R152 ;  /* 0x0000009884107220 */ /* 0x048fe40000410000 */
[----:B-1----:R-:W-:Y:S02]  /*6d50*/  FMUL.FTZ R17, R132, R153 ;  /* 0x0000009984117220 */ /* 0x002fe40000410000 */
[--C-:B------:R-:W-:Y:S02]  /*6d60*/  FFMA.FTZ R15, R15, c[0x0][0x23c], -R172.reuse ;  /* 0x00008f000f0f7a23 */ /* 0x100fe400000108ac */
[----:B------:R-:W-:Y:S01]  /*6d70*/  FFMA.FTZ R26, R26, c[0x0][0x23c], -R172 ;  /* 0x00008f001a1a7a23 */ /* 0x000fe200000108ac */
[----:B------:R1:W-:Y:S01]  /*6d80*/  MUFU.EX2 R175, R6 ;  /* 0x0000000600af7308 */ /* 0x0003e20000000800 */
[--C-:B------:R-:W-:Y:S02]  /*6d90*/  FFMA.FTZ R36, R36, c[0x0][0x23c], -R134.reuse ;  /* 0x00008f0024247a23 */ /* 0x100fe40000010886 */
[----:B------:R-:W-:Y:S02]  /*6da0*/  FFMA.FTZ R37, R37, c[0x0][0x23c], -R134 ;  /* 0x00008f0025257a23 */ /* 0x000fe40000010886 */
[----:B-----5:R-:W-:Y:S02]  /*6db0*/  FMUL.FTZ R4, R132, R144 ;  /* 0x0000009084047220 */ /* 0x020fe40000410000 */
[--C-:B------:R-:W-:Y:S02]  /*6dc0*/  FFMA.FTZ R38, R38, c[0x0][0x23c], -R139.reuse ;  /* 0x00008f0026267a23 */ /* 0x100fe4000001088b */
[----:B------:R-:W-:Y:S01]  /*6dd0*/  FFMA.FTZ R39, R39, c[0x0][0x23c], -R139 ;  /* 0x00008f0027277a23 */ /* 0x000fe2000001088b */
[----:B------:R3:W5:Y:S01]  /*6de0*/  MUFU.EX2 R201, R7 ;  /* 0x0000000700c97308 */ /* 0x0007620000000800 */
[--C-:B------:R-:W-:Y:S02]  /*6df0*/  FFMA.FTZ R8, R8, c[0x0][0x23c], -R135.reuse ;  /* 0x00008f0008087a23 */ /* 0x100fe40000010887 */
[--C-:B------:R-:W-:Y:S02]  /*6e00*/  FFMA.FTZ R9, R9, c[0x0][0x23c], -R135.reuse ;  /* 0x00008f0009097a23 */ /* 0x100fe40000010887 */
[----:B--2---:R-:W-:Y:S02]  /*6e10*/  FMUL.FTZ R5, R132, R145 ;  /* 0x0000009184057220 */ /* 0x004fe40000410000 */
[--C-:B------:R-:W-:Y:S02]  /*6e20*/  FFMA.FTZ R10, R10, c[0x0][0x23c], -R172.reuse ;  /* 0x00008f000a0a7a23 */ /* 0x100fe400000108ac */
[--C-:B------:R-:W-:Y:S01]  /*6e30*/  FFMA.FTZ R11, R11, c[0x0][0x23c], -R172.reuse ;  /* 0x00008f000b0b7a23 */ /* 0x100fe200000108ac */
[----:B------:R2:W-:Y:S01]  /*6e40*/  MUFU.EX2 R197, R18 ;  /* 0x0000001200c57308 */ /* 0x0005e20000000800 */
[--C-:B------:R-:W-:Y:S02]  /*6e50*/  FFMA.FTZ R12, R12, c[0x0][0x23c], -R135.reuse ;  /* 0x00008f000c0c7a23 */ /* 0x100fe40000010887 */
[----:B------:R-:W-:Y:S02]  /*6e60*/  FFMA.FTZ R13, R13, c[0x0][0x23c], -R135 ;  /* 0x00008f000d0d7a23 */ /* 0x000fe40000010887 */
[----:B-1----:R-:W-:Y:S02]  /*6e70*/  FMUL.FTZ R6, R133, R146 ;  /* 0x0000009285067220 */ /* 0x002fe40000410000 */
[----:B------:R-:W-:Y:S02]  /*6e80*/  FFMA.FTZ R14, R14, c[0x0][0x23c], -R172 ;  /* 0x00008f000e0e7a23 */ /* 0x000fe400000108ac */
[--C-:B------:R-:W-:Y:S01]  /*6e90*/  FFMA.FTZ R32, R32, c[0x0][0x23c], -R134.reuse ;  /* 0x00008f0020207a23 */ /* 0x100fe20000010886 */
[----:B------:R1:W1:Y:S01]  /*6ea0*/  MUFU.EX2 R228, R19 ;  /* 0x0000001300e47308 */ /* 0x0002620000000800 */
[----:B------:R-:W-:Y:S02]  /*6eb0*/  FFMA.FTZ R33, R33, c[0x0][0x23c], -R134 ;  /* 0x00008f0021217a23 */ /* 0x000fe40000010886 */
[--C-:B------:R-:W-:Y:S02]  /*6ec0*/  FFMA.FTZ R34, R34, c[0x0][0x23c], -R139.reuse ;  /* 0x00008f0022227a23 */ /* 0x100fe4000001088b */
[----:B---3--:R-:W-:Y:S02]  /*6ed0*/  FMUL.FTZ R7, R133, R147 ;  /* 0x0000009385077220 */ /* 0x008fe40000410000 */
[----:B------:R-:W-:Y:S02]  /*6ee0*/  FFMA.FTZ R35, R35, c[0x0][0x23c], -R139 ;  /* 0x00008f0023237a23 */ /* 0x000fe4000001088b */
[--C-:B------:R-:W-:Y:S01]  /*6ef0*/  FFMA.FTZ R24, R24, c[0x0][0x23c], -R135.reuse ;  /* 0x00008f0018187a23 */ /* 0x100fe20000010887 */
[----:B------:R3:W-:Y:S01]  /*6f00*/  MUFU.EX2 R223, R36 ;  /* 0x0000002400df7308 */ /* 0x0007e20000000800 */
[--C-:B------:R-:W-:Y:S02]  /*6f10*/  FFMA.FTZ R25, R25, c[0x0][0x23c], -R135.reuse ;  /* 0x00008f0019197a23 */ /* 0x100fe40000010887 */
[--C-:B------:R-:W-:Y:S02]  /*6f20*/  FFMA.FTZ R27, R27, c[0x0][0x23c], -R172.reuse ;  /* 0x00008f001b1b7a23 */ /* 0x100fe400000108ac */
[----:B--2---:R-:W-:Y:S02]  /*6f30*/  FMUL.FTZ R18, R133, R154 ;  /* 0x0000009a85127220 */ /* 0x004fe40000410000 */
[--C-:B------:R-:W-:Y:S02]  /*6f40*/  FFMA.FTZ R28, R28, c[0x0][0x23c], -R135.reuse ;  /* 0x00008f001c1c7a23 */ /* 0x100fe40000010887 */
[----:B------:R-:W-:Y:S01]  /*6f50*/  FFMA.FTZ R29, R29, c[0x0][0x23c], -R135 ;  /* 0x00008f001d1d7a23 */ /* 0x000fe20000010887 */
[----:B------:R5:W-:Y:S01]  /*6f60*/  MUFU.EX2 R238, R37 ;  /* 0x0000002500ee7308 */ /* 0x000be20000000800 */
[--C-:B------:R-:W-:Y:S02]  /*6f70*/  FFMA.FTZ R30, R30, c[0x0][0x23c], -R172.reuse ;  /* 0x00008f001e1e7a23 */ /* 0x100fe400000108ac */
[----:B------:R-:W-:Y:S02]  /*6f80*/  FFMA.FTZ R31, R31, c[0x0][0x23c], -R172 ;  /* 0x00008f001f1f7a23 */ /* 0x000fe400000108ac */
[----:B-1----:R-:W-:Y:S02]  /*6f90*/  FMUL.FTZ R19, R133, R155 ;  /* 0x0000009b85137220 */ /* 0x002fe40000410000 */
[----:B------:R-:W-:Y:S01]  /*6fa0*/  LDSM.16.MT88.4 R152, [R205+0x5c00] ;  /* 0x005c0000cd98783b */ /* 0x000fe20000004200 */
[--C-:B------:R-:W-:Y:S02]  /*6fb0*/  FFMA.FTZ R65, R65, c[0x0][0x23c], -R134.reuse ;  /* 0x00008f0041417a23 */ /* 0x100fe40000010886 */
[----:B------:R1:W-:Y:S01]  /*6fc0*/  MUFU.EX2 R200, R38 ;  /* 0x0000002600c87308 */ /* 0x0003e20000000800 */
[--C-:B------:R-:W-:Y:S02]  /*6fd0*/  FFMA.FTZ R66, R66, c[0x0][0x23c], -R139.reuse ;  /* 0x00008f0042427a23 */ /* 0x100fe4000001088b */
[----:B------:R-:W-:Y:S01]  /*6fe0*/  FFMA.FTZ R67, R67, c[0x0][0x23c], -R139 ;  /* 0x00008f0043437a23 */ /* 0x000fe2000001088b */
[----:B---3--:R-:W-:Y:S01]  /*6ff0*/  F2FP.PACK_AB R36, R225, R174 ;  /* 0x000000aee124723e */ /* 0x008fe200000000ff */
[----:B------:R-:W-:Y:S02]  /*7000*/  FFMA.FTZ R64, R64, c[0x0][0x23c], -R134 ;  /* 0x00008f0040407a23 */ /* 0x000fe40000010886 */
[--C-:B------:R-:W-:Y:S02]  /*7010*/  FFMA.FTZ R57, R57, c[0x0][0x23c], -R135.reuse ;  /* 0x00008f0039397a23 */ /* 0x100fe40000010887 */
[--C-:B------:R-:W-:Y:S01]  /*7020*/  FFMA.FTZ R58, R58, c[0x0][0x23c], -R172.reuse ;  /* 0x00008f003a3a7a23 */ /* 0x100fe200000108ac */
[----:B------:R2:W-:Y:S01]  /*7030*/  MUFU.EX2 R232, R39 ;  /* 0x0000002700e87308 */ /* 0x0005e20000000800 */
[--C-:B------:R-:W-:Y:S02]  /*7040*/  FFMA.FTZ R59, R59, c[0x0][0x23c], -R172.reuse ;  /* 0x00008f003b3b7a23 */ /* 0x100fe400000108ac */
[--C-:B------:R-:W-:Y:S01]  /*7050*/  FFMA.FTZ R60, R60, c[0x0][0x23c], -R135.reuse ;  /* 0x00008f003c3c7a23 */ /* 0x100fe20000010887 */
[----:B-----5:R-:W-:Y:S01]  /*7060*/  F2FP.PACK_AB R37, R201, R175 ;  /* 0x000000afc925723e */ /* 0x020fe200000000ff */
[--C-:B------:R-:W-:Y:S02]  /*7070*/  FFMA.FTZ R61, R61, c[0x0][0x23c], -R135.reuse ;  /* 0x00008f003d3d7a23 */ /* 0x100fe40000010887 */
[--C-:B------:R-:W-:Y:S02]  /*7080*/  FFMA.FTZ R62, R62, c[0x0][0x23c], -R172.reuse ;  /* 0x00008f003e3e7a23 */ /* 0x100fe400000108ac */
[----:B------:R-:W-:Y:S01]  /*7090*/  FFMA.FTZ R63, R63, c[0x0][0x23c], -R172 ;  /* 0x00008f003f3f7a23 */ /* 0x000fe200000108ac */
[----:B------:R-:W-:Y:S01]  /*70a0*/  MUFU.EX2 R183, R40 ;  /* 0x0000002800b77308 */ /* 0x000fe20000000800 */
[----:B------:R-:W-:Y:S02]  /*70b0*/  FFMA.FTZ R56, R56, c[0x0][0x23c], -R135 ;  /* 0x00008f0038387a23 */ /* 0x000fe40000010887 */
[--C-:B------:R-:W-:Y:S01]  /*70c0*/  FFMA.FTZ R68, R68, c[0x0][0x23c], -R134.reuse ;  /* 0x00008f0044447a23 */ /* 0x100fe20000010886 */
[----:B-1----:R-:W-:Y:S01]  /*70d0*/  F2FP.PACK_AB R38, R235, R202 ;  /* 0x000000caeb26723e */ /* 0x002fe200000000ff */
[--C-:B------:R-:W-:Y:S02]  /*70e0*/  FFMA.FTZ R69, R69, c[0x0][0x23c], -R134.reuse ;  /* 0x00008f0045457a23 */ /* 0x100fe40000010886 */
[--C-:B------:R-:W-:Y:S02]  /*70f0*/  FFMA.FTZ R70, R70, c[0x0][0x23c], -R139.reuse ;  /* 0x00008f0046467a23 */ /* 0x100fe4000001088b */
[--C-:B------:R-:W-:Y:S01]  /*7100*/  FFMA.FTZ R71, R71, c[0x0][0x23c], -R139.reuse ;  /* 0x00008f0047477a23 */ /* 0x100fe2000001088b */
[----:B------:R-:W-:Y:S01]  /*7110*/  MUFU.EX2 R195, R41 ;  /* 0x0000002900c37308 */ /* 0x000fe20000000800 */
[--C-:B------:R-:W-:Y:S02]  /*7120*/  FFMA.FTZ R80, R80, c[0x0][0x23c], -R134.reuse ;  /* 0x00008f0050507a23 */ /* 0x100fe40000010886 */
[----:B------:R-:W-:Y:S01]  /*7130*/  FFMA.FTZ R81, R81, c[0x0][0x23c], -R134 ;  /* 0x00008f0051517a23 */ /* 0x000fe20000010886 */
[----:B--2---:R-:W-:Y:S01]  /*7140*/  F2FP.PACK_AB R39, R228, R197 ;  /* 0x000000c5e427723e */ /* 0x004fe200000000ff */
[--C-:B------:R-:W-:Y:S02]  /*7150*/  FFMA.FTZ R82, R82, c[0x0][0x23c], -R139.reuse ;  /* 0x00008f0052527a23 */ /* 0x100fe4000001088b */
[----:B------:R-:W-:Y:S02]  /*7160*/  FFMA.FTZ R83, R83, c[0x0][0x23c], -R139 ;  /* 0x00008f0053537a23 */ /* 0x000fe4000001088b */
[--C-:B------:R-:W-:Y:S01]  /*7170*/  FFMA.FTZ R72, R72, c[0x0][0x23c], -R135.reuse ;  /* 0x00008f0048487a23 */ /* 0x100fe20000010887 */
[----:B------:R-:W-:Y:S01]  /*7180*/  MUFU.EX2 R186, R42 ;  /* 0x0000002a00ba7308 */ /* 0x000fe20000000800 */
[-C--:B----4-:R-:W-:Y:S05]  /*7190*/  HMMA.16816.F32 R4, R36, R20.reuse, R4 ;  /* 0x000000142404723c */ /* 0x090fea0000001804 */
[--C-:B------:R-:W-:Y:S02]  /*71a0*/  FFMA.FTZ R73, R73, c[0x0][0x23c], -R135.reuse ;  /* 0x00008f0049497a23 */ /* 0x100fe40000010887 */
[--C-:B------:R-:W-:Y:S02]  /*71b0*/  FFMA.FTZ R74, R74, c[0x0][0x23c], -R172.reuse ;  /* 0x00008f004a4a7a23 */ /* 0x100fe400000108ac */
[----:B------:R1:W-:Y:S03]  /*71c0*/  MUFU.EX2 R191, R43 ;  /* 0x0000002b00bf7308 */ /* 0x0003e60000000800 */
[--C-:B------:R-:W-:Y:S02]  /*71d0*/  FFMA.FTZ R75, R75, c[0x0][0x23c], -R172.reuse ;  /* 0x00008f004b4b7a23 */ /* 0x100fe400000108ac */
[--C-:B------:R-:W-:Y:S02]  /*71e0*/  FFMA.FTZ R76, R76, c[0x0][0x23c], -R135.reuse ;  /* 0x00008f004c4c7a23 */ /* 0x100fe40000010887 */
[----:B------:R-:W-:Y:S02]  /*71f0*/  FFMA.FTZ R77, R77, c[0x0][0x23c], -R135 ;  /* 0x00008f004d4d7a23 */ /* 0x000fe40000010887 */
[--C-:B------:R-:W-:Y:S01]  /*7200*/  FFMA.FTZ R78, R78, c[0x0][0x23c], -R172.reuse ;  /* 0x00008f004e4e7a23 */ /* 0x100fe200000108ac */
[----:B------:R2:W-:Y:S01]  /*7210*/  MUFU.EX2 R173, R8 ;  /* 0x0000000800ad7308 */ /* 0x0005e20000000800 */
[----:B------:R-:W-:Y:S02]  /*7220*/  FFMA.FTZ R79, R79, c[0x0][0x23c], -R172 ;  /* 0x00008f004f4f7a23 */ /* 0x000fe400000108ac */
[--C-:B------:R-:W-:Y:S02]  /*7230*/  FFMA.FTZ R84, R84, c[0x0][0x23c], -R134.reuse ;  /* 0x00008f0054547a23 */ /* 0x100fe40000010886 */
[--C-:B------:R-:W-:Y:S02]  /*7240*/  FFMA.FTZ R85, R85, c[0x0][0x23c], -R134.reuse ;  /* 0x00008f0055557a23 */ /* 0x100fe40000010886 */
[--C-:B------:R-:W-:Y:S02]  /*7250*/  FFMA.FTZ R86, R86, c[0x0][0x23c], -R139.reuse ;  /* 0x00008f0056567a23 */ /* 0x100fe4000001088b */
[--C-:B------:R-:W-:Y:S01]  /*7260*/  FFMA.FTZ R87, R87, c[0x0][0x23c], -R139.reuse ;  /* 0x00008f0057577a23 */ /* 0x100fe2000001088b */
[----:B------:R3:W-:Y:S01]  /*7270*/  MUFU.EX2 R181, R9 ;  /* 0x0000000900b57308 */ /* 0x0007e20000000800 */
[--C-:B------:R-:W-:Y:S02]  /*7280*/  FFMA.FTZ R96, R96, c[0x0][0x23c], -R134.reuse ;  /* 0x00008f0060607a23 */ /* 0x100fe40000010886 */
[----:B------:R-:W-:Y:S01]  /*7290*/  FFMA.FTZ R97, R97, c[0x0][0x23c], -R134 ;  /* 0x00008f0061617a23 */ /* 0x000fe20000010886 */
[----:B-1----:R-:W1:Y:S01]  /*72a0*/  LDSM.16.MT88.4 R40, [R206+0x4000] ;  /* 0x00400000ce28783b */ /* 0x002e620000004200 */
[--C-:B------:R-:W-:Y:S02]  /*72b0*/  FFMA.FTZ R98, R98, c[0x0][0x23c], -R139.reuse ;  /* 0x00008f0062627a23 */ /* 0x100fe4000001088b */
[----:B------:R-:W-:Y:S02]  /*72c0*/  FFMA.FTZ R99, R99, c[0x0][0x23c], -R139 ;  /* 0x00008f0063637a23 */ /* 0x000fe4000001088b */
[--C-:B------:R-:W-:Y:S01]  /*72d0*/  FFMA.FTZ R88, R88, c[0x0][0x23c], -R135.reuse ;  /* 0x00008f0058587a23 */ /* 0x100fe20000010887 */
[----:B------:R-:W-:Y:S01]  /*72e0*/  MUFU.EX2 R177, R10 ;  /* 0x0000000a00b17308 */ /* 0x000fe20000000800 */
[--C-:B------:R-:W-:Y:S02]  /*72f0*/  FFMA.FTZ R89, R89, c[0x0][0x23c], -R135.reuse ;  /* 0x00008f0059597a23 */ /* 0x100fe40000010887 */
[--C-:B------:R-:W-:Y:S02]  /*7300*/  FFMA.FTZ R90, R90, c[0x0][0x23c], -R172.reuse ;  /* 0x00008f005a5a7a23 */ /* 0x100fe400000108ac */
[----:B--2---:R-:W-:Y:S02]  /*7310*/  FMUL.FTZ R8, R2, R140 ;  /* 0x0000008c02087220 */ /* 0x004fe40000410000 */
[--C-:B------:R-:W-:Y:S02]  /*7320*/  FFMA.FTZ R91, R91, c[0x0][0x23c], -R172.reuse ;  /* 0x00008f005b5b7a23 */ /* 0x100fe400000108ac */
[--C-:B------:R-:W-:Y:S01]  /*7330*/  FFMA.FTZ R92, R92, c[0x0][0x23c], -R135.reuse ;  /* 0x00008f005c5c7a23 */ /* 0x100fe20000010887 */
[----:B------:R-:W-:Y:S01]  /*7340*/  MUFU.EX2 R179, R11 ;  /* 0x0000000b00b37308 */ /* 0x000fe20000000800 */
[--C-:B------:R-:W-:Y:S02]  /*7350*/  FFMA.FTZ R93, R93, c[0x0][0x23c], -R135.reuse ;  /* 0x00008f005d5d7a23 */ /* 0x100fe40000010887 */
[--C-:B------:R-:W-:Y:S02]  /*7360*/  FFMA.FTZ R94, R94, c[0x0][0x23c], -R172.reuse ;  /* 0x00008f005e5e7a23 */ /* 0x100fe400000108ac */
[----:B---3--:R-:W-:Y:S02]  /*7370*/  FMUL.FTZ R9, R2, R141 ;  /* 0x0000008d02097220 */ /* 0x008fe40000410000 */
[--C-:B------:R-:W-:Y:S02]  /*7380*/  FFMA.FTZ R95, R95, c[0x0][0x23c], -R172.reuse ;  /* 0x00008f005f5f7a23 */ /* 0x100fe400000108ac */
[----:B------:R-:W-:Y:S01]  /*7390*/  FMUL.FTZ R0, R0, c[0x0][0x23c] ;  /* 0x00008f0000007a20 */ /* 0x000fe20000410000 */
[----:B------:R2:W-:Y:S01]  /*73a0*/  MUFU.EX2 R184, R12 ;  /* 0x0000000c00b87308 */ /* 0x0005e20000000800 */
[--C-:B------:R-:W-:Y:S02]  /*73b0*/  FFMA.FTZ R104, R104, c[0x0][0x23c], -R135.reuse ;  /* 0x00008f0068687a23 */ /* 0x100fe40000010887 */
[--C-:B------:R-:W-:Y:S02]  /*73c0*/  FFMA.FTZ R105, R105, c[0x0][0x23c], -R135.reuse ;  /* 0x00008f0069697a23 */ /* 0x100fe40000010887 */
[--C-:B------:R-:W-:Y:S02]  /*73d0*/  FFMA.FTZ R106, R106, c[0x0][0x23c], -R172.reuse ;  /* 0x00008f006a6a7a23 */ /* 0x100fe400000108ac */
[--C-:B------:R-:W-:Y:S02]  /*73e0*/  FFMA.FTZ R107, R107, c[0x0][0x23c], -R172.reuse ;  /* 0x00008f006b6b7a23 */ /* 0x100fe400000108ac */
[--C-:B------:R-:W-:Y:S01]  /*73f0*/  FFMA.FTZ R108, R108, c[0x0][0x23c], -R135.reuse ;  /* 0x00008f006c6c7a23 */ /* 0x100fe20000010887 */
[----:B------:R-:W3:Y:S01]  /*7400*/  MUFU.EX2 R0, R0 ;  /* 0x0000000000007308 */ /* 0x000ee20000000800 */
[----:B------:R-:W-:Y:S02]  /*7410*/  FFMA.FTZ R109, R109, c[0x0][0x23c], -R135 ;  /* 0x00008f006d6d7a23 */ /* 0x000fe40000010887 */
[--C-:B------:R-:W-:Y:S02]  /*7420*/  FFMA.FTZ R110, R110, c[0x0][0x23c], -R172.reuse ;  /* 0x00008f006e6e7a23 */ /* 0x100fe400000108ac */
[----:B------:R-:W-:Y:S02]  /*7430*/  FFMA.FTZ R111, R111, c[0x0][0x23c], -R172 ;  /* 0x00008f006f6f7a23 */ /* 0x000fe400000108ac */
[--C-:B------:R-:W-:Y:S02]  /*7440*/  FFMA.FTZ R116, R116, c[0x0][0x23c], -R134.reuse ;  /* 0x00008f0074747a23 */ /* 0x100fe40000010886 */
[--C-:B------:R-:W-:Y:S01]  /*7450*/  FFMA.FTZ R117, R117, c[0x0][0x23c], -R134.reuse ;  /* 0x00008f0075757a23 */ /* 0x100fe20000010886 */
[----:B------:R4:W5:Y:S01]  /*7460*/  MUFU.EX2 R188, R13 ;  /* 0x0000000d00bc7308 */ /* 0x0009620000000800 */
[--C-:B------:R-:W-:Y:S02]  /*7470*/  FFMA.FTZ R128, R128, c[0x0][0x23c], -R134.reuse ;  /* 0x00008f0080807a23 */ /* 0x100fe40000010886 */
[----:B------:R-:W-:Y:S02]  /*7480*/  FFMA.FTZ R134, R129, c[0x0][0x23c], -R134 ;  /* 0x00008f0081867a23 */ /* 0x000fe40000010886 */
[----:B--2---:R-:W-:Y:S02]  /*7490*/  FMUL.FTZ R12, R2, R148 ;  /* 0x00000094020c7220 */ /* 0x004fe40000410000 */
[--C-:B------:R-:W-:Y:S02]  /*74a0*/  FFMA.FTZ R118, R118, c[0x0][0x23c], -R139.reuse ;  /* 0x00008f0076767a23 */ /* 0x100fe4000001088b */
[--C-:B------:R-:W-:Y:S01]  /*74b0*/  FFMA.FTZ R119, R119, c[0x0][0x23c], -R139.reuse ;  /* 0x00008f0077777a23 */ /* 0x100fe2000001088b */
[----:B------:R2:W-:Y:S01]  /*74c0*/  MUFU.EX2 R180, R14 ;  /* 0x0000000e00b47308 */ /* 0x0005e20000000800 */
[--C-:B------:R-:W-:Y:S02]  /*74d0*/  FFMA.FTZ R130, R130, c[0x0][0x23c], -R139.reuse ;  /* 0x00008f0082827a23 */ /* 0x100fe4000001088b */
[----:B------:R-:W-:Y:S02]  /*74e0*/  FFMA.FTZ R139, R131, c[0x0][0x23c], -R139 ;  /* 0x00008f00838b7a23 */ /* 0x000fe4000001088b */
[C---:B---3--:R-:W-:Y:S02]  /*74f0*/  FMUL.FTZ R10, R0.reuse, R142 ;  /* 0x0000008e000a7220 */ /* 0x048fe40000410000 */
[----:B------:R-:W-:Y:S02]  /*7500*/  FMUL.FTZ R11, R0, R143 ;  /* 0x0000008f000b7220 */ /* 0x000fe40000410000 */
[--C-:B------:R-:W-:Y:S01]  /*7510*/  FFMA.FTZ R120, R120, c[0x0][0x23c], -R135.reuse ;  /* 0x00008f0078787a23 */ /* 0x100fe20000010887 */
[----:B------:R3:W1:Y:S01]  /*7520*/  MUFU.EX2 R182, R15 ;  /* 0x0000000f00b67308 */ /* 0x0006620000000800 */
[--C-:B------:R-:W-:Y:S02]  /*7530*/  FFMA.FTZ R121, R121, c[0x0][0x23c], -R135.reuse ;  /* 0x00008f0079797a23 */ /* 0x100fe40000010887 */
[--C-:B------:R-:W-:Y:S02]  /*7540*/  FFMA.FTZ R124, R124, c[0x0][0x23c], -R135.reuse ;  /* 0x00008f007c7c7a23 */ /* 0x100fe40000010887 */
[----:B----4-:R-:W-:Y:S02]  /*7550*/  FMUL.FTZ R13, R2, R149 ;  /* 0x00000095020d7220 */ /* 0x010fe40000410000 */
[----:B------:R-:W-:Y:S02]  /*7560*/  FFMA.FTZ R135, R125, c[0x0][0x23c], -R135 ;  /* 0x00008f007d877a23 */ /* 0x000fe40000010887 */
[--C-:B------:R-:W-:Y:S01]  /*7570*/  FFMA.FTZ R122, R122, c[0x0][0x23c], -R172.reuse ;  /* 0x00008f007a7a7a23 */ /* 0x100fe200000108ac */
[----:B------:R4:W-:Y:S01]  /*7580*/  MUFU.EX2 R240, R32 ;  /* 0x0000002000f07308 */ /* 0x0009e20000000800 */
[--C-:B------:R-:W-:Y:S02]  /*7590*/  FFMA.FTZ R123, R123, c[0x0][0x23c], -R172.reuse ;  /* 0x00008f007b7b7a23 */ /* 0x100fe400000108ac */
[--C-:B------:R-:W-:Y:S02]  /*75a0*/  FFMA.FTZ R126, R126, c[0x0][0x23c], -R172.reuse ;  /* 0x00008f007e7e7a23 */ /* 0x100fe400000108ac */
[C---:B--2---:R-:W-:Y:S02]  /*75b0*/  FMUL.FTZ R14, R0.reuse, R150 ;  /* 0x00000096000e7220 */ /* 0x044fe40000410000 */
[----:B------:R-:W-:Y:S03]  /*75c0*/  FFMA.FTZ R172, R127, c[0x0][0x23c], -R172 ;  /* 0x00008f007fac7a23 */ /* 0x000fe600000108ac */
[----:B------:R2:W-:Y:S01]  /*75d0*/  MUFU.EX2 R242, R33 ;  /* 0x0000002100f27308 */ /* 0x0005e20000000800 */
[----:B---3--:R-:W-:Y:S09]  /*75e0*/  FMUL.FTZ R15, R0, R151 ;  /* 0x00000097000f7220 */ /* 0x008ff20000410000 */
[----:B------:R5:W-:Y:S01]  /*75f0*/  MUFU.EX2 R239, R34 ;  /* 0x0000002200ef7308 */ /* 0x000be20000000800 */
[----:B----4-:R-:W-:Y:S09]  /*7600*/  F2FP.PACK_AB R32, R181, R173 ;  /* 0x000000adb520723e */ /* 0x010ff200000000ff */
[----:B------:R1:W-:Y:S01]  /*7610*/  MUFU.EX2 R243, R35 ;  /* 0x0000002300f37308 */ /* 0x0003e20000000800 */
[----:B--2---:R-:W-:Y:S09]  /*7620*/  F2FP.PACK_AB R33, R179, R177 ;  /* 0x000000b1b321723e */ /* 0x004ff200000000ff */
[----:B------:R2:W-:Y:S01]  /*7630*/  MUFU.EX2 R178, R24 ;  /* 0x0000001800b27308 */ /* 0x0005e20000000800 */
[----:B-----5:R-:W-:Y:S09]  /*7640*/  F2FP.PACK_AB R34, R188, R184 ;  /* 0x000000b8bc22723e */ /* 0x020ff200000000ff */
[----:B------:R3:W4:Y:S01]  /*7650*/  MUFU.EX2 R192, R25 ;  /* 0x0000001900c07308 */ /* 0x0007220000000800 */
[----:B-1----:R-:W-:Y:S09]  /*7660*/  F2FP.PACK_AB R35, R182, R180 ;  /* 0x000000b4b623723e */ /* 0x002ff200000000ff */
[----:B------:R1:W-:Y:S01]  /*7670*/  MUFU.EX2 R176, R26 ;  /* 0x0000001a00b07308 */ /* 0x0003e20000000800 */
[C---:B------:R-:W-:Y:S04]  /*7680*/  HMMA.16816.F32 R8, R32.reuse, R20, R8 ;  /* 0x000000142008723c */ /* 0x040fe80000001808 */
[----:B--2---:R-:W-:Y:S03]  /*7690*/  FMUL.FTZ R24, R2, R160 ;  /* 0x000000a002187220 */ /* 0x004fe60000410000 */
[C---:B------:R-:W-:Y:S01]  /*76a0*/  FMUL.FTZ R20, R132.reuse, R156 ;  /* 0x0000009c84147220 */ /* 0x040fe20000410000 */
[-C--:B------:R-:W-:Y:S01]  /*76b0*/  HMMA.16816.F32 R12, R32, R22.reuse, R12 ;  /* 0x00000016200c723c */ /* 0x080fe2000000180c */
[----:B------:R2:W5:Y:S03]  /*76c0*/  MUFU.EX2 R187, R27 ;  /* 0x0000001b00bb7308 */ /* 0x0005660000000800 */
[----:B------:R-:W-:Y:S02]  /*76d0*/  FMUL.FTZ R21, R132, R157 ;  /* 0x0000009d84157220 */ /* 0x000fe40000410000 */
[----:B---3--:R-:W-:Y:S02]  /*76e0*/  FMUL.FTZ R25, R2, R161 ;  /* 0x000000a102197220 */ /* 0x008fe40000410000 */
[C---:B------:R-:W-:Y:S03]  /*76f0*/  HMMA.16816.F32 R16, R36.reuse, R22, R16 ;  /* 0x000000162410723c */ /* 0x040fe60000001810 */
[----:B------:R-:W-:Y:S04]  /*7700*/  MUFU.EX2 R198, R44 ;  /* 0x0000002c00c67308 */ /* 0x000fe80000000800 */
[C---:B------:R-:W-:Y:S02]  /*7710*/  FMUL.FTZ R22, R133.reuse, R158 ;  /* 0x0000009e85167220 */ /* 0x040fe40000410000 */
[----:B------:R-:W-:Y:S03]  /*7720*/  FMUL.FTZ R23, R133, R159 ;  /* 0x0000009f85177220 */ /* 0x000fe60000410000 */
[C---:B-1----:R-:W-:Y:S01]  /*7730*/  FMUL.FTZ R26, R0.reuse, R162 ;  /* 0x000000a2001a7220 */ /* 0x042fe20000410000 */
[----:B------:R-:W-:Y:S03]  /*7740*/  MUFU.EX2 R226, R45 ;  /* 0x0000002d00e27308 */ /* 0x000fe60000000800 */
[-C--:B------:R-:W-:Y:S03]  /*7750*/  HMMA.16816.F32 R20, R36, R40.reuse, R20 ;  /* 0x000000282414723c */ /* 0x080fe60000001814 */
[----:B--2---:R-:W-:Y:S04]  /*7760*/  FMUL.FTZ R27, R0, R163 ;  /* 0x000000a3001b7220 */ /* 0x004fe80000410000 */
[----:B------:R-:W-:Y:S03]  /*7770*/  MUFU.EX2 R194, R46 ;  /* 0x0000002e00c27308 */ /* 0x000fe60000000800 */
[C---:B------:R-:W-:Y:S07]  /*7780*/  HMMA.16816.F32 R24, R32.reuse, R40, R24 ;  /* 0x000000282018723c */ /* 0x040fee0000001818 */
[----:B------:R1:W-:Y:S01]  /*7790*/  MUFU.EX2 R230, R47 ;  /* 0x0000002f00e67308 */ /* 0x0003e20000000800 */
[----:B----4-:R-:W-:Y:S04]  /*77a0*/  F2FP.PACK_AB R40, R192, R178 ;  /* 0x000000b2c028723e */ /* 0x010fe800000000ff */
[----:B-----5:R-:W-:Y:S05]  /*77b0*/  F2FP.PACK_AB R41, R187, R176 ;  /* 0x000000b0bb29723e */ /* 0x020fea00000000ff */
[----:B------:R2:W-:Y:S10]  /*77c0*/  MUFU.EX2 R199, R28 ;  /* 0x0000001c00c77308 */ /* 0x0005f40000000800 */
[----:B------:R3:W4:Y:S01]  /*77d0*/  MUFU.EX2 R231, R29 ;  /* 0x0000001d00e77308 */ /* 0x0007220000000800 */
[----:B-1----:R-:W1:Y:S09]  /*77e0*/  LDSM.16.MT88.4 R44, [R205+0x4400] ;  /* 0x00440000cd2c783b */ /* 0x002e720000004200 */
[----:B------:R5:W-:Y:S01]  /*77f0*/  MUFU.EX2 R196, R30 ;  /* 0x0000001e00c47308 */ /* 0x000be20000000800 */
[C---:B--2---:R-:W-:Y:S09]  /*7800*/  FMUL.FTZ R28, R2.reuse, R164 ;  /* 0x000000a4021c7220 */ /* 0x044ff20000410000 */
[----:B------:R2:W1:Y:S01]  /*7810*/  MUFU.EX2 R224, R31 ;  /* 0x0000001f00e07308 */ /* 0x0004620000000800 */
[----:B---3--:R-:W-:Y:S09]  /*7820*/  FMUL.FTZ R29, R2, R165 ;  /* 0x000000a5021d7220 */ /* 0x008ff20000410000 */
[----:B------:R-:W-:Y:S01]  /*7830*/  MUFU.EX2 R234, R48 ;  /* 0x0000003000ea7308 */ /* 0x000fe20000000800 */
[C---:B-----5:R-:W-:Y:S09]  /*7840*/  FMUL.FTZ R30, R0.reuse, R166 ;  /* 0x000000a6001e7220 */ /* 0x060ff20000410000 */
[----:B------:R-:W3:Y:S01]  /*7850*/  MUFU.EX2 R244, R49 ;  /* 0x0000003100f47308 */ /* 0x000ee20000000800 */
[C---:B--2---:R-:W-:Y:S02]  /*7860*/  FMUL.FTZ R31, R0.reuse, R167 ;  /* 0x000000a7001f7220 */ /* 0x044fe40000410000 */
[----:B------:R-:W-:Y:S07]  /*7870*/  FFMA.FTZ R0, R0, R222, R177 ;  /* 0x000000de00007223 */ /* 0x000fee00000100b1 */
[----:B------:R-:W-:Y:S01]  /*7880*/  MUFU.EX2 R227, R50 ;  /* 0x0000003200e37308 */ /* 0x000fe20000000800 */
[-C--:B------:R-:W-:Y:S03]  /*7890*/  HMMA.16816.F32 R28, R32, R42.reuse, R28 ;  /* 0x0000002a201c723c */ /* 0x080fe6000000181c */
[----:B------:R-:W-:Y:S04]  /*78a0*/  FADD.FTZ R0, R179, R0 ;  /* 0x00000000b3007221 */ /* 0x000fe80000010000 */
[----:B------:R-:W-:Y:S02]  /*78b0*/  FADD.FTZ R0, R180, R0 ;  /* 0x00000000b4007221 */ /* 0x000fe40000010000 */
[----:B------:R2:W5:Y:S03]  /*78c0*/  MUFU.EX2 R241, R51 ;  /* 0x0000003300f17308 */ /* 0x0005660000000800 */
[C---:B------:R-:W-:Y:S02]  /*78d0*/  FMUL.FTZ R32, R132.reuse, R168 ;  /* 0x000000a884207220 */ /* 0x040fe40000410000 */
[C---:B------:R-:W-:Y:S02]  /*78e0*/  FMUL.FTZ R33, R132.reuse, R169 ;  /* 0x000000a984217220 */ /* 0x040fe40000410000 */
[C---:B------:R-:W-:Y:S02]  /*78f0*/  FMUL.FTZ R34, R133.reuse, R170 ;  /* 0x000000aa85227220 */ /* 0x040fe40000410000 */
[----:B------:R-:W-:Y:S01]  /*7900*/  FMUL.FTZ R35, R133, R171 ;  /* 0x000000ab85237220 */ /* 0x000fe20000410000 */
[----:B------:R-:W-:Y:S01]  /*7910*/  MUFU.EX2 R229, R52 ;  /* 0x0000003400e57308 */ /* 0x000fe20000000800 */
[----:B------:R-:W-:Y:S05]  /*7920*/  FFMA.FTZ R132, R132, R219, R174 ;  /* 0x000000db84847223 */ /* 0x000fea00000100ae */
[----:B------:R-:W-:Y:S04]  /*7930*/  HMMA.16816.F32 R32, R36, R42, R32 ;  /* 0x0000002a2420723c */ /* 0x000fe80000001820 */
[----:B------:R-:W-:Y:S03]  /*7940*/  MUFU.EX2 R233, R53 ;  /* 0x0000003500e97308 */ /* 0x000fe60000000800 */
[----:B------:R-:W-:Y:S01]  /*7950*/  F2FP.PACK_AB R36, R193, R190 ;  /* 0x000000bec124723e */ /* 0x000fe200000000ff */
[----:B--2---:R-:W2:Y:S01]  /*7960*/  LDSM.16.MT88.4 R48, [R206+0x4400] ;  /* 0x00440000ce30783b */ /* 0x004ea20000004200 */
[----:B------:R-:W-:Y:S03]  /*7970*/  F2FP.PACK_AB R37, R189, R185 ;  /* 0x000000b9bd25723e */ /* 0x000fe600000000ff */
[----:B------:R-:W-:Y:S02]  /*7980*/  F2FP.PACK_AB R38, R242, R240 ;  /* 0x000000f0f226723e */ /* 0x000fe400000000ff */
[----:B------:R-:W-:Y:S01]  /*7990*/  MUFU.EX2 R203, R54 ;  /* 0x0000003600cb7308 */ /* 0x000fe20000000800 */
[----:B------:R-:W-:Y:S02]  /*79a0*/  F2FP.PACK_AB R39, R243, R239 ;  /* 0x000000eff327723e */ /* 0x000fe400000000ff */
[----:B----4-:R-:W-:Y:S02]  /*79b0*/  F2FP.PACK_AB R42, R231, R199 ;  /* 0x000000c7e72a723e */ /* 0x010fe400000000ff */
[----:B-1----:R-:W-:Y:S03]  /*79c0*/  F2FP.PACK_AB R43, R224, R196 ;  /* 0x000000c4e02b723e */ /* 0x002fe600000000ff */
[-C--:B------:R-:W-:Y:S02]  /*79d0*/  HMMA.16816.F32 R4, R36, R44.reuse, R4 ;  /* 0x0000002c2404723c */ /* 0x080fe40000001804 */
[----:B------:R1:W-:Y:S06]  /*79e0*/  MUFU.EX2 R236, R55 ;  /* 0x0000003700ec7308 */ /* 0x0003ec0000000800 */
[C---:B------:R-:W-:Y:S04]  /*79f0*/  HMMA.16816.F32 R8, R40.reuse, R44, R8 ;  /* 0x0000002c2808723c */ /* 0x040fe80000001808 */
[----:B------:R-:W-:Y:S04]  /*7a00*/  MUFU.EX2 R237, R64 ;  /* 0x0000004000ed7308 */ /* 0x000fe80000000800 */
[-C--:B------:R-:W-:Y:S06]  /*7a10*/  HMMA.16816.F32 R12, R40, R46.reuse, R12 ;  /* 0x0000002e280c723c */ /* 0x080fec000000180c */
[----:B------:R-:W-:Y:S02]  /*7a20*/  MUFU.EX2 R65, R65 ;  /* 0x0000004100417308 */ /* 0x000fe40000000800 */
[C---:B------:R-:W-:Y:S01]  /*7a30*/  HMMA.16816.F32 R16, R36.reuse, R46, R16 ;  /* 0x0000002e2410723c */ /* 0x040fe20000001810 */
[----:B------:R-:W-:Y:S07]  /*7a40*/  LDSM.16.MT88.4 R44, [R206+0x4800] ;  /* 0x00480000ce2c783b */ /* 0x000fee0000004200 */
[----:B------:R-:W-:Y:S01]  /*7a50*/  MUFU.EX2 R66, R66 ;  /* 0x0000004200427308 */ /* 0x000fe20000000800 */
[----:B-1----:R-:W1:Y:S01]  /*7a60*/  LDSM.16.MT88.4 R52, [R205+0x4800] ;  /* 0x00480000cd34783b */ /* 0x002e620000004200 */
[-C--:B--2---:R-:W-:Y:S08]  /*7a70*/  HMMA.16816.F32 R20, R36, R48.reuse, R20 ;  /* 0x000000302414723c */ /* 0x084ff00000001814 */
[----:B------:R-:W-:Y:S01]  /*7a80*/  MUFU.EX2 R67, R67 ;  /* 0x0000004300437308 */ /* 0x000fe20000000800 */
[C---:B------:R-:W-:Y:S08]  /*7a90*/  HMMA.16816.F32 R24, R40.reuse, R48, R24 ;  /* 0x000000302818723c */ /* 0x040ff00000001818 */
[-C--:B------:R-:W-:Y:S01]  /*7aa0*/  HMMA.16816.F32 R28, R40, R50.reuse, R28 ;  /* 0x00000032281c723c */ /* 0x080fe2000000181c */
[----:B------:R-:W-:Y:S06]  /*7ab0*/  MUFU.EX2 R64, R56 ;  /* 0x0000003800407308 */ /* 0x000fec0000000800 */
[----:B------:R-:W-:Y:S01]  /*7ac0*/  F2FP.PACK_AB R40, R195, R183 ;  /* 0x000000b7c328723e */ /* 0x000fe200000000ff */
[----:B------:R-:W-:Y:S01]  /*7ad0*/  HMMA.16816.F32 R32, R36, R50, R32 ;  /* 0x000000322420723c */ /* 0x000fe20000001820 */
[----:B------:R-:W2:Y:S02]  /*7ae0*/  LDSM.16.MT88.4 R48, [R205+0x4c00] ;  /* 0x004c0000cd30783b */ /* 0x000ea40000004200 */
[----:B------:R-:W4:Y:S01]  /*7af0*/  MUFU.EX2 R57, R57 ;  /* 0x0000003900397308 */ /* 0x000f220000000800 */
[----:B------:R-:W-:Y:S02]  /*7b00*/  F2FP.PACK_AB R41, R191, R186 ;  /* 0x000000babf29723e */ /* 0x000fe400000000ff */
[----:B------:R-:W-:Y:S02]  /*7b10*/  F2FP.PACK_AB R42, R226, R198 ;  /* 0x000000c6e22a723e */ /* 0x000fe400000000ff */
[----:B------:R-:W-:Y:S04]  /*7b20*/  F2FP.PACK_AB R36, R238, R223 ;  /* 0x000000dfee24723e */ /* 0x000fe800000000ff */
[----:B------:R-:W-:Y:S01]  /*7b30*/  F2FP.PACK_AB R37, R232, R200 ;  /* 0x000000c8e825723e */ /* 0x000fe200000000ff */
[----:B------:R-:W-:Y:S01]  /*7b40*/  MUFU.EX2 R58, R58 ;  /* 0x0000003a003a7308 */ /* 0x000fe20000000800 */
[----:B---3--:R-:W-:Y:S02]  /*7b50*/  F2FP.PACK_AB R38, R244, R234 ;  /* 0x000000eaf426723e */ /* 0x008fe400000000ff */
[----:B-----5:R-:W-:Y:S02]  /*7b60*/  F2FP.PACK_AB R39, R241, R227 ;  /* 0x000000e3f127723e */ /* 0x020fe400000000ff */
[----:B------:R-:W-:Y:S05]  /*7b70*/  F2FP.PACK_AB R43, R230, R194 ;  /* 0x000000c2e62b723e */ /* 0x000fea00000000ff */
[----:B------:R-:W3:Y:S01]  /*7b80*/  MUFU.EX2 R59, R59 ;  /* 0x0000003b003b7308 */ /* 0x000ee20000000800 */
[-C--:B-1----:R-:W-:Y:S08]  /*7b90*/  HMMA.16816.F32 R4, R36, R52.reuse, R4 ;  /* 0x000000342404723c */ /* 0x082ff00000001804 */
[C---:B------:R-:W-:Y:S01]  /*7ba0*/  HMMA.16816.F32 R8, R40.reuse, R52, R8 ;  /* 0x000000342808723c */ /* 0x040fe20000001808 */
[----:B------:R-:W-:Y:S07]  /*7bb0*/  MUFU.EX2 R60, R60 ;  /* 0x0000003c003c7308 */ /* 0x000fee0000000800 */
[-C--:B------:R-:W-:Y:S03]  /*7bc0*/  HMMA.16816.F32 R12, R40, R54.reuse, R12 ;  /* 0x00000036280c723c */ /* 0x080fe6000000180c */
[----:B------:R-:W1:Y:S05]  /*7bd0*/  MUFU.EX2 R61, R61 ;  /* 0x0000003d003d7308 */ /* 0x000e6a0000000800 */
[C---:B------:R-:W-:Y:S01]  /*7be0*/  HMMA.16816.F32 R16, R36.reuse, R54, R16 ;  /* 0x000000362410723c */ /* 0x040fe20000001810 */
[----:B------:R-:W5:Y:S04]  /*7bf0*/  LDSM.16.MT88.4 R52, [R206+0x4c00] ;  /* 0x004c0000ce34783b */ /* 0x000f680000004200 */
[----:B------:R-:W-:Y:S03]  /*7c00*/  MUFU.EX2 R62, R62 ;  /* 0x0000003e003e7308 */ /* 0x000fe60000000800 */
[-C--:B------:R-:W-:Y:S07]  /*7c10*/  HMMA.16816.F32 R20, R36, R44.reuse, R20 ;  /* 0x0000002c2414723c */ /* 0x080fee0000001814 */
[----:B------:R-:W2:Y:S01]  /*7c20*/  MUFU.EX2 R63, R63 ;  /* 0x0000003f003f7308 */ /* 0x000ea20000000800 */
[C---:B------:R-:W-:Y:S08]  /*7c30*/  HMMA.16816.F32 R24, R40.reuse, R44, R24 ;  /* 0x0000002c2818723c */ /* 0x040ff00000001818 */
[-C--:B------:R-:W-:Y:S01]  /*7c40*/  HMMA.16816.F32 R28, R40, R46.reuse, R28 ;  /* 0x0000002e281c723c */ /* 0x080fe2000000181c */
[----:B------:R-:W-:Y:S06]  /*7c50*/  MUFU.EX2 R68, R68 ;  /* 0x0000004400447308 */ /* 0x000fec0000000800 */
[----:B----4-:R-:W-:Y:S01]  /*7c60*/  F2FP.PACK_AB R40, R57, R64 ;  /* 0x000000403928723e */ /* 0x010fe200000000ff */
[----:B------:R-:W-:Y:S01]  /*7c70*/  HMMA.16816.F32 R32, R36, R46, R32 ;  /* 0x0000002e2420723c */ /* 0x000fe20000001820 */
[----:B------:R-:W4:Y:S02]  /*7c80*/  LDSM.16.MT88.4 R44, [R205+0x5000] ;  /* 0x00500000cd2c783b */ /* 0x000f240000004200 */
[----:B------:R-:W4:Y:S01]  /*7c90*/  MUFU.EX2 R69, R69 ;  /* 0x0000004500457308 */ /* 0x000f220000000800 */
[----:B---3--:R-:W-:Y:S02]  /*7ca0*/  F2FP.PACK_AB R41, R59, R58 ;  /* 0x0000003a3b29723e */ /* 0x008fe400000000ff */
[----:B-1----:R-:W-:Y:S02]  /*7cb0*/  F2FP.PACK_AB R42, R61, R60 ;  /* 0x0000003c3d2a723e */ /* 0x002fe400000000ff */
[----:B------:R-:W-:Y:S04]  /*7cc0*/  F2FP.PACK_AB R36, R233, R229 ;  /* 0x000000e5e924723e */ /* 0x000fe800000000ff */
[----:B------:R-:W-:Y:S01]  /*7cd0*/  F2FP.PACK_AB R37, R236, R203 ;  /* 0x000000cbec25723e */ /* 0x000fe200000000ff */
[----:B------:R-:W-:Y:S01]  /*7ce0*/  MUFU.EX2 R70, R70 ;  /* 0x0000004600467308 */ /* 0x000fe20000000800 */
[----:B------:R-:W-:Y:S02]  /*7cf0*/  F2FP.PACK_AB R38, R65, R237 ;  /* 0x000000ed4126723e */ /* 0x000fe400000000ff */
[----:B------:R-:W-:Y:S02]  /*7d00*/  F2FP.PACK_AB R39, R67, R66 ;  /* 0x000000424327723e */ /* 0x000fe400000000ff */
[----:B--2---:R-:W-:Y:S05]  /*7d10*/  F2FP.PACK_AB R43, R63, R62 ;  /* 0x0000003e3f2b723e */ /* 0x004fea00000000ff */
[----:B------:R-:W1:Y:S01]  /*7d20*/  MUFU.EX2 R71, R71 ;  /* 0x0000004700477308 */ /* 0x000e620000000800 */
[-C--:B------:R-:W-:Y:S08]  /*7d30*/  HMMA.16816.F32 R4, R36, R48.reuse, R4 ;  /* 0x000000302404723c */ /* 0x080ff00000001804 */
[C---:B------:R-:W-:Y:S01]  /*7d40*/  HMMA.16816.F32 R8, R40.reuse, R48, R8 ;  /* 0x000000302808723c */ /* 0x040fe20000001808 */
[----:B------:R-:W-:Y:S07]  /*7d50*/  MUFU.EX2 R80, R80 ;  /* 0x0000005000507308 */ /* 0x000fee0000000800 */
[-C--:B------:R-:W-:Y:S03]  /*7d60*/  HMMA.16816.F32 R12, R40, R50.reuse, R12 ;  /* 0x00000032280c723c */ /* 0x080fe6000000180c */
[----:B------:R-:W2:Y:S05]  /*7d70*/  MUFU.EX2 R81, R81 ;  /* 0x0000005100517308 */ /* 0x000eaa0000000800 */
[C---:B------:R-:W-:Y:S01]  /*7d80*/  HMMA.16816.F32 R16, R36.reuse, R50, R16 ;  /* 0x000000322410723c */ /* 0x040fe20000001810 */
[----:B------:R-:W3:Y:S04]  /*7d90*/  LDSM.16.MT88.4 R48, [R206+0x5000] ;  /* 0x00500000ce30783b */ /* 0x000ee80000004200 */
[----:B------:R-:W-:Y:S03]  /*7da0*/  MUFU.EX2 R82, R82 ;  /* 0x0000005200527308 */ /* 0x000fe60000000800 */
[-C--:B-----5:R-:W-:Y:S07]  /*7db0*/  HMMA.16816.F32 R20, R36, R52.reuse, R20 ;  /* 0x000000342414723c */ /* 0x0a0fee0000001814 */
[----:B------:R-:W5:Y:S01]  /*7dc0*/  MUFU.EX2 R83, R83 ;  /* 0x0000005300537308 */ /* 0x000f620000000800 */
[C---:B------:R-:W-:Y:S08]  /*7dd0*/  HMMA.16816.F32 R24, R40.reuse, R52, R24 ;  /* 0x000000342818723c */ /* 0x040ff00000001818 */
[-C--:B------:R-:W-:Y:S01]  /*7de0*/  HMMA.16816.F32 R28, R40, R54.reuse, R28 ;  /* 0x00000036281c723c */ /* 0x080fe2000000181c */
[----:B------:R-:W-:Y:S07]  /*7df0*/  MUFU.EX2 R72, R72 ;  /* 0x0000004800487308 */ /* 0x000fee0000000800 */
[----:B------:R-:W-:Y:S01]  /*7e00*/  HMMA.16816.F32 R32, R36, R54, R32 ;  /* 0x000000362420723c */ /* 0x000fe20000001820 */
[----:B------:R-:W-:Y:S02]  /*7e10*/  LDSM.16.MT88.4 R52, [R206+0x5400] ;  /* 0x00540000ce34783b */ /* 0x000fe40000004200 */
[----:B------:R-:W3:Y:S04]  /*7e20*/  MUFU.EX2 R73, R73 ;  /* 0x0000004900497308 */ /* 0x000ee80000000800 */
[----:B----4-:R-:W-:Y:S02]  /*7e30*/  F2FP.PACK_AB R36, R69, R68 ;  /* 0x000000444524723e */ /* 0x010fe400000000ff */
[----:B-1----:R-:W-:Y:S03]  /*7e40*/  F2FP.PACK_AB R37, R71, R70 ;  /* 0x000000464725723e */ /* 0x002fe600000000ff */
[----:B--2---:R-:W-:Y:S01]  /*7e50*/  F2FP.PACK_AB R38, R81, R80 ;  /* 0x000000505126723e */ /* 0x004fe200000000ff */
[----:B------:R-:W-:Y:S01]  /*7e60*/  MUFU.EX2 R74, R74 ;  /* 0x0000004a004a7308 */ /* 0x000fe20000000800 */
[----:B-----5:R-:W-:Y:S07]  /*7e70*/  F2FP.PACK_AB R39, R83, R82 ;  /* 0x000000525327723e */ /* 0x020fee00000000ff */
[-C--:B------:R-:W-:Y:S02]  /*7e80*/  HMMA.16816.F32 R4, R36, R44.reuse, R4 ;  /* 0x0000002c2404723c */ /* 0x080fe40000001804 */
[----:B------:R-:W1:Y:S01]  /*7e90*/  MUFU.EX2 R75, R75 ;  /* 0x0000004b004b7308 */ /* 0x000e620000000800 */
[----:B---3--:R-:W-:Y:S09]  /*7ea0*/  F2FP.PACK_AB R40, R73, R72 ;  /* 0x000000484928723e */ /* 0x008ff200000000ff */
[----:B------:R-:W-:Y:S10]  /*7eb0*/  MUFU.EX2 R76, R76 ;  /* 0x0000004c004c7308 */ /* 0x000ff40000000800 */
[----:B------:R-:W2:Y:S01]  /*7ec0*/  MUFU.EX2 R77, R77 ;  /* 0x0000004d004d7308 */ /* 0x000ea20000000800 */
[----:B-1----:R-:W-:Y:S09]  /*7ed0*/  F2FP.PACK_AB R41, R75, R74 ;  /* 0x0000004a4b29723e */ /* 0x002ff200000000ff */
[----:B------:R-:W-:Y:S10]  /*7ee0*/  MUFU.EX2 R78, R78 ;  /* 0x0000004e004e7308 */ /* 0x000ff40000000800 */
[----:B------:R-:W1:Y:S01]  /*7ef0*/  MUFU.EX2 R79, R79 ;  /* 0x0000004f004f7308 */ /* 0x000e620000000800 */
[----:B--2---:R-:W-:Y:S09]  /*7f00*/  F2FP.PACK_AB R42, R77, R76 ;  /* 0x0000004c4d2a723e */ /* 0x004ff200000000ff */
[----:B------:R-:W-:Y:S10]  /*7f10*/  MUFU.EX2 R84, R84 ;  /* 0x0000005400547308 */ /* 0x000ff40000000800 */
[----:B------:R-:W2:Y:S01]  /*7f20*/  MUFU.EX2 R85, R85 ;  /* 0x0000005500557308 */ /* 0x000ea20000000800 */
[----:B-1----:R-:W-:Y:S09]  /*7f30*/  F2FP.PACK_AB R43, R79, R78 ;  /* 0x0000004e4f2b723e */ /* 0x002ff200000000ff */
[----:B------:R-:W-:Y:S01]  /*7f40*/  MUFU.EX2 R86, R86 ;  /* 0x0000005600567308 */ /* 0x000fe20000000800 */
[C---:B------:R-:W-:Y:S08]  /*7f50*/  HMMA.16816.F32 R8, R40.reuse, R44, R8 ;  /* 0x0000002c2808723c */ /* 0x040ff00000001808 */
[-C--:B------:R-:W-:Y:S01]  /*7f60*/  HMMA.16816.F32 R12, R40, R46.reuse, R12 ;  /* 0x0000002e280c723c */ /* 0x080fe2000000180c */
[----:B------:R-:W1:Y:S07]  /*7f70*/  MUFU.EX2 R87, R87 ;  /* 0x0000005700577308 */ /* 0x000e6e0000000800 */
[C---:B------:R-:W-:Y:S01]  /*7f80*/  HMMA.16816.F32 R16, R36.reuse, R46, R16 ;  /* 0x0000002e2410723c */ /* 0x040fe20000001810 */
[----:B------:R-:W3:Y:S02]  /*7f90*/  LDSM.16.MT88.4 R44, [R205+0x5400] ;  /* 0x00540000cd2c783b */ /* 0x000ee40000004200 */
[----:B------:R-:W-:Y:S05]  /*7fa0*/  MUFU.EX2 R96, R96 ;  /* 0x0000006000607308 */ /* 0x000fea0000000800 */
[-C--:B------:R-:W-:Y:S05]  /*7fb0*/  HMMA.16816.F32 R20, R36, R48.reuse, R20 ;  /* 0x000000302414723c */ /* 0x080fea0000001814 */
[----:B------:R-:W4:Y:S03]  /*7fc0*/  MUFU.EX2 R97, R97 ;  /* 0x0000006100617308 */ /* 0x000f260000000800 */
[C---:B------:R-:W-:Y:S07]  /*7fd0*/  HMMA.16816.F32 R24, R40.reuse, R48, R24 ;  /* 0x000000302818723c */ /* 0x040fee0000001818 */
[----:B------:R-:W-:Y:S01]  /*7fe0*/  MUFU.EX2 R98, R98 ;  /* 0x0000006200627308 */ /* 0x000fe20000000800 */
[-C--:B------:R-:W-:Y:S04]  /*7ff0*/  HMMA.16816.F32 R28, R40, R50.reuse, R28 ;  /* 0x00000032281c723c */ /* 0x080fe8000000181c */
[----:B------:R-:W-:Y:S02]  /*8000*/  FFMA.FTZ R48, R2, R220, R173 ;  /* 0x000000dc02307223 */ /* 0x000fe400000100ad */
[----:B------:R-:W-:Y:S01]  /*8010*/  FFMA.FTZ R49, R133, R221, R175 ;  /* 0x000000dd85317223 */ /* 0x000fe200000100af */
[----:B------:R-:W-:Y:S01]  /*8020*/  MOV R133, R137 ;  /* 0x0000008900857202 */ /* 0x000fe20000000f00 */
[----:B------:R-:W-:Y:S01]  /*8030*/  HMMA.16816.F32 R32, R36, R50, R32 ;  /* 0x000000322420723c */ /* 0x000fe20000001820 */
[----:B------:R-:W5:Y:S03]  /*8040*/  MUFU.EX2 R99, R99 ;  /* 0x0000006300637308 */ /* 0x000f660000000800 */
[----:B------:R-:W-:Y:S02]  /*8050*/  FADD.FTZ R48, R181, R48 ;  /* 0x00000030b5307221 */ /* 0x000fe40000010000 */
[----:B------:R-:W-:Y:S01]  /*8060*/  FADD.FTZ R49, R201, R49 ;  /* 0x00000031c9317221 */ /* 0x000fe20000010000 */
[----:B--2---:R-:W-:Y:S01]  /*8070*/  F2FP.PACK_AB R36, R85, R84 ;  /* 0x000000545524723e */ /* 0x004fe200000000ff */
[----:B------:R-:W-:Y:S01]  /*8080*/  FADD.FTZ R2, R225, R132 ;  /* 0x00000084e1027221 */ /* 0x000fe20000010000 */
[----:B-1----:R-:W-:Y:S02]  /*8090*/  F2FP.PACK_AB R37, R87, R86 ;  /* 0x000000565725723e */ /* 0x002fe400000000ff */
[----:B------:R-:W-:Y:S01]  /*80a0*/  MUFU.EX2 R88, R88 ;  /* 0x0000005800587308 */ /* 0x000fe20000000800 */
[----:B----4-:R-:W-:Y:S01]  /*80b0*/  F2FP.PACK_AB R38, R97, R96 ;  /* 0x000000606126723e */ /* 0x010fe200000000ff */
[----:B------:R-:W-:Y:S01]  /*80c0*/  FADD.FTZ R49, R197, R49 ;  /* 0x00000031c5317221 */ /* 0x000fe20000010000 */
[----:B------:R-:W-:Y:S01]  /*80d0*/  MOV R132, R138 ;  /* 0x0000008a00847202 */ /* 0x000fe20000000f00 */
[----:B------:R-:W-:Y:S02]  /*80e0*/  FADD.FTZ R2, R202, R2 ;  /* 0x00000002ca027221 */ /* 0x000fe40000010000 */
[----:B------:R-:W-:Y:S02]  /*80f0*/  FADD.FTZ R49, R228, R49 ;  /* 0x00000031e4317221 */ /* 0x000fe40000010000 */
[----:B------:R-:W-:Y:S02]  /*8100*/  FADD.FTZ R2, R235, R2 ;  /* 0x00000002eb027221 */ /* 0x000fe40000010000 */
[----:B------:R-:W1:Y:S02]  /*8110*/  MUFU.EX2 R89, R89 ;  /* 0x0000005900597308 */ /* 0x000e640000000800 */
[----:B------:R-:W-:Y:S01]  /*8120*/  FADD.FTZ R2, R190, R2 ;  /* 0x00000002be027221 */ /* 0x000fe20000010000 */
[----:B-----5:R-:W-:Y:S03]  /*8130*/  F2FP.PACK_AB R39, R99, R98 ;  /* 0x000000626327723e */ /* 0x020fe600000000ff */
[----:B------:R-:W-:Y:S04]  /*8140*/  FADD.FTZ R56, R193, R2 ;  /* 0x00000002c1387221 */ /* 0x000fe80000010000 */
[----:B------:R-:W-:Y:S01]  /*8150*/  MUFU.EX2 R90, R90 ;  /* 0x0000005a005a7308 */ /* 0x000fe20000000800 */
[-C--:B---3--:R-:W-:Y:S09]  /*8160*/  HMMA.16816.F32 R4, R36, R44.reuse, R4 ;  /* 0x0000002c2404723c */ /* 0x088ff20000001804 */
[----:B------:R-:W2:Y:S03]  /*8170*/  MUFU.EX2 R91, R91 ;  /* 0x0000005b005b7308 */ /* 0x000ea60000000800 */
[----:B-1----:R-:W-:Y:S07]  /*8180*/  F2FP.PACK_AB R40, R89, R88 ;  /* 0x000000585928723e */ /* 0x002fee00000000ff */
[----:B------:R-:W-:Y:S10]  /*8190*/  MUFU.EX2 R92, R92 ;  /* 0x0000005c005c7308 */ /* 0x000ff40000000800 */
[----:B------:R-:W1:Y:S01]  /*81a0*/  MUFU.EX2 R93, R93 ;  /* 0x0000005d005d7308 */ /* 0x000e620000000800 */
[----:B--2---:R-:W-:Y:S09]  /*81b0*/  F2FP.PACK_AB R41, R91, R90 ;  /* 0x0000005a5b29723e */ /* 0x004ff200000000ff */
[----:B------:R-:W-:Y:S10]  /*81c0*/  MUFU.EX2 R94, R94 ;  /* 0x0000005e005e7308 */ /* 0x000ff40000000800 */
[----:B------:R-:W2:Y:S01]  /*81d0*/  MUFU.EX2 R95, R95 ;  /* 0x0000005f005f7308 */ /* 0x000ea20000000800 */
[----:B-1----:R-:W-:Y:S09]  /*81e0*/  F2FP.PACK_AB R42, R93, R92 ;  /* 0x0000005c5d2a723e */ /* 0x002ff200000000ff */
[----:B------:R-:W-:Y:S10]  /*81f0*/  MUFU.EX2 R100, R100 ;  /* 0x0000006400647308 */ /* 0x000ff40000000800 */
[----:B------:R-:W1:Y:S01]  /*8200*/  MUFU.EX2 R101, R101 ;  /* 0x0000006500657308 */ /* 0x000e620000000800 */
[----:B--2---:R-:W-:Y:S09]  /*8210*/  F2FP.PACK_AB R43, R95, R94 ;  /* 0x0000005e5f2b723e */ /* 0x004ff200000000ff */
[----:B------:R-:W-:Y:S01]  /*8220*/  MUFU.EX2 R102, R102 ;  /* 0x0000006600667308 */ /* 0x000fe20000000800 */
[C---:B------:R-:W-:Y:S08]  /*8230*/  HMMA.16816.F32 R8, R40.reuse, R44, R8 ;  /* 0x0000002c2808723c */ /* 0x040ff00000001808 */
[-C--:B------:R-:W-:Y:S01]  /*8240*/  HMMA.16816.F32 R12, R40, R46.reuse, R12 ;  /* 0x0000002e280c723c */ /* 0x080fe2000000180c */
[----:B------:R-:W2:Y:S07]  /*8250*/  MUFU.EX2 R103, R103 ;  /* 0x0000006700677308 */ /* 0x000eae0000000800 */
        /* <DEDUP_REMOVED lines=8> */
[----:B------:R-:W-:Y:S02]  /*82e0*/  FADD.FTZ R52, R184, R48 ;  /* 0x00000030b8347221 */ /* 0x000fe40000010000 */
[----:B------:R-:W-:Y:S02]  /*82f0*/  FADD.FTZ R48, R182, R0 ;  /* 0x00000000b6307221 */ /* 0x000fe40000010000 */
[----:B------:R-:W-:Y:S01]  /*8300*/  FADD.FTZ R0, R185, R49 ;  /* 0x00000031b9007221 */ /* 0x000fe20000010000 */
[----:B------:R-:W5:Y:S01]  /*8310*/  MUFU.EX2 R115, R115 ;  /* 0x0000007300737308 */ /* 0x000f620000000800 */
[----:B------:R-:W-:Y:S04]  /*8320*/  HMMA.16816.F32 R32, R36, R54, R32 ;  /* 0x000000362420723c */ /* 0x000fe80000001820 */
[----:B------:R-:W-:Y:S02]  /*8330*/  FADD.FTZ R40, R176, R48 ;  /* 0x00000030b0287221 */ /* 0x000fe40000010000 */
[----:B------:R-:W3:Y:S01]  /*8340*/  LDSM.16.MT88.4 R48, [R206+0x5800] ;  /* 0x00580000ce30783b */ /* 0x000ee20000004200 */
[----:B-1----:R-:W-:Y:S01]  /*8350*/  F2FP.PACK_AB R36, R101, R100 ;  /* 0x000000646524723e */ /* 0x002fe200000000ff */
[----:B------:R-:W-:Y:S01]  /*8360*/  FADD.FTZ R2, R187, R40 ;  /* 0x00000028bb027221 */ /* 0x000fe20000010000 */
[----:B------:R-:W-:Y:S03]  /*8370*/  MUFU.EX2 R104, R104 ;  /* 0x0000006800687308 */ /* 0x000fe60000000800 */
[----:B--2---:R-:W-:Y:S01]  /*8380*/  F2FP.PACK_AB R37, R103, R102 ;  /* 0x000000666725723e */ /* 0x004fe200000000ff */
[----:B------:R-:W-:Y:S01]  /*8390*/  FADD.FTZ R52, R188, R52 ;  /* 0x00000034bc347221 */ /* 0x000fe20000010000 */
[----:B----4-:R-:W-:Y:S01]  /*83a0*/  F2FP.PACK_AB R38, R113, R112 ;  /* 0x000000707126723e */ /* 0x010fe200000000ff */
[----:B------:R-:W-:Y:S02]  /*83b0*/  FADD.FTZ R53, R189, R0 ;  /* 0x00000000bd357221 */ /* 0x000fe40000010000 */
[----:B------:R-:W-:Y:S02]  /*83c0*/  FADD.FTZ R52, R178, R52 ;  /* 0x00000034b2347221 */ /* 0x000fe40000010000 */
[----:B------:R-:W1:Y:S01]  /*83d0*/  MUFU.EX2 R105, R105 ;  /* 0x0000006900697308 */ /* 0x000e620000000800 */
[----:B------:R-:W-:Y:S02]  /*83e0*/  FADD.FTZ R0, R240, R56 ;  /* 0x00000038f0007221 */ /* 0x000fe40000010000 */
[----:B------:R-:W-:Y:S01]  /*83f0*/  FADD.FTZ R52, R192, R52 ;  /* 0x00000034c0347221 */ /* 0x000fe20000010000 */
[----:B-----5:R-:W-:Y:S01]  /*8400*/  F2FP.PACK_AB R39, R115, R114 ;  /* 0x000000727327723e */ /* 0x020fe200000000ff */
[----:B------:R-:W-:Y:S02]  /*8410*/  FADD.FTZ R54, R239, R53 ;  /* 0x00000035ef367221 */ /* 0x000fe40000010000 */
[----:B------:R-:W-:Y:S02]  /*8420*/  FADD.FTZ R53, R199, R52 ;  /* 0x00000034c7357221 */ /* 0x000fe40000010000 */
[----:B------:R-:W-:Y:S01]  /*8430*/  FADD.FTZ R52, R196, R2 ;  /* 0x00000002c4347221 */ /* 0x000fe20000010000 */
[----:B------:R-:W-:Y:S01]  /*8440*/  MUFU.EX2 R106, R106 ;  /* 0x0000006a006a7308 */ /* 0x000fe20000000800 */
[-C--:B---3--:R-:W-:Y:S03]  /*8450*/  HMMA.16816.F32 R4, R36, R44.reuse, R4 ;  /* 0x0000002c2404723c */ /* 0x088fe60000001804 */
[----:B------:R-:W-:Y:S02]  /*8460*/  FADD.FTZ R55, R242, R0 ;  /* 0x00000000f2377221 */ /* 0x000fe40000010000 */
[----:B------:R-:W-:Y:S02]  /*8470*/  FADD.FTZ R2, R243, R54 ;  /* 0x00000036f3027221 */ /* 0x000fe40000010000 */
[----:B------:R-:W-:Y:S02]  /*8480*/  FADD.FTZ R0, R231, R53 ;  /* 0x00000035e7007221 */ /* 0x000fe40000010000 */
[----:B------:R-:W2:Y:S03]  /*8490*/  MUFU.EX2 R107, R107 ;  /* 0x0000006b006b7308 */ /* 0x000ea60000000800 */
[----:B------:R-:W-:Y:S01]  /*84a0*/  FADD.FTZ R2, R200, R2 ;  /* 0x00000002c8027221 */ /* 0x000fe20000010000 */
[----:B-1----:R-:W-:Y:S03]  /*84b0*/  F2FP.PACK_AB R40, R105, R104 ;  /* 0x000000686928723e */ /* 0x002fe600000000ff */
[----:B------:R-:W-:Y:S03]  /*84c0*/  FADD.FTZ R2, R232, R2 ;  /* 0x00000002e8027221 */ /* 0x000fe60000010000 */
        /* <DEDUP_REMOVED lines=10> */
[C---:B------:R-:W-:Y:S07]  /*8570*/  HMMA.16816.F32 R8, R40.reuse, R44, R8 ;  /* 0x0000002c2808723c */ /* 0x040fee0000001808 */
[----:B------:R-:W-:Y:S01]  /*8580*/  FADD.FTZ R44, R224, R52 ;  /* 0x00000034e02c7221 */ /* 0x000fe20000010000 */
[-C--:B------:R-:W-:Y:S01]  /*8590*/  HMMA.16816.F32 R12, R40, R46.reuse, R12 ;  /* 0x0000002e280c723c */ /* 0x080fe2000000180c */
[----:B------:R-:W2:Y:S03]  /*85a0*/  MUFU.EX2 R119, R119 ;  /* 0x0000007700777308 */ /* 0x000ea60000000800 */
[----:B------:R-:W-:Y:S01]  /*85b0*/  FADD.FTZ R45, R223, R55 ;  /* 0x00000037df2d7221 */ /* 0x000fe20000010000 */
[----:B-1----:R-:W-:Y:S01]  /*85c0*/  F2FP.PACK_AB R168, R117, R116 ;  /* 0x0000007475a8723e */ /* 0x002fe200000000ff */
[----:B------:R-:W-:Y:S02]  /*85d0*/  FADD.FTZ R52, R183, R0 ;  /* 0x00000000b7347221 */ /* 0x000fe40000010000 */
[----:B------:R-:W-:Y:S01]  /*85e0*/  FADD.FTZ R0, R186, R44 ;  /* 0x0000002cba007221 */ /* 0x000fe20000010000 */
[C---:B------:R-:W-:Y:S02]  /*85f0*/  HMMA.16816.F32 R16, R36.reuse, R46, R16 ;  /* 0x0000002e2410723c */ /* 0x040fe40000001810 */
[----:B------:R-:W-:Y:S02]  /*8600*/  MUFU.EX2 R128, R128 ;  /* 0x0000008000807308 */ /* 0x000fe40000000800 */
[----:B------:R-:W-:Y:S02]  /*8610*/  FADD.FTZ R44, R238, R45 ;  /* 0x0000002dee2c7221 */ /* 0x000fe40000010000 */
[----:B------:R-:W-:Y:S02]  /*8620*/  FADD.FTZ R52, R195, R52 ;  /* 0x00000034c3347221 */ /* 0x000fe40000010000 */
[----:B------:R-:W-:Y:S01]  /*8630*/  FADD.FTZ R45, R191, R0 ;  /* 0x00000000bf2d7221 */ /* 0x000fe20000010000 */
[-C--:B------:R-:W-:Y:S03]  /*8640*/  HMMA.16816.F32 R20, R36, R48.reuse, R20 ;  /* 0x000000302414723c */ /* 0x080fe60000001814 */
[----:B------:R-:W-:Y:S01]  /*8650*/  FADD.FTZ R53, R234, R44 ;  /* 0x0000002cea357221 */ /* 0x000fe20000010000 */
[----:B------:R-:W1:Y:S01]  /*8660*/  MUFU.EX2 R134, R134 ;  /* 0x0000008600867308 */ /* 0x000e620000000800 */
[----:B------:R-:W-:Y:S02]  /*8670*/  FADD.FTZ R44, R227, R2 ;  /* 0x00000002e32c7221 */ /* 0x000fe40000010000 */
[----:B------:R-:W-:Y:S01]  /*8680*/  FADD.FTZ R0, R198, R52 ;  /* 0x00000034c6007221 */ /* 0x000fe20000010000 */
[C---:B------:R-:W-:Y:S04]  /*8690*/  HMMA.16816.F32 R24, R40.reuse, R48, R24 ;  /* 0x000000302818723c */ /* 0x040fe80000001818 */
[----:B------:R-:W-:Y:S01]  /*86a0*/  FADD.FTZ R2, R194, R45 ;  /* 0x0000002dc2027221 */ /* 0x000fe20000010000 */
[----:B--2---:R-:W-:Y:S01]  /*86b0*/  F2FP.PACK_AB R169, R119, R118 ;  /* 0x0000007677a9723e */ /* 0x004fe200000000ff */
[----:B------:R-:W-:Y:S01]  /*86c0*/  FADD.FTZ R45, R244, R53 ;  /* 0x00000035f42d7221 */ /* 0x000fe20000010000 */
[----:B------:R-:W-:Y:S01]  /*86d0*/  MUFU.EX2 R130, R130 ;  /* 0x0000008200827308 */ /* 0x000fe20000000800 */
[----:B------:R-:W-:Y:S01]  /*86e0*/  FADD.FTZ R46, R241, R44 ;  /* 0x0000002cf12e7221 */ /* 0x000fe20000010000 */
[-C--:B------:R-:W-:Y:S03]  /*86f0*/  HMMA.16816.F32 R28, R40, R50.reuse, R28 ;  /* 0x00000032281c723c */ /* 0x080fe6000000181c */
[----:B------:R-:W-:Y:S02]  /*8700*/  FADD.FTZ R44, R226, R0 ;  /* 0x00000000e22c7221 */ /* 0x000fe40000010000 */
[----:B------:R-:W-:Y:S02]  /*8710*/  FADD.FTZ R0, R230, R2 ;  /* 0x00000002e6007221 */ /* 0x000fe40000010000 */
[----:B------:R-:W-:Y:S01]  /*8720*/  FADD.FTZ R2, R229, R45 ;  /* 0x0000002de5027221 */ /* 0x000fe20000010000 */
[----:B------:R-:W-:Y:S01]  /*8730*/  HMMA.16816.F32 R32, R36, R50, R32 ;  /* 0x000000322420723c */ /* 0x000fe20000001820 */
[----:B------:R-:W2:Y:S01]  /*8740*/  LDSM.16.MT88.4 R36, [R206+0x5c00] ;  /* 0x005c0000ce24783b */ /* 0x000ea20000004200 */
[----:B------:R-:W3:Y:S02]  /*8750*/  MUFU.EX2 R139, R139 ;  /* 0x0000008b008b7308 */ /* 0x000ee40000000800 */
[----:B------:R-:W-:Y:S01]  /*8760*/  FADD.FTZ R46, R203, R46 ;  /* 0x0000002ecb2e7221 */ /* 0x000fe20000010000 */
[----:B-1----:R-:W-:Y:S01]  /*8770*/  F2FP.PACK_AB R170, R134, R128 ;  /* 0x0000008086aa723e */ /* 0x002fe200000000ff */
[----:B------:R-:W-:Y:S02]  /*8780*/  FADD.FTZ R45, R64, R44 ;  /* 0x0000002c402d7221 */ /* 0x000fe40000010000 */
[----:B------:R-:W-:Y:S04]  /*8790*/  FADD.FTZ R44, R58, R0 ;  /* 0x000000003a2c7221 */ /* 0x000fe80000010000 */
[----:B------:R-:W-:Y:S01]  /*87a0*/  FADD.FTZ R47, R233, R2 ;  /* 0x00000002e92f7221 */ /* 0x000fe20000010000 */
[----:B------:R-:W-:Y:S01]  /*87b0*/  MUFU.EX2 R120, R120 ;  /* 0x0000007800787308 */ /* 0x000fe20000000800 */
[----:B------:R-:W-:Y:S02]  /*87c0*/  FADD.FTZ R2, R236, R46 ;  /* 0x0000002eec027221 */ /* 0x000fe40000010000 */
[----:B------:R-:W-:Y:S02]  /*87d0*/  FADD.FTZ R0, R57, R45 ;  /* 0x0000002d39007221 */ /* 0x000fe40000010000 */
[----:B------:R-:W-:Y:S02]  /*87e0*/  FADD.FTZ R44, R59, R44 ;  /* 0x0000002c3b2c7221 */ /* 0x000fe40000010000 */
[----:B------:R-:W-:Y:S02]  /*87f0*/  FADD.FTZ R46, R237, R47 ;  /* 0x0000002fed2e7221 */ /* 0x000fe40000010000 */
[----:B------:R-:W-:Y:S01]  /*8800*/  FADD.FTZ R2, R66, R2 ;  /* 0x0000000242027221 */ /* 0x000fe20000010000 */
[----:B------:R-:W1:Y:S01]  /*8810*/  MUFU.EX2 R121, R121 ;  /* 0x0000007900797308 */ /* 0x000e620000000800 */
[----:B------:R-:W-:Y:S02]  /*8820*/  FADD.FTZ R45, R60, R0 ;  /* 0x000000003c2d7221 */ /* 0x000fe40000010000 */
[----:B------:R-:W-:Y:S01]  /*8830*/  FADD.FTZ R0, R62, R44 ;  /* 0x0000002c3e007221 */ /* 0x000fe20000010000 */
[----:B---3--:R-:W-:Y:S01]  /*8840*/  F2FP.PACK_AB R171, R139, R130 ;  /* 0x000000828bab723e */ /* 0x008fe200000000ff */
[----:B------:R-:W-:Y:S02]  /*8850*/  FADD.FTZ R40, R65, R46 ;  /* 0x0000002e41287221 */ /* 0x000fe40000010000 */
[----:B------:R-:W-:Y:S02]  /*8860*/  FADD.FTZ R2, R67, R2 ;  /* 0x0000000243027221 */ /* 0x000fe40000010000 */
[----:B------:R-:W-:Y:S01]  /*8870*/  FADD.FTZ R45, R61, R45 ;  /* 0x0000002d3d2d7221 */ /* 0x000fe20000010000 */
[----:B------:R-:W-:Y:S01]  /*8880*/  MUFU.EX2 R122, R122 ;  /* 0x0000007a007a7308 */ /* 0x000fe20000000800 */
[----:B------:R-:W-:Y:S01]  /*8890*/  FADD.FTZ R41, R63, R0 ;  /* 0x000000003f297221 */ /* 0x000fe20000010000 */
[-C--:B------:R-:W-:Y:S05]  /*88a0*/  HMMA.16816.F32 R144, R168, R152.reuse, R4 ;  /* 0x00000098a890723c */ /* 0x080fea0000001804 */
[----:B------:R-:W-:Y:S02]  /*88b0*/  FADD.FTZ R42, R68, R40 ;  /* 0x00000028442a7221 */ /* 0x000fe40000010000 */
[----:B------:R-:W-:Y:S01]  /*88c0*/  FADD.FTZ R2, R70, R2 ;  /* 0x0000000246027221 */ /* 0x000fe20000010000 */
[----:B------:R-:W3:Y:S01]  /*88d0*/  MUFU.EX2 R123, R123 ;  /* 0x0000007b007b7308 */ /* 0x000ee20000000800 */
[----:B------:R-:W-:Y:S03]  /*88e0*/  FADD.FTZ R0, R72, R45 ;  /* 0x0000002d48007221 */ /* 0x000fe60000010000 */
[----:B------:R-:W-:Y:S01]  /*88f0*/  FADD.FTZ R40, R74, R41 ;  /* 0x000000294a287221 */ /* 0x000fe20000010000 */
[----:B-1----:R-:W-:Y:S01]  /*8900*/  F2FP.PACK_AB R164, R121, R120 ;  /* 0x0000007879a4723e */ /* 0x002fe200000000ff */
[----:B------:R-:W-:Y:S02]  /*8910*/  FADD.FTZ R41, R69, R42 ;  /* 0x0000002a45297221 */ /* 0x000fe40000010000 */
[----:B------:R-:W-:Y:S02]  /*8920*/  FADD.FTZ R2, R71, R2 ;  /* 0x0000000247027221 */ /* 0x000fe40000010000 */
        /* <DEDUP_REMOVED lines=20> */
[----:B------:R-:W3:Y:S01]  /*8a70*/  MUFU.EX2 R172, R172 ;  /* 0x000000ac00ac7308 */ /* 0x000ee20000000800 */
[----:B------:R-:W-:Y:S02]  /*8a80*/  FADD.FTZ R2, R89, R2 ;  /* 0x0000000259027221 */ /* 0x000fe40000010000 */
[----:B------:R-:W-:Y:S01]  /*8a90*/  FADD.FTZ R0, R91, R0 ;  /* 0x000000005b007221 */ /* 0x000fe20000010000 */
[----:B-1----:R-:W-:Y:S01]  /*8aa0*/  F2FP.PACK_AB R166, R135, R124 ;  /* 0x0000007c87a6723e */ /* 0x002fe200000000ff */
[----:B------:R-:W-:Y:S02]  /*8ab0*/  FADD.FTZ R2, R92, R2 ;  /* 0x000000025c027221 */ /* 0x000fe40000010000 */
[----:B------:R-:W-:Y:S02]  /*8ac0*/  FADD.FTZ R0, R94, R0 ;  /* 0x000000005e007221 */ /* 0x000fe40000010000 */
[----:B------:R-:W-:Y:S01]  /*8ad0*/  FADD.FTZ R6, R93, R2 ;  /* 0x000000025d067221 */ /* 0x000fe20000010000 */
[----:B---3--:R-:W-:Y:S07]  /*8ae0*/  F2FP.PACK_AB R167, R172, R126 ;  /* 0x0000007eaca7723e */ /* 0x008fee00000000ff */
[C---:B------:R-:W-:Y:S07]  /*8af0*/  HMMA.16816.F32 R140, R164.reuse, R152, R8 ;  /* 0x00000098a48c723c */ /* 0x040fee0000001808 */
[----:B------:R-:W-:Y:S01]  /*8b00*/  FADD.FTZ R8, R96, R4 ;  /* 0x0000000460087221 */ /* 0x000fe20000010000 */
[-C--:B------:R-:W-:Y:S04]  /*8b10*/  HMMA.16816.F32 R148, R164, R154.reuse, R12 ;  /* 0x0000009aa494723c */ /* 0x080fe8000000180c */
[----:B------:R-:W-:Y:S02]  /*8b20*/  FADD.FTZ R4, R98, R5 ;  /* 0x0000000562047221 */ /* 0x000fe40000010000 */
[----:B------:R-:W-:Y:S02]  /*8b30*/  FADD.FTZ R8, R97, R8 ;  /* 0x0000000861087221 */ /* 0x000fe40000010000 */
[----:B------:R-:W-:Y:S01]  /*8b40*/  FADD.FTZ R7, R99, R4 ;  /* 0x0000000463077221 */ /* 0x000fe20000010000 */
[C---:B------:R-:W-:Y:S04]  /*8b50*/  HMMA.16816.F32 R152, R168.reuse, R154, R16 ;  /* 0x0000009aa898723c */ /* 0x040fe80000001810 */
[----:B------:R-:W-:Y:S02]  /*8b60*/  FADD.FTZ R5, R95, R0 ;  /* 0x000000005f057221 */ /* 0x000fe40000010000 */
[----:B------:R-:W-:Y:S02]  /*8b70*/  FADD.FTZ R4, R100, R8 ;  /* 0x0000000864047221 */ /* 0x000fe40000010000 */
[----:B------:R-:W-:Y:S01]  /*8b80*/  FADD.FTZ R2, R102, R7 ;  /* 0x0000000766027221 */ /* 0x000fe20000010000 */
[-C--:B--2---:R-:W-:Y:S03]  /*8b90*/  HMMA.16816.F32 R156, R168, R36.reuse, R20 ;  /* 0x00000024a89c723c */ /* 0x084fe60000001814 */
[----:B------:R-:W-:Y:S02]  /*8ba0*/  FADD.FTZ R0, R104, R6 ;  /* 0x0000000668007221 */ /* 0x000fe40000010000 */
[----:B------:R-:W-:Y:S02]  /*8bb0*/  FADD.FTZ R5, R106, R5 ;  /* 0x000000056a057221 */ /* 0x000fe40000010000 */
[----:B------:R-:W-:Y:S01]  /*8bc0*/  FADD.FTZ R4, R101, R4 ;  /* 0x0000000465047221 */ /* 0x000fe20000010000 */
[C---:B------:R-:W-:Y:S04]  /*8bd0*/  HMMA.16816.F32 R160, R164.reuse, R36, R24 ;  /* 0x00000024a4a0723c */ /* 0x040fe80000001818 */
[----:B------:R-:W-:Y:S02]  /*8be0*/  FADD.FTZ R2, R103, R2 ;  /* 0x0000000267027221 */ /* 0x000fe40000010000 */
[----:B------:R-:W-:Y:S02]  /*8bf0*/  FADD.FTZ R6, R105, R0 ;  /* 0x0000000069067221 */ /* 0x000fe40000010000 */
[----:B------:R-:W-:Y:S01]  /*8c00*/  FADD.FTZ R0, R107, R5 ;  /* 0x000000056b007221 */ /* 0x000fe20000010000 */
[-C--:B------:R-:W-:Y:S03]  /*8c10*/  HMMA.16816.F32 R164, R164, R38.reuse, R28 ;  /* 0x00000026a4a4723c */ /* 0x080fe6000000181c */
[----:B------:R-:W-:Y:S02]  /*8c20*/  FADD.FTZ R4, R112, R4 ;  /* 0x0000000470047221 */ /* 0x000fe40000010000 */
[----:B------:R-:W-:Y:S02]  /*8c30*/  FADD.FTZ R2, R114, R2 ;  /* 0x0000000272027221 */ /* 0x000fe40000010000 */
[----:B------:R-:W-:Y:S01]  /*8c40*/  FADD.FTZ R5, R108, R6 ;  /* 0x000000066c057221 */ /* 0x000fe20000010000 */
[----:B------:R-:W-:Y:S04]  /*8c50*/  HMMA.16816.F32 R168, R168, R38, R32 ;  /* 0x00000026a8a8723c */ /* 0x000fe80000001820 */
[----:B------:R-:W-:Y:S02]  /*8c60*/  FADD.FTZ R0, R110, R0 ;  /* 0x000000006e007221 */ /* 0x000fe40000010000 */
[----:B------:R-:W-:Y:S02]  /*8c70*/  FADD.FTZ R4, R113, R4 ;  /* 0x0000000471047221 */ /* 0x000fe40000010000 */
[----:B------:R-:W-:Y:S04]  /*8c80*/  FADD.FTZ R7, R115, R2 ;  /* 0x0000000273077221 */ /* 0x000fe80000010000 */
[----:B------:R-:W-:Y:S02]  /*8c90*/  FADD.FTZ R2, R109, R5 ;  /* 0x000000056d027221 */ /* 0x000fe40000010000 */
        /* <DEDUP_REMOVED lines=13> */
[----:B------:R-:W-:Y:S01]  /*8d70*/  FADD.FTZ R219, R134, R6 ;  /* 0x0000000686db7221 */ /* 0x000fe20000010000 */
[----:B------:R-:W-:Y:S01]  /*8d80*/  MOV R134, R136 ;  /* 0x0000008800867202 */ /* 0x000fe20000000f00 */
[----:B------:R-:W-:Y:S02]  /*8d90*/  FADD.FTZ R221, R139, R5 ;  /* 0x000000058bdd7221 */ /* 0x000fe40000010000 */
[----:B------:R-:W-:Y:S01]  /*8da0*/  FADD.FTZ R220, R135, R2 ;  /* 0x0000000287dc7221 */ /* 0x000fe20000010000 */
[----:B------:R-:W-:Y:S01]  /*8db0*/  MOV R135, R3 ;  /* 0x0000000300877202 */ /* 0x000fe20000000f00 */
[----:B------:R-:W-:Y:S01]  /*8dc0*/  FADD.FTZ R222, R172, R0 ;  /* 0x00000000acde7221 */ /* 0x000fe20000010000 */
[----:B------:R-:W-:-:S05]  /*8dd0*/  @P0 BRA `(.L_x_7) ;  /* 0xffffcad000000947 */ /* 0x000fca000383ffff */
.L_x_6:
[----:B------:R-:W2:Y:S04]  /*8de0*/  LDL R44, [R1+0x2c] ;  /* 0x00002c00012c7983 */ /* 0x000ea80000100800 */
[----:B------:R1:W5:Y:S01]  /*8df0*/  LDL R43, [R1+0x10] ;  /* 0x00001000012b7983 */ /* 0x0003620000100800 */
[----:B------:R-:W-:Y:S01]  /*8e00*/  ISETP.NE.AND P0, PT, R252, -0x1, PT ;  /* 0xfffffffffc00780c */ /* 0x000fe20003f05270 */
[----:B------:R-:W-:Y:S01]  /*8e10*/  IMAD.MOV.U32 R13, RZ, RZ, -0x10 ;  /* 0xfffffff0ff0d7424 */ /* 0x000fe200078e00ff */
[----:B------:R-:W3:Y:S01]  /*8e20*/  LDC.U8 R28, c[0x0][0x329] ;  /* 0x0000ca40ff1c7b82 */ /* 0x000ee20000000000 */
[----:B------:R-:W4:Y:S01]  /*8e30*/  SHFL.BFLY PT, R2, R219, 0x2, 0x1f ;  /* 0x0c401f00db027f89 */ /* 0x000f2200000e0000 */
[----:B------:R-:W-:Y:S03]  /*8e40*/  BSSY B0, `(.L_x_10) ;  /* 0x00000df000007945 */ /* 0x000fe60003800000 */
[----:B------:R-:W1:Y:S03]  /*8e50*/  SHFL.BFLY PT, R4, R220, 0x2, 0x1f ;  /* 0x0c401f00dc047f89 */ /* 0x000e6600000e0000 */
[----:B------:R-:W1:Y:S01]  /*8e60*/  LDC.U8 R27, c[0x0][0x328] ;  /* 0x0000ca00ff1b7b82 */ /* 0x000e620000000000 */
[----:B------:R-:W1:Y:S04]  /*8e70*/  SHFL.BFLY PT, R0, R221, 0x2, 0x1f ;  /* 0x0c401f00dd007f89 */ /* 0x000e6800000e0000 */
[----:B------:R-:W1:Y:S04]  /*8e80*/  SHFL.BFLY PT, R5, R222, 0x2, 0x1f ;  /* 0x0c401f00de057f89 */ /* 0x000e6800000e0000 */
[----:B------:R-:W1:Y:S04]  /*8e90*/  S2R R10, SR_TID.X ;  /* 0x00000000000a7919 */ /* 0x000e680000002100 */
[----:B------:R-:W1:Y:S01]  /*8ea0*/  S2R R42, SR_CTAID.Y ;  /* 0x00000000002a7919 */ /* 0x000e620000002600 */
[----:B---3--:R-:W-:Y:S01]  /*8eb0*/  ISETP.NE.AND P1, PT, R28, RZ, PT ;  /* 0x000000ff1c00720c */ /* 0x008fe20003f25270 */
[----:B----4-:R-:W-:-:S02]  /*8ec0*/  FADD.FTZ R2, R2, R219 ;  /* 0x000000db02027221 */ /* 0x010fc40000010000 */
[----:B-1----:R-:W-:-:S03]  /*8ed0*/  FADD.FTZ R4, R4, R220 ;  /* 0x000000dc04047221 */ /* 0x002fc60000010000 */
[----:B------:R-:W1:Y:S01]  /*8ee0*/  SHFL.BFLY PT, R8, R2, 0x1, 0x1f ;  /* 0x0c201f0002087f89 */ /* 0x000e6200000e0000 */
[----:B------:R-:W-:-:S03]  /*8ef0*/  FADD.FTZ R0, R0, R221 ;  /* 0x000000dd00007221 */ /* 0x000fc60000010000 */
[----:B------:R-:W3:Y:S01]  /*8f00*/  SHFL.BFLY PT, R6, R4, 0x1, 0x1f ;  /* 0x0c201f0004067f89 */ /* 0x000ee200000e0000 */
[----:B------:R-:W-:-:S03]  /*8f10*/  FADD.FTZ R5, R5, R222 ;  /* 0x000000de05057221 */ /* 0x000fc60000010000 */
[----:B------:R-:W4:Y:S01]  /*8f20*/  SHFL.BFLY PT, R7, R0, 0x1, 0x1f ;  /* 0x0c201f0000077f89 */ /* 0x000f2200000e0000 */
[----:B------:R-:W-:-:S03]  /*8f30*/  SHF.R.S32.HI R22, RZ, 0x1f, R10 ;  /* 0x0000001fff167819 */ /* 0x000fc6000001140a */
[----:B------:R-:W4:Y:S01]  /*8f40*/  SHFL.BFLY PT, R9, R5, 0x1, 0x1f ;  /* 0x0c201f0005097f89 */ /* 0x000f2200000e0000 */
[----:B-1----:R-:W-:Y:S01]  /*8f50*/  FADD.FTZ R23, R2, R8 ;  /* 0x0000000802177221 */ /* 0x002fe20000010000 */
[----:B------:R-:W-:Y:S02]  /*8f60*/  MOV R2, 0x3f800000 ;  /* 0x3f80000000027802 */ /* 0x000fe40000000f00 */
[-C--:B------:R-:W-:Y:S01]  /*8f70*/  LEA.HI R8, R22, R10.reuse, RZ, 0x2 ;  /* 0x0000000a16087211 */ /* 0x080fe200078f10ff */
[----:B---3--:R-:W-:Y:S01]  /*8f80*/  FADD.FTZ R24, R4, R6 ;  /* 0x0000000604187221 */ /* 0x008fe20000010000 */
[----:B------:R-:W-:Y:S01]  /*8f90*/  FSETP.NE.FTZ.AND P6, PT, R23, RZ, PT ;  /* 0x000000ff1700720b */ /* 0x000fe20003fd5000 */
[----:B------:R-:W-:Y:S01]  /*8fa0*/  IMAD.MOV.U32 R4, RZ, RZ, 0x3f800000 ;  /* 0x3f800000ff047424 */ /* 0x000fe200078e00ff */
[----:B------:R-:W-:Y:S01]  /*8fb0*/  LOP3.LUT R12, R8, 0xfffffffc, RZ, 0xc0, !PT ;  /* 0xfffffffc080c7812 */ /* 0x000fe200078ec0ff */
[----:B----4-:R-:W-:Y:S01]  /*8fc0*/  FADD.FTZ R25, R0, R7 ;  /* 0x0000000700197221 */ /* 0x010fe20000010000 */
[----:B------:R-:W-:Y:S01]  /*8fd0*/  FSETP.NE.FTZ.AND P4, PT, R24, RZ, PT ;  /* 0x000000ff1800720b */ /* 0x000fe20003f95000 */
[----:B------:R-:W-:Y:S01]  /*8fe0*/  @P0 IMAD.WIDE.U32 R6, R252, c[0x0][0x1e8], RZ ;  /* 0x00007a00fc060a25 */ /* 0x000fe200078e00ff */
[----:B------:R-:W-:-:S02]  /*8ff0*/  LEA.HI R22, R22, R10, RZ, 0x5 ;  /* 0x0000000a16167211 */ /* 0x000fc400078f28ff */
[----:B------:R-:W-:Y:S01]  /*9000*/  FSETP.NE.FTZ.AND P5, PT, R25, RZ, PT ;  /* 0x000000ff1900720b */ /* 0x000fe20003fb5000 */
[----:B------:R-:W-:Y:S01]  /*9010*/  FADD.FTZ R26, R5, R9 ;  /* 0x00000009051a7221 */ /* 0x000fe20000010000 */
[----:B------:R-:W-:Y:S01]  /*9020*/  @P0 MOV R40, R6 ;  /* 0x0000000600280202 */ /* 0x000fe20000000f00 */
[----:B------:R-:W-:Y:S01]  /*9030*/  IMAD.MOV.U32 R0, RZ, RZ, 0x3f800000 ;  /* 0x3f800000ff007424 */ /* 0x000fe200078e00ff */
[----:B------:R-:W-:Y:S01]  /*9040*/  SHF.R.S32.HI R6, RZ, 0x2, R8 ;  /* 0x00000002ff067819 */ /* 0x000fe20000011408 */
[----:B------:R-:W1:Y:S01]  /*9050*/  @P6 MUFU.RCP R2, R23 ;  /* 0x0000001700026308 */ /* 0x000e620000001000 */
[----:B------:R-:W-:Y:S01]  /*9060*/  FSETP.NE.FTZ.AND P3, PT, R26, RZ, PT ;  /* 0x000000ff1a00720b */ /* 0x000fe20003f75000 */
[----:B------:R-:W-:Y:S01]  /*9070*/  IMAD.MOV.U32 R5, RZ, RZ, 0x3f800000 ;  /* 0x3f800000ff057424 */ /* 0x000fe200078e00ff */
[----:B------:R-:W-:Y:S01]  /*9080*/  IADD3 R12, -R12, R10, RZ ;  /* 0x0000000a0c0c7210 */ /* 0x000fe20007ffe1ff */
[----:B------:R-:W-:Y:S01]  /*9090*/  @P0 IMAD R41, R252, c[0x0][0x1ec], R7 ;  /* 0x00007b00fc290a24 */ /* 0x000fe200078e0207 */
[----:B------:R-:W-:-:S03]  /*90a0*/  SHF.R.S32.HI R22, RZ, 0x5, R22 ;  /* 0x00000005ff167819 */ /* 0x000fc60000011416 */
[----:B------:R-:W3:Y:S01]  /*90b0*/  @P4 MUFU.RCP R0, R24 ;  /* 0x0000001800004308 */ /* 0x000ee20000001000 */
[----:B-1----:R-:W-:-:S07]  /*90c0*/  FMUL.FTZ R144, R2, R144 ;  /* 0x0000009002907220 */ /* 0x002fce0000410000 */
[----:B------:R-:W1:Y:S01]  /*90d0*/  @P5 MUFU.RCP R4, R25 ;  /* 0x0000001900045308 */ /* 0x000e620000001000 */
[C---:B------:R-:W-:Y:S02]  /*90e0*/  FMUL.FTZ R21, R2.reuse, R145 ;  /* 0x0000009102157220 */ /* 0x040fe40000410000 */
[C---:B------:R-:W-:Y:S02]  /*90f0*/  FMUL.FTZ R152, R2.reuse, R152 ;  /* 0x0000009802987220 */ /* 0x040fe40000410000 */
[C---:B------:R-:W-:Y:S01]  /*9100*/  FMUL.FTZ R17, R2.reuse, R153 ;  /* 0x0000009902117220 */ /* 0x040fe20000410000 */
[----:B------:R-:W-:Y:S01]  /*9110*/  F2FP.PACK_AB R21, R21, R144 ;  /* 0x000000901515723e */ /* 0x000fe200000000ff */
[C---:B------:R-:W-:Y:S01]  /*9120*/  FMUL.FTZ R156, R2.reuse, R156 ;  /* 0x0000009c029c7220 */ /* 0x040fe20000410000 */
[----:B------:R-:W4:Y:S01]  /*9130*/  @P3 MUFU.RCP R5, R26 ;  /* 0x0000001a00053308 */ /* 0x000f220000001000 */
[C---:B------:R-:W-:Y:S01]  /*9140*/  FMUL.FTZ R14, R2.reuse, R157 ;  /* 0x0000009d020e7220 */ /* 0x040fe20000410000 */
[----:B------:R-:W-:Y:S01]  /*9150*/  F2FP.PACK_AB R17, R17, R152 ;  /* 0x000000981111723e */ /* 0x000fe200000000ff */
[----:B------:R-:W-:-:S02]  /*9160*/  FMUL.FTZ R168, R2, R168 ;  /* 0x000000a802a87220 */ /* 0x000fc40000410000 */
[----:B------:R-:W-:Y:S01]  /*9170*/  FMUL.FTZ R169, R2, R169 ;  /* 0x000000a902a97220 */ /* 0x000fe20000410000 */
[----:B------:R-:W-:Y:S01]  /*9180*/  SHF.R.S32.HI R2, RZ, 0x1f, R6 ;  /* 0x0000001fff027819 */ /* 0x000fe20000011406 */
[----:B---3--:R-:W-:Y:S01]  /*9190*/  FMUL.FTZ R140, R0, R140 ;  /* 0x0000008c008c7220 */ /* 0x008fe20000410000 */
[----:B------:R-:W-:Y:S01]  /*91a0*/  F2FP.PACK_AB R14, R14, R156 ;  /* 0x0000009c0e0e723e */ /* 0x000fe200000000ff */
[----:B------:R-:W-:Y:S01]  /*91b0*/  FMUL.FTZ R19, R0, R141 ;  /* 0x0000008d00137220 */ /* 0x000fe20000410000 */
[----:B------:R-:W-:Y:S01]  /*91c0*/  LEA.HI R2, R2, R6, RZ, 0x3 ;  /* 0x0000000602027211 */ /* 0x000fe200078f18ff */
[C---:B------:R-:W-:Y:S01]  /*91d0*/  FMUL.FTZ R148, R0.reuse, R148 ;  /* 0x0000009400947220 */ /* 0x040fe20000410000 */
[----:B------:R-:W-:Y:S01]  /*91e0*/  F2FP.PACK_AB R8, R169, R168 ;  /* 0x000000a8a908723e */ /* 0x000fe200000000ff */
[----:B------:R-:W-:Y:S01]  /*91f0*/  FMUL.FTZ R18, R0, R149 ;  /* 0x0000009500127220 */ /* 0x000fe20000410000 */
[----:B------:R-:W-:Y:S01]  /*9200*/  LOP3.LUT R2, R2, 0xfffffff8, RZ, 0xc0, !PT ;  /* 0xfffffff802027812 */ /* 0x000fe200078ec0ff */
[C---:B------:R-:W-:Y:S01]  /*9210*/  FMUL.FTZ R160, R0.reuse, R160 ;  /* 0x000000a000a07220 */ /* 0x040fe20000410000 */
[----:B------:R-:W-:Y:S01]  /*9220*/  F2FP.PACK_AB R19, R19, R140 ;  /* 0x0000008c1313723e */ /* 0x000fe200000000ff */
[----:B------:R-:W-:Y:S01]  /*9230*/  FMUL.FTZ R10, R0, R161 ;  /* 0x000000a1000a7220 */ /* 0x000fe20000410000 */
[----:B------:R-:W-:Y:S01]  /*9240*/  IADD3 R2, R6, -R2, RZ ;  /* 0x8000000206027210 */ /* 0x000fe20007ffe0ff */
[----:B------:R-:W-:Y:S01]  /*9250*/  FMUL.FTZ R164, R0, R164 ;  /* 0x000000a400a47220 */ /* 0x000fe20000410000 */
[----:B------:R-:W-:Y:S01]  /*9260*/  F2FP.PACK_AB R18, R18, R148 ;  /* 0x000000941212723e */ /* 0x000fe200000000ff */
[----:B------:R-:W-:Y:S01]  /*9270*/  FMUL.FTZ R165, R0, R165 ;  /* 0x000000a500a57220 */ /* 0x000fe20000410000 */
[----:B------:R-:W-:Y:S01]  /*9280*/  LEA.HI R0, R2, R2, RZ, 0x1 ;  /* 0x0000000202007211 */ /* 0x000fe200078f08ff */
[----:B-1----:R-:W-:Y:S01]  /*9290*/  FMUL.FTZ R146, R4, R146 ;  /* 0x0000009204927220 */ /* 0x002fe20000410000 */
[----:B------:R-:W-:Y:S01]  /*92a0*/  F2FP.PACK_AB R10, R10, R160 ;  /* 0x000000a00a0a723e */ /* 0x000fe200000000ff */
[----:B------:R-:W-:-:S02]  /*92b0*/  FMUL.FTZ R20, R4, R147 ;  /* 0x0000009304147220 */ /* 0x000fc40000410000 */
[C---:B------:R-:W-:Y:S02]  /*92c0*/  FMUL.FTZ R154, R4.reuse, R154 ;  /* 0x0000009a049a7220 */ /* 0x040fe40000410000 */
[----:B------:R-:W-:Y:S01]  /*92d0*/  FMUL.FTZ R16, R4, R155 ;  /* 0x0000009b04107220 */ /* 0x000fe20000410000 */
[----:B------:R-:W-:Y:S01]  /*92e0*/  F2FP.PACK_AB R20, R20, R146 ;  /* 0x000000921414723e */ /* 0x000fe200000000ff */
[C---:B------:R-:W-:Y:S02]  /*92f0*/  FMUL.FTZ R158, R4.reuse, R158 ;  /* 0x0000009e049e7220 */ /* 0x040fe40000410000 */
[----:B------:R-:W-:Y:S01]  /*9300*/  FMUL.FTZ R11, R4, R159 ;  /* 0x0000009f040b7220 */ /* 0x000fe20000410000 */
[----:B------:R-:W-:Y:S01]  /*9310*/  F2FP.PACK_AB R16, R16, R154 ;  /* 0x0000009a1010723e */ /* 0x000fe200000000ff */
[C---:B------:R-:W-:Y:S02]  /*9320*/  FMUL.FTZ R170, R4.reuse, R170 ;  /* 0x000000aa04aa7220 */ /* 0x040fe40000410000 */
[----:B------:R-:W-:Y:S01]  /*9330*/  FMUL.FTZ R7, R4, R171 ;  /* 0x000000ab04077220 */ /* 0x000fe20000410000 */
[----:B------:R-:W-:Y:S01]  /*9340*/  LOP3.LUT R4, R0, 0x3fffffe, RZ, 0xc0, !PT ;  /* 0x03fffffe00047812 */ /* 0x000fe200078ec0ff */
[C---:B----4-:R-:W-:Y:S01]  /*9350*/  FMUL.FTZ R143, R5.reuse, R143 ;  /* 0x0000008f058f7220 */ /* 0x050fe20000410000 */
[----:B------:R-:W-:Y:S01]  /*9360*/  SHF.R.S32.HI R0, RZ, 0x1, R0 ;  /* 0x00000001ff007819 */ /* 0x000fe20000011400 */
[----:B------:R-:W-:Y:S01]  /*9370*/  FMUL.FTZ R142, R5, R142 ;  /* 0x0000008e058e7220 */ /* 0x000fe20000410000 */
[----:B------:R-:W-:Y:S01]  /*9380*/  F2FP.PACK_AB R11, R11, R158 ;  /* 0x0000009e0b0b723e */ /* 0x000fe200000000ff */
[C---:B------:R-:W-:Y:S01]  /*9390*/  FMUL.FTZ R151, R5.reuse, R151 ;  /* 0x0000009705977220 */ /* 0x040fe20000410000 */
[----:B------:R-:W-:Y:S01]  /*93a0*/  LOP3.LUT R6, R0, 0x1, RZ, 0xc0, !PT ;  /* 0x0000000100067812 */ /* 0x000fe200078ec0ff */
[----:B------:R-:W-:Y:S01]  /*93b0*/  FMUL.FTZ R15, R5, R150 ;  /* 0x00000096050f7220 */ /* 0x000fe20000410000 */
[----:B------:R-:W-:Y:S01]  /*93c0*/  F2FP.PACK_AB R142, R143, R142 ;  /* 0x0000008e8f8e723e */ /* 0x000fe200000000ff */
[C---:B------:R-:W-:Y:S01]  /*93d0*/  FMUL.FTZ R163, R5.reuse, R163 ;  /* 0x000000a305a37220 */ /* 0x040fe20000410000 */
[----:B------:R-:W-:Y:S01]  /*93e0*/  ISETP.NE.U32.AND P2, PT, R6, 0x1, PT ;  /* 0x000000010600780c */ /* 0x000fe20003f45070 */
[----:B------:R-:W-:Y:S01]  /*93f0*/  FMUL.FTZ R9, R5, R162 ;  /* 0x000000a205097220 */ /* 0x000fe20000410000 */
[----:B------:R-:W-:Y:S01]  /*9400*/  F2FP.PACK_AB R15, R151, R15 ;  /* 0x0000000f970f723e */ /* 0x000fe200000000ff */
[----:B------:R-:W-:Y:S01]  /*9410*/  FMUL.FTZ R167, R5, R167 ;  /* 0x000000a705a77220 */ /* 0x000fe20000410000 */
[----:B------:R-:W-:Y:S01]  /*9420*/  SEL R13, R13, 0x10, !P2 ;  /* 0x000000100d0d7807 */ /* 0x000fe20005000000 */
[----:B------:R-:W-:Y:S01]  /*9430*/  FMUL.FTZ R166, R5, R166 ;  /* 0x000000a605a67220 */ /* 0x000fe20000410000 */
[----:B------:R-:W-:Y:S01]  /*9440*/  LOP3.LUT P2, RZ, R0, 0x2, RZ, 0xc0, !PT ;  /* 0x0000000200ff7812 */ /* 0x000fe2000784c0ff */
[----:B------:R-:W-:Y:S01]  /*9450*/  IMAD.IADD R4, R2, 0x1, -R4 ;  /* 0x0000000102047824 */ /* 0x000fe200078e0a04 */
[----:B------:R-:W-:Y:S01]  /*9460*/  LEA R2, R22, R12, 0x8 ;  /* 0x0000000c16027211 */ /* 0x000fe200078e40ff */
[----:B------:R-:W-:Y:S01]  /*9470*/  IMAD.SHL.U32 R5, R0, 0x40, RZ ;  /* 0x0000004000057824 */ /* 0x000fe200078e00ff */
[----:B------:R-:W-:-:S02]  /*9480*/  F2FP.PACK_AB R7, R7, R170 ;  /* 0x000000aa0707723e */ /* 0x000fc400000000ff */
[----:B------:R-:W-:Y:S02]  /*9490*/  LEA R4, R4, R2, 0x4 ;  /* 0x0000000204047211 */ /* 0x000fe400078e20ff */
[----:B------:R-:W-:Y:S02]  /*94a0*/  LOP3.LUT R2, R5, 0xc0, RZ, 0xc0, !PT ;  /* 0x000000c005027812 */ /* 0x000fe400078ec0ff */
[----:B------:R-:W-:Y:S02]  /*94b0*/  F2FP.PACK_AB R9, R163, R9 ;  /* 0x00000009a309723e */ /* 0x000fe400000000ff */
[----:B------:R-:W-:Y:S02]  /*94c0*/  LEA.HI R2, R2, R2, RZ, 0x1d ;  /* 0x0000000202027211 */ /* 0x000fe400078fe8ff */
[----:B------:R-:W-:Y:S02]  /*94d0*/  F2FP.PACK_AB R6, R165, R164 ;  /* 0x000000a4a506723e */ /* 0x000fe400000000ff */
[----:B------:R-:W-:-:S02]  /*94e0*/  LEA R0, R4, R2, 0x1 ;  /* 0x0000000204007211 */ /* 0x000fc400078e08ff */
[----:B------:R-:W-:Y:S02]  /*94f0*/  F2FP.PACK_AB R5, R167, R166 ;  /* 0x000000a6a705723e */ /* 0x000fe400000000ff */
[----:B------:R-:W-:Y:S01]  /*9500*/  @P1 MOV R12, c[0x0][0x210] ;  /* 0x00008400000c1a02 */ /* 0x000fe20000000f00 */
[----:B------:R-:W-:-:S04]  /*9510*/  IMAD.SHL.U32 R0, R0, 0x2, RZ ;  /* 0x0000000200007824 */ /* 0x000fc800078e00ff */
[----:B------:R-:W-:Y:S01]  /*9520*/  @P1 IMAD R12, R12, c[0x0][0x214], RZ ;  /* 0x000085000c0c1a24 */ /* 0x000fe200078e02ff */
[C---:B------:R-:W-:Y:S01]  /*9530*/  IADD3 R4, R0.reuse, R13, RZ ;  /* 0x0000000d00047210 */ /* 0x040fe20007ffe0ff */
[----:B------:R-:W-:Y:S01]  /*9540*/  STS [R0], R21 ;  /* 0x0000001500007388 */ /* 0x000fe20000000800 */
[C---:B------:R-:W-:Y:S02]  /*9550*/  IADD3 R2, R0.reuse, 0x20, RZ ;  /* 0x0000002000027810 */ /* 0x040fe40007ffe0ff */
[----:B------:R-:W-:Y:S01]  /*9560*/  @P2 IADD3 R2, R0, -0x20, RZ ;  /* 0xffffffe000022810 */ /* 0x000fe20007ffe0ff */
[----:B------:R-:W-:Y:S01]  /*9570*/  STS [R0+0x200], R20 ;  /* 0x0002001400007388 */ /* 0x000fe20000000800 */
[----:B------:R-:W-:Y:S01]  /*9580*/  ISETP.NE.AND P2, PT, R27, RZ, PT ;  /* 0x000000ff1b00720c */ /* 0x000fe20003f45270 */
[----:B------:R-:W-:Y:S02]  /*9590*/  @!P1 IMAD.MOV.U32 R27, RZ, RZ, c[0x0][0x214] ;  /* 0x00008500ff1b9624 */ /* 0x000fe400078e00ff */
[----:B------:R1:W-:Y:S03]  /*95a0*/  STS [R4], R17 ;  /* 0x0000001104007388 */ /* 0x0003e60000000800 */
[----:B------:R-:W-:Y:S01]  /*95b0*/  @!P1 SEL R12, R27, c[0x0][0x234], !P2 ;  /* 0x00008d001b0c9a07 */ /* 0x000fe20005000000 */
[----:B------:R3:W-:Y:S01]  /*95c0*/  STS [R4+0x200], R16 ;  /* 0x0002001004007388 */ /* 0x0007e20000000800 */
[----:B------:R-:W-:-:S03]  /*95d0*/  ISETP.NE.OR P2, PT, R28, RZ, !P2 ;  /* 0x000000ff1c00720c */ /* 0x000fc60005745670 */
[----:B------:R4:W-:Y:S04]  /*95e0*/  STS [R0+0x1000], R19 ;  /* 0x0010001300007388 */ /* 0x0009e80000000800 */
[----:B------:R4:W-:Y:S04]  /*95f0*/  STS [R0+0x1200], R142 ;  /* 0x0012008e00007388 */ /* 0x0009e80000000800 */
[----:B------:R4:W-:Y:S04]  /*9600*/  STS [R4+0x1000], R18 ;  /* 0x0010001204007388 */ /* 0x0009e80000000800 */
[----:B------:R4:W-:Y:S04]  /*9610*/  STS [R4+0x1200], R15 ;  /* 0x0012000f04007388 */ /* 0x0009e80000000800 */
[----:B------:R4:W-:Y:S01]  /*9620*/  STS [R2], R14 ;  /* 0x0000000e02007388 */ /* 0x0009e20000000800 */
[----:B-1----:R-:W-:-:S03]  /*9630*/  MOV R17, 0x7f800000 ;  /* 0x7f80000000117802 */ /* 0x002fc60000000f00 */
[----:B------:R-:W-:Y:S01]  /*9640*/  STS [R2+0x200], R11 ;  /* 0x0002000b02007388 */ /* 0x000fe20000000800 */
[----:B---3--:R-:W-:-:S03]  /*9650*/  MOV R16, 0x7f800000 ;  /* 0x7f80000000107802 */ /* 0x008fc60000000f00 */
[----:B----4-:R-:W1:Y:S01]  /*9660*/  S2R R19, SR_CTAID.Z ;  /* 0x0000000000137919 */ /* 0x010e620000002700 */
[----:B------:R-:W-:Y:S02]  /*9670*/  IMAD.IADD R0, R13, 0x1, R2 ;  /* 0x000000010d007824 */ /* 0x000fe400078e0202 */
[----:B------:R-:W-:Y:S01]  /*9680*/  @P4 MUFU.LG2 R13, R24 ;  /* 0x00000018000d4308 */ /* 0x000fe20000000c00 */
[----:B------:R-:W-:Y:S02]  /*9690*/  MOV R18, 0x7f800000 ;  /* 0x7f80000000127802 */ /* 0x000fe40000000f00 */
[----:B------:R-:W-:Y:S01]  /*96a0*/  STS [R0], R8 ;  /* 0x0000000800007388 */ /* 0x000fe20000000800 */
[----:B------:R-:W-:-:S03]  /*96b0*/  @!P2 IMAD R4, R42, c[0x0][0x214], RZ ;  /* 0x000085002a04aa24 */ /* 0x000fc600078e02ff */
[----:B------:R3:W-:Y:S01]  /*96c0*/  STS [R0+0x200], R7 ;  /* 0x0002000700007388 */ /* 0x0007e20000000800 */
[----:B------:R-:W-:Y:S01]  /*96d0*/  IMAD.MOV.U32 R15, RZ, RZ, 0x7f800000 ;  /* 0x7f800000ff0f7424 */ /* 0x000fe200078e00ff */
[----:B------:R-:W-:Y:S02]  /*96e0*/  @P5 MUFU.LG2 R14, R25 ;  /* 0x00000019000e5308 */ /* 0x000fe40000000c00 */
[----:B------:R4:W-:Y:S04]  /*96f0*/  STS [R2+0x1000], R10 ;  /* 0x0010000a02007388 */ /* 0x0009e80000000800 */
[----:B------:R1:W-:Y:S04]  /*9700*/  STS [R2+0x1200], R9 ;  /* 0x0012000902007388 */ /* 0x0003e80000000800 */
[----:B------:R1:W-:Y:S04]  /*9710*/  STS [R0+0x1000], R6 ;  /* 0x0010000600007388 */ /* 0x0003e80000000800 */
[----:B------:R1:W-:Y:S04]  /*9720*/  STS [R0+0x1200], R5 ;  /* 0x0012000500007388 */ /* 0x0003e80000000800 */
[----:B------:R-:W-:Y:S06]  /*9730*/  BAR.SYNC.DEFER_BLOCKING 0x0 ;  /* 0x0000000000007b1d */ /* 0x000fec0000010000 */
[----:B---3--:R-:W3:Y:S01]  /*9740*/  @P6 MUFU.LG2 R7, R23 ;  /* 0x0000001700076308 */ /* 0x008ee20000000c00 */
[----:B----4-:R-:W-:Y:S01]  /*9750*/  @!P0 IMAD.WIDE.U32 R10, R42, c[0x0][0x1e0], RZ ;  /* 0x000078002a0a8a25 */ /* 0x010fe200078e00ff */
[----:B-1----:R-:W1:Y:S01]  /*9760*/  S2R R9, SR_CTAID.X ;  /* 0x0000000000097919 */ /* 0x002e620000002500 */
[----:B------:R-:W-:-:S02]  /*9770*/  @!P2 SEL R2, R4, R252, !P0 ;  /* 0x000000fc0402a207 */ /* 0x000fc40004000000 */
[----:B------:R-:W-:Y:S01]  /*9780*/  @!P0 SHF.R.S32.HI R4, RZ, 0x1f, R42 ;  /* 0x0000001fff048819 */ /* 0x000fe2000001142a */
[----:B------:R-:W-:Y:S01]  /*9790*/  @P1 IMAD.MOV.U32 R6, RZ, RZ, c[0x0][0x210] ;  /* 0x00008400ff061624 */ /* 0x000fe200078e00ff */
[----:B------:R-:W-:Y:S02]  /*97a0*/  @!P0 MOV R40, R10 ;  /* 0x0000000a00288202 */ /* 0x000fe40000000f00 */
[----:B------:R-:W4:Y:S01]  /*97b0*/  @P3 MUFU.LG2 R10, R26 ;  /* 0x0000001a000a3308 */ /* 0x000f220000000c00 */
[----:B------:R-:W-:Y:S01]  /*97c0*/  @P1 MOV R0, 0x1 ;  /* 0x0000000100001802 */ /* 0x000fe20000000f00 */
[----:B------:R-:W-:Y:S01]  /*97d0*/  @!P1 IMAD R0, R12, c[0x0][0x1c0], RZ ;  /* 0x000070000c009a24 */ /* 0x000fe200078e02ff */
[----:B------:R-:W-:Y:S01]  /*97e0*/  @!P1 MOV R6, 0x1 ;  /* 0x0000000100069802 */ /* 0x000fe20000000f00 */
[----:B------:R4:W4:Y:S01]  /*97f0*/  LDS.128 R28, [R218] ;  /* 0x00000000da1c7984 */ /* 0x0009220000000c00 */
[----:B------:R-:W-:Y:S02]  /*9800*/  @!P0 IMAD R4, R4, c[0x0][0x1e0], RZ ;  /* 0x0000780004048a24 */ /* 0x000fe400078e02ff */
[C---:B------:R-:W-:Y:S01]  /*9810*/  IMAD R0, R42.reuse, R0, RZ ;  /* 0x000000002a007224 */ /* 0x040fe200078e02ff */
[----:B------:R4:W4:Y:S01]  /*9820*/  LDS.128 R32, [R218+0x800] ;  /* 0x00080000da207984 */ /* 0x0009220000000c00 */
[----:B------:R-:W-:-:S02]  /*9830*/  @!P0 IMAD R8, R42, c[0x0][0x1e4], R4 ;  /* 0x000079002a088a24 */ /* 0x000fc400078e0204 */
[----:B------:R-:W-:Y:S01]  /*9840*/  CS2R R4, SRZ ;  /* 0x0000000000047805 */ /* 0x000fe2000001ff00 */
[----:B------:R4:W4:Y:S01]  /*9850*/  LDS.128 R36, [R218+0x1000] ;  /* 0x00100000da247984 */ /* 0x0009220000000c00 */
[----:B------:R-:W-:Y:S01]  /*9860*/  @!P2 SHF.R.S32.HI R5, RZ, 0x1f, R2 ;  /* 0x0000001fff05a819 */ /* 0x000fe20000011402 */
[----:B---3--:R-:W-:Y:S01]  /*9870*/  @P6 FMUL.FTZ R7, R7, 0.69314718246459960938 ;  /* 0x3f31721807076820 */ /* 0x008fe20000410000 */
[----:B------:R-:W-:Y:S01]  /*9880*/  SEL R0, R0, RZ, P2 ;  /* 0x000000ff00007207 */ /* 0x000fe20001000000 */
[----:B------:R-:W3:Y:S01]  /*9890*/  LDS.128 R216, [R218+0x1800] ;  /* 0x00180000dad87984 */ /* 0x000ee20000000c00 */
[----:B------:R-:W-:Y:S01]  /*98a0*/  @!P2 MOV R4, R2 ;  /* 0x000000020004a202 */ /* 0x000fe20000000f00 */
[----:B-1----:R-:W-:Y:S02]  /*98b0*/  IMAD R2, R9, R6, RZ ;  /* 0x0000000609027224 */ /* 0x002fe400078e02ff */
[----:B------:R-:W-:Y:S01]  /*98c0*/  IMAD R0, R19, R12, R0 ;  /* 0x0000000c13007224 */ /* 0x000fe200078e0200 */
[----:B--2---:R-:W-:Y:S01]  /*98d0*/  LOP3.LUT P2, RZ, R44, 0x3, RZ, 0xc0, !PT ;  /* 0x000000032cff7812 */ /* 0x004fe2000784c0ff */
[----:B------:R-:W-:Y:S01]  /*98e0*/  @!P0 IMAD.IADD R41, R11, 0x1, R8 ;  /* 0x000000010b298824 */ /* 0x000fe200078e0208 */
[----:B------:R-:W-:Y:S01]  /*98f0*/  SHF.L.U32 R9, R2, 0x7, RZ ;  /* 0x0000000702097819 */ /* 0x000fe200000006ff */
[----:B----4-:R-:W-:-:S02]  /*9900*/  @P3 FMUL.FTZ R2, R10, 0.69314718246459960938 ;  /* 0x3f3172180a023820 */ /* 0x010fc40000410000 */
[----:B------:R-:W-:Y:S01]  /*9910*/  @P6 FFMA.FTZ R18, R138, c[0x0][0x238], R7 ;  /* 0x00008e008a126a23 */ /* 0x000fe20000010007 */
[--C-:B------:R-:W-:Y:S01]  /*9920*/  IADD3 R10, P1, P0, R9, R4, R0.reuse ;  /* 0x00000004090a7210 */ /* 0x100fe2000783e000 */
[----:B------:R-:W-:Y:S01]  /*9930*/  @P5 FMUL.FTZ R8, R14, 0.69314718246459960938 ;  /* 0x3f3172180e085820 */ /* 0x000fe20000410000 */
[----:B------:R-:W-:Y:S01]  /*9940*/  SHF.R.S32.HI R4, RZ, 0x1f, R9 ;  /* 0x0000001fff047819 */ /* 0x000fe20000011409 */
[----:B------:R-:W-:Y:S01]  /*9950*/  @P4 FMUL.FTZ R7, R13, 0.69314718246459960938 ;  /* 0x3f3172180d074820 */ /* 0x000fe20000410000 */
[----:B------:R-:W-:Y:S01]  /*9960*/  SHF.R.S32.HI R0, RZ, 0x1f, R0 ;  /* 0x0000001fff007819 */ /* 0x000fe20000011400 */
[----:B------:R-:W-:Y:S02]  /*9970*/  @P5 FFMA.FTZ R17, R137, c[0x0][0x238], R8 ;  /* 0x00008e0089115a23 */ /* 0x000fe40000010008 */
[----:B------:R-:W-:Y:S01]  /*9980*/  @P4 FFMA.FTZ R15, R136, c[0x0][0x238], R7 ;  /* 0x00008e00880f4a23 */ /* 0x000fe20000010007 */
[----:B------:R-:W-:Y:S01]  /*9990*/  IADD3.X R11, R4, R5, R0, P1, P0 ;  /* 0x00000005040b7210 */ /* 0x000fe20000fe0400 */
[----:B------:R-:W-:Y:S01]  /*99a0*/  @P3 FFMA.FTZ R16, R3, c[0x0][0x238], R2 ;  /* 0x00008e0003103a23 */ /* 0x000fe20000010002 */
[----:B------:R-:W-:Y:S05]  /*99b0*/  @P2 BRA `(.L_x_11) ;  /* 0x0000027000002947 */ /* 0x000fea0003800000 */
[----:B------:R-:W-:Y:S02]  /*99c0*/  SHF.R.S32.HI R0, RZ, 0x1f, R22 ;  /* 0x0000001fff007819 */ /* 0x000fe40000011416 */
[----:B------:R-:W-:-:S02]  /*99d0*/  SHF.R.S32.HI R3, RZ, 0x1f, R44 ;  /* 0x0000001fff037819 */ /* 0x000fc4000001142c */
[----:B------:R-:W-:Y:S02]  /*99e0*/  LEA.HI R2, R0, R22, RZ, 0x2 ;  /* 0x0000001600027211 */ /* 0x000fe400078f10ff */
[----:B------:R-:W-:Y:S02]  /*99f0*/  LEA.HI R0, R3, R44, RZ, 0x2 ;  /* 0x0000002c03007211 */ /* 0x000fe400078f10ff */
[----:B------:R-:W-:Y:S02]  /*9a00*/  LOP3.LUT R2, R2, 0xffffffc, RZ, 0xc0, !PT ;  /* 0x0ffffffc02027812 */ /* 0x000fe400078ec0ff */
[----:B------:R-:W-:-:S03]  /*9a10*/  SHF.R.S32.HI R0, RZ, 0x2, R0 ;  /* 0x00000002ff007819 */ /* 0x000fc60000011400 */
[----:B------:R-:W-:-:S04]  /*9a20*/  IMAD.IADD R2, R22, 0x1, -R2 ;  /* 0x0000000116027824 */ /* 0x000fc800078e0a02 */
[----:B------:R-:W-:-:S05]  /*9a30*/  IMAD R0, R2, 0x10, R0 ;  /* 0x0000001002007824 */ /* 0x000fca00078e0200 */
[CC--:B-----5:R-:W-:Y:S02]  /*9a40*/  ISETP.GE.AND P6, PT, R0.reuse, R43.reuse, PT ;  /* 0x0000002b0000720c */ /* 0x0e0fe40003fc6270 */
[C---:B------:R-:W-:Y:S02]  /*9a50*/  IADD3 R3, R0.reuse, 0x8, RZ ;  /* 0x0000000800037810 */ /* 0x040fe40007ffe0ff */
[C---:B------:R-:W-:Y:S02]  /*9a60*/  IADD3 R2, R0.reuse, 0x40, RZ ;  /* 0x0000004000027810 */ /* 0x040fe40007ffe0ff */
[----:B------:R-:W-:Y:S02]  /*9a70*/  IADD3 R4, R0, 0x48, RZ ;  /* 0x0000004800047810 */ /* 0x000fe40007ffe0ff */
[-C--:B------:R-:W-:Y:S02]  /*9a80*/  ISETP.GE.AND P5, PT, R3, R43.reuse, PT ;  /* 0x0000002b0300720c */ /* 0x080fe40003fa6270 */
[----:B------:R-:W-:-:S02]  /*9a90*/  ISETP.GE.AND P4, PT, R2, R43, PT ;  /* 0x0000002b0200720c */ /* 0x000fc40003f86270 */
[----:B------:R-:W-:Y:S01]  /*9aa0*/  ISETP.GE.AND P3, PT, R4, R43, PT ;  /* 0x0000002b0400720c */ /* 0x000fe20003f66270 */
[----:B------:R-:W-:-:S05]  /*9ab0*/  @!P6 IMAD R0, R0, R6, RZ ;  /* 0x000000060000e224 */ /* 0x000fca00078e02ff */
[----:B------:R-:W-:-:S03]  /*9ac0*/  @!P6 IADD3 R5, P0, R0, R10, RZ ;  /* 0x0000000a0005e210 */ /* 0x000fc60007f1e0ff */
[-C--:B------:R-:W-:Y:S01]  /*9ad0*/  @!P5 IMAD R3, R3, R6.reuse, RZ ;  /* 0x000000060303d224 */ /* 0x080fe200078e02ff */
[-C--:B------:R-:W-:Y:S01]  /*9ae0*/  @!P6 LEA.HI.X.SX32 R7, R0, R11.reuse, 0x1, P0 ;  /* 0x0000000b0007e211 */ /* 0x080fe200000f0eff */
[-C--:B------:R-:W-:Y:S01]  /*9af0*/  @!P4 IMAD R12, R2, R6.reuse, RZ ;  /* 0x00000006020cc224 */ /* 0x080fe200078e02ff */
[----:B------:R-:W-:Y:S01]  /*9b00*/  @!P6 LEA R8, P0, R5, c[0x0][0x200], 0x2 ;  /* 0x000080000508ea11 */ /* 0x000fe200078010ff */
[----:B------:R-:W-:Y:S01]  /*9b10*/  @!P3 IMAD R2, R4, R6, RZ ;  /* 0x000000060402b224 */ /* 0x000fe200078e02ff */
[-C--:B------:R-:W-:Y:S02]  /*9b20*/  @!P5 IADD3 R0, P2, R3, R10.reuse, RZ ;  /* 0x0000000a0300d210 */ /* 0x080fe40007f5e0ff */
[----:B------:R-:W-:Y:S02]  /*9b30*/  @!P6 LEA.HI.X R9, R5, c[0x0][0x204], R7, 0x2, P0 ;  /* 0x000081000509ea11 */ /* 0x000fe400000f1407 */
[-C--:B------:R-:W-:Y:S02]  /*9b40*/  @!P4 IADD3 R5, P1, R12, R10.reuse, RZ ;  /* 0x0000000a0c05c210 */ /* 0x080fe40007f3e0ff */
[----:B------:R-:W-:Y:S01]  /*9b50*/  @!P3 IADD3 R10, P0, R2, R10, RZ ;  /* 0x0000000a020ab210 */ /* 0x000fe20007f1e0ff */
[----:B------:R1:W-:Y:S01]  /*9b60*/  @!P6 STG.E [R8.64], R18 ;  /* 0x000000120800e986 */ /* 0x0003e2000c101908 */
[----:B------:R-:W-:-:S02]  /*9b70*/  @!P5 LEA.HI.X.SX32 R3, R3, R11, 0x1, P2 ;  /* 0x0000000b0303d211 */ /* 0x000fc400010f0eff */
[----:B------:R-:W-:Y:S02]  /*9b80*/  @!P5 LEA R6, P2, R0, c[0x0][0x200], 0x2 ;  /* 0x000080000006da11 */ /* 0x000fe400078410ff */
[-C--:B------:R-:W-:Y:S02]  /*9b90*/  @!P4 LEA.HI.X.SX32 R12, R12, R11.reuse, 0x1, P1 ;  /* 0x0000000b0c0cc211 */ /* 0x080fe400008f0eff */
[----:B------:R-:W-:Y:S02]  /*9ba0*/  @!P3 LEA.HI.X.SX32 R11, R2, R11, 0x1, P0 ;  /* 0x0000000b020bb211 */ /* 0x000fe400000f0eff */
[----:B------:R-:W-:Y:S02]  /*9bb0*/  @!P4 LEA R4, P1, R5, c[0x0][0x200], 0x2 ;  /* 0x000080000504ca11 */ /* 0x000fe400078210ff */
[----:B------:R-:W-:Y:S02]  /*9bc0*/  @!P3 LEA R2, P0, R10, c[0x0][0x200], 0x2 ;  /* 0x000080000a02ba11 */ /* 0x000fe400078010ff */
[----:B------:R-:W-:-:S02]  /*9bd0*/  @!P5 LEA.HI.X R7, R0, c[0x0][0x204], R3, 0x2, P2 ;  /* 0x000081000007da11 */ /* 0x000fc400010f1403 */
[----:B------:R-:W-:Y:S02]  /*9be0*/  @!P4 LEA.HI.X R5, R5, c[0x0][0x204], R12, 0x2, P1 ;  /* 0x000081000505ca11 */ /* 0x000fe400008f140c */
[----:B------:R-:W-:Y:S01]  /*9bf0*/  @!P3 LEA.HI.X R3, R10, c[0x0][0x204], R11, 0x2, P0 ;  /* 0x000081000a03ba11 */ /* 0x000fe200000f140b */
[----:B------:R1:W-:Y:S04]  /*9c00*/  @!P5 STG.E [R6.64], R17 ;  /* 0x000000110600d986 */ /* 0x0003e8000c101908 */
[----:B------:R1:W-:Y:S04]  /*9c10*/  @!P4 STG.E [R4.64], R15 ;  /* 0x0000000f0400c986 */ /* 0x0003e8000c101908 */
[----:B------:R1:W-:Y:S02]  /*9c20*/  @!P3 STG.E [R2.64], R16 ;  /* 0x000000100200b986 */ /* 0x0003e4000c101908 */
.L_x_11:
[----:B------:R-:W-:Y:S05]  /*9c30*/  BSYNC B0 ;  /* 0x0000000000007941 */ /* 0x000fea0003800000 */
.L_x_10:
[----:B-1----:R-:W2:Y:S04]  /*9c40*/  LDL.LU.64 R8, [R1+0x18] ;  /* 0x0000180001087983 */ /* 0x002ea80000300a00 */
[----:B------:R-:W4:Y:S04]  /*9c50*/  LDL.LU.64 R4, [R1] ;  /* 0x0000000001047983 */ /* 0x000f280000300a00 */
[----:B------:R1:W5:Y:S01]  /*9c60*/  LDL.64 R10, [R1+0x8] ;  /* 0x00000800010a7983 */ /* 0x0003620000100a00 */
[----:B------:R-:W-:Y:S01]  /*9c70*/  SHF.R.S32.HI R0, RZ, 0x1f, R19 ;  /* 0x0000001fff007819 */ /* 0x000fe20000011413 */
[----:B------:R-:W-:Y:S04]  /*9c80*/  BSSY B0, `(.L_x_12) ;  /* 0x0000011000007945 */ /* 0x000fe80003800000 */
[----:B------:R-:W-:-:S04]  /*9c90*/  IMAD R0, R0, c[0x0][0x1f0], RZ ;  /* 0x00007c0000007a24 */ /* 0x000fc800078e02ff */
[----:B------:R-:W-:Y:S01]  /*9ca0*/  IMAD R0, R19, c[0x0][0x1f4], R0 ;  /* 0x00007d0013007a24 */ /* 0x000fe200078e0200 */
[----:B--2---:R-:W-:-:S04]  /*9cb0*/  IADD3 R2, P0, R8, R40, RZ ;  /* 0x0000002808027210 */ /* 0x004fc80007f1e0ff */
[----:B------:R-:W-:Y:S02]  /*9cc0*/  IADD3.X R3, R9, R41, RZ, P0, !PT ;  /* 0x0000002909037210 */ /* 0x000fe400007fe4ff */
[----:B----45:R-:W-:-:S03]  /*9cd0*/  ISETP.GE.AND P0, PT, R4, R43, PT ;  /* 0x0000002b0400720c */ /* 0x030fc60003f06270 */
[----:B------:R-:W-:-:S05]  /*9ce0*/  IMAD.WIDE.U32 R8, R19, c[0x0][0x1f0], R2 ;  /* 0x00007c0013087a25 */ /* 0x000fca00078e0002 */
[----:B------:R-:W-:-:S05]  /*9cf0*/  IADD3 R7, R9, R0, RZ ;  /* 0x0000000009077210 */ /* 0x000fca0007ffe0ff */
[----:B------:R-:W-:Y:S05]  /*9d00*/  @P0 BRA `(.L_x_13) ;  /* 0x0000008000000947 */ /* 0x000fea0003800000 */
[----:B-1----:R-:W-:Y:S01]  /*9d10*/  MOV R6, R8 ;  /* 0x0000000800067202 */ /* 0x002fe20000000f00 */
[----:B------:R-:W-:-:S04]  /*9d20*/  IMAD R0, R11, c[0x0][0x1e8], RZ ;  /* 0x00007a000b007a24 */ /* 0x000fc800078e02ff */
[----:B------:R-:W-:-:S04]  /*9d30*/  IMAD.WIDE.U32 R2, R10, c[0x0][0x1e8], R6 ;  /* 0x00007a000a027a25 */ /* 0x000fc800078e0006 */
[----:B------:R-:W-:Y:S01]  /*9d40*/  IMAD R0, R10, c[0x0][0x1ec], R0 ;  /* 0x00007b000a007a24 */ /* 0x000fe200078e0200 */
[----:B------:R-:W-:-:S04]  /*9d50*/  LEA R4, P0, R2, c[0x0][0x1d0], 0x1 ;  /* 0x0000740002047a11 */ /* 0x000fc800078008ff */
[----:B------:R-:W-:-:S04]  /*9d60*/  IADD3 R0, R3, R0, RZ ;  /* 0x0000000003007210 */ /* 0x000fc80007ffe0ff */
[----:B------:R-:W-:-:S05]  /*9d70*/  LEA.HI.X R5, R2, c[0x0][0x1d4], R0, 0x1, P0 ;  /* 0x0000750002057a11 */ /* 0x000fca00000f0c00 */
[----:B------:R1:W-:Y:S02]  /*9d80*/  STG.E.128 [R4.64], R28 ;  /* 0x0000001c04007986 */ /* 0x0003e4000c101d08 */
.L_x_13:
[----:B-1----:R-:W-:Y:S05]  /*9d90*/  BSYNC B0 ;  /* 0x0000000000007941 */ /* 0x002fea0003800000 */
.L_x_12:
[----:B------:R-:W2:Y:S01]  /*9da0*/  LDL.LU R0, [R1+0x20] ;  /* 0x0000200001007983 */ /* 0x000ea20000300800 */
[----:B------:R-:W-:Y:S01]  /*9db0*/  BSSY B0, `(.L_x_14) ;  /* 0x000000e000007945 */ /* 0x000fe20003800000 */
[----:B--2---:R-:W-:-:S13]  /*9dc0*/  ISETP.GE.AND P0, PT, R0, R43, PT ;  /* 0x0000002b0000720c */ /* 0x004fda0003f06270 */
[----:B------:R-:W-:Y:S05]  /*9dd0*/  @P0 BRA `(.L_x_15) ;  /* 0x000000b000000947 */ /* 0x000fea0003800000 */
[----:B------:R-:W-:Y:S01]  /*9de0*/  IADD3 R4, P0, R10, 0x20, RZ ;  /* 0x000000200a047810 */ /* 0x000fe20007f1e0ff */
[----:B------:R-:W-:Y:S01]  /*9df0*/  IMAD.MOV.U32 R2, RZ, RZ, R8 ;  /* 0x000000ffff027224 */ /* 0x000fe200078e0008 */
[----:B------:R-:W-:-:S03]  /*9e00*/  MOV R3, R7 ;  /* 0x0000000700037202 */ /* 0x000fc60000000f00 */
[----:B------:R-:W-:Y:S02]  /*9e10*/  IMAD.X R0, RZ, RZ, R11, P0 ;  /* 0x000000ffff007224 */ /* 0x000fe400000e060b */
[----:B------:R-:W-:-:S04]  /*9e20*/  IMAD.WIDE.U32 R2, R4, c[0x0][0x1e8], R2 ;  /* 0x00007a0004027a25 */ /* 0x000fc800078e0002 */
[----:B------:R-:W-:-:S04]  /*9e30*/  IMAD R0, R0, c[0x0][0x1e8], RZ ;  /* 0x00007a0000007a24 */ /* 0x000fc800078e02ff */
[----:B------:R-:W-:Y:S01]  /*9e40*/  IMAD R0, R4, c[0x0][0x1ec], R0 ;  /* 0x00007b0004007a24 */ /* 0x000fe200078e0200 */
[----:B------:R-:W-:-:S04]  /*9e50*/  LEA R4, P0, R2, c[0x0][0x1d0], 0x1 ;  /* 0x0000740002047a11 */ /* 0x000fc800078008ff */
[----:B------:R-:W-:-:S04]  /*9e60*/  IADD3 R0, R3, R0, RZ ;  /* 0x0000000003007210 */ /* 0x000fc80007ffe0ff */
[----:B------:R-:W-:-:S05]  /*9e70*/  LEA.HI.X R5, R2, c[0x0][0x1d4], R0, 0x1, P0 ;  /* 0x0000750002057a11 */ /* 0x000fca00000f0c00 */
[----:B------:R1:W-:Y:S02]  /*9e80*/  STG.E.128 [R4.64], R32 ;  /* 0x0000002004007986 */ /* 0x0003e4000c101d08 */
.L_x_15:
[----:B------:R-:W-:Y:S05]  /*9e90*/  BSYNC B0 ;  /* 0x0000000000007941 */ /* 0x000fea0003800000 */
.L_x_14:
[----:B------:R-:W2:Y:S01]  /*9ea0*/  LDL.LU R0, [R1+0x24] ;  /* 0x0000240001007983 */ /* 0x000ea20000300800 */
[----:B------:R-:W-:Y:S01]  /*9eb0*/  BSSY B0, `(.L_x_16) ;  /* 0x000000e000007945 */ /* 0x000fe20003800000 */
[----:B--2---:R-:W-:-:S13]  /*9ec0*/  ISETP.GE.AND P0, PT, R0, R43, PT ;  /* 0x0000002b0000720c */ /* 0x004fda0003f06270 */
[----:B------:R-:W-:Y:S05]  /*9ed0*/  @P0 BRA `(.L_x_17) ;  /* 0x000000b000000947 */ /* 0x000fea0003800000 */
[----:B-1----:R-:W-:Y:S01]  /*9ee0*/  IADD3 R4, P0, R10, 0x40, RZ ;  /* 0x000000400a047810 */ /* 0x002fe20007f1e0ff */
        /* <DEDUP_REMOVED lines=10> */
.L_x_17:
[----:B------:R-:W-:Y:S05]  /*9f90*/  BSYNC B0 ;  /* 0x0000000000007941 */ /* 0x000fea0003800000 */
.L_x_16:
[----:B------:R-:W2:Y:S02]  /*9fa0*/  LDL.LU R0, [R1+0x28] ;  /* 0x0000280001007983 */ /* 0x000ea40000300800 */
[----:B--2---:R-:W-:-:S13]  /*9fb0*/  ISETP.GE.AND P0, PT, R0, R43, PT ;  /* 0x0000002b0000720c */ /* 0x004fda0003f06270 */
[----:B------:R-:W-:Y:S05]  /*9fc0*/  @P0 EXIT ;  /* 0x000000000000094d */ /* 0x000fea0003800000 */
[----:B------:R-:W-:Y:S01]  /*9fd0*/  IADD3 R6, P0, R10, 0x60, RZ ;  /* 0x000000600a067810 */ /* 0x000fe20007f1e0ff */
[----:B------:R-:W-:Y:S01]  /*9fe0*/  IMAD.MOV.U32 R2, RZ, RZ, R8 ;  /* 0x000000ffff027224 */ /* 0x000fe200078e0008 */
[----:B------:R-:W-:-:S03]  /*9ff0*/  MOV R3, R7 ;  /* 0x0000000700037202 */ /* 0x000fc60000000f00 */
[----:B------:R-:W-:Y:S02]  /*a000*/  IMAD.X R0, RZ, RZ, R11, P0 ;  /* 0x000000ffff007224 */ /* 0x000fe400000e060b */
[----:B-1----:R-:W-:-:S04]  /*a010*/  IMAD.WIDE.U32 R4, R6, c[0x0][0x1e8], R2 ;  /* 0x00007a0006047a25 */ /* 0x002fc800078e0002 */
[----:B------:R-:W-:Y:S01]  /*a020*/  IMAD R0, R0, c[0x0][0x1e8], RZ ;  /* 0x00007a0000007a24 */ /* 0x000fe200078e02ff */
[----:B------:R-:W-:-:S03]  /*a030*/  LEA R2, P0, R4, c[0x0][0x1d0], 0x1 ;  /* 0x0000740004027a11 */ /* 0x000fc600078008ff */
[----:B------:R-:W-:-:S05]  /*a040*/  IMAD R0, R6, c[0x0][0x1ec], R0 ;  /* 0x00007b0006007a24 */ /* 0x000fca00078e0200 */
[----:B------:R-:W-:-:S04]  /*a050*/  IADD3 R0, R5, R0, RZ ;  /* 0x0000000005007210 */ /* 0x000fc80007ffe0ff */
[----:B------:R-:W-:-:S05]  /*a060*/  LEA.HI.X R3, R4, c[0x0][0x1d4], R0, 0x1, P0 ;  /* 0x0000750004037a11 */ /* 0x000fca00000f0c00 */
[----:B---3--:R-:W-:Y:S01]  /*a070*/  STG.E.128 [R2.64], R216 ;  /* 0x000000d802007986 */ /* 0x008fe2000c101d08 */
[----:B------:R-:W-:Y:S05]  /*a080*/  EXIT ;  /* 0x000000000000794d */ /* 0x000fea0003800000 */
.L_x_2:
[----:B-1----:R-:W1:Y:S01]  /*a090*/  LDC.U8 R4, c[0x0][0x329] ;  /* 0x0000ca40ff047b82 */ /* 0x002e620000000000 */
[----:B------:R-:W-:Y:S01]  /*a0a0*/  ISETP.NE.AND P4, PT, R252, -0x1, PT ;  /* 0xfffffffffc00780c */ /* 0x000fe20003f85270 */
[----:B------:R-:W-:Y:S01]  /*a0b0*/  IMAD.IADD R15, R15, 0x1, -R13 ;  /* 0x000000010f0f7824 */ /* 0x000fe200078e0a0d */
[----:B------:R-:W-:Y:S01]  /*a0c0*/  SHF.R.S32.HI R10, RZ, 0x1f, R168 ;  /* 0x0000001fff0a7819 */ /* 0x000fe200000114a8 */
[----:B------:R-:W-:Y:S03]  /*a0d0*/  BSSY B0, `(.L_x_18) ;  /* 0x000003a000007945 */ /* 0x000fe60003800000 */
[----:B------:R-:W-:Y:S01]  /*a0e0*/  LEA.HI R10, R10, R168, RZ, 0x2 ;  /* 0x000000a80a0a7211 */ /* 0x000fe200078f10ff */
[----:B------:R-:W2:Y:S06]  /*a0f0*/  LDC.U8 R0, c[0x0][0x328] ;  /* 0x0000ca00ff007b82 */ /* 0x000eac0000000000 */
[----:B------:R-:W-:-:S04]  /*a100*/  @P4 IMAD.WIDE.U32 R2, R252, c[0x0][0x1e8], RZ ;  /* 0x00007a00fc024a25 */ /* 0x000fc800078e00ff */
[----:B------:R-:W-:Y:S02]  /*a110*/  @P4 IMAD R5, R252, c[0x0][0x1ec], R3 ;  /* 0x00007b00fc054a24 */ /* 0x000fe400078e0203 */
[----:B------:R-:W-:Y:S01]  /*a120*/  @!P4 IMAD.WIDE.U32 R6, R12, c[0x0][0x1e0], RZ ;  /* 0x000078000c06ca25 */ /* 0x000fe200078e00ff */
[----:B-1----:R-:W-:-:S04]  /*a130*/  ISETP.NE.AND P1, PT, R4, RZ, PT ;  /* 0x000000ff0400720c */ /* 0x002fc80003f25270 */
[----:B------:R-:W-:Y:S02]  /*a140*/  @!P4 MOV R2, R6 ;  /* 0x000000060002c202 */ /* 0x000fe40000000f00 */
[----:B--2---:R-:W-:Y:S02]  /*a150*/  ISETP.NE.AND P3, PT, R0, RZ, PT ;  /* 0x000000ff0000720c */ /* 0x004fe40003f65270 */
[----:B------:R-:W-:Y:S02]  /*a160*/  @!P4 SHF.R.S32.HI R0, RZ, 0x1f, R12 ;  /* 0x0000001fff00c819 */ /* 0x000fe4000001140c */
[----:B------:R-:W-:-:S03]  /*a170*/  ISETP.NE.OR P2, PT, R4, RZ, !P3 ;  /* 0x000000ff0400720c */ /* 0x000fc60005f45670 */
[----:B------:R-:W-:Y:S01]  /*a180*/  @P1 IMAD.MOV.U32 R9, RZ, RZ, c[0x0][0x210] ;  /* 0x00008400ff091624 */ /* 0x000fe200078e00ff */
[----:B------:R-:W-:Y:S01]  /*a190*/  LOP3.LUT R4, R10, 0x1ffffffc, RZ, 0xc0, !PT ;  /* 0x1ffffffc0a047812 */ /* 0x000fe200078ec0ff */
[----:B------:R-:W-:Y:S01]  /*a1a0*/  @!P4 IMAD R3, R0, c[0x0][0x1e0], RZ ;  /* 0x000078000003ca24 */ /* 0x000fe200078e02ff */
[----:B------:R-:W-:Y:S01]  /*a1b0*/  ISETP.NE.OR P0, PT, R252, -0x1, P2 ;  /* 0xfffffffffc00780c */ /* 0x000fe20001705670 */
[----:B------:R-:W-:Y:S02]  /*a1c0*/  @!P1 IMAD.MOV.U32 R8, RZ, RZ, c[0x0][0x214] ;  /* 0x00008500ff089624 */ /* 0x000fe400078e00ff */
[----:B------:R-:W-:Y:S02]  /*a1d0*/  IMAD.IADD R0, R168, 0x1, -R4 ;  /* 0x00000001a8007824 */ /* 0x000fe400078e0a04 */
[----:B------:R-:W-:Y:S01]  /*a1e0*/  @P1 IMAD R9, R9, c[0x0][0x214], RZ ;  /* 0x0000850009091a24 */ /* 0x000fe200078e02ff */
[----:B------:R-:W-:Y:S01]  /*a1f0*/  @!P1 SEL R9, R8, c[0x0][0x234], !P3 ;  /* 0x00008d0008099a07 */ /* 0x000fe20005800000 */
[----:B------:R-:W-:-:S02]  /*a200*/  @!P4 IMAD R3, R12, c[0x0][0x1e4], R3 ;  /* 0x000079000c03ca24 */ /* 0x000fc400078e0203 */
[----:B------:R-:W-:Y:S02]  /*a210*/  IMAD.SHL.U32 R0, R0, 0x8, RZ ;  /* 0x0000000800007824 */ /* 0x000fe400078e00ff */
[----:B------:R-:W-:Y:S01]  /*a220*/  @P1 IMAD.MOV.U32 R4, RZ, RZ, 0x1 ;  /* 0x00000001ff041424 */ /* 0x000fe200078e00ff */
[----:B------:R-:W-:Y:S01]  /*a230*/  @!P4 IADD3 R5, R7, R3, RZ ;  /* 0x000000030705c210 */ /* 0x000fe20007ffe0ff */
[----:B------:R-:W-:Y:S01]  /*a240*/  @!P1 IMAD R4, R9, c[0x0][0x1c0], RZ ;  /* 0x0000700009049a24 */ /* 0x000fe200078e02ff */
[----:B------:R-:W-:Y:S01]  /*a250*/  IADD3 R2, P3, R0, R2, RZ ;  /* 0x0000000200027210 */ /* 0x000fe20007f7e0ff */
[----:B------:R-:W-:Y:S01]  /*a260*/  @!P0 IMAD R252, R12, c[0x0][0x214], RZ ;  /* 0x000085000cfc8a24 */ /* 0x000fe200078e02ff */
[----:B------:R-:W-:Y:S01]  /*a270*/  CS2R R6, SRZ ;  /* 0x0000000000067805 */ /* 0x000fe2000001ff00 */
[----:B------:R-:W-:Y:S01]  /*a280*/  @P1 IMAD.MOV.U32 R17, RZ, RZ, c[0x0][0x210] ;  /* 0x00008400ff111624 */ /* 0x000fe200078e00ff */
[----:B------:R-:W-:Y:S01]  /*a290*/  LEA.HI.X.SX32 R3, R0, R5, 0x1, P3 ;  /* 0x0000000500037211 */ /* 0x000fe200018f0eff */
[----:B------:R-:W-:Y:S01]  /*a2a0*/  IMAD R0, R12, R4, RZ ;  /* 0x000000040c007224 */ /* 0x000fe200078e02ff */
[----:B------:R-:W-:Y:S01]  /*a2b0*/  SHF.R.S32.HI R4, RZ, 0x2, R10 ;  /* 0x00000002ff047819 */ /* 0x000fe2000001140a */
[----:B------:R-:W-:Y:S01]  /*a2c0*/  @!P2 IMAD.MOV.U32 R6, RZ, RZ, R252 ;  /* 0x000000ffff06a224 */ /* 0x000fe200078e00fc */
[----:B------:R-:W-:Y:S01]  /*a2d0*/  @!P1 MOV R17, 0x1 ;  /* 0x0000000100119802 */ /* 0x000fe20000000f00 */
[----:B------:R-:W-:Y:S01]  /*a2e0*/  IMAD.WIDE.U32 R10, R14, c[0x0][0x1f0], R2 ;  /* 0x00007c000e0a7a25 */ /* 0x000fe200078e0002 */
[----:B------:R-:W-:-:S02]  /*a2f0*/  SEL R0, R0, RZ, P2 ;  /* 0x000000ff00007207 */ /* 0x000fc40001000000 */
[----:B------:R-:W-:Y:S01]  /*a300*/  @!P2 SHF.R.S32.HI R7, RZ, 0x1f, R252 ;  /* 0x0000001fff07a819 */ /* 0x000fe200000114fc */
[----:B------:R-:W-:Y:S01]  /*a310*/  IMAD R8, R13, R17, RZ ;  /* 0x000000110d087224 */ /* 0x000fe200078e02ff */
[----:B------:R-:W-:Y:S01]  /*a320*/  ISETP.GE.AND P2, PT, R4, R15, PT ;  /* 0x0000000f0400720c */ /* 0x000fe20003f46270 */
[----:B------:R-:W-:Y:S01]  /*a330*/  IMAD R0, R14, R9, R0 ;  /* 0x000000090e007224 */ /* 0x000fe200078e0200 */
[----:B------:R-:W-:Y:S02]  /*a340*/  SHF.R.S32.HI R5, RZ, 0x1f, R14 ;  /* 0x0000001fff057819 */ /* 0x000fe4000001140e */
[----:B------:R-:W-:Y:S02]  /*a350*/  SHF.R.S32.HI R9, RZ, 0x1f, R8 ;  /* 0x0000001fff097819 */ /* 0x000fe40000011408 */
[----:B------:R-:W-:Y:S01]  /*a360*/  IADD3 R19, P1, P0, R8, R6, R0 ;  /* 0x0000000608137210 */ /* 0x000fe2000783e000 */
[----:B------:R-:W-:Y:S01]  /*a370*/  IMAD R12, R5, c[0x0][0x1f0], RZ ;  /* 0x00007c00050c7a24 */ /* 0x000fe200078e02ff */
[----:B------:R-:W-:-:S02]  /*a380*/  SHF.R.S32.HI R5, RZ, 0x1f, R4 ;  /* 0x0000001fff057819 */ /* 0x000fc40000011404 */
[----:B------:R-:W-:Y:S01]  /*a390*/  SHF.R.S32.HI R0, RZ, 0x1f, R0 ;  /* 0x0000001fff007819 */ /* 0x000fe20000011400 */
[----:B------:R-:W-:Y:S02]  /*a3a0*/  IMAD R12, R14, c[0x0][0x1f4], R12 ;  /* 0x00007d000e0c7a24 */ /* 0x000fe400078e020c */
[----:B------:R-:W-:Y:S01]  /*a3b0*/  IMAD.WIDE R2, R18, 0x80, R4 ;  /* 0x0000008012027825 */ /* 0x000fe200078e0204 */
[----:B------:R-:W-:Y:S02]  /*a3c0*/  IADD3.X R18, R9, R7, R0, P1, P0 ;  /* 0x0000000709127210 */ /* 0x000fe40000fe0400 */
[----:B------:R-:W-:Y:S01]  /*a3d0*/  IADD3 R7, R12, R11, RZ ;  /* 0x0000000b0c077210 */ /* 0x000fe20007ffe0ff */
[----:B------:R-:W-:Y:S05]  /*a3e0*/  @P2 BRA `(.L_x_19) ;  /* 0x0000008000002947 */ /* 0x000fea0003800000 */
[----:B------:R-:W-:Y:S01]  /*a3f0*/  MOV R6, R10 ;  /* 0x0000000a00067202 */ /* 0x000fe20000000f00 */
[----:B------:R-:W-:-:S04]  /*a400*/  IMAD R0, R3, c[0x0][0x1e8], RZ ;  /* 0x00007a0003007a24 */ /* 0x000fc800078e02ff */
[----:B------:R-:W-:-:S04]  /*a410*/  IMAD.WIDE.U32 R8, R2, c[0x0][0x1e8], R6 ;  /* 0x00007a0002087a25 */ /* 0x000fc800078e0006 */
[----:B------:R-:W-:Y:S01]  /*a420*/  IMAD R0, R2, c[0x0][0x1ec], R0 ;  /* 0x00007b0002007a24 */ /* 0x000fe200078e0200 */
[----:B------:R-:W-:-:S04]  /*a430*/  LEA R12, P0, R8, c[0x0][0x1d0], 0x1 ;  /* 0x00007400080c7a11 */ /* 0x000fc800078008ff */
[----:B------:R-:W-:-:S04]  /*a440*/  IADD3 R0, R0, R9, RZ ;  /* 0x0000000900007210 */ /* 0x000fc80007ffe0ff */
[----:B------:R-:W-:-:S05]  /*a450*/  LEA.HI.X R13, R8, c[0x0][0x1d4], R0, 0x1, P0 ;  /* 0x00007500080d7a11 */ /* 0x000fca00000f0c00 */
[----:B------:R1:W-:Y:S02]  /*a460*/  STG.E.128 [R12.64], RZ ;  /* 0x000000ff0c007986 */ /* 0x0003e4000c101d08 */
.L_x_19:
[----:B------:R-:W-:Y:S05]  /*a470*/  BSYNC B0 ;  /* 0x0000000000007941 */ /* 0x000fea0003800000 */
.L_x_18:
[----:B------:R-:W-:Y:S01]  /*a480*/  IADD3 R16, R4, 0x20, RZ ;  /* 0x0000002004107810 */ /* 0x000fe20007ffe0ff */
[----:B------:R-:W-:Y:S03]  /*a490*/  BSSY B0, `(.L_x_20) ;  /* 0x000000e000007945 */ /* 0x000fe60003800000 */
[----:B------:R-:W-:-:S13]  /*a4a0*/  ISETP.GE.AND P0, PT, R16, R15, PT ;  /* 0x0000000f1000720c */ /* 0x000fda0003f06270 */
[----:B------:R-:W-:Y:S05]  /*a4b0*/  @P0 BRA `(.L_x_21) ;  /* 0x000000b000000947 */ /* 0x000fea0003800000 */
[----:B------:R-:W-:Y:S02]  /*a4c0*/  IADD3 R0, P0, R2, 0x20, RZ ;  /* 0x0000002002007810 */ /* 0x000fe40007f1e0ff */
[----:B------:R-:W-:-:S03]  /*a4d0*/  MOV R9, R7 ;  /* 0x0000000700097202 */ /* 0x000fc60000000f00 */
[----:B------:R-:W-:-:S04]  /*a4e0*/  IMAD.X R8, RZ, RZ, R3, P0 ;  /* 0x000000ffff087224 */ /* 0x000fc800000e0603 */
[----:B-1----:R-:W-:Y:S02]  /*a4f0*/  IMAD R12, R8, c[0x0][0x1e8], RZ ;  /* 0x00007a00080c7a24 */ /* 0x002fe400078e02ff */
[----:B------:R-:W-:-:S04]  /*a500*/  IMAD.MOV.U32 R8, RZ, RZ, R10 ;  /* 0x000000ffff087224 */ /* 0x000fc800078e000a */
[----:B------:R-:W-:-:S04]  /*a510*/  IMAD.WIDE.U32 R8, R0, c[0x0][0x1e8], R8 ;  /* 0x00007a0000087a25 */ /* 0x000fc800078e0008 */
[----:B------:R-:W-:Y:S01]  /*a520*/  IMAD R0, R0, c[0x0][0x1ec], R12 ;  /* 0x00007b0000007a24 */ /* 0x000fe200078e020c */
[----:B------:R-:W-:-:S04]  /*a530*/  LEA R12, P0, R8, c[0x0][0x1d0], 0x1 ;  /* 0x00007400080c7a11 */ /* 0x000fc800078008ff */
[----:B------:R-:W-:-:S04]  /*a540*/  IADD3 R0, R0, R9, RZ ;  /* 0x0000000900007210 */ /* 0x000fc80007ffe0ff */
[----:B------:R-:W-:-:S05]  /*a550*/  LEA.HI.X R13, R8, c[0x0][0x1d4], R0, 0x1, P0 ;  /* 0x00007500080d7a11 */ /* 0x000fca00000f0c00 */
[----:B------:R1:W-:Y:S02]  /*a560*/  STG.E.128 [R12.64], RZ ;  /* 0x000000ff0c007986 */ /* 0x0003e4000c101d08 */
.L_x_21:
[----:B------:R-:W-:Y:S05]  /*a570*/  BSYNC B0 ;  /* 0x0000000000007941 */ /* 0x000fea0003800000 */
.L_x_20:
        /* <DEDUP_REMOVED lines=15> */
.L_x_23:
[----:B------:R-:W-:Y:S05]  /*a670*/  BSYNC B0 ;  /* 0x0000000000007941 */ /* 0x000fea0003800000 */
.L_x_22:
[----:B-1----:R-:W-:Y:S01]  /*a680*/  IADD3 R12, R4, 0x60, RZ ;  /* 0x00000060040c7810 */ /* 0x002fe20007ffe0ff */
[----:B------:R-:W-:Y:S03]  /*a690*/  BSSY B0, `(.L_x_24) ;  /* 0x000000d000007945 */ /* 0x000fe60003800000 */
[----:B------:R-:W-:-:S13]  /*a6a0*/  ISETP.GE.AND P0, PT, R12, R15, PT ;  /* 0x0000000f0c00720c */ /* 0x000fda0003f06270 */
[----:B------:R-:W-:Y:S05]  /*a6b0*/  @P0 BRA `(.L_x_25) ;  /* 0x000000a000000947 */ /* 0x000fea0003800000 */
[----:B------:R-:W-:Y:S02]  /*a6c0*/  IADD3 R0, P0, R2, 0x60, RZ ;  /* 0x0000006002007810 */ /* 0x000fe40007f1e0ff */
[----:B------:R-:W-:Y:S02]  /*a6d0*/  MOV R6, R10 ;  /* 0x0000000a00067202 */ /* 0x000fe40000000f00 */
[----:B------:R-:W-:-:S03]  /*a6e0*/  IADD3.X R2, RZ, R3, RZ, P0, !PT ;  /* 0x00000003ff027210 */ /* 0x000fc600007fe4ff */
[----:B------:R-:W-:-:S04]  /*a6f0*/  IMAD.WIDE.U32 R6, R0, c[0x0][0x1e8], R6 ;  /* 0x00007a0000067a25 */ /* 0x000fc800078e0006 */
[----:B------:R-:W-:-:S04]  /*a700*/  IMAD R2, R2, c[0x0][0x1e8], RZ ;  /* 0x00007a0002027a24 */ /* 0x000fc800078e02ff */
[----:B------:R-:W-:Y:S01]  /*a710*/  IMAD R0, R0, c[0x0][0x1ec], R2 ;  /* 0x00007b0000007a24 */ /* 0x000fe200078e0202 */
[----:B------:R-:W-:-:S04]  /*a720*/  LEA R2, P0, R6, c[0x0][0x1d0], 0x1 ;  /* 0x0000740006027a11 */ /* 0x000fc800078008ff */
[----:B------:R-:W-:-:S04]  /*a730*/  IADD3 R0, R0, R7, RZ ;  /* 0x0000000700007210 */ /* 0x000fc80007ffe0ff */
[----:B------:R-:W-:-:S05]  /*a740*/  LEA.HI.X R3, R6, c[0x0][0x1d4], R0, 0x1, P0 ;  /* 0x0000750006037a11 */ /* 0x000fca00000f0c00 */
[----:B------:R1:W-:Y:S02]  /*a750*/  STG.E.128 [R2.64], RZ ;  /* 0x000000ff02007986 */ /* 0x0003e4000c101d08 */
.L_x_25:
[----:B------:R-:W-:Y:S05]  /*a760*/  BSYNC B0 ;  /* 0x0000000000007941 */ /* 0x000fea0003800000 */
.L_x_24:
[----:B------:R-:W-:-:S04]  /*a770*/  LOP3.LUT P6, RZ, R168, 0x3, RZ, 0xc0, !PT ;  /* 0x00000003a8ff7812 */ /* 0x000fc800078cc0ff */
[-C--:B------:R-:W-:Y:S02]  /*a780*/  ISETP.GE.OR P5, PT, R4, R15.reuse, P6 ;  /* 0x0000000f0400720c */ /* 0x080fe400037a6670 */
[-C--:B------:R-:W-:Y:S02]  /*a790*/  ISETP.GE.OR P4, PT, R16, R15.reuse, P6 ;  /* 0x0000000f1000720c */ /* 0x080fe40003786670 */
[-C--:B------:R-:W-:Y:S02]  /*a7a0*/  ISETP.GE.OR P3, PT, R14, R15.reuse, P6 ;  /* 0x0000000f0e00720c */ /* 0x080fe40003766670 */
[----:B------:R-:W-:-:S07]  /*a7b0*/  ISETP.GE.OR P6, PT, R12, R15, P6 ;  /* 0x0000000f0c00720c */ /* 0x000fce00037c6670 */
[-C--:B------:R-:W-:Y:S02]  /*a7c0*/  @!P5 IMAD R4, R4, R17.reuse, RZ ;  /* 0x000000110404d224 */ /* 0x080fe400078e02ff */
[-C--:B-1----:R-:W-:Y:S02]  /*a7d0*/  @!P4 IMAD R2, R16, R17.reuse, RZ ;  /* 0x000000111002c224 */ /* 0x082fe400078e02ff */
[----:B------:R-:W-:Y:S01]  /*a7e0*/  @!P3 IMAD R3, R14, R17, RZ ;  /* 0x000000110e03b224 */ /* 0x000fe200078e02ff */
[-C--:B------:R-:W-:Y:S02]  /*a7f0*/  @!P5 IADD3 R0, P0, R4, R19.reuse, RZ ;  /* 0x000000130400d210 */ /* 0x080fe40007f1e0ff */
[----:B------:R-:W-:Y:S02]  /*a800*/  @!P4 IADD3 R5, P1, R2, R19, RZ ;  /* 0x000000130205c210 */ /* 0x000fe40007f3e0ff */
[----:B------:R-:W-:Y:S02]  /*a810*/  @!P5 LEA.HI.X.SX32 R4, R4, R18, 0x1, P0 ;  /* 0x000000120404d211 */ /* 0x000fe400000f0eff */
[----:B------:R-:W-:-:S02]  /*a820*/  @!P5 LEA R6, P2, R0, c[0x0][0x200], 0x2 ;  /* 0x000080000006da11 */ /* 0x000fc400078410ff */
[----:B------:R-:W-:Y:S02]  /*a830*/  @!P3 IADD3 R8, P0, R3, R19, RZ ;  /* 0x000000130308b210 */ /* 0x000fe40007f1e0ff */
[-C--:B------:R-:W-:Y:S02]  /*a840*/  @!P4 LEA.HI.X.SX32 R9, R2, R18.reuse, 0x1, P1 ;  /* 0x000000120209c211 */ /* 0x080fe400008f0eff */
[----:B------:R-:W-:Y:S01]  /*a850*/  @!P5 LEA.HI.X R7, R0, c[0x0][0x204], R4, 0x2, P2 ;  /* 0x000081000007da11 */ /* 0x000fe200010f1404 */
[----:B------:R-:W-:Y:S01]  /*a860*/  @!P3 IMAD.MOV.U32 R0, RZ, RZ, 0x7f800000 ;  /* 0x7f800000ff00b424 */ /* 0x000fe200078e00ff */
[----:B------:R-:W-:Y:S02]  /*a870*/  @!P4 LEA R4, P1, R5, c[0x0][0x200], 0x2 ;  /* 0x000080000504ca11 */ /* 0x000fe400078210ff */
[----:B------:R-:W-:Y:S02]  /*a880*/  @!P3 LEA.HI.X.SX32 R3, R3, R18, 0x1, P0 ;  /* 0x000000120303b211 */ /* 0x000fe400000f0eff */
[----:B------:R-:W-:-:S02]  /*a890*/  @!P3 LEA R2, P0, R8, c[0x0][0x200], 0x2 ;  /* 0x000080000802ba11 */ /* 0x000fc400078010ff */
[----:B------:R-:W-:Y:S01]  /*a8a0*/  @!P4 LEA.HI.X R5, R5, c[0x0][0x204], R9, 0x2, P1 ;  /* 0x000081000505ca11 */ /* 0x000fe200008f1409 */
[----:B------:R-:W-:Y:S01]  /*a8b0*/  @!P5 IMAD.MOV.U32 R9, RZ, RZ, 0x7f800000 ;  /* 0x7f800000ff09d424 */ /* 0x000fe200078e00ff */
[----:B------:R-:W-:Y:S01]  /*a8c0*/  @!P3 LEA.HI.X R3, R8, c[0x0][0x204], R3, 0x2, P0 ;  /* 0x000081000803ba11 */ /* 0x000fe200000f1403 */
[----:B------:R-:W-:-:S03]  /*a8d0*/  @!P4 IMAD.MOV.U32 R8, RZ, RZ, 0x7f800000 ;  /* 0x7f800000ff08c424 */ /* 0x000fc600078e00ff */
[----:B------:R1:W-:Y:S04]  /*a8e0*/  @!P5 STG.E [R6.64], R9 ;  /* 0x000000090600d986 */ /* 0x0003e8000c101908 */
[----:B------:R1:W-:Y:S04]  /*a8f0*/  @!P4 STG.E [R4.64], R8 ;  /* 0x000000080400c986 */ /* 0x0003e8000c101908 */
[----:B------:R1:W-:Y:S01]  /*a900*/  @!P3 STG.E [R2.64], R0 ;  /* 0x000000000200b986 */ /* 0x0003e2000c101908 */
[----:B------:R-:W-:Y:S05]  /*a910*/  @P6 EXIT ;  /* 0x000000000000694d */ /* 0x000fea0003800000 */
[----:B-1----:R-:W-:-:S05]  /*a920*/  IMAD R0, R12, R17, RZ ;  /* 0x000000110c007224 */ /* 0x002fca00078e02ff */
[----:B------:R-:W-:-:S04]  /*a930*/  IADD3 R3, P0, R0, R19, RZ ;  /* 0x0000001300037210 */ /* 0x000fc80007f1e0ff */
[----:B------:R-:W-:Y:S02]  /*a940*/  LEA.HI.X.SX32 R0, R0, R18, 0x1, P0 ;  /* 0x0000001200007211 */ /* 0x000fe400000f0eff */
[----:B------:R-:W-:-:S04]  /*a950*/  LEA R2, P0, R3, c[0x0][0x200], 0x2 ;  /* 0x0000800003027a11 */ /* 0x000fc800078010ff */
[----:B------:R-:W-:Y:S01]  /*a960*/  LEA.HI.X R3, R3, c[0x0][0x204], R0, 0x2, P0 ;  /* 0x0000810003037a11 */ /* 0x000fe200000f1400 */
[----:B------:R-:W-:-:S05]  /*a970*/  IMAD.MOV.U32 R0, RZ, RZ, 0x7f800000 ;  /* 0x7f800000ff007424 */ /* 0x000fca00078e00ff */
[----:B------:R-:W-:Y:S01]  /*a980*/  STG.E [R2.64], R0 ;  /* 0x0000000002007986 */ /* 0x000fe2000c101908 */
[----:B------:R-:W-:Y:S05]  /*a990*/  EXIT ;  /* 0x000000000000794d */ /* 0x000fea0003800000 */
.L_x_26:
[----:B------:R-:W-:-:S00]  /*a9a0*/  BRA `(.L_x_26) ;  /* 0xfffffff000007947 */ /* 0x000fc0000383ffff */
[----:B------:R-:W-:-:S00]  /*a9b0*/  NOP ;  /* 0x0000000000007918 */ /* 0x000fc00000000000 */
        /* <DEDUP_REMOVED lines=12> */
.L_x_1124:


//--------------------- .text._ZN5flash16flash_fwd_kernelI23Flash_fwd_kernel_traitsILi32ELi128ELi128ELi4ELb0ELb0EN7cutlass6half_tE19Flash_kernel_traitsILi32ELi128ELi128ELi4ES3_EELb0ELb0ELb0ELb0ELb1ELb1ELb0ELb0EEEvNS_16Flash_fwd_paramsE --------------------------
	.section	.text._ZN5flash16flash_fwd_kernelI23Flash_fwd_kernel_traitsILi32ELi128ELi128ELi4ELb0ELb0EN7cutlass6half_tE19Flash_kernel_traitsILi32ELi128ELi128ELi4ES3_EELb0ELb0ELb0ELb0ELb1ELb1ELb0ELb0EEEvNS_16Flash_fwd_paramsE,"ax",@progbits
	.sectioninfo	@"SHI_REGISTERS=255"
	.align	128
        .global         _ZN5flash16flash_fwd_kernelI23Flash_fwd_kernel_traitsILi32ELi128ELi128ELi4ELb0ELb0EN7cutlass6half_tE19Flash_kernel_traitsILi32ELi128ELi128ELi4ES3_EELb0ELb0ELb0ELb0ELb1ELb1ELb0ELb0EEEvNS_16Flash_fwd_paramsE
        .type           _ZN5flash16flash_fwd_kernelI23Flash_fwd_kernel_traitsILi32ELi128ELi128ELi4ELb0ELb0EN7cutlass6half_tE19Flash_kernel_traitsILi32ELi128ELi128ELi4ES3_EELb0ELb0ELb0ELb0ELb1ELb1ELb0ELb0EEEvNS_16Flash_fwd_paramsE,@function
        .size           _ZN5flash16flash_fwd_kernelI23Flash_fwd_kernel_traitsILi32ELi128ELi128ELi4ELb0ELb0EN7cutlass6half_tE19Flash_kernel_traitsILi32ELi128ELi128ELi4ES3_EELb0ELb0ELb0ELb0ELb1ELb1ELb0ELb0EEEvNS_16Flash_fwd_paramsE,(.L_x_1125 - _ZN5flash16flash_fwd_kernelI23Flash_fwd_kernel_traitsILi32ELi128ELi128ELi4ELb0ELb0EN7cutlass6half_tE19Flash_kernel_traitsILi32ELi128ELi128ELi4ES3_EELb0ELb0ELb0ELb0ELb1ELb1ELb0ELb0EEEvNS_16Flash_fwd_paramsE)
        .other          _ZN5flash16flash_fwd_kernelI23Flash_fwd_kernel_traitsILi32ELi128ELi128ELi4ELb0ELb0EN7cutlass6half_tE19Flash_kernel_traitsILi32ELi128ELi128ELi4ES3_EELb0ELb0ELb0ELb0ELb1ELb1ELb0ELb0EEEvNS_16Flash_fwd_paramsE,@"STO_CUDA_ENTRY STV_DEFAULT"
_ZN5flash16flash_fwd_kernelI23Flash_fwd_kernel_traitsILi32ELi128ELi128ELi4ELb0ELb0EN7cutlass6half_tE19Flash_kernel_traitsILi32ELi128ELi128ELi4ES3_EELb0ELb0ELb0ELb0ELb1ELb1ELb0ELb0EEEvNS_16Flash_fwd_paramsE:
.text._ZN5flash16flash_fwd_kernelI23Flash_fwd_kernel_traitsILi32ELi128ELi128ELi4ELb0ELb0EN7cutlass6half_tE19Flash_kernel_traitsILi32ELi128ELi128ELi4ES3_EELb0ELb0ELb0ELb0ELb1ELb1ELb0ELb0EEEvNS_16Flash_fwd_paramsE:
[----:B------:R-:W-:Y:S02]  /*0000*/  MOV R1, c[0x0][0x28] ;  /* 0x00000a0000017a02 */ /* 0x000fe40000000f00 */
[----:B------:R-:W1:Y:S01]  /*0010*/  S2R R29, SR_CTAID.Y ;  /* 0x00000000001d7919 */ /* 0x000e620000002600 */
[----:B------:R-:W-:Y:S01]  /*0020*/  ISETP.NE.U32.AND P2, PT, RZ, c[0x0][0x258], PT ;  /* 0x00009600ff007a0c */ /* 0x000fe20003f45070 */
[----:B------:R-:W-:Y:S01]  /*0030*/  IMAD.MOV.U32 R6, RZ, RZ, RZ ;  /* 0x000000ffff067224 */ /* 0x000fe200078e00ff */
[----:B------:R-:W-:Y:S01]  /*0040*/  ISETP.NE.U32.AND P0, PT, RZ, c[0x0][0x250], PT ;  /* 0x00009400ff007a0c */ /* 0x000fe20003f05070 */
[----:B------:R-:W-:Y:S01]  /*0050*/  ULDC.64 UR10, c[0x0][0x118] ;  /* 0x00004600000a7ab9 */ /* 0x000fe20000000a00 */
[----:B------:R-:W-:Y:S02]  /*0060*/  ISETP.NE.AND.EX P2, PT, RZ, c[0x0][0x25c], PT, P2 ;  /* 0x00009700ff007a0c */ /* 0x000fe40003f45320 */
[----:B------:R-:W-:-:S11]  /*0070*/  ISETP.NE.AND.EX P0, PT, RZ, c[0x0][0x254], PT, P0 ;  /* 0x00009500ff007a0c */ /* 0x000fd60003f05300 */
[----:B------:R-:W-:Y:S02]  /*0080*/  @P2 IMAD.MOV.U32 R2, RZ, RZ, 0x4 ;  /* 0x00000004ff022424 */ /* 0x000fe400078e00ff */
[----:B------:R-:W-:Y:S02]  /*0090*/  @P0 IMAD.MOV.U32 R0, RZ, RZ, 0x4 ;  /* 0x00000004ff000424 */ /* 0x000fe400078e00ff */
[----:B-1----:R-:W-:-:S04]  /*00a0*/  @P2 IMAD.WIDE R2, R29, R2, c[0x0][0x258] ;  /* 0x000096001d022625 */ /* 0x002fc800078e0202 */
[----:B------:R-:W-:Y:S02]  /*00b0*/  @P0 IMAD.WIDE R4, R29, R0, c[0x0][0x250] ;  /* 0x000094001d040625 */ /* 0x000fe400078e0200 */
[----:B------:R-:W2:Y:S04]  /*00c0*/  @P2 LDG.E R2, [R2.64] ;  /* 0x0000000a02022981 */ /* 0x000ea8000c1e1900 */
[----:B------:R-:W2:Y:S04]  /*00d0*/  @P0 LDG.E R6, [R4.64] ;  /* 0x0000000a04060981 */ /* 0x000ea8000c1e1900 */
[----:B------:R-:W1:Y:S01]  /*00e0*/  S2R R18, SR_CTAID.X ;  /* 0x0000000000127919 */ /* 0x000e620000002500 */
[----:B------:R-:W-:-:S04]  /*00f0*/  @!P2 ISETP.NE.U32.AND P1, PT, RZ, c[0x0][0x268], PT ;  /* 0x00009a00ff00aa0c */ /* 0x000fc80003f25070 */
[----:B------:R-:W-:Y:S01]  /*0100*/  @!P2 ISETP.NE.AND.EX P1, PT, RZ, c[0x0][0x26c], PT, P1 ;  /* 0x00009b00ff00aa0c */ /* 0x000fe20003f25310 */
[----:B-1----:R-:W-:-:S05]  /*0110*/  IMAD.SHL.U32 R0, R18, 0x80, RZ ;  /* 0x0000008012007824 */ /* 0x002fca00078e00ff */
[----:B------:R-:W-:Y:S02]  /*0120*/  ISETP.GE.AND P0, PT, R0, c[0x0][0x214], PT ;  /* 0x0000850000007a0c */ /* 0x000fe40003f06270 */
[----:B------:R-:W-:Y:S01]  /*0130*/  @!P2 SEL R0, RZ, c[0x0][0x21c], !P1 ;  /* 0x00008700ff00aa07 */ /* 0x000fe20004800000 */
[----:B--2---:R-:W-:-:S03]  /*0140*/  @P2 IMAD.IADD R82, R2, 0x1, -R6 ;  /* 0x0000000102522824 */ /* 0x004fc600078e0a06 */
[----:B------:R-:W-:-:S07]  /*0150*/  @!P2 IADD3 R82, R0, c[0x0][0x218], -R6 ;  /* 0x000086000052aa10 */ /* 0x000fce0007ffe806 */
[----:B------:R-:W-:Y:S05]  /*0160*/  @P0 EXIT ;  /* 0x000000000000094d */ /* 0x000fea0003800000 */
[----:B------:R-:W1:Y:S01]  /*0170*/  S2R R196, SR_TID.X ;  /* 0x0000000000c47919 */ /* 0x000e620000002100 */
[----:B------:R-:W-:Y:S01]  /*0180*/  IABS R0, c[0x0][0x1c8] ;  /* 0x0000720000007a13 */ /* 0x000fe20000000000 */
[----:B------:R-:W-:Y:S01]  /*0190*/  ULDC.64 UR4, c[0x0][0x190] ;  /* 0x0000640000047ab9 */ /* 0x000fe20000000a00 */
[----:B------:R-:W-:Y:S01]  /*01a0*/  SHF.R.S32.HI R28, RZ, 0x1f, R29 ;  /* 0x0000001fff1c7819 */ /* 0x000fe2000001141d */
[----:B------:R-:W2:Y:S01]  /*01b0*/  S2R R30, SR_CTAID.Z ;  /* 0x00000000001e7919 */ /* 0x000ea20000002700 */
[----:B------:R-:W-:Y:S01]  /*01c0*/  USHF.L.U32 UR13, UR4, 0x6, URZ ;  /* 0x00000006040d7899 */ /* 0x000fe2000800063f */
[----:B------:R-:W-:Y:S01]  /*01d0*/  IMAD.MOV.U32 R27, RZ, RZ, R0 ;  /* 0x000000ffff1b7224 */ /* 0x000fe200078e0000 */
[----:B------:R-:W-:Y:S01]  /*01e0*/  IADD3 R0, R82, 0x7f, RZ ;  /* 0x0000007f52007810 */ /* 0x000fe20007ffe0ff */
[----:B------:R-:W-:Y:S01]  /*01f0*/  IMAD R15, R28, c[0x0][0x178], RZ ;  /* 0x00005e001c0f7a24 */ /* 0x000fe200078e02ff */
[----:B------:R-:W-:Y:S01]  /*0200*/  UMOV UR6, 0x6 ;  /* 0x0000000600067882 */ /* 0x000fe20000000000 */
[----:B------:R-:W3:Y:S01]  /*0210*/  I2F.RP R7, R27 ;  /* 0x0000001b00077306 */ /* 0x000ee20000209400 */
[----:B------:R-:W-:Y:S01]  /*0220*/  SHF.R.S32.HI R4, RZ, 0x1f, R0 ;  /* 0x0000001fff047819 */ /* 0x000fe20000011400 */
[----:B------:R-:W-:Y:S01]  /*0230*/  IMAD R15, R29, c[0x0][0x17c], R15 ;  /* 0x00005f001d0f7a24 */ /* 0x000fe200078e020f */
[----:B------:R-:W-:-:S02]  /*0240*/  USHF.L.U64.HI UR12, UR4, UR6, UR5 ;  /* 0x00000006040c7299 */ /* 0x000fc40008010205 */
[----:B------:R-:W-:Y:S01]  /*0250*/  LEA.HI R217, R4, R0, RZ, 0x7 ;  /* 0x0000000004d97211 */ /* 0x000fe200078f38ff */
[----:B------:R-:W-:Y:S02]  /*0260*/  UMOV UR7, 0x7 ;  /* 0x0000000700077882 */ /* 0x000fe40000000000 */
[----:B------:R-:W-:Y:S02]  /*0270*/  ULDC.64 UR4, c[0x0][0x198] ;  /* 0x0000660000047ab9 */ /* 0x000fe40000000a00 */
[----:B------:R-:W-:Y:S02]  /*0280*/  USHF.L.U64.HI UR7, UR4, UR7, UR5 ;  /* 0x0000000704077299 */ /* 0x000fe40008010205 */
[----:B------:R-:W-:Y:S01]  /*0290*/  USHF.L.U32 UR8, UR4, 0x7, URZ ;  /* 0x0000000704087899 */ /* 0x000fe2000800063f */
[----:B-1----:R-:W-:Y:S01]  /*02a0*/  SHF.R.S32.HI R12, RZ, 0x1f, R196 ;  /* 0x0000001fff0c7819 */ /* 0x002fe200000114c4 */
[----:B------:R-:W-:Y:S01]  /*02b0*/  USHF.L.U32 UR9, UR4, 0x6, URZ ;  /* 0x0000000604097899 */ /* 0x000fe2000800063f */
[----:B---3--:R-:W1:Y:S02]  /*02c0*/  MUFU.RCP R7, R7 ;  /* 0x0000000700077308 */ /* 0x008e640000001000 */
[----:B------:R-:W-:-:S02]  /*02d0*/  LEA.HI R8, R12, R196, RZ, 0x2 ;  /* 0x000000c40c087211 */ /* 0x000fc400078f10ff */
[----:B--2---:R-:W-:Y:S02]  /*02e0*/  LOP3.LUT R10, R30, c[0x0][0x1c8], RZ, 0x3c, !PT ;  /* 0x000072001e0a7a12 */ /* 0x004fe400078e3cff */
[----:B------:R-:W-:Y:S02]  /*02f0*/  SHF.R.S32.HI R2, RZ, 0x2, R8 ;  /* 0x00000002ff027819 */ /* 0x000fe40000011408 */
[----:B------:R-:W-:Y:S02]  /*0300*/  LEA.HI R23, R12, R196, RZ, 0x3 ;  /* 0x000000c40c177211 */ /* 0x000fe400078f18ff */
[----:B------:R-:W-:Y:S02]  /*0310*/  LEA.HI R5, R8, R2, RZ, 0x1 ;  /* 0x0000000208057211 */ /* 0x000fe400078f08ff */
[----:B------:R-:W-:Y:S02]  /*0320*/  SHF.R.S32.HI R3, RZ, 0x1f, R2 ;  /* 0x0000001fff037819 */ /* 0x000fe40000011402 */
[----:B------:R-:W-:-:S02]  /*0330*/  LOP3.LUT R0, R5, 0x7fffffe, RZ, 0xc0, !PT ;  /* 0x07fffffe05007812 */ /* 0x000fc400078ec0ff */
[----:B------:R-:W-:Y:S01]  /*0340*/  IADD3 R9, P0, R2, R6, RZ ;  /* 0x0000000602097210 */ /* 0x000fe20007f1e0ff */
[----:B------:R-:W-:Y:S01]  /*0350*/  IMAD.WIDE R18, R18, 0x80, R2 ;  /* 0x0000008012127825 */ /* 0x000fe200078e0202 */
[----:B------:R-:W-:Y:S02]  /*0360*/  ISETP.GE.AND P1, PT, R10, RZ, PT ;  /* 0x000000ff0a00720c */ /* 0x000fe40003f26270 */
[----:B------:R-:W-:Y:S01]  /*0370*/  LEA.HI.X.SX32 R10, R6, R3, 0x1, P0 ;  /* 0x00000003060a7211 */ /* 0x000fe200000f0eff */
[----:B------:R-:W-:Y:S01]  /*0380*/  IMAD.IADD R17, R2, 0x1, -R0 ;  /* 0x0000000102117824 */ /* 0x000fe200078e0a00 */
[----:B------:R-:W-:Y:S02]  /*0390*/  LOP3.LUT R0, R8, 0xfffffffc, RZ, 0xc0, !PT ;  /* 0xfffffffc08007812 */ /* 0x000fe400078ec0ff */
[----:B------:R-:W-:Y:S02]  /*03a0*/  SHF.R.S32.HI R3, RZ, 0x3, R23 ;  /* 0x00000003ff037819 */ /* 0x000fe40000011417 */
[----:B------:R-:W-:Y:S01]  /*03b0*/  LEA.HI R11, R12, R196, RZ, 0x4 ;  /* 0x000000c40c0b7211 */ /* 0x000fe200078f20ff */
[----:B------:R-:W-:Y:S01]  /*03c0*/  IMAD.IADD R0, R196, 0x1, -R0 ;  /* 0x00000001c4007824 */ /* 0x000fe200078e0a00 */
[----:B-1----:R-:W-:Y:S01]  /*03d0*/  IADD3 R4, R7, 0xffffffe, RZ ;  /* 0x0ffffffe07047810 */ /* 0x002fe20007ffe0ff */
[----:B------:R-:W-:Y:S01]  /*03e0*/  IMAD.SHL.U32 R3, R3, 0x40, RZ ;  /* 0x0000004003037824 */ /* 0x000fe200078e00ff */
[----:B------:R-:W-:Y:S01]  /*03f0*/  SHF.R.S32.HI R8, RZ, 0x4, R11 ;  /* 0x00000004ff087819 */ /* 0x000fe2000001140b */
[----:B------:R-:W-:Y:S01]  /*0400*/  IMAD.SHL.U32 R2, R0, 0x8, RZ ;  /* 0x0000000800027824 */ /* 0x000fe200078e00ff */
[----:B------:R1:W2:Y:S01]  /*0410*/  F2I.FTZ.U32.TRUNC.NTZ R5, R4 ;  /* 0x0000000400057305 */ /* 0x0002a2000021f000 */
[----:B------:R-:W-:-:S02]  /*0420*/  IABS R21, R30 ;  /* 0x0000001e00157213 */ /* 0x000fc40000000000 */
[----:B------:R-:W-:Y:S02]  /*0430*/  LEA.HI R6, R11, R8, RZ, 0x1 ;  /* 0x000000080b067211 */ /* 0x000fe400078f08ff */
[----:B------:R-:W-:Y:S02]  /*0440*/  LOP3.LUT R0, R3, 0xc0, RZ, 0xc0, !PT ;  /* 0x000000c003007812 */ /* 0x000fe400078ec0ff */
[----:B------:R-:W-:Y:S02]  /*0450*/  LOP3.LUT R3, R6, 0xfffffffe, RZ, 0xc0, !PT ;  /* 0xfffffffe06037812 */ /* 0x000fe400078ec0ff */
[----:B------:R-:W-:Y:S02]  /*0460*/  LOP3.LUT R7, R0, 0x18, R2, 0xf8, !PT ;  /* 0x0000001800077812 */ /* 0x000fe400078ef802 */
[----:B------:R-:W-:Y:S01]  /*0470*/  SHF.R.U32.HI R6, RZ, 0x3, R0 ;  /* 0x00000003ff067819 */ /* 0x000fe20000011600 */
[----:B------:R-:W-:Y:S01]  /*0480*/  IMAD.IADD R20, R8, 0x1, -R3 ;  /* 0x0000000108147824 */ /* 0x000fe200078e0a03 */
[----:B------:R-:W-:-:S02]  /*0490*/  LEA.HI R197, R12, R196, RZ, 0x5 ;  /* 0x000000c40cc57211 */ /* 0x000fc400078f28ff */
[----:B------:R-:W-:Y:S02]  /*04a0*/  LOP3.LUT R16, R7, R6, RZ, 0x3c, !PT ;  /* 0x0000000607107212 */ /* 0x000fe400078e3cff */
[----:B-1----:R-:W-:Y:S02]  /*04b0*/  LOP3.LUT R4, R11, 0xfffffff0, RZ, 0xc0, !PT ;  /* 0xfffffff00b047812 */ /* 0x002fe400078ec0ff */
[----:B------:R-:W-:Y:S02]  /*04c0*/  LOP3.LUT R11, R23, 0xfffffff8, RZ, 0xc0, !PT ;  /* 0xfffffff8170b7812 */ /* 0x000fe400078ec0ff */
[----:B------:R-:W-:Y:S01]  /*04d0*/  SHF.R.S32.HI R26, RZ, 0x5, R197 ;  /* 0x00000005ff1a7819 */ /* 0x000fe200000114c5 */
[C---:B------:R-:W-:Y:S02]  /*04e0*/  IMAD.IADD R0, R196.reuse, 0x1, -R4 ;  /* 0x00000001c4007824 */ /* 0x040fe400078e0a04 */
[----:B------:R-:W-:Y:S02]  /*04f0*/  IMAD.IADD R3, R196, 0x1, -R11 ;  /* 0x00000001c4037824 */ /* 0x000fe400078e0a0b */
[----:B--2---:R-:W-:Y:S01]  /*0500*/  IMAD.MOV R4, RZ, RZ, -R5 ;  /* 0x000000ffff047224 */ /* 0x004fe200078e0a05 */
[----:B------:R-:W-:-:S02]  /*0510*/  LEA.HI R6, R0, R0, RZ, 0x1 ;  /* 0x0000000000067211 */ /* 0x000fc400078f08ff */
[----:B------:R-:W-:Y:S02]  /*0520*/  LEA.HI R13, R3, R3, RZ, 0x1 ;  /* 0x00000003030d7211 */ /* 0x000fe400078f08ff */
[----:B------:R-:W-:Y:S02]  /*0530*/  LOP3.LUT R8, R6, 0x7fffffe, RZ, 0xc0, !PT ;  /* 0x07fffffe06087812 */ /* 0x000fe400078ec0ff */
[----:B------:R-:W-:Y:S02]  /*0540*/  SHF.R.S32.HI R11, RZ, 0x1f, R0 ;  /* 0x0000001fff0b7819 */ /* 0x000fe40000011400 */
[----:B------:R-:W-:Y:S01]  /*0550*/  LOP3.LUT R7, R13, 0x3fffffe, RZ, 0xc0, !PT ;  /* 0x03fffffe0d077812 */ /* 0x000fe200078ec0ff */
[----:B------:R-:W-:Y:S01]  /*0560*/  IMAD.IADD R83, R0, 0x1, -R8 ;  /* 0x0000000100537824 */ /* 0x000fe200078e0a08 */
[----:B------:R-:W-:Y:S01]  /*0570*/  LEA.HI R25, R11, R0, RZ, 0x3 ;  /* 0x000000000b197211 */ /* 0x000fe200078f18ff */
[----:B------:R-:W-:Y:S01]  /*0580*/  IMAD R0, R4, R27, RZ ;  /* 0x0000001b04007224 */ /* 0x000fe200078e02ff */
[----:B------:R-:W-:Y:S01]  /*0590*/  SHF.R.S32.HI R11, RZ, 0x1, R6 ;  /* 0x00000001ff0b7819 */ /* 0x000fe20000011406 */
[----:B------:R-:W-:-:S02]  /*05a0*/  IMAD.MOV.U32 R4, RZ, RZ, RZ ;  /* 0x000000ffff047224 */ /* 0x000fc400078e00ff */
[----:B------:R-:W-:Y:S01]  /*05b0*/  IMAD.IADD R24, R3, 0x1, -R7 ;  /* 0x0000000103187824 */ /* 0x000fe200078e0a07 */
[----:B------:R-:W-:Y:S01]  /*05c0*/  SHF.R.S32.HI R3, RZ, 0x1f, R2 ;  /* 0x0000001fff037819 */ /* 0x000fe20000011402 */
[----:B------:R-:W-:Y:S01]  /*05d0*/  IMAD.HI.U32 R7, R5, R0, R4 ;  /* 0x0000000005077227 */ /* 0x000fe200078e0004 */
[----:B------:R-:W-:-:S03]  /*05e0*/  SHF.R.S32.HI R0, RZ, 0x1f, R6 ;  /* 0x0000001fff007819 */ /* 0x000fc60000011406 */
[----:B------:R-:W-:Y:S01]  /*05f0*/  IMAD R5, R10, c[0x0][0x198], RZ ;  /* 0x000066000a057a24 */ /* 0x000fe200078e02ff */
[----:B------:R-:W-:Y:S01]  /*0600*/  LEA.HI R0, R0, R11, RZ, 0x2 ;  /* 0x0000000b00007211 */ /* 0x000fe200078f10ff */
[----:B------:R-:W-:-:S03]  /*0610*/  IMAD.HI.U32 R12, R7, R21, RZ ;  /* 0x00000015070c7227 */ /* 0x000fc600078e00ff */
[----:B------:R-:W-:Y:S01]  /*0620*/  LOP3.LUT R0, R0, 0xfffffffc, RZ, 0xc0, !PT ;  /* 0xfffffffc00007812 */ /* 0x000fe200078ec0ff */
[----:B------:R-:W-:Y:S02]  /*0630*/  IMAD R4, R10, c[0x0][0x1a0], RZ ;  /* 0x000068000a047a24 */ /* 0x000fe400078e02ff */
[----:B------:R-:W-:Y:S02]  /*0640*/  IMAD.MOV R10, RZ, RZ, -R12 ;  /* 0x000000ffff0a7224 */ /* 0x000fe400078e0a0c */
[----:B------:R-:W-:Y:S01]  /*0650*/  IMAD.IADD R22, R11, 0x1, -R0 ;  /* 0x000000010b167824 */ /* 0x000fe200078e0a00 */
[----:B------:R-:W-:Y:S01]  /*0660*/  SHF.R.S32.HI R11, RZ, 0x1f, R30 ;  /* 0x0000001fff0b7819 */ /* 0x000fe2000001141e */
[----:B------:R-:W-:Y:S01]  /*0670*/  IMAD R10, R27, R10, R21 ;  /* 0x0000000a1b0a7224 */ /* 0x000fe200078e0215 */
[----:B------:R-:W-:Y:S01]  /*0680*/  SHF.R.S32.HI R21, RZ, 0x1, R13 ;  /* 0x00000001ff157819 */ /* 0x000fe2000001140d */
[C---:B------:R-:W-:Y:S02]  /*0690*/  IMAD R14, R9.reuse, c[0x0][0x19c], R5 ;  /* 0x00006700090e7a24 */ /* 0x040fe400078e0205 */
[----:B------:R-:W-:Y:S01]  /*06a0*/  IMAD R4, R9, c[0x0][0x1a4], R4 ;  /* 0x0000690009047a24 */ /* 0x000fe200078e0204 */
[----:B------:R-:W-:Y:S01]  /*06b0*/  ISETP.GT.U32.AND P2, PT, R27, R10, PT ;  /* 0x0000000a1b00720c */ /* 0x000fe20003f44070 */
[----:B------:R-:W-:-:S04]  /*06c0*/  IMAD.WIDE.U32 R6, R9, c[0x0][0x198], R2 ;  /* 0x0000660009067a25 */ /* 0x000fc800078e0002 */
[----:B------:R-:W-:Y:S02]  /*06d0*/  IMAD.SHL.U32 R0, R21, 0x40, RZ ;  /* 0x0000004015007824 */ /* 0x000fe400078e00ff */
[----:B------:R-:W-:Y:S02]  /*06e0*/  IMAD R5, R26, 0x8, R17 ;  /* 0x000000081a057824 */ /* 0x000fe400078e0211 */
[----:B------:R-:W-:Y:S01]  /*06f0*/  IMAD.WIDE.U32 R8, R9, c[0x0][0x1a0], R2 ;  /* 0x0000680009087a25 */ /* 0x000fe200078e0002 */
[----:B------:R-:W-:-:S03]  /*0700*/  LOP3.LUT R0, R0, 0xc0, RZ, 0xc0, !PT ;  /* 0x000000c000007812 */ /* 0x000fc600078ec0ff */
[----:B------:R-:W-:Y:S01]  /*0710*/  IMAD.WIDE.U32 R2, R29, c[0x0][0x178], R2 ;  /* 0x00005e001d027a25 */ /* 0x000fe200078e0002 */
[----:B------:R-:W-:-:S03]  /*0720*/  @!P2 IADD3 R12, R12, 0x1, RZ ;  /* 0x000000010c0ca810 */ /* 0x000fc60007ffe0ff */
[----:B------:R-:W-:Y:S02]  /*0730*/  IMAD.U32 R16, R5, 0x20, R16 ;  /* 0x0000002005107824 */ /* 0x000fe400078e0010 */
[----:B------:R-:W-:Y:S02]  /*0740*/  IMAD.IADD R5, R3, 0x1, R15 ;  /* 0x0000000103057824 */ /* 0x000fe400078e020f */
[----:B------:R-:W-:Y:S01]  /*0750*/  @!P2 IMAD.IADD R10, R10, 0x1, -R27 ;  /* 0x000000010a0aa824 */ /* 0x000fe200078e0a1b */
[----:B------:R-:W-:Y:S01]  /*0760*/  ISETP.NE.AND P2, PT, RZ, c[0x0][0x1c8], PT ;  /* 0x00007200ff007a0c */ /* 0x000fe20003f45270 */
[----:B------:R-:W-:Y:S02]  /*0770*/  IMAD.IADD R3, R7, 0x1, R14 ;  /* 0x0000000107037824 */ /* 0x000fe400078e020e */
[----:B------:R-:W-:Y:S01]  /*0780*/  IMAD R14, R11, c[0x0][0x1a8], RZ ;  /* 0x00006a000b0e7a24 */ /* 0x000fe200078e02ff */
[----:B------:R-:W-:Y:S01]  /*0790*/  LOP3.LUT R11, R0, 0x8, R23, 0xf8, !PT ;  /* 0x00000008000b7812 */ /* 0x000fe200078ef817 */
[----:B------:R-:W-:Y:S01]  /*07a0*/  IMAD.IADD R9, R9, 0x1, R4 ;  /* 0x0000000109097824 */ /* 0x000fe200078e0204 */
[----:B------:R-:W-:Y:S01]  /*07b0*/  SHF.R.U32.HI R0, RZ, 0x3, R0 ;  /* 0x00000003ff007819 */ /* 0x000fe20000011600 */
[----:B------:R-:W-:Y:S01]  /*07c0*/  IMAD.MOV.U32 R4, RZ, RZ, R2 ;  /* 0x000000ffff047224 */ /* 0x000fe200078e0002 */
[----:B------:R-:W-:Y:S01]  /*07d0*/  ISETP.GE.U32.AND P0, PT, R10, R27, PT ;  /* 0x0000001b0a00720c */ /* 0x000fe20003f06070 */
[----:B------:R-:W-:Y:S01]  /*07e0*/  IMAD.MOV.U32 R2, RZ, RZ, R6 ;  /* 0x000000ffff027224 */ /* 0x000fe200078e0006 */
[----:B------:R-:W-:Y:S01]  /*07f0*/  LOP3.LUT R15, R11, R0, RZ, 0x3c, !PT ;  /* 0x000000000b0f7212 */ /* 0x000fe200078e3cff */
[----:B------:R-:W-:-:S02]  /*0800*/  IMAD R14, R30, c[0x0][0x1ac], R14 ;  /* 0x00006b001e0e7a24 */ /* 0x000fc400078e020e */
[----:B------:R-:W-:-:S04]  /*0810*/  IMAD.WIDE.U32 R6, R30, c[0x0][0x1a8], R4 ;  /* 0x00006a001e067a25 */ /* 0x000fc800078e0004 */
[C---:B------:R-:W-:Y:S02]  /*0820*/  IMAD R13, R28.reuse, c[0x0][0x180], RZ ;  /* 0x000060001c0d7a24 */ /* 0x040fe400078e02ff */
[----:B------:R-:W-:Y:S02]  /*0830*/  IMAD R0, R28, c[0x0][0x188], RZ ;  /* 0x000062001c007a24 */ /* 0x000fe400078e02ff */
[----:B------:R-:W-:Y:S01]  /*0840*/  IMAD.WIDE.U32 R4, R29, c[0x0][0x180], R2 ;  /* 0x000060001d047a25 */ /* 0x000fe200078e0002 */
[----:B------:R-:W-:-:S03]  /*0850*/  @P0 IADD3 R12, R12, 0x1, RZ ;  /* 0x000000010c0c0810 */ /* 0x000fc60007ffe0ff */
[----:B------:R-:W-:Y:S02]  /*0860*/  IMAD.IADD R3, R7, 0x1, R14 ;  /* 0x0000000107037824 */ /* 0x000fe400078e020e */
[C---:B------:R-:W-:Y:S02]  /*0870*/  IMAD R13, R29.reuse, c[0x0][0x184], R13 ;  /* 0x000061001d0d7a24 */ /* 0x040fe400078e020d */
[----:B------:R-:W-:Y:S02]  /*0880*/  IMAD R7, R29, c[0x0][0x18c], R0 ;  /* 0x000063001d077a24 */ /* 0x000fe400078e0200 */
[----:B------:R-:W-:Y:S02]  /*0890*/  IMAD R0, R19, c[0x0][0x190], RZ ;  /* 0x0000640013007a24 */ /* 0x000fe400078e02ff */
[----:B------:R-:W-:Y:S02]  /*08a0*/  IMAD.MOV.U32 R2, RZ, RZ, R6 ;  /* 0x000000ffff027224 */ /* 0x000fe400078e0006 */
[----:B------:R-:W-:-:S02]  /*08b0*/  IMAD.IADD R11, R5, 0x1, R13 ;  /* 0x00000001050b7824 */ /* 0x000fc400078e020d */
[----:B------:R-:W-:Y:S02]  /*08c0*/  IMAD.MOV.U32 R10, RZ, RZ, R4 ;  /* 0x000000ffff0a7224 */ /* 0x000fe400078e0004 */
[C---:B------:R-:W-:Y:S02]  /*08d0*/  IMAD R0, R18.reuse, c[0x0][0x194], R0 ;  /* 0x0000650012007a24 */ /* 0x040fe400078e0200 */
[----:B------:R-:W-:-:S04]  /*08e0*/  IMAD.WIDE.U32 R4, R18, c[0x0][0x190], R2 ;  /* 0x0000640012047a25 */ /* 0x000fc800078e0002 */
[----:B------:R-:W-:Y:S01]  /*08f0*/  IMAD.IADD R3, R5, 0x1, R0 ;  /* 0x0000000105037824 */ /* 0x000fe200078e0200 */
[C---:B------:R-:W-:Y:S01]  /*0900*/  LEA R2, P0, R4.reuse, c[0x0][0x160], 0x1 ;  /* 0x0000580004027a11 */ /* 0x040fe200078008ff */
[----:B------:R-:W-:Y:S01]  /*0910*/  IMAD.MOV.U32 R0, RZ, RZ, R12 ;  /* 0x000000ffff007224 */ /* 0x000fe200078e000c */
[----:B------:R-:W-:Y:S01]  /*0920*/  LEA.HI.SX32 R12, R217, 0xffffffff, 0x19 ;  /* 0xffffffffd90c7811 */ /* 0x000fe200078fcaff */
[----:B------:R-:W-:Y:S01]  /*0930*/  IMAD.WIDE.U32 R8, R29, c[0x0][0x188], R8 ;  /* 0x000062001d087a25 */ /* 0x000fe200078e0008 */
[----:B------:R-:W-:-:S03]  /*0940*/  LEA.HI.X R3, R4, c[0x0][0x164], R3, 0x1, P0 ;  /* 0x0000590004037a11 */ /* 0x000fc600000f0c03 */
[----:B------:R-:W-:Y:S01]  /*0950*/  @!P1 IMAD.MOV R0, RZ, RZ, -R0 ;  /* 0x000000ffff009224 */ /* 0x000fe200078e0a00 */
[----:B------:R-:W-:Y:S01]  /*0960*/  @!P2 LOP3.LUT R0, RZ, c[0x0][0x1c8], RZ, 0x33, !PT ;  /* 0x00007200ff00aa12 */ /* 0x000fe200078e33ff */
[----:B------:R-:W-:Y:S02]  /*0970*/  IMAD.IADD R7, R9, 0x1, R7 ;  /* 0x0000000109077824 */ /* 0x000fe400078e0207 */
[----:B------:R-:W-:Y:S01]  /*0980*/  IMAD.SHL.U32 R218, R16, 0x2, RZ ;  /* 0x0000000210da7824 */ /* 0x000fe200078e00ff */
[----:B------:R-:W-:Y:S01]  /*0990*/  SHF.R.S32.HI R9, RZ, 0x1f, R0 ;  /* 0x0000001fff097819 */ /* 0x000fe20000011400 */
[----:B------:R-:W-:Y:S02]  /*09a0*/  IMAD.MOV.U32 R6, RZ, RZ, R8 ;  /* 0x000000ffff067224 */ /* 0x000fe400078e0008 */
[----:B------:R-:W-:Y:S01]  /*09b0*/  IMAD.WIDE.U32 R248, R0, c[0x0][0x1b0], R10 ;  /* 0x00006c0000f87a25 */ /* 0x000fe200078e000a */
[----:B------:R1:W-:Y:S01]  /*09c0*/  LDGSTS.E.BYPASS.LTC128B.128 [R218], [R2.64] ;  /* 0x0000000002da7fae */ /* 0x0003e2000b901d4a */
[----:B------:R-:W-:-:S02]  /*09d0*/  SHF.R.S32.HI R11, RZ, 0x1f, R12 ;  /* 0x0000001fff0b7819 */ /* 0x000fc4000001140c */
[----:B------:R-:W-:Y:S02]  /*09e0*/  IMAD R8, R9, c[0x0][0x1b0], RZ ;  /* 0x00006c0009087a24 */ /* 0x000fe400078e02ff */
[----:B------:R-:W-:Y:S02]  /*09f0*/  IMAD R10, R12, UR7, RZ ;  /* 0x000000070c0a7c24 */ /* 0x000fe4000f8e02ff */
[----:B------:R-:W-:Y:S02]  /*0a00*/  IMAD R8, R0, c[0x0][0x1b4], R8 ;  /* 0x00006d0000087a24 */ /* 0x000fe400078e0208 */
[----:B------:R-:W-:Y:S02]  /*0a10*/  IMAD.MOV.U32 R244, RZ, RZ, R248 ;  /* 0x000000fffff47224 */ /* 0x000fe400078e00f8 */
[----:B------:R-:W-:Y:S02]  /*0a20*/  IMAD.IADD R245, R249, 0x1, R8 ;  /* 0x00000001f9f57824 */ /* 0x000fe400078e0208 */
[----:B------:R-:W-:-:S02]  /*0a30*/  IMAD R8, R11, UR8, R10 ;  /* 0x000000080b087c24 */ /* 0x000fc4000f8e020a */
[----:B------:R-:W-:Y:S02]  /*0a40*/  IMAD R10, R11, c[0x0][0x1a0], RZ ;  /* 0x000068000b0a7a24 */ /* 0x000fe400078e02ff */
[----:B------:R-:W-:Y:S02]  /*0a50*/  IMAD R9, R9, c[0x0][0x1b8], RZ ;  /* 0x00006e0009097a24 */ /* 0x000fe400078e02ff */
[C---:B------:R-:W-:Y:S02]  /*0a60*/  IMAD R13, R12.reuse, c[0x0][0x1a4], R10 ;  /* 0x000069000c0d7a24 */ /* 0x040fe400078e020a */
[----:B------:R-:W-:-:S04]  /*0a70*/  IMAD.WIDE.U32 R10, R12, c[0x0][0x1a0], RZ ;  /* 0x000068000c0a7a25 */ /* 0x000fc800078e00ff */
[----:B------:R-:W-:Y:S01]  /*0a80*/  IMAD.WIDE.U32 R246, R0, c[0x0][0x1b8], R6 ;  /* 0x00006e0000f67a25 */ /* 0x000fe200078e0006 */
[----:B-1----:R-:W-:-:S04]  /*0a90*/  IADD3 R2, P0, R2, UR13, RZ ;  /* 0x0000000d02027c10 */ /* 0x002fc8000ff1e0ff */
[----:B------:R-:W-:Y:S02]  /*0aa0*/  IADD3.X R3, R3, UR12, RZ, P0, !PT ;  /* 0x0000000c03037c10 */ /* 0x000fe400087fe4ff */
[----:B------:R-:W-:-:S03]  /*0ab0*/  IADD3 R4, P0, R2, UR13, RZ ;  /* 0x0000000d02047c10 */ /* 0x000fc6000ff1e0ff */
[----:B------:R1:W-:Y:S01]  /*0ac0*/  LDGSTS.E.BYPASS.LTC128B.128 [R218+0x800], [R2.64] ;  /* 0x0080000002da7fae */ /* 0x0003e2000b901d4a */
[----:B------:R-:W-:-:S05]  /*0ad0*/  IADD3.X R5, R3, UR12, RZ, P0, !PT ;  /* 0x0000000c03057c10 */ /* 0x000fca00087fe4ff */
[----:B------:R2:W-:Y:S01]  /*0ae0*/  LDGSTS.E.BYPASS.LTC128B.128 [R218+0x1000], [R4.64] ;  /* 0x0100000004da7fae */ /* 0x0005e2000b901d4a */
[----:B-1----:R-:W-:-:S04]  /*0af0*/  IMAD.WIDE.U32 R2, R12, UR8, R244 ;  /* 0x000000080c027c25 */ /* 0x002fc8000f8e00f4 */
[----:B------:R-:W-:Y:S01]  /*0b00*/  IMAD.IADD R3, R3, 0x1, R8 ;  /* 0x0000000103037824 */ /* 0x000fe200078e0208 */
[----:B------:R-:W-:Y:S01]  /*0b10*/  LEA R8, P0, R2, c[0x0][0x168], 0x1 ;  /* 0x00005a0002087a11 */ /* 0x000fe200078008ff */
[----:B------:R-:W-:-:S03]  /*0b20*/  IMAD R12, R0, c[0x0][0x1bc], R9 ;  /* 0x00006f00000c7a24 */ /* 0x000fc600078e0209 */
[----:B------:R-:W-:Y:S01]  /*0b30*/  LEA.HI.X R9, R2, c[0x0][0x16c], R3, 0x1, P0 ;  /* 0x00005b0002097a11 */ /* 0x000fe200000f0c03 */
[----:B------:R-:W-:Y:S01]  /*0b40*/  IMAD.IADD R3, R11, 0x1, R13 ;  /* 0x000000010b037824 */ /* 0x000fe200078e020d */
[----:B------:R-:W-:Y:S01]  /*0b50*/  IADD3 R6, P0, R4, UR13, RZ ;  /* 0x0000000d04067c10 */ /* 0x000fe2000ff1e0ff */
[----:B------:R-:W-:Y:S01]  /*0b60*/  USHF.L.U64.HI UR13, UR4, UR6, UR5 ;  /* 0x00000006040d7299 */ /* 0x000fe20008010205 */
[----:B--2---:R-:W-:Y:S01]  /*0b70*/  IADD3 R4, P1, R8, UR9, RZ ;  /* 0x0000000908047c10 */ /* 0x004fe2000ff3e0ff */
[----:B------:R-:W-:Y:S01]  /*0b80*/  IMAD.IADD R250, R247, 0x1, R12 ;  /* 0x00000001f7fa7824 */ /* 0x000fe200078e020c */
[----:B------:R-:W-:Y:S01]  /*0b90*/  IADD3.X R7, R5, UR12, RZ, P0, !PT ;  /* 0x0000000c05077c10 */ /* 0x000fe200087fe4ff */
[----:B------:R-:W-:Y:S01]  /*0ba0*/  ULDC.64 UR4, c[0x0][0x1a0] ;  /* 0x0000680000047ab9 */ /* 0x000fe20000000a00 */
[----:B------:R-:W-:Y:S01]  /*0bb0*/  LEA R0, P0, R10, R246, 0x7 ;  /* 0x000000f60a007211 */ /* 0x000fe200078038ff */
[----:B------:R-:W-:Y:S01]  /*0bc0*/  USHF.L.U32 UR12, UR4, 0x6, URZ ;  /* 0x00000006040c7899 */ /* 0x000fe2000800063f */
[----:B------:R-:W-:Y:S01]  /*0bd0*/  IADD3.X R5, R9, UR13, RZ, P1, !PT ;  /* 0x0000000d09057c10 */ /* 0x000fe20008ffe4ff */
[----:B------:R1:W-:Y:S01]  /*0be0*/  LDGSTS.E.BYPASS.LTC128B.128 [R218+0x1800], [R6.64] ;  /* 0x0180000006da7fae */ /* 0x0003e2000b901d4a */
[----:B------:R-:W-:Y:S01]  /*0bf0*/  IADD3 R2, P1, R4, UR9, RZ ;  /* 0x0000000904027c10 */ /* 0x000fe2000ff3e0ff */
[----:B------:R-:W-:Y:S01]  /*0c00*/  USHF.L.U64.HI UR5, UR4, UR6, UR5 ;  /* 0x0000000604057299 */ /* 0x000fe20008010205 */
[----:B------:R-:W-:Y:S01]  /*0c10*/  LEA.HI.X R10, R10, R250, R3, 0x7, P0 ;  /* 0x000000fa0a0a7211 */ /* 0x000fe200000f3c03 */
[----:B------:R2:W-:Y:S01]  /*0c20*/  LDGSTS.E.BYPASS.LTC128B.128 [R218+0x2000], [R8.64] ;  /* 0x0200000008da7fae */ /* 0x0005e2000b901d4a */
[----:B------:R-:W-:-:S03]  /*0c30*/  IADD3.X R3, R5, UR13, RZ, P1, !PT ;  /* 0x0000000d05037c10 */ /* 0x000fc60008ffe4ff */
[----:B------:R3:W-:Y:S04]  /*0c40*/  LDGSTS.E.BYPASS.LTC128B.128 [R218+0x2800], [R4.64] ;  /* 0x0280000004da7fae */ /* 0x0007e8000b901d4a */
[----:B------:R4:W-:Y:S01]  /*0c50*/  LDGSTS.E.BYPASS.LTC128B.128 [R218+0x3000], [R2.64] ;  /* 0x0300000002da7fae */ /* 0x0009e2000b901d4a */
[----:B-1----:R-:W-:-:S04]  /*0c60*/  IADD3 R6, P0, R2, UR9, RZ ;  /* 0x0000000902067c10 */ /* 0x002fc8000ff1e0ff */
[----:B------:R-:W-:Y:S01]  /*0c70*/  IADD3.X R7, R3, UR13, RZ, P0, !PT ;  /* 0x0000000d03077c10 */ /* 0x000fe200087fe4ff */
[C---:B--2---:R-:W-:Y:S02]  /*0c80*/  IMAD R8, R20.reuse, 0x8, R24 ;  /* 0x0000000814087824 */ /* 0x044fe400078e0218 */
[----:B---3--:R-:W-:Y:S02]  /*0c90*/  IMAD.SHL.U32 R4, R25, 0x20, RZ ;  /* 0x0000002019047824 */ /* 0x008fe400078e00ff */
[----:B------:R1:W-:Y:S01]  /*0ca0*/  LDGSTS.E.BYPASS.LTC128B.128 [R218+0x3800], [R6.64] ;  /* 0x0380000006da7fae */ /* 0x0003e2000b901d4a */
[----:B------:R-:W-:Y:S01]  /*0cb0*/  IMAD.SHL.U32 R5, R20, 0x8, RZ ;  /* 0x0000000814057824 */ /* 0x000fe200078e00ff */
[----:B----4-:R-:W-:Y:S02]  /*0cc0*/  LEA R2, P0, R0, c[0x0][0x170], 0x1 ;  /* 0x00005c0000027a11 */ /* 0x010fe400078008ff */
[----:B------:R-:W0:Y:S01]  /*0cd0*/  LDGDEPBAR ;  /* 0x00000000000079af */ /* 0x000e220000000000 */
[----:B------:R-:W-:-:S02]  /*0ce0*/  LOP3.LUT R81, R4, 0xffffff00, RZ, 0xc0, !PT ;  /* 0xffffff0004517812 */ /* 0x000fc400078ec0ff */
[----:B------:R-:W-:Y:S01]  /*0cf0*/  LEA.HI.X R3, R0, c[0x0][0x174], R10, 0x1, P0 ;  /* 0x00005d0000037a11 */ /* 0x000fe200000f0c0a */
[----:B------:R-:W-:Y:S01]  /*0d00*/  IMAD.SHL.U32 R0, R22, 0x40, RZ ;  /* 0x0000004016007824 */ /* 0x000fe200078e00ff */
[----:B------:R-:W-:-:S04]  /*0d10*/  IADD3 R4, P0, R2, UR12, RZ ;  /* 0x0000000c02047c10 */ /* 0x000fc8000ff1e0ff */
[----:B------:R-:W-:-:S04]  /*0d20*/  LOP3.LUT R0, R0, 0xc0, RZ, 0xc0, !PT ;  /* 0x000000c000007812 */ /* 0x000fc800078ec0ff */
[----:B-1----:R-:W-:Y:S01]  /*0d30*/  LOP3.LUT R7, R0, 0x8, R5, 0xf8, !PT ;  /* 0x0000000800077812 */ /* 0x002fe200078ef805 */
[----:B------:R-:W-:-:S04]  /*0d40*/  DEPBAR.LE SB0, 0x0 ;  /* 0x000080000000791a */ /* 0x000fc80000000000 */
[----:B------:R-:W-:Y:S01]  /*0d50*/  BAR.SYNC.DEFER_BLOCKING 0x0 ;  /* 0x0000000000007b1d */ /* 0x000fe20000010000 */
[----:B------:R-:W-:Y:S01]  /*0d60*/  SHF.R.U32.HI R6, RZ, 0x3, R0 ;  /* 0x00000003ff067819 */ /* 0x000fe20000011600 */
[----:B------:R-:W-:Y:S02]  /*0d70*/  IMAD R5, R26, 0x200, R81 ;  /* 0x000002001a057824 */ /* 0x000fe400078e0251 */
[----:B------:R-:W-:Y:S01]  /*0d80*/  IMAD.U32 R0, R8, 0x20, R15 ;  /* 0x0000002008007824 */ /* 0x000fe200078e000f */
[----:B------:R-:W-:Y:S01]  /*0d90*/  LOP3.LUT R80, R7, R6, RZ, 0x3c, !PT ;  /* 0x0000000607507212 */ /* 0x000fe200078e3cff */
[----:B------:R-:W-:Y:S01]  /*0da0*/  IMAD R9, R83, 0x20, R5 ;  /* 0x0000002053097824 */ /* 0x000fe200078e0205 */
[----:B------:R-:W-:Y:S02]  /*0db0*/  IADD3 R6, P1, R4, UR12, RZ ;  /* 0x0000000c04067c10 */ /* 0x000fe4000ff3e0ff */
[----:B------:R-:W-:Y:S02]  /*0dc0*/  IADD3.X R5, R3, UR5, RZ, P0, !PT ;  /* 0x0000000503057c10 */ /* 0x000fe400087fe4ff */
[----:B------:R-:W-:-:S02]  /*0dd0*/  IADD3 R8, P0, R6, UR12, RZ ;  /* 0x0000000c06087c10 */ /* 0x000fc4000ff1e0ff */
[----:B------:R-:W-:Y:S02]  /*0de0*/  IADD3.X R7, R5, UR5, RZ, P1, !PT ;  /* 0x0000000505077c10 */ /* 0x000fe40008ffe4ff */
[----:B------:R-:W-:Y:S02]  /*0df0*/  LEA R206, R0, 0x2000, 0x1 ;  /* 0x0000200000ce7811 */ /* 0x000fe400078e08ff */
[----:B------:R-:W-:Y:S02]  /*0e00*/  LOP3.LUT P1, RZ, R22, 0x2, RZ, 0xc0, !PT ;  /* 0x0000000216ff7812 */ /* 0x000fe4000782c0ff */
[----:B------:R-:W-:Y:S01]  /*0e10*/  IADD3 R209, R206, 0x20, RZ ;  /* 0x00000020ced17810 */ /* 0x000fe20007ffe0ff */
[----:B------:R-:W-:Y:S01]  /*0e20*/  @!PT LDS RZ, [RZ] ;  /* 0x00000000fffff984 */ /* 0x000fe20000000800 */
[----:B------:R-:W-:Y:S01]  /*0e30*/  @!PT LDS RZ, [RZ] ;  /* 0x00000000fffff984 */ /* 0x000fe20000000800 */
[----:B------:R-:W-:Y:S01]  /*0e40*/  @!PT LDS RZ, [RZ] ;  /* 0x00000000fffff984 */ /* 0x000fe20000000800 */
[----:B------:R1:W-:Y:S04]  /*0e50*/  LDGSTS.E.BYPASS.LTC128B.128 [R218+0x4000], [R2.64] ;  /* 0x0400000002da7fae */ /* 0x0003e8000b901d4a */
[----:B------:R2:W-:Y:S04]  /*0e60*/  LDGSTS.E.BYPASS.LTC128B.128 [R218+0x4800], [R4.64] ;  /* 0x0480000004da7fae */ /* 0x0005e8000b901d4a */
[----:B------:R2:W-:Y:S01]  /*0e70*/  LDGSTS.E.BYPASS.LTC128B.128 [R218+0x5000], [R6.64] ;  /* 0x0500000006da7fae */ /* 0x0005e2000b901d4a */
[----:B-1----:R-:W-:Y:S01]  /*0e80*/  IMAD.IADD R2, R80, 0x1, R9 ;  /* 0x0000000150027824 */ /* 0x002fe200078e0209 */
[----:B------:R-:W-:Y:S01]  /*0e90*/  IADD3.X R9, R7, UR5, RZ, P0, !PT ;  /* 0x0000000507097c10 */ /* 0x000fe200087fe4ff */
[----:B------:R-:W-:Y:S01]  /*0ea0*/  IMAD.SHL.U32 R3, R0, 0x2, RZ ;  /* 0x0000000200037824 */ /* 0x000fe200078e00ff */
[----:B------:R-:W-:Y:S01]  /*0eb0*/  LOP3.LUT P0, RZ, R21, 0x2, RZ, 0xc0, !PT ;  /* 0x0000000215ff7812 */ /* 0x000fe2000780c0ff */
[----:B------:R-:W-:Y:S01]  /*0ec0*/  IMAD.SHL.U32 R207, R2, 0x2, RZ ;  /* 0x0000000202cf7824 */ /* 0x000fe200078e00ff */
[----:B------:R-:W-:Y:S01]  /*0ed0*/  LOP3.LUT R2, R197, 0xffffffe0, RZ, 0xc0, !PT ;  /* 0xffffffe0c5027812 */ /* 0x000fe200078ec0ff */
[----:B------:R1:W-:Y:S01]  /*0ee0*/  LDGSTS.E.BYPASS.LTC128B.128 [R218+0x5800], [R8.64] ;  /* 0x0580000008da7fae */ /* 0x0003e2000b901d4a */
[----:B------:R-:W-:-:S03]  /*0ef0*/  IMAD.MOV.U32 R0, RZ, RZ, 0x20 ;  /* 0x00000020ff007424 */ /* 0x000fc600078e00ff */
[----:B------:R-:W-:Y:S01]  /*0f00*/  LDSM.16.M88.4 R16, [R207] ;  /* 0x00000000cf10783b */ /* 0x000fe20000000200 */
[----:B------:R-:W-:Y:S01]  /*0f10*/  IMAD.IADD R251, R196, 0x1, -R2 ;  /* 0x00000001c4fb7824 */ /* 0x000fe200078e0a02 */
[----:B------:R-:W-:Y:S02]  /*0f20*/  SEL R0, R0, 0xffffffe0, !P1 ;  /* 0xffffffe000007807 */ /* 0x000fe40004800000 */
[----:B--2---:R-:W2:Y:S02]  /*0f30*/  LDSM.16.M88.4 R4, [R3+0x2000] ;  /* 0x002000000304783b */ /* 0x004ea40000000200 */
[----:B------:R-:W-:Y:S01]  /*0f40*/  @P0 IADD3 R209, R206, -0x20, RZ ;  /* 0xffffffe0ced10810 */ /* 0x000fe20007ffe0ff */
[----:B------:R-:W-:Y:S01]  /*0f50*/  IMAD.IADD R208, R207, 0x1, R0 ;  /* 0x00000001cfd07824 */ /* 0x000fe200078e0200 */
[----:B------:R-:W3:Y:S01]  /*0f60*/  LDSM.16.M88.4 R12, [R207+0x1000] ;  /* 0x00100000cf0c783b */ /* 0x000ee20000000200 */
[----:B------:R-:W-:Y:S02]  /*0f70*/  ISETP.GE.AND P0, PT, R82, 0x81, PT ;  /* 0x000000815200780c */ /* 0x000fe40003f06270 */
[C---:B------:R-:W-:Y:S01]  /*0f80*/  IADD3 R216, R209.reuse, 0x400, RZ ;  /* 0x00000400d1d87810 */ /* 0x040fe20007ffe0ff */
[----:B------:R-:W4:Y:S01]  /*0f90*/  LDSM.16.M88.4 R72, [R3+0x2400] ;  /* 0x002400000348783b */ /* 0x000f220000000200 */
[----:B------:R-:W-:-:S02]  /*0fa0*/  IADD3 R215, R209, 0x800, RZ ;  /* 0x00000800d1d77810 */ /* 0x000fc40007ffe0ff */
[C---:B------:R-:W-:Y:S01]  /*0fb0*/  IADD3 R214, R209.reuse, 0xc00, RZ ;  /* 0x00000c00d1d67810 */ /* 0x040fe20007ffe0ff */
[----:B------:R-:W5:Y:S01]  /*0fc0*/  LDSM.16.M88.4 R68, [R3+0x2800] ;  /* 0x002800000344783b */ /* 0x000f620000000200 */
[C---:B------:R-:W-:Y:S02]  /*0fd0*/  IADD3 R213, R209.reuse, 0x1000, RZ ;  /* 0x00001000d1d57810 */ /* 0x040fe40007ffe0ff */
[C---:B------:R-:W-:Y:S01]  /*0fe0*/  IADD3 R212, R209.reuse, 0x1400, RZ ;  /* 0x00001400d1d47810 */ /* 0x040fe20007ffe0ff */
[----:B------:R-:W1:Y:S01]  /*0ff0*/  LDSM.16.M88.4 R64, [R3+0x2c00] ;  /* 0x002c00000340783b */ /* 0x000e620000000200 */
[C---:B------:R-:W-:Y:S02]  /*1000*/  IADD3 R211, R209.reuse, 0x1800, RZ ;  /* 0x00001800d1d37810 */ /* 0x040fe40007ffe0ff */
[----:B------:R-:W-:Y:S01]  /*1010*/  IADD3 R210, R209, 0x1c00, RZ ;  /* 0x00001c00d1d27810 */ /* 0x000fe20007ffe0ff */
[----:B------:R-:W1:Y:S04]  /*1020*/  LDSM.16.M88.4 R60, [R3+0x3000] ;  /* 0x00300000033c783b */ /* 0x000e680000000200 */
[----:B------:R-:W1:Y:S04]  /*1030*/  LDSM.16.M88.4 R56, [R3+0x3400] ;  /* 0x003400000338783b */ /* 0x000e680000000200 */
[----:B------:R-:W1:Y:S04]  /*1040*/  LDSM.16.M88.4 R52, [R3+0x3800] ;  /* 0x003800000334783b */ /* 0x000e680000000200 */
[----:B------:R4:W5:Y:S04]  /*1050*/  LDSM.16.M88.4 R76, [R3+0x3c00] ;  /* 0x003c0000034c783b */ /* 0x0009680000000200 */
[----:B------:R-:W-:Y:S01]  /*1060*/  LDSM.16.M88.4 R24, [R209+0x1800] ;  /* 0x00180000d118783b */ /* 0x000fe20000000200 */
[-C--:B--2---:R-:W-:Y:S03]  /*1070*/  HMMA.16816.F32 R152, R16, R4.reuse, RZ ;  /* 0x000000041098723c */ /* 0x084fe600000018ff */
[----:B------:R-:W-:Y:S04]  /*1080*/  LDSM.16.M88.4 R48, [R209] ;  /* 0x00000000d130783b */ /* 0x000fe80000000200 */
[----:B------:R-:W-:Y:S01]  /*1090*/  LDSM.16.M88.4 R44, [R209+0x400] ;  /* 0x00040000d12c783b */ /* 0x000fe20000000200 */
[C---:B---3--:R-:W-:Y:S03]  /*10a0*/  HMMA.16816.F32 R148, R12.reuse, R4, RZ ;  /* 0x000000040c94723c */ /* 0x048fe600000018ff */
[----:B------:R-:W-:Y:S04]  /*10b0*/  LDSM.16.M88.4 R40, [R209+0x800] ;  /* 0x00080000d128783b */ /* 0x000fe80000000200 */
[----:B------:R-:W-:Y:S01]  /*10c0*/  LDSM.16.M88.4 R36, [R209+0xc00] ;  /* 0x000c0000d124783b */ /* 0x000fe20000000200 */
[----:B----4-:R-:W-:Y:S01]  /*10d0*/  IMAD R3, R83, 0x20, R81 ;  /* 0x0000002053037824 */ /* 0x010fe200078e0251 */
[----:B------:R-:W-:Y:S02]  /*10e0*/  HMMA.16816.F32 R144, R12, R6, RZ ;  /* 0x000000060c90723c */ /* 0x000fe400000018ff */
[----:B------:R-:W-:Y:S01]  /*10f0*/  LDSM.16.M88.4 R32, [R209+0x1000] ;  /* 0x00100000d120783b */ /* 0x000fe20000000200 */
[----:B------:R-:W-:-:S03]  /*1100*/  IMAD.IADD R2, R80, 0x1, R3 ;  /* 0x0000000150027824 */ /* 0x000fc600078e0203 */
[----:B------:R-:W-:Y:S02]  /*1110*/  LDSM.16.M88.4 R20, [R209+0x1c00] ;  /* 0x001c0000d114783b */ /* 0x000fe40000000200 */
[----:B------:R-:W-:Y:S02]  /*1120*/  HMMA.16816.F32 R180, R16, R6, RZ ;  /* 0x0000000610b4723c */ /* 0x000fe400000018ff */
[----:B------:R-:W2:Y:S04]  /*1130*/  LDSM.16.M88.4 R4, [R208+0x1000] ;  /* 0x00100000d004783b */ /* 0x000ea80000000200 */
[----:B-1----:R-:W1:Y:S02]  /*1140*/  LDSM.16.M88.4 R8, [R208] ;  /* 0x00000000d008783b */ /* 0x002e640000000200 */
[C---:B------:R-:W-:Y:S02]  /*1150*/  HMMA.16816.F32 R140, R12.reuse, R72, RZ ;  /* 0x000000480c8c723c */ /* 0x040fe400000018ff */
[----:B------:R-:W3:Y:S04]  /*1160*/  LDSM.16.M88.4 R28, [R209+0x1400] ;  /* 0x00140000d11c783b */ /* 0x000ee80000000200 */
[----:B------:R-:W0:Y:S02]  /*1170*/  LDGDEPBAR ;  /* 0x00000000000079af */ /* 0x000e240000000000 */
[----:B------:R-:W-:Y:S08]  /*1180*/  HMMA.16816.F32 R116, R12, R74, RZ ;  /* 0x0000004a0c74723c */ /* 0x000ff000000018ff */
[C---:B------:R-:W-:Y:S08]  /*1190*/  HMMA.16816.F32 R84, R16.reuse, R72, RZ ;  /* 0x000000481054723c */ /* 0x040ff000000018ff */
[----:B------:R-:W-:Y:S01]  /*11a0*/  HMMA.16816.F32 R176, R16, R74, RZ ;  /* 0x0000004a10b0723c */ /* 0x000fe200000018ff */
[----:B------:R-:W-:-:S07]  /*11b0*/  DEPBAR.LE SB0, 0x0 ;  /* 0x000080000000791a */ /* 0x000fce0000000000 */
[C---:B-----5:R-:W-:Y:S08]  /*11c0*/  HMMA.16816.F32 R136, R12.reuse, R68, RZ ;  /* 0x000000440c88723c */ /* 0x060ff000000018ff */
[----:B------:R-:W-:Y:S08]  /*11d0*/  HMMA.16816.F32 R112, R12, R70, RZ ;  /* 0x000000460c70723c */ /* 0x000ff000000018ff */
[C---:B------:R-:W-:Y:S08]  /*11e0*/  HMMA.16816.F32 R72, R16.reuse, R68, RZ ;  /* 0x000000441048723c */ /* 0x040ff000000018ff */
        /* <DEDUP_REMOVED lines=18> */
[C---:B------:R-:W-:Y:S08]  /*1310*/  HMMA.16816.F32 R156, R16.reuse, R54, RZ ;  /* 0x00000036109c723c */ /* 0x040ff000000018ff */
[C---:B------:R-:W-:Y:S08]  /*1320*/  HMMA.16816.F32 R12, R16.reuse, R76, RZ ;  /* 0x0000004c100c723c */ /* 0x040ff000000018ff */
[----:B------:R-:W-:Y:S08]  /*1330*/  HMMA.16816.F32 R52, R16, R78, RZ ;  /* 0x0000004e1034723c */ /* 0x000ff000000018ff */
[C---:B--2---:R-:W-:Y:S08]  /*1340*/  HMMA.16816.F32 R188, R4.reuse, R24, R120 ;  /* 0x0000001804bc723c */ /* 0x044ff00000001878 */
[C---:B------:R-:W-:Y:S08]  /*1350*/  HMMA.16816.F32 R148, R4.reuse, R48, R148 ;  /* 0x000000300494723c */ /* 0x040ff00000001894 */
        /* <DEDUP_REMOVED lines=11> */
[----:B------:R-:W-:Y:S08]  /*1410*/  HMMA.16816.F32 R192, R4, R22, R88 ;  /* 0x0000001604c0723c */ /* 0x000ff00000001858 */
[C---:B-1----:R-:W-:Y:S08]  /*1420*/  HMMA.16816.F32 R16, R8.reuse, R48, R152 ;  /* 0x000000300810723c */ /* 0x042ff00000001898 */
[C---:B------:R-:W-:Y:S08]  /*1430*/  HMMA.16816.F32 R84, R8.reuse, R44, R84 ;  /* 0x0000002c0854723c */ /* 0x040ff00000001854 */
[C---:B------:R-:W-:Y:S08]  /*1440*/  HMMA.16816.F32 R72, R8.reuse, R40, R72 ;  /* 0x000000280848723c */ /* 0x040ff00000001848 */
[C---:B------:R-:W-:Y:S08]  /*1450*/  HMMA.16816.F32 R68, R8.reuse, R36, R68 ;  /* 0x000000240844723c */ /* 0x040ff00000001844 */
[----:B------:R-:W-:Y:S08]  /*1460*/  HMMA.16816.F32 R64, R8, R32, R64 ;  /* 0x000000200840723c */ /* 0x000ff00000001840 */
[C---:B---3--:R-:W-:Y:S08]  /*1470*/  HMMA.16816.F32 R124, R4.reuse, R28, R124 ;  /* 0x0000001c047c723c */ /* 0x048ff0000000187c */
[----:B------:R-:W-:Y:S08]  /*1480*/  HMMA.16816.F32 R100, R4, R30, R100 ;  /* 0x0000001e0464723c */ /* 0x000ff00000001864 */
        /* <DEDUP_REMOVED lines=10> */
[----:B------:R-:W-:Y:S01]  /*1530*/  HMMA.16816.F32 R92, R8, R22, R52 ;  /* 0x00000016085c723c */ /* 0x000fe20000001834 */
[----:B------:R-:W-:Y:S06]  /*1540*/  BAR.SYNC.DEFER_BLOCKING 0x0 ;  /* 0x0000000000007b1d */ /* 0x000fec0000010000 */
[----:B------:R-:W-:Y:S05]  /*1550*/  @!P0 BRA `(.L_x_27) ;  /* 0x0000016000008947 */ /* 0x000fea0003800000 */
[----:B------:R-:W-:-:S04]  /*1560*/  LEA.HI.SX32 R3, R217, 0xfffffffe, 0x19 ;  /* 0xfffffffed9037811 */ /* 0x000fc800078fcaff */
[----:B------:R-:W-:Y:S01]  /*1570*/  SHF.R.S32.HI R7, RZ, 0x1f, R3 ;  /* 0x0000001fff077819 */ /* 0x000fe20000011403 */
[C---:B------:R-:W-:Y:S02]  /*1580*/  IMAD R6, R3.reuse, UR7, RZ ;  /* 0x0000000703067c24 */ /* 0x040fe4000f8e02ff */
[----:B------:R-:W-:-:S04]  /*1590*/  IMAD.WIDE.U32 R4, R3, UR8, R244 ;  /* 0x0000000803047c25 */ /* 0x000fc8000f8e00f4 */
[----:B------:R-:W-:Y:S01]  /*15a0*/  IMAD R3, R7, UR8, R6 ;  /* 0x0000000807037c24 */ /* 0x000fe2000f8e0206 */
[----:B------:R-:W-:-:S03]  /*15b0*/  LEA R8, P2, R4, c[0x0][0x168], 0x1 ;  /* 0x00005a0004087a11 */ /* 0x000fc600078408ff */
[----:B------:R-:W-:Y:S01]  /*15c0*/  IMAD.IADD R3, R5, 0x1, R3 ;  /* 0x0000000105037824 */ /* 0x000fe200078e0203 */
[----:B------:R-:W-:-:S04]  /*15d0*/  IADD3 R6, P1, R8, UR9, RZ ;  /* 0x0000000908067c10 */ /* 0x000fc8000ff3e0ff */
        /* <DEDUP_REMOVED lines=13> */
[----:B------:R-:W0:Y:S02]  /*16b0*/  LDGDEPBAR ;  /* 0x00000000000079af */ /* 0x000e240000000000 */
.L_x_27:
[----:B------:R-:W-:Y:S02]  /*16c0*/  FMNMX.FTZ R3, R16, R17, !PT ;  /* 0x0000001110037209 */ /* 0x000fe40007810000 */
[----:B------:R-:W-:-:S02]  /*16d0*/  SHF.L.U32 R204, R2, 0x1, RZ ;  /* 0x0000000102cc7819 */ /* 0x000fc400000006ff */
[----:B------:R-:W-:Y:S02]  /*16e0*/  FMNMX.FTZ R3, R48, R3, !PT ;  /* 0x0000000330037209 */ /* 0x000fe40007810000 */
[----:B------:R-:W-:Y:S01]  /*16f0*/  IADD3 R205, R0, R204, RZ ;  /* 0x000000cc00cd7210 */ /* 0x000fe20007ffe0ff */
[----:B------:R-:W-:Y:S01]  /*1700*/  LDSM.16.MT88.4 R20, [R204+0x4000] ;  /* 0x00400000cc14783b */ /* 0x000fe20000004200 */
[----:B------:R-:W-:-:S03]  /*1710*/  FMNMX.FTZ R3, R49, R3, !PT ;  /* 0x0000000331037209 */ /* 0x000fc60007810000 */
[----:B------:R-:W-:Y:S01]  /*1720*/  LDSM.16.MT88.4 R28, [R204+0x4400] ;  /* 0x00440000cc1c783b */ /* 0x000fe20000004200 */
[----:B------:R-:W-:-:S03]  /*1730*/  FMNMX.FTZ R3, R84, R3, !PT ;  /* 0x0000000354037209 */ /* 0x000fc60007810000 */
[----:B------:R-:W-:Y:S01]  /*1740*/  LDSM.16.MT88.4 R24, [R205+0x4400] ;  /* 0x00440000cd18783b */ /* 0x000fe20000004200 */
[----:B------:R-:W-:-:S04]  /*1750*/  FMNMX.FTZ R3, R85, R3, !PT ;  /* 0x0000000355037209 */ /* 0x000fc80007810000 */
        /* <DEDUP_REMOVED lines=25> */
[----:B------:R-:W-:-:S05]  /*18f0*/  FMNMX.FTZ R3, R93, R3, !PT ;  /* 0x000000035d037209 */ /* 0x000fca0007810000 */
[----:B-1----:R-:W1:Y:S02]  /*1900*/  SHFL.BFLY PT, R4, R3, 0x2, 0x1f ;  /* 0x0c401f0003047f89 */ /* 0x002e6400000e0000 */
[----:B-1----:R-:W-:-:S05]  /*1910*/  FMNMX.FTZ R3, R3, R4, !PT ;  /* 0x0000000403037209 */ /* 0x002fca0007810000 */
[----:B------:R-:W1:Y:S02]  /*1920*/  SHFL.BFLY PT, R4, R3, 0x1, 0x1f ;  /* 0x0c201f0003047f89 */ /* 0x000e6400000e0000 */
[----:B-1----:R-:W-:-:S04]  /*1930*/  FMNMX.FTZ R138, R3, R4, !PT ;  /* 0x00000004038a7209 */ /* 0x002fc80007810000 */
[C---:B------:R-:W-:Y:S01]  /*1940*/  FSETP.NEU.FTZ.AND P1, PT, R138.reuse, -INF , PT ;  /* 0xff8000008a00780b */ /* 0x040fe20003f3d000 */
[----:B------:R-:W-:-:S05]  /*1950*/  FMUL.FTZ R3, R138, c[0x0][0x23c] ;  /* 0x00008f008a037a20 */ /* 0x000fca0000410000 */
[----:B------:R-:W-:-:S05]  /*1960*/  FSEL R3, R3, RZ, P1 ;  /* 0x000000ff03037208 */ /* 0x000fca0000800000 */
[--C-:B------:R-:W-:Y:S02]  /*1970*/  FFMA.FTZ R4, R16, c[0x0][0x23c], -R3.reuse ;  /* 0x00008f0010047a23 */ /* 0x100fe40000010803 */
[--C-:B------:R-:W-:Y:S02]  /*1980*/  FFMA.FTZ R5, R44, c[0x0][0x23c], -R3.reuse ;  /* 0x00008f002c057a23 */ /* 0x100fe40000010803 */
[----:B------:R1:W-:Y:S01]  /*1990*/  MUFU.EX2 R237, R4 ;  /* 0x0000000400ed7308 */ /* 0x0003e20000000800 */
[----:B------:R-:W-:-:S07]  /*19a0*/  FFMA.FTZ R6, R96, c[0x0][0x23c], -R3 ;  /* 0x00008f0060067a23 */ /* 0x000fce0000010803 */
        /* <DEDUP_REMOVED lines=18> */
[----:B------:R2:W-:Y:S08]  /*1ad0*/  MUFU.EX2 R239, R4 ;  /* 0x0000000400ef7308 */ /* 0x0005f00000000800 */
[----:B------:R3:W-:Y:S01]  /*1ae0*/  MUFU.EX2 R153, R5 ;  /* 0x0000000500997308 */ /* 0x0007e20000000800 */
[--C-:B-1----:R-:W-:Y:S02]  /*1af0*/  FFMA.FTZ R6, R97, c[0x0][0x23c], -R3.reuse ;  /* 0x00008f0061067a23 */ /* 0x102fe40000010803 */
[----:B--2---:R-:W-:-:S05]  /*1b00*/  FFMA.FTZ R4, R85, c[0x0][0x23c], -R3 ;  /* 0x00008f0055047a23 */ /* 0x004fca0000010803 */
[----:B------:R-:W-:Y:S01]  /*1b10*/  MUFU.EX2 R85, R6 ;  /* 0x0000000600557308 */ /* 0x000fe20000000800 */
[----:B---3--:R-:W-:-:S07]  /*1b20*/  FFMA.FTZ R5, R41, c[0x0][0x23c], -R3 ;  /* 0x00008f0029057a23 */ /* 0x008fce0000010803 */
[----:B------:R1:W-:Y:S08]  /*1b30*/  MUFU.EX2 R240, R4 ;  /* 0x0000000400f07308 */ /* 0x0003f00000000800 */
[----:B------:R2:W-:Y:S01]  /*1b40*/  MUFU.EX2 R154, R5 ;  /* 0x00000005009a7308 */ /* 0x0005e20000000800 */
[----:B-1----:R-:W-:-:S04]  /*1b50*/  FMNMX.FTZ R4, R18, R19, !PT ;  /* 0x0000001312047209 */ /* 0x002fc80007810000 */
[----:B------:R-:W-:-:S04]  /*1b60*/  FMNMX.FTZ R4, R50, R4, !PT ;  /* 0x0000000432047209 */ /* 0x000fc80007810000 */
[----:B------:R-:W-:Y:S01]  /*1b70*/  FMNMX.FTZ R4, R51, R4, !PT ;  /* 0x0000000433047209 */ /* 0x000fe20007810000 */
[----:B--2---:R-:W-:-:S03]  /*1b80*/  FFMA.FTZ R5, R68, c[0x0][0x23c], -R3 ;  /* 0x00008f0044057a23 */ /* 0x004fc60000010803 */
[----:B------:R-:W-:Y:S01]  /*1b90*/  FMNMX.FTZ R4, R86, R4, !PT ;  /* 0x0000000456047209 */ /* 0x000fe20007810000 */
[----:B------:R1:W-:Y:S03]  /*1ba0*/  MUFU.EX2 R155, R5 ;  /* 0x00000005009b7308 */ /* 0x0003e60000000800 */
[----:B------:R-:W-:-:S04]  /*1bb0*/  FMNMX.FTZ R4, R87, R4, !PT ;  /* 0x0000000457047209 */ /* 0x000fc80007810000 */
[----:B------:R-:W-:-:S04]  /*1bc0*/  FMNMX.FTZ R4, R46, R4, !PT ;  /* 0x000000042e047209 */ /* 0x000fc80007810000 */
[----:B------:R-:W-:-:S04]  /*1bd0*/  FMNMX.FTZ R4, R47, R4, !PT ;  /* 0x000000042f047209 */ /* 0x000fc80007810000 */
[----:B------:R-:W-:Y:S01]  /*1be0*/  FMNMX.FTZ R4, R74, R4, !PT ;  /* 0x000000044a047209 */ /* 0x000fe20007810000 */
[----:B-1----:R-:W-:-:S03]  /*1bf0*/  FFMA.FTZ R5, R69, c[0x0][0x23c], -R3 ;  /* 0x00008f0045057a23 */ /* 0x002fc60000010803 */
        /* <DEDUP_REMOVED lines=31> */
[----:B------:R-:W-:-:S05]  /*1df0*/  FMNMX.FTZ R4, R95, R4, !PT ;  /* 0x000000045f047209 */ /* 0x000fca0007810000 */
[----:B------:R-:W2:Y:S01]  /*1e00*/  SHFL.BFLY PT, R7, R4, 0x2, 0x1f ;  /* 0x0c401f0004077f89 */ /* 0x000ea200000e0000 */
[----:B-1----:R-:W-:-:S04]  /*1e10*/  FFMA.FTZ R5, R32, c[0x0][0x23c], -R3 ;  /* 0x00008f0020057a23 */ /* 0x002fc80000010803 */
[----:B------:R1:W-:Y:S02]  /*1e20*/  MUFU.EX2 R81, R5 ;  /* 0x0000000500517308 */ /* 0x0003e40000000800 */
[--C-:B-1----:R-:W-:Y:S01]  /*1e30*/  FFMA.FTZ R5, R33, c[0x0][0x23c], -R3.reuse ;  /* 0x00008f0021057a23 */ /* 0x102fe20000010803 */
[----:B--2---:R-:W-:Y:S01]  /*1e40*/  FMNMX.FTZ R7, R4, R7, !PT ;  /* 0x0000000704077209 */ /* 0x004fe20007810000 */
[----:B------:R-:W-:-:S04]  /*1e50*/  FFMA.FTZ R4, R156, c[0x0][0x23c], -R3 ;  /* 0x00008f009c047a23 */ /* 0x000fc80000010803 */
[----:B------:R1:W-:Y:S01]  /*1e60*/  MUFU.EX2 R83, R5 ;  /* 0x0000000500537308 */ /* 0x0003e20000000800 */
[----:B------:R-:W2:Y:S07]  /*1e70*/  SHFL.BFLY PT, R8, R7, 0x1, 0x1f ;  /* 0x0c201f0007087f89 */ /* 0x000eae00000e0000 */
[----:B------:R-:W-:Y:S01]  /*1e80*/  MUFU.EX2 R221, R4 ;  /* 0x0000000400dd7308 */ /* 0x000fe20000000800 */
[----:B-1----:R-:W-:-:S07]  /*1e90*/  FFMA.FTZ R5, R60, c[0x0][0x23c], -R3 ;  /* 0x00008f003c057a23 */ /* 0x002fce0000010803 */
[----:B------:R1:W-:Y:S01]  /*1ea0*/  MUFU.EX2 R82, R5 ;  /* 0x0000000500527308 */ /* 0x0003e20000000800 */
[----:B--2---:R-:W-:-:S04]  /*1eb0*/  FMNMX.FTZ R137, R7, R8, !PT ;  /* 0x0000000807897209 */ /* 0x004fc80007810000 */
[----:B------:R-:W-:Y:S01]  /*1ec0*/  FSETP.NEU.FTZ.AND P1, PT, R137, -INF , PT ;  /* 0xff8000008900780b */ /* 0x000fe20003f3d000 */
[----:B-1----:R-:W-:-:S04]  /*1ed0*/  FFMA.FTZ R5, R61, c[0x0][0x23c], -R3 ;  /* 0x00008f003d057a23 */ /* 0x002fc80000010803 */
        /* <DEDUP_REMOVED lines=9> */
[----:B-1----:R-:W-:-:S04]  /*1f70*/  FMNMX.FTZ R5, R148, R149, !PT ;  /* 0x0000009594057209 */ /* 0x002fc80007810000 */
[----:B------:R-:W-:-:S04]  /*1f80*/  FMNMX.FTZ R5, R144, R5, !PT ;  /* 0x0000000590057209 */ /* 0x000fc80007810000 */
[----:B------:R-:W-:Y:S01]  /*1f90*/  FMNMX.FTZ R4, R145, R5, !PT ;  /* 0x0000000591047209 */ /* 0x000fe20007810000 */
[----:B------:R-:W-:-:S03]  /*1fa0*/  FFMA.FTZ R5, R157, c[0x0][0x23c], -R3 ;  /* 0x00008f009d057a23 */ /* 0x000fc60000010803 */
[----:B------:R-:W-:Y:S01]  /*1fb0*/  FMNMX.FTZ R4, R140, R4, !PT ;  /* 0x000000048c047209 */ /* 0x000fe20007810000 */
[----:B------:R1:W-:Y:S03]  /*1fc0*/  MUFU.EX2 R222, R5 ;  /* 0x0000000500de7308 */ /* 0x0003e60000000800 */
[----:B-1----:R-:W-:Y:S02]  /*1fd0*/  FMNMX.FTZ R5, R141, R4, !PT ;  /* 0x000000048d057209 */ /* 0x002fe40007810000 */
        /* <DEDUP_REMOVED lines=9> */
[--C-:B------:R-:W-:Y:S01]  /*2070*/  FFMA.FTZ R4, R92, c[0x0][0x23c], -R3.reuse ;  /* 0x00008f005c047a23 */ /* 0x100fe20000010803 */
[----:B------:R-:W-:Y:S01]  /*2080*/  FMNMX.FTZ R6, R112, R6, !PT ;  /* 0x0000000670067209 */ /* 0x000fe20007810000 */
[----:B------:R-:W-:Y:S01]  /*2090*/  FFMA.FTZ R3, R93, c[0x0][0x23c], -R3 ;  /* 0x00008f005d037a23 */ /* 0x000fe20000010803 */
[----:B------:R-:W-:Y:S01]  /*20a0*/  FMNMX.FTZ R7, R118, R5, !PT ;  /* 0x0000000576077209 */ /* 0x000fe20007810000 */
[----:B------:R1:W-:Y:S01]  /*20b0*/  MUFU.EX2 R72, R4 ;  /* 0x0000000400487308 */ /* 0x0003e20000000800 */
[----:B------:R-:W-:Y:S01]  /*20c0*/  FMNMX.FTZ R5, R113, R6, !PT ;  /* 0x0000000671057209 */ /* 0x000fe20007810000 */
[----:B------:R-:W-:-:S03]  /*20d0*/  FMUL.FTZ R6, R137, c[0x0][0x23c] ;  /* 0x00008f0089067a20 */ /* 0x000fc60000410000 */
[----:B------:R-:W-:Y:S02]  /*20e0*/  FMNMX.FTZ R5, R132, R5, !PT ;  /* 0x0000000584057209 */ /* 0x000fe40007810000 */
[----:B------:R-:W-:Y:S01]  /*20f0*/  FSEL R6, R6, RZ, P1 ;  /* 0x000000ff06067208 */ /* 0x000fe20000800000 */
[----:B------:R2:W-:Y:S01]  /*2100*/  MUFU.EX2 R252, R3 ;  /* 0x0000000300fc7308 */ /* 0x0005e20000000800 */
[----:B------:R-:W-:-:S04]  /*2110*/  FMNMX.FTZ R5, R133, R5, !PT ;  /* 0x0000000585057209 */ /* 0x000fc80007810000 */
[----:B------:R-:W-:Y:S02]  /*2120*/  FMNMX.FTZ R5, R108, R5, !PT ;  /* 0x000000056c057209 */ /* 0x000fe40007810000 */
[----:B-1----:R-:W-:Y:S01]  /*2130*/  FMNMX.FTZ R4, R119, R7, !PT ;  /* 0x0000000777047209 */ /* 0x002fe20007810000 */
[----:B------:R-:W-:Y:S01]  /*2140*/  FFMA.FTZ R7, R75, c[0x0][0x23c], -R6 ;  /* 0x00008f004b077a23 */ /* 0x000fe20000010806 */
[----:B------:R-:W-:-:S03]  /*2150*/  FMNMX.FTZ R5, R109, R5, !PT ;  /* 0x000000056d057209 */ /* 0x000fc60007810000 */
[----:B------:R-:W-:Y:S01]  /*2160*/  MUFU.EX2 R224, R7 ;  /* 0x0000000700e07308 */ /* 0x000fe20000000800 */
        /* <DEDUP_REMOVED lines=15> */
[----:B------:R-:W-:Y:S01]  /*2260*/  FMNMX.FTZ R5, R100, R5, !PT ;  /* 0x0000000564057209 */ /* 0x000fe20007810000 */
[----:B------:R-:W1:Y:S01]  /*2270*/  LDSM.16.MT88.4 R16, [R205+0x4000] ;  /* 0x00400000cd10783b */ /* 0x000e620000004200 */
[----:B------:R-:W-:Y:S01]  /*2280*/  FMNMX.FTZ R3, R110, R3, !PT ;  /* 0x000000036e037209 */ /* 0x000fe20007810000 */
[----:B------:R2:W3:Y:S01]  /*2290*/  MUFU.EX2 R169, R4 ;  /* 0x0000000400a97308 */ /* 0x0004e20000000800 */
        /* <DEDUP_REMOVED lines=8> */
[----:B--2---:R-:W-:Y:S01]  /*2320*/  FFMA.FTZ R4, R50, c[0x0][0x23c], -R6 ;  /* 0x00008f0032047a23 */ /* 0x004fe20000010806 */
[----:B------:R-:W-:Y:S02]  /*2330*/  FMNMX.FTZ R5, R121, R5, !PT ;  /* 0x0000000579057209 */ /* 0x000fe40007810000 */
[----:B------:R-:W-:Y:S01]  /*2340*/  FMNMX.FTZ R3, R107, R3, !PT ;  /* 0x000000036b037209 */ /* 0x000fe20007810000 */
[----:B------:R2:W-:Y:S01]  /*2350*/  MUFU.EX2 R219, R4 ;  /* 0x0000000400db7308 */ /* 0x0005e20000000800 */
[----:B------:R-:W-:Y:S02]  /*2360*/  FMNMX.FTZ R5, R200, R5, !PT ;  /* 0x00000005c8057209 */ /* 0x000fe40007810000 */
[----:B------:R-:W-:Y:S02]  /*2370*/  FMNMX.FTZ R3, R126, R3, !PT ;  /* 0x000000037e037209 */ /* 0x000fe40007810000 */
[----:B------:R-:W-:-:S02]  /*2380*/  FMNMX.FTZ R5, R201, R5, !PT ;  /* 0x00000005c9057209 */ /* 0x000fc40007810000 */
[----:B------:R-:W-:Y:S02]  /*2390*/  FMNMX.FTZ R3, R127, R3, !PT ;  /* 0x000000037f037209 */ /* 0x000fe40007810000 */
[----:B------:R-:W-:Y:S02]  /*23a0*/  FMNMX.FTZ R5, R192, R5, !PT ;  /* 0x00000005c0057209 */ /* 0x000fe40007810000 */
[----:B------:R-:W-:Y:S02]  /*23b0*/  FMNMX.FTZ R3, R102, R3, !PT ;  /* 0x0000000366037209 */ /* 0x000fe40007810000 */
[----:B---3--:R-:W-:Y:S02]  /*23c0*/  F2FP.PACK_AB R13, R169, R170 ;  /* 0x000000aaa90d723e */ /* 0x008fe400000000ff */
[----:B------:R-:W-:Y:S01]  /*23d0*/  FMNMX.FTZ R3, R103, R3, !PT ;  /* 0x0000000367037209 */ /* 0x000fe20007810000 */
[----:B--2---:R-:W-:-:S03]  /*23e0*/  FFMA.FTZ R4, R51, c[0x0][0x23c], -R6 ;  /* 0x00008f0033047a23 */ /* 0x004fc60000010806 */
[----:B------:R-:W-:Y:S01]  /*23f0*/  FMNMX.FTZ R3, R190, R3, !PT ;  /* 0x00000003be037209 */ /* 0x000fe20007810000 */
[----:B------:R2:W3:Y:S03]  /*2400*/  MUFU.EX2 R196, R4 ;  /* 0x0000000400c47308 */ /* 0x0004e60000000800 */
[----:B------:R-:W-:Y:S01]  /*2410*/  FMNMX.FTZ R3, R191, R3, !PT ;  /* 0x00000003bf037209 */ /* 0x000fe20007810000 */
[----:B--2---:R-:W-:Y:S01]  /*2420*/  FFMA.FTZ R4, R86, c[0x0][0x23c], -R6 ;  /* 0x00008f0056047a23 */ /* 0x004fe20000010806 */
[----:B---3--:R-:W-:-:S03]  /*2430*/  F2FP.PACK_AB R15, R196, R219 ;  /* 0x000000dbc40f723e */ /* 0x008fc600000000ff */
[----:B------:R2:W-:Y:S04]  /*2440*/  MUFU.EX2 R199, R4 ;  /* 0x0000000400c77308 */ /* 0x0005e80000000800 */
[C---:B------:R-:W-:Y:S08]  /*2450*/  HMMA.16816.F32 R52, R12.reuse, R20, RZ ;  /* 0x000000140c34723c */ /* 0x040ff000000018ff */
[----:B------:R-:W-:Y:S01]  /*2460*/  HMMA.16816.F32 R56, R12, R22, RZ ;  /* 0x000000160c38723c */ /* 0x000fe200000018ff */
[----:B--2---:R-:W-:-:S04]  /*2470*/  FFMA.FTZ R4, R87, c[0x0][0x23c], -R6 ;  /* 0x00008f0057047a23 */ /* 0x004fc80000010806 */
[----:B------:R2:W-:Y:S03]  /*2480*/  MUFU.EX2 R183, R4 ;  /* 0x0000000400b77308 */ /* 0x0005e60000000800 */
[----:B-1----:R-:W-:Y:S01]  /*2490*/  HMMA.16816.F32 R48, R12, R18, RZ ;  /* 0x000000120c30723c */ /* 0x002fe200000018ff */
[----:B--2---:R-:W-:-:S04]  /*24a0*/  FFMA.FTZ R4, R46, c[0x0][0x23c], -R6 ;  /* 0x00008f002e047a23 */ /* 0x004fc80000010806 */
[----:B------:R1:W-:Y:S02]  /*24b0*/  MUFU.EX2 R198, R4 ;  /* 0x0000000400c67308 */ /* 0x0003e40000000800 */
[----:B-1----:R-:W-:-:S06]  /*24c0*/  FFMA.FTZ R4, R47, c[0x0][0x23c], -R6 ;  /* 0x00008f002f047a23 */ /* 0x002fcc0000010806 */
[----:B------:R1:W-:Y:S02]  /*24d0*/  MUFU.EX2 R223, R4 ;  /* 0x0000000400df7308 */ /* 0x0003e40000000800 */
[----:B-1----:R-:W-:-:S06]  /*24e0*/  FFMA.FTZ R4, R74, c[0x0][0x23c], -R6 ;  /* 0x00008f004a047a23 */ /* 0x002fcc0000010806 */
[----:B------:R1:W-:Y:S02]  /*24f0*/  MUFU.EX2 R197, R4 ;  /* 0x0000000400c57308 */ /* 0x0003e40000000800 */
[----:B-1----:R-:W-:Y:S02]  /*2500*/  FMNMX.FTZ R4, R122, R3, !PT ;  /* 0x000000037a047209 */ /* 0x002fe40007810000 */
[----:B------:R-:W-:Y:S01]  /*2510*/  FMNMX.FTZ R3, R193, R5, !PT ;  /* 0x00000005c1037209 */ /* 0x000fe20007810000 */
[----:B------:R-:W-:Y:S01]  /*2520*/  FFMA.FTZ R5, R42, c[0x0][0x23c], -R6 ;  /* 0x00008f002a057a23 */ /* 0x000fe20000010806 */
[----:B------:R-:W-:-:S03]  /*2530*/  FMNMX.FTZ R4, R123, R4, !PT ;  /* 0x000000047b047209 */ /* 0x000fc60007810000 */
[----:B------:R-:W1:Y:S01]  /*2540*/  SHFL.BFLY PT, R8, R3, 0x2, 0x1f ;  /* 0x0c401f0003087f89 */ /* 0x000e6200000e0000 */
[----:B------:R-:W-:Y:S01]  /*2550*/  FMNMX.FTZ R4, R202, R4, !PT ;  /* 0x00000004ca047209 */ /* 0x000fe20007810000 */
[----:B------:R2:W-:Y:S03]  /*2560*/  MUFU.EX2 R226, R5 ;  /* 0x0000000500e27308 */ /* 0x0005e60000000800 */
[----:B------:R-:W-:-:S04]  /*2570*/  FMNMX.FTZ R4, R203, R4, !PT ;  /* 0x00000004cb047209 */ /* 0x000fc80007810000 */
[----:B------:R-:W-:-:S04]  /*2580*/  FMNMX.FTZ R4, R194, R4, !PT ;  /* 0x00000004c2047209 */ /* 0x000fc80007810000 */
[----:B------:R-:W-:Y:S01]  /*2590*/  FMNMX.FTZ R4, R195, R4, !PT ;  /* 0x00000004c3047209 */ /* 0x000fe20007810000 */
[----:B--2---:R-:W-:-:S04]  /*25a0*/  FFMA.FTZ R5, R43, c[0x0][0x23c], -R6 ;  /* 0x00008f002b057a23 */ /* 0x004fc80000010806 */
[----:B------:R-:W2:Y:S01]  /*25b0*/  SHFL.BFLY PT, R7, R4, 0x2, 0x1f ;  /* 0x0c401f0004077f89 */ /* 0x000ea200000e0000 */
[----:B------:R3:W-:Y:S01]  /*25c0*/  MUFU.EX2 R225, R5 ;  /* 0x0000000500e17308 */ /* 0x0007e20000000800 */
[----:B-1----:R-:W-:-:S05]  /*25d0*/  FMNMX.FTZ R3, R3, R8, !PT ;  /* 0x0000000803037209 */ /* 0x002fca0007810000 */
[----:B------:R-:W1:Y:S01]  /*25e0*/  SHFL.BFLY PT, R8, R3, 0x1, 0x1f ;  /* 0x0c201f0003087f89 */ /* 0x000e6200000e0000 */
[----:B---3--:R-:W-:-:S04]  /*25f0*/  FFMA.FTZ R5, R70, c[0x0][0x23c], -R6 ;  /* 0x00008f0046057a23 */ /* 0x008fc80000010806 */
[----:B------:R3:W-:Y:S01]  /*2600*/  MUFU.EX2 R228, R5 ;  /* 0x0000000500e47308 */ /* 0x0007e20000000800 */
[----:B--2---:R-:W-:-:S05]  /*2610*/  FMNMX.FTZ R4, R4, R7, !PT ;  /* 0x0000000704047209 */ /* 0x004fca0007810000 */
[----:B------:R-:W2:Y:S01]  /*2620*/  SHFL.BFLY PT, R7, R4, 0x1, 0x1f ;  /* 0x0c201f0004077f89 */ /* 0x000ea200000e0000 */
[----:B-1----:R-:W-:-:S04]  /*2630*/  FMNMX.FTZ R136, R3, R8, !PT ;  /* 0x0000000803887209 */ /* 0x002fc80007810000 */
[C---:B------:R-:W-:Y:S01]  /*2640*/  FSETP.NEU.FTZ.AND P1, PT, R136.reuse, -INF , PT ;  /* 0xff8000008800780b */ /* 0x040fe20003f3d000 */
[--C-:B---3--:R-:W-:Y:S02]  /*2650*/  FFMA.FTZ R5, R71, c[0x0][0x23c], -R6.reuse ;  /* 0x00008f0047057a23 */ /* 0x108fe40000010806 */
[----:B------:R-:W-:Y:S02]  /*2660*/  FMUL.FTZ R3, R136, c[0x0][0x23c] ;  /* 0x00008f0088037a20 */ /* 0x000fe40000410000 */
        /* <DEDUP_REMOVED lines=13> */
[----:B-1----:R-:W-:Y:S01]  /*2740*/  FSEL R5, R3, RZ, P1 ;  /* 0x000000ff03057208 */ /* 0x002fe20000800000 */
[----:B------:R-:W-:-:S05]  /*2750*/  FFMA.FTZ R3, R62, c[0x0][0x23c], -R6 ;  /* 0x00008f003e037a23 */ /* 0x000fca0000010806 */
[----:B------:R1:W-:Y:S02]  /*2760*/  MUFU.EX2 R235, R3 ;  /* 0x0000000300eb7308 */ /* 0x0003e40000000800 */
[----:B-1----:R-:W-:-:S06]  /*2770*/  FFMA.FTZ R3, R148, c[0x0][0x23c], -R5 ;  /* 0x00008f0094037a23 */ /* 0x002fcc0000010805 */
[----:B------:R2:W-:Y:S02]  /*2780*/  MUFU.EX2 R168, R3 ;  /* 0x0000000300a87308 */ /* 0x0005e40000000800 */
[----:B--2---:R-:W-:Y:S01]  /*2790*/  FMNMX.FTZ R3, R4, R7, !PT ;  /* 0x0000000704037209 */ /* 0x004fe20007810000 */
[--C-:B------:R-:W-:Y:S02]  /*27a0*/  FFMA.FTZ R4, R149, c[0x0][0x23c], -R5.reuse ;  /* 0x00008f0095047a23 */ /* 0x100fe40000010805 */
[----:B------:R-:W-:Y:S01]  /*27b0*/  FFMA.FTZ R7, R144, c[0x0][0x23c], -R5 ;  /* 0x00008f0090077a23 */ /* 0x000fe20000010805 */
[C---:B------:R-:W-:Y:S02]  /*27c0*/  FSETP.NEU.FTZ.AND P1, PT, R3.reuse, -INF , PT ;  /* 0xff8000000300780b */ /* 0x040fe40003f3d000 */
[----:B------:R1:W2:Y:S08]  /*27d0*/  MUFU.EX2 R157, R4 ;  /* 0x00000004009d7308 */ /* 0x0002b00000000800 */
[----:B------:R3:W-:Y:S01]  /*27e0*/  MUFU.EX2 R176, R7 ;  /* 0x0000000700b07308 */ /* 0x0007e20000000800 */
[----:B-1----:R-:W-:Y:S01]  /*27f0*/  FMUL.FTZ R4, R3, c[0x0][0x23c] ;  /* 0x00008f0003047a20 */ /* 0x002fe20000410000 */
[----:B--2---:R-:W-:-:S04]  /*2800*/  F2FP.PACK_AB R8, R157, R168 ;  /* 0x000000a89d08723e */ /* 0x004fc800000000ff */
[----:B------:R-:W-:Y:S01]  /*2810*/  FSEL R4, R4, RZ, P1 ;  /* 0x000000ff04047208 */ /* 0x000fe20000800000 */
[----:B---3--:R-:W-:-:S04]  /*2820*/  FFMA.FTZ R7, R145, c[0x0][0x23c], -R5 ;  /* 0x00008f0091077a23 */ /* 0x008fc80000010805 */
[--C-:B------:R-:W-:Y:S01]  /*2830*/  FFMA.FTZ R0, R146, c[0x0][0x23c], -R4.reuse ;  /* 0x00008f0092007a23 */ /* 0x100fe20000010804 */
[----:B------:R1:W2:Y:S01]  /*2840*/  MUFU.EX2 R177, R7 ;  /* 0x0000000700b17308 */ /* 0x0002a20000000800 */
[----:B------:R-:W-:-:S07]  /*2850*/  FFMA.FTZ R2, R151, c[0x0][0x23c], -R4 ;  /* 0x00008f0097027a23 */ /* 0x000fce0000010804 */
[----:B------:R3:W-:Y:S01]  /*2860*/  MUFU.EX2 R156, R0 ;  /* 0x00000000009c7308 */ /* 0x0007e20000000800 */
[----:B-1----:R-:W-:Y:S01]  /*2870*/  FFMA.FTZ R7, R150, c[0x0][0x23c], -R4 ;  /* 0x00008f0096077a23 */ /* 0x002fe20000010804 */
[----:B--2---:R-:W-:-:S06]  /*2880*/  F2FP.PACK_AB R10, R177, R176 ;  /* 0x000000b0b10a723e */ /* 0x004fcc00000000ff */
[----:B------:R-:W-:Y:S01]  /*2890*/  MUFU.EX2 R97, R7 ;  /* 0x0000000700617308 */ /* 0x000fe20000000800 */
[----:B---3--:R-:W-:-:S07]  /*28a0*/  FFMA.FTZ R0, R147, c[0x0][0x23c], -R4 ;  /* 0x00008f0093007a23 */ /* 0x008fce0000010804 */
[----:B------:R1:W2:Y:S08]  /*28b0*/  MUFU.EX2 R174, R0 ;  /* 0x0000000000ae7308 */ /* 0x0002b00000000800 */
[----:B------:R-:W3:Y:S01]  /*28c0*/  MUFU.EX2 R7, R2 ;  /* 0x0000000200077308 */ /* 0x000ee20000000800 */
[----:B-1----:R-:W-:Y:S01]  /*28d0*/  FFMA.FTZ R0, R140, c[0x0][0x23c], -R5 ;  /* 0x00008f008c007a23 */ /* 0x002fe20000010805 */
[----:B--2---:R-:W-:-:S06]  /*28e0*/  F2FP.PACK_AB R11, R174, R156 ;  /* 0x0000009cae0b723e */ /* 0x004fcc00000000ff */
[----:B------:R1:W-:Y:S01]  /*28f0*/  MUFU.EX2 R175, R0 ;  /* 0x0000000000af7308 */ /* 0x0003e20000000800 */
[----:B---3--:R-:W-:Y:S01]  /*2900*/  F2FP.PACK_AB R9, R7, R97 ;  /* 0x000000610709723e */ /* 0x008fe200000000ff */
[----:B------:R-:W-:Y:S01]  /*2910*/  FFMA.FTZ R2, R187, c[0x0][0x23c], -R4 ;  /* 0x00008f00bb027a23 */ /* 0x000fe20000010804 */
[----:B------:R-:W-:-:S05]  /*2920*/  MOV R187, R222 ;  /* 0x000000de00bb7202 */ /* 0x000fca0000000f00 */
[----:B------:R2:W-:Y:S01]  /*2930*/  MUFU.EX2 R96, R2 ;  /* 0x0000000200607308 */ /* 0x0005e20000000800 */
[----:B------:R-:W-:Y:S01]  /*2940*/  HMMA.16816.F32 R44, R8, R20, RZ ;  /* 0x00000014082c723c */ /* 0x000fe200000018ff */
[----:B-1----:R-:W-:-:S07]  /*2950*/  FFMA.FTZ R0, R141, c[0x0][0x23c], -R5 ;  /* 0x00008f008d007a23 */ /* 0x002fce0000010805 */
[----:B------:R-:W-:Y:S01]  /*2960*/  HMMA.16816.F32 R36, R8, R16, RZ ;  /* 0x000000100824723c */ /* 0x000fe200000018ff */
[----:B------:R1:W3:Y:S01]  /*2970*/  MUFU.EX2 R178, R0 ;  /* 0x0000000000b27308 */ /* 0x0002e20000000800 */
[----:B--2---:R-:W-:-:S06]  /*2980*/  FADD.FTZ R2, R170, R169 ;  /* 0x000000a9aa027221 */ /* 0x004fcc0000010000 */
[----:B------:R-:W-:Y:S01]  /*2990*/  HMMA.16816.F32 R40, R8, R22, RZ ;  /* 0x000000160828723c */ /* 0x000fe200000018ff */
[----:B------:R-:W-:-:S07]  /*29a0*/  FADD.FTZ R2, R219, R2 ;  /* 0x00000002db027221 */ /* 0x000fce0000010000 */
[----:B------:R-:W-:Y:S01]  /*29b0*/  HMMA.16816.F32 R32, R8, R18, RZ ;  /* 0x000000120820723c */ /* 0x000fe200000018ff */
[----:B-1----:R-:W-:-:S04]  /*29c0*/  FFMA.FTZ R0, R116, c[0x0][0x23c], -R5 ;  /* 0x00008f0074007a23 */ /* 0x002fc80000010805 */
[----:B------:R1:W-:Y:S02]  /*29d0*/  MUFU.EX2 R179, R0 ;  /* 0x0000000000b37308 */ /* 0x0003e40000000800 */
[----:B---3--:R-:W-:Y:S01]  /*29e0*/  F2FP.PACK_AB R8, R178, R175 ;  /* 0x000000afb208723e */ /* 0x008fe200000000ff */
[----:B------:R-:W-:Y:S01]  /*29f0*/  HMMA.16816.F32 R20, R12, R16, RZ ;  /* 0x000000100c14723c */ /* 0x000fe200000018ff */
[----:B------:R-:W-:Y:S04]  /*2a00*/  LDSM.16.MT88.4 R16, [R205+0x4800] ;  /* 0x00480000cd10783b */ /* 0x000fe80000004200 */
[----:B------:R-:W2:Y:S01]  /*2a10*/  LDSM.16.MT88.4 R12, [R204+0x4800] ;  /* 0x00480000cc0c783b */ /* 0x000ea20000004200 */
[----:B-1----:R-:W-:-:S04]  /*2a20*/  FFMA.FTZ R0, R117, c[0x0][0x23c], -R5 ;  /* 0x00008f0075007a23 */ /* 0x002fc80000010805 */
        /* <DEDUP_REMOVED lines=14> */
[C---:B------:R-:W-:Y:S08]  /*2b10*/  HMMA.16816.F32 R44, R8.reuse, R28, R44 ;  /* 0x0000001c082c723c */ /* 0x040ff0000000182c */
[----:B------:R-:W-:Y:S01]  /*2b20*/  HMMA.16816.F32 R36, R8, R24, R36 ;  /* 0x000000180824723c */ /* 0x000fe20000001824 */
[----:B-1----:R-:W-:-:S04]  /*2b30*/  FFMA.FTZ R0, R78, c[0x0][0x23c], -R6 ;  /* 0x00008f004e007a23 */ /* 0x002fc80000010806 */
[----:B------:R1:W-:Y:S03]  /*2b40*/  MUFU.EX2 R181, R0 ;  /* 0x0000000000b57308 */ /* 0x0003e60000000800 */
[C---:B------:R-:W-:Y:S08]  /*2b50*/  HMMA.16816.F32 R40, R8.reuse, R30, R40 ;  /* 0x0000001e0828723c */ /* 0x040ff00000001828 */
[----:B------:R-:W-:Y:S01]  /*2b60*/  HMMA.16816.F32 R32, R8, R26, R32 ;  /* 0x0000001a0820723c */ /* 0x000fe20000001820 */
[----:B-1----:R-:W-:-:S06]  /*2b70*/  FFMA.FTZ R0, R184, c[0x0][0x23c], -R5 ;  /* 0x00008f00b8007a23 */ /* 0x002fcc0000010805 */
[----:B------:R-:W-:Y:S02]  /*2b80*/  F2FP.PACK_AB R8, R240, R239 ;  /* 0x000000eff008723e */ /* 0x000fe400000000ff */
[----:B------:R-:W-:Y:S01]  /*2b90*/  F2FP.PACK_AB R9, R183, R199 ;  /* 0x000000c7b709723e */ /* 0x000fe200000000ff */
[----:B------:R1:W-:Y:S01]  /*2ba0*/  MUFU.EX2 R117, R0 ;  /* 0x0000000000757308 */ /* 0x0003e20000000800 */
[----:B------:R-:W-:Y:S02]  /*2bb0*/  F2FP.PACK_AB R10, R241, R242 ;  /* 0x000000f2f10a723e */ /* 0x000fe400000000ff */
[----:B------:R-:W-:Y:S02]  /*2bc0*/  F2FP.PACK_AB R11, R223, R198 ;  /* 0x000000c6df0b723e */ /* 0x000fe400000000ff */
[----:B------:R-:W-:-:S04]  /*2bd0*/  MOV R184, R72 ;  /* 0x0000004800b87202 */ /* 0x000fc80000000f00 */
[----:B------:R-:W-:Y:S01]  /*2be0*/  F2FP.PACK_AB R170, R252, R184 ;  /* 0x000000b8fcaa723e */ /* 0x000fe200000000ff */
[----:B------:R-:W-:Y:S01]  /*2bf0*/  HMMA.16816.F32 R60, R8, R24, R20 ;  /* 0x00000018083c723c */ /* 0x000fe20000001814 */
[----:B-1----:R-:W-:Y:S01]  /*2c00*/  FFMA.FTZ R0, R185, c[0x0][0x23c], -R5 ;  /* 0x00008f00b9007a23 */ /* 0x002fe20000010805 */
[----:B------:R-:W-:-:S06]  /*2c10*/  MOV R185, R85 ;  /* 0x0000005500b97202 */ /* 0x000fcc0000000f00 */
[C---:B------:R-:W-:Y:S01]  /*2c20*/  HMMA.16816.F32 R20, R8.reuse, R30, R56 ;  /* 0x0000001e0814723c */ /* 0x040fe20000001838 */
[----:B------:R1:W3:Y:S07]  /*2c30*/  MUFU.EX2 R118, R0 ;  /* 0x0000000000767308 */ /* 0x0002ee0000000800 */
[C---:B------:R-:W-:Y:S08]  /*2c40*/  HMMA.16816.F32 R52, R8.reuse, R28, R52 ;  /* 0x0000001c0834723c */ /* 0x040ff00000001834 */
[----:B------:R-:W-:Y:S01]  /*2c50*/  HMMA.16816.F32 R28, R8, R26, R48 ;  /* 0x0000001a081c723c */ /* 0x000fe20000001830 */
[----:B------:R-:W4:Y:S01]  /*2c60*/  LDSM.16.MT88.4 R24, [R204+0x4c00] ;  /* 0x004c0000cc18783b */ /* 0x000f220000004200 */
[----:B-1----:R-:W-:-:S04]  /*2c70*/  FFMA.FTZ R0, R112, c[0x0][0x23c], -R5 ;  /* 0x00008f0070007a23 */ /* 0x002fc80000010805 */
[----:B------:R1:W-:Y:S01]  /*2c80*/  MUFU.EX2 R116, R0 ;  /* 0x0000000000747308 */ /* 0x0003e20000000800 */
[----:B---3--:R-:W-:Y:S01]  /*2c90*/  F2FP.PACK_AB R8, R118, R117 ;  /* 0x000000757608723e */ /* 0x008fe200000000ff */
[----:B-1----:R-:W-:-:S06]  /*2ca0*/  FFMA.FTZ R0, R113, c[0x0][0x23c], -R5 ;  /* 0x00008f0071007a23 */ /* 0x002fcc0000010805 */
[----:B------:R1:W3:Y:S02]  /*2cb0*/  MUFU.EX2 R112, R0 ;  /* 0x0000000000707308 */ /* 0x0002e40000000800 */
[----:B-1----:R-:W-:Y:S01]  /*2cc0*/  FFMA.FTZ R0, R186, c[0x0][0x23c], -R4 ;  /* 0x00008f00ba007a23 */ /* 0x002fe20000010804 */
[----:B------:R-:W-:Y:S02]  /*2cd0*/  MOV R186, R84 ;  /* 0x0000005400ba7202 */ /* 0x000fe40000000f00 */
[----:B---3--:R-:W-:-:S03]  /*2ce0*/  F2FP.PACK_AB R10, R112, R116 ;  /* 0x00000074700a723e */ /* 0x008fc600000000ff */
[----:B------:R1:W3:Y:S02]  /*2cf0*/  MUFU.EX2 R92, R0 ;  /* 0x00000000005c7308 */ /* 0x0002e40000000800 */
[----:B-1----:R-:W-:Y:S01]  /*2d00*/  FFMA.FTZ R0, R114, c[0x0][0x23c], -R4 ;  /* 0x00008f0072007a23 */ /* 0x002fe20000010804 */
[----:B---3--:R-:W-:Y:S02]  /*2d10*/  F2FP.PACK_AB R9, R96, R92 ;  /* 0x0000005c6009723e */ /* 0x008fe400000000ff */
[----:B------:R-:W-:-:S03]  /*2d20*/  MOV R114, R221 ;  /* 0x000000dd00727202 */ /* 0x000fc60000000f00 */
[----:B------:R1:W-:Y:S02]  /*2d30*/  MUFU.EX2 R93, R0 ;  /* 0x00000000005d7308 */ /* 0x0003e40000000800 */
[----:B-1----:R-:W-:Y:S01]  /*2d40*/  FFMA.FTZ R0, R115, c[0x0][0x23c], -R4 ;  /* 0x00008f0073007a23 */ /* 0x002fe20000010804 */
[----:B------:R-:W-:-:S05]  /*2d50*/  MOV R115, R163 ;  /* 0x000000a300737202 */ /* 0x000fca0000000f00 */
[----:B------:R1:W3:Y:S02]  /*2d60*/  MUFU.EX2 R89, R0 ;  /* 0x0000000000597308 */ /* 0x0002e40000000800 */
[----:B-1----:R-:W-:Y:S01]  /*2d70*/  FFMA.FTZ R0, R79, c[0x0][0x23c], -R6 ;  /* 0x00008f004f007a23 */ /* 0x002fe20000010806 */
[----:B---3--:R-:W-:-:S05]  /*2d80*/  F2FP.PACK_AB R11, R89, R93 ;  /* 0x0000005d590b723e */ /* 0x008fca00000000ff */
[----:B------:R1:W-:Y:S02]  /*2d90*/  MUFU.EX2 R113, R0 ;  /* 0x0000000000717308 */ /* 0x0003e40000000800 */
[C---:B--2---:R-:W-:Y:S08]  /*2da0*/  HMMA.16816.F32 R44, R8.reuse, R12, R44 ;  /* 0x0000000c082c723c */ /* 0x044ff0000000182c */
[----:B------:R-:W-:Y:S01]  /*2db0*/  HMMA.16816.F32 R32, R8, R18, R32 ;  /* 0x000000120820723c */ /* 0x000fe20000001820 */
[----:B-1----:R-:W-:Y:S01]  /*2dc0*/  FFMA.FTZ R0, R132, c[0x0][0x23c], -R5 ;  /* 0x00008f0084007a23 */ /* 0x002fe20000010805 */
[----:B------:R-:W-:-:S03]  /*2dd0*/  MOV R132, R162 ;  /* 0x000000a200847202 */ /* 0x000fc60000000f00 */
[----:B------:R1:W-:Y:S02]  /*2de0*/  MUFU.EX2 R88, R0 ;  /* 0x0000000000587308 */ /* 0x0003e40000000800 */
[----:B-1----:R-:W-:Y:S01]  /*2df0*/  FFMA.FTZ R0, R133, c[0x0][0x23c], -R5 ;  /* 0x00008f0085007a23 */ /* 0x002fe20000010805 */
[----:B------:R-:W-:-:S05]  /*2e00*/  MOV R133, R161 ;  /* 0x000000a100857202 */ /* 0x000fca0000000f00 */
[----:B------:R1:W2:Y:S02]  /*2e10*/  MUFU.EX2 R87, R0 ;  /* 0x0000000000577308 */ /* 0x0002a40000000800 */
[--C-:B-1----:R-:W-:Y:S01]  /*2e20*/  FFMA.FTZ R0, R108, c[0x0][0x23c], -R5.reuse ;  /* 0x00008f006c007a23 */ /* 0x102fe20000010805 */
[----:B------:R-:W-:Y:S02]  /*2e30*/  MOV R108, R160 ;  /* 0x000000a0006c7202 */ /* 0x000fe40000000f00 */
[C---:B------:R-:W-:Y:S03]  /*2e40*/  HMMA.16816.F32 R160, R8.reuse, R16, R36 ;  /* 0x0000001008a0723c */ /* 0x040fe60000001824 */
[----:B------:R1:W-:Y:S05]  /*2e50*/  MUFU.EX2 R86, R0 ;  /* 0x0000000000567308 */ /* 0x0003ea0000000800 */
[----:B------:R-:W-:Y:S07]  /*2e60*/  HMMA.16816.F32 R36, R8, R14, R40 ;  /* 0x0000000e0824723c */ /* 0x000fee0000001828 */
[----:B------:R-:W-:Y:S01]  /*2e70*/  F2FP.PACK_AB R8, R152, R243 ;  /* 0x000000f39808723e */ /* 0x000fe200000000ff */
[----:B-1----:R-:W-:Y:S01]  /*2e80*/  FFMA.FTZ R0, R109, c[0x0][0x23c], -R5 ;  /* 0x00008f006d007a23 */ /* 0x002fe20000010805 */
[----:B------:R-:W-:-:S02]  /*2e90*/  F2FP.PACK_AB R9, R224, R197 ;  /* 0x000000c5e009723e */ /* 0x000fc400000000ff */
[----:B------:R-:W-:Y:S01]  /*2ea0*/  F2FP.PACK_AB R10, R154, R153 ;  /* 0x000000999a0a723e */ /* 0x000fe200000000ff */
[----:B------:R1:W3:Y:S01]  /*2eb0*/  MUFU.EX2 R85, R0 ;  /* 0x0000000000557308 */ /* 0x0002e20000000800 */
[----:B------:R-:W-:Y:S02]  /*2ec0*/  F2FP.PACK_AB R11, R225, R226 ;  /* 0x000000e2e10b723e */ /* 0x000fe400000000ff */
[----:B------:R-:W-:-:S05]  /*2ed0*/  MOV R109, R220 ;  /* 0x000000dc006d7202 */ /* 0x000fca0000000f00 */
[----:B------:R-:W-:Y:S01]  /*2ee0*/  HMMA.16816.F32 R48, R8, R14, R20 ;  /* 0x0000000e0830723c */ /* 0x000fe20000001814 */
[----:B------:R-:W5:Y:S01]  /*2ef0*/  LDSM.16.MT88.4 R20, [R205+0x4c00] ;  /* 0x004c0000cd14783b */ /* 0x000f620000004200 */
[----:B-1----:R-:W-:Y:S01]  /*2f00*/  FFMA.FTZ R0, R134, c[0x0][0x23c], -R4 ;  /* 0x00008f0086007a23 */ /* 0x002fe20000010804 */
[----:B------:R-:W-:-:S05]  /*2f10*/  MOV R134, R82 ;  /* 0x0000005200867202 */ /* 0x000fca0000000f00 */
[C---:B------:R-:W-:Y:S01]  /*2f20*/  HMMA.16816.F32 R52, R8.reuse, R12, R52 ;  /* 0x0000000c0834723c */ /* 0x040fe20000001834 */
[----:B------:R-:W1:Y:S01]  /*2f30*/  LDSM.16.MT88.4 R12, [R204+0x5000] ;  /* 0x00500000cc0c783b */ /* 0x000e620000004200 */
[----:B------:R2:W-:Y:S06]  /*2f40*/  MUFU.EX2 R82, R0 ;  /* 0x0000000000527308 */ /* 0x0005ec0000000800 */
[C---:B------:R-:W-:Y:S08]  /*2f50*/  HMMA.16816.F32 R56, R8.reuse, R16, R60 ;  /* 0x000000100838723c */ /* 0x040ff0000000183c */
[----:B------:R-:W-:Y:S01]  /*2f60*/  HMMA.16816.F32 R28, R8, R18, R28 ;  /* 0x00000012081c723c */ /* 0x000fe2000000181c */
[----:B------:R-:W1:Y:S01]  /*2f70*/  LDSM.16.MT88.4 R16, [R205+0x5000] ;  /* 0x00500000cd10783b */ /* 0x000e620000004200 */
[----:B--2---:R-:W-:Y:S01]  /*2f80*/  FFMA.FTZ R0, R135, c[0x0][0x23c], -R4 ;  /* 0x00008f0087007a23 */ /* 0x004fe20000010804 */
[----:B------:R-:W-:-:S03]  /*2f90*/  MOV R135, R83 ;  /* 0x0000005300877202 */ /* 0x000fc60000000f00 */
[----:B------:R2:W2:Y:S01]  /*2fa0*/  MUFU.EX2 R83, R0 ;  /* 0x0000000000537308 */ /* 0x0004a20000000800 */
[----:B------:R-:W-:Y:S02]  /*2fb0*/  F2FP.PACK_AB R8, R87, R88 ;  /* 0x000000585708723e */ /* 0x000fe400000000ff */
[----:B---3--:R-:W-:Y:S01]  /*2fc0*/  F2FP.PACK_AB R10, R85, R86 ;  /* 0x00000056550a723e */ /* 0x008fe200000000ff */
[--C-:B--2---:R-:W-:Y:S01]  /*2fd0*/  FFMA.FTZ R0, R110, c[0x0][0x23c], -R4.reuse ;  /* 0x00008f006e007a23 */ /* 0x104fe20000010804 */
[----:B------:R-:W-:Y:S02]  /*2fe0*/  MOV R110, R81 ;  /* 0x00000051006e7202 */ /* 0x000fe40000000f00 */
[----:B------:R-:W-:Y:S01]  /*2ff0*/  F2FP.PACK_AB R9, R83, R82 ;  /* 0x000000525309723e */ /* 0x000fe200000000ff */
[----:B------:R2:W-:Y:S02]  /*3000*/  MUFU.EX2 R81, R0 ;  /* 0x0000000000517308 */ /* 0x0005e40000000800 */
[----:B--2---:R-:W-:Y:S01]  /*3010*/  FFMA.FTZ R0, R111, c[0x0][0x23c], -R4 ;  /* 0x00008f006f007a23 */ /* 0x004fe20000010804 */
[----:B------:R-:W-:-:S05]  /*3020*/  MOV R111, R80 ;  /* 0x00000050006f7202 */ /* 0x000fca0000000f00 */
[----:B------:R2:W3:Y:S02]  /*3030*/  MUFU.EX2 R80, R0 ;  /* 0x0000000000507308 */ /* 0x0004e40000000800 */
[----:B--2---:R-:W-:Y:S01]  /*3040*/  FFMA.FTZ R0, R90, c[0x0][0x23c], -R6 ;  /* 0x00008f005a007a23 */ /* 0x004fe20000010806 */
[----:B---3--:R-:W-:Y:S02]  /*3050*/  F2FP.PACK_AB R11, R80, R81 ;  /* 0x00000051500b723e */ /* 0x008fe400000000ff */
[----:B------:R-:W-:-:S03]  /*3060*/  MOV R90, R167 ;  /* 0x000000a7005a7202 */ /* 0x000fc60000000f00 */
[----:B------:R2:W-:Y:S02]  /*3070*/  MUFU.EX2 R84, R0 ;  /* 0x0000000000547308 */ /* 0x0005e40000000800 */
[C---:B----4-:R-:W-:Y:S08]  /*3080*/  HMMA.16816.F32 R40, R8.reuse, R24, R44 ;  /* 0x000000180828723c */ /* 0x050ff0000000182c */
[----:B------:R-:W-:Y:S01]  /*3090*/  HMMA.16816.F32 R36, R8, R26, R36 ;  /* 0x0000001a0824723c */ /* 0x000fe20000001824 */
[----:B--2---:R-:W-:Y:S01]  /*30a0*/  FFMA.FTZ R0, R128, c[0x0][0x23c], -R5 ;  /* 0x00008f0080007a23 */ /* 0x004fe20000010805 */
[----:B------:R-:W-:-:S03]  /*30b0*/  MOV R128, R166 ;  /* 0x000000a600807202 */ /* 0x000fc60000000f00 */
[----:B------:R2:W-:Y:S03]  /*30c0*/  MUFU.EX2 R78, R0 ;  /* 0x00000000004e7308 */ /* 0x0005e60000000800 */
[C---:B-----5:R-:W-:Y:S08]  /*30d0*/  HMMA.16816.F32 R160, R8.reuse, R20, R160 ;  /* 0x0000001408a0723c */ /* 0x060ff000000018a0 */
[----:B------:R-:W-:Y:S01]  /*30e0*/  HMMA.16816.F32 R32, R8, R22, R32 ;  /* 0x000000160820723c */ /* 0x000fe20000001820 */
[----:B--2---:R-:W-:Y:S01]  /*30f0*/  FFMA.FTZ R0, R129, c[0x0][0x23c], -R5 ;  /* 0x00008f0081007a23 */ /* 0x004fe20000010805 */
[----:B------:R-:W-:-:S05]  /*3100*/  MOV R129, R165 ;  /* 0x000000a500817202 */ /* 0x000fca0000000f00 */
[----:B------:R-:W-:Y:S01]  /*3110*/  F2FP.PACK_AB R9, R227, R228 ;  /* 0x000000e4e309723e */ /* 0x000fe200000000ff */
[----:B------:R2:W3:Y:S01]  /*3120*/  MUFU.EX2 R79, R0 ;  /* 0x00000000004f7308 */ /* 0x0004e20000000800 */
[----:B------:R-:W-:Y:S02]  /*3130*/  F2FP.PACK_AB R10, R128, R129 ;  /* 0x00000081800a723e */ /* 0x000fe400000000ff */
[----:B------:R-:W-:Y:S01]  /*3140*/  F2FP.PACK_AB R11, R230, R229 ;  /* 0x000000e5e60b723e */ /* 0x000fe200000000ff */
[----:B--2---:R-:W-:Y:S01]  /*3150*/  FFMA.FTZ R0, R104, c[0x0][0x23c], -R5 ;  /* 0x00008f0068007a23 */ /* 0x004fe20000010805 */
[----:B------:R-:W-:-:S03]  /*3160*/  MOV R104, R164 ;  /* 0x000000a400687202 */ /* 0x000fc60000000f00 */
[----:B------:R2:W-:Y:S02]  /*3170*/  MUFU.EX2 R77, R0 ;  /* 0x00000000004d7308 */ /* 0x0005e40000000800 */
[----:B--2---:R-:W-:Y:S01]  /*3180*/  FFMA.FTZ R0, R105, c[0x0][0x23c], -R5 ;  /* 0x00008f0069007a23 */ /* 0x004fe20000010805 */
[----:B------:R-:W-:-:S05]  /*3190*/  MOV R105, R155 ;  /* 0x0000009b00697202 */ /* 0x000fca0000000f00 */
[----:B------:R2:W4:Y:S01]  /*31a0*/  MUFU.EX2 R76, R0 ;  /* 0x00000000004c7308 */ /* 0x0005220000000800 */
[----:B------:R-:W-:-:S07]  /*31b0*/  F2FP.PACK_AB R8, R104, R105 ;  /* 0x000000696808723e */ /* 0x000fce00000000ff */
[----:B------:R-:W-:Y:S01]  /*31c0*/  HMMA.16816.F32 R44, R8, R26, R48 ;  /* 0x0000001a082c723c */ /* 0x000fe20000001830 */
[----:B--2---:R-:W-:-:S07]  /*31d0*/  FFMA.FTZ R0, R130, c[0x0][0x23c], -R4 ;  /* 0x00008f0082007a23 */ /* 0x004fce0000010804 */
[C---:B------:R-:W-:Y:S01]  /*31e0*/  HMMA.16816.F32 R52, R8.reuse, R24, R52 ;  /* 0x000000180834723c */ /* 0x040fe20000001834 */
[----:B------:R-:W2:Y:S01]  /*31f0*/  LDSM.16.MT88.4 R24, [R204+0x5400] ;  /* 0x00540000cc18783b */ /* 0x000ea20000004200 */
[----:B------:R-:W-:Y:S01]  /*3200*/  MOV R130, R154 ;  /* 0x0000009a00827202 */ /* 0x000fe20000000f00 */
[----:B------:R5:W-:Y:S05]  /*3210*/  MUFU.EX2 R74, R0 ;  /* 0x00000000004a7308 */ /* 0x000bea0000000800 */
[C---:B------:R-:W-:Y:S08]  /*3220*/  HMMA.16816.F32 R48, R8.reuse, R20, R56 ;  /* 0x000000140830723c */ /* 0x040ff00000001838 */
[----:B------:R-:W-:Y:S01]  /*3230*/  HMMA.16816.F32 R28, R8, R22, R28 ;  /* 0x00000016081c723c */ /* 0x000fe2000000181c */
[----:B------:R-:W1:Y:S01]  /*3240*/  LDSM.16.MT88.4 R20, [R205+0x5400] ;  /* 0x00540000cd14783b */ /* 0x000e620000004200 */
[----:B-----5:R-:W-:Y:S01]  /*3250*/  FFMA.FTZ R0, R131, c[0x0][0x23c], -R4 ;  /* 0x00008f0083007a23 */ /* 0x020fe20000010804 */
[----:B------:R-:W-:-:S03]  /*3260*/  MOV R131, R153 ;  /* 0x0000009900837202 */ /* 0x000fc60000000f00 */
[----:B------:R5:W5:Y:S01]  /*3270*/  MUFU.EX2 R73, R0 ;  /* 0x0000000000497308 */ /* 0x000b620000000800 */
[----:B---3--:R-:W-:Y:S02]  /*3280*/  F2FP.PACK_AB R8, R79, R78 ;  /* 0x0000004e4f08723e */ /* 0x008fe400000000ff */
[----:B----4-:R-:W-:Y:S01]  /*3290*/  F2FP.PACK_AB R10, R76, R77 ;  /* 0x0000004d4c0a723e */ /* 0x010fe200000000ff */
[--C-:B-----5:R-:W-:Y:S01]  /*32a0*/  FFMA.FTZ R0, R106, c[0x0][0x23c], -R4.reuse ;  /* 0x00008f006a007a23 */ /* 0x120fe20000010804 */
[----:B------:R-:W-:Y:S02]  /*32b0*/  F2FP.PACK_AB R9, R73, R74 ;  /* 0x0000004a4909723e */ /* 0x000fe400000000ff */
[----:B------:R-:W-:Y:S01]  /*32c0*/  MOV R106, R152 ;  /* 0x00000098006a7202 */ /* 0x000fe20000000f00 */
[----:B------:R3:W-:Y:S01]  /*32d0*/  MUFU.EX2 R72, R0 ;  /* 0x0000000000487308 */ /* 0x0007e20000000800 */
[----:B------:R-:W-:Y:S01]  /*32e0*/  LDSM.16.MT88.4 R152, [R204+0x5c00] ;  /* 0x005c0000cc98783b */ /* 0x000fe20000004200 */
        /* <DEDUP_REMOVED lines=9> */
[C---:B------:R-:W-:Y:S08]  /*3380*/  HMMA.16816.F32 R160, R8.reuse, R16, R160 ;  /* 0x0000001008a0723c */ /* 0x040ff000000018a0 */
        /* <DEDUP_REMOVED lines=49> */
[----:B--2---:R-:W-:-:S04]  /*36a0*/  FFMA.FTZ R0, R121, c[0x0][0x23c], -R5 ;  /* 0x00008f0079007a23 */ /* 0x004fc80000010805 */
[----:B------:R2:W4:Y:S02]  /*36b0*/  MUFU.EX2 R58, R0 ;  /* 0x00000000003a7308 */ /* 0x0005240000000800 */
[----:B---3--:R-:W-:Y:S01]  /*36c0*/  F2FP.PACK_AB R8, R61, R60 ;  /* 0x0000003c3d08723e */ /* 0x008fe200000000ff */
[----:B--2---:R-:W-:Y:S01]  /*36d0*/  FFMA.FTZ R0, R190, c[0x0][0x23c], -R4 ;  /* 0x00008f00be007a23 */ /* 0x004fe20000010804 */
[----:B----4-:R-:W-:-:S04]  /*36e0*/  F2FP.PACK_AB R10, R58, R59 ;  /* 0x0000003b3a0a723e */ /* 0x010fc800000000ff */
        /* <DEDUP_REMOVED lines=10> */
[----:B------:R2:W3:Y:S02]  /*3790*/  MUFU.EX2 R42, R0 ;  /* 0x00000000002a7308 */ /* 0x0004e40000000800 */
[C---:B-1----:R-:W-:Y:S08]  /*37a0*/  HMMA.16816.F32 R140, R8.reuse, R12, R140 ;  /* 0x0000000c088c723c */ /* 0x042ff0000000188c */
[----:B------:R-:W-:Y:S01]  /*37b0*/  HMMA.16816.F32 R36, R8, R14, R36 ;  /* 0x0000000e0824723c */ /* 0x000fe20000001824 */
[----:B--2---:R-:W-:-:S04]  /*37c0*/  FFMA.FTZ R0, R200, c[0x0][0x23c], -R5 ;  /* 0x00008f00c8007a23 */ /* 0x004fc80000010805 */
[----:B------:R1:W-:Y:S03]  /*37d0*/  MUFU.EX2 R41, R0 ;  /* 0x0000000000297308 */ /* 0x0003e60000000800 */
[C---:B-----5:R-:W-:Y:S08]  /*37e0*/  HMMA.16816.F32 R160, R8.reuse, R16, R160 ;  /* 0x0000001008a0723c */ /* 0x060ff000000018a0 */
[----:B------:R-:W-:Y:S01]  /*37f0*/  HMMA.16816.F32 R32, R8, R18, R32 ;  /* 0x000000120820723c */ /* 0x000fe20000001820 */
[----:B-1----:R-:W-:-:S06]  /*3800*/  FFMA.FTZ R0, R201, c[0x0][0x23c], -R5 ;  /* 0x00008f00c9007a23 */ /* 0x002fcc0000010805 */
[----:B------:R-:W-:Y:S02]  /*3810*/  F2FP.PACK_AB R8, R115, R132 ;  /* 0x000000847308723e */ /* 0x000fe400000000ff */
[----:B------:R-:W-:Y:S01]  /*3820*/  F2FP.PACK_AB R9, R75, R84 ;  /* 0x000000544b09723e */ /* 0x000fe200000000ff */
[----:B------:R1:W2:Y:S01]  /*3830*/  MUFU.EX2 R40, R0 ;  /* 0x0000000000287308 */ /* 0x0002a20000000800 */
[----:B------:R-:W-:Y:S02]  /*3840*/  F2FP.PACK_AB R10, R187, R114 ;  /* 0x00000072bb0a723e */ /* 0x000fe400000000ff */
[----:B---3--:R-:W-:-:S07]  /*3850*/  F2FP.PACK_AB R11, R42, R63 ;  /* 0x0000003f2a0b723e */ /* 0x008fce00000000ff */
[----:B------:R-:W-:Y:S01]  /*3860*/  HMMA.16816.F32 R48, R8, R16, R48 ;  /* 0x000000100830723c */ /* 0x000fe20000001830 */
[----:B-1----:R-:W-:Y:S01]  /*3870*/  FFMA.FTZ R0, R192, c[0x0][0x23c], -R5 ;  /* 0x00008f00c0007a23 */ /* 0x002fe20000010805 */
[----:B--2---:R-:W-:-:S06]  /*3880*/  F2FP.PACK_AB R164, R40, R41 ;  /* 0x0000002928a4723e */ /* 0x004fcc00000000ff */
[C---:B------:R-:W-:Y:S01]  /*3890*/  HMMA.16816.F32 R144, R8.reuse, R12, R144 ;  /* 0x0000000c0890723c */ /* 0x040fe20000001890 */
[----:B------:R1:W-:Y:S07]  /*38a0*/  MUFU.EX2 R31, R0 ;  /* 0x00000000001f7308 */ /* 0x0003ee0000000800 */
[C---:B------:R-:W-:Y:S01]  /*38b0*/  HMMA.16816.F32 R24, R8.reuse, R14, R24 ;  /* 0x0000000e0818723c */ /* 0x040fe20000001818 */
[----:B------:R-:W2:Y:S07]  /*38c0*/  LDSM.16.MT88.4 R12, [R205+0x5c00] ;  /* 0x005c0000cd0c783b */ /* 0x000eae0000004200 */
[----:B------:R-:W-:Y:S01]  /*38d0*/  HMMA.16816.F32 R20, R8, R18, R20 ;  /* 0x000000120814723c */ /* 0x000fe20000001814 */
[----:B-1----:R-:W-:-:S02]  /*38e0*/  FFMA.FTZ R0, R193, c[0x0][0x23c], -R5 ;  /* 0x00008f00c1007a23 */ /* 0x002fc40000010805 */
[----:B------:R-:W-:Y:S02]  /*38f0*/  FADD.FTZ R5, R97, R7 ;  /* 0x0000000761057221 */ /* 0x000fe40000010000 */
        /* <DEDUP_REMOVED lines=9> */
[----:B-1----:R-:W-:Y:S02]  /*3990*/  FFMA.FTZ R0, R195, c[0x0][0x23c], -R4 ;  /* 0x00008f00c3007a23 */ /* 0x002fe40000010804 */
[----:B------:R-:W-:Y:S01]  /*39a0*/  FADD.FTZ R4, R168, R157 ;  /* 0x0000009da8047221 */ /* 0x000fe20000010000 */
[----:B------:R-:W-:-:S03]  /*39b0*/  F2FP.PACK_AB R168, R185, R186 ;  /* 0x000000bab9a8723e */ /* 0x000fc600000000ff */
[----:B------:R1:W3:Y:S02]  /*39c0*/  MUFU.EX2 R220, R0 ;  /* 0x0000000000dc7308 */ /* 0x0002e40000000800 */
[----:B-1----:R-:W-:Y:S01]  /*39d0*/  FFMA.FTZ R0, R98, c[0x0][0x23c], -R6 ;  /* 0x00008f0062007a23 */ /* 0x002fe20000010806 */
[----:B---3--:R-:W-:-:S05]  /*39e0*/  F2FP.PACK_AB R167, R220, R28 ;  /* 0x0000001cdca7723e */ /* 0x008fca00000000ff */
[----:B------:R1:W-:Y:S02]  /*39f0*/  MUFU.EX2 R16, R0 ;  /* 0x0000000000107308 */ /* 0x0003e40000000800 */
[C---:B------:R-:W-:Y:S08]  /*3a00*/  HMMA.16816.F32 R140, R164.reuse, R152, R140 ;  /* 0x00000098a48c723c */ /* 0x040ff0000000188c */
[----:B------:R-:W-:Y:S01]  /*3a10*/  HMMA.16816.F32 R148, R164, R154, R36 ;  /* 0x0000009aa494723c */ /* 0x000fe20000001824 */
[----:B-1----:R-:W-:-:S04]  /*3a20*/  FFMA.FTZ R0, R99, c[0x0][0x23c], -R6 ;  /* 0x00008f0063007a23 */ /* 0x002fc80000010806 */
[----:B------:R1:W3:Y:S03]  /*3a30*/  MUFU.EX2 R10, R0 ;  /* 0x00000000000a7308 */ /* 0x0002e60000000800 */
[C---:B--2---:R-:W-:Y:S08]  /*3a40*/  HMMA.16816.F32 R160, R164.reuse, R12, R160 ;  /* 0x0000000ca4a0723c */ /* 0x044ff000000018a0 */
[----:B------:R-:W-:Y:S01]  /*3a50*/  HMMA.16816.F32 R164, R164, R14, R32 ;  /* 0x0000000ea4a4723c */ /* 0x000fe20000001820 */
[----:B-1----:R-:W-:Y:S01]  /*3a60*/  FFMA.FTZ R0, R94, c[0x0][0x23c], -R6 ;  /* 0x00008f005e007a23 */ /* 0x002fe20000010806 */
[----:B---3--:R-:W-:-:S03]  /*3a70*/  F2FP.PACK_AB R169, R10, R16 ;  /* 0x000000100aa9723e */ /* 0x008fc600000000ff */
[----:B------:R1:W-:Y:S02]  /*3a80*/  MUFU.EX2 R9, R0 ;  /* 0x0000000000097308 */ /* 0x0003e40000000800 */
[----:B-1----:R-:W-:-:S06]  /*3a90*/  FFMA.FTZ R0, R95, c[0x0][0x23c], -R6 ;  /* 0x00008f005f007a23 */ /* 0x002fcc0000010806 */
[----:B------:R1:W2:Y:S02]  /*3aa0*/  MUFU.EX2 R222, R0 ;  /* 0x0000000000de7308 */ /* 0x0002a40000000800 */
[----:B-1----:R-:W-:Y:S01]  /*3ab0*/  FADD.FTZ R0, R237, R171 ;  /* 0x000000abed007221 */ /* 0x002fe20000010000 */
[----:B--2---:R-:W-:-:S03]  /*3ac0*/  F2FP.PACK_AB R171, R222, R9 ;  /* 0x00000009deab723e */ /* 0x004fc600000000ff */
        /* <DEDUP_REMOVED lines=122> */
[----:B------:R-:W-:Y:S01]  /*4270*/  FADD.FTZ R220, R220, R0 ;  /* 0x00000000dcdc7221 */ /* 0x000fe20000010000 */
[----:B------:R-:W-:Y:S05]  /*4280*/  @!P0 BRA `(.L_x_28) ;  /* 0x000036e000008947 */ /* 0x000fea0003800000 */
[----:B------:R-:W-:Y:S01]  /*4290*/  LEA.HI.SX32 R217, R217, 0xfffffffe, 0x19 ;  /* 0xfffffffed9d97811 */ /* 0x000fe200078fcaff */
[----:B------:R-:W-:Y:S01]  /*42a0*/  IMAD.MOV.U32 R133, RZ, RZ, R137 ;  /* 0x000000ffff857224 */ /* 0x000fe200078e0089 */
[----:B------:R-:W-:Y:S01]  /*42b0*/  MOV R135, R3 ;  /* 0x0000000300877202 */ /* 0x000fe20000000f00 */
[----:B------:R-:W-:Y:S01]  /*42c0*/  IMAD.MOV.U32 R132, RZ, RZ, R138 ;  /* 0x000000ffff847224 */ /* 0x000fe200078e008a */
[----:B------:R-:W-:Y:S01]  /*42d0*/  MOV R134, R136 ;  /* 0x0000008800867202 */ /* 0x000fe20000000f00 */
[----:B------:R-:W-:Y:S05]  /*42e0*/  BRA `(.L_x_29) ;  /* 0x0000019000007947 */ /* 0x000fea0003800000 */
.L_x_31:
[----:B------:R-:W-:Y:S04]  /*42f0*/  IADD3 R0, R217, -0x1, RZ ;  /* 0xffffffffd9007810 */ /* 0x000fe80007ffe0ff */
[----:B------:R-:W-:Y:S01]  /*4300*/  SHF.R.S32.HI R136, RZ, 0x1f, R0 ;  /* 0x0000001fff887819 */ /* 0x000fe20000011400 */
[----:B------:R-:W-:Y:S04]  /*4310*/  IMAD.WIDE.U32 R2, R0, c[0x0][0x198], RZ ;  /* 0x0000660000027a25 */ /* 0x000fe800078e00ff */
        /* <DEDUP_REMOVED lines=22> */
.L_x_29:
[----:B------:R-:W-:Y:S01]  /*4480*/  SHF.R.S32.HI R0, RZ, 0x1f, R217 ;  /* 0x0000001fff007819 */ /* 0x000fe200000114d9 */
[----:B------:R-:W-:Y:S04]  /*4490*/  DEPBAR.LE SB0, 0x0 ;  /* 0x000080000000791a */ /* 0x000fe80000000000 */
[----:B------:R-:W-:Y:S01]  /*44a0*/  BAR.SYNC.DEFER_BLOCKING 0x0 ;  /* 0x0000000000007b1d */ /* 0x000fe20000010000 */
[----:B------:R-:W-:Y:S02]  /*44b0*/  IMAD R0, R0, c[0x0][0x1a0], RZ ;  /* 0x0000680000007a24 */ /* 0x000fe400078e02ff */
[C---:B------:R-:W-:Y:S04]  /*44c0*/  IMAD.WIDE.U32 R2, R217.reuse, c[0x0][0x1a0], RZ ;  /* 0x00006800d9027a25 */ /* 0x040fe800078e00ff */
        /* <DEDUP_REMOVED lines=14> */
[----:B------:R-:W-:Y:S04]  /*45b0*/  IADD3.X R3, R5, UR5, RZ, P1, !PT ;  /* 0x0000000505037c10 */ /* 0x000fe80008ffe4ff */
[----:B------:R-:W-:Y:S01]  /*45c0*/  IADD3.X R9, R3, UR5, RZ, P0, !PT ;  /* 0x0000000503097c10 */ /* 0x000fe200087fe4ff */
[----:B------:R1:W-:Y:S01]  /*45d0*/  LDGSTS.E.BYPASS.LTC128B.128 [R218+0x4800], [R4.64] ;  /* 0x0480000004da7fae */ /* 0x0003e2000b901d4a */
[----:B------:R-:W-:Y:S07]  /*45e0*/  ISETP.GT.AND P0, PT, R217, RZ, PT ;  /* 0x000000ffd900720c */ /* 0x000fee0003f04270 */
[----:B------:R2:W-:Y:S08]  /*45f0*/  LDGSTS.E.BYPASS.LTC128B.128 [R218+0x5000], [R2.64] ;  /* 0x0500000002da7fae */ /* 0x0005f0000b901d4a */
[----:B------:R3:W-:Y:S08]  /*4600*/  LDGSTS.E.BYPASS.LTC128B.128 [R218+0x5800], [R8.64] ;  /* 0x0580000008da7fae */ /* 0x0007f0000b901d4a */
[----:B------:R-:W-:Y:S08]  /*4610*/  LDSM.16.M88.4 R128, [R207] ;  /* 0x00000000cf80783b */ /* 0x000ff00000000200 */
[----:B------:R-:W1:Y:S08]  /*4620*/  LDSM.16.M88.4 R16, [R206] ;  /* 0x00000000ce10783b */ /* 0x000e700000000200 */
        /* <DEDUP_REMOVED lines=86> */
.L_x_30:
        /* <DEDUP_REMOVED lines=130> */
[----:B------:R-:W-:Y:S01]  /*53b0*/  SHFL.BFLY PT, R137, R3, 0x2, 0x1f ;  /* 0x0c401f0003897f89 */ /* 0x000fe200000e0000 */
[----:B------:R-:W-:Y:S07]  /*53c0*/  FMNMX.FTZ R138, R129, R138, !PT ;  /* 0x0000008a818a7209 */ /* 0x000fee0007810000 */
        /* <DEDUP_REMOVED lines=10> */
[C---:B------:R-:W-:Y:S01]  /*5470*/  FSETP.NEU.FTZ.AND P1, PT, R138.reuse, -INF , PT ;  /* 0xff8000008a00780b */ /* 0x040fe20003f3d000 */
[C---:B------:R-:W-:Y:S02]  /*5480*/  FADD.FTZ R0, -R138.reuse, R132 ;  /* 0x000000848a007221 */ /* 0x040fe40000010100 */
[----:B------:R-:W-:Y:S01]  /*5490*/  FMUL.FTZ R172, R138, c[0x0][0x23c] ;  /* 0x00008f008aac7a20 */ /* 0x000fe20000410000 */
[----:B--2---:R-:W-:Y:S01]  /*54a0*/  FMNMX.FTZ R137, R137, R173, !PT ;  /* 0x000000ad89897209 */ /* 0x004fe20007810000 */
[----:B------:R-:W-:Y:S03]  /*54b0*/  FMUL.FTZ R0, R0, c[0x0][0x23c] ;  /* 0x00008f0000007a20 */ /* 0x000fe60000410000 */
[----:B------:R-:W-:Y:S01]  /*54c0*/  FSEL R172, R172, RZ, P1 ;  /* 0x000000ffacac7208 */ /* 0x000fe20000800000 */
[----:B------:R2:W4:Y:S01]  /*54d0*/  MUFU.EX2 R139, R0 ;  /* 0x00000000008b7308 */ /* 0x0005220000000800 */
[----:B------:R-:W-:Y:S02]  /*54e0*/  FSETP.NEU.FTZ.AND P1, PT, R137, -INF , PT ;  /* 0xff8000008900780b */ /* 0x000fe40003f3d000 */
[----:B---3--:R-:W-:Y:S01]  /*54f0*/  FMNMX.FTZ R136, R136, R174, !PT ;  /* 0x000000ae88887209 */ /* 0x008fe20007810000 */
[--C-:B------:R-:W-:Y:S02]  /*5500*/  FFMA.FTZ R20, R20, c[0x0][0x23c], -R172.reuse ;  /* 0x00008f0014147a23 */ /* 0x100fe400000108ac */
[--C-:B------:R-:W-:Y:S02]  /*5510*/  FFMA.FTZ R21, R21, c[0x0][0x23c], -R172.reuse ;  /* 0x00008f0015157a23 */ /* 0x100fe400000108ac */
[--C-:B------:R-:W-:Y:S02]  /*5520*/  FFMA.FTZ R48, R48, c[0x0][0x23c], -R172.reuse ;  /* 0x00008f0030307a23 */ /* 0x100fe400000108ac */
[----:B------:R-:W-:Y:S01]  /*5530*/  MUFU.EX2 R188, R20 ;  /* 0x0000001400bc7308 */ /* 0x000fe20000000800 */
[--C-:B------:R-:W-:Y:S01]  /*5540*/  FFMA.FTZ R49, R49, c[0x0][0x23c], -R172.reuse ;  /* 0x00008f0031317a23 */ /* 0x100fe200000108ac */
[----:B-1----:R-:W-:Y:S01]  /*5550*/  FMNMX.FTZ R3, R2, R3, !PT ;  /* 0x0000000302037209 */ /* 0x002fe20007810000 */
        /* <DEDUP_REMOVED lines=9> */
[----:B--2---:R-:W-:Y:S01]  /*55f0*/  FADD.FTZ R0, -R137, R133 ;  /* 0x0000008589007221 */ /* 0x004fe20000010100 */
[----:B------:R4:W-:Y:S01]  /*5600*/  MUFU.EX2 R202, R16 ;  /* 0x0000001000ca7308 */ /* 0x0009e20000000800 */
[----:B------:R-:W-:Y:S02]  /*5610*/  FMUL.FTZ R133, R136, c[0x0][0x23c] ;  /* 0x00008f0088857a20 */ /* 0x000fe40000410000 */
[----:B------:R-:W-:Y:S02]  /*5620*/  FMUL.FTZ R0, R0, c[0x0][0x23c] ;  /* 0x00008f0000007a20 */ /* 0x000fe40000410000 */
        /* <DEDUP_REMOVED lines=12> */
[----:B----4-:R-:W-:Y:S02]  /*56f0*/  FMUL.FTZ R16, R139, R152 ;  /* 0x000000988b107220 */ /* 0x010fe40000410000 */
[--C-:B------:R-:W-:Y:S02]  /*5700*/  FFMA.FTZ R80, R80, c[0x0][0x23c], -R172.reuse ;  /* 0x00008f0050507a23 */ /* 0x100fe400000108ac */
[--C-:B------:R-:W-:Y:S01]  /*5710*/  FFMA.FTZ R81, R81, c[0x0][0x23c], -R172.reuse ;  /* 0x00008f0051517a23 */ /* 0x100fe200000108ac */
[----:B------:R3:W4:Y:S01]  /*5720*/  MUFU.EX2 R225, R5 ;  /* 0x0000000500e17308 */ /* 0x0007220000000800 */
[--C-:B------:R-:W-:Y:S02]  /*5730*/  FFMA.FTZ R84, R84, c[0x0][0x23c], -R172.reuse ;  /* 0x00008f0054547a23 */ /* 0x100fe400000108ac */
[----:B------:R-:W-:Y:S02]  /*5740*/  FFMA.FTZ R85, R85, c[0x0][0x23c], -R172 ;  /* 0x00008f0055557a23 */ /* 0x000fe400000108ac */
[----:B-1----:R-:W-:Y:S02]  /*5750*/  FADD.FTZ R0, -R136, R134 ;  /* 0x0000008688007221 */ /* 0x002fe40000010100 */
[----:B------:R-:W-:Y:S02]  /*5760*/  FMUL.FTZ R134, R3, c[0x0][0x23c] ;  /* 0x00008f0003867a20 */ /* 0x000fe40000410000 */
[--C-:B------:R-:W-:Y:S01]  /*5770*/  FFMA.FTZ R96, R96, c[0x0][0x23c], -R172.reuse ;  /* 0x00008f0060607a23 */ /* 0x100fe200000108ac */
[----:B------:R1:W-:Y:S01]  /*5780*/  MUFU.EX2 R235, R17 ;  /* 0x0000001100eb7308 */ /* 0x0003e20000000800 */
[--C-:B------:R-:W-:Y:S02]  /*5790*/  FFMA.FTZ R97, R97, c[0x0][0x23c], -R172.reuse ;  /* 0x00008f0061617a23 */ /* 0x100fe400000108ac */
[----:B------:R-:W-:Y:S02]  /*57a0*/  FMUL.FTZ R0, R0, c[0x0][0x23c] ;  /* 0x00008f0000007a20 */ /* 0x000fe40000410000 */
[----:B--2---:R-:W-:Y:S02]  /*57b0*/  FMUL.FTZ R4, R139, R144 ;  /* 0x000000908b047220 */ /* 0x004fe40000410000 */
[--C-:B------:R-:W-:Y:S02]  /*57c0*/  FFMA.FTZ R116, R116, c[0x0][0x23c], -R172.reuse ;  /* 0x00008f0074747a23 */ /* 0x100fe400000108ac */
[--C-:B------:R-:W-:Y:S01]  /*57d0*/  FFMA.FTZ R117, R117, c[0x0][0x23c], -R172.reuse ;  /* 0x00008f0075757a23 */ /* 0x100fe200000108ac */
[----:B------:R2:W-:Y:S01]  /*57e0*/  MUFU.EX2 R2, R0 ;  /* 0x0000000000027308 */ /* 0x0005e20000000800 */
[--C-:B------:R-:W-:Y:S02]  /*57f0*/  FFMA.FTZ R128, R128, c[0x0][0x23c], -R172.reuse ;  /* 0x00008f0080807a23 */ /* 0x100fe400000108ac */
[----:B------:R-:W-:Y:S02]  /*5800*/  FFMA.FTZ R172, R129, c[0x0][0x23c], -R172 ;  /* 0x00008f0081ac7a23 */ /* 0x000fe400000108ac */
[C---:B---3--:R-:W-:Y:S05]  /*5810*/  FMUL.FTZ R5, R139.reuse, R145 ;  /* 0x000000918b057220 */ /* 0x048fea0000410000 */
[----:B------:R4:W-:Y:S01]  /*5820*/  MUFU.EX2 R223, R36 ;  /* 0x0000002400df7308 */ /* 0x0009e20000000800 */
[----:B-1----:R-:W-:Y:S09]  /*5830*/  FMUL.FTZ R17, R139, R153 ;  /* 0x000000998b117220 */ /* 0x002ff20000410000 */
[----:B------:R-:W-:Y:S01]  /*5840*/  MUFU.EX2 R237, R37 ;  /* 0x0000002500ed7308 */ /* 0x000fe20000000800 */
[----:B--2---:R-:W-:Y:S02]  /*5850*/  FADD.FTZ R0, -R3, R135 ;  /* 0x0000008703007221 */ /* 0x004fe40000010100 */
[----:B------:R-:W-:Y:S02]  /*5860*/  FMUL.FTZ R135, R137, c[0x0][0x23c] ;  /* 0x00008f0089877a20 */ /* 0x000fe40000410000 */
[----:B------:R-:W-:Y:S05]  /*5870*/  FMUL.FTZ R0, R0, c[0x0][0x23c] ;  /* 0x00008f0000007a20 */ /* 0x000fea0000410000 */
[----:B------:R-:W-:Y:S01]  /*5880*/  MUFU.EX2 R239, R32 ;  /* 0x0000002000ef7308 */ /* 0x000fe20000000800 */
[----:B------:R-:W-:Y:S02]  /*5890*/  FSEL R135, R135, RZ, P1 ;  /* 0x000000ff87877208 */ /* 0x000fe40000800000 */
[----:B------:R-:W-:Y:S02]  /*58a0*/  FSETP.NEU.FTZ.AND P1, PT, R136, -INF , PT ;  /* 0xff8000008800780b */ /* 0x000fe40003f3d000 */
[----:B----4-:R-:W-:Y:S01]  /*58b0*/  F2FP.PACK_AB R36, R225, R192 ;  /* 0x000000c0e124723e */ /* 0x010fe200000000ff */
[--C-:B------:R-:W-:Y:S01]  /*58c0*/  FFMA.FTZ R22, R22, c[0x0][0x23c], -R135.reuse ;  /* 0x00008f0016167a23 */ /* 0x100fe20000010887 */
[----:B------:R-:W-:Y:S01]  /*58d0*/  FSEL R133, R133, RZ, P1 ;  /* 0x000000ff85857208 */ /* 0x000fe20000800000 */
[--C-:B------:R-:W-:Y:S01]  /*58e0*/  FFMA.FTZ R23, R23, c[0x0][0x23c], -R135.reuse ;  /* 0x00008f0017177a23 */ /* 0x100fe20000010887 */
[----:B------:R-:W-:Y:S01]  /*58f0*/  FSETP.NEU.FTZ.AND P1, PT, R3, -INF , PT ;  /* 0xff8000000300780b */ /* 0x000fe20003f3d000 */
[----:B------:R-:W-:Y:S01]  /*5900*/  MUFU.EX2 R183, R22 ;  /* 0x0000001600b77308 */ /* 0x000fe20000000800 */
[----:B------:R-:W-:Y:S02]  /*5910*/  FFMA.FTZ R50, R50, c[0x0][0x23c], -R135 ;  /* 0x00008f0032327a23 */ /* 0x000fe40000010887 */
[--C-:B------:R-:W-:Y:S01]  /*5920*/  FFMA.FTZ R40, R40, c[0x0][0x23c], -R133.reuse ;  /* 0x00008f0028287a23 */ /* 0x100fe20000010885 */
[----:B------:R-:W-:Y:S01]  /*5930*/  FSEL R134, R134, RZ, P1 ;  /* 0x000000ff86867208 */ /* 0x000fe20000800000 */
[--C-:B------:R-:W-:Y:S02]  /*5940*/  FFMA.FTZ R41, R41, c[0x0][0x23c], -R133.reuse ;  /* 0x00008f0029297a23 */ /* 0x100fe40000010885 */
[--C-:B------:R-:W-:Y:S02]  /*5950*/  FFMA.FTZ R44, R44, c[0x0][0x23c], -R133.reuse ;  /* 0x00008f002c2c7a23 */ /* 0x100fe40000010885 */
[--C-:B------:R-:W-:Y:S01]  /*5960*/  FFMA.FTZ R42, R42, c[0x0][0x23c], -R134.reuse ;  /* 0x00008f002a2a7a23 */ /* 0x100fe20000010886 */
[----:B------:R1:W-:Y:S01]  /*5970*/  MUFU.EX2 R187, R23 ;  /* 0x0000001700bb7308 */ /* 0x0003e20000000800 */
[--C-:B------:R-:W-:Y:S02]  /*5980*/  FFMA.FTZ R43, R43, c[0x0][0x23c], -R134.reuse ;  /* 0x00008f002b2b7a23 */ /* 0x100fe40000010886 */
[----:B------:R-:W-:Y:S02]  /*5990*/  FFMA.FTZ R45, R45, c[0x0][0x23c], -R133 ;  /* 0x00008f002d2d7a23 */ /* 0x000fe40000010885 */
        /* <DEDUP_REMOVED lines=11> */
[--C-:B------:R-:W-:Y:S01]  /*5a50*/  FFMA.FTZ R102, R102, c[0x0][0x23c], -R135.reuse ;  /* 0x00008f0066667a23 */ /* 0x100fe20000010887 */
[----:B-1----:R-:W1:Y:S01]  /*5a60*/  LDSM.16.MT88.4 R20, [R204+0x4000] ;  /* 0x00400000cc14783b */ /* 0x002e620000004200 */
[--C-:B------:R-:W-:Y:S02]  /*5a70*/  FFMA.FTZ R103, R103, c[0x0][0x23c], -R135.reuse ;  /* 0x00008f0067677a23 */ /* 0x100fe40000010887 */
[--C-:B------:R-:W-:Y:S02]  /*5a80*/  FFMA.FTZ R114, R114, c[0x0][0x23c], -R135.reuse ;  /* 0x00008f0072727a23 */ /* 0x100fe40000010887 */
[--C-:B------:R-:W-:Y:S01]  /*5a90*/  FFMA.FTZ R115, R115, c[0x0][0x23c], -R135.reuse ;  /* 0x00008f0073737a23 */ /* 0x100fe20000010887 */
[----:B------:R3:W-:Y:S01]  /*5aa0*/  MUFU.EX2 R228, R19 ;  /* 0x0000001300e47308 */ /* 0x0007e20000000800 */
[--C-:B------:R-:W-:Y:S02]  /*5ab0*/  FFMA.FTZ R6, R6, c[0x0][0x23c], -R135.reuse ;  /* 0x00008f0006067a23 */ /* 0x100fe40000010887 */
[--C-:B------:R-:W-:Y:S02]  /*5ac0*/  FFMA.FTZ R7, R7, c[0x0][0x23c], -R135.reuse ;  /* 0x00008f0007077a23 */ /* 0x100fe40000010887 */
[--C-:B------:R-:W-:Y:S02]  /*5ad0*/  FFMA.FTZ R38, R38, c[0x0][0x23c], -R135.reuse ;  /* 0x00008f0026267a23 */ /* 0x100fe40000010887 */
[----:B------:R-:W-:Y:S02]  /*5ae0*/  FFMA.FTZ R39, R39, c[0x0][0x23c], -R135 ;  /* 0x00008f0027277a23 */ /* 0x000fe40000010887 */
[--C-:B------:R-:W-:Y:S01]  /*5af0*/  FFMA.FTZ R8, R8, c[0x0][0x23c], -R133.reuse ;  /* 0x00008f0008087a23 */ /* 0x100fe20000010885 */
[----:B------:R4:W-:Y:S01]  /*5b00*/  MUFU.EX2 R191, R6 ;  /* 0x0000000600bf7308 */ /* 0x0009e20000000800 */
[--C-:B------:R-:W-:Y:S02]  /*5b10*/  FFMA.FTZ R9, R9, c[0x0][0x23c], -R133.reuse ;  /* 0x00008f0009097a23 */ /* 0x100fe40000010885 */
[--C-:B------:R-:W-:Y:S02]  /*5b20*/  FFMA.FTZ R10, R10, c[0x0][0x23c], -R134.reuse ;  /* 0x00008f000a0a7a23 */ /* 0x100fe40000010886 */
[----:B--2---:R-:W-:Y:S02]  /*5b30*/  FMUL.FTZ R18, R132, R154 ;  /* 0x0000009a84127220 */ /* 0x004fe40000410000 */
[--C-:B------:R-:W-:Y:S02]  /*5b40*/  FFMA.FTZ R11, R11, c[0x0][0x23c], -R134.reuse ;  /* 0x00008f000b0b7a23 */ /* 0x100fe40000010886 */
[--C-:B------:R-:W-:Y:S01]  /*5b50*/  FFMA.FTZ R12, R12, c[0x0][0x23c], -R133.reuse ;  /* 0x00008f000c0c7a23 */ /* 0x100fe20000010885 */
[----:B------:R-:W2:Y:S01]  /*5b60*/  MUFU.EX2 R201, R7 ;  /* 0x0000000700c97308 */ /* 0x000ea20000000800 */
[----:B------:R-:W-:Y:S02]  /*5b70*/  FFMA.FTZ R13, R13, c[0x0][0x23c], -R133 ;  /* 0x00008f000d0d7a23 */ /* 0x000fe40000010885 */
[--C-:B------:R-:W-:Y:S02]  /*5b80*/  FFMA.FTZ R14, R14, c[0x0][0x23c], -R134.reuse ;  /* 0x00008f000e0e7a23 */ /* 0x100fe40000010886 */
[----:B---3--:R-:W-:Y:S02]  /*5b90*/  FMUL.FTZ R19, R132, R155 ;  /* 0x0000009b84137220 */ /* 0x008fe40000410000 */
[----:B------:R-:W-:Y:S01]  /*5ba0*/  LDSM.16.MT88.4 R152, [R204+0x5c00] ;  /* 0x005c0000cc98783b */ /* 0x000fe20000004200 */
[--C-:B------:R-:W-:Y:S02]  /*5bb0*/  FFMA.FTZ R34, R34, c[0x0][0x23c], -R135.reuse ;  /* 0x00008f0022227a23 */ /* 0x100fe40000010887 */
[----:B------:R3:W-:Y:S01]  /*5bc0*/  MUFU.EX2 R200, R38 ;  /* 0x0000002600c87308 */ /* 0x0007e20000000800 */
[----:B------:R-:W-:Y:S02]  /*5bd0*/  FFMA.FTZ R35, R35, c[0x0][0x23c], -R135 ;  /* 0x00008f0023237a23 */ /* 0x000fe40000010887 */
[--C-:B------:R-:W-:Y:S02]  /*5be0*/  FFMA.FTZ R24, R24, c[0x0][0x23c], -R133.reuse ;  /* 0x00008f0018187a23 */ /* 0x100fe40000010885 */
[----:B----4-:R-:W-:Y:S02]  /*5bf0*/  FMUL.FTZ R6, R132, R146 ;  /* 0x0000009284067220 */ /* 0x010fe40000410000 */
[--C-:B------:R-:W-:Y:S02]  /*5c00*/  FFMA.FTZ R25, R25, c[0x0][0x23c], -R133.reuse ;  /* 0x00008f0019197a23 */ /* 0x100fe40000010885 */
[--C-:B------:R-:W-:Y:S01]  /*5c10*/  FFMA.FTZ R27, R27, c[0x0][0x23c], -R134.reuse ;  /* 0x00008f001b1b7a23 */ /* 0x100fe20000010886 */
[----:B------:R4:W-:Y:S01]  /*5c20*/  MUFU.EX2 R232, R39 ;  /* 0x0000002700e87308 */ /* 0x0009e20000000800 */
[--C-:B------:R-:W-:Y:S02]  /*5c30*/  FFMA.FTZ R28, R28, c[0x0][0x23c], -R133.reuse ;  /* 0x00008f001c1c7a23 */ /* 0x100fe40000010885 */
[----:B------:R-:W-:Y:S01]  /*5c40*/  FFMA.FTZ R29, R29, c[0x0][0x23c], -R133 ;  /* 0x00008f001d1d7a23 */ /* 0x000fe20000010885 */
[----:B--2---:R-:W-:Y:S01]  /*5c50*/  F2FP.PACK_AB R37, R201, R191 ;  /* 0x000000bfc925723e */ /* 0x004fe200000000ff */
[----:B------:R-:W-:Y:S02]  /*5c60*/  FMUL.FTZ R7, R132, R147 ;  /* 0x0000009384077220 */ /* 0x000fe40000410000 */
[--C-:B------:R-:W-:Y:S02]  /*5c70*/  FFMA.FTZ R30, R30, c[0x0][0x23c], -R134.reuse ;  /* 0x00008f001e1e7a23 */ /* 0x100fe40000010886 */
[--C-:B------:R-:W-:Y:S01]  /*5c80*/  FFMA.FTZ R31, R31, c[0x0][0x23c], -R134.reuse ;  /* 0x00008f001f1f7a23 */ /* 0x100fe20000010886 */
[----:B------:R-:W-:Y:S01]  /*5c90*/  MUFU.EX2 R195, R41 ;  /* 0x0000002900c37308 */ /* 0x000fe20000000800 */
[--C-:B------:R-:W-:Y:S02]  /*5ca0*/  FFMA.FTZ R66, R66, c[0x0][0x23c], -R135.reuse ;  /* 0x00008f0042427a23 */ /* 0x100fe40000010887 */
[----:B------:R-:W-:Y:S01]  /*5cb0*/  FFMA.FTZ R67, R67, c[0x0][0x23c], -R135 ;  /* 0x00008f0043437a23 */ /* 0x000fe20000010887 */
[----:B---3--:R-:W-:Y:S01]  /*5cc0*/  F2FP.PACK_AB R38, R235, R202 ;  /* 0x000000caeb26723e */ /* 0x008fe200000000ff */
[--C-:B------:R-:W-:Y:S02]  /*5cd0*/  FFMA.FTZ R56, R56, c[0x0][0x23c], -R133.reuse ;  /* 0x00008f0038387a23 */ /* 0x100fe40000010885 */
[--C-:B------:R-:W-:Y:S02]  /*5ce0*/  FFMA.FTZ R57, R57, c[0x0][0x23c], -R133.reuse ;  /* 0x00008f0039397a23 */ /* 0x100fe40000010885 */
[--C-:B------:R-:W-:Y:S01]  /*5cf0*/  FFMA.FTZ R58, R58, c[0x0][0x23c], -R134.reuse ;  /* 0x00008f003a3a7a23 */ /* 0x100fe20000010886 */
[----:B------:R-:W-:Y:S01]  /*5d00*/  MUFU.EX2 R184, R42 ;  /* 0x0000002a00b87308 */ /* 0x000fe20000000800 */
[--C-:B------:R-:W-:Y:S02]  /*5d10*/  FFMA.FTZ R59, R59, c[0x0][0x23c], -R134.reuse ;  /* 0x00008f003b3b7a23 */ /* 0x100fe40000010886 */
[--C-:B------:R-:W-:Y:S01]  /*5d20*/  FFMA.FTZ R60, R60, c[0x0][0x23c], -R133.reuse ;  /* 0x00008f003c3c7a23 */ /* 0x100fe20000010885 */
[----:B----4-:R-:W-:Y:S01]  /*5d30*/  F2FP.PACK_AB R39, R228, R197 ;  /* 0x000000c5e427723e */ /* 0x010fe200000000ff */
[----:B------:R-:W-:Y:S02]  /*5d40*/  FFMA.FTZ R61, R61, c[0x0][0x23c], -R133 ;  /* 0x00008f003d3d7a23 */ /* 0x000fe40000010885 */
[--C-:B------:R-:W-:Y:S02]  /*5d50*/  FFMA.FTZ R62, R62, c[0x0][0x23c], -R134.reuse ;  /* 0x00008f003e3e7a23 */ /* 0x100fe40000010886 */
[--C-:B------:R-:W-:Y:S01]  /*5d60*/  FFMA.FTZ R63, R63, c[0x0][0x23c], -R134.reuse ;  /* 0x00008f003f3f7a23 */ /* 0x100fe20000010886 */
[----:B------:R2:W-:Y:S01]  /*5d70*/  MUFU.EX2 R189, R43 ;  /* 0x0000002b00bd7308 */ /* 0x0005e20000000800 */
[-C--:B-1----:R-:W-:Y:S05]  /*5d80*/  HMMA.16816.F32 R4, R36, R20.reuse, R4 ;  /* 0x000000142404723c */ /* 0x082fea0000001804 */
[--C-:B------:R-:W-:Y:S02]  /*5d90*/  FFMA.FTZ R70, R70, c[0x0][0x23c], -R135.reuse ;  /* 0x00008f0046467a23 */ /* 0x100fe40000010887 */
[--C-:B------:R-:W-:Y:S02]  /*5da0*/  FFMA.FTZ R71, R71, c[0x0][0x23c], -R135.reuse ;  /* 0x00008f0047477a23 */ /* 0x100fe40000010887 */
[----:B------:R-:W-:Y:S03]  /*5db0*/  MUFU.EX2 R0, R0 ;  /* 0x0000000000007308 */ /* 0x000fe60000000800 */
[--C-:B------:R-:W-:Y:S02]  /*5dc0*/  FFMA.FTZ R82, R82, c[0x0][0x23c], -R135.reuse ;  /* 0x00008f0052527a23 */ /* 0x100fe40000010887 */
[----:B------:R-:W-:Y:S02]  /*5dd0*/  FFMA.FTZ R83, R83, c[0x0][0x23c], -R135 ;  /* 0x00008f0053537a23 */ /* 0x000fe40000010887 */
[--C-:B------:R-:W-:Y:S02]  /*5de0*/  FFMA.FTZ R72, R72, c[0x0][0x23c], -R133.reuse ;  /* 0x00008f0048487a23 */ /* 0x100fe40000010885 */
[--C-:B------:R-:W-:Y:S01]  /*5df0*/  FFMA.FTZ R73, R73, c[0x0][0x23c], -R133.reuse ;  /* 0x00008f0049497a23 */ /* 0x100fe20000010885 */
[----:B------:R1:W-:Y:S01]  /*5e00*/  MUFU.EX2 R176, R8 ;  /* 0x0000000800b07308 */ /* 0x0003e20000000800 */
[--C-:B------:R-:W-:Y:S02]  /*5e10*/  FFMA.FTZ R74, R74, c[0x0][0x23c], -R134.reuse ;  /* 0x00008f004a4a7a23 */ /* 0x100fe40000010886 */
[--C-:B------:R-:W-:Y:S01]  /*5e20*/  FFMA.FTZ R75, R75, c[0x0][0x23c], -R134.reuse ;  /* 0x00008f004b4b7a23 */ /* 0x100fe20000010886 */
[----:B--2---:R-:W2:Y:S01]  /*5e30*/  LDSM.16.MT88.4 R40, [R205+0x4000] ;  /* 0x00400000cd28783b */ /* 0x004ea20000004200 */
[--C-:B------:R-:W-:Y:S02]  /*5e40*/  FFMA.FTZ R76, R76, c[0x0][0x23c], -R133.reuse ;  /* 0x00008f004c4c7a23 */ /* 0x100fe40000010885 */
[----:B------:R-:W-:Y:S02]  /*5e50*/  FFMA.FTZ R77, R77, c[0x0][0x23c], -R133 ;  /* 0x00008f004d4d7a23 */ /* 0x000fe40000010885 */
[--C-:B------:R-:W-:Y:S01]  /*5e60*/  FFMA.FTZ R78, R78, c[0x0][0x23c], -R134.reuse ;  /* 0x00008f004e4e7a23 */ /* 0x100fe20000010886 */
[----:B------:R-:W3:Y:S01]  /*5e70*/  MUFU.EX2 R179, R9 ;  /* 0x0000000900b37308 */ /* 0x000ee20000000800 */
[--C-:B------:R-:W-:Y:S02]  /*5e80*/  FFMA.FTZ R79, R79, c[0x0][0x23c], -R134.reuse ;  /* 0x00008f004f4f7a23 */ /* 0x100fe40000010886 */
[--C-:B------:R-:W-:Y:S02]  /*5e90*/  FFMA.FTZ R86, R86, c[0x0][0x23c], -R135.reuse ;  /* 0x00008f0056567a23 */ /* 0x100fe40000010887 */
[--C-:B------:R-:W-:Y:S02]  /*5ea0*/  FFMA.FTZ R87, R87, c[0x0][0x23c], -R135.reuse ;  /* 0x00008f0057577a23 */ /* 0x100fe40000010887 */
[--C-:B------:R-:W-:Y:S02]  /*5eb0*/  FFMA.FTZ R98, R98, c[0x0][0x23c], -R135.reuse ;  /* 0x00008f0062627a23 */ /* 0x100fe40000010887 */
[----:B------:R-:W-:Y:S01]  /*5ec0*/  FFMA.FTZ R99, R99, c[0x0][0x23c], -R135 ;  /* 0x00008f0063637a23 */ /* 0x000fe20000010887 */
[----:B------:R4:W-:Y:S01]  /*5ed0*/  MUFU.EX2 R174, R10 ;  /* 0x0000000a00ae7308 */ /* 0x0009e20000000800 */
[--C-:B------:R-:W-:Y:S02]  /*5ee0*/  FFMA.FTZ R88, R88, c[0x0][0x23c], -R133.reuse ;  /* 0x00008f0058587a23 */ /* 0x100fe40000010885 */
[--C-:B------:R-:W-:Y:S02]  /*5ef0*/  FFMA.FTZ R89, R89, c[0x0][0x23c], -R133.reuse ;  /* 0x00008f0059597a23 */ /* 0x100fe40000010885 */
[----:B-1----:R-:W-:Y:S02]  /*5f00*/  FMUL.FTZ R8, R2, R140 ;  /* 0x0000008c02087220 */ /* 0x002fe40000410000 */
[--C-:B------:R-:W-:Y:S02]  /*5f10*/  FFMA.FTZ R90, R90, c[0x0][0x23c], -R134.reuse ;  /* 0x00008f005a5a7a23 */ /* 0x100fe40000010886 */
[--C-:B------:R-:W-:Y:S01]  /*5f20*/  FFMA.FTZ R91, R91, c[0x0][0x23c], -R134.reuse ;  /* 0x00008f005b5b7a23 */ /* 0x100fe20000010886 */
[----:B------:R1:W5:Y:S01]  /*5f30*/  MUFU.EX2 R177, R11 ;  /* 0x0000000b00b17308 */ /* 0x0003620000000800 */
[--C-:B------:R-:W-:Y:S02]  /*5f40*/  FFMA.FTZ R92, R92, c[0x0][0x23c], -R133.reuse ;  /* 0x00008f005c5c7a23 */ /* 0x100fe40000010885 */
[--C-:B------:R-:W-:Y:S01]  /*5f50*/  FFMA.FTZ R93, R93, c[0x0][0x23c], -R133.reuse ;  /* 0x00008f005d5d7a23 */ /* 0x100fe20000010885 */
[----:B---3--:R-:W-:Y:S01]  /*5f60*/  F2FP.PACK_AB R32, R179, R176 ;  /* 0x000000b0b320723e */ /* 0x008fe200000000ff */
[----:B------:R-:W-:Y:S02]  /*5f70*/  FMUL.FTZ R9, R2, R141 ;  /* 0x0000008d02097220 */ /* 0x000fe40000410000 */
        /* <DEDUP_REMOVED lines=8> */
[----:B------:R4:W2:Y:S01]  /*6000*/  MUFU.EX2 R186, R13 ;  /* 0x0000000d00ba7308 */ /* 0x0008a20000000800 */
[--C-:B------:R-:W-:Y:S02]  /*6010*/  FFMA.FTZ R108, R108, c[0x0][0x23c], -R133.reuse ;  /* 0x00008f006c6c7a23 */ /* 0x100fe40000010885 */
[----:B------:R-:W-:Y:S02]  /*6020*/  FFMA.FTZ R109, R109, c[0x0][0x23c], -R133 ;  /* 0x00008f006d6d7a23 */ /* 0x000fe40000010885 */
[----:B-1----:R-:W-:Y:S02]  /*6030*/  FMUL.FTZ R11, R0, R143 ;  /* 0x0000008f000b7220 */ /* 0x002fe40000410000 */
[--C-:B------:R-:W-:Y:S02]  /*6040*/  FFMA.FTZ R110, R110, c[0x0][0x23c], -R134.reuse ;  /* 0x00008f006e6e7a23 */ /* 0x100fe40000010886 */
[--C-:B------:R-:W-:Y:S01]  /*6050*/  FFMA.FTZ R111, R111, c[0x0][0x23c], -R134.reuse ;  /* 0x00008f006f6f7a23 */ /* 0x100fe20000010886 */
[----:B------:R1:W-:Y:S01]  /*6060*/  MUFU.EX2 R178, R14 ;  /* 0x0000000e00b27308 */ /* 0x0003e20000000800 */
[--C-:B------:R-:W-:Y:S02]  /*6070*/  FFMA.FTZ R118, R118, c[0x0][0x23c], -R135.reuse ;  /* 0x00008f0076767a23 */ /* 0x100fe40000010887 */
[--C-:B------:R-:W-:Y:S02]  /*6080*/  FFMA.FTZ R119, R119, c[0x0][0x23c], -R135.reuse ;  /* 0x00008f0077777a23 */ /* 0x100fe40000010887 */
[----:B---3--:R-:W-:Y:S02]  /*6090*/  FMUL.FTZ R12, R2, R148 ;  /* 0x00000094020c7220 */ /* 0x008fe40000410000 */
[--C-:B------:R-:W-:Y:S02]  /*60a0*/  FFMA.FTZ R130, R130, c[0x0][0x23c], -R135.reuse ;  /* 0x00008f0082827a23 */ /* 0x100fe40000010887 */
[----:B------:R-:W-:Y:S01]  /*60b0*/  FFMA.FTZ R135, R131, c[0x0][0x23c], -R135 ;  /* 0x00008f0083877a23 */ /* 0x000fe20000010887 */
[----:B------:R3:W2:Y:S01]  /*60c0*/  MUFU.EX2 R180, R15 ;  /* 0x0000000f00b47308 */ /* 0x0006a20000000800 */
[--C-:B------:R-:W-:Y:S02]  /*60d0*/  FFMA.FTZ R120, R120, c[0x0][0x23c], -R133.reuse ;  /* 0x00008f0078787a23 */ /* 0x100fe40000010885 */
[--C-:B------:R-:W-:Y:S02]  /*60e0*/  FFMA.FTZ R121, R121, c[0x0][0x23c], -R133.reuse ;  /* 0x00008f0079797a23 */ /* 0x100fe40000010885 */
[----:B----4-:R-:W-:Y:S02]  /*60f0*/  FMUL.FTZ R13, R2, R149 ;  /* 0x00000095020d7220 */ /* 0x010fe40000410000 */
[--C-:B------:R-:W-:Y:S02]  /*6100*/  FFMA.FTZ R124, R124, c[0x0][0x23c], -R133.reuse ;  /* 0x00008f007c7c7a23 */ /* 0x100fe40000010885 */
[----:B------:R-:W-:Y:S01]  /*6110*/  FFMA.FTZ R133, R125, c[0x0][0x23c], -R133 ;  /* 0x00008f007d857a23 */ /* 0x000fe20000010885 */
[----:B------:R5:W-:Y:S01]  /*6120*/  MUFU.EX2 R241, R33 ;  /* 0x0000002100f17308 */ /* 0x000be20000000800 */
[--C-:B------:R-:W-:Y:S02]  /*6130*/  FFMA.FTZ R122, R122, c[0x0][0x23c], -R134.reuse ;  /* 0x00008f007a7a7a23 */ /* 0x100fe40000010886 */
[--C-:B------:R-:W-:Y:S02]  /*6140*/  FFMA.FTZ R123, R123, c[0x0][0x23c], -R134.reuse ;  /* 0x00008f007b7b7a23 */ /* 0x100fe40000010886 */
[----:B-1----:R-:W-:Y:S02]  /*6150*/  FMUL.FTZ R14, R0, R150 ;  /* 0x00000096000e7220 */ /* 0x002fe40000410000 */
[--C-:B------:R-:W-:Y:S02]  /*6160*/  FFMA.FTZ R126, R126, c[0x0][0x23c], -R134.reuse ;  /* 0x00008f007e7e7a23 */ /* 0x100fe40000010886 */
[----:B------:R-:W-:Y:S01]  /*6170*/  FFMA.FTZ R134, R127, c[0x0][0x23c], -R134 ;  /* 0x00008f007f867a23 */ /* 0x000fe20000010886 */
[----:B------:R2:W-:Y:S01]  /*6180*/  MUFU.EX2 R238, R34 ;  /* 0x0000002200ee7308 */ /* 0x0005e20000000800 */
[----:B---3--:R-:W-:Y:S09]  /*6190*/  FMUL.FTZ R15, R0, R151 ;  /* 0x00000097000f7220 */ /* 0x008ff20000410000 */
[----:B------:R1:W-:Y:S01]  /*61a0*/  MUFU.EX2 R242, R35 ;  /* 0x0000002300f27308 */ /* 0x0003e20000000800 */
[----:B-----5:R-:W-:Y:S09]  /*61b0*/  F2FP.PACK_AB R33, R177, R174 ;  /* 0x000000aeb121723e */ /* 0x020ff200000000ff */
[----:B------:R3:W-:Y:S01]  /*61c0*/  MUFU.EX2 R175, R24 ;  /* 0x0000001800af7308 */ /* 0x0007e20000000800 */
[----:B--2---:R-:W-:Y:S09]  /*61d0*/  F2FP.PACK_AB R34, R186, R182 ;  /* 0x000000b6ba22723e */ /* 0x004ff200000000ff */
[----:B------:R2:W4:Y:S01]  /*61e0*/  MUFU.EX2 R190, R25 ;  /* 0x0000001900be7308 */ /* 0x0005220000000800 */
[----:B-1----:R-:W-:Y:S09]  /*61f0*/  F2FP.PACK_AB R35, R180, R178 ;  /* 0x000000b2b423723e */ /* 0x002ff200000000ff */
[----:B------:R1:W-:Y:S01]  /*6200*/  MUFU.EX2 R173, R26 ;  /* 0x0000001a00ad7308 */ /* 0x0003e20000000800 */
[C---:B------:R-:W-:Y:S04]  /*6210*/  HMMA.16816.F32 R8, R32.reuse, R20, R8 ;  /* 0x000000142008723c */ /* 0x040fe80000001808 */
[C---:B---3--:R-:W-:Y:S03]  /*6220*/  FMUL.FTZ R24, R2.reuse, R160 ;  /* 0x000000a002187220 */ /* 0x048fe60000410000 */
[C---:B------:R-:W-:Y:S01]  /*6230*/  FMUL.FTZ R20, R139.reuse, R156 ;  /* 0x0000009c8b147220 */ /* 0x040fe20000410000 */
[-C--:B------:R-:W-:Y:S01]  /*6240*/  HMMA.16816.F32 R12, R32, R22.reuse, R12 ;  /* 0x00000016200c723c */ /* 0x080fe2000000180c */
[----:B------:R3:W5:Y:S03]  /*6250*/  MUFU.EX2 R185, R27 ;  /* 0x0000001b00b97308 */ /* 0x0007660000000800 */
[----:B------:R-:W-:Y:S02]  /*6260*/  FMUL.FTZ R21, R139, R157 ;  /* 0x0000009d8b157220 */ /* 0x000fe40000410000 */
[----:B--2---:R-:W-:Y:S02]  /*6270*/  FMUL.FTZ R25, R2, R161 ;  /* 0x000000a102197220 */ /* 0x004fe40000410000 */
[C---:B------:R-:W-:Y:S03]  /*6280*/  HMMA.16816.F32 R16, R36.reuse, R22, R16 ;  /* 0x000000162410723c */ /* 0x040fe60000001810 */
[----:B------:R-:W-:Y:S04]  /*6290*/  MUFU.EX2 R198, R44 ;  /* 0x0000002c00c67308 */ /* 0x000fe80000000800 */
[C---:B------:R-:W-:Y:S02]  /*62a0*/  FMUL.FTZ R22, R132.reuse, R158 ;  /* 0x0000009e84167220 */ /* 0x040fe40000410000 */
[----:B------:R-:W-:Y:S03]  /*62b0*/  FMUL.FTZ R23, R132, R159 ;  /* 0x0000009f84177220 */ /* 0x000fe60000410000 */
[C---:B-1----:R-:W-:Y:S01]  /*62c0*/  FMUL.FTZ R26, R0.reuse, R162 ;  /* 0x000000a2001a7220 */ /* 0x042fe20000410000 */
[----:B------:R-:W-:Y:S03]  /*62d0*/  MUFU.EX2 R226, R45 ;  /* 0x0000002d00e27308 */ /* 0x000fe60000000800 */
[-C--:B------:R-:W-:Y:S03]  /*62e0*/  HMMA.16816.F32 R20, R36, R40.reuse, R20 ;  /* 0x000000282414723c */ /* 0x080fe60000001814 */
[----:B---3--:R-:W-:Y:S04]  /*62f0*/  FMUL.FTZ R27, R0, R163 ;  /* 0x000000a3001b7220 */ /* 0x008fe80000410000 */
        /* <DEDUP_REMOVED lines=11> */
[C---:B---3--:R-:W-:Y:S02]  /*63b0*/  FMUL.FTZ R29, R2.reuse, R165 ;  /* 0x000000a5021d7220 */ /* 0x048fe40000410000 */
[----:B------:R-:W-:Y:S07]  /*63c0*/  FFMA.FTZ R2, R2, R221, R176 ;  /* 0x000000dd02027223 */ /* 0x000fee00000100b0 */
        /* <DEDUP_REMOVED lines=13> */
[C---:B------:R-:W-:Y:S01]  /*64a0*/  FMUL.FTZ R35, R132.reuse, R171 ;  /* 0x000000ab84237220 */ /* 0x040fe20000410000 */
[----:B------:R-:W-:Y:S01]  /*64b0*/  MUFU.EX2 R229, R52 ;  /* 0x0000003400e57308 */ /* 0x000fe20000000800 */
[----:B------:R-:W-:Y:S02]  /*64c0*/  FFMA.FTZ R132, R132, R222, R191 ;  /* 0x000000de84847223 */ /* 0x000fe400000100bf */
[----:B------:R-:W-:Y:S03]  /*64d0*/  FFMA.FTZ R139, R139, R219, R192 ;  /* 0x000000db8b8b7223 */ /* 0x000fe600000100c0 */
[----:B------:R-:W-:Y:S04]  /*64e0*/  HMMA.16816.F32 R32, R36, R42, R32 ;  /* 0x0000002a2420723c */ /* 0x000fe80000001820 */
[----:B------:R-:W-:Y:S01]  /*64f0*/  MUFU.EX2 R233, R53 ;  /* 0x0000003500e97308 */ /* 0x000fe20000000800 */
[----:B------:R-:W-:Y:S02]  /*6500*/  FADD.FTZ R139, R225, R139 ;  /* 0x0000008be18b7221 */ /* 0x000fe40000010000 */
        /* <DEDUP_REMOVED lines=76> */
[----:B------:R-:W3:Y:S02]  /*69d0*/  LDSM.16.MT88.4 R52, [R204+0x5400] ;  /* 0x00540000cc34783b */ /* 0x000ee40000004200 */
[----:B------:R-:W5:Y:S04]  /*69e0*/  MUFU.EX2 R73, R73 ;  /* 0x0000004900497308 */ /* 0x000f680000000800 */
[----:B----4-:R-:W-:Y:S02]  /*69f0*/  F2FP.PACK_AB R36, R69, R68 ;  /* 0x000000444524723e */ /* 0x010fe400000000ff */
[----:B-1----:R-:W-:Y:S03]  /*6a00*/  F2FP.PACK_AB R37, R71, R70 ;  /* 0x000000464725723e */ /* 0x002fe600000000ff */
[----:B--2---:R-:W-:Y:S01]  /*6a10*/  F2FP.PACK_AB R38, R81, R80 ;  /* 0x000000505126723e */ /* 0x004fe200000000ff */
[----:B------:R-:W-:Y:S01]  /*6a20*/  MUFU.EX2 R74, R74 ;  /* 0x0000004a004a7308 */ /* 0x000fe20000000800 */
[----:B-----5:R-:W-:Y:S07]  /*6a30*/  F2FP.PACK_AB R39, R83, R82 ;  /* 0x000000525327723e */ /* 0x020fee00000000ff */
[-C--:B------:R-:W-:Y:S02]  /*6a40*/  HMMA.16816.F32 R4, R36, R44.reuse, R4 ;  /* 0x0000002c2404723c */ /* 0x080fe40000001804 */
[----:B------:R-:W1:Y:S01]  /*6a50*/  MUFU.EX2 R75, R75 ;  /* 0x0000004b004b7308 */ /* 0x000e620000000800 */
[----:B------:R-:W-:Y:S09]  /*6a60*/  F2FP.PACK_AB R40, R73, R72 ;  /* 0x000000484928723e */ /* 0x000ff200000000ff */
        /* <DEDUP_REMOVED lines=14> */
[----:B------:R-:W4:Y:S02]  /*6b50*/  LDSM.16.MT88.4 R44, [R205+0x5400] ;  /* 0x00540000cd2c783b */ /* 0x000f240000004200 */
[----:B------:R-:W-:Y:S05]  /*6b60*/  MUFU.EX2 R96, R96 ;  /* 0x0000006000607308 */ /* 0x000fea0000000800 */
[-C--:B---3--:R-:W-:Y:S05]  /*6b70*/  HMMA.16816.F32 R20, R36, R48.reuse, R20 ;  /* 0x000000302414723c */ /* 0x088fea0000001814 */
[----:B------:R-:W3:Y:S03]  /*6b80*/  MUFU.EX2 R97, R97 ;  /* 0x0000006100617308 */ /* 0x000ee60000000800 */
[C---:B------:R-:W-:Y:S07]  /*6b90*/  HMMA.16816.F32 R24, R40.reuse, R48, R24 ;  /* 0x000000302818723c */ /* 0x040fee0000001818 */
[----:B------:R-:W-:Y:S01]  /*6ba0*/  MUFU.EX2 R98, R98 ;  /* 0x0000006200627308 */ /* 0x000fe20000000800 */
[-C--:B------:R-:W-:Y:S08]  /*6bb0*/  HMMA.16816.F32 R28, R40, R50.reuse, R28 ;  /* 0x00000032281c723c */ /* 0x080ff0000000181c */
[----:B------:R-:W-:Y:S01]  /*6bc0*/  HMMA.16816.F32 R32, R36, R50, R32 ;  /* 0x000000322420723c */ /* 0x000fe20000001820 */
[----:B------:R-:W5:Y:S01]  /*6bd0*/  MUFU.EX2 R99, R99 ;  /* 0x0000006300637308 */ /* 0x000f620000000800 */
[----:B------:R-:W4:Y:S05]  /*6be0*/  LDSM.16.MT88.4 R48, [R204+0x5800] ;  /* 0x00580000cc30783b */ /* 0x000f2a0000004200 */
[----:B--2---:R-:W-:Y:S02]  /*6bf0*/  F2FP.PACK_AB R36, R85, R84 ;  /* 0x000000545524723e */ /* 0x004fe400000000ff */
[----:B-1----:R-:W-:Y:S02]  /*6c00*/  F2FP.PACK_AB R37, R87, R86 ;  /* 0x000000565725723e */ /* 0x002fe400000000ff */
[----:B------:R-:W-:Y:S01]  /*6c10*/  MUFU.EX2 R88, R88 ;  /* 0x0000005800587308 */ /* 0x000fe20000000800 */
[----:B---3--:R-:W-:Y:S09]  /*6c20*/  F2FP.PACK_AB R38, R97, R96 ;  /* 0x000000606126723e */ /* 0x008ff200000000ff */
[----:B------:R-:W1:Y:S01]  /*6c30*/  MUFU.EX2 R89, R89 ;  /* 0x0000005900597308 */ /* 0x000e620000000800 */
[----:B-----5:R-:W-:Y:S09]  /*6c40*/  F2FP.PACK_AB R39, R99, R98 ;  /* 0x000000626327723e */ /* 0x020ff200000000ff */
[----:B------:R-:W-:Y:S01]  /*6c50*/  MUFU.EX2 R90, R90 ;  /* 0x0000005a005a7308 */ /* 0x000fe20000000800 */
[-C--:B------:R-:W-:Y:S09]  /*6c60*/  HMMA.16816.F32 R4, R36, R52.reuse, R4 ;  /* 0x000000342404723c */ /* 0x080ff20000001804 */
        /* <DEDUP_REMOVED lines=17> */
[----:B------:R-:W-:Y:S01]  /*6d80*/  MOV R132, R138 ;  /* 0x0000008a00847202 */ /* 0x000fe20000000f00 */
[----:B------:R-:W-:Y:S02]  /*6d90*/  FADD.FTZ R52, R179, R2 ;  /* 0x00000002b3347221 */ /* 0x000fe40000010000 */
[C---:B------:R-:W-:Y:S03]  /*6da0*/  HMMA.16816.F32 R16, R36.reuse, R54, R16 ;  /* 0x000000362410723c */ /* 0x040fe60000001810 */
[----:B------:R-:W-:Y:S01]  /*6db0*/  MUFU.EX2 R112, R112 ;  /* 0x0000007000707308 */ /* 0x000fe20000000800 */
[----:B------:R-:W-:Y:S02]  /*6dc0*/  FADD.FTZ R2, R202, R139 ;  /* 0x0000008bca027221 */ /* 0x000fe40000010000 */
[----:B------:R-:W-:Y:S02]  /*6dd0*/  FADD.FTZ R52, R182, R52 ;  /* 0x00000034b6347221 */ /* 0x000fe40000010000 */
[-C--:B----4-:R-:W-:Y:S04]  /*6de0*/  HMMA.16816.F32 R20, R36, R44.reuse, R20 ;  /* 0x0000002c2414723c */ /* 0x090fe80000001814 */
[----:B------:R-:W-:Y:S01]  /*6df0*/  FADD.FTZ R2, R235, R2 ;  /* 0x00000002eb027221 */ /* 0x000fe20000010000 */
[----:B------:R-:W3:Y:S01]  /*6e00*/  MUFU.EX2 R113, R113 ;  /* 0x0000007100717308 */ /* 0x000ee20000000800 */
[----:B------:R-:W-:Y:S02]  /*6e10*/  FADD.FTZ R52, R186, R52 ;  /* 0x00000034ba347221 */ /* 0x000fe40000010000 */
[C---:B------:R-:W-:Y:S04]  /*6e20*/  HMMA.16816.F32 R24, R40.reuse, R44, R24 ;  /* 0x0000002c2818723c */ /* 0x040fe80000001818 */
[----:B------:R-:W-:Y:S02]  /*6e30*/  FADD.FTZ R2, R188, R2 ;  /* 0x00000002bc027221 */ /* 0x000fe40000010000 */
[----:B------:R-:W-:Y:S01]  /*6e40*/  FADD.FTZ R52, R175, R52 ;  /* 0x00000034af347221 */ /* 0x000fe20000010000 */
[----:B------:R-:W-:Y:S01]  /*6e50*/  MUFU.EX2 R114, R114 ;  /* 0x0000007200727308 */ /* 0x000fe20000000800 */
[----:B------:R-:W-:Y:S01]  /*6e60*/  FADD.FTZ R45, R228, R53 ;  /* 0x00000035e42d7221 */ /* 0x000fe20000010000 */
[-C--:B------:R-:W-:Y:S03]  /*6e70*/  HMMA.16816.F32 R28, R40, R46.reuse, R28 ;  /* 0x0000002e281c723c */ /* 0x080fe6000000181c */
[----:B------:R-:W-:Y:S02]  /*6e80*/  FADD.FTZ R44, R180, R0 ;  /* 0x00000000b42c7221 */ /* 0x000fe40000010000 */
[----:B------:R-:W-:Y:S02]  /*6e90*/  FADD.FTZ R0, R183, R45 ;  /* 0x0000002db7007221 */ /* 0x000fe40000010000 */
[----:B------:R-:W-:Y:S01]  /*6ea0*/  FADD.FTZ R40, R173, R44 ;  /* 0x0000002cad287221 */ /* 0x000fe20000010000 */
[----:B------:R-:W4:Y:S01]  /*6eb0*/  MUFU.EX2 R115, R115 ;  /* 0x0000007300737308 */ /* 0x000f220000000800 */
[----:B------:R-:W-:Y:S01]  /*6ec0*/  HMMA.16816.F32 R32, R36, R46, R32 ;  /* 0x0000002e2420723c */ /* 0x000fe20000001820 */
[----:B------:R-:W5:Y:S03]  /*6ed0*/  LDSM.16.MT88.4 R44, [R205+0x5800] ;  /* 0x00580000cd2c783b */ /* 0x000f660000004200 */
[----:B------:R-:W-:Y:S02]  /*6ee0*/  FADD.FTZ R53, R193, R2 ;  /* 0x00000002c1357221 */ /* 0x000fe40000010000 */
[----:B------:R-:W-:Y:S01]  /*6ef0*/  FADD.FTZ R2, R185, R40 ;  /* 0x00000028b9027221 */ /* 0x000fe20000010000 */
[----:B-1----:R-:W-:Y:S01]  /*6f00*/  F2FP.PACK_AB R36, R101, R100 ;  /* 0x000000646524723e */ /* 0x002fe200000000ff */
[----:B------:R-:W-:Y:S01]  /*6f10*/  FADD.FTZ R54, R187, R0 ;  /* 0x00000000bb367221 */ /* 0x000fe20000010000 */
[----:B------:R-:W-:Y:S03]  /*6f20*/  MUFU.EX2 R104, R104 ;  /* 0x0000006800687308 */ /* 0x000fe60000000800 */
[----:B--2---:R-:W-:Y:S01]  /*6f30*/  F2FP.PACK_AB R37, R103, R102 ;  /* 0x000000666725723e */ /* 0x004fe200000000ff */
[----:B------:R-:W-:Y:S01]  /*6f40*/  FADD.FTZ R52, R190, R52 ;  /* 0x00000034be347221 */ /* 0x000fe20000010000 */
[----:B---3--:R-:W-:Y:S01]  /*6f50*/  F2FP.PACK_AB R38, R113, R112 ;  /* 0x000000707126723e */ /* 0x008fe200000000ff */
[----:B------:R-:W-:Y:S02]  /*6f60*/  FADD.FTZ R0, R239, R53 ;  /* 0x00000035ef007221 */ /* 0x000fe40000010000 */
[----:B------:R-:W-:Y:S02]  /*6f70*/  FADD.FTZ R54, R238, R54 ;  /* 0x00000036ee367221 */ /* 0x000fe40000010000 */
[----:B------:R-:W1:Y:S01]  /*6f80*/  MUFU.EX2 R105, R105 ;  /* 0x0000006900697308 */ /* 0x000e620000000800 */
[----:B------:R-:W-:Y:S02]  /*6f90*/  FADD.FTZ R53, R199, R52 ;  /* 0x00000034c7357221 */ /* 0x000fe40000010000 */
[----:B------:R-:W-:Y:S01]  /*6fa0*/  FADD.FTZ R52, R196, R2 ;  /* 0x00000002c4347221 */ /* 0x000fe20000010000 */
[----:B----4-:R-:W-:Y:S01]  /*6fb0*/  F2FP.PACK_AB R39, R115, R114 ;  /* 0x000000727327723e */ /* 0x010fe200000000ff */
[----:B------:R-:W-:Y:S02]  /*6fc0*/  FADD.FTZ R55, R241, R0 ;  /* 0x00000000f1377221 */ /* 0x000fe40000010000 */
[----:B------:R-:W-:Y:S02]  /*6fd0*/  FADD.FTZ R2, R242, R54 ;  /* 0x00000036f2027221 */ /* 0x000fe40000010000 */
[----:B------:R-:W-:Y:S01]  /*6fe0*/  FADD.FTZ R0, R231, R53 ;  /* 0x00000035e7007221 */ /* 0x000fe20000010000 */
[----:B------:R-:W-:Y:S01]  /*6ff0*/  MUFU.EX2 R106, R106 ;  /* 0x0000006a006a7308 */ /* 0x000fe20000000800 */
[-C--:B------:R-:W-:Y:S03]  /*7000*/  HMMA.16816.F32 R4, R36, R48.reuse, R4 ;  /* 0x000000302404723c */ /* 0x080fe60000001804 */
[----:B------:R-:W-:Y:S04]  /*7010*/  FADD.FTZ R2, R200, R2 ;  /* 0x00000002c8027221 */ /* 0x000fe80000010000 */
[----:B------:R-:W-:Y:S02]  /*7020*/  FADD.FTZ R2, R232, R2 ;  /* 0x00000002e8027221 */ /* 0x000fe40000010000 */
        /* <DEDUP_REMOVED lines=25> */
[-C--:B-----5:R-:W-:Y:S03]  /*71c0*/  HMMA.16816.F32 R20, R36, R44.reuse, R20 ;  /* 0x0000002c2414723c */ /* 0x0a0fe60000001814 */
        /* <DEDUP_REMOVED lines=117> */
[----:B------:R-:W-:Y:S01]  /*7920*/  FADD.FTZ R221, R133, R2 ;  /* 0x0000000285dd7221 */ /* 0x000fe20000010000 */
[----:B------:R-:W-:Y:S01]  /*7930*/  MOV R133, R137 ;  /* 0x0000008900857202 */ /* 0x000fe20000000f00 */
[----:B------:R-:W-:Y:S01]  /*7940*/  FADD.FTZ R220, R134, R0 ;  /* 0x0000000086dc7221 */ /* 0x000fe20000010000 */
[----:B------:R-:W-:Y:S01]  /*7950*/  MOV R134, R136 ;  /* 0x0000008800867202 */ /* 0x000fe20000000f00 */
[----:B------:R-:W-:-:S05]  /*7960*/  @P0 BRA `(.L_x_29) ;  /* 0xffffcb1000000947 */ /* 0x000fca000383ffff */
.L_x_28:
[----:B------:R-:W1:Y:S01]  /*7970*/  SHFL.BFLY PT, R4, R219, 0x2, 0x1f ;  /* 0x0c401f00db047f89 */ /* 0x000e6200000e0000 */
[----:B------:R-:W-:Y:S01]  /*7980*/  ULDC.U8 UR4, c[0x0][0x329] ;  /* 0x0000ca4000047ab9 */ /* 0x000fe20000000000 */
[----:B------:R-:W-:Y:S01]  /*7990*/  BSSY B0, `(.L_x_32) ;  /* 0x00000d8000007945 */ /* 0x000fe20003800000 */
[----:B------:R-:W-:Y:S01]  /*79a0*/  ISETP.NE.AND P0, PT, RZ, UR4, PT ;  /* 0x00000004ff007c0c */ /* 0x000fe2000bf05270 */
[----:B------:R-:W2:Y:S01]  /*79b0*/  SHFL.BFLY PT, R2, R222, 0x2, 0x1f ;  /* 0x0c401f00de027f89 */ /* 0x000ea200000e0000 */
[----:B------:R-:W-:-:S02]  /*79c0*/  ULDC.U8 UR5, c[0x0][0x328] ;  /* 0x0000ca0000057ab9 */ /* 0x000fc40000000000 */
[----:B------:R-:W-:Y:S01]  /*79d0*/  ISETP.NE.AND P1, PT, RZ, UR5, PT ;  /* 0x00000005ff007c0c */ /* 0x000fe2000bf25270 */
[----:B------:R-:W3:Y:S04]  /*79e0*/  SHFL.BFLY PT, R0, R221, 0x2, 0x1f ;  /* 0x0c401f00dd007f89 */ /* 0x000ee800000e0000 */
[----:B------:R-:W4:Y:S04]  /*79f0*/  SHFL.BFLY PT, R5, R220, 0x2, 0x1f ;  /* 0x0c401f00dc057f89 */ /* 0x000f2800000e0000 */
[----:B------:R-:W5:Y:S01]  /*7a00*/  S2R R27, SR_TID.X ;  /* 0x00000000001b7919 */ /* 0x000f620000002100 */
[----:B------:R-:W-:-:S04]  /*7a10*/  @P0 IMAD.MOV.U32 R26, RZ, RZ, c[0x0][0x210] ;  /* 0x00008400ff1a0624 */ /* 0x000fc800078e00ff */
[----:B------:R-:W-:Y:S02]  /*7a20*/  @P0 IMAD R26, R26, c[0x0][0x214], RZ ;  /* 0x000085001a1a0a24 */ /* 0x000fe400078e02ff */
[----:B-1----:R-:W-:Y:S02]  /*7a30*/  FADD.FTZ R4, R4, R219 ;  /* 0x000000db04047221 */ /* 0x002fe40000010000 */
[----:B--2---:R-:W-:-:S03]  /*7a40*/  FADD.FTZ R2, R2, R222 ;  /* 0x000000de02027221 */ /* 0x004fc60000010000 */
[----:B------:R-:W1:Y:S01]  /*7a50*/  SHFL.BFLY PT, R9, R4, 0x1, 0x1f ;  /* 0x0c201f0004097f89 */ /* 0x000e6200000e0000 */
[----:B---3--:R-:W-:-:S03]  /*7a60*/  FADD.FTZ R0, R0, R221 ;  /* 0x000000dd00007221 */ /* 0x008fc60000010000 */
[----:B------:R-:W2:Y:S01]  /*7a70*/  SHFL.BFLY PT, R8, R2, 0x1, 0x1f ;  /* 0x0c201f0002087f89 */ /* 0x000ea200000e0000 */
[----:B----4-:R-:W-:-:S03]  /*7a80*/  FADD.FTZ R5, R5, R220 ;  /* 0x000000dc05057221 */ /* 0x010fc60000010000 */
[----:B------:R-:W3:Y:S01]  /*7a90*/  SHFL.BFLY PT, R6, R0, 0x1, 0x1f ;  /* 0x0c201f0000067f89 */ /* 0x000ee200000e0000 */
[----:B-----5:R-:W-:-:S03]  /*7aa0*/  SHF.R.S32.HI R17, RZ, 0x1f, R27 ;  /* 0x0000001fff117819 */ /* 0x020fc6000001141b */
[----:B------:R-:W4:Y:S01]  /*7ab0*/  SHFL.BFLY PT, R7, R5, 0x1, 0x1f ;  /* 0x0c201f0005077f89 */ /* 0x000f2200000e0000 */
[CC--:B------:R-:W-:Y:S02]  /*7ac0*/  LEA.HI R22, R17.reuse, R27.reuse, RZ, 0x2 ;  /* 0x0000001b11167211 */ /* 0x0c0fe400078f10ff */
[----:B------:R-:W-:-:S04]  /*7ad0*/  LEA.HI R17, R17, R27, RZ, 0x5 ;  /* 0x0000001b11117211 */ /* 0x000fc800078f28ff */
[----:B------:R-:W-:Y:S01]  /*7ae0*/  SHF.R.S32.HI R17, RZ, 0x5, R17 ;  /* 0x00000005ff117819 */ /* 0x000fe20000011411 */
[----:B-1----:R-:W-:Y:S01]  /*7af0*/  FADD.FTZ R24, R4, R9 ;  /* 0x0000000904187221 */ /* 0x002fe20000010000 */
[----:B------:R-:W-:Y:S02]  /*7b00*/  MOV R4, 0x3f800000 ;  /* 0x3f80000000047802 */ /* 0x000fe40000000f00 */
[----:B------:R-:W-:Y:S01]  /*7b10*/  MOV R9, 0xfffffff0 ;  /* 0xfffffff000097802 */ /* 0x000fe20000000f00 */
[----:B--2---:R-:W-:Y:S01]  /*7b20*/  FADD.FTZ R23, R2, R8 ;  /* 0x0000000802177221 */ /* 0x004fe20000010000 */
[----:B------:R-:W-:Y:S02]  /*7b30*/  FSETP.NE.FTZ.AND P6, PT, R24, RZ, PT ;  /* 0x000000ff1800720b */ /* 0x000fe40003fd5000 */
[----:B------:R-:W-:Y:S01]  /*7b40*/  MOV R2, 0x3f800000 ;  /* 0x3f80000000027802 */ /* 0x000fe20000000f00 */
[----:B---3--:R-:W-:Y:S01]  /*7b50*/  FADD.FTZ R21, R0, R6 ;  /* 0x0000000600157221 */ /* 0x008fe20000010000 */
[----:B------:R-:W-:-:S02]  /*7b60*/  LOP3.LUT R0, R22, 0xfffffffc, RZ, 0xc0, !PT ;  /* 0xfffffffc16007812 */ /* 0x000fc400078ec0ff */
[----:B------:R-:W-:Y:S01]  /*7b70*/  FSETP.NE.FTZ.AND P5, PT, R23, RZ, PT ;  /* 0x000000ff1700720b */ /* 0x000fe20003fb5000 */
[----:B----4-:R-:W-:Y:S01]  /*7b80*/  FADD.FTZ R25, R5, R7 ;  /* 0x0000000705197221 */ /* 0x010fe20000010000 */
[----:B------:R-:W-:Y:S01]  /*7b90*/  FSETP.NE.FTZ.AND P4, PT, R21, RZ, PT ;  /* 0x000000ff1500720b */ /* 0x000fe20003f95000 */
[----:B------:R-:W-:Y:S01]  /*7ba0*/  @!P0 IMAD.MOV.U32 R5, RZ, RZ, c[0x0][0x214] ;  /* 0x00008500ff058624 */ /* 0x000fe200078e00ff */
[----:B------:R-:W-:Y:S01]  /*7bb0*/  IADD3 R27, -R0, R27, RZ ;  /* 0x0000001b001b7210 */ /* 0x000fe20007ffe1ff */
[----:B------:R-:W-:Y:S01]  /*7bc0*/  IMAD.MOV.U32 R0, RZ, RZ, 0x3f800000 ;  /* 0x3f800000ff007424 */ /* 0x000fe200078e00ff */
[----:B------:R-:W-:Y:S01]  /*7bd0*/  SHF.R.S32.HI R22, RZ, 0x2, R22 ;  /* 0x00000002ff167819 */ /* 0x000fe20000011416 */
[----:B------:R-:W1:Y:S01]  /*7be0*/  @P6 MUFU.RCP R2, R24 ;  /* 0x0000001800026308 */ /* 0x000e620000001000 */
[----:B------:R-:W-:Y:S02]  /*7bf0*/  FSETP.NE.FTZ.AND P3, PT, R25, RZ, PT ;  /* 0x000000ff1900720b */ /* 0x000fe40003f75000 */
[----:B------:R-:W-:-:S02]  /*7c00*/  @!P0 SEL R26, R5, c[0x0][0x234], !P1 ;  /* 0x00008d00051a8a07 */ /* 0x000fc40004800000 */
[----:B------:R-:W-:Y:S02]  /*7c10*/  MOV R5, 0x3f800000 ;  /* 0x3f80000000057802 */ /* 0x000fe40000000f00 */
[----:B------:R-:W-:Y:S01]  /*7c20*/  ISETP.NE.OR P1, PT, RZ, UR4, !P1 ;  /* 0x00000004ff007c0c */ /* 0x000fe2000cf25670 */
[----:B------:R-:W2:Y:S01]  /*7c30*/  @P4 MUFU.RCP R0, R21 ;  /* 0x0000001500004308 */ /* 0x000ea20000001000 */
[----:B-1----:R-:W-:-:S07]  /*7c40*/  FMUL.FTZ R144, R2, R144 ;  /* 0x0000009002907220 */ /* 0x002fce0000410000 */
[----:B------:R-:W1:Y:S01]  /*7c50*/  @P5 MUFU.RCP R4, R23 ;  /* 0x0000001700045308 */ /* 0x000e620000001000 */
[C---:B------:R-:W-:Y:S02]  /*7c60*/  FMUL.FTZ R20, R2.reuse, R145 ;  /* 0x0000009102147220 */ /* 0x040fe40000410000 */
[C---:B------:R-:W-:Y:S02]  /*7c70*/  FMUL.FTZ R152, R2.reuse, R152 ;  /* 0x0000009802987220 */ /* 0x040fe40000410000 */
[----:B------:R-:W-:Y:S01]  /*7c80*/  FMUL.FTZ R16, R2, R153 ;  /* 0x0000009902107220 */ /* 0x000fe20000410000 */
[----:B------:R-:W-:Y:S01]  /*7c90*/  F2FP.PACK_AB R20, R20, R144 ;  /* 0x000000901414723e */ /* 0x000fe200000000ff */
[C---:B------:R-:W-:Y:S01]  /*7ca0*/  FMUL.FTZ R156, R2.reuse, R156 ;  /* 0x0000009c029c7220 */ /* 0x040fe20000410000 */
[----:B------:R-:W3:Y:S01]  /*7cb0*/  @P3 MUFU.RCP R5, R25 ;  /* 0x0000001900053308 */ /* 0x000ee20000001000 */
[----:B------:R-:W-:Y:S01]  /*7cc0*/  FMUL.FTZ R13, R2, R157 ;  /* 0x0000009d020d7220 */ /* 0x000fe20000410000 */
[----:B------:R-:W-:Y:S01]  /*7cd0*/  F2FP.PACK_AB R16, R16, R152 ;  /* 0x000000981010723e */ /* 0x000fe200000000ff */
[----:B------:R-:W-:-:S02]  /*7ce0*/  FMUL.FTZ R168, R2, R168 ;  /* 0x000000a802a87220 */ /* 0x000fc40000410000 */
[----:B------:R-:W-:Y:S01]  /*7cf0*/  FMUL.FTZ R8, R2, R169 ;  /* 0x000000a902087220 */ /* 0x000fe20000410000 */
[----:B------:R-:W-:Y:S01]  /*7d00*/  SHF.R.S32.HI R2, RZ, 0x1f, R22 ;  /* 0x0000001fff027819 */ /* 0x000fe20000011416 */
[C---:B--2---:R-:W-:Y:S01]  /*7d10*/  FMUL.FTZ R140, R0.reuse, R140 ;  /* 0x0000008c008c7220 */ /* 0x044fe20000410000 */
[----:B------:R-:W-:Y:S01]  /*7d20*/  F2FP.PACK_AB R13, R13, R156 ;  /* 0x0000009c0d0d723e */ /* 0x000fe200000000ff */
[----:B------:R-:W-:Y:S01]  /*7d30*/  FMUL.FTZ R18, R0, R141 ;  /* 0x0000008d00127220 */ /* 0x000fe20000410000 */
[----:B------:R-:W-:Y:S01]  /*7d40*/  LEA.HI R2, R2, R22, RZ, 0x3 ;  /* 0x0000001602027211 */ /* 0x000fe200078f18ff */
[----:B------:R-:W-:Y:S01]  /*7d50*/  FMUL.FTZ R148, R0, R148 ;  /* 0x0000009400947220 */ /* 0x000fe20000410000 */
[----:B------:R-:W-:Y:S01]  /*7d60*/  F2FP.PACK_AB R8, R8, R168 ;  /* 0x000000a80808723e */ /* 0x000fe200000000ff */
[----:B------:R-:W-:Y:S01]  /*7d70*/  FMUL.FTZ R14, R0, R149 ;  /* 0x00000095000e7220 */ /* 0x000fe20000410000 */
[----:B------:R-:W-:Y:S01]  /*7d80*/  LOP3.LUT R2, R2, 0xfffffff8, RZ, 0xc0, !PT ;  /* 0xfffffff802027812 */ /* 0x000fe200078ec0ff */
[----:B------:R-:W-:Y:S01]  /*7d90*/  FMUL.FTZ R160, R0, R160 ;  /* 0x000000a000a07220 */ /* 0x000fe20000410000 */
[----:B------:R-:W-:Y:S01]  /*7da0*/  F2FP.PACK_AB R18, R18, R140 ;  /* 0x0000008c1212723e */ /* 0x000fe200000000ff */
[----:B------:R-:W-:Y:S01]  /*7db0*/  FMUL.FTZ R11, R0, R161 ;  /* 0x000000a1000b7220 */ /* 0x000fe20000410000 */
[----:B------:R-:W-:Y:S01]  /*7dc0*/  F2FP.PACK_AB R14, R14, R148 ;  /* 0x000000940e0e723e */ /* 0x000fe200000000ff */
[----:B------:R-:W-:-:S02]  /*7dd0*/  IMAD.IADD R2, R22, 0x1, -R2 ;  /* 0x0000000116027824 */ /* 0x000fc400078e0a02 */
[C---:B------:R-:W-:Y:S01]  /*7de0*/  FMUL.FTZ R164, R0.reuse, R164 ;  /* 0x000000a400a47220 */ /* 0x040fe20000410000 */
[----:B------:R-:W-:Y:S01]  /*7df0*/  F2FP.PACK_AB R11, R11, R160 ;  /* 0x000000a00b0b723e */ /* 0x000fe200000000ff */
[----:B------:R-:W-:Y:S01]  /*7e00*/  FMUL.FTZ R165, R0, R165 ;  /* 0x000000a500a57220 */ /* 0x000fe20000410000 */
[----:B------:R-:W-:Y:S01]  /*7e10*/  LEA.HI R0, R2, R2, RZ, 0x1 ;  /* 0x0000000202007211 */ /* 0x000fe200078f08ff */
[C---:B-1----:R-:W-:Y:S02]  /*7e20*/  FMUL.FTZ R146, R4.reuse, R146 ;  /* 0x0000009204927220 */ /* 0x042fe40000410000 */
[C---:B------:R-:W-:Y:S02]  /*7e30*/  FMUL.FTZ R19, R4.reuse, R147 ;  /* 0x0000009304137220 */ /* 0x040fe40000410000 */
[C---:B------:R-:W-:Y:S02]  /*7e40*/  FMUL.FTZ R154, R4.reuse, R154 ;  /* 0x0000009a049a7220 */ /* 0x040fe40000410000 */
[C---:B------:R-:W-:Y:S01]  /*7e50*/  FMUL.FTZ R15, R4.reuse, R155 ;  /* 0x0000009b040f7220 */ /* 0x040fe20000410000 */
[----:B------:R-:W-:Y:S01]  /*7e60*/  F2FP.PACK_AB R19, R19, R146 ;  /* 0x000000921313723e */ /* 0x000fe200000000ff */
[----:B------:R-:W-:-:S02]  /*7e70*/  FMUL.FTZ R158, R4, R158 ;  /* 0x0000009e049e7220 */ /* 0x000fc40000410000 */
[C---:B------:R-:W-:Y:S01]  /*7e80*/  FMUL.FTZ R12, R4.reuse, R159 ;  /* 0x0000009f040c7220 */ /* 0x040fe20000410000 */
[----:B------:R-:W-:Y:S01]  /*7e90*/  F2FP.PACK_AB R15, R15, R154 ;  /* 0x0000009a0f0f723e */ /* 0x000fe200000000ff */
[C---:B------:R-:W-:Y:S02]  /*7ea0*/  FMUL.FTZ R170, R4.reuse, R170 ;  /* 0x000000aa04aa7220 */ /* 0x040fe40000410000 */
[----:B------:R-:W-:Y:S01]  /*7eb0*/  FMUL.FTZ R7, R4, R171 ;  /* 0x000000ab04077220 */ /* 0x000fe20000410000 */
[----:B------:R-:W-:Y:S01]  /*7ec0*/  SHF.R.S32.HI R4, RZ, 0x1, R0 ;  /* 0x00000001ff047819 */ /* 0x000fe20000011400 */
[C---:B---3--:R-:W-:Y:S01]  /*7ed0*/  FMUL.FTZ R143, R5.reuse, R143 ;  /* 0x0000008f058f7220 */ /* 0x048fe20000410000 */
[----:B------:R-:W-:Y:S01]  /*7ee0*/  LOP3.LUT R0, R0, 0x3fffffe, RZ, 0xc0, !PT ;  /* 0x03fffffe00007812 */ /* 0x000fe200078ec0ff */
[C---:B------:R-:W-:Y:S01]  /*7ef0*/  FMUL.FTZ R142, R5.reuse, R142 ;  /* 0x0000008e058e7220 */ /* 0x040fe20000410000 */
[----:B------:R-:W-:Y:S01]  /*7f00*/  SHF.L.U32 R6, R4, 0x6, RZ ;  /* 0x0000000604067819 */ /* 0x000fe200000006ff */
[----:B------:R-:W-:Y:S01]  /*7f10*/  FMUL.FTZ R151, R5, R151 ;  /* 0x0000009705977220 */ /* 0x000fe20000410000 */
[----:B------:R-:W-:Y:S01]  /*7f20*/  F2FP.PACK_AB R12, R12, R158 ;  /* 0x0000009e0c0c723e */ /* 0x000fe200000000ff */
[----:B------:R-:W-:Y:S01]  /*7f30*/  IMAD.IADD R2, R2, 0x1, -R0 ;  /* 0x0000000102027824 */ /* 0x000fe200078e0a00 */
[----:B------:R-:W-:Y:S01]  /*7f40*/  LEA R0, R17, R27, 0x8 ;  /* 0x0000001b11007211 */ /* 0x000fe200078e40ff */
[C---:B------:R-:W-:Y:S01]  /*7f50*/  FMUL.FTZ R150, R5.reuse, R150 ;  /* 0x0000009605967220 */ /* 0x040fe20000410000 */
[----:B------:R-:W-:Y:S01]  /*7f60*/  LOP3.LUT R6, R6, 0xc0, RZ, 0xc0, !PT ;  /* 0x000000c006067812 */ /* 0x000fe200078ec0ff */
[----:B------:R-:W-:Y:S01]  /*7f70*/  FMUL.FTZ R163, R5, R163 ;  /* 0x000000a305a37220 */ /* 0x000fe20000410000 */
[----:B------:R-:W-:Y:S01]  /*7f80*/  F2FP.PACK_AB R142, R143, R142 ;  /* 0x0000008e8f8e723e */ /* 0x000fe200000000ff */
[----:B------:R-:W-:Y:S01]  /*7f90*/  FMUL.FTZ R10, R5, R162 ;  /* 0x000000a2050a7220 */ /* 0x000fe20000410000 */
[----:B------:R-:W-:Y:S01]  /*7fa0*/  F2FP.PACK_AB R150, R151, R150 ;  /* 0x000000969796723e */ /* 0x000fe200000000ff */
[----:B------:R-:W-:Y:S01]  /*7fb0*/  FMUL.FTZ R167, R5, R167 ;  /* 0x000000a705a77220 */ /* 0x000fe20000410000 */
[----:B------:R-:W-:Y:S01]  /*7fc0*/  F2FP.PACK_AB R7, R7, R170 ;  /* 0x000000aa0707723e */ /* 0x000fe200000000ff */
[----:B------:R-:W-:Y:S01]  /*7fd0*/  FMUL.FTZ R166, R5, R166 ;  /* 0x000000a605a67220 */ /* 0x000fe20000410000 */
[----:B------:R-:W-:Y:S01]  /*7fe0*/  LOP3.LUT R5, R4, 0x1, RZ, 0xc0, !PT ;  /* 0x0000000104057812 */ /* 0x000fe200078ec0ff */
[----:B------:R-:W-:Y:S01]  /*7ff0*/  IMAD R0, R2, 0x10, R0 ;  /* 0x0000001002007824 */ /* 0x000fe200078e0200 */
[----:B------:R-:W-:-:S02]  /*8000*/  LEA.HI R2, R6, R6, RZ, 0x1d ;  /* 0x0000000606027211 */ /* 0x000fc400078fe8ff */
[----:B------:R-:W-:Y:S02]  /*8010*/  ISETP.NE.U32.AND P2, PT, R5, 0x1, PT ;  /* 0x000000010500780c */ /* 0x000fe40003f45070 */
[----:B------:R-:W-:Y:S01]  /*8020*/  F2FP.PACK_AB R10, R163, R10 ;  /* 0x0000000aa30a723e */ /* 0x000fe200000000ff */
[----:B------:R-:W-:Y:S01]  /*8030*/  IMAD.U32 R0, R0, 0x2, R2 ;  /* 0x0000000200007824 */ /* 0x000fe200078e0002 */
[----:B------:R-:W-:Y:S02]  /*8040*/  SEL R9, R9, 0x10, !P2 ;  /* 0x0000001009097807 */ /* 0x000fe40005000000 */
[----:B------:R-:W-:Y:S02]  /*8050*/  LOP3.LUT P2, RZ, R4, 0x2, RZ, 0xc0, !PT ;  /* 0x0000000204ff7812 */ /* 0x000fe4000784c0ff */
[----:B------:R-:W-:Y:S02]  /*8060*/  SHF.L.U32 R0, R0, 0x1, RZ ;  /* 0x0000000100007819 */ /* 0x000fe400000006ff */
[----:B------:R-:W-:-:S02]  /*8070*/  F2FP.PACK_AB R6, R165, R164 ;  /* 0x000000a4a506723e */ /* 0x000fc400000000ff */
[C---:B------:R-:W-:Y:S01]  /*8080*/  IADD3 R2, R0.reuse, 0x20, RZ ;  /* 0x0000002000027810 */ /* 0x040fe20007ffe0ff */
[----:B------:R-:W-:Y:S01]  /*8090*/  IMAD.IADD R4, R0, 0x1, R9 ;  /* 0x0000000100047824 */ /* 0x000fe200078e0209 */
[----:B------:R-:W-:Y:S01]  /*80a0*/  STS [R0], R20 ;  /* 0x0000001400007388 */ /* 0x000fe20000000800 */
[----:B------:R-:W-:-:S03]  /*80b0*/  F2FP.PACK_AB R5, R167, R166 ;  /* 0x000000a6a705723e */ /* 0x000fc600000000ff */
[----:B------:R-:W-:Y:S01]  /*80c0*/  STS [R0+0x200], R19 ;  /* 0x0002001300007388 */ /* 0x000fe20000000800 */
[----:B------:R-:W-:Y:S02]  /*80d0*/  @P2 IADD3 R2, R0, -0x20, RZ ;  /* 0xffffffe000022810 */ /* 0x000fe40007ffe0ff */
[----:B------:R-:W-:Y:S01]  /*80e0*/  LOP3.LUT P2, RZ, R251, 0x3, RZ, 0xc0, !PT ;  /* 0x00000003fbff7812 */ /* 0x000fe2000784c0ff */
[----:B------:R1:W-:Y:S04]  /*80f0*/  STS [R4], R16 ;  /* 0x0000001004007388 */ /* 0x0003e80000000800 */
[----:B------:R2:W-:Y:S04]  /*8100*/  STS [R4+0x200], R15 ;  /* 0x0002000f04007388 */ /* 0x0005e80000000800 */
[----:B------:R-:W-:Y:S04]  /*8110*/  STS [R0+0x1000], R18 ;  /* 0x0010001200007388 */ /* 0x000fe80000000800 */
[----:B------:R3:W-:Y:S04]  /*8120*/  STS [R0+0x1200], R142 ;  /* 0x0012008e00007388 */ /* 0x0007e80000000800 */
[----:B------:R4:W-:Y:S04]  /*8130*/  STS [R4+0x1000], R14 ;  /* 0x0010000e04007388 */ /* 0x0009e80000000800 */
[----:B------:R-:W-:Y:S04]  /*8140*/  STS [R4+0x1200], R150 ;  /* 0x0012009604007388 */ /* 0x000fe80000000800 */
[----:B------:R5:W-:Y:S01]  /*8150*/  STS [R2], R13 ;  /* 0x0000000d02007388 */ /* 0x000be20000000800 */
[----:B-1----:R-:W-:-:S03]  /*8160*/  MOV R16, 0x7f800000 ;  /* 0x7f80000000107802 */ /* 0x002fc60000000f00 */
[----:B------:R-:W-:Y:S01]  /*8170*/  STS [R2+0x200], R12 ;  /* 0x0002000c02007388 */ /* 0x000fe20000000800 */
[----:B--2---:R-:W-:-:S03]  /*8180*/  MOV R15, 0x7f800000 ;  /* 0x7f800000000f7802 */ /* 0x004fc60000000f00 */
[----:B------:R-:W1:Y:S04]  /*8190*/  S2R R19, SR_CTAID.Y ;  /* 0x0000000000137919 */ /* 0x000e680000002600 */
[----:B------:R-:W2:Y:S01]  /*81a0*/  S2R R20, SR_CTAID.Z ;  /* 0x0000000000147919 */ /* 0x000ea20000002700 */
[----:B---3--:R-:W-:Y:S02]  /*81b0*/  IADD3 R0, R9, R2, RZ ;  /* 0x0000000209007210 */ /* 0x008fe40007ffe0ff */
[----:B------:R-:W3:Y:S01]  /*81c0*/  @P6 MUFU.LG2 R9, R24 ;  /* 0x0000001800096308 */ /* 0x000ee20000000c00 */
[----:B------:R-:W1:Y:S01]  /*81d0*/  S2R R18, SR_CTAID.X ;  /* 0x0000000000127919 */ /* 0x000e620000002500 */
[----:B----4-:R-:W-:-:S03]  /*81e0*/  MOV R14, 0x7f800000 ;  /* 0x7f800000000e7802 */ /* 0x010fc60000000f00 */
[----:B------:R-:W-:Y:S04]  /*81f0*/  STS [R0], R8 ;  /* 0x0000000800007388 */ /* 0x000fe80000000800 */
[----:B------:R4:W-:Y:S01]  /*8200*/  STS [R0+0x200], R7 ;  /* 0x0002000700007388 */ /* 0x0009e20000000800 */
[----:B-----5:R-:W-:-:S03]  /*8210*/  IMAD.MOV.U32 R13, RZ, RZ, 0x7f800000 ;  /* 0x7f800000ff0d7424 */ /* 0x020fc600078e00ff */
[----:B------:R1:W-:Y:S04]  /*8220*/  STS [R2+0x1000], R11 ;  /* 0x0010000b02007388 */ /* 0x0003e80000000800 */
[----:B------:R3:W-:Y:S04]  /*8230*/  STS [R2+0x1200], R10 ;  /* 0x0012000a02007388 */ /* 0x0007e80000000800 */
[----:B------:R5:W-:Y:S04]  /*8240*/  STS [R0+0x1000], R6 ;  /* 0x0010000600007388 */ /* 0x000be80000000800 */
[----:B------:R2:W-:Y:S04]  /*8250*/  STS [R0+0x1200], R5 ;  /* 0x0012000500007388 */ /* 0x0005e80000000800 */
[----:B------:R-:W-:Y:S06]  /*8260*/  BAR.SYNC.DEFER_BLOCKING 0x0 ;  /* 0x0000000000007b1d */ /* 0x000fec0000010000 */
[----:B----4-:R-:W4:Y:S01]  /*8270*/  @P5 MUFU.LG2 R7, R23 ;  /* 0x0000001700075308 */ /* 0x010f220000000c00 */
[----:B-1----:R-:W-:-:S02]  /*8280*/  @!P1 IMAD R11, R19, c[0x0][0x214], RZ ;  /* 0x00008500130b9a24 */ /* 0x002fc400078e02ff */
[----:B---3--:R-:W-:-:S05]  /*8290*/  @P6 FMUL.FTZ R2, R9, 0.69314718246459960938 ;  /* 0x3f31721809026820 */ /* 0x008fca0000410000 */
[----:B------:R-:W1:Y:S01]  /*82a0*/  @P3 MUFU.LG2 R10, R25 ;  /* 0x00000019000a3308 */ /* 0x000e620000000c00 */
[----:B-----5:R-:W-:Y:S01]  /*82b0*/  @P0 MOV R6, c[0x0][0x210] ;  /* 0x0000840000060a02 */ /* 0x020fe20000000f00 */
[----:B------:R-:W-:Y:S02]  /*82c0*/  @!P0 IMAD.MOV.U32 R6, RZ, RZ, 0x1 ;  /* 0x00000001ff068424 */ /* 0x000fe400078e00ff */
[----:B------:R-:W-:Y:S01]  /*82d0*/  @P6 FFMA.FTZ R16, R138, c[0x0][0x238], R2 ;  /* 0x00008e008a106a23 */ /* 0x000fe20000010002 */
[----:B--2---:R-:W-:Y:S01]  /*82e0*/  CS2R R4, SRZ ;  /* 0x0000000000047805 */ /* 0x004fe2000001ff00 */
[----:B------:R-:W-:Y:S02]  /*82f0*/  @P0 IMAD.MOV.U32 R0, RZ, RZ, 0x1 ;  /* 0x00000001ff000424 */ /* 0x000fe400078e00ff */
[----:B------:R-:W2:Y:S01]  /*8300*/  @P4 MUFU.LG2 R8, R21 ;  /* 0x0000001500084308 */ /* 0x000ea20000000c00 */
[----:B------:R3:W3:Y:S01]  /*8310*/  LDS.128 R36, [R218] ;  /* 0x00000000da247984 */ /* 0x0006e20000000c00 */
[----:B------:R-:W-:Y:S01]  /*8320*/  @!P0 IMAD R0, R26, c[0x0][0x1c0], RZ ;  /* 0x000070001a008a24 */ /* 0x000fe200078e02ff */
[----:B------:R-:W-:Y:S01]  /*8330*/  @!P1 MOV R4, R11 ;  /* 0x0000000b00049202 */ /* 0x000fe20000000f00 */
[----:B----4-:R-:W-:Y:S01]  /*8340*/  @P5 FMUL.FTZ R9, R7, 0.69314718246459960938 ;  /* 0x3f31721807095820 */ /* 0x010fe20000410000 */
[----:B------:R4:W3:Y:S01]  /*8350*/  LDS.128 R32, [R218+0x800] ;  /* 0x00080000da207984 */ /* 0x0008e20000000c00 */
[----:B------:R-:W-:Y:S01]  /*8360*/  IMAD R0, R19, R0, RZ ;  /* 0x0000000013007224 */ /* 0x000fe200078e02ff */
[----:B------:R-:W-:Y:S01]  /*8370*/  @!P1 SHF.R.S32.HI R5, RZ, 0x1f, R11 ;  /* 0x0000001fff059819 */ /* 0x000fe2000001140b */
[----:B-1----:R-:W-:Y:S01]  /*8380*/  @P3 FMUL.FTZ R7, R10, 0.69314718246459960938 ;  /* 0x3f3172180a073820 */ /* 0x002fe20000410000 */
[----:B------:R4:W1:Y:S01]  /*8390*/  LDS.128 R28, [R218+0x1000] ;  /* 0x00100000da1c7984 */ /* 0x0008620000000c00 */
[----:B------:R-:W-:Y:S01]  /*83a0*/  @P5 FFMA.FTZ R15, R137, c[0x0][0x238], R9 ;  /* 0x00008e00890f5a23 */ /* 0x000fe20000010009 */
[----:B------:R-:W-:Y:S01]  /*83b0*/  SEL R0, R0, RZ, P1 ;  /* 0x000000ff00007207 */ /* 0x000fe20000800000 */
[----:B------:R-:W-:Y:S01]  /*83c0*/  @P3 FFMA.FTZ R14, R3, c[0x0][0x238], R7 ;  /* 0x00008e00030e3a23 */ /* 0x000fe20000010007 */
[----:B------:R-:W1:Y:S03]  /*83d0*/  LDS.128 R216, [R218+0x1800] ;  /* 0x00180000dad87984 */ /* 0x000e660000000c00 */
[----:B------:R-:W-:-:S02]  /*83e0*/  IMAD R2, R20, R26, R0 ;  /* 0x0000001a14027224 */ /* 0x000fc400078e0200 */
[----:B------:R-:W-:Y:S02]  /*83f0*/  IMAD R0, R18, R6, RZ ;  /* 0x0000000612007224 */ /* 0x000fe400078e02ff */
[----:B--2---:R-:W-:-:S03]  /*8400*/  @P4 FMUL.FTZ R8, R8, 0.69314718246459960938 ;  /* 0x3f31721808084820 */ /* 0x004fc60000410000 */
[----:B------:R-:W-:Y:S01]  /*8410*/  SHF.L.U32 R0, R0, 0x7, RZ ;  /* 0x0000000700007819 */ /* 0x000fe200000006ff */
[----:B------:R-:W-:-:S03]  /*8420*/  @P4 FFMA.FTZ R13, R136, c[0x0][0x238], R8 ;  /* 0x00008e00880d4a23 */ /* 0x000fc60000010008 */
[----:B------:R-:W-:Y:S02]  /*8430*/  IADD3 R10, P1, P0, R0, R4, R2 ;  /* 0x00000004000a7210 */ /* 0x000fe4000783e002 */
[----:B------:R-:W-:Y:S02]  /*8440*/  SHF.R.S32.HI R0, RZ, 0x1f, R0 ;  /* 0x0000001fff007819 */ /* 0x000fe40000011400 */
[----:B------:R-:W-:-:S04]  /*8450*/  SHF.R.S32.HI R2, RZ, 0x1f, R2 ;  /* 0x0000001fff027819 */ /* 0x000fc80000011402 */
[----:B------:R-:W-:Y:S01]  /*8460*/  IADD3.X R11, R0, R5, R2, P1, P0 ;  /* 0x00000005000b7210 */ /* 0x000fe20000fe0402 */
[----:B------:R-:W-:Y:S05]  /*8470*/  @P2 BRA `(.L_x_33) ;  /* 0x0000029000002947 */ /* 0x000fea0003800000 */
[----:B----4-:R-:W-:Y:S01]  /*8480*/  SHF.R.S32.HI R0, RZ, 0x1f, R17 ;  /* 0x0000001fff007819 */ /* 0x010fe20000011411 */
[----:B------:R-:W-:Y:S01]  /*8490*/  IMAD.MOV.U32 R5, RZ, RZ, c[0x0][0x214] ;  /* 0x00008500ff057624 */ /* 0x000fe200078e00ff */
[----:B------:R-:W-:Y:S02]  /*84a0*/  SHF.R.S32.HI R3, RZ, 0x1f, R251 ;  /* 0x0000001fff037819 */ /* 0x000fe400000114fb */
[----:B------:R-:W-:Y:S01]  /*84b0*/  LEA.HI R2, R0, R17, RZ, 0x2 ;  /* 0x0000001100027211 */ /* 0x000fe200078f10ff */
[----:B------:R-:W-:Y:S01]  /*84c0*/  IMAD R5, R18, -0x80, R5 ;  /* 0xffffff8012057824 */ /* 0x000fe200078e0205 */
[----:B------:R-:W-:Y:S02]  /*84d0*/  LEA.HI R0, R3, R251, RZ, 0x2 ;  /* 0x000000fb03007211 */ /* 0x000fe400078f10ff */
[----:B------:R-:W-:Y:S02]  /*84e0*/  LOP3.LUT R2, R2, 0xffffffc, RZ, 0xc0, !PT ;  /* 0x0ffffffc02027812 */ /* 0x000fe400078ec0ff */
[----:B------:R-:W-:-:S03]  /*84f0*/  SHF.R.S32.HI R0, RZ, 0x2, R0 ;  /* 0x00000002ff007819 */ /* 0x000fc60000011400 */
[----:B------:R-:W-:-:S04]  /*8500*/  IMAD.IADD R2, R17, 0x1, -R2 ;  /* 0x0000000111027824 */ /* 0x000fc800078e0a02 */
[----:B------:R-:W-:-:S05]  /*8510*/  IMAD R0, R2, 0x10, R0 ;  /* 0x0000001002007824 */ /* 0x000fca00078e0200 */
[CC--:B------:R-:W-:Y:S02]  /*8520*/  ISETP.GE.AND P6, PT, R0.reuse, R5.reuse, PT ;  /* 0x000000050000720c */ /* 0x0c0fe40003fc6270 */
        /* <DEDUP_REMOVED lines=30> */
.L_x_33:
[----:B----4-:R-:W-:Y:S05]  /*8710*/  BSYNC B0 ;  /* 0x0000000000007941 */ /* 0x010fea0003800000 */
.L_x_32:
[----:B--2---:R-:W-:Y:S01]  /*8720*/  IMAD.SHL.U32 R2, R27, 0x8, RZ ;  /* 0x000000081b027824 */ /* 0x004fe200078e00ff */
[----:B------:R-:W-:Y:S01]  /*8730*/  SHF.R.S32.HI R0, RZ, 0x1f, R19 ;  /* 0x0000001fff007819 */ /* 0x000fe20000011413 */
[----:B------:R-:W-:Y:S01]  /*8740*/  ULDC.64 UR4, c[0x0][0x1e8] ;  /* 0x00007a0000047ab9 */ /* 0x000fe20000000a00 */
[----:B------:R-:W-:Y:S01]  /*8750*/  SHF.R.S32.HI R6, RZ, 0x1f, R20 ;  /* 0x0000001fff067819 */ /* 0x000fe20000011414 */
[----:B------:R-:W-:Y:S01]  /*8760*/  USHF.L.U32 UR7, UR4, 0x6, URZ ;  /* 0x0000000604077899 */ /* 0x000fe2000800063f */
[----:B------:R-:W-:Y:S01]  /*8770*/  SHF.R.S32.HI R3, RZ, 0x1f, R2 ;  /* 0x0000001fff037819 */ /* 0x000fe20000011402 */
[----:B------:R-:W-:Y:S01]  /*8780*/  IMAD R0, R0, c[0x0][0x1e0], RZ ;  /* 0x0000780000007a24 */ /* 0x000fe200078e02ff */
[----:B------:R-:W-:Y:S01]  /*8790*/  SHF.R.S32.HI R23, RZ, 0x1f, R22 ;  /* 0x0000001fff177819 */ /* 0x000fe20000011416 */
[----:B------:R-:W-:Y:S01]  /*87a0*/  IMAD R6, R6, c[0x0][0x1f0], RZ ;  /* 0x00007c0006067a24 */ /* 0x000fe200078e02ff */
[----:B------:R-:W-:Y:S01]  /*87b0*/  UMOV UR6, 0x6 ;  /* 0x0000000600067882 */ /* 0x000fe20000000000 */
[C---:B------:R-:W-:Y:S01]  /*87c0*/  IMAD R0, R19.reuse, c[0x0][0x1e4], R0 ;  /* 0x0000790013007a24 */ /* 0x040fe200078e0200 */
[----:B------:R-:W-:Y:S01]  /*87d0*/  USHF.L.U64.HI UR5, UR4, UR6, UR5 ;  /* 0x0000000604057299 */ /* 0x000fe20008010205 */
[----:B------:R-:W-:-:S04]  /*87e0*/  IMAD.WIDE.U32 R2, R19, c[0x0][0x1e0], R2 ;  /* 0x0000780013027a25 */ /* 0x000fc800078e0002 */
[----:B------:R-:W-:Y:S02]  /*87f0*/  IMAD.IADD R3, R3, 0x1, R0 ;  /* 0x0000000103037824 */ /* 0x000fe400078e0200 */
[C---:B------:R-:W-:Y:S02]  /*8800*/  IMAD R6, R20.reuse, c[0x0][0x1f4], R6 ;  /* 0x00007d0014067a24 */ /* 0x040fe400078e0206 */
[----:B------:R-:W-:-:S04]  /*8810*/  IMAD.WIDE.U32 R2, R20, c[0x0][0x1f0], R2 ;  /* 0x00007c0014027a25 */ /* 0x000fc800078e0002 */
[----:B------:R-:W-:Y:S01]  /*8820*/  IMAD.WIDE R4, R18, 0x80, R22 ;  /* 0x0000008012047825 */ /* 0x000fe200078e0216 */
[----:B------:R-:W-:-:S03]  /*8830*/  IADD3 R3, R3, R6, RZ ;  /* 0x0000000603037210 */ /* 0x000fc60007ffe0ff */
[----:B------:R-:W-:Y:S02]  /*8840*/  IMAD R0, R5, c[0x0][0x1e8], RZ ;  /* 0x00007a0005007a24 */ /* 0x000fe400078e02ff */
[----:B------:R-:W-:-:S04]  /*8850*/  IMAD.WIDE.U32 R2, R4, c[0x0][0x1e8], R2 ;  /* 0x00007a0004027a25 */ /* 0x000fc800078e0002 */
[----:B------:R-:W-:Y:S01]  /*8860*/  IMAD R0, R4, c[0x0][0x1ec], R0 ;  /* 0x00007b0004007a24 */ /* 0x000fe200078e0200 */
[----:B------:R-:W-:-:S03]  /*8870*/  LEA R6, P0, R2, c[0x0][0x1d0], 0x1 ;  /* 0x0000740002067a11 */ /* 0x000fc600078008ff */
[----:B------:R-:W-:-:S05]  /*8880*/  IMAD.IADD R0, R3, 0x1, R0 ;  /* 0x0000000103007824 */ /* 0x000fca00078e0200 */
[----:B------:R-:W-:Y:S02]  /*8890*/  LEA.HI.X R7, R2, c[0x0][0x1d4], R0, 0x1, P0 ;  /* 0x0000750002077a11 */ /* 0x000fe400000f0c00 */
[----:B------:R-:W-:-:S03]  /*88a0*/  IADD3 R4, P0, R6, UR7, RZ ;  /* 0x0000000706047c10 */ /* 0x000fc6000ff1e0ff */
[----:B---3--:R-:W-:Y:S01]  /*88b0*/  STG.E.128 [R6.64], R36 ;  /* 0x0000002406007986 */ /* 0x008fe2000c101d0a */
[----:B------:R-:W-:Y:S02]  /*88c0*/  IADD3.X R5, R7, UR5, RZ, P0, !PT ;  /* 0x0000000507057c10 */ /* 0x000fe400087fe4ff */
[----:B------:R-:W-:-:S03]  /*88d0*/  IADD3 R2, P0, R4, UR7, RZ ;  /* 0x0000000704027c10 */ /* 0x000fc6000ff1e0ff */
[----:B------:R-:W-:Y:S01]  /*88e0*/  STG.E.128 [R4.64], R32 ;  /* 0x0000002004007986 */ /* 0x000fe2000c101d0a */
[----:B------:R-:W-:Y:S02]  /*88f0*/  IADD3.X R3, R5, UR5, RZ, P0, !PT ;  /* 0x0000000505037c10 */ /* 0x000fe400087fe4ff */
[----:B------:R-:W-:-:S03]  /*8900*/  IADD3 R8, P0, R2, UR7, RZ ;  /* 0x0000000702087c10 */ /* 0x000fc6000ff1e0ff */
[----:B-1----:R-:W-:Y:S01]  /*8910*/  STG.E.128 [R2.64], R28 ;  /* 0x0000001c02007986 */ /* 0x002fe2000c101d0a */
[----:B------:R-:W-:-:S05]  /*8920*/  IADD3.X R9, R3, UR5, RZ, P0, !PT ;  /* 0x0000000503097c10 */ /* 0x000fca00087fe4ff */
[----:B------:R-:W-:Y:S01]  /*8930*/  STG.E.128 [R8.64], R216 ;  /* 0x000000d808007986 */ /* 0x000fe2000c101d0a */
[----:B------:R-:W-:Y:S05]  /*8940*/  EXIT ;  /* 0x000000000000794d */ /* 0x000fea0003800000 */
.L_x_34:
        /* <DEDUP_REMOVED lines=11> */
.L_x_1125:


//--------------------- .text._ZN5flash16flash_fwd_kernelI23Flash_fwd_kernel_traitsILi32ELi128ELi128ELi4ELb0ELb0EN7cutlass6half_tE19Flash_kernel_traitsILi32ELi128ELi128ELi4ES3_EELb0ELb0ELb0ELb0ELb0ELb0ELb0ELb0EEEvNS_16Flash_fwd_paramsE --------------------------
	.section	.text._ZN5flash16flash_fwd_kernelI23Flash_fwd_kernel_traitsILi32ELi128ELi128ELi4ELb0ELb0EN7cutlass6half_tE19Flash_kernel_traitsILi32ELi128ELi128ELi4ES3_EELb0ELb0ELb0ELb0ELb0ELb0ELb0ELb0EEEvNS_16Flash_fwd_paramsE,"ax",@progbits
	.sectioninfo	@"SHI_REGISTERS=255"
	.align	128
        .global         _ZN5flash16flash_fwd_kernelI23Flash_fwd_kernel_traitsILi32ELi128ELi128ELi4ELb0ELb0EN7cutlass6half_tE19Flash_kernel_traitsILi32ELi128ELi128ELi4ES3_EELb0ELb0ELb0ELb0ELb0ELb0ELb0ELb0EEEvNS_16Flash_fwd_paramsE
        .type           _ZN5flash16flash_fwd_kernelI23Flash_fwd_kernel_traitsILi32ELi128ELi128ELi4ELb0ELb0EN7cutlass6half_tE19Flash_kernel_traitsILi32ELi128ELi128ELi4ES3_EELb0ELb0ELb0ELb0ELb0ELb0ELb0ELb0EEEvNS_16Flash_fwd_paramsE,@function
        .size           _ZN5flash16flash_fwd_kernelI23Flash_fwd_kernel_traitsILi32ELi128ELi128ELi4ELb0ELb0EN7cutlass6half_tE19Flash_kernel_traitsILi32ELi128ELi128ELi4ES3_EELb0ELb0ELb0ELb0ELb0ELb0ELb0ELb0EEEvNS_16Flash_fwd_paramsE,(.L_x_1126 - _ZN5flash16flash_fwd_kernelI23Flash_fwd_kernel_traitsILi32ELi128ELi128ELi4ELb0ELb0EN7cutlass6half_tE19Flash_kernel_traitsILi32ELi128ELi128ELi4ES3_EELb0ELb0ELb0ELb0ELb0ELb0ELb0ELb0EEEvNS_16Flash_fwd_paramsE)
        .other          _ZN5flash16flash_fwd_kernelI23Flash_fwd_kernel_traitsILi32ELi128ELi128ELi4ELb0ELb0EN7cutlass6half_tE19Flash_kernel_traitsILi32ELi128ELi128ELi4ES3_EELb0ELb0ELb0ELb0ELb0ELb0ELb0ELb0EEEvNS_16Flash_fwd_paramsE,@"STO_CUDA_ENTRY STV_DEFAULT"
_ZN5flash16flash_fwd_kernelI23Flash_fwd_kernel_traitsILi32ELi128ELi128ELi4ELb0ELb0EN7cutlass6half_tE19Flash_kernel_traitsILi32ELi128ELi128ELi4ES3_EELb0ELb0ELb0ELb0ELb0ELb0ELb0ELb0EEEvNS_16Flash_fwd_paramsE:
.text._ZN5flash16flash_fwd_kernelI23Flash_fwd_kernel_traitsILi32ELi128ELi128ELi4ELb0ELb0EN7cutlass6half_tE19Flash_kernel_traitsILi32ELi128ELi128ELi4ES3_EELb0ELb0ELb0ELb0ELb0ELb0ELb0ELb0EEEvNS_16Flash_fwd_paramsE:
        /* <DEDUP_REMOVED lines=35> */
.L_x_35:
[----:B---34-:R-:W-:Y:S02]  /*0230*/  MOV R0, c[0x0][0x218] ;  /* 0x0000860000007a02 */ /* 0x018fe40000000f00 */
.L_x_36:
        /* <DEDUP_REMOVED lines=44> */
.L_x_38:
        /* <DEDUP_REMOVED lines=42> */
.L_x_39:
[----:B------:R-:W-:Y:S01]  /*07a0*/  SHF.R.S32.HI R20, RZ, 0x1f, R172 ;  /* 0x0000001fff147819 */ /* 0x000fe200000114ac */
[----:B------:R-:W-:Y:S01]  /*07b0*/  IMAD.IADD R13, R14, 0x1, -R25 ;  /* 0x000000010e0d7824 */ /* 0x000fe200078e0a19 */
[----:B------:R-:W-:Y:S01]  /*07c0*/  BSSY B0, `(.L_x_40) ;  /* 0x0000033000007945 */ /* 0x000fe20003800000 */
[----:B------:R-:W-:Y:S01]  /*07d0*/  IMAD R5, R5, c[0x0][0x1a8], RZ ;  /* 0x00006a0005057a24 */ /* 0x000fe200078e02ff */
[CC--:B------:R-:W-:Y:S02]  /*07e0*/  LEA.HI R4, R20.reuse, R172.reuse, RZ, 0x2 ;  /* 0x000000ac14047211 */ /* 0x0c0fe400078f10ff */
[----:B------:R-:W-:Y:S01]  /*07f0*/  LEA.HI R26, R20, R172, RZ, 0x3 ;  /* 0x000000ac141a7211 */ /* 0x000fe200078f18ff */
[----:B------:R1:W-:Y:S01]  /*0800*/  STL [R1+0x10], R13 ;  /* 0x0000100d01007387 */ /* 0x0003e20000100800 */
[----:B------:R-:W-:-:S02]  /*0810*/  LOP3.LUT R3, R4, 0xfffffffc, RZ, 0xc0, !PT ;  /* 0xfffffffc04037812 */ /* 0x000fc400078ec0ff */
[----:B------:R-:W-:Y:S02]  /*0820*/  SHF.R.S32.HI R22, RZ, 0x3, R26 ;  /* 0x00000003ff167819 */ /* 0x000fe4000001141a */
[----:B------:R-:W-:Y:S01]  /*0830*/  SHF.R.S32.HI R2, RZ, 0x2, R4 ;  /* 0x00000002ff027819 */ /* 0x000fe20000011404 */
[----:B------:R-:W-:Y:S01]  /*0840*/  IMAD.IADD R3, R172, 0x1, -R3 ;  /* 0x00000001ac037824 */ /* 0x000fe200078e0a03 */
[----:B------:R-:W-:Y:S01]  /*0850*/  LEA.HI R23, R20, R172, RZ, 0x5 ;  /* 0x000000ac14177211 */ /* 0x000fe200078f28ff */
[----:B------:R-:W-:Y:S01]  /*0860*/  IMAD.SHL.U32 R0, R22, 0x40, RZ ;  /* 0x0000004016007824 */ /* 0x000fe200078e00ff */
[----:B------:R-:W-:Y:S01]  /*0870*/  LEA.HI R4, R4, R2, RZ, 0x1 ;  /* 0x0000000204047211 */ /* 0x000fe200078f08ff */
[----:B------:R-:W-:Y:S01]  /*0880*/  IMAD.SHL.U32 R246, R3, 0x8, RZ ;  /* 0x0000000803f67824 */ /* 0x000fe200078e00ff */
[----:B------:R-:W-:Y:S02]  /*0890*/  SHF.R.S32.HI R21, RZ, 0x5, R23 ;  /* 0x00000005ff157819 */ /* 0x000fe40000011417 */
[----:B------:R-:W-:-:S02]  /*08a0*/  LOP3.LUT R0, R0, 0xc0, RZ, 0xc0, !PT ;  /* 0x000000c000007812 */ /* 0x000fc400078ec0ff */
[----:B------:R-:W-:Y:S02]  /*08b0*/  IADD3 R6, P0, R246, R9, RZ ;  /* 0x00000009f6067210 */ /* 0x000fe40007f1e0ff */
[----:B------:R-:W-:Y:S02]  /*08c0*/  LOP3.LUT R3, R0, 0x18, R246, 0xf8, !PT ;  /* 0x0000001800037812 */ /* 0x000fe400078ef8f6 */
[----:B------:R-:W-:Y:S02]  /*08d0*/  SHF.R.U32.HI R0, RZ, 0x3, R0 ;  /* 0x00000003ff007819 */ /* 0x000fe40000011600 */
[----:B------:R-:W-:Y:S02]  /*08e0*/  SHF.R.S32.HI R247, RZ, 0x1f, R246 ;  /* 0x0000001ffff77819 */ /* 0x000fe400000114f6 */
[----:B------:R-:W-:Y:S02]  /*08f0*/  LOP3.LUT R0, R3, R0, RZ, 0x3c, !PT ;  /* 0x0000000003007212 */ /* 0x000fe400078e3cff */
[----:B------:R-:W-:Y:S01]  /*0900*/  SHF.R.S32.HI R3, RZ, 0x1f, R2 ;  /* 0x0000001fff037819 */ /* 0x000fe20000011402 */
[----:B------:R-:W-:Y:S01]  /*0910*/  IMAD.X R7, R247, 0x1, R10, P0 ;  /* 0x00000001f7077824 */ /* 0x000fe200000e060a */
[----:B------:R-:W-:-:S02]  /*0920*/  LOP3.LUT R4, R4, 0x7fffffe, RZ, 0xc0, !PT ;  /* 0x07fffffe04047812 */ /* 0x000fc400078ec0ff */
[----:B------:R-:W-:Y:S01]  /*0930*/  ISETP.GE.AND P0, PT, R2, R13, PT ;  /* 0x0000000d0200720c */ /* 0x000fe20003f06270 */
[----:B------:R-:W-:-:S04]  /*0940*/  IMAD.WIDE R30, R27, 0x80, R2 ;  /* 0x000000801b1e7825 */ /* 0x000fc800078e0202 */
[----:B------:R-:W-:Y:S01]  /*0950*/  IMAD.IADD R4, R2, 0x1, -R4 ;  /* 0x0000000102047824 */ /* 0x000fe200078e0a04 */
[----:B------:R1:W-:Y:S01]  /*0960*/  STL.64 [R1+0x8], R30 ;  /* 0x0000081e01007387 */ /* 0x0003e20000100a00 */
[----:B------:R-:W-:-:S04]  /*0970*/  IMAD.WIDE.U32 R6, R15, c[0x0][0x1a8], R6 ;  /* 0x00006a000f067a25 */ /* 0x000fc800078e0006 */
[----:B------:R-:W-:-:S04]  /*0980*/  IMAD R4, R21, 0x8, R4 ;  /* 0x0000000815047824 */ /* 0x000fc800078e0204 */
[----:B------:R-:W-:Y:S02]  /*0990*/  IMAD.U32 R0, R4, 0x20, R0 ;  /* 0x0000002004007824 */ /* 0x000fe400078e0000 */
[----:B------:R-:W-:Y:S01]  /*09a0*/  IMAD R4, R15, c[0x0][0x1ac], R5 ;  /* 0x00006b000f047a24 */ /* 0x000fe200078e0205 */
[----:B------:R-:W-:Y:S01]  /*09b0*/  SHF.R.S32.HI R15, RZ, 0x1f, R12 ;  /* 0x0000001fff0f7819 */ /* 0x000fe2000001140c */
[----:B------:R-:W-:Y:S02]  /*09c0*/  IMAD.SHL.U32 R217, R0, 0x2, RZ ;  /* 0x0000000200d97824 */ /* 0x000fe400078e00ff */
[----:B------:R-:W-:Y:S01]  /*09d0*/  IMAD.IADD R5, R7, 0x1, R4 ;  /* 0x0000000107057824 */ /* 0x000fe200078e0204 */
[----:B------:R-:W-:Y:S05]  /*09e0*/  @P0 BRA `(.L_x_41) ;  /* 0x0000010000000947 */ /* 0x000fea0003800000 */
[----:B------:R-:W-:-:S13]  /*09f0*/  ISETP.GE.AND P0, PT, R246, c[0x0][0x220], PT ;  /* 0x00008800f6007a0c */ /* 0x000fda0003f06270 */
[----:B------:R2:W-:Y:S04]  /*0a00*/  @P0 STS [R217], RZ ;  /* 0x000000ffd9000388 */ /* 0x0005e80000000800 */
[----:B------:R2:W-:Y:S04]  /*0a10*/  @P0 STS [R217+0x4], RZ ;  /* 0x000004ffd9000388 */ /* 0x0005e80000000800 */
[----:B------:R2:W-:Y:S01]  /*0a20*/  @P0 STS.64 [R217+0x8], RZ ;  /* 0x000008ffd9000388 */ /* 0x0005e20000000a00 */
        /* <DEDUP_REMOVED lines=8> */
[----:B------:R-:W-:Y:S01]  /*0ab0*/  @!PT LDS RZ, [RZ] ;  /* 0x00000000fffff984 */ /* 0x000fe20000000800 */
[----:B------:R-:W-:Y:S01]  /*0ac0*/  @!PT LDS RZ, [RZ] ;  /* 0x00000000fffff984 */ /* 0x000fe20000000800 */
[----:B------:R-:W-:Y:S01]  /*0ad0*/  @!PT LDS RZ, [RZ] ;  /* 0x00000000fffff984 */ /* 0x000fe20000000800 */
[----:B------:R3:W-:Y:S02]  /*0ae0*/  LDGSTS.E.BYPASS.LTC128B.128 [R217], [R10.64] ;  /* 0x000000000ad97fae */ /* 0x0007e4000b901d46 */
.L_x_41:
[----:B------:R-:W-:Y:S05]  /*0af0*/  BSYNC B0 ;  /* 0x0000000000007941 */ /* 0x000fea0003800000 */
.L_x_40:
[----:B------:R-:W-:Y:S01]  /*0b00*/  IADD3 R29, R2, 0x20, RZ ;  /* 0x00000020021d7810 */ /* 0x000fe20007ffe0ff */
[----:B------:R-:W-:Y:S03]  /*0b10*/  BSSY B0, `(.L_x_42) ;  /* 0x0000015000007945 */ /* 0x000fe60003800000 */
[----:B------:R-:W-:Y:S01]  /*0b20*/  ISETP.GE.AND P0, PT, R29, R13, PT ;  /* 0x0000000d1d00720c */ /* 0x000fe20003f06270 */
[----:B------:R4:W-:-:S12]  /*0b30*/  STL [R1+0x18], R29 ;  /* 0x0000181d01007387 */ /* 0x0009d80000100800 */
[----:B------:R-:W-:Y:S05]  /*0b40*/  @P0 BRA `(.L_x_43) ;  /* 0x0000011000000947 */ /* 0x000fea0003800000 */
[----:B------:R-:W-:-:S13]  /*0b50*/  ISETP.GE.AND P0, PT, R246, c[0x0][0x220], PT ;  /* 0x00008800f6007a0c */ /* 0x000fda0003f06270 */
[----:B------:R1:W-:Y:S01]  /*0b60*/  @P0 STS.128 [R217+0x800], RZ ;  /* 0x000800ffd9000388 */ /* 0x0003e20000000c00 */
[----:B------:R-:W-:Y:S05]  /*0b70*/  @P0 BRA `(.L_x_43) ;  /* 0x000000e000000947 */ /* 0x000fea0003800000 */
[----:B------:R-:W-:Y:S02]  /*0b80*/  IADD3 R0, P0, R30, 0x20, RZ ;  /* 0x000000201e007810 */ /* 0x000fe40007f1e0ff */
[----:B------:R-:W-:-:S03]  /*0b90*/  MOV R9, R5 ;  /* 0x0000000500097202 */ /* 0x000fc60000000f00 */
[----:B------:R-:W-:-:S04]  /*0ba0*/  IMAD.X R8, RZ, RZ, R31, P0 ;  /* 0x000000ffff087224 */ /* 0x000fc800000e061f */
[----:B---3--:R-:W-:Y:S02]  /*0bb0*/  IMAD R10, R8, c[0x0][0x190], RZ ;  /* 0x00006400080a7a24 */ /* 0x008fe400078e02ff */
[----:B------:R-:W-:-:S04]  /*0bc0*/  IMAD.MOV.U32 R8, RZ, RZ, R6 ;  /* 0x000000ffff087224 */ /* 0x000fc800078e0006 */
        /* <DEDUP_REMOVED lines=8> */
[----:B------:R3:W-:Y:S02]  /*0c50*/  LDGSTS.E.BYPASS.LTC128B.128 [R217+0x800], [R10.64] ;  /* 0x008000000ad97fae */ /* 0x0007e4000b901d46 */
.L_x_43:
[----:B------:R-:W-:Y:S05]  /*0c60*/  BSYNC B0 ;  /* 0x0000000000007941 */ /* 0x000fea0003800000 */
.L_x_42:
        /* <DEDUP_REMOVED lines=22> */
.L_x_45:
[----:B------:R-:W-:Y:S05]  /*0dd0*/  BSYNC B0 ;  /* 0x0000000000007941 */ /* 0x000fea0003800000 */
.L_x_44:
[----:B------:R-:W-:Y:S01]  /*0de0*/  IADD3 R27, R2, 0x60, RZ ;  /* 0x00000060021b7810 */ /* 0x000fe20007ffe0ff */
[----:B------:R-:W-:Y:S01]  /*0df0*/  IMAD.MOV.U32 R206, RZ, RZ, c[0x0][0x198] ;  /* 0x00006600ffce7624 */ /* 0x000fe200078e00ff */
[----:B------:R-:W-:Y:S01]  /*0e00*/  BSSY B0, `(.L_x_46) ;  /* 0x0000017000007945 */ /* 0x000fe20003800000 */
[----:B------:R-:W-:Y:S01]  /*0e10*/  IMAD.MOV.U32 R205, RZ, RZ, 0x7 ;  /* 0x00000007ffcd7424 */ /* 0x000fe200078e00ff */
[----:B------:R-:W-:Y:S01]  /*0e20*/  ISETP.GE.AND P0, PT, R27, R13, PT ;  /* 0x0000000d1b00720c */ /* 0x000fe20003f06270 */
[----:B------:R1:W-:Y:S01]  /*0e30*/  STL [R1+0x1c], R27 ;  /* 0x00001c1b01007387 */ /* 0x0003e20000100800 */
[C---:B------:R-:W-:Y:S02]  /*0e40*/  IMAD.SHL.U32 R219, R206.reuse, 0x80, RZ ;  /* 0x00000080cedb7824 */ /* 0x040fe400078e00ff */
[----:B------:R-:W-:-:S09]  /*0e50*/  SHF.L.U64.HI R205, R206, R205, c[0x0][0x19c] ;  /* 0x00006700cecd7619 */ /* 0x000fd200000102cd */
[----:B------:R-:W-:Y:S05]  /*0e60*/  @P0 BRA `(.L_x_47) ;  /* 0x0000010000000947 */ /* 0x000fea0003800000 */
[----:B------:R-:W-:-:S13]  /*0e70*/  ISETP.GE.AND P0, PT, R246, c[0x0][0x220], PT ;  /* 0x00008800f6007a0c */ /* 0x000fda0003f06270 */
[----:B------:R1:W-:Y:S01]  /*0e80*/  @P0 STS.128 [R217+0x1800], RZ ;  /* 0x001800ffd9000388 */ /* 0x0003e20000000c00 */
[----:B------:R-:W-:Y:S05]  /*0e90*/  @P0 BRA `(.L_x_47) ;  /* 0x000000d000000947 */ /* 0x000fea0003800000 */
[----:B------:R-:W-:-:S04]  /*0ea0*/  IADD3 R0, P0, R30, 0x60, RZ ;  /* 0x000000601e007810 */ /* 0x000fc80007f1e0ff */
[----:B------:R-:W-:-:S05]  /*0eb0*/  IADD3.X R4, RZ, R31, RZ, P0, !PT ;  /* 0x0000001fff047210 */ /* 0x000fca00007fe4ff */
[----:B------:R-:W-:Y:S01]  /*0ec0*/  IMAD R8, R4, c[0x0][0x190], RZ ;  /* 0x0000640004087a24 */ /* 0x000fe200078e02ff */
[----:B------:R-:W-:-:S05]  /*0ed0*/  MOV R4, R6 ;  /* 0x0000000600047202 */ /* 0x000fca0000000f00 */
        /* <DEDUP_REMOVED lines=9> */
.L_x_47:
[----:B------:R-:W-:Y:S05]  /*0f70*/  BSYNC B0 ;  /* 0x0000000000007941 */ /* 0x000fea0003800000 */
.L_x_46:
[C---:B------:R-:W-:Y:S01]  /*0f80*/  IMAD R8, R3.reuse, c[0x0][0x198], RZ ;  /* 0x0000660003087a24 */ /* 0x040fe200078e02ff */
[----:B------:R-:W-:Y:S01]  /*0f90*/  LEA.HI R20, R20, R172, RZ, 0x4 ;  /* 0x000000ac14147211 */ /* 0x000fe200078f20ff */
[----:B------:R-:W-:Y:S01]  /*0fa0*/  IMAD R0, R3, c[0x0][0x1a0], RZ ;  /* 0x0000680003007a24 */ /* 0x000fe200078e02ff */
[----:B------:R-:W-:Y:S01]  /*0fb0*/  LEA.HI.SX32 R25, R218, 0xffffffff, 0x19 ;  /* 0xffffffffda197811 */ /* 0x000fe200078fcaff */
[--C-:B------:R-:W-:Y:S01]  /*0fc0*/  IMAD.WIDE.U32 R6, R2, c[0x0][0x198], R246.reuse ;  /* 0x0000660002067a25 */ /* 0x100fe200078e00f6 */
[----:B------:R-:W-:Y:S01]  /*0fd0*/  LOP3.LUT R9, R20, 0xfffffff0, RZ, 0xc0, !PT ;  /* 0xfffffff014097812 */ /* 0x000fe200078ec0ff */
[----:B------:R-:W-:Y:S02]  /*0fe0*/  BSSY B0, `(.L_x_48) ;  /* 0x0000032000007945 */ /* 0x000fe40003800000 */
[----:B-1----:R-:W-:Y:S01]  /*0ff0*/  IMAD.WIDE.U32 R4, R2, c[0x0][0x1a0], R246 ;  /* 0x0000680002047a25 */ /* 0x002fe200078e00f6 */
[----:B------:R-:W-:-:S03]  /*1000*/  IADD3 R6, P1, R18, R6, RZ ;  /* 0x0000000612067210 */ /* 0x000fc60007f3e0ff */
[----:B------:R-:W-:Y:S01]  /*1010*/  IMAD R8, R2, c[0x0][0x19c], R8 ;  /* 0x0000670002087a24 */ /* 0x000fe200078e0208 */
[----:B------:R-:W-:Y:S01]  /*1020*/  IADD3 R4, P0, R16, R4, RZ ;  /* 0x0000000410047210 */ /* 0x000fe20007f1e0ff */
[----:B------:R-:W-:Y:S02]  /*1030*/  IMAD R0, R2, c[0x0][0x1a4], R0 ;  /* 0x0000690002007a24 */ /* 0x000fe400078e0200 */
[----:B---3--:R-:W-:Y:S01]  /*1040*/  IMAD R10, R15, c[0x0][0x1b0], RZ ;  /* 0x00006c000f0a7a24 */ /* 0x008fe200078e02ff */
[----:B------:R-:W-:Y:S01]  /*1050*/  IADD3.X R7, R19, R7, R8, P1, !PT ;  /* 0x0000000713077210 */ /* 0x000fe20000ffe408 */
[----:B------:R-:W-:Y:S01]  /*1060*/  IMAD.IADD R13, R172, 0x1, -R9 ;  /* 0x00000001ac0d7824 */ /* 0x000fe200078e0a09 */
[----:B------:R-:W-:Y:S01]  /*1070*/  IADD3.X R5, R17, R5, R0, P0, !PT ;  /* 0x0000000511057210 */ /* 0x000fe200007fe400 */
[C---:B------:R-:W-:Y:S02]  /*1080*/  IMAD R10, R12.reuse, c[0x0][0x1b4], R10 ;  /* 0x00006d000c0a7a24 */ /* 0x040fe400078e020a */
[----:B------:R-:W-:Y:S01]  /*1090*/  IMAD.WIDE.U32 R30, R12, c[0x0][0x1b0], R6 ;  /* 0x00006c000c1e7a25 */ /* 0x000fe200078e0006 */
[----:B------:R-:W-:-:S03]  /*10a0*/  LEA.HI R14, R13, R13, RZ, 0x1 ;  /* 0x0000000d0d0e7211 */ /* 0x000fc600078f08ff */
[----:B------:R-:W-:Y:S01]  /*10b0*/  IMAD.WIDE.U32 R250, R12, c[0x0][0x1b8], R4 ;  /* 0x00006e000cfa7a25 */ /* 0x000fe200078e0004 */
[----:B------:R-:W-:Y:S01]  /*10c0*/  LOP3.LUT R4, R23, 0xffffffe0, RZ, 0xc0, !PT ;  /* 0xffffffe017047812 */ /* 0x000fe200078ec0ff */
[----:B------:R1:W-:Y:S01]  /*10d0*/  STL.64 [R1], R30 ;  /* 0x0000001e01007387 */ /* 0x0003e20000100a00 */
[----:B------:R-:W-:Y:S01]  /*10e0*/  IADD3 R249, R31, R10, RZ ;  /* 0x0000000a1ff97210 */ /* 0x000fe20007ffe0ff */
[----:B------:R-:W-:Y:S01]  /*10f0*/  IMAD R5, R25, -0x80, R24 ;  /* 0xffffff8019057824 */ /* 0x000fe200078e0218 */
[----:B------:R-:W-:Y:S01]  /*1100*/  SHF.R.S32.HI R0, RZ, 0x1, R14 ;  /* 0x00000001ff007819 */ /* 0x000fe2000001140e */
[----:B------:R-:W-:Y:S01]  /*1110*/  IMAD.IADD R10, R172, 0x1, -R4 ;  /* 0x00000001ac0a7824 */ /* 0x000fe200078e0a04 */
[----:B------:R-:W-:Y:S01]  /*1120*/  SHF.R.S32.HI R8, RZ, 0x1f, R14 ;  /* 0x0000001fff087819 */ /* 0x000fe2000001140e */
[----:B------:R-:W-:Y:S01]  /*1130*/  IMAD R9, R15, c[0x0][0x1b8], RZ ;  /* 0x00006e000f097a24 */ /* 0x000fe200078e02ff */
[----:B------:R-:W-:Y:S02]  /*1140*/  ISETP.GE.AND P0, PT, R2, R5, PT ;  /* 0x000000050200720c */ /* 0x000fe40003f06270 */
[----:B------:R1:W-:Y:S01]  /*1150*/  STL [R1+0x20], R10 ;  /* 0x0000200a01007387 */ /* 0x0003e20000100800 */
[----:B------:R-:W-:Y:S01]  /*1160*/  LEA.HI R8, R8, R0, RZ, 0x2 ;  /* 0x0000000008087211 */ /* 0x000fe200078f10ff */
[----:B------:R-:W-:Y:S01]  /*1170*/  IMAD R9, R12, c[0x0][0x1bc], R9 ;  /* 0x00006f000c097a24 */ /* 0x000fe200078e0209 */
[----:B------:R-:W-:-:S02]  /*1180*/  SHF.R.S32.HI R12, RZ, 0x1f, R25 ;  /* 0x0000001fff0c7819 */ /* 0x000fc40000011419 */
[----:B------:R-:W-:Y:S02]  /*1190*/  LOP3.LUT R8, R8, 0xfffffffc, RZ, 0xc0, !PT ;  /* 0xfffffffc08087812 */ /* 0x000fe400078ec0ff */
[----:B------:R-:W-:Y:S02]  /*11a0*/  MOV R248, R30 ;  /* 0x0000001e00f87202 */ /* 0x000fe40000000f00 */
[----:B------:R-:W-:Y:S01]  /*11b0*/  IADD3 R245, R251, R9, RZ ;  /* 0x00000009fbf57210 */ /* 0x000fe20007ffe0ff */
[----:B------:R-:W-:Y:S02]  /*11c0*/  IMAD.IADD R15, R0, 0x1, -R8 ;  /* 0x00000001000f7824 */ /* 0x000fe400078e0a08 */
[----:B------:R-:W-:Y:S02]  /*11d0*/  IMAD R0, R205, R25, RZ ;  /* 0x00000019cd007224 */ /* 0x000fe400078e02ff */
[----:B------:R-:W-:Y:S01]  /*11e0*/  IMAD.MOV.U32 R8, RZ, RZ, 0x10 ;  /* 0x00000010ff087424 */ /* 0x000fe200078e00ff */
[----:B------:R-:W-:Y:S01]  /*11f0*/  LOP3.LUT P1, RZ, R15, 0x2, RZ, 0xc0, !PT ;  /* 0x000000020fff7812 */ /* 0x000fe2000782c0ff */
[----:B------:R-:W-:-:S02]  /*1200*/  IMAD R0, R12, R219, R0 ;  /* 0x000000db0c007224 */ /* 0x000fc400078e0200 */
[----:B------:R-:W-:Y:S01]  /*1210*/  IMAD.WIDE.U32 R6, R25, R219, R248 ;  /* 0x000000db19067225 */ /* 0x000fe200078e00f8 */
[----:B------:R-:W-:-:S04]  /*1220*/  SEL R4, R8, 0xfffffff0, !P1 ;  /* 0xfffffff008047807 */ /* 0x000fc80004800000 */
[----:B------:R-:W-:Y:S01]  /*1230*/  IADD3 R9, R7, R0, RZ ;  /* 0x0000000007097210 */ /* 0x000fe20007ffe0ff */
[----:B------:R-:W-:Y:S05]  /*1240*/  @P0 BRA `(.L_x_49) ;  /* 0x000000b000000947 */ /* 0x000fea0003800000 */
[----:B------:R-:W-:-:S13]  /*1250*/  ISETP.GE.AND P0, PT, R246, c[0x0][0x220], PT ;  /* 0x00008800f6007a0c */ /* 0x000fda0003f06270 */
[----:B------:R3:W-:Y:S04]  /*1260*/  @P0 STS [R217+0x2000], RZ ;  /* 0x002000ffd9000388 */ /* 0x0007e80000000800 */
[----:B------:R3:W-:Y:S04]  /*1270*/  @P0 STS [R217+0x2004], RZ ;  /* 0x002004ffd9000388 */ /* 0x0007e80000000800 */
[----:B------:R3:W-:Y:S01]  /*1280*/  @P0 STS.64 [R217+0x2008], RZ ;  /* 0x002008ffd9000388 */ /* 0x0007e20000000a00 */
[----:B------:R-:W-:Y:S05]  /*1290*/  @P0 BRA `(.L_x_49) ;  /* 0x0000006000000947 */ /* 0x000fea0003800000 */
[----:B-1----:R-:W-:-:S04]  /*12a0*/  LEA R10, P0, R6, c[0x0][0x168], 0x1 ;  /* 0x00005a00060a7a11 */ /* 0x002fc800078008ff */
[----:B------:R-:W-:-:S05]  /*12b0*/  LEA.HI.X R11, R6, c[0x0][0x16c], R9, 0x1, P0 ;  /* 0x00005b00060b7a11 */ /* 0x000fca00000f0c09 */
[----:B------:R-:W-:Y:S01]  /*12c0*/  @!PT LDS RZ, [RZ] ;  /* 0x00000000fffff984 */ /* 0x000fe20000000800 */
[----:B------:R-:W-:Y:S01]  /*12d0*/  @!PT LDS RZ, [RZ] ;  /* 0x00000000fffff984 */ /* 0x000fe20000000800 */
[----:B------:R-:W-:Y:S01]  /*12e0*/  @!PT LDS RZ, [RZ] ;  /* 0x00000000fffff984 */ /* 0x000fe20000000800 */
[----:B------:R1:W-:Y:S04]  /*12f0*/  LDGSTS.E.BYPASS.LTC128B.128 [R217+0x2000], [R10.64] ;  /* 0x020000000ad97fae */ /* 0x0003e8000b901d46 */
.L_x_49:
[----:B------:R-:W-:Y:S05]  /*1300*/  BSYNC B0 ;  /* 0x0000000000007941 */ /* 0x000fea0003800000 */
.L_x_48:
[----:B------:R-:W-:Y:S01]  /*1310*/  ISETP.GE.AND P0, PT, R29, R5, PT ;  /* 0x000000051d00720c */ /* 0x000fe20003f06270 */
[----:B------:R-:W-:Y:S01]  /*1320*/  IMAD.MOV.U32 R0, RZ, RZ, 0x5 ;  /* 0x00000005ff007424 */ /* 0x000fe200078e00ff */
[----:B------:R-:W-:Y:S01]  /*1330*/  BSSY B0, `(.L_x_50) ;  /* 0x000000f000007945 */ /* 0x000fe20003800000 */
[----:B------:R-:W-:-:S03]  /*1340*/  IMAD.SHL.U32 R221, R206, 0x20, RZ ;  /* 0x00000020cedd7824 */ /* 0x000fc600078e00ff */
[----:B------:R-:W-:-:S07]  /*1350*/  SHF.L.U64.HI R220, R206, R0, c[0x0][0x19c] ;  /* 0x00006700cedc7619 */ /* 0x000fce0000010200 */
[----:B------:R-:W-:Y:S05]  /*1360*/  @P0 BRA `(.L_x_51) ;  /* 0x000000b000000947 */ /* 0x000fea0003800000 */
[----:B------:R-:W-:-:S13]  /*1370*/  ISETP.GE.AND P0, PT, R246, c[0x0][0x220], PT ;  /* 0x00008800f6007a0c */ /* 0x000fda0003f06270 */
[----:B------:R1:W-:Y:S01]  /*1380*/  @P0 STS.128 [R217+0x2800], RZ ;  /* 0x002800ffd9000388 */ /* 0x0003e20000000c00 */
[----:B------:R-:W-:Y:S05]  /*1390*/  @P0 BRA `(.L_x_51) ;  /* 0x0000008000000947 */ /* 0x000fea0003800000 */
[----:B------:R-:W-:-:S05]  /*13a0*/  IADD3 R0, P0, R221, R6, RZ ;  /* 0x00000006dd007210 */ /* 0x000fca0007f1e0ff */
[----:B-1----:R-:W-:Y:S01]  /*13b0*/  IMAD.X R11, R220, 0x1, R9, P0 ;  /* 0x00000001dc0b7824 */ /* 0x002fe200000e0609 */
[----:B------:R-:W-:-:S04]  /*13c0*/  LEA R10, P0, R0, c[0x0][0x168], 0x1 ;  /* 0x00005a00000a7a11 */ /* 0x000fc800078008ff */
[----:B------:R-:W-:-:S05]  /*13d0*/  LEA.HI.X R11, R0, c[0x0][0x16c], R11, 0x1, P0 ;  /* 0x00005b00000b7a11 */ /* 0x000fca00000f0c0b */
[----:B------:R-:W-:Y:S01]  /*13e0*/  @!PT LDS RZ, [RZ] ;  /* 0x00000000fffff984 */ /* 0x000fe20000000800 */
[----:B------:R-:W-:Y:S01]  /*13f0*/  @!PT LDS RZ, [RZ] ;  /* 0x00000000fffff984 */ /* 0x000fe20000000800 */
[----:B------:R-:W-:Y:S01]  /*1400*/  @!PT LDS RZ, [RZ] ;  /* 0x00000000fffff984 */ /* 0x000fe20000000800 */
[----:B------:R1:W-:Y:S04]  /*1410*/  LDGSTS.E.BYPASS.LTC128B.128 [R217+0x2800], [R10.64] ;  /* 0x028000000ad97fae */ /* 0x0003e8000b901d46 */
.L_x_51:
[----:B------:R-:W-:Y:S05]  /*1420*/  BSYNC B0 ;  /* 0x0000000000007941 */ /* 0x000fea0003800000 */
.L_x_50:
[----:B------:R-:W-:Y:S01]  /*1430*/  ISETP.GE.AND P0, PT, R28, R5, PT ;  /* 0x000000051c00720c */ /* 0x000fe20003f06270 */
[----:B------:R-:W-:-:S12]  /*1440*/  BSSY B0, `(.L_x_52) ;  /* 0x000000e000007945 */ /* 0x000fd80003800000 */
[----:B------:R-:W-:Y:S05]  /*1450*/  @P0 BRA `(.L_x_53) ;  /* 0x000000c000000947 */ /* 0x000fea0003800000 */
[----:B------:R-:W-:-:S13]  /*1460*/  ISETP.GE.AND P0, PT, R246, c[0x0][0x220], PT ;  /* 0x00008800f6007a0c */ /* 0x000fda0003f06270 */
[----:B------:R1:W-:Y:S01]  /*1470*/  @P0 STS.128 [R217+0x3000], RZ ;  /* 0x003000ffd9000388 */ /* 0x0003e20000000c00 */
[----:B------:R-:W-:Y:S05]  /*1480*/  @P0 BRA `(.L_x_53) ;  /* 0x0000009000000947 */ /* 0x000fea0003800000 */
[----:B-1----:R-:W-:Y:S01]  /*1490*/  IMAD.MOV.U32 R11, RZ, RZ, c[0x0][0x19c] ;  /* 0x00006700ff0b7624 */ /* 0x002fe200078e00ff */
[----:B------:R-:W-:-:S04]  /*14a0*/  LEA R0, P0, R206, R6, 0x6 ;  /* 0x00000006ce007211 */ /* 0x000fc800078030ff */
[----:B------:R-:W-:Y:S02]  /*14b0*/  LEA.HI.X R11, R206, R9, R11, 0x6, P0 ;  /* 0x00000009ce0b7211 */ /* 0x000fe400000f340b */
[----:B------:R-:W-:-:S04]  /*14c0*/  LEA R10, P0, R0, c[0x0][0x168], 0x1 ;  /* 0x00005a00000a7a11 */ /* 0x000fc800078008ff */
[----:B------:R-:W-:-:S05]  /*14d0*/  LEA.HI.X R11, R0, c[0x0][0x16c], R11, 0x1, P0 ;  /* 0x00005b00000b7a11 */ /* 0x000fca00000f0c0b */
[----:B------:R-:W-:Y:S01]  /*14e0*/  @!PT LDS RZ, [RZ] ;  /* 0x00000000fffff984 */ /* 0x000fe20000000800 */
[----:B------:R-:W-:Y:S01]  /*14f0*/  @!PT LDS RZ, [RZ] ;  /* 0x00000000fffff984 */ /* 0x000fe20000000800 */
[----:B------:R-:W-:Y:S01]  /*1500*/  @!PT LDS RZ, [RZ] ;  /* 0x00000000fffff984 */ /* 0x000fe20000000800 */
[----:B------:R1:W-:Y:S04]  /*1510*/  LDGSTS.E.BYPASS.LTC128B.128 [R217+0x3000], [R10.64] ;  /* 0x030000000ad97fae */ /* 0x0003e8000b901d46 */
.L_x_53:
[----:B------:R-:W-:Y:S05]  /*1520*/  BSYNC B0 ;  /* 0x0000000000007941 */ /* 0x000fea0003800000 */
.L_x_52:
[----:B------:R-:W-:Y:S01]  /*1530*/  ISETP.GE.AND P0, PT, R27, R5, PT ;  /* 0x000000051b00720c */ /* 0x000fe20003f06270 */
[----:B------:R-:W-:-:S12]  /*1540*/  BSSY B0, `(.L_x_54) ;  /* 0x0000010000007945 */ /* 0x000fd80003800000 */
[----:B------:R-:W-:Y:S05]  /*1550*/  @P0 BRA `(.L_x_55) ;  /* 0x000000e000000947 */ /* 0x000fea0003800000 */
[----:B------:R-:W-:-:S13]  /*1560*/  ISETP.GE.AND P0, PT, R246, c[0x0][0x220], PT ;  /* 0x00008800f6007a0c */ /* 0x000fda0003f06270 */
[----:B------:R1:W-:Y:S01]  /*1570*/  @P0 STS.128 [R217+0x3800], RZ ;  /* 0x003800ffd9000388 */ /* 0x0003e20000000c00 */
[----:B------:R-:W-:Y:S05]  /*1580*/  @P0 BRA `(.L_x_55) ;  /* 0x000000b000000947 */ /* 0x000fea0003800000 */
[----:B------:R-:W-:Y:S01]  /*1590*/  IMAD.MOV.U32 R8, RZ, RZ, R6 ;  /* 0x000000ffff087224 */ /* 0x000fe200078e0006 */
[----:B------:R-:W-:Y:S02]  /*15a0*/  ULDC UR4, c[0x0][0x19c] ;  /* 0x0000670000047ab9 */ /* 0x000fe40000000800 */
[----:B------:R-:W-:Y:S01]  /*15b0*/  UIMAD UR4, UR4, 0x60, URZ ;  /* 0x00000060040478a4 */ /* 0x000fe2000f8e023f */
[----:B------:R-:W-:-:S05]  /*15c0*/  IMAD.WIDE.U32 R8, R206, 0x60, R8 ;  /* 0x00000060ce087825 */ /* 0x000fca00078e0008 */
[----:B------:R-:W-:Y:S02]  /*15d0*/  IADD3 R0, R9, UR4, RZ ;  /* 0x0000000409007c10 */ /* 0x000fe4000fffe0ff */
[----:B------:R-:W-:-:S04]  /*15e0*/  LEA R6, P0, R8, c[0x0][0x168], 0x1 ;  /* 0x00005a0008067a11 */ /* 0x000fc800078008ff */
[----:B------:R-:W-:-:S05]  /*15f0*/  LEA.HI.X R7, R8, c[0x0][0x16c], R0, 0x1, P0 ;  /* 0x00005b0008077a11 */ /* 0x000fca00000f0c00 */
[----:B------:R-:W-:Y:S01]  /*1600*/  @!PT LDS RZ, [RZ] ;  /* 0x00000000fffff984 */ /* 0x000fe20000000800 */
[----:B------:R-:W-:Y:S01]  /*1610*/  @!PT LDS RZ, [RZ] ;  /* 0x00000000fffff984 */ /* 0x000fe20000000800 */
[----:B------:R-:W-:Y:S01]  /*1620*/  @!PT LDS RZ, [RZ] ;  /* 0x00000000fffff984 */ /* 0x000fe20000000800 */
[----:B------:R1:W-:Y:S04]  /*1630*/  LDGSTS.E.BYPASS.LTC128B.128 [R217+0x3800], [R6.64] ;  /* 0x0380000006d97fae */ /* 0x0003e8000b901d46 */
.L_x_55:
[----:B------:R-:W-:Y:S05]  /*1640*/  BSYNC B0 ;  /* 0x0000000000007941 */ /* 0x000fea0003800000 */
.L_x_54:
[----:B------:R-:W0:Y:S01]  /*1650*/  LDGDEPBAR ;  /* 0x00000000000079af */ /* 0x000e220000000000 */
[----:B------:R-:W-:Y:S01]  /*1660*/  ISETP.GE.AND P1, PT, R2, R5, PT ;  /* 0x000000050200720c */ /* 0x000fe20003f26270 */
[----:B------:R-:W-:Y:S01]  /*1670*/  IMAD R0, R12, c[0x0][0x1a0], RZ ;  /* 0x000068000c007a24 */ /* 0x000fe200078e02ff */
[----:B------:R-:W-:Y:S01]  /*1680*/  BSSY B0, `(.L_x_56) ;  /* 0x0000017000007945 */ /* 0x000fe20003800000 */
[----:B-1----:R-:W-:-:S04]  /*1690*/  IMAD.WIDE.U32 R6, R25, c[0x0][0x1a0], RZ ;  /* 0x0000680019067a25 */ /* 0x002fc800078e00ff */
[----:B------:R-:W-:Y:S01]  /*16a0*/  IMAD R0, R25, c[0x0][0x1a4], R0 ;  /* 0x0000690019007a24 */ /* 0x000fe200078e0200 */
[----:B------:R-:W-:-:S04]  /*16b0*/  LEA R2, P0, R6, R250, 0x7 ;  /* 0x000000fa06027211 */ /* 0x000fc800078038ff */
[----:B------:R-:W-:-:S04]  /*16c0*/  IADD3 R0, R7, R0, RZ ;  /* 0x0000000007007210 */ /* 0x000fc80007ffe0ff */
[----:B------:R-:W-:Y:S01]  /*16d0*/  LEA.HI.X R3, R6, R245, R0, 0x7, P0 ;  /* 0x000000f506037211 */ /* 0x000fe200000f3c00 */
[----:B------:R-:W-:-:S04]  /*16e0*/  DEPBAR.LE SB0, 0x0 ;  /* 0x000080000000791a */ /* 0x000fc80000000000 */
[----:B------:R-:W-:Y:S06]  /*16f0*/  BAR.SYNC.DEFER_BLOCKING 0x0 ;  /* 0x0000000000007b1d */ /* 0x000fec0000010000 */
[----:B------:R1:W-:Y:S04]  /*1700*/  @P1 STS [R217+0x4000], RZ ;  /* 0x004000ffd9001388 */ /* 0x0003e80000000800 */
[----:B------:R1:W-:Y:S04]  /*1710*/  @P1 STS [R217+0x4004], RZ ;  /* 0x004004ffd9001388 */ /* 0x0003e80000000800 */
[----:B------:R1:W-:Y:S01]  /*1720*/  @P1 STS.64 [R217+0x4008], RZ ;  /* 0x004008ffd9001388 */ /* 0x0003e20000000a00 */
[----:B------:R-:W-:Y:S05]  /*1730*/  @P1 BRA `(.L_x_57) ;  /* 0x000000b000001947 */ /* 0x000fea0003800000 */
[----:B------:R-:W-:-:S13]  /*1740*/  ISETP.GE.AND P0, PT, R246, c[0x0][0x220], PT ;  /* 0x00008800f6007a0c */ /* 0x000fda0003f06270 */
[----:B------:R1:W-:Y:S04]  /*1750*/  @P0 STS [R217+0x4000], RZ ;  /* 0x004000ffd9000388 */ /* 0x0003e80000000800 */
[----:B------:R1:W-:Y:S04]  /*1760*/  @P0 STS [R217+0x4004], RZ ;  /* 0x004004ffd9000388 */ /* 0x0003e80000000800 */
[----:B------:R1:W-:Y:S01]  /*1770*/  @P0 STS.64 [R217+0x4008], RZ ;  /* 0x004008ffd9000388 */ /* 0x0003e20000000a00 */
[----:B------:R-:W-:Y:S05]  /*1780*/  @P0 BRA `(.L_x_57) ;  /* 0x0000006000000947 */ /* 0x000fea0003800000 */
[----:B------:R-:W-:-:S04]  /*1790*/  LEA R6, P0, R2, c[0x0][0x170], 0x1 ;  /* 0x00005c0002067a11 */ /* 0x000fc800078008ff */
[----:B------:R-:W-:-:S05]  /*17a0*/  LEA.HI.X R7, R2, c[0x0][0x174], R3, 0x1, P0 ;  /* 0x00005d0002077a11 */ /* 0x000fca00000f0c03 */
[----:B------:R-:W-:Y:S01]  /*17b0*/  @!PT LDS RZ, [RZ] ;  /* 0x00000000fffff984 */ /* 0x000fe20000000800 */
[----:B------:R-:W-:Y:S01]  /*17c0*/  @!PT LDS RZ, [RZ] ;  /* 0x00000000fffff984 */ /* 0x000fe20000000800 */
[----:B------:R-:W-:Y:S01]  /*17d0*/  @!PT LDS RZ, [RZ] ;  /* 0x00000000fffff984 */ /* 0x000fe20000000800 */
[----:B------:R1:W-:Y:S04]  /*17e0*/  LDGSTS.E.BYPASS.LTC128B.128 [R217+0x4000], [R6.64] ;  /* 0x0400000006d97fae */ /* 0x0003e8000b901d46 */
.L_x_57:
[----:B------:R-:W-:Y:S05]  /*17f0*/  BSYNC B0 ;  /* 0x0000000000007941 */ /* 0x000fea0003800000 */
.L_x_56:
[----:B------:R-:W-:Y:S01]  /*1800*/  ISETP.GE.AND P0, PT, R29, R5, PT ;  /* 0x000000051d00720c */ /* 0x000fe20003f06270 */
[----:B------:R-:W-:-:S12]  /*1810*/  BSSY B0, `(.L_x_58) ;  /* 0x0000010000007945 */ /* 0x000fd80003800000 */
[----:B------:R1:W-:Y:S01]  /*1820*/  @P0 STS.128 [R217+0x4800], RZ ;  /* 0x004800ffd9000388 */ /* 0x0003e20000000c00 */
[----:B------:R-:W-:Y:S05]  /*1830*/  @P0 BRA `(.L_x_59) ;  /* 0x000000d000000947 */ /* 0x000fea0003800000 */
[----:B------:R-:W-:-:S13]  /*1840*/  ISETP.GE.AND P0, PT, R246, c[0x0][0x220], PT ;  /* 0x00008800f6007a0c */ /* 0x000fda0003f06270 */
[----:B------:R1:W-:Y:S01]  /*1850*/  @P0 STS.128 [R217+0x4800], RZ ;  /* 0x004800ffd9000388 */ /* 0x0003e20000000c00 */
[----:B------:R-:W-:Y:S05]  /*1860*/  @P0 BRA `(.L_x_59) ;  /* 0x000000a000000947 */ /* 0x000fea0003800000 */
[----:B-1----:R-:W-:Y:S02]  /*1870*/  IMAD.MOV.U32 R7, RZ, RZ, c[0x0][0x1a0] ;  /* 0x00006800ff077624 */ /* 0x002fe400078e00ff */
[----:B------:R-:W-:-:S03]  /*1880*/  IMAD.MOV.U32 R6, RZ, RZ, c[0x0][0x1a4] ;  /* 0x00006900ff067624 */ /* 0x000fc600078e00ff */
        /* <DEDUP_REMOVED lines=8> */
.L_x_59:
[----:B------:R-:W-:Y:S05]  /*1910*/  BSYNC B0 ;  /* 0x0000000000007941 */ /* 0x000fea0003800000 */
.L_x_58:
        /* <DEDUP_REMOVED lines=17> */
.L_x_61:
[----:B------:R-:W-:Y:S05]  /*1a30*/  BSYNC B0 ;  /* 0x0000000000007941 */ /* 0x000fea0003800000 */
.L_x_60:
[----:B------:R-:W-:Y:S01]  /*1a40*/  ISETP.GE.AND P0, PT, R27, R5, PT ;  /* 0x000000051b00720c */ /* 0x000fe20003f06270 */
[----:B------:R-:W-:-:S12]  /*1a50*/  BSSY B0, `(.L_x_62) ;  /* 0x0000011000007945 */ /* 0x000fd80003800000 */
[----:B------:R1:W-:Y:S01]  /*1a60*/  @P0 STS.128 [R217+0x5800], RZ ;  /* 0x005800ffd9000388 */ /* 0x0003e20000000c00 */
[----:B------:R-:W-:Y:S05]  /*1a70*/  @P0 BRA `(.L_x_63) ;  /* 0x000000e000000947 */ /* 0x000fea0003800000 */
[----:B------:R-:W-:-:S13]  /*1a80*/  ISETP.GE.AND P0, PT, R246, c[0x0][0x220], PT ;  /* 0x00008800f6007a0c */ /* 0x000fda0003f06270 */
[----:B------:R1:W-:Y:S01]  /*1a90*/  @P0 STS.128 [R217+0x5800], RZ ;  /* 0x005800ffd9000388 */ /* 0x0003e20000000c00 */
[----:B------:R-:W-:Y:S05]  /*1aa0*/  @P0 BRA `(.L_x_63) ;  /* 0x000000b000000947 */ /* 0x000fea0003800000 */
[----:B-1----:R-:W-:Y:S01]  /*1ab0*/  IMAD.MOV.U32 R6, RZ, RZ, c[0x0][0x1a0] ;  /* 0x00006800ff067624 */ /* 0x002fe200078e00ff */
        /* <DEDUP_REMOVED lines=10> */
.L_x_63:
[----:B------:R-:W-:Y:S05]  /*1b60*/  BSYNC B0 ;  /* 0x0000000000007941 */ /* 0x000fea0003800000 */
.L_x_62:
[----:B-1----:R-:W-:Y:S01]  /*1b70*/  LOP3.LUT R2, R26, 0xfffffff8, RZ, 0xc0, !PT ;  /* 0xfffffff81a027812 */ /* 0x002fe200078ec0ff */
[----:B------:R-:W-:Y:S01]  /*1b80*/  IMAD.SHL.U32 R5, R15, 0x40, RZ ;  /* 0x000000400f057824 */ /* 0x000fe200078e00ff */
[----:B------:R-:W-:Y:S01]  /*1b90*/  SHF.R.S32.HI R8, RZ, 0x4, R20 ;  /* 0x00000004ff087819 */ /* 0x000fe20000011414 */
[----:B------:R-:W0:Y:S01]  /*1ba0*/  LDGDEPBAR ;  /* 0x00000000000079af */ /* 0x000e220000000000 */
[----:B------:R-:W-:Y:S01]  /*1bb0*/  LOP3.LUT R3, R14, 0x7fffffe, RZ, 0xc0, !PT ;  /* 0x07fffffe0e037812 */ /* 0x000fe200078ec0ff */
[----:B------:R-:W-:Y:S01]  /*1bc0*/  IMAD.IADD R2, R172, 0x1, -R2 ;  /* 0x00000001ac027824 */ /* 0x000fe200078e0a02 */
[----:B------:R-:W-:Y:S02]  /*1bd0*/  LEA.HI R6, R20, R8, RZ, 0x1 ;  /* 0x0000000814067211 */ /* 0x000fe400078f08ff */
[----:B------:R-:W-:Y:S01]  /*1be0*/  SHF.R.S32.HI R7, RZ, 0x1f, R13 ;  /* 0x0000001fff077819 */ /* 0x000fe2000001140d */
[----:B------:R-:W-:Y:S01]  /*1bf0*/  IMAD.IADD R27, R13, 0x1, -R3 ;  /* 0x000000010d1b7824 */ /* 0x000fe200078e0a03 */
[----:B------:R-:W-:-:S02]  /*1c00*/  LEA.HI R0, R2, R2, RZ, 0x1 ;  /* 0x0000000202007211 */ /* 0x000fc400078f08ff */
[----:B------:R-:W-:Y:S02]  /*1c10*/  LOP3.LUT R6, R6, 0xfffffffe, RZ, 0xc0, !PT ;  /* 0xfffffffe06067812 */ /* 0x000fe400078ec0ff */
[----:B------:R-:W-:Y:S02]  /*1c20*/  LOP3.LUT R3, R0, 0x3fffffe, RZ, 0xc0, !PT ;  /* 0x03fffffe00037812 */ /* 0x000fe400078ec0ff */
[----:B------:R-:W-:Y:S01]  /*1c30*/  SHF.R.S32.HI R20, RZ, 0x1, R0 ;  /* 0x00000001ff147819 */ /* 0x000fe20000011400 */
[----:B------:R-:W-:Y:S01]  /*1c40*/  IMAD.IADD R8, R8, 0x1, -R6 ;  /* 0x0000000108087824 */ /* 0x000fe200078e0a06 */
[----:B------:R-:W-:Y:S01]  /*1c50*/  LEA.HI R7, R7, R13, RZ, 0x3 ;  /* 0x0000000d07077211 */ /* 0x000fe200078f18ff */
[----:B------:R-:W-:Y:S01]  /*1c60*/  IMAD.IADD R9, R2, 0x1, -R3 ;  /* 0x0000000102097824 */ /* 0x000fe200078e0a03 */
[----:B------:R-:W-:Y:S01]  /*1c70*/  LOP3.LUT R2, R5, 0xc0, RZ, 0xc0, !PT ;  /* 0x000000c005027812 */ /* 0x000fe200078ec0ff */
[C---:B------:R-:W-:Y:S01]  /*1c80*/  IMAD.SHL.U32 R0, R20.reuse, 0x40, RZ ;  /* 0x0000004014007824 */ /* 0x040fe200078e00ff */
[----:B------:R-:W-:Y:S01]  /*1c90*/  LOP3.LUT P0, RZ, R20, 0x2, RZ, 0xc0, !PT ;  /* 0x0000000214ff7812 */ /* 0x000fe2000780c0ff */
[----:B------:R-:W-:-:S02]  /*1ca0*/  IMAD.SHL.U32 R3, R7, 0x20, RZ ;  /* 0x0000002007037824 */ /* 0x000fc400078e00ff */
[----:B------:R-:W-:Y:S01]  /*1cb0*/  IMAD.SHL.U32 R5, R8, 0x8, RZ ;  /* 0x0000000808057824 */ /* 0x000fe200078e00ff */
[----:B------:R-:W-:Y:S01]  /*1cc0*/  LOP3.LUT R0, R0, 0xc0, RZ, 0xc0, !PT ;  /* 0x000000c000007812 */ /* 0x000fe200078ec0ff */
[----:B------:R-:W-:Y:S01]  /*1cd0*/  IMAD.SHL.U32 R7, R22, 0x8, RZ ;  /* 0x0000000816077824 */ /* 0x000fe200078e00ff */
[----:B------:R-:W-:Y:S02]  /*1ce0*/  LOP3.LUT R26, R3, 0xffffff00, RZ, 0xc0, !PT ;  /* 0xffffff00031a7812 */ /* 0x000fe400078ec0ff */
[----:B------:R-:W-:Y:S02]  /*1cf0*/  LOP3.LUT R6, R2, 0x8, R5, 0xf8, !PT ;  /* 0x0000000802067812 */ /* 0x000fe400078ef805 */
[----:B------:R-:W-:Y:S01]  /*1d00*/  LOP3.LUT R5, R0, 0x8, R7, 0xf8, !PT ;  /* 0x0000000800057812 */ /* 0x000fe200078ef807 */
[----:B------:R-:W-:Y:S01]  /*1d10*/  IMAD R7, R8, 0x8, R9 ;  /* 0x0000000808077824 */ /* 0x000fe200078e0209 */
[----:B------:R-:W-:Y:S01]  /*1d20*/  SHF.R.U32.HI R3, RZ, 0x3, R2 ;  /* 0x00000003ff037819 */ /* 0x000fe20000011602 */
[----:B------:R-:W-:Y:S01]  /*1d30*/  IMAD R2, R21, 0x200, R26 ;  /* 0x0000020015027824 */ /* 0x000fe200078e021a */
[----:B------:R-:W-:-:S02]  /*1d40*/  SHF.R.U32.HI R0, RZ, 0x3, R0 ;  /* 0x00000003ff007819 */ /* 0x000fc40000011600 */
[----:B------:R-:W-:Y:S01]  /*1d50*/  LOP3.LUT R6, R6, R3, RZ, 0x3c, !PT ;  /* 0x0000000306067212 */ /* 0x000fe200078e3cff */
[----:B------:R-:W-:Y:S01]  /*1d60*/  IMAD R2, R27, 0x20, R2 ;  /* 0x000000201b027824 */ /* 0x000fe200078e0202 */
[----:B------:R-:W-:-:S03]  /*1d70*/  LOP3.LUT R0, R5, R0, RZ, 0x3c, !PT ;  /* 0x0000000005007212 */ /* 0x000fc600078e3cff */
[----:B------:R-:W-:Y:S02]  /*1d80*/  IMAD.IADD R2, R6, 0x1, R2 ;  /* 0x0000000106027824 */ /* 0x000fe400078e0202 */
[----:B------:R-:W-:Y:S02]  /*1d90*/  IMAD.U32 R0, R7, 0x20, R0 ;  /* 0x0000002007007824 */ /* 0x000fe400078e0000 */
[----:B------:R-:W-:Y:S02]  /*1da0*/  IMAD.SHL.U32 R207, R2, 0x2, RZ ;  /* 0x0000000202cf7824 */ /* 0x000fe400078e00ff */
[----:B------:R-:W-:Y:S02]  /*1db0*/  IMAD.SHL.U32 R204, R0, 0x2, RZ ;  /* 0x0000000200cc7824 */ /* 0x000fe400078e00ff */
[----:B------:R-:W-:Y:S01]  /*1dc0*/  IMAD R208, R4, 0x2, R207 ;  /* 0x0000000204d07824 */ /* 0x000fe200078e02cf */
[----:B------:R-:W-:Y:S01]  /*1dd0*/  LDSM.16.M88.4 R12, [R207] ;  /* 0x00000000cf0c783b */ /* 0x000fe20000000200 */
[----:B------:R-:W-:Y:S01]  /*1de0*/  IMAD R7, R27, 0x20, R26 ;  /* 0x000000201b077824 */ /* 0x000fe200078e021a */
[----:B------:R-:W-:-:S02]  /*1df0*/  IADD3 R0, R204, 0x2000, RZ ;  /* 0x00002000cc007810 */ /* 0x000fc40007ffe0ff */
[----:B------:R-:W1:Y:S01]  /*1e00*/  LDSM.16.M88.4 R16, [R204+0x2000] ;  /* 0x00200000cc10783b */ /* 0x000e620000000200 */
[----:B------:R-:W-:Y:S02]  /*1e10*/  IADD3 R209, R204, 0x2020, RZ ;  /* 0x00002020ccd17810 */ /* 0x000fe40007ffe0ff */
[----:B------:R-:W-:Y:S01]  /*1e20*/  @P0 IADD3 R209, R0, -0x20, RZ ;  /* 0xffffffe000d10810 */ /* 0x000fe20007ffe0ff */
[----:B------:R-:W5:Y:S01]  /*1e30*/  LDSM.16.M88.4 R8, [R207+0x1000] ;  /* 0x00100000cf08783b */ /* 0x000f620000000200 */
[----:B------:R-:W-:Y:S02]  /*1e40*/  IMAD.SHL.U32 R0, R172, 0x2, RZ ;  /* 0x00000002ac007824 */ /* 0x000fe400078e00ff */
[C---:B------:R-:W-:Y:S01]  /*1e50*/  IADD3 R216, R209.reuse, 0x400, RZ ;  /* 0x00000400d1d87810 */ /* 0x040fe20007ffe0ff */
[----:B------:R-:W2:Y:S01]  /*1e60*/  LDSM.16.M88.4 R36, [R204+0x2400] ;  /* 0x00240000cc24783b */ /* 0x000ea20000000200 */
[C---:B------:R-:W-:Y:S02]  /*1e70*/  IADD3 R215, R209.reuse, 0x800, RZ ;  /* 0x00000800d1d77810 */ /* 0x040fe40007ffe0ff */
[----:B------:R-:W-:Y:S01]  /*1e80*/  LOP3.LUT R0, R0, 0x6, RZ, 0xc0, !PT ;  /* 0x0000000600007812 */ /* 0x000fe200078ec0ff */
[----:B------:R-:W3:Y:S01]  /*1e90*/  LDSM.16.M88.4 R32, [R204+0x2800] ;  /* 0x00280000cc20783b */ /* 0x000ee20000000200 */
[----:B------:R-:W-:-:S02]  /*1ea0*/  IADD3 R214, R209, 0xc00, RZ ;  /* 0x00000c00d1d67810 */ /* 0x000fc40007ffe0ff */
[----:B------:R-:W-:Y:S01]  /*1eb0*/  IADD3 R213, R209, 0x1000, RZ ;  /* 0x00001000d1d57810 */ /* 0x000fe20007ffe0ff */
[----:B----4-:R-:W4:Y:S01]  /*1ec0*/  LDSM.16.M88.4 R28, [R204+0x2c00] ;  /* 0x002c0000cc1c783b */ /* 0x010f220000000200 */
[----:B------:R-:W-:Y:S01]  /*1ed0*/  IMAD R0, R25, 0x80, R0 ;  /* 0x0000008019007824 */ /* 0x000fe200078e0200 */
[C---:B------:R-:W-:Y:S02]  /*1ee0*/  IADD3 R212, R209.reuse, 0x1400, RZ ;  /* 0x00001400d1d47810 */ /* 0x040fe40007ffe0ff */
[----:B------:R-:W2:Y:S01]  /*1ef0*/  LDSM.16.M88.4 R40, [R204+0x3000] ;  /* 0x00300000cc28783b */ /* 0x000ea20000000200 */
[----:B------:R-:W-:Y:S02]  /*1f00*/  IADD3 R211, R209, 0x1800, RZ ;  /* 0x00001800d1d37810 */ /* 0x000fe40007ffe0ff */
[C---:B------:R-:W-:Y:S01]  /*1f10*/  IADD3 R2, R0.reuse, 0x1, RZ ;  /* 0x0000000100027810 */ /* 0x040fe20007ffe0ff */
[----:B------:R-:W2:Y:S01]  /*1f20*/  LDSM.16.M88.4 R48, [R204+0x3400] ;  /* 0x00340000cc30783b */ /* 0x000ea20000000200 */
[----:B------:R-:W-:-:S02]  /*1f30*/  ISETP.GE.AND P5, PT, R0, R24, PT ;  /* 0x000000180000720c */ /* 0x000fc40003fa6270 */
[-C--:B------:R-:W-:Y:S01]  /*1f40*/  ISETP.GE.AND P4, PT, R2, R24.reuse, PT ;  /* 0x000000180200720c */ /* 0x080fe20003f86270 */
[----:B------:R-:W2:Y:S01]  /*1f50*/  LDSM.16.M88.4 R56, [R204+0x3800] ;  /* 0x00380000cc38783b */ /* 0x000ea20000000200 */
[C---:B------:R-:W-:Y:S02]  /*1f60*/  IADD3 R2, R0.reuse, 0x8, RZ ;  /* 0x0000000800027810 */ /* 0x040fe40007ffe0ff */
[----:B------:R-:W-:Y:S01]  /*1f70*/  IADD3 R5, R0, 0x9, RZ ;  /* 0x0000000900057810 */ /* 0x000fe20007ffe0ff */
[----:B------:R-:W2:Y:S01]  /*1f80*/  LDSM.16.M88.4 R52, [R204+0x3c00] ;  /* 0x003c0000cc34783b */ /* 0x000ea20000000200 */
[-C--:B------:R-:W-:Y:S02]  /*1f90*/  ISETP.GE.AND P6, PT, R2, R24.reuse, PT ;  /* 0x000000180200720c */ /* 0x080fe40003fc6270 */
[----:B------:R-:W-:Y:S01]  /*1fa0*/  IADD3 R2, R0, 0x11, RZ ;  /* 0x0000001100027810 */ /* 0x000fe20007ffe0ff */
[----:B------:R-:W-:Y:S01]  /*1fb0*/  LDSM.16.M88.4 R20, [R208] ;  /* 0x00000000d014783b */ /* 0x000fe20000000200 */
[----:B------:R-:W-:-:S02]  /*1fc0*/  ISETP.GE.AND P2, PT, R5, R24, PT ;  /* 0x000000180500720c */ /* 0x000fc40003f46270 */
[-C--:B------:R-:W-:Y:S01]  /*1fd0*/  ISETP.GE.AND P1, PT, R2, R24.reuse, PT ;  /* 0x000000180200720c */ /* 0x080fe20003f26270 */
[-C--:B-1----:R-:W-:Y:S01]  /*1fe0*/  HMMA.16816.F32 R88, R12, R16.reuse, RZ ;  /* 0x000000100c58723c */ /* 0x082fe200000018ff */
[----:B------:R-:W1:Y:S01]  /*1ff0*/  LDSM.16.M88.4 R44, [R209] ;  /* 0x00000000d12c783b */ /* 0x000e620000000200 */
[C---:B------:R-:W-:Y:S02]  /*2000*/  IADD3 R2, R0.reuse, 0x19, RZ ;  /* 0x0000001900027810 */ /* 0x040fe40007ffe0ff */
[----:B------:R-:W-:Y:S01]  /*2010*/  IADD3 R3, R0, 0x10, RZ ;  /* 0x0000001000037810 */ /* 0x000fe20007ffe0ff */
[----:B------:R-:W-:Y:S01]  /*2020*/  LDSM.16.M88.4 R84, [R209+0x1400] ;  /* 0x00140000d154783b */ /* 0x000fe20000000200 */
[----:B------:R-:W-:Y:S02]  /*2030*/  IADD3 R210, R209, 0x1c00, RZ ;  /* 0x00001c00d1d27810 */ /* 0x000fe40007ffe0ff */
[----:B-----5:R-:W-:Y:S01]  /*2040*/  HMMA.16816.F32 R92, R8, R16, RZ ;  /* 0x00000010085c723c */ /* 0x020fe200000018ff */
[----:B------:R-:W-:Y:S01]  /*2050*/  LDSM.16.M88.4 R60, [R209+0x400] ;  /* 0x00040000d13c783b */ /* 0x000fe20000000200 */
[----:B------:R-:W-:-:S02]  /*2060*/  ISETP.GE.AND P0, PT, R3, R24, PT ;  /* 0x000000180300720c */ /* 0x000fc40003f06270 */
[----:B------:R-:W-:Y:S01]  /*2070*/  IADD3 R3, R0, 0x18, RZ ;  /* 0x0000001800037810 */ /* 0x000fe20007ffe0ff */
[----:B------:R-:W-:Y:S03]  /*2080*/  LDSM.16.M88.4 R68, [R209+0xc00] ;  /* 0x000c0000d144783b */ /* 0x000fe60000000200 */
[----:B------:R-:W-:Y:S01]  /*2090*/  HMMA.16816.F32 R120, R8, R18, RZ ;  /* 0x000000120878723c */ /* 0x000fe200000018ff */
[----:B------:R-:W-:Y:S01]  /*20a0*/  LDSM.16.M88.4 R76, [R209+0x1000] ;  /* 0x00100000d14c783b */ /* 0x000fe20000000200 */
[----:B------:R-:W-:-:S03]  /*20b0*/  ISETP.GE.AND P3, PT, R3, R24, PT ;  /* 0x000000180300720c */ /* 0x000fc60003f66270 */
[----:B------:R-:W-:Y:S03]  /*20c0*/  LDSM.16.M88.4 R64, [R209+0x800] ;  /* 0x00080000d140783b */ /* 0x000fe60000000200 */
[----:B------:R-:W-:Y:S01]  /*20d0*/  HMMA.16816.F32 R124, R12, R18, RZ ;  /* 0x000000120c7c723c */ /* 0x000fe200000018ff */
[----:B------:R-:W5:Y:S07]  /*20e0*/  LDSM.16.M88.4 R16, [R208+0x1000] ;  /* 0x00100000d010783b */ /* 0x000f6e0000000200 */
[C---:B--2---:R-:W-:Y:S08]  /*20f0*/  HMMA.16816.F32 R96, R8.reuse, R36, RZ ;  /* 0x000000240860723c */ /* 0x044ff000000018ff */
[C---:B---3--:R-:W-:Y:S08]  /*2100*/  HMMA.16816.F32 R100, R8.reuse, R32, RZ ;  /* 0x000000200864723c */ /* 0x048ff000000018ff */
[C---:B----4-:R-:W-:Y:S08]  /*2110*/  HMMA.16816.F32 R112, R8.reuse, R28, RZ ;  /* 0x0000001c0870723c */ /* 0x050ff000000018ff */
        /* <DEDUP_REMOVED lines=19> */
[-C--:B-1----:R-:W-:Y:S08]  /*2250*/  HMMA.16816.F32 R52, R20, R44.reuse, R88 ;  /* 0x0000002c1434723c */ /* 0x082ff00000001858 */
[----:B-----5:R-:W-:Y:S08]  /*2260*/  HMMA.16816.F32 R36, R16, R44, R92 ;  /* 0x0000002c1024723c */ /* 0x020ff0000000185c */
[C---:B------:R-:W-:Y:S08]  /*2270*/  HMMA.16816.F32 R152, R12.reuse, R30, RZ ;  /* 0x0000001e0c98723c */ /* 0x040ff000000018ff */
[C---:B------:R-:W-:Y:S08]  /*2280*/  HMMA.16816.F32 R28, R12.reuse, R40, RZ ;  /* 0x000000280c1c723c */ /* 0x040ff000000018ff */
[C---:B------:R-:W-:Y:S01]  /*2290*/  HMMA.16816.F32 R164, R12.reuse, R42, RZ ;  /* 0x0000002a0ca4723c */ /* 0x040fe200000018ff */
[----:B------:R-:W1:Y:S07]  /*22a0*/  LDSM.16.M88.4 R40, [R209+0x1800] ;  /* 0x00180000d128783b */ /* 0x000e6e0000000200 */
[C---:B------:R-:W-:Y:S08]  /*22b0*/  HMMA.16816.F32 R176, R12.reuse, R50, RZ ;  /* 0x000000320cb0723c */ /* 0x040ff000000018ff */
[C---:B------:R-:W-:Y:S08]  /*22c0*/  HMMA.16816.F32 R116, R12.reuse, R56, RZ ;  /* 0x000000380c74723c */ /* 0x040ff000000018ff */
[----:B------:R-:W-:Y:S08]  /*22d0*/  HMMA.16816.F32 R188, R12, R58, RZ ;  /* 0x0000003a0cbc723c */ /* 0x000ff000000018ff */
[----:B------:R-:W-:Y:S08]  /*22e0*/  HMMA.16816.F32 R148, R20, R84, R8 ;  /* 0x000000541494723c */ /* 0x000ff00000001808 */
[-C--:B------:R-:W-:Y:S07]  /*22f0*/  HMMA.16816.F32 R12, R16, R46.reuse, R120 ;  /* 0x0000002e100c723c */ /* 0x080fee0000001878 */
[----:B------:R-:W-:Y:S01]  /*2300*/  FSEL R120, R55, -INF , !P4 ;  /* 0xff80000037787808 */ /* 0x000fe20006000000 */
[C---:B------:R-:W-:Y:S07]  /*2310*/  HMMA.16816.F32 R8, R20.reuse, R46, R124 ;  /* 0x0000002e1408723c */ /* 0x040fee000000187c */
[----:B------:R-:W-:Y:S01]  /*2320*/  FSEL R124, R54, -INF , !P5 ;  /* 0xff800000367c7808 */ /* 0x000fe20006800000 */
[----:B------:R-:W-:Y:S01]  /*2330*/  HMMA.16816.F32 R80, R20, R60, R80 ;  /* 0x0000003c1450723c */ /* 0x000fe20000001850 */
[----:B------:R-:W-:-:S07]  /*2340*/  FSEL R127, R37, -INF , !P4 ;  /* 0xff800000257f7808 */ /* 0x000fce0006000000 */
[----:B------:R-:W-:Y:S01]  /*2350*/  HMMA.16816.F32 R48, R16, R60, R96 ;  /* 0x0000003c1030723c */ /* 0x000fe20000001860 */
[----:B------:R-:W-:-:S07]  /*2360*/  FSEL R172, R14, -INF , !P6 ;  /* 0xff8000000eac7808 */ /* 0x000fce0007000000 */
[----:B------:R-:W-:Y:S01]  /*2370*/  HMMA.16816.F32 R92, R20, R68, R32 ;  /* 0x00000044145c723c */ /* 0x000fe20000001820 */
[----:B------:R-:W-:Y:S02]  /*2380*/  FSEL R123, R10, -INF , !P6 ;  /* 0xff8000000a7b7808 */ /* 0x000fe40007000000 */
[----:B------:R-:W-:-:S05]  /*2390*/  FSEL R122, R11, -INF , !P2 ;  /* 0xff8000000b7a7808 */ /* 0x000fca0005000000 */
[----:B------:R-:W-:Y:S01]  /*23a0*/  HMMA.16816.F32 R104, R16, R84, R104 ;  /* 0x000000541068723c */ /* 0x000fe20000001868 */
[----:B------:R-:W-:-:S06]  /*23b0*/  FSEL R121, R82, -INF , !P0 ;  /* 0xff80000052797808 */ /* 0x000fcc0004000000 */
[----:B------:R-:W-:Y:S01]  /*23c0*/  FSEL R85, R52, -INF , !P5 ;  /* 0xff80000034557808 */ /* 0x000fe20006800000 */
[----:B------:R-:W-:Y:S01]  /*23d0*/  HMMA.16816.F32 R32, R16, R62, R132 ;  /* 0x0000003e1020723c */ /* 0x000fe20000001884 */
[----:B------:R-:W-:Y:S02]  /*23e0*/  FSEL R84, R53, -INF , !P4 ;  /* 0xff80000035547808 */ /* 0x000fe40006000000 */
[----:B------:R-:W-:-:S04]  /*23f0*/  FSEL R173, R50, -INF , !P0 ;  /* 0xff80000032ad7808 */ /* 0x000fc80004000000 */
[----:B------:R-:W-:Y:S01]  /*2400*/  FSEL R134, R38, -INF , !P5 ;  /* 0xff80000026867808 */ /* 0x000fe20006800000 */
[C---:B------:R-:W-:Y:S01]  /*2410*/  HMMA.16816.F32 R96, R20.reuse, R76, R28 ;  /* 0x0000004c1460723c */ /* 0x040fe2000000181c */
        /* <DEDUP_REMOVED lines=12> */
[----:B------:R-:W-:-:S02]  /*24e0*/  FSEL R128, R49, -INF , !P1 ;  /* 0xff80000031807808 */ /* 0x000fc40004800000 */
[----:B------:R-:W-:Y:S01]  /*24f0*/  FSEL R77, R8, -INF , !P6 ;  /* 0xff800000084d7808 */ /* 0x000fe20007000000 */
[-C--:B------:R-:W-:Y:S01]  /*2500*/  HMMA.16816.F32 R72, R20, R64.reuse, R72 ;  /* 0x000000401448723c */ /* 0x080fe20000001848 */
[-C--:B------:R-:W-:Y:S02]  /*2510*/  ISETP.GE.AND P6, PT, R2, R24.reuse, PT ;  /* 0x000000180200720c */ /* 0x080fe40003fc6270 */
[----:B------:R-:W-:Y:S02]  /*2520*/  IADD3 R2, R0, 0x28, RZ ;  /* 0x0000002800027810 */ /* 0x000fe40007ffe0ff */
[----:B------:R-:W-:Y:S02]  /*2530*/  FSEL R76, R9, -INF , !P2 ;  /* 0xff800000094c7808 */ /* 0x000fe40005000000 */
[----:B------:R-:W-:Y:S01]  /*2540*/  ISETP.GE.AND P2, PT, R2, R24, PT ;  /* 0x000000180200720c */ /* 0x000fe20003f46270 */
[----:B------:R-:W-:Y:S01]  /*2550*/  HMMA.16816.F32 R56, R16, R64, R100 ;  /* 0x000000401038723c */ /* 0x000fe20000001864 */
[----:B------:R-:W-:Y:S01]  /*2560*/  IADD3 R2, R0, 0x29, RZ ;  /* 0x0000002900027810 */ /* 0x000fe20007ffe0ff */
[----:B------:R-:W2:Y:S01]  /*2570*/  LDSM.16.M88.4 R8, [R209+0x1c00] ;  /* 0x001c0000d108783b */ /* 0x000ea20000000200 */
[----:B------:R-:W-:Y:S01]  /*2580*/  FSEL R126, R32, -INF , !P3 ;  /* 0xff800000207e7808 */ /* 0x000fe20005800000 */
[----:B------:R-:W-:-:S04]  /*2590*/  DEPBAR.LE SB0, 0x0 ;  /* 0x000080000000791a */ /* 0x000fc80000000000 */
[C---:B------:R-:W-:Y:S01]  /*25a0*/  HMMA.16816.F32 R112, R16.reuse, R68, R112 ;  /* 0x000000441070723c */ /* 0x040fe20000001870 */
[----:B------:R-:W-:Y:S02]  /*25b0*/  FSEL R103, R83, -INF , !P1 ;  /* 0xff80000053677808 */ /* 0x000fe40004800000 */
[----:B------:R-:W-:Y:S02]  /*25c0*/  FSEL R102, R30, -INF , !P3 ;  /* 0xff8000001e667808 */ /* 0x000fe40005800000 */
[----:B------:R-:W-:Y:S02]  /*25d0*/  FSEL R65, R28, -INF , !P3 ;  /* 0xff8000001c417808 */ /* 0x000fe40005800000 */
[----:B------:R-:W-:Y:S01]  /*25e0*/  FSEL R69, R80, -INF , !P0 ;  /* 0xff80000050457808 */ /* 0x000fe20004000000 */
[----:B-1----:R-:W-:Y:S01]  /*25f0*/  HMMA.16816.F32 R88, R16, R40, R136 ;  /* 0x000000281058723c */ /* 0x002fe20000001888 */
[----:B------:R-:W-:Y:S02]  /*2600*/  ISETP.GE.AND P0, PT, R2, R24, PT ;  /* 0x000000180200720c */ /* 0x000fe40003f06270 */
[----:B------:R-:W-:-:S02]  /*2610*/  IADD3 R2, R0, 0x30, RZ ;  /* 0x0000003000027810 */ /* 0x000fc40007ffe0ff */
[----:B------:R-:W-:Y:S02]  /*2620*/  FSEL R68, R81, -INF , !P1 ;  /* 0xff80000051447808 */ /* 0x000fe40004800000 */
[----:B------:R-:W-:Y:S01]  /*2630*/  FSEL R139, R51, -INF , !P1 ;  /* 0xff800000338b7808 */ /* 0x000fe20004800000 */
[-C--:B------:R-:W-:Y:S01]  /*2640*/  HMMA.16816.F32 R44, R16, R66.reuse, R144 ;  /* 0x00000042102c723c */ /* 0x080fe20000001890 */
[-C--:B------:R-:W-:Y:S02]  /*2650*/  ISETP.GE.AND P1, PT, R2, R24.reuse, PT ;  /* 0x000000180200720c */ /* 0x080fe40003f26270 */
[----:B------:R-:W-:Y:S02]  /*2660*/  IADD3 R2, R0, 0x31, RZ ;  /* 0x0000003100027810 */ /* 0x000fe40007ffe0ff */
        /* <DEDUP_REMOVED lines=25> */
[----:B------:R-:W-:-:S02]  /*2800*/  IADD3 R2, R0, 0x41, RZ ;  /* 0x0000004100027810 */ /* 0x000fc40007ffe0ff */
[----:B------:R-:W-:Y:S01]  /*2810*/  FSEL R153, R46, -INF , !P2 ;  /* 0xff8000002e997808 */ /* 0x000fe20005000000 */
[----:B--2---:R-:W-:Y:S01]  /*2820*/  HMMA.16816.F32 R48, R20, R8, R160 ;  /* 0x000000081430723c */ /* 0x004fe200000018a0 */
[----:B------:R-:W-:Y:S02]  /*2830*/  FSEL R145, R44, -INF , !P2 ;  /* 0xff8000002c917808 */ /* 0x000fe40005000000 */
[----:B------:R-:W-:Y:S02]  /*2840*/  FSEL R82, R14, -INF , !P2 ;  /* 0xff8000000e527808 */ /* 0x000fe40005000000 */
[----:B------:R-:W-:Y:S02]  /*2850*/  FSEL R61, R12, -INF , !P2 ;  /* 0xff8000000c3d7808 */ /* 0x000fe40005000000 */
[----:B------:R-:W-:Y:S02]  /*2860*/  ISETP.GE.AND P2, PT, R2, R24, PT ;  /* 0x000000180200720c */ /* 0x000fe40003f46270 */
        /* <DEDUP_REMOVED lines=13> */
[----:B------:R-:W-:Y:S02]  /*2940*/  ISETP.GE.AND P1, PT, R2, R24, PT ;  /* 0x000000180200720c */ /* 0x000fe40003f26270 */
[----:B------:R-:W-:-:S02]  /*2950*/  IADD3 R2, R0, 0x50, RZ ;  /* 0x0000005000027810 */ /* 0x000fc40007ffe0ff */
[----:B------:R-:W-:Y:S02]  /*2960*/  FSEL R115, R115, -INF , !P3 ;  /* 0xff80000073737808 */ /* 0x000fe40005800000 */
        /* <DEDUP_REMOVED lines=57> */
[----:B------:R-:W-:Y:S02]  /*2d00*/  FSEL R70, R151, -INF , !P5 ;  /* 0xff80000097467808 */ /* 0x000fe40006800000 */
[----:B------:R-:W-:-:S02]  /*2d10*/  FSEL R52, R149, -INF , !P5 ;  /* 0xff80000095347808 */ /* 0x000fc40006800000 */
[----:B------:R-:W-:Y:S02]  /*2d20*/  FSEL R164, R91, -INF , !P0 ;  /* 0xff8000005ba47808 */ /* 0x000fe40004000000 */
[----:B------:R-:W-:Y:S02]  /*2d30*/  FSEL R89, R119, -INF , !P0 ;  /* 0xff80000077597808 */ /* 0x000fe40004000000 */
[----:B------:R-:W-:Y:S02]  /*2d40*/  FSEL R25, R117, -INF , !P0 ;  /* 0xff80000075197808 */ /* 0x000fe40004000000 */
[----:B------:R-:W-:Y:S02]  /*2d50*/  ISETP.GE.AND P5, PT, R2, R24, PT ;  /* 0x000000180200720c */ /* 0x000fe40003fa6270 */
[----:B------:R-:W-:Y:S02]  /*2d60*/  ISETP.GE.AND P0, PT, R24, 0x81, PT ;  /* 0x000000811800780c */ /* 0x000fe40003f06270 */
[----:B------:R-:W-:-:S02]  /*2d70*/  IADD3 R2, R0, 0x69, RZ ;  /* 0x0000006900027810 */ /* 0x000fc40007ffe0ff */
        /* <DEDUP_REMOVED lines=10> */
[----:B------:R-:W-:Y:S02]  /*2e20*/  ISETP.GE.AND P2, PT, R2, R24, PT ;  /* 0x000000180200720c */ /* 0x000fe40003f46270 */
[----:B------:R-:W-:-:S02]  /*2e30*/  FSEL R179, R50, -INF , !P1 ;  /* 0xff80000032b37808 */ /* 0x000fc40004800000 */
[----:B------:R-:W-:Y:S02]  /*2e40*/  FSEL R174, R46, -INF , !P1 ;  /* 0xff8000002eae7808 */ /* 0x000fe40004800000 */
[----:B------:R-:W-:Y:S02]  /*2e50*/  FSEL R169, R44, -INF , !P1 ;  /* 0xff8000002ca97808 */ /* 0x000fe40004800000 */
[----:B------:R-:W-:Y:S02]  /*2e60*/  FSEL R32, R48, -INF , !P1 ;  /* 0xff80000030207808 */ /* 0x000fe40004800000 */
[----:B------:R-:W-:Y:S01]  /*2e70*/  ISETP.GE.AND P1, PT, R0, R24, PT ;  /* 0x000000180000720c */ /* 0x000fe20003f26270 */
[----:B------:R-:W-:Y:S01]  /*2e80*/  IMAD.IADD R0, R6, 0x1, R7 ;  /* 0x0000000106007824 */ /* 0x000fe200078e0207 */
        /* <DEDUP_REMOVED lines=26> */
[----:B------:R-:W-:Y:S01]  /*3030*/  ISETP.GE.AND P1, PT, R246, c[0x0][0x220], PT ;  /* 0x00008800f6007a0c */ /* 0x000fe20003f26270 */
[----:B------:R-:W-:Y:S01]  /*3040*/  BSSY B0, `(.L_x_65) ;  /* 0x0000030000007945 */ /* 0x000fe20003800000 */
[----:B------:R-:W-:-:S04]  /*3050*/  LEA.HI.SX32 R6, R218, 0xfffffffe, 0x19 ;  /* 0xfffffffeda067811 */ /* 0x000fc800078fcaff */
[----:B------:R-:W-:Y:S01]  /*3060*/  SHF.R.S32.HI R3, RZ, 0x1f, R6 ;  /* 0x0000001fff037819 */ /* 0x000fe20000011406 */
[----:B------:R-:W-:Y:S02]  /*3070*/  IMAD R2, R205, R6, RZ ;  /* 0x00000006cd027224 */ /* 0x000fe400078e02ff */
[----:B------:R-:W-:-:S04]  /*3080*/  IMAD.WIDE.U32 R6, R6, R219, R248 ;  /* 0x000000db06067225 */ /* 0x000fc800078e00f8 */
[----:B------:R-:W-:Y:S01]  /*3090*/  IMAD R2, R3, R219, R2 ;  /* 0x000000db03027224 */ /* 0x000fe200078e0202 */
[-C--:B------:R-:W-:Y:S01]  /*30a0*/  @!P1 IADD3 R9, P2, R221, R6.reuse, RZ ;  /* 0x00000006dd099210 */ /* 0x080fe20007f5e0ff */
[----:B------:R-:W-:Y:S01]  /*30b0*/  @!P1 IMAD.MOV.U32 R14, RZ, RZ, c[0x0][0x19c] ;  /* 0x00006700ff0e9624 */ /* 0x000fe200078e00ff */
[----:B------:R-:W-:Y:S01]  /*30c0*/  @!P1 LEA R5, P3, R206, R6, 0x6 ;  /* 0x00000006ce059211 */ /* 0x000fe200078630ff */
[----:B------:R-:W-:Y:S01]  /*30d0*/  IMAD.IADD R3, R7, 0x1, R2 ;  /* 0x0000000107037824 */ /* 0x000fe200078e0202 */
[----:B------:R-:W-:Y:S01]  /*30e0*/  @!P1 LEA R12, P5, R6, c[0x0][0x168], 0x1 ;  /* 0x00005a00060c9a11 */ /* 0x000fe200078a08ff */
[----:B------:R1:W-:Y:S01]  /*30f0*/  @P1 STS [R217+0x2000], RZ ;  /* 0x002000ffd9001388 */ /* 0x0003e20000000800 */
[----:B------:R-:W-:Y:S01]  /*3100*/  @!P1 LEA R10, P4, R9, c[0x0][0x168], 0x1 ;  /* 0x00005a00090a9a11 */ /* 0x000fe200078808ff */
[----:B------:R-:W-:Y:S01]  /*3110*/  @!P1 IMAD.X R11, R220, 0x1, R3, P2 ;  /* 0x00000001dc0b9824 */ /* 0x000fe200010e0603 */
[----:B------:R-:W-:Y:S01]  /*3120*/  @!P1 LEA R8, P2, R5, c[0x0][0x168], 0x1 ;  /* 0x00005a0005089a11 */ /* 0x000fe200078408ff */
[----:B------:R1:W-:Y:S01]  /*3130*/  @P1 STS [R217+0x2004], RZ ;  /* 0x002004ffd9001388 */ /* 0x0003e20000000800 */
[----:B------:R-:W-:-:S02]  /*3140*/  @!P1 LEA.HI.X R14, R206, R3, R14, 0x6, P3 ;  /* 0x00000003ce0e9211 */ /* 0x000fc400018f340e */
[----:B------:R-:W-:Y:S01]  /*3150*/  @!P1 LEA.HI.X R13, R6, c[0x0][0x16c], R3, 0x1, P5 ;  /* 0x00005b00060d9a11 */ /* 0x000fe200028f0c03 */
[----:B------:R1:W-:Y:S01]  /*3160*/  @P1 STS.64 [R217+0x2008], RZ ;  /* 0x002008ffd9001388 */ /* 0x0003e20000000a00 */
[----:B------:R-:W-:Y:S02]  /*3170*/  @!P1 LEA.HI.X R11, R9, c[0x0][0x16c], R11, 0x1, P4 ;  /* 0x00005b00090b9a11 */ /* 0x000fe400020f0c0b */
[----:B------:R-:W-:Y:S01]  /*3180*/  @!P1 LEA.HI.X R9, R5, c[0x0][0x16c], R14, 0x1, P2 ;  /* 0x00005b0005099a11 */ /* 0x000fe200010f0c0e */
[----:B------:R-:W-:Y:S01]  /*3190*/  @!PT LDS RZ, [RZ] ;  /* 0x00000000fffff984 */ /* 0x000fe20000000800 */
[----:B------:R-:W-:Y:S01]  /*31a0*/  @!PT LDS RZ, [RZ] ;  /* 0x00000000fffff984 */ /* 0x000fe20000000800 */
[----:B------:R-:W-:Y:S01]  /*31b0*/  @!PT LDS RZ, [RZ] ;  /* 0x00000000fffff984 */ /* 0x000fe20000000800 */
[----:B------:R1:W-:Y:S04]  /*31c0*/  @!P1 LDGSTS.E.BYPASS.LTC128B.128 [R217+0x2000], [R12.64] ;  /* 0x020000000cd99fae */ /* 0x0003e8000b901d46 */
[----:B------:R1:W-:Y:S04]  /*31d0*/  @P1 STS.128 [R217+0x2800], RZ ;  /* 0x002800ffd9001388 */ /* 0x0003e80000000c00 */
        /* <DEDUP_REMOVED lines=9> */
[----:B------:R1:W-:Y:S01]  /*3270*/  @P1 STS.128 [R217+0x3800], RZ ;  /* 0x003800ffd9001388 */ /* 0x0003e20000000c00 */
[----:B------:R-:W-:Y:S05]  /*3280*/  @P1 BRA `(.L_x_66) ;  /* 0x000000b000001947 */ /* 0x000fea0003800000 */
[----:B------:R-:W-:Y:S01]  /*3290*/  IMAD.MOV.U32 R2, RZ, RZ, R6 ;  /* 0x000000ffff027224 */ /* 0x000fe200078e0006 */
[----:B------:R-:W-:-:S02]  /*32a0*/  ULDC UR4, c[0x0][0x19c] ;  /* 0x0000670000047ab9 */ /* 0x000fc40000000800 */
        /* <DEDUP_REMOVED lines=9> */
.L_x_66:
[----:B------:R-:W-:Y:S05]  /*3340*/  BSYNC B0 ;  /* 0x0000000000007941 */ /* 0x000fea0003800000 */
.L_x_65:
[----:B------:R-:W0:Y:S02]  /*3350*/  LDGDEPBAR ;  /* 0x00000000000079af */ /* 0x000e240000000000 */
.L_x_64:
        /* <DEDUP_REMOVED lines=62> */
[----:B------:R-:W-:Y:S01]  /*3740*/  SHF.L.U32 R205, R0, 0x1, RZ ;  /* 0x0000000100cd7819 */ /* 0x000fe200000006ff */
[----:B--2---:R-:W2:Y:S03]  /*3750*/  SHFL.BFLY PT, R2, R138, 0x2, 0x1f ;  /* 0x0c401f008a027f89 */ /* 0x004ea600000e0000 */
[----:B------:R-:W-:Y:S01]  /*3760*/  LEA R206, R4, R205, 0x1 ;  /* 0x000000cd04ce7211 */ /* 0x000fe200078e08ff */
[----:B------:R-:W3:Y:S04]  /*3770*/  SHFL.BFLY PT, R6, R137, 0x2, 0x1f ;  /* 0x0c401f0089067f89 */ /* 0x000ee800000e0000 */
[----:B------:R-:W-:Y:S01]  /*3780*/  LDSM.16.MT88.4 R28, [R205+0x4400] ;  /* 0x00440000cd1c783b */ /* 0x000fe20000004200 */
[----:B--2---:R-:W-:-:S02]  /*3790*/  FMNMX.FTZ R138, R138, R2, !PT ;  /* 0x000000028a8a7209 */ /* 0x004fc40007810000 */
[----:B---3--:R-:W-:-:S03]  /*37a0*/  FMNMX.FTZ R137, R137, R6, !PT ;  /* 0x0000000689897209 */ /* 0x008fc60007810000 */
[----:B------:R-:W2:Y:S01]  /*37b0*/  SHFL.BFLY PT, R2, R138, 0x1, 0x1f ;  /* 0x0c201f008a027f89 */ /* 0x000ea200000e0000 */
[----:B------:R-:W-:-:S03]  /*37c0*/  FMNMX.FTZ R6, R134, R133, !PT ;  /* 0x0000008586067209 */ /* 0x000fc60007810000 */
[----:B-1----:R-:W1:Y:S01]  /*37d0*/  SHFL.BFLY PT, R8, R137, 0x1, 0x1f ;  /* 0x0c201f0089087f89 */ /* 0x002e6200000e0000 */
[----:B--2---:R-:W-:-:S04]  /*37e0*/  FMNMX.FTZ R138, R138, R2, !PT ;  /* 0x000000028a8a7209 */ /* 0x004fc80007810000 */
[C---:B------:R-:W-:Y:S01]  /*37f0*/  FSETP.NEU.FTZ.AND P1, PT, R138.reuse, -INF , PT ;  /* 0xff8000008a00780b */ /* 0x040fe20003f3d000 */
[----:B------:R-:W-:Y:S01]  /*3800*/  FMUL.FTZ R2, R138, c[0x0][0x23c] ;  /* 0x00008f008a027a20 */ /* 0x000fe20000410000 */
[----:B-1----:R-:W-:-:S04]  /*3810*/  FMNMX.FTZ R137, R137, R8, !PT ;  /* 0x0000000889897209 */ /* 0x002fc80007810000 */
[----:B------:R-:W-:Y:S02]  /*3820*/  FSEL R2, R2, RZ, P1 ;  /* 0x000000ff02027208 */ /* 0x000fe40000800000 */
[----:B------:R-:W-:-:S03]  /*3830*/  FSETP.NEU.FTZ.AND P1, PT, R137, -INF , PT ;  /* 0xff8000008900780b */ /* 0x000fc60003f3d000 */
[--C-:B------:R-:W-:Y:S02]  /*3840*/  FFMA.FTZ R3, R85, c[0x0][0x23c], -R2.reuse ;  /* 0x00008f0055037a23 */ /* 0x100fe40000010802 */
[--C-:B------:R-:W-:Y:S02]  /*3850*/  FFMA.FTZ R5, R16, c[0x0][0x23c], -R2.reuse ;  /* 0x00008f0010057a23 */ /* 0x100fe40000010802 */
[----:B------:R1:W-:Y:S01]  /*3860*/  MUFU.EX2 R203, R3 ;  /* 0x0000000300cb7308 */ /* 0x0003e20000000800 */
[----:B------:R-:W-:Y:S07]  /*3870*/  LDSM.16.MT88.4 R16, [R206+0x4000] ;  /* 0x00400000ce10783b */ /* 0x000fee0000004200 */
[----:B------:R2:W-:Y:S01]  /*3880*/  MUFU.EX2 R150, R5 ;  /* 0x0000000500967308 */ /* 0x0005e20000000800 */
[----:B-1----:R-:W-:-:S07]  /*3890*/  FFMA.FTZ R3, R84, c[0x0][0x23c], -R2 ;  /* 0x00008f0054037a23 */ /* 0x002fce0000010802 */
        /* <DEDUP_REMOVED lines=76> */
[----:B------:R-:W-:-:S04]  /*3d60*/  FMNMX.FTZ R136, R144, R5, !PT ;  /* 0x0000000590887209 */ /* 0x000fc80007810000 */
        /* <DEDUP_REMOVED lines=30> */
[----:B------:R-:W-:Y:S01]  /*3f50*/  FMNMX.FTZ R136, R116, R136, !PT ;  /* 0x0000008874887209 */ /* 0x000fe20007810000 */
[----:B--2---:R-:W-:Y:S01]  /*3f60*/  FADD.FTZ R4, R187, R181 ;  /* 0x000000b5bb047221 */ /* 0x004fe20000010000 */
[----:B------:R-:W-:Y:S01]  /*3f70*/  FMNMX.FTZ R2, R110, R2, !PT ;  /* 0x000000026e027209 */ /* 0x000fe20007810000 */
[----:B------:R1:W2:Y:S01]  /*3f80*/  MUFU.EX2 R180, R3 ;  /* 0x0000000300b47308 */ /* 0x0002a20000000800 */
        /* <DEDUP_REMOVED lines=9> */
[----:B------:R-:W-:Y:S01]  /*4020*/  FMNMX.FTZ R136, R166, R136, !PT ;  /* 0x00000088a6887209 */ /* 0x000fe20007810000 */
[----:B--2---:R-:W-:Y:S01]  /*4030*/  FADD.FTZ R4, R180, R4 ;  /* 0x00000004b4047221 */ /* 0x004fe20000010000 */
[----:B------:R-:W-:Y:S01]  /*4040*/  FMNMX.FTZ R2, R158, R2, !PT ;  /* 0x000000029e027209 */ /* 0x000fe20007810000 */
[----:B------:R1:W2:Y:S01]  /*4050*/  MUFU.EX2 R183, R3 ;  /* 0x0000000300b77308 */ /* 0x0002a20000000800 */
[----:B------:R-:W-:Y:S02]  /*4060*/  FMNMX.FTZ R136, R167, R136, !PT ;  /* 0x00000088a7887209 */ /* 0x000fe40007810000 */
[----:B------:R-:W-:-:S03]  /*4070*/  FMNMX.FTZ R2, R107, R2, !PT ;  /* 0x000000026b027209 */ /* 0x000fc60007810000 */
[----:B------:R-:W3:Y:S01]  /*4080*/  SHFL.BFLY PT, R7, R136, 0x2, 0x1f ;  /* 0x0c401f0088077f89 */ /* 0x000ee200000e0000 */
[----:B------:R-:W-:-:S04]  /*4090*/  FMNMX.FTZ R2, R91, R2, !PT ;  /* 0x000000025b027209 */ /* 0x000fc80007810000 */
[----:B------:R-:W-:Y:S01]  /*40a0*/  FMNMX.FTZ R2, R165, R2, !PT ;  /* 0x00000002a5027209 */ /* 0x000fe20007810000 */
[----:B-1----:R-:W-:Y:S01]  /*40b0*/  FFMA.FTZ R3, R121, c[0x0][0x23c], -R6 ;  /* 0x00008f0079037a23 */ /* 0x002fe20000010806 */
[----:B--2---:R-:W-:-:S03]  /*40c0*/  F2FP.PACK_AB R15, R183, R180 ;  /* 0x000000b4b70f723e */ /* 0x004fc600000000ff */
[----:B------:R1:W-:Y:S01]  /*40d0*/  MUFU.EX2 R186, R3 ;  /* 0x0000000300ba7308 */ /* 0x0003e20000000800 */
[----:B---3--:R-:W-:-:S05]  /*40e0*/  FMNMX.FTZ R136, R136, R7, !PT ;  /* 0x0000000788887209 */ /* 0x008fca0007810000 */
        /* <DEDUP_REMOVED lines=33> */
[----:B------:R-:W-:Y:S02]  /*4300*/  FFMA.FTZ R7, R131, c[0x0][0x23c], -R5 ;  /* 0x00008f0083077a23 */ /* 0x000fe40000010805 */
[----:B--2---:R-:W-:-:S04]  /*4310*/  FFMA.FTZ R3, R75, c[0x0][0x23c], -R6 ;  /* 0x00008f004b037a23 */ /* 0x004fc80000010806 */
[----:B------:R2:W-:Y:S02]  /*4320*/  MUFU.EX2 R191, R3 ;  /* 0x0000000300bf7308 */ /* 0x0005e40000000800 */
[----:B--2---:R-:W-:-:S06]  /*4330*/  FFMA.FTZ R3, R74, c[0x0][0x23c], -R6 ;  /* 0x00008f004a037a23 */ /* 0x004fcc0000010806 */
        /* <DEDUP_REMOVED lines=15> */
[----:B-1----:R-:W-:Y:S01]  /*4430*/  FMNMX.FTZ R3, R2, R8, !PT ;  /* 0x0000000802037209 */ /* 0x002fe20007810000 */
[----:B------:R-:W-:-:S05]  /*4440*/  FFMA.FTZ R2, R127, c[0x0][0x23c], -R5 ;  /* 0x00008f007f027a23 */ /* 0x000fca0000010805 */
[----:B------:R1:W-:Y:S01]  /*4450*/  MUFU.EX2 R127, R7 ;  /* 0x00000007007f7308 */ /* 0x0003e20000000800 */
[----:B------:R-:W-:-:S07]  /*4460*/  FSETP.NEU.FTZ.AND P1, PT, R3, -INF , PT ;  /* 0xff8000000300780b */ /* 0x000fce0003f3d000 */
[----:B------:R2:W3:Y:S01]  /*4470*/  MUFU.EX2 R123, R2 ;  /* 0x00000002007b7308 */ /* 0x0004e20000000800 */
[----:B-1----:R-:W-:-:S07]  /*4480*/  FFMA.FTZ R7, R129, c[0x0][0x23c], -R5 ;  /* 0x00008f0081077a23 */ /* 0x002fce0000010805 */
[----:B------:R1:W4:Y:S01]  /*4490*/  MUFU.EX2 R131, R7 ;  /* 0x0000000700837308 */ /* 0x0003220000000800 */
[----:B--2---:R-:W-:Y:S01]  /*44a0*/  FMUL.FTZ R2, R3, c[0x0][0x23c] ;  /* 0x00008f0003027a20 */ /* 0x004fe20000410000 */
[----:B---3--:R-:W-:-:S04]  /*44b0*/  F2FP.PACK_AB R8, R123, R132 ;  /* 0x000000847b08723e */ /* 0x008fc800000000ff */
[----:B------:R-:W-:-:S05]  /*44c0*/  FSEL R2, R2, RZ, P1 ;  /* 0x000000ff02027208 */ /* 0x000fca0000800000 */
[--C-:B------:R-:W-:Y:S02]  /*44d0*/  FFMA.FTZ R0, R133, c[0x0][0x23c], -R2.reuse ;  /* 0x00008f0085007a23 */ /* 0x100fe40000010802 */
[----:B-1----:R-:W-:Y:S01]  /*44e0*/  FFMA.FTZ R7, R134, c[0x0][0x23c], -R2 ;  /* 0x00008f0086077a23 */ /* 0x002fe20000010802 */
[----:B----4-:R-:W-:-:S03]  /*44f0*/  F2FP.PACK_AB R10, R131, R127 ;  /* 0x0000007f830a723e */ /* 0x010fc600000000ff */
[----:B------:R-:W-:Y:S08]  /*4500*/  MUFU.EX2 R101, R7 ;  /* 0x0000000700657308 */ /* 0x000ff00000000800 */
[----:B------:R1:W2:Y:S02]  /*4510*/  MUFU.EX2 R7, R0 ;  /* 0x0000000000077308 */ /* 0x0002a40000000800 */
[----:B-1----:R-:W-:Y:S01]  /*4520*/  FFMA.FTZ R0, R172, c[0x0][0x23c], -R2 ;  /* 0x00008f00ac007a23 */ /* 0x002fe20000010802 */
[----:B------:R-:W-:-:S02]  /*4530*/  MOV R172, R9 ;  /* 0x0000000900ac7202 */ /* 0x000fc40000000f00 */
[----:B--2---:R-:W-:-:S03]  /*4540*/  F2FP.PACK_AB R9, R7, R101 ;  /* 0x000000650709723e */ /* 0x004fc600000000ff */
[----:B------:R1:W-:Y:S02]  /*4550*/  MUFU.EX2 R100, R0 ;  /* 0x0000000000647308 */ /* 0x0003e40000000800 */
[----:B-1----:R-:W-:-:S06]  /*4560*/  FFMA.FTZ R0, R135, c[0x0][0x23c], -R2 ;  /* 0x00008f0087007a23 */ /* 0x002fcc0000010802 */
        /* <DEDUP_REMOVED lines=19> */
[----:B--2---:R-:W-:Y:S01]  /*46a0*/  F2FP.PACK_AB R10, R134, R133 ;  /* 0x00000085860a723e */ /* 0x004fe200000000ff */
[----:B-1----:R-:W-:Y:S01]  /*46b0*/  FFMA.FTZ R0, R139, c[0x0][0x23c], -R2 ;  /* 0x00008f008b007a23 */ /* 0x002fe20000010802 */
[----:B------:R-:W-:Y:S02]  /*46c0*/  MOV R139, R12 ;  /* 0x0000000c008b7202 */ /* 0x000fe40000000f00 */
[----:B------:R-:W-:-:S03]  /*46d0*/  F2FP.PACK_AB R12, R202, R203 ;  /* 0x000000cbca0c723e */ /* 0x000fc600000000ff */
[----:B------:R1:W2:Y:S04]  /*46e0*/  MUFU.EX2 R126, R0 ;  /* 0x00000000007e7308 */ /* 0x0002a80000000800 */
[C---:B------:R-:W-:Y:S08]  /*46f0*/  HMMA.16816.F32 R56, R12.reuse, R16, RZ ;  /* 0x000000100c38723c */ /* 0x040ff000000018ff */
[----:B------:R-:W-:Y:S01]  /*4700*/  HMMA.16816.F32 R52, R12, R18, RZ ;  /* 0x000000120c34723c */ /* 0x000fe200000018ff */
[----:B------:R-:W3:Y:S01]  /*4710*/  LDSM.16.MT88.4 R16, [R206+0x4800] ;  /* 0x00480000ce10783b */ /* 0x000ee20000004200 */
[----:B-1----:R-:W-:Y:S01]  /*4720*/  FFMA.FTZ R0, R146, c[0x0][0x23c], -R2 ;  /* 0x00008f0092007a23 */ /* 0x002fe20000010802 */
[----:B--2---:R-:W-:-:S03]  /*4730*/  F2FP.PACK_AB R9, R126, R122 ;  /* 0x0000007a7e09723e */ /* 0x004fc600000000ff */
[----:B------:R1:W-:Y:S02]  /*4740*/  MUFU.EX2 R124, R0 ;  /* 0x00000000007c7308 */ /* 0x0003e40000000800 */
[C---:B------:R-:W-:Y:S08]  /*4750*/  HMMA.16816.F32 R48, R12.reuse, R20, RZ ;  /* 0x000000140c30723c */ /* 0x040ff000000018ff */
[----:B------:R-:W-:Y:S01]  /*4760*/  HMMA.16816.F32 R64, R12, R22, RZ ;  /* 0x000000160c40723c */ /* 0x000fe200000018ff */
[----:B------:R-:W2:Y:S01]  /*4770*/  LDSM.16.MT88.4 R12, [R205+0x4800] ;  /* 0x00480000cd0c783b */ /* 0x000ea20000004200 */
[----:B-1----:R-:W-:-:S04]  /*4780*/  FFMA.FTZ R0, R141, c[0x0][0x23c], -R2 ;  /* 0x00008f008d007a23 */ /* 0x002fc80000010802 */
[----:B------:R1:W4:Y:S02]  /*4790*/  MUFU.EX2 R125, R0 ;  /* 0x00000000007d7308 */ /* 0x0003240000000800 */
[----:B-1----:R-:W-:Y:S01]  /*47a0*/  FFMA.FTZ R0, R79, c[0x0][0x23c], -R6 ;  /* 0x00008f004f007a23 */ /* 0x002fe20000010806 */
[----:B----4-:R-:W-:-:S05]  /*47b0*/  F2FP.PACK_AB R11, R125, R124 ;  /* 0x0000007c7d0b723e */ /* 0x010fca00000000ff */
[----:B------:R1:W-:Y:S02]  /*47c0*/  MUFU.EX2 R135, R0 ;  /* 0x0000000000877308 */ /* 0x0003e40000000800 */
[C---:B------:R-:W-:Y:S08]  /*47d0*/  HMMA.16816.F32 R60, R8.reuse, R24, R36 ;  /* 0x00000018083c723c */ /* 0x040ff00000001824 */
[----:B------:R-:W-:Y:S01]  /*47e0*/  HMMA.16816.F32 R20, R8, R30, R40 ;  /* 0x0000001e0814723c */ /* 0x000fe20000001828 */
[----:B-1----:R-:W-:-:S04]  /*47f0*/  FFMA.FTZ R0, R140, c[0x0][0x23c], -R5 ;  /* 0x00008f008c007a23 */ /* 0x002fc80000010805 */
[----:B------:R1:W-:Y:S03]  /*4800*/  MUFU.EX2 R120, R0 ;  /* 0x0000000000787308 */ /* 0x0003e60000000800 */
[----:B------:R-:W-:Y:S01]  /*4810*/  HMMA.16816.F32 R32, R8, R26, R32 ;  /* 0x0000001a0820723c */ /* 0x000fe20000001820 */
[----:B-1----:R-:W-:-:S07]  /*4820*/  FFMA.FTZ R0, R142, c[0x0][0x23c], -R5 ;  /* 0x00008f008e007a23 */ /* 0x002fce0000010805 */
[----:B------:R-:W-:Y:S01]  /*4830*/  HMMA.16816.F32 R140, R8, R28, R44 ;  /* 0x0000001c088c723c */ /* 0x000fe2000000182c */
[----:B------:R1:W4:Y:S06]  /*4840*/  MUFU.EX2 R121, R0 ;  /* 0x0000000000797308 */ /* 0x00032c0000000800 */
[----:B------:R-:W-:Y:S02]  /*4850*/  F2FP.PACK_AB R8, R225, R224 ;  /* 0x000000e0e108723e */ /* 0x000fe400000000ff */
[----:B------:R-:W-:Y:S02]  /*4860*/  F2FP.PACK_AB R9, R182, R186 ;  /* 0x000000bab609723e */ /* 0x000fe400000000ff */
[----:B------:R-:W-:-:S02]  /*4870*/  F2FP.PACK_AB R10, R226, R227 ;  /* 0x000000e3e20a723e */ /* 0x000fc400000000ff */
[----:B------:R-:W-:Y:S01]  /*4880*/  F2FP.PACK_AB R11, R194, R185 ;  /* 0x000000b9c20b723e */ /* 0x000fe200000000ff */
[----:B-1----:R-:W-:-:S06]  /*4890*/  FFMA.FTZ R0, R145, c[0x0][0x23c], -R5 ;  /* 0x00008f0091007a23 */ /* 0x002fcc0000010805 */
[C---:B------:R-:W-:Y:S01]  /*48a0*/  HMMA.16816.F32 R56, R8.reuse, R24, R56 ;  /* 0x000000180838723c */ /* 0x040fe20000001838 */
[----:B------:R1:W-:Y:S07]  /*48b0*/  MUFU.EX2 R103, R0 ;  /* 0x0000000000677308 */ /* 0x0003ee0000000800 */
[C---:B------:R-:W-:Y:S01]  /*48c0*/  HMMA.16816.F32 R36, R8.reuse, R26, R52 ;  /* 0x0000001a0824723c */ /* 0x040fe20000001834 */
[----:B------:R-:W5:Y:S07]  /*48d0*/  LDSM.16.MT88.4 R24, [R206+0x4c00] ;  /* 0x004c0000ce18783b */ /* 0x000f6e0000004200 */
[----:B------:R-:W-:Y:S01]  /*48e0*/  HMMA.16816.F32 R44, R8, R28, R48 ;  /* 0x0000001c082c723c */ /* 0x000fe20000001830 */
[----:B-1----:R-:W-:-:S04]  /*48f0*/  FFMA.FTZ R0, R144, c[0x0][0x23c], -R5 ;  /* 0x00008f0090007a23 */ /* 0x002fc80000010805 */
[----:B------:R1:W1:Y:S03]  /*4900*/  MUFU.EX2 R102, R0 ;  /* 0x0000000000667308 */ /* 0x0002660000000800 */
[----:B------:R-:W-:Y:S07]  /*4910*/  HMMA.16816.F32 R40, R8, R30, R64 ;  /* 0x0000001e0828723c */ /* 0x000fee0000001840 */
[----:B----4-:R-:W-:Y:S01]  /*4920*/  F2FP.PACK_AB R8, R121, R120 ;  /* 0x000000787908723e */ /* 0x010fe200000000ff */
[----:B-1----:R-:W-:Y:S01]  /*4930*/  FFMA.FTZ R0, R147, c[0x0][0x23c], -R2 ;  /* 0x00008f0093007a23 */ /* 0x002fe20000010802 */
[----:B------:R-:W-:-:S03]  /*4940*/  F2FP.PACK_AB R10, R102, R103 ;  /* 0x00000067660a723e */ /* 0x000fc600000000ff */
[----:B------:R1:W-:Y:S02]  /*4950*/  MUFU.EX2 R83, R0 ;  /* 0x0000000000537308 */ /* 0x0003e40000000800 */
[----:B-1----:R-:W-:-:S06]  /*4960*/  FFMA.FTZ R0, R156, c[0x0][0x23c], -R2 ;  /* 0x00008f009c007a23 */ /* 0x002fcc0000010802 */
[----:B------:R1:W4:Y:S02]  /*4970*/  MUFU.EX2 R85, R0 ;  /* 0x0000000000557308 */ /* 0x0003240000000800 */
[----:B-1----:R-:W-:Y:S01]  /*4980*/  FFMA.FTZ R0, R153, c[0x0][0x23c], -R2 ;  /* 0x00008f0099007a23 */ /* 0x002fe20000010802 */
[----:B----4-:R-:W-:-:S05]  /*4990*/  F2FP.PACK_AB R9, R85, R83 ;  /* 0x000000535509723e */ /* 0x010fca00000000ff */
[----:B------:R1:W-:Y:S02]  /*49a0*/  MUFU.EX2 R84, R0 ;  /* 0x0000000000547308 */ /* 0x0003e40000000800 */
[----:B-1----:R-:W-:-:S06]  /*49b0*/  FFMA.FTZ R0, R152, c[0x0][0x23c], -R2 ;  /* 0x00008f0098007a23 */ /* 0x002fcc0000010802 */
[----:B------:R1:W4:Y:S02]  /*49c0*/  MUFU.EX2 R82, R0 ;  /* 0x0000000000527308 */ /* 0x0003240000000800 */
[----:B-1----:R-:W-:Y:S01]  /*49d0*/  FFMA.FTZ R0, R86, c[0x0][0x23c], -R6 ;  /* 0x00008f0056007a23 */ /* 0x002fe20000010806 */
[----:B----4-:R-:W-:-:S05]  /*49e0*/  F2FP.PACK_AB R11, R82, R84 ;  /* 0x00000054520b723e */ /* 0x010fca00000000ff */
[----:B------:R1:W-:Y:S02]  /*49f0*/  MUFU.EX2 R86, R0 ;  /* 0x0000000000567308 */ /* 0x0003e40000000800 */
[C---:B---3--:R-:W-:Y:S08]  /*4a00*/  HMMA.16816.F32 R60, R8.reuse, R16, R60 ;  /* 0x00000010083c723c */ /* 0x048ff0000000183c */
[----:B--2---:R-:W-:Y:S01]  /*4a10*/  HMMA.16816.F32 R140, R8, R12, R140 ;  /* 0x0000000c088c723c */ /* 0x004fe2000000188c */
[----:B-1----:R-:W-:Y:S01]  /*4a20*/  FFMA.FTZ R0, R112, c[0x0][0x23c], -R5 ;  /* 0x00008f0070007a23 */ /* 0x002fe20000010805 */
[----:B------:R-:W-:-:S03]  /*4a30*/  MOV R112, R151 ;  /* 0x0000009700707202 */ /* 0x000fc60000000f00 */
[----:B------:R1:W-:Y:S03]  /*4a40*/  MUFU.EX2 R81, R0 ;  /* 0x0000000000517308 */ /* 0x0003e60000000800 */
[----:B------:R-:W-:Y:S01]  /*4a50*/  HMMA.16816.F32 R28, R8, R18, R32 ;  /* 0x00000012081c723c */ /* 0x000fe20000001820 */
[----:B-1----:R-:W-:Y:S01]  /*4a60*/  FFMA.FTZ R0, R94, c[0x0][0x23c], -R5 ;  /* 0x00008f005e007a23 */ /* 0x002fe20000010805 */
[----:B------:R-:W-:-:S03]  /*4a70*/  MOV R94, R150 ;  /* 0x00000096005e7202 */ /* 0x000fc60000000f00 */
[----:B------:R1:W2:Y:S02]  /*4a80*/  MUFU.EX2 R80, R0 ;  /* 0x0000000000507308 */ /* 0x0002a40000000800 */
[----:B-1----:R-:W-:Y:S01]  /*4a90*/  FFMA.FTZ R0, R93, c[0x0][0x23c], -R5 ;  /* 0x00008f005d007a23 */ /* 0x002fe20000010805 */
[----:B------:R-:W-:-:S05]  /*4aa0*/  MOV R93, R149 ;  /* 0x00000095005d7202 */ /* 0x000fca0000000f00 */
[----:B------:R1:W-:Y:S02]  /*4ab0*/  MUFU.EX2 R79, R0 ;  /* 0x00000000004f7308 */ /* 0x0003e40000000800 */
[----:B-1----:R-:W-:Y:S01]  /*4ac0*/  FFMA.FTZ R0, R92, c[0x0][0x23c], -R5 ;  /* 0x00008f005c007a23 */ /* 0x002fe20000010805 */
[----:B------:R-:W-:Y:S02]  /*4ad0*/  MOV R92, R148 ;  /* 0x00000094005c7202 */ /* 0x000fe40000000f00 */
[----:B------:R-:W-:Y:S03]  /*4ae0*/  HMMA.16816.F32 R148, R8, R14, R20 ;  /* 0x0000000e0894723c */ /* 0x000fe60000001814 */
[----:B------:R1:W3:Y:S01]  /*4af0*/  MUFU.EX2 R78, R0 ;  /* 0x00000000004e7308 */ /* 0x0002e20000000800 */
[----:B------:R-:W4:Y:S03]  /*4b00*/  LDSM.16.MT88.4 R20, [R205+0x4c00] ;  /* 0x004c0000cd14783b */ /* 0x000f260000004200 */
[----:B------:R-:W-:-:S02]  /*4b10*/  F2FP.PACK_AB R8, R240, R228 ;  /* 0x000000e4f008723e */ /* 0x000fc400000000ff */
[----:B------:R-:W-:Y:S02]  /*4b20*/  F2FP.PACK_AB R9, R193, R184 ;  /* 0x000000b8c109723e */ /* 0x000fe400000000ff */
[----:B------:R-:W-:Y:S02]  /*4b30*/  F2FP.PACK_AB R10, R238, R239 ;  /* 0x000000efee0a723e */ /* 0x000fe400000000ff */
[----:B------:R-:W-:Y:S01]  /*4b40*/  F2FP.PACK_AB R11, R189, R190 ;  /* 0x000000bebd0b723e */ /* 0x000fe200000000ff */
[----:B-1----:R-:W-:-:S06]  /*4b50*/  FFMA.FTZ R0, R114, c[0x0][0x23c], -R2 ;  /* 0x00008f0072007a23 */ /* 0x002fcc0000010802 */
[C---:B------:R-:W-:Y:S01]  /*4b60*/  HMMA.16816.F32 R44, R8.reuse, R12, R44 ;  /* 0x0000000c082c723c */ /* 0x040fe2000000182c */
[----:B------:R1:W-:Y:S07]  /*4b70*/  MUFU.EX2 R75, R0 ;  /* 0x00000000004b7308 */ /* 0x0003ee0000000800 */
[C---:B------:R-:W-:Y:S01]  /*4b80*/  HMMA.16816.F32 R40, R8.reuse, R14, R40 ;  /* 0x0000000e0828723c */ /* 0x040fe20000001828 */
[----:B------:R-:W4:Y:S07]  /*4b90*/  LDSM.16.MT88.4 R12, [R205+0x5000] ;  /* 0x00500000cd0c783b */ /* 0x000f2e0000004200 */
[----:B------:R-:W-:Y:S01]  /*4ba0*/  HMMA.16816.F32 R32, R8, R16, R56 ;  /* 0x000000100820723c */ /* 0x000fe20000001838 */
[----:B-1----:R-:W-:-:S04]  /*4bb0*/  FFMA.FTZ R0, R115, c[0x0][0x23c], -R2 ;  /* 0x00008f0073007a23 */ /* 0x002fc80000010802 */
[----:B------:R1:W1:Y:S03]  /*4bc0*/  MUFU.EX2 R76, R0 ;  /* 0x00000000004c7308 */ /* 0x0002660000000800 */
[----:B------:R-:W-:Y:S01]  /*4bd0*/  HMMA.16816.F32 R36, R8, R18, R36 ;  /* 0x000000120824723c */ /* 0x000fe20000001824 */
[----:B------:R-:W4:Y:S06]  /*4be0*/  LDSM.16.MT88.4 R16, [R206+0x5000] ;  /* 0x00500000ce10783b */ /* 0x000f2c0000004200 */
[----:B--2---:R-:W-:-:S02]  /*4bf0*/  F2FP.PACK_AB R8, R80, R81 ;  /* 0x000000515008723e */ /* 0x004fc400000000ff */
[----:B---3--:R-:W-:Y:S01]  /*4c00*/  F2FP.PACK_AB R10, R78, R79 ;  /* 0x0000004f4e0a723e */ /* 0x008fe200000000ff */
[----:B-1----:R-:W-:Y:S01]  /*4c10*/  FFMA.FTZ R0, R113, c[0x0][0x23c], -R2 ;  /* 0x00008f0071007a23 */ /* 0x002fe20000010802 */
[----:B------:R-:W-:-:S03]  /*4c20*/  F2FP.PACK_AB R9, R76, R75 ;  /* 0x0000004b4c09723e */ /* 0x000fc600000000ff */
[----:B------:R1:W-:Y:S02]  /*4c30*/  MUFU.EX2 R74, R0 ;  /* 0x00000000004a7308 */ /* 0x0003e40000000800 */
[----:B-1----:R-:W-:-:S06]  /*4c40*/  FFMA.FTZ R0, R154, c[0x0][0x23c], -R2 ;  /* 0x00008f009a007a23 */ /* 0x002fcc0000010802 */
[----:B------:R1:W2:Y:S02]  /*4c50*/  MUFU.EX2 R73, R0 ;  /* 0x0000000000497308 */ /* 0x0002a40000000800 */
[----:B-1----:R-:W-:Y:S01]  /*4c60*/  FFMA.FTZ R0, R87, c[0x0][0x23c], -R6 ;  /* 0x00008f0057007a23 */ /* 0x002fe20000010806 */
[----:B--2---:R-:W-:-:S05]  /*4c70*/  F2FP.PACK_AB R11, R73, R74 ;  /* 0x0000004a490b723e */ /* 0x004fca00000000ff */
[----:B------:R1:W-:Y:S02]  /*4c80*/  MUFU.EX2 R77, R0 ;  /* 0x00000000004d7308 */ /* 0x0003e40000000800 */
[C---:B-----5:R-:W-:Y:S08]  /*4c90*/  HMMA.16816.F32 R160, R8.reuse, R24, R60 ;  /* 0x0000001808a0723c */ /* 0x060ff0000000183c */
[----:B----4-:R-:W-:Y:S01]  /*4ca0*/  HMMA.16816.F32 R140, R8, R20, R140 ;  /* 0x00000014088c723c */ /* 0x010fe2000000188c */
[----:B-1----:R-:W-:-:S04]  /*4cb0*/  FFMA.FTZ R0, R98, c[0x0][0x23c], -R5 ;  /* 0x00008f0062007a23 */ /* 0x002fc80000010805 */
[----:B------:R1:W-:Y:S03]  /*4cc0*/  MUFU.EX2 R72, R0 ;  /* 0x0000000000487308 */ /* 0x0003e60000000800 */
[C---:B------:R-:W-:Y:S08]  /*4cd0*/  HMMA.16816.F32 R148, R8.reuse, R22, R148 ;  /* 0x000000160894723c */ /* 0x040ff00000001894 */
[----:B------:R-:W-:Y:S01]  /*4ce0*/  HMMA.16816.F32 R28, R8, R26, R28 ;  /* 0x0000001a081c723c */ /* 0x000fe2000000181c */
[----:B-1----:R-:W-:-:S06]  /*4cf0*/  FFMA.FTZ R0, R109, c[0x0][0x23c], -R5 ;  /* 0x00008f006d007a23 */ /* 0x002fcc0000010805 */
[----:B------:R-:W-:Y:S02]  /*4d00*/  F2FP.PACK_AB R8, R236, R237 ;  /* 0x000000edec08723e */ /* 0x000fe400000000ff */
[----:B------:R-:W-:Y:S01]  /*4d10*/  F2FP.PACK_AB R9, R192, R188 ;  /* 0x000000bcc009723e */ /* 0x000fe200000000ff */
[----:B------:R1:W2:Y:S01]  /*4d20*/  MUFU.EX2 R71, R0 ;  /* 0x0000000000477308 */ /* 0x0002a20000000800 */
        /* <DEDUP_REMOVED lines=9> */
[----:B------:R-:W4:Y:S01]  /*4dc0*/  LDSM.16.MT88.4 R24, [R206+0x5400] ;  /* 0x00540000ce18783b */ /* 0x000f220000004200 */
[----:B---3--:R-:W-:-:S04]  /*4dd0*/  FFMA.FTZ R0, R95, c[0x0][0x23c], -R5 ;  /* 0x00008f005f007a23 */ /* 0x008fc80000010805 */
[----:B------:R3:W5:Y:S01]  /*4de0*/  MUFU.EX2 R69, R0 ;  /* 0x0000000000457308 */ /* 0x0007620000000800 */
[----:B--2---:R-:W-:Y:S01]  /*4df0*/  F2FP.PACK_AB R8, R71, R72 ;  /* 0x000000484708723e */ /* 0x004fe200000000ff */
[----:B---3--:R-:W-:Y:S01]  /*4e00*/  FFMA.FTZ R0, R110, c[0x0][0x23c], -R2 ;  /* 0x00008f006e007a23 */ /* 0x008fe20000010802 */
[----:B-----5:R-:W-:-:S05]  /*4e10*/  F2FP.PACK_AB R10, R69, R70 ;  /* 0x00000046450a723e */ /* 0x020fca00000000ff */
[----:B------:R2:W-:Y:S02]  /*4e20*/  MUFU.EX2 R66, R0 ;  /* 0x0000000000427308 */ /* 0x0005e40000000800 */
[--C-:B--2---:R-:W-:Y:S02]  /*4e30*/  FFMA.FTZ R0, R155, c[0x0][0x23c], -R2.reuse ;  /* 0x00008f009b007a23 */ /* 0x104fe40000010802 */
[----:B------:R-:W-:Y:S04]  /*4e40*/  LDSM.16.MT88.4 R152, [R205+0x5c00] ;  /* 0x005c0000cd98783b */ /* 0x000fe80000004200 */
        /* <DEDUP_REMOVED lines=29> */
[----:B-----5:R-:W-:-:S04]  /*5020*/  FFMA.FTZ R0, R88, c[0x0][0x23c], -R5 ;  /* 0x00008f0058007a23 */ /* 0x020fc80000010805 */
[----:B------:R5:W4:Y:S01]  /*5030*/  MUFU.EX2 R60, R0 ;  /* 0x00000000003c7308 */ /* 0x000b220000000800 */
[----:B---3--:R-:W-:Y:S01]  /*5040*/  F2FP.PACK_AB R8, R62, R63 ;  /* 0x0000003f3e08723e */ /* 0x008fe200000000ff */
[----:B-----5:R-:W-:Y:S01]  /*5050*/  FFMA.FTZ R0, R157, c[0x0][0x23c], -R2 ;  /* 0x00008f009d007a23 */ /* 0x020fe20000010802 */
[----:B----4-:R-:W-:-:S05]  /*5060*/  F2FP.PACK_AB R10, R60, R61 ;  /* 0x0000003d3c0a723e */ /* 0x010fca00000000ff */
        /* <DEDUP_REMOVED lines=26> */
[----:B------:R1:W-:Y:S07]  /*5210*/  MUFU.EX2 R52, R0 ;  /* 0x0000000000347308 */ /* 0x0003ee0000000800 */
[C---:B------:R-:W-:Y:S08]  /*5220*/  HMMA.16816.F32 R24, R8.reuse, R26, R28 ;  /* 0x0000001a0818723c */ /* 0x040ff0000000181c */
[----:B------:R-:W-:Y:S01]  /*5230*/  HMMA.16816.F32 R144, R8, R20, R144 ;  /* 0x000000140890723c */ /* 0x000fe20000001890 */
[----:B------:R-:W4:Y:S01]  /*5240*/  LDSM.16.MT88.4 R20, [R206+0x5c00] ;  /* 0x005c0000ce14783b */ /* 0x000f220000004200 */
[----:B-1----:R-:W-:-:S04]  /*5250*/  FFMA.FTZ R0, R106, c[0x0][0x23c], -R5 ;  /* 0x00008f006a007a23 */ /* 0x002fc80000010805 */
[----:B------:R1:W5:Y:S01]  /*5260*/  MUFU.EX2 R51, R0 ;  /* 0x0000000000337308 */ /* 0x0003620000000800 */
[----:B---3--:R-:W-:Y:S01]  /*5270*/  F2FP.PACK_AB R8, R53, R54 ;  /* 0x000000363508723e */ /* 0x008fe200000000ff */
[----:B-1----:R-:W-:Y:S01]  /*5280*/  FFMA.FTZ R0, R165, c[0x0][0x23c], -R2 ;  /* 0x00008f00a5007a23 */ /* 0x002fe20000010802 */
[----:B-----5:R-:W-:-:S05]  /*5290*/  F2FP.PACK_AB R10, R51, R52 ;  /* 0x00000034330a723e */ /* 0x020fca00000000ff */
        /* <DEDUP_REMOVED lines=11> */
[C---:B--2---:R-:W-:Y:S08]  /*5350*/  HMMA.16816.F32 R140, R8.reuse, R12, R140 ;  /* 0x0000000c088c723c */ /* 0x044ff0000000188c */
        /* <DEDUP_REMOVED lines=10> */
[----:B---3--:R-:W-:Y:S02]  /*5400*/  F2FP.PACK_AB R11, R46, R56 ;  /* 0x000000382e0b723e */ /* 0x008fe400000000ff */
[----:B------:R-:W-:-:S05]  /*5410*/  F2FP.PACK_AB R168, R173, R139 ;  /* 0x0000008bada8723e */ /* 0x000fca00000000ff */
[----:B------:R-:W-:Y:S01]  /*5420*/  HMMA.16816.F32 R40, R8, R16, R40 ;  /* 0x000000100828723c */ /* 0x000fe20000001828 */
[----:B-1----:R-:W-:Y:S01]  /*5430*/  FFMA.FTZ R0, R166, c[0x0][0x23c], -R5 ;  /* 0x00008f00a6007a23 */ /* 0x002fe20000010805 */
[----:B--2---:R-:W-:-:S06]  /*5440*/  F2FP.PACK_AB R164, R44, R45 ;  /* 0x0000002d2ca4723e */ /* 0x004fcc00000000ff */
[C---:B------:R-:W-:Y:S01]  /*5450*/  HMMA.16816.F32 R144, R8.reuse, R12, R144 ;  /* 0x0000000c0890723c */ /* 0x040fe20000001890 */
[----:B------:R1:W-:Y:S07]  /*5460*/  MUFU.EX2 R31, R0 ;  /* 0x00000000001f7308 */ /* 0x0003ee0000000800 */
[C---:B------:R-:W-:Y:S08]  /*5470*/  HMMA.16816.F32 R12, R8.reuse, R14, R36 ;  /* 0x0000000e080c723c */ /* 0x040ff00000001824 */
[----:B------:R-:W-:Y:S01]  /*5480*/  HMMA.16816.F32 R24, R8, R18, R24 ;  /* 0x000000120818723c */ /* 0x000fe20000001818 */
[----:B-1----:R-:W-:-:S02]  /*5490*/  FFMA.FTZ R0, R167, c[0x0][0x23c], -R5 ;  /* 0x00008f00a7007a23 */ /* 0x002fc40000010805 */
[----:B------:R-:W-:Y:S02]  /*54a0*/  FADD.FTZ R5, R203, R202 ;  /* 0x000000cacb057221 */ /* 0x000fe40000010000 */
[----:B------:R1:W2:Y:S02]  /*54b0*/  MUFU.EX2 R222, R0 ;  /* 0x0000000000de7308 */ /* 0x0002a40000000800 */
[----:B------:R-:W-:Y:S02]  /*54c0*/  FADD.FTZ R5, R219, R5 ;  /* 0x00000005db057221 */ /* 0x000fe40000010000 */
[----:B-1----:R-:W-:Y:S01]  /*54d0*/  FFMA.FTZ R0, R174, c[0x0][0x23c], -R2 ;  /* 0x00008f00ae007a23 */ /* 0x002fe20000010802 */
[----:B--2---:R-:W-:-:S03]  /*54e0*/  F2FP.PACK_AB R166, R222, R31 ;  /* 0x0000001fdea6723e */ /* 0x004fc600000000ff */
[----:B------:R1:W-:Y:S02]  /*54f0*/  MUFU.EX2 R29, R0 ;  /* 0x00000000001d7308 */ /* 0x0003e40000000800 */
[----:B-1----:R-:W-:-:S06]  /*5500*/  FFMA.FTZ R0, R171, c[0x0][0x23c], -R2 ;  /* 0x00008f00ab007a23 */ /* 0x002fcc0000010802 */
[----:B------:R1:W2:Y:S02]  /*5510*/  MUFU.EX2 R30, R0 ;  /* 0x00000000001e7308 */ /* 0x0002a40000000800 */
[--C-:B-1----:R-:W-:Y:S01]  /*5520*/  FFMA.FTZ R0, R170, c[0x0][0x23c], -R2.reuse ;  /* 0x00008f00aa007a23 */ /* 0x102fe20000010802 */
[----:B--2---:R-:W-:Y:S01]  /*5530*/  F2FP.PACK_AB R165, R30, R29 ;  /* 0x0000001d1ea5723e */ /* 0x004fe200000000ff */
[----:B------:R-:W-:Y:S01]  /*5540*/  FFMA.FTZ R2, R176, c[0x0][0x23c], -R2 ;  /* 0x00008f00b0027a23 */ /* 0x000fe20000010802 */
[----:B------:R-:W-:-:S03]  /*5550*/  F2FP.PACK_AB R170, R242, R172 ;  /* 0x000000acf2aa723e */ /* 0x000fc600000000ff */
[----:B------:R1:W-:Y:S08]  /*5560*/  MUFU.EX2 R28, R0 ;  /* 0x00000000001c7308 */ /* 0x0003f00000000800 */
[----:B------:R2:W3:Y:S01]  /*5570*/  MUFU.EX2 R221, R2 ;  /* 0x0000000200dd7308 */ /* 0x0004e20000000800 */
[----:B-1----:R-:W-:-:S07]  /*5580*/  FFMA.FTZ R0, R179, c[0x0][0x23c], -R6 ;  /* 0x00008f00b3007a23 */ /* 0x002fce0000010806 */
[----:B------:R1:W-:Y:S01]  /*5590*/  MUFU.EX2 R16, R0 ;  /* 0x0000000000107308 */ /* 0x0003e20000000800 */
[----:B--2---:R-:W-:Y:S01]  /*55a0*/  FFMA.FTZ R2, R177, c[0x0][0x23c], -R6 ;  /* 0x00008f00b1027a23 */ /* 0x004fe20000010806 */
[----:B---3--:R-:W-:-:S06]  /*55b0*/  F2FP.PACK_AB R167, R221, R28 ;  /* 0x0000001cdda7723e */ /* 0x008fcc00000000ff */
[----:B------:R2:W-:Y:S01]  /*55c0*/  MUFU.EX2 R9, R2 ;  /* 0x0000000200097308 */ /* 0x0005e20000000800 */
[----:B------:R-:W-:Y:S01]  /*55d0*/  HMMA.16816.F32 R140, R164, R152, R140 ;  /* 0x00000098a48c723c */ /* 0x000fe2000000188c */
[--C-:B-1----:R-:W-:Y:S02]  /*55e0*/  FFMA.FTZ R0, R178, c[0x0][0x23c], -R6.reuse ;  /* 0x00008f00b2007a23 */ /* 0x102fe40000010806 */
[----:B------:R-:W-:-:S04]  /*55f0*/  FFMA.FTZ R6, R175, c[0x0][0x23c], -R6 ;  /* 0x00008f00af067a23 */ /* 0x000fc80000010806 */
[----:B------:R1:W3:Y:S01]  /*5600*/  MUFU.EX2 R10, R0 ;  /* 0x00000000000a7308 */ /* 0x0002e20000000800 */
[----:B------:R-:W-:Y:S01]  /*5610*/  HMMA.16816.F32 R148, R164, R154, R148 ;  /* 0x0000009aa494723c */ /* 0x000fe20000001894 */
[----:B--2---:R-:W-:-:S06]  /*5620*/  FADD.FTZ R2, R132, R123 ;  /* 0x0000007b84027221 */ /* 0x004fcc0000010000 */
[----:B------:R2:W5:Y:S01]  /*5630*/  MUFU.EX2 R220, R6 ;  /* 0x0000000600dc7308 */ /* 0x0005620000000800 */
[----:B----4-:R-:W-:Y:S01]  /*5640*/  HMMA.16816.F32 R160, R164, R20, R160 ;  /* 0x00000014a4a0723c */ /* 0x010fe200000018a0 */
[----:B-1----:R-:W-:Y:S01]  /*5650*/  FADD.FTZ R0, R101, R7 ;  /* 0x0000000765007221 */ /* 0x002fe20000010000 */
[----:B---3--:R-:W-:Y:S01]  /*5660*/  F2FP.PACK_AB R169, R10, R16 ;  /* 0x000000100aa9723e */ /* 0x008fe200000000ff */
[----:B------:R-:W-:-:S05]  /*5670*/  FADD.FTZ R7, R127, R2 ;  /* 0x000000027f077221 */ /* 0x000fca0000010000 */
[----:B------:R-:W-:Y:S01]  /*5680*/  HMMA.16816.F32 R164, R164, R22, R32 ;  /* 0x00000016a4a4723c */ /* 0x000fe20000001820 */
[----:B------:R-:W-:Y:S02]  /*5690*/  FADD.FTZ R2, R223, R5 ;  /* 0x00000005df027221 */ /* 0x000fe40000010000 */
[----:B------:R-:W-:Y:S02]  /*56a0*/  FADD.FTZ R7, R131, R7 ;  /* 0x0000000783077221 */ /* 0x000fe40000010000 */
[----:B--2---:R-:W-:Y:S01]  /*56b0*/  FADD.FTZ R6, R100, R0 ;  /* 0x0000000064067221 */ /* 0x004fe20000010000 */
[----:B-----5:R-:W-:Y:S01]  /*56c0*/  F2FP.PACK_AB R171, R220, R9 ;  /* 0x00000009dcab723e */ /* 0x020fe200000000ff */
        /* <DEDUP_REMOVED lines=19> */
[----:B------:R-:W-:Y:S01]  /*5800*/  HMMA.16816.F32 R168, R168, R22, R24 ;  /* 0x00000016a8a8723c */ /* 0x000fe20000001818 */
        /* <DEDUP_REMOVED lines=97> */
[----:B------:R-:W-:Y:S01]  /*5e20*/  FADD.FTZ R221, R221, R0 ;  /* 0x00000000dddd7221 */ /* 0x000fe20000010000 */
[----:B------:R-:W-:Y:S05]  /*5e30*/  @!P0 BRA `(.L_x_67) ;  /* 0x00003ab000008947 */ /* 0x000fea0003800000 */
[----:B------:R-:W-:Y:S01]  /*5e40*/  ISETP.GE.AND P0, PT, R246, c[0x0][0x220], PT ;  /* 0x00008800f6007a0c */ /* 0x000fe20003f06270 */
[----:B------:R-:W-:Y:S01]  /*5e50*/  IMAD.MOV.U32 R244, RZ, RZ, c[0x0][0x1a4] ;  /* 0x00006900fff47624 */ /* 0x000fe200078e00ff */
[----:B------:R-:W-:Y:S01]  /*5e60*/  ULDC.64 UR4, c[0x0][0x1a0] ;  /* 0x0000680000047ab9 */ /* 0x000fe20000000a00 */
[----:B------:R-:W-:Y:S01]  /*5e70*/  LEA.HI.SX32 R218, R218, 0xfffffffe, 0x19 ;  /* 0xfffffffedada7811 */ /* 0x000fe200078fcaff */
[----:B------:R-:W-:Y:S01]  /*5e80*/  IMAD.MOV.U32 R133, RZ, RZ, R137 ;  /* 0x000000ffff857224 */ /* 0x000fe200078e0089 */
[----:B------:R-:W-:Y:S01]  /*5e90*/  MOV R132, R138 ;  /* 0x0000008a00847202 */ /* 0x000fe20000000f00 */
[----:B------:R-:W-:Y:S01]  /*5ea0*/  IMAD.MOV.U32 R135, RZ, RZ, R3 ;  /* 0x000000ffff877224 */ /* 0x000fe200078e0003 */
[----:B------:R-:W-:Y:S01]  /*5eb0*/  MOV R134, R136 ;  /* 0x0000008800867202 */ /* 0x000fe20000000f00 */
[----:B------:R-:W-:-:S02]  /*5ec0*/  USHF.L.U64.HI UR5, UR4, 0x5, UR5 ;  /* 0x0000000504057899 */ /* 0x000fc40008010205 */
[----:B------:R-:W-:-:S03]  /*5ed0*/  USHF.L.U32 UR4, UR4, 0x5, URZ ;  /* 0x0000000504047899 */ /* 0x000fc6000800063f */
[----:B------:R-:W-:Y:S01]  /*5ee0*/  @!P0 IMAD R244, R244, 0x60, RZ ;  /* 0x00000060f4f48824 */ /* 0x000fe200078e02ff */
[----:B------:R-:W-:Y:S05]  /*5ef0*/  BRA `(.L_x_68) ;  /* 0x0000039000007947 */ /* 0x000fea0003800000 */
.L_x_70:
[----:B------:R-:W2:Y:S01]  /*5f00*/  LDL.64 R224, [R1] ;  /* 0x0000000001e07983 */ /* 0x000ea20000100a00 */
[----:B------:R-:W-:Y:S01]  /*5f10*/  IADD3 R0, R218, -0x1, RZ ;  /* 0xffffffffda007810 */ /* 0x000fe20007ffe0ff */
[----:B------:R-:W-:Y:S02]  /*5f20*/  IMAD.MOV.U32 R223, RZ, RZ, c[0x0][0x198] ;  /* 0x00006600ffdf7624 */ /* 0x000fe400078e00ff */
[----:B------:R1:W-:Y:S01]  /*5f30*/  @P0 STS [R217+0x2000], RZ ;  /* 0x002000ffd9000388 */ /* 0x0003e20000000800 */
[----:B------:R-:W-:Y:S01]  /*5f40*/  SHF.R.S32.HI R3, RZ, 0x1f, R0 ;  /* 0x0000001fff037819 */ /* 0x000fe20000011400 */
[C---:B------:R-:W-:Y:S02]  /*5f50*/  IMAD.WIDE.U32 R136, R0.reuse, c[0x0][0x198], RZ ;  /* 0x0000660000887a25 */ /* 0x040fe400078e00ff */
[----:B------:R1:W-:Y:S02]  /*5f60*/  @P0 STS [R217+0x2004], RZ ;  /* 0x002004ffd9000388 */ /* 0x0003e40000000800 */
[----:B------:R-:W-:Y:S02]  /*5f70*/  IMAD R3, R3, c[0x0][0x198], RZ ;  /* 0x0000660003037a24 */ /* 0x000fe400078e02ff */
[----:B------:R1:W-:Y:S01]  /*5f80*/  @P0 STS.64 [R217+0x2008], RZ ;  /* 0x002008ffd9000388 */ /* 0x0003e20000000a00 */
[----:B------:R-:W-:Y:S02]  /*5f90*/  IMAD.SHL.U32 R223, R223, 0x20, RZ ;  /* 0x00000020dfdf7824 */ /* 0x000fe400078e00ff */
[----:B------:R-:W-:Y:S02]  /*5fa0*/  IMAD R3, R0, c[0x0][0x19c], R3 ;  /* 0x0000670000037a24 */ /* 0x000fe400078e0203 */
[----:B------:R-:W-:Y:S02]  /*5fb0*/  @!P0 IMAD.MOV.U32 R0, RZ, RZ, c[0x0][0x198] ;  /* 0x00006600ff008624 */ /* 0x000fe400078e00ff */
[----:B------:R-:W-:Y:S02]  /*5fc0*/  IMAD.IADD R3, R137, 0x1, R3 ;  /* 0x0000000189037824 */ /* 0x000fe400078e0203 */
[----:B------:R-:W-:Y:S02]  /*5fd0*/  @!P0 IMAD.MOV.U32 R138, RZ, RZ, c[0x0][0x19c] ;  /* 0x00006700ff8a8624 */ /* 0x000fe400078e00ff */
[----:B------:R-:W-:Y:S01]  /*5fe0*/  @!P0 IMAD.MOV.U32 R139, RZ, RZ, c[0x0][0x198] ;  /* 0x00006600ff8b8624 */ /* 0x000fe200078e00ff */
[C---:B--2---:R-:W-:Y:S01]  /*5ff0*/  LEA R2, P3, R136.reuse, R224, 0x7 ;  /* 0x000000e088027211 */ /* 0x044fe200078638ff */
[----:B------:R-:W-:Y:S03]  /*6000*/  IMAD.MOV.U32 R224, RZ, RZ, 0x5 ;  /* 0x00000005ffe07424 */ /* 0x000fe600078e00ff */
[----:B------:R-:W-:Y:S02]  /*6010*/  LEA.HI.X R3, R136, R249, R3, 0x7, P3 ;  /* 0x000000f988037211 */ /* 0x000fe400018f3c03 */
[----:B------:R-:W-:Y:S01]  /*6020*/  @!P0 IADD3 R136, P4, R223, R2, RZ ;  /* 0x00000002df888210 */ /* 0x000fe20007f9e0ff */
[----:B------:R-:W-:Y:S01]  /*6030*/  IMAD.MOV.U32 R223, RZ, RZ, c[0x0][0x198] ;  /* 0x00006600ffdf7624 */ /* 0x000fe200078e00ff */
[----:B------:R-:W-:Y:S02]  /*6040*/  @!P0 LEA R174, P5, R2, c[0x0][0x168], 0x1 ;  /* 0x00005a0002ae8a11 */ /* 0x000fe400078a08ff */
[----:B------:R-:W-:Y:S02]  /*6050*/  @!P0 LEA R172, P3, R136, c[0x0][0x168], 0x1 ;  /* 0x00005a0088ac8a11 */ /* 0x000fe400078608ff */
[----:B------:R-:W-:Y:S02]  /*6060*/  SHF.L.U64.HI R223, R223, R224, c[0x0][0x19c] ;  /* 0x00006700dfdf7619 */ /* 0x000fe400000102e0 */
[--C-:B------:R-:W-:Y:S02]  /*6070*/  @!P0 LEA.HI.X R175, R2, c[0x0][0x16c], R3.reuse, 0x1, P5 ;  /* 0x00005b0002af8a11 */ /* 0x100fe400028f0c03 */
[C---:B------:R-:W-:Y:S01]  /*6080*/  @!P0 LEA R137, P2, R0.reuse, R2, 0x6 ;  /* 0x0000000200898211 */ /* 0x040fe200078430ff */
[--C-:B------:R-:W-:Y:S02]  /*6090*/  @!P0 IMAD.X R173, R223, 0x1, R3.reuse, P4 ;  /* 0x00000001dfad8824 */ /* 0x100fe400020e0603 */
[----:B------:R-:W-:Y:S01]  /*60a0*/  @!PT LDS RZ, [RZ] ;  /* 0x00000000fffff984 */ /* 0x000fe20000000800 */
[----:B------:R-:W-:Y:S01]  /*60b0*/  @!PT LDS RZ, [RZ] ;  /* 0x00000000fffff984 */ /* 0x000fe20000000800 */
[----:B------:R-:W-:Y:S01]  /*60c0*/  @!PT LDS RZ, [RZ] ;  /* 0x00000000fffff984 */ /* 0x000fe20000000800 */
[----:B------:R1:W-:Y:S01]  /*60d0*/  @!P0 LDGSTS.E.BYPASS.LTC128B.128 [R217+0x2000], [R174.64] ;  /* 0x02000000aed98fae */ /* 0x0003e2000b901d46 */
[----:B------:R-:W-:Y:S01]  /*60e0*/  @!P0 LEA.HI.X R176, R0, R3, R138, 0x6, P2 ;  /* 0x0000000300b08211 */ /* 0x000fe200010f348a */
[----:B------:R-:W-:Y:S01]  /*60f0*/  @!P0 IMAD.WIDE.U32 R2, R139, 0x60, R2 ;  /* 0x000000608b028825 */ /* 0x000fe200078e0002 */
[----:B------:R-:W-:Y:S01]  /*6100*/  @!P0 LEA.HI.X R173, R136, c[0x0][0x16c], R173, 0x1, P3 ;  /* 0x00005b0088ad8a11 */ /* 0x000fe200018f0cad */
[----:B------:R1:W-:Y:S01]  /*6110*/  @P0 STS.128 [R217+0x2800], RZ ;  /* 0x002800ffd9000388 */ /* 0x0003e20000000c00 */
[C---:B------:R-:W-:Y:S01]  /*6120*/  @!P0 LEA R138, P2, R137.reuse, c[0x0][0x168], 0x1 ;  /* 0x00005a00898a8a11 */ /* 0x040fe200078408ff */
[----:B------:R-:W-:Y:S02]  /*6130*/  @!P0 IMAD.MOV.U32 R0, RZ, RZ, c[0x0][0x19c] ;  /* 0x00006700ff008624 */ /* 0x000fe400078e00ff */
[----:B------:R-:W-:Y:S01]  /*6140*/  @!PT LDS RZ, [RZ] ;  /* 0x00000000fffff984 */ /* 0x000fe20000000800 */
[----:B------:R-:W-:Y:S01]  /*6150*/  @!PT LDS RZ, [RZ] ;  /* 0x00000000fffff984 */ /* 0x000fe20000000800 */
[----:B------:R-:W-:Y:S01]  /*6160*/  @!PT LDS RZ, [RZ] ;  /* 0x00000000fffff984 */ /* 0x000fe20000000800 */
[----:B------:R1:W-:Y:S01]  /*6170*/  @!P0 LDGSTS.E.BYPASS.LTC128B.128 [R217+0x2800], [R172.64] ;  /* 0x02800000acd98fae */ /* 0x0003e2000b901d46 */
[----:B------:R-:W-:Y:S01]  /*6180*/  @!P0 LEA.HI.X R139, R137, c[0x0][0x16c], R176, 0x1, P2 ;  /* 0x00005b00898b8a11 */ /* 0x000fe200010f0cb0 */
[----:B------:R-:W-:Y:S01]  /*6190*/  @!P0 IMAD R0, R0, 0x60, RZ ;  /* 0x0000006000008824 */ /* 0x000fe200078e02ff */
[----:B------:R-:W-:Y:S01]  /*61a0*/  @!P0 LEA R136, P2, R2, c[0x0][0x168], 0x1 ;  /* 0x00005a0002888a11 */ /* 0x000fe200078408ff */
[----:B------:R1:W-:Y:S02]  /*61b0*/  @P0 STS.128 [R217+0x3000], RZ ;  /* 0x003000ffd9000388 */ /* 0x0003e40000000c00 */
[----:B------:R-:W-:Y:S02]  /*61c0*/  @!P0 IMAD.IADD R0, R0, 0x1, R3 ;  /* 0x0000000100008824 */ /* 0x000fe400078e0203 */
[----:B------:R-:W-:Y:S01]  /*61d0*/  @!PT LDS RZ, [RZ] ;  /* 0x00000000fffff984 */ /* 0x000fe20000000800 */
[----:B------:R-:W-:Y:S01]  /*61e0*/  @!PT LDS RZ, [RZ] ;  /* 0x00000000fffff984 */ /* 0x000fe20000000800 */
[----:B------:R-:W-:Y:S01]  /*61f0*/  @!PT LDS RZ, [RZ] ;  /* 0x00000000fffff984 */ /* 0x000fe20000000800 */
[----:B------:R1:W-:Y:S03]  /*6200*/  @!P0 LDGSTS.E.BYPASS.LTC128B.128 [R217+0x3000], [R138.64] ;  /* 0x030000008ad98fae */ /* 0x0003e6000b901d46 */
[----:B------:R-:W-:Y:S01]  /*6210*/  @!P0 LEA.HI.X R137, R2, c[0x0][0x16c], R0, 0x1, P2 ;  /* 0x00005b0002898a11 */ /* 0x000fe200010f0c00 */
[----:B------:R1:W-:Y:S04]  /*6220*/  @P0 STS.128 [R217+0x3800], RZ ;  /* 0x003800ffd9000388 */ /* 0x0003e80000000c00 */
[----:B------:R-:W-:Y:S01]  /*6230*/  @!PT LDS RZ, [RZ] ;  /* 0x00000000fffff984 */ /* 0x000fe20000000800 */
[----:B------:R-:W-:Y:S01]  /*6240*/  @!PT LDS RZ, [RZ] ;  /* 0x00000000fffff984 */ /* 0x000fe20000000800 */
[----:B------:R-:W-:Y:S01]  /*6250*/  @!PT LDS RZ, [RZ] ;  /* 0x00000000fffff984 */ /* 0x000fe20000000800 */
[----:B------:R1:W-:Y:S04]  /*6260*/  @!P0 LDGSTS.E.BYPASS.LTC128B.128 [R217+0x3800], [R136.64] ;  /* 0x0380000088d98fae */ /* 0x0003e8000b901d46 */
[----:B------:R-:W0:Y:S01]  /*6270*/  LDGDEPBAR ;  /* 0x00000000000079af */ /* 0x000e220000000000 */
[----:B------:R-:W-:-:S05]  /*6280*/  BRA `(.L_x_69) ;  /* 0x0000088000007947 */ /* 0x000fca0003800000 */
.L_x_68:
[----:B------:R-:W-:Y:S04]  /*6290*/  DEPBAR.LE SB0, 0x0 ;  /* 0x000080000000791a */ /* 0x000fe80000000000 */
[----:B------:R-:W-:Y:S01]  /*62a0*/  BAR.SYNC.DEFER_BLOCKING 0x0 ;  /* 0x0000000000007b1d */ /* 0x000fe20000010000 */
[----:B------:R-:W-:Y:S01]  /*62b0*/  SHF.R.S32.HI R0, RZ, 0x1f, R218 ;  /* 0x0000001fff007819 */ /* 0x000fe200000114da */
[----:B------:R-:W-:Y:S04]  /*62c0*/  IMAD.WIDE.U32 R4, R218, c[0x0][0x1a0], RZ ;  /* 0x00006800da047a25 */ /* 0x000fe800078e00ff */
[----:B------:R-:W-:Y:S01]  /*62d0*/  IMAD R0, R0, c[0x0][0x1a0], RZ ;  /* 0x0000680000007a24 */ /* 0x000fe200078e02ff */
[----:B------:R-:W-:Y:S01]  /*62e0*/  LEA R2, P2, R4, R250, 0x7 ;  /* 0x000000fa04027211 */ /* 0x000fe200078438ff */
[----:B------:R-:W-:Y:S02]  /*62f0*/  IMAD.MOV.U32 R12, RZ, RZ, c[0x0][0x1a0] ;  /* 0x00006800ff0c7624 */ /* 0x000fe400078e00ff */
[----:B------:R-:W-:Y:S01]  /*6300*/  IMAD R0, R218, c[0x0][0x1a4], R0 ;  /* 0x00006900da007a24 */ /* 0x000fe200078e0200 */
[C---:B------:R-:W-:Y:S01]  /*6310*/  @!P0 LEA R10, P4, R2.reuse, c[0x0][0x170], 0x1 ;  /* 0x00005c00020a8a11 */ /* 0x040fe200078808ff */
[----:B------:R-:W-:Y:S02]  /*6320*/  IMAD.MOV.U32 R13, RZ, RZ, c[0x0][0x1a4] ;  /* 0x00006900ff0d7624 */ /* 0x000fe400078e00ff */
[----:B------:R-:W-:Y:S01]  /*6330*/  IMAD.IADD R0, R5, 0x1, R0 ;  /* 0x0000000105007824 */ /* 0x000fe200078e0200 */
[----:B------:R-:W-:Y:S04]  /*6340*/  @!P0 IADD3 R5, P1, R2, UR4, RZ ;  /* 0x0000000402058c10 */ /* 0x000fe8000ff3e0ff */
[----:B------:R-:W-:Y:S02]  /*6350*/  LEA.HI.X R3, R4, R245, R0, 0x7, P2 ;  /* 0x000000f504037211 */ /* 0x000fe400010f3c00 */
[----:B------:R-:W-:Y:S02]  /*6360*/  @!P0 LEA R8, P3, R5, c[0x0][0x170], 0x1 ;  /* 0x00005c0005088a11 */ /* 0x000fe400078608ff */
[----:B------:R-:W-:Y:S01]  /*6370*/  @!P0 LEA.HI.X R11, R2, c[0x0][0x174], R3, 0x1, P4 ;  /* 0x00005d00020b8a11 */ /* 0x000fe200020f0c03 */
[----:B------:R-:W-:Y:S01]  /*6380*/  @P0 STS [R217+0x4000], RZ ;  /* 0x004000ffd9000388 */ /* 0x000fe20000000800 */
[----:B------:R-:W-:Y:S02]  /*6390*/  @!P0 IADD3.X R4, R3, UR5, RZ, P1, !PT ;  /* 0x0000000503048c10 */ /* 0x000fe40008ffe4ff */
[----:B------:R-:W-:Y:S02]  /*63a0*/  @!P0 LEA R0, P2, R12, R2, 0x6 ;  /* 0x000000020c008211 */ /* 0x000fe400078430ff */
[----:B------:R-:W-:Y:S01]  /*63b0*/  @!P0 LEA.HI.X R9, R5, c[0x0][0x174], R4, 0x1, P3 ;  /* 0x00005d0005098a11 */ /* 0x000fe200018f0c04 */
[----:B------:R-:W-:Y:S01]  /*63c0*/  @P0 STS [R217+0x4004], RZ ;  /* 0x004004ffd9000388 */ /* 0x000fe20000000800 */
[----:B------:R-:W-:Y:S02]  /*63d0*/  @!P0 LEA R6, P1, R0, c[0x0][0x170], 0x1 ;  /* 0x00005c0000068a11 */ /* 0x000fe400078208ff */
[C---:B------:R-:W-:Y:S01]  /*63e0*/  @!P0 LEA.HI.X R7, R12.reuse, R3, R13, 0x6, P2 ;  /* 0x000000030c078211 */ /* 0x040fe200010f340d */
[----:B------:R-:W-:Y:S02]  /*63f0*/  @!P0 IMAD.WIDE.U32 R2, R12, 0x60, R2 ;  /* 0x000000600c028825 */ /* 0x000fe400078e0002 */
[----:B------:R-:W-:Y:S01]  /*6400*/  @P0 STS.64 [R217+0x4008], RZ ;  /* 0x004008ffd9000388 */ /* 0x000fe20000000a00 */
[----:B------:R-:W-:Y:S01]  /*6410*/  @!P0 LEA.HI.X R7, R0, c[0x0][0x174], R7, 0x1, P1 ;  /* 0x00005d0000078a11 */ /* 0x000fe200008f0c07 */
[----:B------:R-:W-:Y:S01]  /*6420*/  @!P0 IMAD.IADD R0, R244, 0x1, R3 ;  /* 0x00000001f4008824 */ /* 0x000fe200078e0203 */
[C---:B------:R-:W-:Y:S03]  /*6430*/  @!P0 LEA R4, P1, R2.reuse, c[0x0][0x170], 0x1 ;  /* 0x00005c0002048a11 */ /* 0x040fe600078208ff */
[----:B------:R-:W-:Y:S01]  /*6440*/  @!PT LDS RZ, [RZ] ;  /* 0x00000000fffff984 */ /* 0x000fe20000000800 */
[----:B------:R-:W-:Y:S01]  /*6450*/  @!PT LDS RZ, [RZ] ;  /* 0x00000000fffff984 */ /* 0x000fe20000000800 */
[----:B------:R-:W-:Y:S01]  /*6460*/  @!PT LDS RZ, [RZ] ;  /* 0x00000000fffff984 */ /* 0x000fe20000000800 */
[----:B------:R1:W-:Y:S01]  /*6470*/  @!P0 LDGSTS.E.BYPASS.LTC128B.128 [R217+0x4000], [R10.64] ;  /* 0x040000000ad98fae */ /* 0x0003e2000b901d46 */
[----:B------:R-:W-:Y:S02]  /*6480*/  @!P0 LEA.HI.X R5, R2, c[0x0][0x174], R0, 0x1, P1 ;  /* 0x00005d0002058a11 */ /* 0x000fe400008f0c00 */
[----:B------:R-:W-:Y:S03]  /*6490*/  ISETP.GT.AND P1, PT, R218, RZ, PT ;  /* 0x000000ffda00720c */ /* 0x000fe60003f24270 */
[----:B------:R-:W-:Y:S06]  /*64a0*/  @P0 STS.128 [R217+0x4800], RZ ;  /* 0x004800ffd9000388 */ /* 0x000fec0000000c00 */
[----:B------:R-:W-:Y:S01]  /*64b0*/  @!PT LDS RZ, [RZ] ;  /* 0x00000000fffff984 */ /* 0x000fe20000000800 */
[----:B------:R-:W-:Y:S01]  /*64c0*/  @!PT LDS RZ, [RZ] ;  /* 0x00000000fffff984 */ /* 0x000fe20000000800 */
[----:B------:R-:W-:Y:S01]  /*64d0*/  @!PT LDS RZ, [RZ] ;  /* 0x00000000fffff984 */ /* 0x000fe20000000800 */
[----:B------:R1:W-:Y:S06]  /*64e0*/  @!P0 LDGSTS.E.BYPASS.LTC128B.128 [R217+0x4800], [R8.64] ;  /* 0x0480000008d98fae */ /* 0x0003ec000b901d46 */
        /* <DEDUP_REMOVED lines=10> */
[----:B------:R-:W-:Y:S06]  /*6590*/  LDSM.16.M88.4 R128, [R207] ;  /* 0x00000000cf80783b */ /* 0x000fec0000000200 */
[----:B------:R-:W2:Y:S06]  /*65a0*/  LDSM.16.M88.4 R16, [R204+0x2000] ;  /* 0x00200000cc10783b */ /* 0x000eac0000000200 */
[----:B------:R-:W1:Y:S06]  /*65b0*/  LDSM.16.M88.4 R124, [R207+0x1000] ;  /* 0x00100000cf7c783b */ /* 0x000e6c0000000200 */
[----:B------:R-:W3:Y:S06]  /*65c0*/  LDSM.16.M88.4 R32, [R204+0x2400] ;  /* 0x00240000cc20783b */ /* 0x000eec0000000200 */
[----:B------:R-:W0:Y:S06]  /*65d0*/  LDGDEPBAR ;  /* 0x00000000000079af */ /* 0x000e2c0000000000 */
[----:B------:R-:W4:Y:S06]  /*65e0*/  LDSM.16.M88.4 R48, [R204+0x2800] ;  /* 0x00280000cc30783b */ /* 0x000f2c0000000200 */
[----:B------:R-:W5:Y:S06]  /*65f0*/  LDSM.16.M88.4 R64, [R204+0x2c00] ;  /* 0x002c0000cc40783b */ /* 0x000f6c0000000200 */
[----:B------:R-:W4:Y:S01]  /*6600*/  LDSM.16.M88.4 R80, [R204+0x3000] ;  /* 0x00300000cc50783b */ /* 0x000f220000000200 */
[-C--:B--2---:R-:W-:Y:S05]  /*6610*/  HMMA.16816.F32 R4, R128, R16.reuse, RZ ;  /* 0x000000108004723c */ /* 0x084fea00000018ff */
[----:B------:R-:W2:Y:S03]  /*6620*/  LDSM.16.M88.4 R96, [R204+0x3400] ;  /* 0x00340000cc60783b */ /* 0x000ea60000000200 */
[C---:B-1----:R-:W-:Y:S03]  /*6630*/  HMMA.16816.F32 R8, R124.reuse, R16, RZ ;  /* 0x000000107c08723c */ /* 0x042fe600000018ff */
[----:B------:R-:W1:Y:S06]  /*6640*/  LDSM.16.M88.4 R112, [R204+0x3800] ;  /* 0x00380000cc70783b */ /* 0x000e6c0000000200 */
[----:B------:R-:W1:Y:S01]  /*6650*/  LDSM.16.M88.4 R136, [R204+0x3c00] ;  /* 0x003c0000cc88783b */ /* 0x000e620000000200 */
[-C--:B------:R-:W-:Y:S05]  /*6660*/  HMMA.16816.F32 R12, R124, R18.reuse, RZ ;  /* 0x000000127c0c723c */ /* 0x080fea00000018ff */
[----:B------:R-:W-:Y:S03]  /*6670*/  LDSM.16.M88.4 R172, [R208] ;  /* 0x00000000d0ac783b */ /* 0x000fe60000000200 */
[C---:B------:R-:W-:Y:S03]  /*6680*/  HMMA.16816.F32 R16, R128.reuse, R18, RZ ;  /* 0x000000128010723c */ /* 0x040fe600000018ff */
[----:B------:R-:W1:Y:S05]  /*6690*/  LDSM.16.M88.4 R176, [R209] ;  /* 0x00000000d1b0783b */ /* 0x000e6a0000000200 */
[-C--:B---3--:R-:W-:Y:S01]  /*66a0*/  HMMA.16816.F32 R20, R128, R32.reuse, RZ ;  /* 0x000000208014723c */ /* 0x088fe200000018ff */
[----:B------:R-:W3:Y:S06]  /*66b0*/  LDSM.16.M88.4 R180, [R208+0x1000] ;  /* 0x00100000d0b4783b */ /* 0x000eec0000000200 */
[----:B------:R-:W1:Y:S01]  /*66c0*/  LDSM.16.M88.4 R184, [R216] ;  /* 0x00000000d8b8783b */ /* 0x000e620000000200 */
[C---:B------:R-:W-:Y:S05]  /*66d0*/  HMMA.16816.F32 R24, R124.reuse, R32, RZ ;  /* 0x000000207c18723c */ /* 0x040fea00000018ff */
[----:B------:R-:W1:Y:S03]  /*66e0*/  LDSM.16.M88.4 R188, [R215] ;  /* 0x00000000d7bc783b */ /* 0x000e660000000200 */
[-C--:B------:R-:W-:Y:S03]  /*66f0*/  HMMA.16816.F32 R28, R124, R34.reuse, RZ ;  /* 0x000000227c1c723c */ /* 0x080fe600000018ff */
[----:B------:R-:W1:Y:S05]  /*6700*/  LDSM.16.M88.4 R192, [R214] ;  /* 0x00000000d6c0783b */ /* 0x000e6a0000000200 */
[C---:B------:R-:W-:Y:S01]  /*6710*/  HMMA.16816.F32 R32, R128.reuse, R34, RZ ;  /* 0x000000228020723c */ /* 0x040fe200000018ff */
[----:B------:R-:W1:Y:S06]  /*6720*/  LDSM.16.M88.4 R196, [R213] ;  /* 0x00000000d5c4783b */ /* 0x000e6c0000000200 */
[----:B------:R-:W-:Y:S01]  /*6730*/  LDSM.16.M88.4 R200, [R211] ;  /* 0x00000000d3c8783b */ /* 0x000fe20000000200 */
[-C--:B----4-:R-:W-:Y:S08]  /*6740*/  HMMA.16816.F32 R36, R128, R48.reuse, RZ ;  /* 0x000000308024723c */ /* 0x090ff000000018ff */
[C---:B------:R-:W-:Y:S08]  /*6750*/  HMMA.16816.F32 R40, R124.reuse, R48, RZ ;  /* 0x000000307c28723c */ /* 0x040ff000000018ff */
[-C--:B------:R-:W-:Y:S08]  /*6760*/  HMMA.16816.F32 R44, R124, R50.reuse, RZ ;  /* 0x000000327c2c723c */ /* 0x080ff000000018ff */
[C---:B------:R-:W-:Y:S08]  /*6770*/  HMMA.16816.F32 R48, R128.reuse, R50, RZ ;  /* 0x000000328030723c */ /* 0x040ff000000018ff */
[-C--:B-----5:R-:W-:Y:S08]  /*6780*/  HMMA.16816.F32 R52, R128, R64.reuse, RZ ;  /* 0x000000408034723c */ /* 0x0a0ff000000018ff */
[C---:B------:R-:W-:Y:S08]  /*6790*/  HMMA.16816.F32 R56, R124.reuse, R64, RZ ;  /* 0x000000407c38723c */ /* 0x040ff000000018ff */
[-C--:B------:R-:W-:Y:S08]  /*67a0*/  HMMA.16816.F32 R60, R124, R66.reuse, RZ ;  /* 0x000000427c3c723c */ /* 0x080ff000000018ff */
[C---:B------:R-:W-:Y:S08]  /*67b0*/  HMMA.16816.F32 R64, R128.reuse, R66, RZ ;  /* 0x000000428040723c */ /* 0x040ff000000018ff */
[-C--:B------:R-:W-:Y:S08]  /*67c0*/  HMMA.16816.F32 R68, R128, R80.reuse, RZ ;  /* 0x000000508044723c */ /* 0x080ff000000018ff */
[C---:B------:R-:W-:Y:S08]  /*67d0*/  HMMA.16816.F32 R72, R124.reuse, R80, RZ ;  /* 0x000000507c48723c */ /* 0x040ff000000018ff */
[-C--:B------:R-:W-:Y:S08]  /*67e0*/  HMMA.16816.F32 R76, R124, R82.reuse, RZ ;  /* 0x000000527c4c723c */ /* 0x080ff000000018ff */
[C---:B------:R-:W-:Y:S08]  /*67f0*/  HMMA.16816.F32 R80, R128.reuse, R82, RZ ;  /* 0x000000528050723c */ /* 0x040ff000000018ff */
[-C--:B--2---:R-:W-:Y:S08]  /*6800*/  HMMA.16816.F32 R84, R128, R96.reuse, RZ ;  /* 0x000000608054723c */ /* 0x084ff000000018ff */
[C---:B------:R-:W-:Y:S08]  /*6810*/  HMMA.16816.F32 R88, R124.reuse, R96, RZ ;  /* 0x000000607c58723c */ /* 0x040ff000000018ff */
[-C--:B------:R-:W-:Y:S08]  /*6820*/  HMMA.16816.F32 R92, R124, R98.reuse, RZ ;  /* 0x000000627c5c723c */ /* 0x080ff000000018ff */
[C---:B------:R-:W-:Y:S08]  /*6830*/  HMMA.16816.F32 R96, R128.reuse, R98, RZ ;  /* 0x000000628060723c */ /* 0x040ff000000018ff */
[-C--:B-1----:R-:W-:Y:S08]  /*6840*/  HMMA.16816.F32 R100, R128, R112.reuse, RZ ;  /* 0x000000708064723c */ /* 0x082ff000000018ff */
[C---:B------:R-:W-:Y:S08]  /*6850*/  HMMA.16816.F32 R104, R124.reuse, R112, RZ ;  /* 0x000000707c68723c */ /* 0x040ff000000018ff */
[-C--:B------:R-:W-:Y:S08]  /*6860*/  HMMA.16816.F32 R108, R124, R114.reuse, RZ ;  /* 0x000000727c6c723c */ /* 0x080ff000000018ff */
[C---:B------:R-:W-:Y:S08]  /*6870*/  HMMA.16816.F32 R112, R128.reuse, R114, RZ ;  /* 0x000000728070723c */ /* 0x040ff000000018ff */
[-C--:B------:R-:W-:Y:S08]  /*6880*/  HMMA.16816.F32 R116, R128, R136.reuse, RZ ;  /* 0x000000888074723c */ /* 0x080ff000000018ff */
[C---:B------:R-:W-:Y:S08]  /*6890*/  HMMA.16816.F32 R120, R124.reuse, R136, RZ ;  /* 0x000000887c78723c */ /* 0x040ff000000018ff */
[-C--:B------:R-:W-:Y:S08]  /*68a0*/  HMMA.16816.F32 R124, R124, R138.reuse, RZ ;  /* 0x0000008a7c7c723c */ /* 0x080ff000000018ff */
[----:B------:R-:W-:Y:S01]  /*68b0*/  HMMA.16816.F32 R128, R128, R138, RZ ;  /* 0x0000008a8080723c */ /* 0x000fe200000018ff */
[----:B------:R-:W1:Y:S07]  /*68c0*/  LDSM.16.M88.4 R136, [R212] ;  /* 0x00000000d488783b */ /* 0x000e6e0000000200 */
[-C--:B------:R-:W-:Y:S08]  /*68d0*/  HMMA.16816.F32 R4, R172, R176.reuse, R4 ;  /* 0x000000b0ac04723c */ /* 0x080ff00000001804 */
[C---:B---3--:R-:W-:Y:S08]  /*68e0*/  HMMA.16816.F32 R8, R180.reuse, R176, R8 ;  /* 0x000000b0b408723c */ /* 0x048ff00000001808 */
[-C--:B------:R-:W-:Y:S08]  /*68f0*/  HMMA.16816.F32 R12, R180, R178.reuse, R12 ;  /* 0x000000b2b40c723c */ /* 0x080ff0000000180c */
[C---:B------:R-:W-:Y:S01]  /*6900*/  HMMA.16816.F32 R16, R172.reuse, R178, R16 ;  /* 0x000000b2ac10723c */ /* 0x040fe20000001810 */
[----:B------:R-:W2:Y:S01]  /*6910*/  LDSM.16.M88.4 R176, [R210] ;  /* 0x00000000d2b0783b */ /* 0x000ea20000000200 */
[----:B------:R-:W-:Y:S05]  /*6920*/  DEPBAR.LE SB0, 0x0 ;  /* 0x000080000000791a */ /* 0x000fea0000000000 */
[----:B------:R-:W-:Y:S01]  /*6930*/  BAR.SYNC.DEFER_BLOCKING 0x0 ;  /* 0x0000000000007b1d */ /* 0x000fe20000010000 */
        /* <DEDUP_REMOVED lines=29> */
.L_x_69:
[----:B------:R-:W-:Y:S02]  /*6b10*/  FMNMX.FTZ R0, R4, R132, !PT ;  /* 0x0000008404007209 */ /* 0x000fe40007810000 */
[----:B------:R-:W-:Y:S02]  /*6b20*/  IADD3 R218, R218, -0x1, RZ ;  /* 0xffffffffdada7810 */ /* 0x000fe40007ffe0ff */
[----:B------:R-:W-:Y:S02]  /*6b30*/  FMNMX.FTZ R2, R5, R0, !PT ;  /* 0x0000000005027209 */ /* 0x000fe40007810000 */
[----:B------:R-:W-:Y:S02]  /*6b40*/  FMNMX.FTZ R0, R6, R133, !PT ;  /* 0x0000008506007209 */ /* 0x000fe40007810000 */
[----:B------:R-:W-:Y:S02]  /*6b50*/  FMNMX.FTZ R3, R16, R2, !PT ;  /* 0x0000000210037209 */ /* 0x000fe40007810000 */
[----:B------:R-:W-:Y:S02]  /*6b60*/  FMNMX.FTZ R2, R7, R0, !PT ;  /* 0x0000000007027209 */ /* 0x000fe40007810000 */
        /* <DEDUP_REMOVED lines=140> */
[----:B------:R-:W-:Y:S04]  /*7430*/  FMUL.FTZ R0, R0, c[0x0][0x23c] ;  /* 0x00008f0000007a20 */ /* 0x000fe80000410000 */
[----:B------:R2:W3:Y:S01]  /*7440*/  MUFU.EX2 R139, R0 ;  /* 0x00000000008b7308 */ /* 0x0004e20000000800 */
[----:B-1----:R-:W-:Y:S05]  /*7450*/  FMNMX.FTZ R3, R2, R3, !PT ;  /* 0x0000000302037209 */ /* 0x002fea0007810000 */
[----:B------:R-:W-:Y:S02]  /*7460*/  FMUL.FTZ R172, R3, c[0x0][0x23c] ;  /* 0x00008f0003ac7a20 */ /* 0x000fe40000410000 */
[C---:B--2---:R-:W-:Y:S02]  /*7470*/  FADD.FTZ R0, -R137.reuse, R133 ;  /* 0x0000008589007221 */ /* 0x044fe40000010100 */
[----:B------:R-:W-:Y:S02]  /*7480*/  FMUL.FTZ R133, R137, c[0x0][0x23c] ;  /* 0x00008f0089857a20 */ /* 0x000fe40000410000 */
[----:B------:R-:W-:Y:S04]  /*7490*/  FMUL.FTZ R0, R0, c[0x0][0x23c] ;  /* 0x00008f0000007a20 */ /* 0x000fe80000410000 */
[----:B------:R1:W2:Y:S02]  /*74a0*/  MUFU.EX2 R132, R0 ;  /* 0x0000000000847308 */ /* 0x0002a40000000800 */
[C---:B-1----:R-:W-:Y:S02]  /*74b0*/  FADD.FTZ R0, -R136.reuse, R134 ;  /* 0x0000008688007221 */ /* 0x042fe40000010100 */
[----:B------:R-:W-:Y:S02]  /*74c0*/  FMUL.FTZ R134, R136, c[0x0][0x23c] ;  /* 0x00008f0088867a20 */ /* 0x000fe40000410000 */
[----:B------:R-:W-:Y:S04]  /*74d0*/  FMUL.FTZ R0, R0, c[0x0][0x23c] ;  /* 0x00008f0000007a20 */ /* 0x000fe80000410000 */
[----:B------:R1:W-:Y:S02]  /*74e0*/  MUFU.EX2 R2, R0 ;  /* 0x0000000000027308 */ /* 0x0003e40000000800 */
[----:B-1----:R-:W-:Y:S02]  /*74f0*/  FADD.FTZ R0, -R3, R135 ;  /* 0x0000008703007221 */ /* 0x002fe40000010100 */
[----:B------:R-:W-:Y:S02]  /*7500*/  FMUL.FTZ R135, R138, c[0x0][0x23c] ;  /* 0x00008f008a877a20 */ /* 0x000fe40000410000 */
[----:B------:R-:W-:Y:S03]  /*7510*/  FMUL.FTZ R0, R0, c[0x0][0x23c] ;  /* 0x00008f0000007a20 */ /* 0x000fe60000410000 */
[----:B------:R-:W-:Y:S02]  /*7520*/  FSEL R135, R135, RZ, P2 ;  /* 0x000000ff87877208 */ /* 0x000fe40001000000 */
[----:B------:R-:W-:Y:S01]  /*7530*/  FSETP.NEU.FTZ.AND P2, PT, R137, -INF , PT ;  /* 0xff8000008900780b */ /* 0x000fe20003f5d000 */
[----:B------:R-:W-:Y:S02]  /*7540*/  MUFU.EX2 R0, R0 ;  /* 0x0000000000007308 */ /* 0x000fe40000000800 */
[--C-:B------:R-:W-:Y:S01]  /*7550*/  FFMA.FTZ R20, R20, c[0x0][0x23c], -R135.reuse ;  /* 0x00008f0014147a23 */ /* 0x100fe20000010887 */
[----:B------:R-:W-:Y:S01]  /*7560*/  FSEL R133, R133, RZ, P2 ;  /* 0x000000ff85857208 */ /* 0x000fe20001000000 */
[--C-:B------:R-:W-:Y:S01]  /*7570*/  FFMA.FTZ R21, R21, c[0x0][0x23c], -R135.reuse ;  /* 0x00008f0015157a23 */ /* 0x100fe20000010887 */
[----:B------:R-:W-:Y:S01]  /*7580*/  FSETP.NEU.FTZ.AND P2, PT, R136, -INF , PT ;  /* 0xff8000008800780b */ /* 0x000fe20003f5d000 */
[----:B------:R-:W-:Y:S02]  /*7590*/  FFMA.FTZ R48, R48, c[0x0][0x23c], -R135 ;  /* 0x00008f0030307a23 */ /* 0x000fe40000010887 */
[--C-:B------:R-:W-:Y:S01]  /*75a0*/  FFMA.FTZ R22, R22, c[0x0][0x23c], -R133.reuse ;  /* 0x00008f0016167a23 */ /* 0x100fe20000010885 */
[----:B------:R-:W-:Y:S01]  /*75b0*/  FSEL R134, R134, RZ, P2 ;  /* 0x000000ff86867208 */ /* 0x000fe20001000000 */
[----:B------:R-:W-:Y:S01]  /*75c0*/  MUFU.EX2 R190, R20 ;  /* 0x0000001400be7308 */ /* 0x000fe20000000800 */
[----:B------:R-:W-:Y:S01]  /*75d0*/  FFMA.FTZ R23, R23, c[0x0][0x23c], -R133 ;  /* 0x00008f0017177a23 */ /* 0x000fe20000010885 */
[----:B------:R-:W-:Y:S01]  /*75e0*/  FSETP.NEU.FTZ.AND P2, PT, R3, -INF , PT ;  /* 0xff8000000300780b */ /* 0x000fe20003f5d000 */
[----:B------:R-:W-:Y:S02]  /*75f0*/  FFMA.FTZ R49, R49, c[0x0][0x23c], -R135 ;  /* 0x00008f0031317a23 */ /* 0x000fe40000010887 */
[--C-:B------:R-:W-:Y:S01]  /*7600*/  FFMA.FTZ R40, R40, c[0x0][0x23c], -R134.reuse ;  /* 0x00008f0028287a23 */ /* 0x100fe20000010886 */
[----:B------:R-:W-:Y:S01]  /*7610*/  FSEL R172, R172, RZ, P2 ;  /* 0x000000ffacac7208 */ /* 0x000fe20001000000 */
[--C-:B------:R-:W-:Y:S02]  /*7620*/  FFMA.FTZ R41, R41, c[0x0][0x23c], -R134.reuse ;  /* 0x00008f0029297a23 */ /* 0x100fe40000010886 */
[----:B------:R-:W-:Y:S01]  /*7630*/  FFMA.FTZ R44, R44, c[0x0][0x23c], -R134 ;  /* 0x00008f002c2c7a23 */ /* 0x000fe20000010886 */
[----:B------:R-:W-:Y:S01]  /*7640*/  MUFU.EX2 R193, R21 ;  /* 0x0000001500c17308 */ /* 0x000fe20000000800 */
[--C-:B------:R-:W-:Y:S02]  /*7650*/  FFMA.FTZ R42, R42, c[0x0][0x23c], -R172.reuse ;  /* 0x00008f002a2a7a23 */ /* 0x100fe400000108ac */
[----:B------:R-:W-:Y:S02]  /*7660*/  FFMA.FTZ R43, R43, c[0x0][0x23c], -R172 ;  /* 0x00008f002b2b7a23 */ /* 0x000fe400000108ac */
[----:B------:R-:W-:Y:S02]  /*7670*/  FFMA.FTZ R45, R45, c[0x0][0x23c], -R134 ;  /* 0x00008f002d2d7a23 */ /* 0x000fe40000010886 */
[--C-:B------:R-:W-:Y:S02]  /*7680*/  FFMA.FTZ R46, R46, c[0x0][0x23c], -R172.reuse ;  /* 0x00008f002e2e7a23 */ /* 0x100fe400000108ac */
[--C-:B------:R-:W-:Y:S01]  /*7690*/  FFMA.FTZ R47, R47, c[0x0][0x23c], -R172.reuse ;  /* 0x00008f002f2f7a23 */ /* 0x100fe200000108ac */
[----:B------:R-:W-:Y:S01]  /*76a0*/  MUFU.EX2 R185, R22 ;  /* 0x0000001600b97308 */ /* 0x000fe20000000800 */
[--C-:B------:R-:W-:Y:S02]  /*76b0*/  FFMA.FTZ R50, R50, c[0x0][0x23c], -R133.reuse ;  /* 0x00008f0032327a23 */ /* 0x100fe40000010885 */
[----:B------:R-:W-:Y:S02]  /*76c0*/  FFMA.FTZ R51, R51, c[0x0][0x23c], -R133 ;  /* 0x00008f0033337a23 */ /* 0x000fe40000010885 */
[--C-:B------:R-:W-:Y:S02]  /*76d0*/  FFMA.FTZ R52, R52, c[0x0][0x23c], -R135.reuse ;  /* 0x00008f0034347a23 */ /* 0x100fe40000010887 */
[----:B------:R-:W-:Y:S02]  /*76e0*/  FFMA.FTZ R53, R53, c[0x0][0x23c], -R135 ;  /* 0x00008f0035357a23 */ /* 0x000fe40000010887 */
[--C-:B------:R-:W-:Y:S01]  /*76f0*/  FFMA.FTZ R54, R54, c[0x0][0x23c], -R133.reuse ;  /* 0x00008f0036367a23 */ /* 0x100fe20000010885 */
[----:B------:R1:W-:Y:S01]  /*7700*/  MUFU.EX2 R189, R23 ;  /* 0x0000001700bd7308 */ /* 0x0003e20000000800 */
[----:B------:R-:W-:Y:S02]  /*7710*/  FFMA.FTZ R55, R55, c[0x0][0x23c], -R133 ;  /* 0x00008f0037377a23 */ /* 0x000fe40000010885 */
[--C-:B------:R-:W-:Y:S02]  /*7720*/  FFMA.FTZ R16, R16, c[0x0][0x23c], -R135.reuse ;  /* 0x00008f0010107a23 */ /* 0x100fe40000010887 */
[----:B------:R-:W-:Y:S02]  /*7730*/  FFMA.FTZ R17, R17, c[0x0][0x23c], -R135 ;  /* 0x00008f0011117a23 */ /* 0x000fe40000010887 */
[--C-:B------:R-:W-:Y:S02]  /*7740*/  FFMA.FTZ R18, R18, c[0x0][0x23c], -R133.reuse ;  /* 0x00008f0012127a23 */ /* 0x100fe40000010885 */
[----:B------:R-:W-:Y:S01]  /*7750*/  FFMA.FTZ R19, R19, c[0x0][0x23c], -R133 ;  /* 0x00008f0013137a23 */ /* 0x000fe20000010885 */
[----:B------:R3:W-:Y:S01]  /*7760*/  MUFU.EX2 R202, R16 ;  /* 0x0000001000ca7308 */ /* 0x0007e20000000800 */
[--C-:B------:R-:W-:Y:S02]  /*7770*/  FFMA.FTZ R15, R15, c[0x0][0x23c], -R172.reuse ;  /* 0x00008f000f0f7a23 */ /* 0x100fe400000108ac */
[----:B------:R-:W-:Y:S02]  /*7780*/  FFMA.FTZ R26, R26, c[0x0][0x23c], -R172 ;  /* 0x00008f001a1a7a23 */ /* 0x000fe400000108ac */
[--C-:B------:R-:W-:Y:S02]  /*7790*/  FFMA.FTZ R100, R100, c[0x0][0x23c], -R135.reuse ;  /* 0x00008f0064647a23 */ /* 0x100fe40000010887 */
[----:B------:R-:W-:Y:S02]  /*77a0*/  FFMA.FTZ R101, R101, c[0x0][0x23c], -R135 ;  /* 0x00008f0065657a23 */ /* 0x000fe40000010887 */
[--C-:B------:R-:W-:Y:S01]  /*77b0*/  FFMA.FTZ R102, R102, c[0x0][0x23c], -R133.reuse ;  /* 0x00008f0066667a23 */ /* 0x100fe20000010885 */
[----:B------:R4:W-:Y:S01]  /*77c0*/  MUFU.EX2 R235, R17 ;  /* 0x0000001100eb7308 */ /* 0x0009e20000000800 */
[----:B------:R-:W-:Y:S02]  /*77d0*/  FFMA.FTZ R103, R103, c[0x0][0x23c], -R133 ;  /* 0x00008f0067677a23 */ /* 0x000fe40000010885 */
[--C-:B------:R-:W-:Y:S01]  /*77e0*/  FFMA.FTZ R112, R112, c[0x0][0x23c], -R135.reuse ;  /* 0x00008f0070707a23 */ /* 0x100fe20000010887 */
[----:B-1----:R-:W1:Y:S01]  /*77f0*/  LDSM.16.MT88.4 R20, [R205+0x4000] ;  /* 0x00400000cd14783b */ /* 0x002e620000004200 */
[----:B------:R-:W-:Y:S02]  /*7800*/  FFMA.FTZ R113, R113, c[0x0][0x23c], -R135 ;  /* 0x00008f0071717a23 */ /* 0x000fe40000010887 */
[--C-:B------:R-:W-:Y:S02]  /*7810*/  FFMA.FTZ R114, R114, c[0x0][0x23c], -R133.reuse ;  /* 0x00008f0072727a23 */ /* 0x100fe40000010885 */
[----:B------:R-:W-:Y:S01]  /*7820*/  FFMA.FTZ R115, R115, c[0x0][0x23c], -R133 ;  /* 0x00008f0073737a23 */ /* 0x000fe20000010885 */
[----:B------:R2:W-:Y:S01]  /*7830*/  MUFU.EX2 R197, R18 ;  /* 0x0000001200c57308 */ /* 0x0005e20000000800 */
[--C-:B------:R-:W-:Y:S02]  /*7840*/  FFMA.FTZ R4, R4, c[0x0][0x23c], -R135.reuse ;  /* 0x00008f0004047a23 */ /* 0x100fe40000010887 */
[----:B------:R-:W-:Y:S02]  /*7850*/  FFMA.FTZ R5, R5, c[0x0][0x23c], -R135 ;  /* 0x00008f0005057a23 */ /* 0x000fe40000010887 */
[----:B---3--:R-:W-:Y:S02]  /*7860*/  FMUL.FTZ R16, R139, R152 ;  /* 0x000000988b107220 */ /* 0x008fe40000410000 */
[--C-:B------:R-:W-:Y:S02]  /*7870*/  FFMA.FTZ R6, R6, c[0x0][0x23c], -R133.reuse ;  /* 0x00008f0006067a23 */ /* 0x100fe40000010885 */
[----:B------:R-:W-:Y:S01]  /*7880*/  FFMA.FTZ R7, R7, c[0x0][0x23c], -R133 ;  /* 0x00008f0007077a23 */ /* 0x000fe20000010885 */
[----:B------:R3:W-:Y:S01]  /*7890*/  MUFU.EX2 R176, R4 ;  /* 0x0000000400b07308 */ /* 0x0007e20000000800 */
[--C-:B------:R-:W-:Y:S02]  /*78a0*/  FFMA.FTZ R36, R36, c[0x0][0x23c], -R135.reuse ;  /* 0x00008f0024247a23 */ /* 0x100fe40000010887 */
[----:B------:R-:W-:Y:S02]  /*78b0*/  FFMA.FTZ R37, R37, c[0x0][0x23c], -R135 ;  /* 0x00008f0025257a23 */ /* 0x000fe40000010887 */
[----:B----4-:R-:W-:Y:S02]  /*78c0*/  FMUL.FTZ R17, R139, R153 ;  /* 0x000000998b117220 */ /* 0x010fe40000410000 */
[--C-:B------:R-:W-:Y:S02]  /*78d0*/  FFMA.FTZ R38, R38, c[0x0][0x23c], -R133.reuse ;  /* 0x00008f0026267a23 */ /* 0x100fe40000010885 */
[----:B------:R-:W-:Y:S01]  /*78e0*/  FFMA.FTZ R39, R39, c[0x0][0x23c], -R133 ;  /* 0x00008f0027277a23 */ /* 0x000fe20000010885 */
[----:B------:R4:W5:Y:S01]  /*78f0*/  MUFU.EX2 R225, R5 ;  /* 0x0000000500e17308 */ /* 0x0009620000000800 */
[--C-:B------:R-:W-:Y:S02]  /*7900*/  FFMA.FTZ R8, R8, c[0x0][0x23c], -R134.reuse ;  /* 0x00008f0008087a23 */ /* 0x100fe40000010886 */
[----:B------:R-:W-:Y:S02]  /*7910*/  FFMA.FTZ R9, R9, c[0x0][0x23c], -R134 ;  /* 0x00008f0009097a23 */ /* 0x000fe40000010886 */
[----:B--2---:R-:W-:Y:S02]  /*7920*/  FMUL.FTZ R18, R132, R154 ;  /* 0x0000009a84127220 */ /* 0x004fe40000410000 */
[--C-:B------:R-:W-:Y:S02]  /*7930*/  FFMA.FTZ R10, R10, c[0x0][0x23c], -R172.reuse ;  /* 0x00008f000a0a7a23 */ /* 0x100fe400000108ac */
[----:B------:R-:W-:Y:S01]  /*7940*/  FFMA.FTZ R11, R11, c[0x0][0x23c], -R172 ;  /* 0x00008f000b0b7a23 */ /* 0x000fe200000108ac */
[----:B------:R2:W-:Y:S01]  /*7950*/  MUFU.EX2 R175, R6 ;  /* 0x0000000600af7308 */ /* 0x0005e20000000800 */
[--C-:B------:R-:W-:Y:S02]  /*7960*/  FFMA.FTZ R12, R12, c[0x0][0x23c], -R134.reuse ;  /* 0x00008f000c0c7a23 */ /* 0x100fe40000010886 */
[----:B------:R-:W-:Y:S02]  /*7970*/  FFMA.FTZ R13, R13, c[0x0][0x23c], -R134 ;  /* 0x00008f000d0d7a23 */ /* 0x000fe40000010886 */
[----:B---3--:R-:W-:Y:S02]  /*7980*/  FMUL.FTZ R4, R139, R144 ;  /* 0x000000908b047220 */ /* 0x008fe40000410000 */
[----:B------:R-:W-:Y:S02]  /*7990*/  FFMA.FTZ R14, R14, c[0x0][0x23c], -R172 ;  /* 0x00008f000e0e7a23 */ /* 0x000fe400000108ac */
[--C-:B------:R-:W-:Y:S01]  /*79a0*/  FFMA.FTZ R32, R32, c[0x0][0x23c], -R135.reuse ;  /* 0x00008f0020207a23 */ /* 0x100fe20000010887 */
[----:B------:R3:W1:Y:S01]  /*79b0*/  MUFU.EX2 R201, R7 ;  /* 0x0000000700c97308 */ /* 0x0006620000000800 */
[----:B------:R-:W-:Y:S02]  /*79c0*/  FFMA.FTZ R33, R33, c[0x0][0x23c], -R135 ;  /* 0x00008f0021217a23 */ /* 0x000fe40000010887 */
[--C-:B------:R-:W-:Y:S02]  /*79d0*/  FFMA.FTZ R34, R34, c[0x0][0x23c], -R133.reuse ;  /* 0x00008f0022227a23 */ /* 0x100fe40000010885 */
[----:B----4-:R-:W-:Y:S02]  /*79e0*/  FMUL.FTZ R5, R139, R145 ;  /* 0x000000918b057220 */ /* 0x010fe40000410000 */
[----:B------:R-:W-:Y:S02]  /*79f0*/  FFMA.FTZ R35, R35, c[0x0][0x23c], -R133 ;  /* 0x00008f0023237a23 */ /* 0x000fe40000010885 */
[--C-:B------:R-:W-:Y:S01]  /*7a00*/  FFMA.FTZ R24, R24, c[0x0][0x23c], -R134.reuse ;  /* 0x00008f0018187a23 */ /* 0x100fe20000010886 */
[----:B------:R4:W1:Y:S01]  /*7a10*/  MUFU.EX2 R228, R19 ;  /* 0x0000001300e47308 */ /* 0x0008620000000800 */
[----:B------:R-:W-:Y:S02]  /*7a20*/  FFMA.FTZ R25, R25, c[0x0][0x23c], -R134 ;  /* 0x00008f0019197a23 */ /* 0x000fe40000010886 */
        /* <DEDUP_REMOVED lines=14> */
[----:B------:R-:W-:Y:S01]  /*7b10*/  LDSM.16.MT88.4 R152, [R205+0x5c00] ;  /* 0x005c0000cd98783b */ /* 0x000fe20000004200 */
[--C-:B------:R-:W-:Y:S02]  /*7b20*/  FFMA.FTZ R56, R56, c[0x0][0x23c], -R134.reuse ;  /* 0x00008f0038387a23 */ /* 0x100fe40000010886 */
[----:B------:R2:W-:Y:S01]  /*7b30*/  MUFU.EX2 R200, R38 ;  /* 0x0000002600c87308 */ /* 0x0005e20000000800 */
[----:B------:R-:W-:Y:S02]  /*7b40*/  FFMA.FTZ R57, R57, c[0x0][0x23c], -R134 ;  /* 0x00008f0039397a23 */ /* 0x000fe40000010886 */
[--C-:B------:R-:W-:Y:S01]  /*7b50*/  FFMA.FTZ R58, R58, c[0x0][0x23c], -R172.reuse ;  /* 0x00008f003a3a7a23 */ /* 0x100fe200000108ac */
[----:B-----5:R-:W-:Y:S01]  /*7b60*/  F2FP.PACK_AB R36, R225, R176 ;  /* 0x000000b0e124723e */ /* 0x020fe200000000ff */
[----:B------:R-:W-:Y:S02]  /*7b70*/  FFMA.FTZ R59, R59, c[0x0][0x23c], -R172 ;  /* 0x00008f003b3b7a23 */ /* 0x000fe400000108ac */
[--C-:B------:R-:W-:Y:S02]  /*7b80*/  FFMA.FTZ R60, R60, c[0x0][0x23c], -R134.reuse ;  /* 0x00008f003c3c7a23 */ /* 0x100fe40000010886 */
[----:B------:R-:W-:Y:S01]  /*7b90*/  FFMA.FTZ R61, R61, c[0x0][0x23c], -R134 ;  /* 0x00008f003d3d7a23 */ /* 0x000fe20000010886 */
[----:B------:R3:W-:Y:S01]  /*7ba0*/  MUFU.EX2 R232, R39 ;  /* 0x0000002700e87308 */ /* 0x0007e20000000800 */
[--C-:B------:R-:W-:Y:S02]  /*7bb0*/  FFMA.FTZ R62, R62, c[0x0][0x23c], -R172.reuse ;  /* 0x00008f003e3e7a23 */ /* 0x100fe400000108ac */
[----:B------:R-:W-:Y:S01]  /*7bc0*/  FFMA.FTZ R63, R63, c[0x0][0x23c], -R172 ;  /* 0x00008f003f3f7a23 */ /* 0x000fe200000108ac */
[----:B-1----:R-:W-:Y:S01]  /*7bd0*/  F2FP.PACK_AB R37, R201, R175 ;  /* 0x000000afc925723e */ /* 0x002fe200000000ff */
[--C-:B------:R-:W-:Y:S02]  /*7be0*/  FFMA.FTZ R68, R68, c[0x0][0x23c], -R135.reuse ;  /* 0x00008f0044447a23 */ /* 0x100fe40000010887 */
[----:B------:R-:W-:Y:S02]  /*7bf0*/  FFMA.FTZ R69, R69, c[0x0][0x23c], -R135 ;  /* 0x00008f0045457a23 */ /* 0x000fe40000010887 */
[--C-:B------:R-:W-:Y:S01]  /*7c00*/  FFMA.FTZ R70, R70, c[0x0][0x23c], -R133.reuse ;  /* 0x00008f0046467a23 */ /* 0x100fe20000010885 */
[----:B------:R-:W-:Y:S01]  /*7c10*/  MUFU.EX2 R183, R40 ;  /* 0x0000002800b77308 */ /* 0x000fe20000000800 */
[----:B------:R-:W-:Y:S02]  /*7c20*/  FFMA.FTZ R71, R71, c[0x0][0x23c], -R133 ;  /* 0x00008f0047477a23 */ /* 0x000fe40000010885 */
[--C-:B------:R-:W-:Y:S01]  /*7c30*/  FFMA.FTZ R80, R80, c[0x0][0x23c], -R135.reuse ;  /* 0x00008f0050507a23 */ /* 0x100fe20000010887 */
[----:B--2---:R-:W-:Y:S01]  /*7c40*/  F2FP.PACK_AB R38, R235, R202 ;  /* 0x000000caeb26723e */ /* 0x004fe200000000ff */
[----:B------:R-:W-:Y:S02]  /*7c50*/  FFMA.FTZ R81, R81, c[0x0][0x23c], -R135 ;  /* 0x00008f0051517a23 */ /* 0x000fe40000010887 */
[--C-:B------:R-:W-:Y:S02]  /*7c60*/  FFMA.FTZ R82, R82, c[0x0][0x23c], -R133.reuse ;  /* 0x00008f0052527a23 */ /* 0x100fe40000010885 */
[----:B------:R-:W-:Y:S01]  /*7c70*/  FFMA.FTZ R83, R83, c[0x0][0x23c], -R133 ;  /* 0x00008f0053537a23 */ /* 0x000fe20000010885 */
[----:B------:R-:W-:Y:S01]  /*7c80*/  MUFU.EX2 R195, R41 ;  /* 0x0000002900c37308 */ /* 0x000fe20000000800 */
[--C-:B------:R-:W-:Y:S02]  /*7c90*/  FFMA.FTZ R72, R72, c[0x0][0x23c], -R134.reuse ;  /* 0x00008f0048487a23 */ /* 0x100fe40000010886 */
[----:B------:R-:W-:Y:S01]  /*7ca0*/  FFMA.FTZ R73, R73, c[0x0][0x23c], -R134 ;  /* 0x00008f0049497a23 */ /* 0x000fe20000010886 */
[----:B---3--:R-:W-:Y:S01]  /*7cb0*/  F2FP.PACK_AB R39, R228, R197 ;  /* 0x000000c5e427723e */ /* 0x008fe200000000ff */
[--C-:B------:R-:W-:Y:S02]  /*7cc0*/  FFMA.FTZ R74, R74, c[0x0][0x23c], -R172.reuse ;  /* 0x00008f004a4a7a23 */ /* 0x100fe400000108ac */
[----:B------:R-:W-:Y:S02]  /*7cd0*/  FFMA.FTZ R75, R75, c[0x0][0x23c], -R172 ;  /* 0x00008f004b4b7a23 */ /* 0x000fe400000108ac */
[--C-:B------:R-:W-:Y:S01]  /*7ce0*/  FFMA.FTZ R76, R76, c[0x0][0x23c], -R134.reuse ;  /* 0x00008f004c4c7a23 */ /* 0x100fe20000010886 */
[----:B------:R-:W-:Y:S01]  /*7cf0*/  MUFU.EX2 R186, R42 ;  /* 0x0000002a00ba7308 */ /* 0x000fe20000000800 */
[-C--:B------:R-:W-:Y:S05]  /*7d00*/  HMMA.16816.F32 R4, R36, R20.reuse, R4 ;  /* 0x000000142404723c */ /* 0x080fea0000001804 */
[----:B------:R-:W-:Y:S02]  /*7d10*/  FFMA.FTZ R77, R77, c[0x0][0x23c], -R134 ;  /* 0x00008f004d4d7a23 */ /* 0x000fe40000010886 */
[--C-:B------:R-:W-:Y:S02]  /*7d20*/  FFMA.FTZ R78, R78, c[0x0][0x23c], -R172.reuse ;  /* 0x00008f004e4e7a23 */ /* 0x100fe400000108ac */
[----:B------:R1:W-:Y:S03]  /*7d30*/  MUFU.EX2 R191, R43 ;  /* 0x0000002b00bf7308 */ /* 0x0003e60000000800 */
        /* <DEDUP_REMOVED lines=10> */
[----:B------:R3:W4:Y:S01]  /*7de0*/  MUFU.EX2 R181, R9 ;  /* 0x0000000900b57308 */ /* 0x0007220000000800 */
[--C-:B------:R-:W-:Y:S02]  /*7df0*/  FFMA.FTZ R88, R88, c[0x0][0x23c], -R134.reuse ;  /* 0x00008f0058587a23 */ /* 0x100fe40000010886 */
[----:B------:R-:W-:Y:S01]  /*7e00*/  FFMA.FTZ R89, R89, c[0x0][0x23c], -R134 ;  /* 0x00008f0059597a23 */ /* 0x000fe20000010886 */
[----:B-1----:R-:W1:Y:S01]  /*7e10*/  LDSM.16.MT88.4 R40, [R206+0x4000] ;  /* 0x00400000ce28783b */ /* 0x002e620000004200 */
[--C-:B------:R-:W-:Y:S02]  /*7e20*/  FFMA.FTZ R90, R90, c[0x0][0x23c], -R172.reuse ;  /* 0x00008f005a5a7a23 */ /* 0x100fe400000108ac */
[----:B------:R-:W-:Y:S02]  /*7e30*/  FFMA.FTZ R91, R91, c[0x0][0x23c], -R172 ;  /* 0x00008f005b5b7a23 */ /* 0x000fe400000108ac */
[--C-:B------:R-:W-:Y:S01]  /*7e40*/  FFMA.FTZ R92, R92, c[0x0][0x23c], -R134.reuse ;  /* 0x00008f005c5c7a23 */ /* 0x100fe20000010886 */
[----:B------:R5:W-:Y:S01]  /*7e50*/  MUFU.EX2 R173, R10 ;  /* 0x0000000a00ad7308 */ /* 0x000be20000000800 */
[----:B------:R-:W-:Y:S02]  /*7e60*/  FFMA.FTZ R93, R93, c[0x0][0x23c], -R134 ;  /* 0x00008f005d5d7a23 */ /* 0x000fe40000010886 */
[--C-:B------:R-:W-:Y:S02]  /*7e70*/  FFMA.FTZ R94, R94, c[0x0][0x23c], -R172.reuse ;  /* 0x00008f005e5e7a23 */ /* 0x100fe400000108ac */
[----:B--2---:R-:W-:Y:S02]  /*7e80*/  FMUL.FTZ R8, R2, R140 ;  /* 0x0000008c02087220 */ /* 0x004fe40000410000 */
        /* <DEDUP_REMOVED lines=9> */
[----:B------:R-:W-:Y:S02]  /*7f20*/  FFMA.FTZ R109, R109, c[0x0][0x23c], -R134 ;  /* 0x00008f006d6d7a23 */ /* 0x000fe40000010886 */
[--C-:B------:R-:W-:Y:S02]  /*7f30*/  FFMA.FTZ R110, R110, c[0x0][0x23c], -R172.reuse ;  /* 0x00008f006e6e7a23 */ /* 0x100fe400000108ac */
[----:B-----5:R-:W-:Y:S02]  /*7f40*/  FMUL.FTZ R10, R0, R142 ;  /* 0x0000008e000a7220 */ /* 0x020fe40000410000 */
[----:B------:R-:W-:Y:S02]  /*7f50*/  FFMA.FTZ R111, R111, c[0x0][0x23c], -R172 ;  /* 0x00008f006f6f7a23 */ /* 0x000fe400000108ac */
[--C-:B------:R-:W-:Y:S01]  /*7f60*/  FFMA.FTZ R116, R116, c[0x0][0x23c], -R135.reuse ;  /* 0x00008f0074747a23 */ /* 0x100fe20000010887 */
[----:B------:R5:W1:Y:S01]  /*7f70*/  MUFU.EX2 R188, R13 ;  /* 0x0000000d00bc7308 */ /* 0x000a620000000800 */
[--C-:B------:R-:W-:Y:S02]  /*7f80*/  FFMA.FTZ R117, R117, c[0x0][0x23c], -R135.reuse ;  /* 0x00008f0075757a23 */ /* 0x100fe40000010887 */
[--C-:B------:R-:W-:Y:S02]  /*7f90*/  FFMA.FTZ R128, R128, c[0x0][0x23c], -R135.reuse ;  /* 0x00008f0080807a23 */ /* 0x100fe40000010887 */
[----:B--2---:R-:W-:Y:S02]  /*7fa0*/  FMUL.FTZ R11, R0, R143 ;  /* 0x0000008f000b7220 */ /* 0x004fe40000410000 */
[----:B------:R-:W-:Y:S02]  /*7fb0*/  FFMA.FTZ R135, R129, c[0x0][0x23c], -R135 ;  /* 0x00008f0081877a23 */ /* 0x000fe40000010887 */
[--C-:B------:R-:W-:Y:S01]  /*7fc0*/  FFMA.FTZ R118, R118, c[0x0][0x23c], -R133.reuse ;  /* 0x00008f0076767a23 */ /* 0x100fe20000010885 */
[----:B------:R2:W-:Y:S01]  /*7fd0*/  MUFU.EX2 R180, R14 ;  /* 0x0000000e00b47308 */ /* 0x0005e20000000800 */
[--C-:B------:R-:W-:Y:S02]  /*7fe0*/  FFMA.FTZ R119, R119, c[0x0][0x23c], -R133.reuse ;  /* 0x00008f0077777a23 */ /* 0x100fe40000010885 */
[--C-:B------:R-:W-:Y:S02]  /*7ff0*/  FFMA.FTZ R130, R130, c[0x0][0x23c], -R133.reuse ;  /* 0x00008f0082827a23 */ /* 0x100fe40000010885 */
[----:B---3--:R-:W-:Y:S02]  /*8000*/  FMUL.FTZ R12, R2, R148 ;  /* 0x00000094020c7220 */ /* 0x008fe40000410000 */
[----:B------:R-:W-:Y:S02]  /*8010*/  FFMA.FTZ R133, R131, c[0x0][0x23c], -R133 ;  /* 0x00008f0083857a23 */ /* 0x000fe40000010885 */
[--C-:B------:R-:W-:Y:S01]  /*8020*/  FFMA.FTZ R120, R120, c[0x0][0x23c], -R134.reuse ;  /* 0x00008f0078787a23 */ /* 0x100fe20000010886 */
[----:B------:R3:W1:Y:S01]  /*8030*/  MUFU.EX2 R182, R15 ;  /* 0x0000000f00b67308 */ /* 0x0006620000000800 */
[--C-:B------:R-:W-:Y:S02]  /*8040*/  FFMA.FTZ R121, R121, c[0x0][0x23c], -R134.reuse ;  /* 0x00008f0079797a23 */ /* 0x100fe40000010886 */
[--C-:B------:R-:W-:Y:S02]  /*8050*/  FFMA.FTZ R124, R124, c[0x0][0x23c], -R134.reuse ;  /* 0x00008f007c7c7a23 */ /* 0x100fe40000010886 */
[----:B-----5:R-:W-:Y:S02]  /*8060*/  FMUL.FTZ R13, R2, R149 ;  /* 0x00000095020d7220 */ /* 0x020fe40000410000 */
        /* <DEDUP_REMOVED lines=12> */
[----:B-1----:R-:W-:Y:S09]  /*8130*/  F2FP.PACK_AB R33, R179, R173 ;  /* 0x000000adb321723e */ /* 0x002ff200000000ff */
[----:B------:R1:W-:Y:S01]  /*8140*/  MUFU.EX2 R178, R24 ;  /* 0x0000001800b27308 */ /* 0x0003e20000000800 */
[----:B--2---:R-:W-:Y:S09]  /*8150*/  F2FP.PACK_AB R34, R188, R184 ;  /* 0x000000b8bc22723e */ /* 0x004ff200000000ff */
[----:B------:R2:W4:Y:S01]  /*8160*/  MUFU.EX2 R192, R25 ;  /* 0x0000001900c07308 */ /* 0x0005220000000800 */
[----:B---3--:R-:W-:Y:S09]  /*8170*/  F2FP.PACK_AB R35, R182, R180 ;  /* 0x000000b4b623723e */ /* 0x008ff200000000ff */
[----:B------:R3:W-:Y:S01]  /*8180*/  MUFU.EX2 R177, R26 ;  /* 0x0000001a00b17308 */ /* 0x0007e20000000800 */
[C---:B------:R-:W-:Y:S04]  /*8190*/  HMMA.16816.F32 R8, R32.reuse, R20, R8 ;  /* 0x000000142008723c */ /* 0x040fe80000001808 */
[C---:B-1----:R-:W-:Y:S03]  /*81a0*/  FMUL.FTZ R24, R2.reuse, R160 ;  /* 0x000000a002187220 */ /* 0x042fe60000410000 */
        /* <DEDUP_REMOVED lines=9> */
[C---:B---3--:R-:W-:Y:S01]  /*8240*/  FMUL.FTZ R26, R0.reuse, R162 ;  /* 0x000000a2001a7220 */ /* 0x048fe20000410000 */
[----:B------:R-:W-:Y:S03]  /*8250*/  MUFU.EX2 R226, R45 ;  /* 0x0000002d00e27308 */ /* 0x000fe60000000800 */
[-C--:B------:R-:W-:Y:S03]  /*8260*/  HMMA.16816.F32 R20, R36, R40.reuse, R20 ;  /* 0x000000282414723c */ /* 0x080fe60000001814 */
[----:B-1----:R-:W-:Y:S04]  /*8270*/  FMUL.FTZ R27, R0, R163 ;  /* 0x000000a3001b7220 */ /* 0x002fe80000410000 */
        /* <DEDUP_REMOVED lines=24> */
[----:B------:R-:W-:Y:S02]  /*8400*/  FMUL.FTZ R33, R139, R169 ;  /* 0x000000a98b217220 */ /* 0x000fe40000410000 */
[C---:B------:R-:W-:Y:S02]  /*8410*/  FMUL.FTZ R34, R132.reuse, R170 ;  /* 0x000000aa84227220 */ /* 0x040fe40000410000 */
[----:B------:R-:W-:Y:S01]  /*8420*/  FMUL.FTZ R35, R132, R171 ;  /* 0x000000ab84237220 */ /* 0x000fe20000410000 */
[----:B------:R-:W-:Y:S06]  /*8430*/  MUFU.EX2 R229, R52 ;  /* 0x0000003400e57308 */ /* 0x000fec0000000800 */
        /* <DEDUP_REMOVED lines=44> */
[----:B------:R-:W-:Y:S04]  /*8700*/  LDSM.16.MT88.4 R52, [R206+0x5000] ;  /* 0x00500000ce34783b */ /* 0x000fe80000004200 */
[----:B------:R-:W-:Y:S03]  /*8710*/  MUFU.EX2 R62, R62 ;  /* 0x0000003e003e7308 */ /* 0x000fe60000000800 */
[-C--:B------:R-:W-:Y:S07]  /*8720*/  HMMA.16816.F32 R20, R36, R44.reuse, R20 ;  /* 0x0000002c2414723c */ /* 0x080fee0000001814 */
[----:B------:R-:W5:Y:S01]  /*8730*/  MUFU.EX2 R63, R63 ;  /* 0x0000003f003f7308 */ /* 0x000f620000000800 */
        /* <DEDUP_REMOVED lines=14> */
[----:B-----5:R-:W-:Y:S05]  /*8820*/  F2FP.PACK_AB R43, R63, R62 ;  /* 0x0000003e3f2b723e */ /* 0x020fea00000000ff */
[----:B------:R-:W1:Y:S01]  /*8830*/  MUFU.EX2 R71, R71 ;  /* 0x0000004700477308 */ /* 0x000e620000000800 */
[-C--:B--2---:R-:W-:Y:S08]  /*8840*/  HMMA.16816.F32 R4, R36, R48.reuse, R4 ;  /* 0x000000302404723c */ /* 0x084ff00000001804 */
[C---:B------:R-:W-:Y:S01]  /*8850*/  HMMA.16816.F32 R8, R40.reuse, R48, R8 ;  /* 0x000000302808723c */ /* 0x040fe20000001808 */
[----:B------:R-:W-:Y:S07]  /*8860*/  MUFU.EX2 R80, R80 ;  /* 0x0000005000507308 */ /* 0x000fee0000000800 */
[-C--:B------:R-:W-:Y:S03]  /*8870*/  HMMA.16816.F32 R12, R40, R50.reuse, R12 ;  /* 0x00000032280c723c */ /* 0x080fe6000000180c */
[----:B------:R-:W2:Y:S05]  /*8880*/  MUFU.EX2 R81, R81 ;  /* 0x0000005100517308 */ /* 0x000eaa0000000800 */
[C---:B------:R-:W-:Y:S01]  /*8890*/  HMMA.16816.F32 R16, R36.reuse, R50, R16 ;  /* 0x000000322410723c */ /* 0x040fe20000001810 */
[----:B------:R-:W3:Y:S04]  /*88a0*/  LDSM.16.MT88.4 R48, [R205+0x5000] ;  /* 0x00500000cd30783b */ /* 0x000ee80000004200 */
[----:B------:R-:W-:Y:S03]  /*88b0*/  MUFU.EX2 R82, R82 ;  /* 0x0000005200527308 */ /* 0x000fe60000000800 */
[-C--:B----4-:R-:W-:Y:S07]  /*88c0*/  HMMA.16816.F32 R20, R36, R44.reuse, R20 ;  /* 0x0000002c2414723c */ /* 0x090fee0000001814 */
[----:B------:R-:W4:Y:S01]  /*88d0*/  MUFU.EX2 R83, R83 ;  /* 0x0000005300537308 */ /* 0x000f220000000800 */
[C---:B------:R-:W-:Y:S08]  /*88e0*/  HMMA.16816.F32 R24, R40.reuse, R44, R24 ;  /* 0x0000002c2818723c */ /* 0x040ff00000001818 */
[-C--:B------:R-:W-:Y:S01]  /*88f0*/  HMMA.16816.F32 R28, R40, R46.reuse, R28 ;  /* 0x0000002e281c723c */ /* 0x080fe2000000181c */
[----:B------:R-:W-:Y:S07]  /*8900*/  MUFU.EX2 R72, R72 ;  /* 0x0000004800487308 */ /* 0x000fee0000000800 */
[----:B------:R-:W-:Y:S01]  /*8910*/  HMMA.16816.F32 R32, R36, R46, R32 ;  /* 0x0000002e2420723c */ /* 0x000fe20000001820 */
[----:B------:R-:W5:Y:S02]  /*8920*/  LDSM.16.MT88.4 R44, [R205+0x5400] ;  /* 0x00540000cd2c783b */ /* 0x000f640000004200 */
[----:B------:R-:W3:Y:S04]  /*8930*/  MUFU.EX2 R73, R73 ;  /* 0x0000004900497308 */ /* 0x000ee80000000800 */
[----:B------:R-:W-:Y:S02]  /*8940*/  F2FP.PACK_AB R36, R69, R68 ;  /* 0x000000444524723e */ /* 0x000fe400000000ff */
[----:B-1----:R-:W-:Y:S03]  /*8950*/  F2FP.PACK_AB R37, R71, R70 ;  /* 0x000000464725723e */ /* 0x002fe600000000ff */
[----:B--2---:R-:W-:Y:S01]  /*8960*/  F2FP.PACK_AB R38, R81, R80 ;  /* 0x000000505126723e */ /* 0x004fe200000000ff */
[----:B------:R-:W-:Y:S01]  /*8970*/  MUFU.EX2 R74, R74 ;  /* 0x0000004a004a7308 */ /* 0x000fe20000000800 */
[----:B----4-:R-:W-:Y:S07]  /*8980*/  F2FP.PACK_AB R39, R83, R82 ;  /* 0x000000525327723e */ /* 0x010fee00000000ff */
[-C--:B---3--:R-:W-:Y:S02]  /*8990*/  HMMA.16816.F32 R4, R36, R48.reuse, R4 ;  /* 0x000000302404723c */ /* 0x088fe40000001804 */
        /* <DEDUP_REMOVED lines=23> */
[----:B------:R-:W-:Y:S01]  /*8b10*/  FFMA.FTZ R53, R132, R220, R175 ;  /* 0x000000dc84357223 */ /* 0x000fe200000100af */
[----:B------:R-:W-:Y:S01]  /*8b20*/  MOV R132, R138 ;  /* 0x0000008a00847202 */ /* 0x000fe20000000f00 */
[----:B------:R-:W-:Y:S02]  /*8b30*/  FFMA.FTZ R52, R139, R219, R176 ;  /* 0x000000db8b347223 */ /* 0x000fe400000100b0 */
[----:B------:R-:W-:Y:S01]  /*8b40*/  HMMA.16816.F32 R32, R36, R54, R32 ;  /* 0x000000362420723c */ /* 0x000fe20000001820 */
[----:B------:R-:W3:Y:S03]  /*8b50*/  MUFU.EX2 R99, R99 ;  /* 0x0000006300637308 */ /* 0x000ee60000000800 */
[----:B------:R-:W-:Y:S02]  /*8b60*/  FADD.FTZ R53, R201, R53 ;  /* 0x00000035c9357221 */ /* 0x000fe40000010000 */
[----:B------:R-:W-:Y:S01]  /*8b70*/  FADD.FTZ R52, R225, R52 ;  /* 0x00000034e1347221 */ /* 0x000fe20000010000 */
[----:B--2---:R-:W-:Y:S01]  /*8b80*/  F2FP.PACK_AB R36, R85, R84 ;  /* 0x000000545524723e */ /* 0x004fe200000000ff */
[----:B------:R-:W-:Y:S01]  /*8b90*/  FADD.FTZ R53, R197, R53 ;  /* 0x00000035c5357221 */ /* 0x000fe20000010000 */
[----:B-1----:R-:W-:Y:S02]  /*8ba0*/  F2FP.PACK_AB R37, R87, R86 ;  /* 0x000000565725723e */ /* 0x002fe400000000ff */
[----:B------:R-:W-:Y:S01]  /*8bb0*/  MUFU.EX2 R88, R88 ;  /* 0x0000005800587308 */ /* 0x000fe20000000800 */
[----:B----4-:R-:W-:Y:S01]  /*8bc0*/  F2FP.PACK_AB R38, R97, R96 ;  /* 0x000000606126723e */ /* 0x010fe200000000ff */
[----:B------:R-:W-:Y:S02]  /*8bd0*/  FADD.FTZ R54, R181, R2 ;  /* 0x00000002b5367221 */ /* 0x000fe40000010000 */
[----:B------:R-:W-:Y:S02]  /*8be0*/  FADD.FTZ R2, R202, R52 ;  /* 0x00000034ca027221 */ /* 0x000fe40000010000 */
[----:B------:R-:W-:Y:S02]  /*8bf0*/  FADD.FTZ R52, R184, R54 ;  /* 0x00000036b8347221 */ /* 0x000fe40000010000 */
[----:B------:R-:W-:Y:S02]  /*8c00*/  FADD.FTZ R2, R235, R2 ;  /* 0x00000002eb027221 */ /* 0x000fe40000010000 */
[----:B------:R-:W1:Y:S01]  /*8c10*/  MUFU.EX2 R89, R89 ;  /* 0x0000005900597308 */ /* 0x000e620000000800 */
[----:B------:R-:W-:Y:S02]  /*8c20*/  FADD.FTZ R52, R188, R52 ;  /* 0x00000034bc347221 */ /* 0x000fe40000010000 */
[----:B------:R-:W-:Y:S01]  /*8c30*/  FADD.FTZ R2, R190, R2 ;  /* 0x00000002be027221 */ /* 0x000fe20000010000 */
[----:B---3--:R-:W-:Y:S01]  /*8c40*/  F2FP.PACK_AB R39, R99, R98 ;  /* 0x000000626327723e */ /* 0x008fe200000000ff */
[----:B------:R-:W-:Y:S04]  /*8c50*/  FADD.FTZ R52, R178, R52 ;  /* 0x00000034b2347221 */ /* 0x000fe80000010000 */
[----:B------:R-:W-:Y:S01]  /*8c60*/  FADD.FTZ R52, R192, R52 ;  /* 0x00000034c0347221 */ /* 0x000fe20000010000 */
[----:B------:R-:W-:Y:S01]  /*8c70*/  MUFU.EX2 R90, R90 ;  /* 0x0000005a005a7308 */ /* 0x000fe20000000800 */
[-C--:B-----5:R-:W-:Y:S09]  /*8c80*/  HMMA.16816.F32 R4, R36, R44.reuse, R4 ;  /* 0x0000002c2404723c */ /* 0x0a0ff20000001804 */
        /* <DEDUP_REMOVED lines=22> */
[----:B------:R-:W-:Y:S01]  /*8df0*/  FADD.FTZ R49, R228, R53 ;  /* 0x00000035e4317221 */ /* 0x000fe20000010000 */
[-C--:B------:R-:W-:Y:S03]  /*8e00*/  HMMA.16816.F32 R28, R40, R50.reuse, R28 ;  /* 0x00000032281c723c */ /* 0x080fe6000000181c */
[----:B------:R-:W-:Y:S02]  /*8e10*/  FADD.FTZ R48, R182, R0 ;  /* 0x00000000b6307221 */ /* 0x000fe40000010000 */
[----:B------:R-:W-:Y:S02]  /*8e20*/  FADD.FTZ R0, R185, R49 ;  /* 0x00000031b9007221 */ /* 0x000fe40000010000 */
[----:B------:R-:W-:Y:S01]  /*8e30*/  FADD.FTZ R40, R177, R48 ;  /* 0x00000030b1287221 */ /* 0x000fe20000010000 */
[----:B------:R-:W5:Y:S01]  /*8e40*/  MUFU.EX2 R115, R115 ;  /* 0x0000007300737308 */ /* 0x000f620000000800 */
[----:B------:R-:W-:Y:S01]  /*8e50*/  HMMA.16816.F32 R32, R36, R50, R32 ;  /* 0x000000322420723c */ /* 0x000fe20000001820 */
[----:B------:R-:W3:Y:S03]  /*8e60*/  LDSM.16.MT88.4 R48, [R206+0x5800] ;  /* 0x00580000ce30783b */ /* 0x000ee60000004200 */
[----:B------:R-:W-:Y:S02]  /*8e70*/  FADD.FTZ R53, R193, R2 ;  /* 0x00000002c1357221 */ /* 0x000fe40000010000 */
[----:B------:R-:W-:Y:S01]  /*8e80*/  FADD.FTZ R2, R187, R40 ;  /* 0x00000028bb027221 */ /* 0x000fe20000010000 */
        /* <DEDUP_REMOVED lines=17> */
[----:B------:R-:W-:Y:S06]  /*8fa0*/  FADD.FTZ R2, R232, R2 ;  /* 0x00000002e8027221 */ /* 0x000fec0000010000 */
        /* <DEDUP_REMOVED lines=146> */
[----:B------:R-:W-:Y:S01]  /*98d0*/  FADD.FTZ R221, R172, R0 ;  /* 0x00000000acdd7221 */ /* 0x000fe20000010000 */
[----:B------:R-:W-:-:S05]  /*98e0*/  @P1 BRA `(.L_x_68) ;  /* 0xffffc9a000001947 */ /* 0x000fca000383ffff */
.L_x_67:
        /* <DEDUP_REMOVED lines=21> */
[----:B------:R-:W-:Y:S02]  /*9a40*/  @P1 MOV R12, c[0x0][0x210] ;  /* 0x00008400000c1a02 */ /* 0x000fe40000000f00 */
[----:B------:R-:W-:Y:S01]  /*9a50*/  SHF.R.S32.HI R22, RZ, 0x1f, R10 ;  /* 0x0000001fff167819 */ /* 0x000fe2000001140a */
[----:B------:R-:W4:Y:S02]  /*9a60*/  SHFL.BFLY PT, R9, R5, 0x1, 0x1f ;  /* 0x0c201f0005097f89 */ /* 0x000f2400000e0000 */
[----:B------:R-:W-:Y:S02]  /*9a70*/  @P1 IMAD R12, R12, c[0x0][0x214], RZ ;  /* 0x000085000c0c1a24 */ /* 0x000fe400078e02ff */
[----:B-1----:R-:W-:Y:S01]  /*9a80*/  FADD.FTZ R23, R2, R8 ;  /* 0x0000000802177221 */ /* 0x002fe20000010000 */
[----:B------:R-:W-:Y:S02]  /*9a90*/  MOV R2, 0x3f800000 ;  /* 0x3f80000000027802 */ /* 0x000fe40000000f00 */
[-C--:B------:R-:W-:Y:S01]  /*9aa0*/  LEA.HI R8, R22, R10.reuse, RZ, 0x2 ;  /* 0x0000000a16087211 */ /* 0x080fe200078f10ff */
[----:B---3--:R-:W-:Y:S01]  /*9ab0*/  FADD.FTZ R24, R4, R6 ;  /* 0x0000000604187221 */ /* 0x008fe20000010000 */
[----:B------:R-:W-:Y:S01]  /*9ac0*/  FSETP.NE.FTZ.AND P6, PT, R23, RZ, PT ;  /* 0x000000ff1700720b */ /* 0x000fe20003fd5000 */
[----:B------:R-:W-:Y:S01]  /*9ad0*/  IMAD.MOV.U32 R4, RZ, RZ, 0x3f800000 ;  /* 0x3f800000ff047424 */ /* 0x000fe200078e00ff */
[----:B------:R-:W-:Y:S01]  /*9ae0*/  SHF.R.S32.HI R26, RZ, 0x2, R8 ;  /* 0x00000002ff1a7819 */ /* 0x000fe20000011408 */
[----:B----4-:R-:W-:Y:S01]  /*9af0*/  FADD.FTZ R25, R0, R7 ;  /* 0x0000000700197221 */ /* 0x010fe20000010000 */
[----:B------:R-:W-:Y:S01]  /*9b00*/  FSETP.NE.FTZ.AND P4, PT, R24, RZ, PT ;  /* 0x000000ff1800720b */ /* 0x000fe20003f95000 */
[----:B------:R-:W-:Y:S01]  /*9b10*/  IMAD.MOV.U32 R0, RZ, RZ, 0x3f800000 ;  /* 0x3f800000ff007424 */ /* 0x000fe200078e00ff */
[----:B------:R-:W-:Y:S01]  /*9b20*/  LEA.HI R22, R22, R10, RZ, 0x5 ;  /* 0x0000000a16167211 */ /* 0x000fe200078f28ff */
[----:B------:R-:W-:Y:S01]  /*9b30*/  FADD.FTZ R27, R5, R9 ;  /* 0x00000009051b7221 */ /* 0x000fe20000010000 */
[----:B------:R-:W-:Y:S01]  /*9b40*/  FSETP.NE.FTZ.AND P5, PT, R25, RZ, PT ;  /* 0x000000ff1900720b */ /* 0x000fe20003fb5000 */
[----:B------:R-:W-:Y:S01]  /*9b50*/  @P0 IMAD.WIDE.U32 R6, R252, c[0x0][0x1e8], RZ ;  /* 0x00007a00fc060a25 */ /* 0x000fe200078e00ff */
[----:B------:R-:W-:-:S02]  /*9b60*/  LOP3.LUT R5, R8, 0xfffffffc, RZ, 0xc0, !PT ;  /* 0xfffffffc08057812 */ /* 0x000fc400078ec0ff */
[----:B------:R-:W-:Y:S01]  /*9b70*/  FSETP.NE.FTZ.AND P3, PT, R27, RZ, PT ;  /* 0x000000ff1b00720b */ /* 0x000fe20003f75000 */
[----:B------:R-:W1:Y:S01]  /*9b80*/  @P6 MUFU.RCP R2, R23 ;  /* 0x0000001700026308 */ /* 0x000e620000001000 */
[----:B------:R-:W-:Y:S01]  /*9b90*/  @P0 MOV R44, R6 ;  /* 0x00000006002c0202 */ /* 0x000fe20000000f00 */
[----:B------:R-:W-:Y:S01]  /*9ba0*/  @P0 IMAD R45, R252, c[0x0][0x1ec], R7 ;  /* 0x00007b00fc2d0a24 */ /* 0x000fe200078e0207 */
[----:B------:R-:W-:Y:S01]  /*9bb0*/  IADD3 R6, -R5, R10, RZ ;  /* 0x0000000a05067210 */ /* 0x000fe20007ffe1ff */
[----:B------:R-:W-:Y:S01]  /*9bc0*/  IMAD.MOV.U32 R5, RZ, RZ, 0x3f800000 ;  /* 0x3f800000ff057424 */ /* 0x000fe200078e00ff */
        /* <DEDUP_REMOVED lines=47> */
[----:B------:R-:W-:Y:S01]  /*9ec0*/  FMUL.FTZ R151, R5, R151 ;  /* 0x0000009705977220 */ /* 0x000fe20000410000 */
[----:B------:R-:W-:Y:S01]  /*9ed0*/  F2FP.PACK_AB R7, R7, R170 ;  /* 0x000000aa0707723e */ /* 0x000fe200000000ff */
[----:B------:R-:W-:Y:S01]  /*9ee0*/  FMUL.FTZ R15, R5, R150 ;  /* 0x00000096050f7220 */ /* 0x000fe20000410000 */
[----:B------:R-:W-:Y:S01]  /*9ef0*/  F2FP.PACK_AB R142, R143, R142 ;  /* 0x0000008e8f8e723e */ /* 0x000fe200000000ff */
[----:B------:R-:W-:-:S02]  /*9f00*/  FMUL.FTZ R163, R5, R163 ;  /* 0x000000a305a37220 */ /* 0x000fc40000410000 */
[----:B------:R-:W-:Y:S01]  /*9f10*/  FMUL.FTZ R9, R5, R162 ;  /* 0x000000a205097220 */ /* 0x000fe20000410000 */
[----:B------:R-:W-:Y:S01]  /*9f20*/  F2FP.PACK_AB R15, R151, R15 ;  /* 0x0000000f970f723e */ /* 0x000fe200000000ff */
[C---:B------:R-:W-:Y:S02]  /*9f30*/  FMUL.FTZ R167, R5.reuse, R167 ;  /* 0x000000a705a77220 */ /* 0x040fe40000410000 */
[----:B------:R-:W-:Y:S01]  /*9f40*/  FMUL.FTZ R166, R5, R166 ;  /* 0x000000a605a67220 */ /* 0x000fe20000410000 */
[----:B------:R-:W-:Y:S01]  /*9f50*/  F2FP.PACK_AB R9, R163, R9 ;  /* 0x00000009a309723e */ /* 0x000fe200000000ff */
[----:B------:R-:W-:Y:S01]  /*9f60*/  IMAD.IADD R4, R2, 0x1, -R4 ;  /* 0x0000000102047824 */ /* 0x000fe200078e0a04 */
[----:B------:R-:W-:Y:S01]  /*9f70*/  LEA R2, R22, R6, 0x8 ;  /* 0x0000000616027211 */ /* 0x000fe200078e40ff */
[C---:B------:R-:W-:Y:S01]  /*9f80*/  IMAD.SHL.U32 R5, R0.reuse, 0x40, RZ ;  /* 0x0000004000057824 */ /* 0x040fe200078e00ff */
[----:B------:R-:W-:Y:S02]  /*9f90*/  LOP3.LUT R6, R0, 0x1, RZ, 0xc0, !PT ;  /* 0x0000000100067812 */ /* 0x000fe400078ec0ff */
[----:B------:R-:W-:-:S02]  /*9fa0*/  LEA R4, R4, R2, 0x4 ;  /* 0x0000000204047211 */ /* 0x000fc400078e20ff */
[----:B------:R-:W-:Y:S02]  /*9fb0*/  LOP3.LUT R2, R5, 0xc0, RZ, 0xc0, !PT ;  /* 0x000000c005027812 */ /* 0x000fe400078ec0ff */
[----:B------:R-:W-:Y:S02]  /*9fc0*/  ISETP.NE.U32.AND P2, PT, R6, 0x1, PT ;  /* 0x000000010600780c */ /* 0x000fe40003f45070 */
[----:B------:R-:W-:Y:S02]  /*9fd0*/  LEA.HI R2, R2, R2, RZ, 0x1d ;  /* 0x0000000202027211 */ /* 0x000fe400078fe8ff */
[----:B------:R-:W-:Y:S02]  /*9fe0*/  SEL R13, R13, 0x10, !P2 ;  /* 0x000000100d0d7807 */ /* 0x000fe40005000000 */
[----:B------:R-:W-:Y:S02]  /*9ff0*/  LOP3.LUT P2, RZ, R0, 0x2, RZ, 0xc0, !PT ;  /* 0x0000000200ff7812 */ /* 0x000fe4000784c0ff */
[----:B------:R-:W-:-:S02]  /*a000*/  LEA R0, R4, R2, 0x1 ;  /* 0x0000000204007211 */ /* 0x000fc400078e08ff */
[----:B------:R-:W-:Y:S02]  /*a010*/  F2FP.PACK_AB R6, R165, R164 ;  /* 0x000000a4a506723e */ /* 0x000fe400000000ff */
[----:B------:R-:W-:Y:S01]  /*a020*/  F2FP.PACK_AB R5, R167, R166 ;  /* 0x000000a6a705723e */ /* 0x000fe200000000ff */
[----:B------:R-:W-:-:S05]  /*a030*/  IMAD.SHL.U32 R0, R0, 0x2, RZ ;  /* 0x0000000200007824 */ /* 0x000fca00078e00ff */
        /* <DEDUP_REMOVED lines=54> */
[----:B------:R3:W3:Y:S01]  /*a3a0*/  LDS.128 R40, [R217+0x1800] ;  /* 0x00180000d9287984 */ /* 0x0006e20000000c00 */
[----:B------:R-:W-:Y:S01]  /*a3b0*/  @!P2 MOV R4, R2 ;  /* 0x000000020004a202 */ /* 0x000fe20000000f00 */
[----:B-1----:R-:W-:Y:S01]  /*a3c0*/  IMAD R2, R9, R6, RZ ;  /* 0x0000000609027224 */ /* 0x002fe200078e02ff */
[----:B--2---:R-:W-:Y:S01]  /*a3d0*/  LOP3.LUT P2, RZ, R48, 0x3, RZ, 0xc0, !PT ;  /* 0x0000000330ff7812 */ /* 0x004fe2000784c0ff */
[----:B------:R-:W-:Y:S02]  /*a3e0*/  IMAD R0, R19, R12, R0 ;  /* 0x0000000c13007224 */ /* 0x000fe400078e0200 */
        /* <DEDUP_REMOVED lines=53> */
.L_x_72:
[----:B------:R-:W-:Y:S05]  /*a740*/  BSYNC B0 ;  /* 0x0000000000007941 */ /* 0x000fea0003800000 */
.L_x_71:
[----:B------:R2:W5:Y:S01]  /*a750*/  LDL.64 R10, [R1+0x8] ;  /* 0x00000800010a7983 */ /* 0x0005620000100a00 */
[C---:B-1----:R-:W-:Y:S01]  /*a760*/  IADD3 R2, P0, R246.reuse, R44, RZ ;  /* 0x0000002cf6027210 */ /* 0x042fe20007f1e0ff */
[----:B------:R-:W-:Y:S01]  /*a770*/  BSSY B0, `(.L_x_73) ;  /* 0x0000012000007945 */ /* 0x000fe20003800000 */
[----:B------:R-:W-:-:S02]  /*a780*/  ISETP.GE.AND P1, PT, R246, c[0x0][0x220], PT ;  /* 0x00008800f6007a0c */ /* 0x000fc40003f26270 */
[----:B------:R-:W-:Y:S01]  /*a790*/  SHF.R.S32.HI R0, RZ, 0x1f, R19 ;  /* 0x0000001fff007819 */ /* 0x000fe20000011413 */
[----:B------:R-:W-:Y:S01]  /*a7a0*/  IMAD.X R3, R247, 0x1, R45, P0 ;  /* 0x00000001f7037824 */ /* 0x000fe200000e062d */
[----:B-----5:R-:W-:-:S03]  /*a7b0*/  ISETP.GE.OR P0, PT, R26, R47, P1 ;  /* 0x0000002f1a00720c */ /* 0x020fc60000f06670 */
[----:B------:R-:W-:Y:S02]  /*a7c0*/  IMAD R0, R0, c[0x0][0x1f0], RZ ;  /* 0x00007c0000007a24 */ /* 0x000fe400078e02ff */
[----:B------:R-:W-:-:S04]  /*a7d0*/  IMAD.WIDE.U32 R8, R19, c[0x0][0x1f0], R2 ;  /* 0x00007c0013087a25 */ /* 0x000fc800078e0002 */
[----:B------:R-:W-:-:S05]  /*a7e0*/  IMAD R0, R19, c[0x0][0x1f4], R0 ;  /* 0x00007d0013007a24 */ /* 0x000fca00078e0200 */
        /* <DEDUP_REMOVED lines=9> */
[----:B------:R1:W-:Y:S02]  /*a880*/  STG.E.128 [R4.64], R28 ;  /* 0x0000001c04007986 */ /* 0x0003e4000c101d06 */
.L_x_74:
[----:B------:R-:W-:Y:S05]  /*a890*/  BSYNC B0 ;  /* 0x0000000000007941 */ /* 0x000fea0003800000 */
.L_x_73:
[----:B------:R-:W4:Y:S01]  /*a8a0*/  LDL.LU R0, [R1+0x18] ;  /* 0x0000180001007983 */ /* 0x000f220000300800 */
[----:B------:R-:W-:Y:S01]  /*a8b0*/  BSSY B0, `(.L_x_75) ;  /* 0x000000e000007945 */ /* 0x000fe20003800000 */
[----:B----4-:R-:W-:-:S13]  /*a8c0*/  ISETP.GE.OR P0, PT, R0, R47, P1 ;  /* 0x0000002f0000720c */ /* 0x010fda0000f06670 */
        /* <DEDUP_REMOVED lines=12> */
.L_x_76:
[----:B------:R-:W-:Y:S05]  /*a990*/  BSYNC B0 ;  /* 0x0000000000007941 */ /* 0x000fea0003800000 */
.L_x_75:
        /* <DEDUP_REMOVED lines=15> */
.L_x_78:
[----:B------:R-:W-:Y:S05]  /*aa90*/  BSYNC B0 ;  /* 0x0000000000007941 */ /* 0x000fea0003800000 */
.L_x_77:
[----:B------:R-:W4:Y:S02]  /*aaa0*/  LDL.LU R0, [R1+0x1c] ;  /* 0x00001c0001007983 */ /* 0x000f240000300800 */
[----:B----4-:R-:W-:-:S13]  /*aab0*/  ISETP.GE.OR P1, PT, R0, R47, P1 ;  /* 0x0000002f0000720c */ /* 0x010fda0000f26670 */
        /* <DEDUP_REMOVED lines=13> */
.L_x_37:
[----:B-1----:R-:W1:Y:S01]  /*ab90*/  LDC.U8 R4, c[0x0][0x329] ;  /* 0x0000ca40ff047b82 */ /* 0x002e620000000000 */
[----:B------:R-:W-:Y:S01]  /*aba0*/  ISETP.NE.AND P4, PT, R252, -0x1, PT ;  /* 0xfffffffffc00780c */ /* 0x000fe20003f85270 */
[----:B------:R-:W-:Y:S01]  /*abb0*/  BSSY B0, `(.L_x_79) ;  /* 0x000003f000007945 */ /* 0x000fe20003800000 */
[----:B------:R-:W-:Y:S02]  /*abc0*/  SHF.R.S32.HI R8, RZ, 0x1f, R172 ;  /* 0x0000001fff087819 */ /* 0x000fe400000114ac */
[----:B------:R-:W-:Y:S02]  /*abd0*/  IADD3 R14, -R25, R14, RZ ;  /* 0x0000000e190e7210 */ /* 0x000fe40007ffe1ff */
[----:B------:R-:W-:Y:S01]  /*abe0*/  LEA.HI R8, R8, R172, RZ, 0x2 ;  /* 0x000000ac08087211 */ /* 0x000fe200078f10ff */
[----:B------:R-:W2:Y:S01]  /*abf0*/  LDC.U8 R0, c[0x0][0x328] ;  /* 0x0000ca00ff007b82 */ /* 0x000ea20000000000 */
[----:B------:R-:W-:-:S02]  /*ac00*/  SHF.R.S32.HI R9, RZ, 0x1f, R15 ;  /* 0x0000001fff097819 */ /* 0x000fc4000001140f */
[----:B------:R-:W-:-:S03]  /*ac10*/  LOP3.LUT R7, R8, 0xfffffffc, RZ, 0xc0, !PT ;  /* 0xfffffffc08077812 */ /* 0x000fc600078ec0ff */
[----:B------:R-:W-:-:S04]  /*ac20*/  @P4 IMAD.WIDE.U32 R2, R252, c[0x0][0x1e8], RZ ;  /* 0x00007a00fc024a25 */ /* 0x000fc800078e00ff */
[----:B------:R-:W-:Y:S02]  /*ac30*/  @P4 IMAD.MOV.U32 R10, RZ, RZ, R2 ;  /* 0x000000ffff0a4224 */ /* 0x000fe400078e0002 */
[----:B------:R-:W-:Y:S02]  /*ac40*/  IMAD.IADD R19, R172, 0x1, -R7 ;  /* 0x00000001ac137824 */ /* 0x000fe400078e0a07 */
[----:B------:R-:W-:Y:S01]  /*ac50*/  IMAD R9, R9, c[0x0][0x1f0], RZ ;  /* 0x00007c0009097a24 */ /* 0x000fe200078e02ff */
[----:B-1----:R-:W-:-:S03]  /*ac60*/  ISETP.NE.AND P0, PT, R4, RZ, PT ;  /* 0x000000ff0400720c */ /* 0x002fc60003f05270 */
[----:B------:R-:W-:Y:S01]  /*ac70*/  IMAD R9, R15, c[0x0][0x1f4], R9 ;  /* 0x00007d000f097a24 */ /* 0x000fe200078e0209 */
[----:B--2---:R-:W-:Y:S02]  /*ac80*/  ISETP.NE.AND P3, PT, R0, RZ, PT ;  /* 0x000000ff0000720c */ /* 0x004fe40003f65270 */
[----:B------:R-:W-:Y:S02]  /*ac90*/  @!P4 SHF.R.S32.HI R0, RZ, 0x1f, R13 ;  /* 0x0000001fff00c819 */ /* 0x000fe4000001140d */
[----:B------:R-:W-:Y:S01]  /*aca0*/  ISETP.NE.OR P2, PT, R4, RZ, !P3 ;  /* 0x000000ff0400720c */ /* 0x000fe20005f45670 */
[----:B------:R-:W-:-:S04]  /*acb0*/  @P4 IMAD R4, R252, c[0x0][0x1ec], R3 ;  /* 0x00007b00fc044a24 */ /* 0x000fc800078e0203 */
[----:B------:R-:W-:Y:S01]  /*acc0*/  @P0 MOV R17, c[0x0][0x210] ;  /* 0x0000840000110a02 */ /* 0x000fe20000000f00 */
[----:B------:R-:W-:Y:S01]  /*acd0*/  @!P4 IMAD R0, R0, c[0x0][0x1e0], RZ ;  /* 0x000078000000ca24 */ /* 0x000fe200078e02ff */
[----:B------:R-:W-:Y:S01]  /*ace0*/  ISETP.NE.OR P1, PT, R252, -0x1, P2 ;  /* 0xfffffffffc00780c */ /* 0x000fe20001725670 */
[----:B------:R-:W-:Y:S02]  /*acf0*/  @P0 IMAD.MOV.U32 R5, RZ, RZ, c[0x0][0x210] ;  /* 0x00008400ff050624 */ /* 0x000fe400078e00ff */
[----:B------:R-:W-:Y:S02]  /*ad00*/  @!P0 IMAD.MOV.U32 R6, RZ, RZ, c[0x0][0x214] ;  /* 0x00008500ff068624 */ /* 0x000fe400078e00ff */
[----:B------:R-:W-:-:S04]  /*ad10*/  @!P4 IMAD.WIDE.U32 R2, R13, c[0x0][0x1e0], RZ ;  /* 0x000078000d02ca25 */ /* 0x000fc800078e00ff */
[----:B------:R-:W-:Y:S01]  /*ad20*/  @!P4 IMAD R0, R13, c[0x0][0x1e4], R0 ;  /* 0x000079000d00ca24 */ /* 0x000fe200078e0200 */
[----:B------:R-:W-:Y:S01]  /*ad30*/  @!P4 MOV R10, R2 ;  /* 0x00000002000ac202 */ /* 0x000fe20000000f00 */
[----:B------:R-:W-:Y:S01]  /*ad40*/  @P0 IMAD R5, R5, c[0x0][0x214], RZ ;  /* 0x0000850005050a24 */ /* 0x000fe200078e02ff */
[----:B------:R-:W-:Y:S01]  /*ad50*/  @!P0 SEL R5, R6, c[0x0][0x234], !P3 ;  /* 0x00008d0006058a07 */ /* 0x000fe20005800000 */
[----:B------:R-:W-:Y:S01]  /*ad60*/  @!P4 IMAD.IADD R4, R3, 0x1, R0 ;  /* 0x000000010304c824 */ /* 0x000fe200078e0200 */
[----:B------:R-:W-:Y:S01]  /*ad70*/  CS2R R6, SRZ ;  /* 0x0000000000067805 */ /* 0x000fe2000001ff00 */
[----:B------:R-:W-:Y:S02]  /*ad80*/  IMAD.SHL.U32 R0, R19, 0x8, RZ ;  /* 0x0000000813007824 */ /* 0x000fe400078e00ff */
[----:B------:R-:W-:Y:S02]  /*ad90*/  @P0 IMAD.MOV.U32 R2, RZ, RZ, 0x1 ;  /* 0x00000001ff020424 */ /* 0x000fe400078e00ff */
[----:B------:R-:W-:Y:S01]  /*ada0*/  @!P0 IMAD R2, R5, c[0x0][0x1c0], RZ ;  /* 0x0000700005028a24 */ /* 0x000fe200078e02ff */
[C---:B------:R-:W-:Y:S01]  /*adb0*/  IADD3 R10, P3, R0.reuse, R10, RZ ;  /* 0x0000000a000a7210 */ /* 0x040fe20007f7e0ff */
[C---:B------:R-:W-:Y:S01]  /*adc0*/  @!P1 IMAD R252, R13.reuse, c[0x0][0x214], RZ ;  /* 0x000085000dfc9a24 */ /* 0x040fe200078e02ff */
[C---:B------:R-:W-:Y:S01]  /*add0*/  ISETP.GE.AND P1, PT, R0.reuse, c[0x0][0x220], PT ;  /* 0x0000880000007a0c */ /* 0x040fe20003f26270 */
[----:B------:R-:W-:Y:S01]  /*ade0*/  IMAD R2, R13, R2, RZ ;  /* 0x000000020d027224 */ /* 0x000fe200078e02ff */
[----:B------:R-:W-:Y:S01]  /*adf0*/  LEA.HI.X.SX32 R11, R0, R4, 0x1, P3 ;  /* 0x00000004000b7211 */ /* 0x000fe200018f0eff */
[----:B------:R-:W-:Y:S01]  /*ae00*/  @!P0 IMAD.MOV.U32 R17, RZ, RZ, 0x1 ;  /* 0x00000001ff118424 */ /* 0x000fe200078e00ff */
[----:B------:R-:W-:Y:S01]  /*ae10*/  SHF.R.S32.HI R4, RZ, 0x2, R8 ;  /* 0x00000002ff047819 */ /* 0x000fe20000011408 */
[----:B------:R-:W-:Y:S01]  /*ae20*/  @!P2 IMAD.MOV.U32 R6, RZ, RZ, R252 ;  /* 0x000000ffff06a224 */ /* 0x000fe200078e00fc */
[----:B------:R-:W-:Y:S01]  /*ae30*/  SEL R0, R2, RZ, P2 ;  /* 0x000000ff02007207 */ /* 0x000fe20001000000 */
[----:B------:R-:W-:Y:S01]  /*ae40*/  IMAD R2, R25, R17, RZ ;  /* 0x0000001119027224 */ /* 0x000fe200078e02ff */
[----:B------:R-:W-:Y:S01]  /*ae50*/  ISETP.GE.OR P3, PT, R4, R14, P1 ;  /* 0x0000000e0400720c */ /* 0x000fe20000f66670 */
[----:B------:R-:W-:Y:S01]  /*ae60*/  IMAD.WIDE.U32 R10, R15, c[0x0][0x1f0], R10 ;  /* 0x00007c000f0a7a25 */ /* 0x000fe200078e000a */
[----:B------:R-:W-:-:S02]  /*ae70*/  @!P2 SHF.R.S32.HI R7, RZ, 0x1f, R252 ;  /* 0x0000001fff07a819 */ /* 0x000fc400000114fc */
[----:B------:R-:W-:Y:S01]  /*ae80*/  SHF.R.S32.HI R8, RZ, 0x1f, R2 ;  /* 0x0000001fff087819 */ /* 0x000fe20000011402 */
[----:B------:R-:W-:Y:S01]  /*ae90*/  IMAD R0, R15, R5, R0 ;  /* 0x000000050f007224 */ /* 0x000fe200078e0200 */
[----:B------:R-:W-:Y:S02]  /*aea0*/  SHF.R.S32.HI R5, RZ, 0x1f, R4 ;  /* 0x0000001fff057819 */ /* 0x000fe40000011404 */
[----:B------:R-:W-:Y:S02]  /*aeb0*/  ISETP.GE.AND P6, PT, R4, R14, PT ;  /* 0x0000000e0400720c */ /* 0x000fe40003fc6270 */
[----:B------:R-:W-:Y:S01]  /*aec0*/  IADD3 R20, P2, P0, R2, R6, R0 ;  /* 0x0000000602147210 */ /* 0x000fe2000785e000 */
[----:B------:R-:W-:Y:S01]  /*aed0*/  IMAD.WIDE R2, R27, 0x80, R4 ;  /* 0x000000801b027825 */ /* 0x000fe200078e0204 */
[----:B------:R-:W-:-:S04]  /*aee0*/  SHF.R.S32.HI R0, RZ, 0x1f, R0 ;  /* 0x0000001fff007819 */ /* 0x000fc80000011400 */
[----:B------:R-:W-:Y:S01]  /*aef0*/  IADD3.X R18, R8, R7, R0, P2, P0 ;  /* 0x0000000708127210 */ /* 0x000fe200017e0400 */
[----:B------:R-:W-:Y:S01]  /*af00*/  IMAD.IADD R7, R9, 0x1, R11 ;  /* 0x0000000109077824 */ /* 0x000fe200078e020b */
        /* <DEDUP_REMOVED lines=9> */
.L_x_80:
[----:B------:R-:W-:Y:S05]  /*afa0*/  BSYNC B0 ;  /* 0x0000000000007941 */ /* 0x000fea0003800000 */
.L_x_79:
[----:B------:R-:W-:Y:S01]  /*afb0*/  IADD3 R16, R4, 0x20, RZ ;  /* 0x0000002004107810 */ /* 0x000fe20007ffe0ff */
[----:B------:R-:W-:Y:S03]  /*afc0*/  BSSY B0, `(.L_x_81) ;  /* 0x000000f000007945 */ /* 0x000fe60003800000 */
[CC--:B------:R-:W-:Y:S02]  /*afd0*/  ISETP.GE.OR P0, PT, R16.reuse, R14.reuse, P1 ;  /* 0x0000000e1000720c */ /* 0x0c0fe40000f06670 */
[----:B------:R-:W-:-:S11]  /*afe0*/  ISETP.GE.AND P5, PT, R16, R14, PT ;  /* 0x0000000e1000720c */ /* 0x000fd60003fa6270 */
        /* <DEDUP_REMOVED lines=12> */
.L_x_82:
[----:B------:R-:W-:Y:S05]  /*b0b0*/  BSYNC B0 ;  /* 0x0000000000007941 */ /* 0x000fea0003800000 */
.L_x_81:
        /* <DEDUP_REMOVED lines=16> */
.L_x_84:
[----:B------:R-:W-:Y:S05]  /*b1c0*/  BSYNC B0 ;  /* 0x0000000000007941 */ /* 0x000fea0003800000 */
.L_x_83:
[----:B-1----:R-:W-:Y:S01]  /*b1d0*/  IADD3 R12, R4, 0x60, RZ ;  /* 0x00000060040c7810 */ /* 0x002fe20007ffe0ff */
[----:B------:R-:W-:Y:S03]  /*b1e0*/  BSSY B0, `(.L_x_85) ;  /* 0x000000e000007945 */ /* 0x000fe60003800000 */
[CC--:B------:R-:W-:Y:S02]  /*b1f0*/  ISETP.GE.OR P1, PT, R12.reuse, R14.reuse, P1 ;  /* 0x0000000e0c00720c */ /* 0x0c0fe40000f26670 */
[----:B------:R-:W-:-:S11]  /*b200*/  ISETP.GE.AND P0, PT, R12, R14, PT ;  /* 0x0000000e0c00720c */ /* 0x000fd60003f06270 */
        /* <DEDUP_REMOVED lines=11> */
.L_x_86:
[----:B------:R-:W-:Y:S05]  /*b2c0*/  BSYNC B0 ;  /* 0x0000000000007941 */ /* 0x000fea0003800000 */
.L_x_85:
[C---:B------:R-:W-:Y:S02]  /*b2d0*/  ISETP.NE.OR P6, PT, R19.reuse, RZ, P6 ;  /* 0x000000ff1300720c */ /* 0x040fe400037c5670 */
[C---:B------:R-:W-:Y:S02]  /*b2e0*/  ISETP.NE.OR P5, PT, R19.reuse, RZ, P5 ;  /* 0x000000ff1300720c */ /* 0x040fe40002fa5670 */
[C---:B------:R-:W-:Y:S02]  /*b2f0*/  ISETP.NE.OR P4, PT, R19.reuse, RZ, P4 ;  /* 0x000000ff1300720c */ /* 0x040fe40002785670 */
[----:B------:R-:W-:-:S07]  /*b300*/  ISETP.NE.OR P0, PT, R19, RZ, P0 ;  /* 0x000000ff1300720c */ /* 0x000fce0000705670 */
        /* <DEDUP_REMOVED lines=30> */
.L_x_87:
        /* <DEDUP_REMOVED lines=9> */
.L_x_1126:


//--------------------- .text._ZN5flash16flash_fwd_kernelI23Flash_fwd_kernel_traitsILi32ELi128ELi128ELi4ELb0ELb0EN7cutlass6half_tE19Flash_kernel_traitsILi32ELi128ELi128ELi4ES3_EELb0ELb0ELb0ELb1ELb0ELb0ELb0ELb0EEEvNS_16Flash_fwd_paramsE --------------------------
	.section	.text._ZN5flash16flash_fwd_kernelI23Flash_fwd_kernel_traitsILi32ELi128ELi128ELi4ELb0ELb0EN7cutlass6half_tE19Flash_kernel_traitsILi32ELi128ELi128ELi4ES3_EELb0ELb0ELb0ELb1ELb0ELb0ELb0ELb0EEEvNS_16Flash_fwd_paramsE,"ax",@progbits
	.sectioninfo	@"SHI_REGISTERS=255"
	.align	128
        .global         _ZN5flash16flash_fwd_kernelI23Flash_fwd_kernel_traitsILi32ELi128ELi128ELi4ELb0ELb0EN7cutlass6half_tE19Flash_kernel_traitsILi32ELi128ELi128ELi4ES3_EELb0ELb0ELb0ELb1ELb0ELb0ELb0ELb0EEEvNS_16Flash_fwd_paramsE
        .type           _ZN5flash16flash_fwd_kernelI23Flash_fwd_kernel_traitsILi32ELi128ELi128ELi4ELb0ELb0EN7cutlass6half_tE19Flash_kernel_traitsILi32ELi128ELi128ELi4ES3_EELb0ELb0ELb0ELb1ELb0ELb0ELb0ELb0EEEvNS_16Flash_fwd_paramsE,@function
        .size           _ZN5flash16flash_fwd_kernelI23Flash_fwd_kernel_traitsILi32ELi128ELi128ELi4ELb0ELb0EN7cutlass6half_tE19Flash_kernel_traitsILi32ELi128ELi128ELi4ES3_EELb0ELb0ELb0ELb1ELb0ELb0ELb0ELb0EEEvNS_16Flash_fwd_paramsE,(.L_x_1127 - _ZN5flash16flash_fwd_kernelI23Flash_fwd_kernel_traitsILi32ELi128ELi128ELi4ELb0ELb0EN7cutlass6half_tE19Flash_kernel_traitsILi32ELi128ELi128ELi4ES3_EELb0ELb0ELb0ELb1ELb0ELb0ELb0ELb0EEEvNS_16Flash_fwd_paramsE)
        .other          _ZN5flash16flash_fwd_kernelI23Flash_fwd_kernel_traitsILi32ELi128ELi128ELi4ELb0ELb0EN7cutlass6half_tE19Flash_kernel_traitsILi32ELi128ELi128ELi4ES3_EELb0ELb0ELb0ELb1ELb0ELb0ELb0ELb0EEEvNS_16Flash_fwd_paramsE,@"STO_CUDA_ENTRY STV_DEFAULT"
_ZN5flash16flash_fwd_kernelI23Flash_fwd_kernel_traitsILi32ELi128ELi128ELi4ELb0ELb0EN7cutlass6half_tE19Flash_kernel_traitsILi32ELi128ELi128ELi4ES3_EELb0ELb0ELb0ELb1ELb0ELb0ELb0ELb0EEEvNS_16Flash_fwd_paramsE:
.text._ZN5flash16flash_fwd_kernelI23Flash_fwd_kernel_traitsILi32ELi128ELi128ELi4ELb0ELb0EN7cutlass6half_tE19Flash_kernel_traitsILi32ELi128ELi128ELi4ES3_EELb0ELb0ELb0ELb1ELb0ELb0ELb0ELb0EEEvNS_16Flash_fwd_paramsE:
        /* <DEDUP_REMOVED lines=35> */
.L_x_88:
[----:B---34-:R-:W-:Y:S02]  /*0230*/  MOV R0, c[0x0][0x218] ;  /* 0x0000860000007a02 */ /* 0x018fe40000000f00 */
.L_x_89:
        /* <DEDUP_REMOVED lines=12> */
[----:B------:R-:W-:-:S13]  /*0300*/  ISETP.GE.AND P0, PT, R50, 0x1, PT ;  /* 0x000000013200780c */ /* 0x000fda0003f06270 */
[----:B------:R-:W-:Y:S05]  /*0310*/  @!P0 BRA `(.L_x_90) ;  /* 0x0000f13000008947 */ /* 0x000fea0003800000 */
[----:B------:R-:W-:Y:S02]  /*0320*/  ISETP.NE.AND P1, PT, R252, -0x1, PT ;  /* 0xfffffffffc00780c */ /* 0x000fe40003f25270 */
[----:B------:R-:W-:Y:S02]  /*0330*/  ISETP.NE.AND P0, PT, R8, -0x1, PT ;  /* 0xffffffff0800780c */ /* 0x000fe40003f05270 */
[----:B------:R-:W-:-:S09]  /*0340*/  SHF.R.S32.HI R17, RZ, 0x1f, R16 ;  /* 0x0000001fff117819 */ /* 0x000fd20000011410 */
        /* <DEDUP_REMOVED lines=25> */
.L_x_91:
        /* <DEDUP_REMOVED lines=10> */
[----:B------:R-:W-:Y:S02]  /*0580*/  IMAD.MOV.U32 R2, RZ, RZ, R4 ;  /* 0x000000ffff027224 */ /* 0x000fe400078e0004 */
[----:B------:R-:W-:Y:S02]  /*0590*/  @P0 IMAD.IADD R4, R7, 0x1, R8 ;  /* 0x0000000107040824 */ /* 0x000fe400078e0208 */
[----:B------:R-:W-:-:S05]  /*05a0*/  IMAD.HI.U32 R0, R0, R2, RZ ;  /* 0x0000000200007227 */ /* 0x000fca00078e00ff */
[----:B------:R-:W-:-:S05]  /*05b0*/  IADD3 R3, -R0, RZ, RZ ;  /* 0x000000ff00037210 */ /* 0x000fca0007ffe1ff */
[----:B------:R-:W-:-:S05]  /*05c0*/  IMAD R2, R5, R3, R2 ;  /* 0x0000000305027224 */ /* 0x000fca00078e0202 */
[----:B------:R-:W-:-:S13]  /*05d0*/  ISETP.GT.U32.AND P2, PT, R5, R2, PT ;  /* 0x000000020500720c */ /* 0x000fda0003f44070 */
[----:B------:R-:W-:Y:S01]  /*05e0*/  @!P2 IMAD.IADD R2, R2, 0x1, -R5 ;  /* 0x000000010202a824 */ /* 0x000fe200078e0a05 */
[----:B------:R-:W-:Y:S02]  /*05f0*/  @!P2 IADD3 R0, R0, 0x1, RZ ;  /* 0x000000010000a810 */ /* 0x000fe40007ffe0ff */
[----:B------:R-:W-:Y:S02]  /*0600*/  ISETP.NE.AND P2, PT, RZ, c[0x0][0x1c8], PT ;  /* 0x00007200ff007a0c */ /* 0x000fe40003f45270 */
[----:B------:R-:W-:Y:S02]  /*0610*/  ISETP.GE.U32.AND P3, PT, R2, R5, PT ;  /* 0x000000050200720c */ /* 0x000fe40003f66070 */
        /* <DEDUP_REMOVED lines=21> */
.L_x_92:
[----:B------:R-:W-:Y:S01]  /*0770*/  SHF.R.S32.HI R21, RZ, 0x1f, R227 ;  /* 0x0000001fff157819 */ /* 0x000fe200000114e3 */
[----:B------:R-:W-:Y:S01]  /*0780*/  IMAD.IADD R29, R172, 0x1, -R226 ;  /* 0x00000001ac1d7824 */ /* 0x000fe200078e0ae2 */
[----:B------:R-:W-:Y:S01]  /*0790*/  BSSY B0, `(.L_x_93) ;  /* 0x0000033000007945 */ /* 0x000fe20003800000 */
[----:B------:R-:W-:Y:S02]  /*07a0*/  SHF.R.S32.HI R15, RZ, 0x1f, R12 ;  /* 0x0000001fff0f7819 */ /* 0x000fe4000001140c */
[CC--:B------:R-:W-:Y:S01]  /*07b0*/  LEA.HI R4, R21.reuse, R227.reuse, RZ, 0x2 ;  /* 0x000000e315047211 */ /* 0x0c0fe200078f10ff */
[----:B------:R1:W-:Y:S01]  /*07c0*/  STL [R1+0x18], R29 ;  /* 0x0000181d01007387 */ /* 0x0003e20000100800 */
[----:B------:R-:W-:Y:S02]  /*07d0*/  LEA.HI R24, R21, R227, RZ, 0x3 ;  /* 0x000000e315187211 */ /* 0x000fe400078f18ff */
        /* <DEDUP_REMOVED lines=10> */
[----:B------:R-:W-:Y:S02]  /*0880*/  LOP3.LUT R4, R4, 0x7fffffe, RZ, 0xc0, !PT ;  /* 0x07fffffe04047812 */ /* 0x000fe400078ec0ff */
[----:B------:R-:W-:Y:S02]  /*0890*/  LOP3.LUT R3, R0, 0x18, R248, 0xf8, !PT ;  /* 0x0000001800037812 */ /* 0x000fe400078ef8f8 */
[----:B------:R-:W-:Y:S01]  /*08a0*/  SHF.R.U32.HI R0, RZ, 0x3, R0 ;  /* 0x00000003ff007819 */ /* 0x000fe20000011600 */
[----:B------:R-:W-:Y:S01]  /*08b0*/  IMAD.IADD R4, R2, 0x1, -R4 ;  /* 0x0000000102047824 */ /* 0x000fe200078e0a04 */
[----:B------:R-:W-:Y:S02]  /*08c0*/  IADD3 R6, P0, R248, R9, RZ ;  /* 0x00000009f8067210 */ /* 0x000fe40007f1e0ff */
[----:B------:R-:W-:Y:S01]  /*08d0*/  LOP3.LUT R3, R3, R0, RZ, 0x3c, !PT ;  /* 0x0000000003037212 */ /* 0x000fe200078e3cff */
[----:B------:R-:W-:Y:S01]  /*08e0*/  IMAD R4, R51, 0x8, R4 ;  /* 0x0000000833047824 */ /* 0x000fe200078e0204 */
[----:B------:R-:W-:Y:S01]  /*08f0*/  SHF.R.S32.HI R249, RZ, 0x1f, R248 ;  /* 0x0000001ffff97819 */ /* 0x000fe200000114f8 */
[----:B------:R-:W-:-:S02]  /*0900*/  IMAD R0, R17, c[0x0][0x1a8], RZ ;  /* 0x00006a0011007a24 */ /* 0x000fc400078e02ff */
[----:B------:R-:W-:Y:S01]  /*0910*/  IMAD.U32 R4, R4, 0x20, R3 ;  /* 0x0000002004047824 */ /* 0x000fe200078e0003 */
[----:B------:R-:W-:Y:S01]  /*0920*/  SHF.R.S32.HI R3, RZ, 0x1f, R2 ;  /* 0x0000001fff037819 */ /* 0x000fe20000011402 */
[----:B------:R-:W-:Y:S01]  /*0930*/  IMAD.X R7, R249, 0x1, R10, P0 ;  /* 0x00000001f9077824 */ /* 0x000fe200000e060a */
[----:B------:R-:W-:Y:S01]  /*0940*/  ISETP.GE.AND P0, PT, R2, R29, PT ;  /* 0x0000001d0200720c */ /* 0x000fe20003f06270 */
[----:B------:R-:W-:Y:S02]  /*0950*/  IMAD R0, R16, c[0x0][0x1ac], R0 ;  /* 0x00006b0010007a24 */ /* 0x000fe400078e0200 */
[----:B------:R-:W-:-:S04]  /*0960*/  IMAD.WIDE R30, R13, 0x80, R2 ;  /* 0x000000800d1e7825 */ /* 0x000fc800078e0202 */
[----:B------:R-:W-:Y:S01]  /*0970*/  IMAD.WIDE.U32 R6, R16, c[0x0][0x1a8], R6 ;  /* 0x00006a0010067a25 */ /* 0x000fe200078e0006 */
[----:B------:R1:W-:Y:S03]  /*0980*/  STL.64 [R1+0x10], R30 ;  /* 0x0000101e01007387 */ /* 0x0003e60000100a00 */
        /* <DEDUP_REMOVED lines=19> */
.L_x_94:
[----:B------:R-:W-:Y:S05]  /*0ac0*/  BSYNC B0 ;  /* 0x0000000000007941 */ /* 0x000fea0003800000 */
.L_x_93:
        /* <DEDUP_REMOVED lines=8> */
[----:B---3--:R-:W-:Y:S01]  /*0b50*/  IADD3 R10, P0, R30, 0x20, RZ ;  /* 0x000000201e0a7810 */ /* 0x008fe20007f1e0ff */
        /* <DEDUP_REMOVED lines=13> */
.L_x_96:
[----:B------:R-:W-:Y:S05]  /*0c30*/  BSYNC B0 ;  /* 0x0000000000007941 */ /* 0x000fea0003800000 */
.L_x_95:
        /* <DEDUP_REMOVED lines=22> */
.L_x_98:
[----:B------:R-:W-:Y:S05]  /*0da0*/  BSYNC B0 ;  /* 0x0000000000007941 */ /* 0x000fea0003800000 */
.L_x_97:
[----:B------:R-:W-:Y:S01]  /*0db0*/  IADD3 R26, R2, 0x60, RZ ;  /* 0x00000060021a7810 */ /* 0x000fe20007ffe0ff */
[----:B------:R-:W-:Y:S01]  /*0dc0*/  IMAD.MOV.U32 R245, RZ, RZ, c[0x0][0x198] ;  /* 0x00006600fff57624 */ /* 0x000fe200078e00ff */
[----:B------:R-:W-:Y:S01]  /*0dd0*/  IADD3 R0, R50, 0x7f, RZ ;  /* 0x0000007f32007810 */ /* 0x000fe20007ffe0ff */
[----:B------:R-:W-:Y:S01]  /*0de0*/  IMAD.MOV.U32 R9, RZ, RZ, 0x7 ;  /* 0x00000007ff097424 */ /* 0x000fe200078e00ff */
[----:B------:R-:W-:Y:S01]  /*0df0*/  ISETP.GE.AND P0, PT, R26, R29, PT ;  /* 0x0000001d1a00720c */ /* 0x000fe20003f06270 */
[----:B------:R1:W-:Y:S01]  /*0e00*/  STL [R1+0x24], R26 ;  /* 0x0000241a01007387 */ /* 0x0003e20000100800 */
[----:B------:R-:W-:Y:S01]  /*0e10*/  SHF.R.S32.HI R8, RZ, 0x1f, R0 ;  /* 0x0000001fff087819 */ /* 0x000fe20000011400 */
[----:B------:R-:W-:Y:S01]  /*0e20*/  BSSY B0, `(.L_x_99) ;  /* 0x0000015000007945 */ /* 0x000fe20003800000 */
[C---:B------:R-:W-:Y:S01]  /*0e30*/  SHF.L.U64.HI R244, R245.reuse, R9, c[0x0][0x19c] ;  /* 0x00006700f5f47619 */ /* 0x040fe20000010209 */
[----:B------:R-:W-:Y:S01]  /*0e40*/  IMAD.SHL.U32 R246, R245, 0x80, RZ ;  /* 0x00000080f5f67824 */ /* 0x000fe200078e00ff */
[----:B------:R-:W-:-:S07]  /*0e50*/  LEA.HI R225, R8, R0, RZ, 0x7 ;  /* 0x0000000008e17211 */ /* 0x000fce00078f38ff */
[----:B------:R-:W-:Y:S05]  /*0e60*/  @P0 BRA `(.L_x_100) ;  /* 0x0000010000000947 */ /* 0x000fea0003800000 */
[----:B------:R-:W-:-:S13]  /*0e70*/  ISETP.GE.AND P0, PT, R248, c[0x0][0x220], PT ;  /* 0x00008800f8007a0c */ /* 0x000fda0003f06270 */
[----:B------:R1:W-:Y:S01]  /*0e80*/  @P0 STS.128 [R221+0x1800], RZ ;  /* 0x001800ffdd000388 */ /* 0x0003e20000000c00 */
[----:B------:R-:W-:Y:S05]  /*0e90*/  @P0 BRA `(.L_x_100) ;  /* 0x000000d000000947 */ /* 0x000fea0003800000 */
[----:B------:R-:W-:Y:S02]  /*0ea0*/  IADD3 R8, P0, R30, 0x60, RZ ;  /* 0x000000601e087810 */ /* 0x000fe40007f1e0ff */
[----:B------:R-:W-:Y:S02]  /*0eb0*/  MOV R4, R6 ;  /* 0x0000000600047202 */ /* 0x000fe40000000f00 */
[----:B------:R-:W-:-:S03]  /*0ec0*/  IADD3.X R0, RZ, R31, RZ, P0, !PT ;  /* 0x0000001fff007210 */ /* 0x000fc600007fe4ff */
[----:B------:R-:W-:-:S04]  /*0ed0*/  IMAD.WIDE.U32 R6, R8, c[0x0][0x190], R4 ;  /* 0x0000640008067a25 */ /* 0x000fc800078e0004 */
[----:B------:R-:W-:Y:S01]  /*0ee0*/  IMAD R0, R0, c[0x0][0x190], RZ ;  /* 0x0000640000007a24 */ /* 0x000fe200078e02ff */
[----:B------:R-:W-:-:S03]  /*0ef0*/  LEA R4, P0, R6, c[0x0][0x160], 0x1 ;  /* 0x0000580006047a11 */ /* 0x000fc600078008ff */
[----:B------:R-:W-:-:S05]  /*0f00*/  IMAD R0, R8, c[0x0][0x194], R0 ;  /* 0x0000650008007a24 */ /* 0x000fca00078e0200 */
[----:B------:R-:W-:-:S04]  /*0f10*/  IADD3 R0, R7, R0, RZ ;  /* 0x0000000007007210 */ /* 0x000fc80007ffe0ff */
[----:B------:R-:W-:-:S05]  /*0f20*/  LEA.HI.X R5, R6, c[0x0][0x164], R0, 0x1, P0 ;  /* 0x0000590006057a11 */ /* 0x000fca00000f0c00 */
[----:B------:R-:W-:Y:S01]  /*0f30*/  @!PT LDS RZ, [RZ] ;  /* 0x00000000fffff984 */ /* 0x000fe20000000800 */
[----:B------:R-:W-:Y:S01]  /*0f40*/  @!PT LDS RZ, [RZ] ;  /* 0x00000000fffff984 */ /* 0x000fe20000000800 */
[----:B------:R-:W-:Y:S01]  /*0f50*/  @!PT LDS RZ, [RZ] ;  /* 0x00000000fffff984 */ /* 0x000fe20000000800 */
[----:B------:R1:W-:Y:S02]  /*0f60*/  LDGSTS.E.BYPASS.LTC128B.128 [R221+0x1800], [R4.64] ;  /* 0x0180000004dd7fae */ /* 0x0003e4000b901d46 */
.L_x_100:
[----:B------:R-:W-:Y:S05]  /*0f70*/  BSYNC B0 ;  /* 0x0000000000007941 */ /* 0x000fea0003800000 */
.L_x_99:
[----:B------:R-:W-:Y:S01]  /*0f80*/  LEA.HI R21, R21, R227, RZ, 0x4 ;  /* 0x000000e315157211 */ /* 0x000fe200078f20ff */
[----:B------:R-:W-:Y:S01]  /*0f90*/  IMAD R8, R3, c[0x0][0x198], RZ ;  /* 0x0000660003087a24 */ /* 0x000fe200078e02ff */
[----:B------:R-:W-:Y:S01]  /*0fa0*/  LEA.HI.SX32 R48, R225, 0xffffffff, 0x19 ;  /* 0xffffffffe1307811 */ /* 0x000fe200078fcaff */
[C-C-:B------:R-:W-:Y:S01]  /*0fb0*/  IMAD.WIDE.U32 R6, R2.reuse, c[0x0][0x198], R248.reuse ;  /* 0x0000660002067a25 */ /* 0x140fe200078e00f8 */
[----:B------:R-:W-:Y:S01]  /*0fc0*/  LOP3.LUT R9, R21, 0xfffffff0, RZ, 0xc0, !PT ;  /* 0xfffffff015097812 */ /* 0x000fe200078ec0ff */
[----:B------:R-:W-:Y:S02]  /*0fd0*/  BSSY B0, `(.L_x_101) ;  /* 0x0000033000007945 */ /* 0x000fe40003800000 */
[----:B------:R-:W-:Y:S01]  /*0fe0*/  IMAD R0, R3, c[0x0][0x1a0], RZ ;  /* 0x0000680003007a24 */ /* 0x000fe200078e02ff */
[----:B------:R-:W-:Y:S01]  /*0ff0*/  IADD3 R6, P1, R19, R6, RZ ;  /* 0x0000000613067210 */ /* 0x000fe20007f3e0ff */
[----:B-1----:R-:W-:-:S04]  /*1000*/  IMAD.WIDE.U32 R4, R2, c[0x0][0x1a0], R248 ;  /* 0x0000680002047a25 */ /* 0x002fc800078e00f8 */
[----:B------:R-:W-:Y:S01]  /*1010*/  IMAD R8, R2, c[0x0][0x19c], R8 ;  /* 0x0000670002087a24 */ /* 0x000fe200078e0208 */
[----:B------:R-:W-:Y:S01]  /*1020*/  IADD3 R4, P0, R14, R4, RZ ;  /* 0x000000040e047210 */ /* 0x000fe20007f1e0ff */
[----:B------:R-:W-:Y:S02]  /*1030*/  IMAD R0, R2, c[0x0][0x1a4], R0 ;  /* 0x0000690002007a24 */ /* 0x000fe400078e0200 */
[----:B------:R-:W-:Y:S01]  /*1040*/  IMAD.IADD R13, R227, 0x1, -R9 ;  /* 0x00000001e30d7824 */ /* 0x000fe200078e0a09 */
[----:B------:R-:W-:Y:S01]  /*1050*/  IADD3.X R7, R20, R7, R8, P1, !PT ;  /* 0x0000000714077210 */ /* 0x000fe20000ffe408 */
[C---:B---3--:R-:W-:Y:S01]  /*1060*/  IMAD R10, R15.reuse, c[0x0][0x1b0], RZ ;  /* 0x00006c000f0a7a24 */ /* 0x048fe200078e02ff */
[----:B------:R-:W-:Y:S01]  /*1070*/  IADD3.X R5, R18, R5, R0, P0, !PT ;  /* 0x0000000512057210 */ /* 0x000fe200007fe400 */
[----:B------:R-:W-:Y:S01]  /*1080*/  IMAD R9, R15, c[0x0][0x1b8], RZ ;  /* 0x00006e000f097a24 */ /* 0x000fe200078e02ff */
[----:B------:R-:W-:Y:S01]  /*1090*/  LEA.HI R14, R13, R13, RZ, 0x1 ;  /* 0x0000000d0d0e7211 */ /* 0x000fe200078f08ff */
[----:B------:R-:W-:-:S03]  /*10a0*/  IMAD.WIDE.U32 R32, R12, c[0x0][0x1b0], R6 ;  /* 0x00006c000c207a25 */ /* 0x000fc600078e0006 */
[----:B------:R-:W-:Y:S01]  /*10b0*/  SHF.R.S32.HI R0, RZ, 0x1, R14 ;  /* 0x00000001ff007819 */ /* 0x000fe2000001140e */
[----:B------:R-:W-:Y:S01]  /*10c0*/  IMAD.WIDE.U32 R30, R12, c[0x0][0x1b8], R4 ;  /* 0x00006e000c1e7a25 */ /* 0x000fe200078e0004 */
[----:B------:R-:W-:Y:S01]  /*10d0*/  SHF.R.S32.HI R8, RZ, 0x1f, R14 ;  /* 0x0000001fff087819 */ /* 0x000fe2000001140e */
[----:B------:R1:W-:Y:S01]  /*10e0*/  STL.64 [R1+0x8], R32 ;  /* 0x0000082001007387 */ /* 0x0003e20000100a00 */
[----:B------:R-:W-:Y:S01]  /*10f0*/  MOV R250, R32 ;  /* 0x0000002000fa7202 */ /* 0x000fe20000000f00 */
[----:B------:R-:W-:Y:S01]  /*1100*/  IMAD R5, R48, -0x80, R50 ;  /* 0xffffff8030057824 */ /* 0x000fe200078e0232 */
[----:B------:R-:W-:Y:S01]  /*1110*/  LEA.HI R8, R8, R0, RZ, 0x2 ;  /* 0x0000000008087211 */ /* 0x000fe200078f10ff */
[----:B------:R1:W-:Y:S01]  /*1120*/  STL.64 [R1], R30 ;  /* 0x0000001e01007387 */ /* 0x0003e20000100a00 */
[----:B------:R-:W-:Y:S01]  /*1130*/  IMAD R10, R12, c[0x0][0x1b4], R10 ;  /* 0x00006d000c0a7a24 */ /* 0x000fe200078e020a */
[----:B------:R-:W-:Y:S01]  /*1140*/  LOP3.LUT R4, R22, 0xffffffe0, RZ, 0xc0, !PT ;  /* 0xffffffe016047812 */ /* 0x000fe200078ec0ff */
[----:B------:R-:W-:Y:S01]  /*1150*/  IMAD R9, R12, c[0x0][0x1bc], R9 ;  /* 0x00006f000c097a24 */ /* 0x000fe200078e0209 */
[----:B------:R-:W-:-:S02]  /*1160*/  LOP3.LUT R8, R8, 0xfffffffc, RZ, 0xc0, !PT ;  /* 0xfffffffc08087812 */ /* 0x000fc400078ec0ff */
[----:B------:R-:W-:Y:S01]  /*1170*/  ISETP.GE.AND P0, PT, R2, R5, PT ;  /* 0x000000050200720c */ /* 0x000fe20003f06270 */
[----:B------:R-:W-:Y:S01]  /*1180*/  IMAD.IADD R76, R227, 0x1, -R4 ;  /* 0x00000001e34c7824 */ /* 0x000fe200078e0a04 */
[----:B------:R-:W-:Y:S01]  /*1190*/  SHF.R.S32.HI R12, RZ, 0x1f, R48 ;  /* 0x0000001fff0c7819 */ /* 0x000fe20000011430 */
[----:B------:R-:W-:Y:S01]  /*11a0*/  IMAD.IADD R15, R0, 0x1, -R8 ;  /* 0x00000001000f7824 */ /* 0x000fe200078e0a08 */
[----:B------:R-:W-:Y:S01]  /*11b0*/  IADD3 R251, R33, R10, RZ ;  /* 0x0000000a21fb7210 */ /* 0x000fe20007ffe0ff */
[----:B------:R-:W-:Y:S01]  /*11c0*/  IMAD R0, R244, R48, RZ ;  /* 0x00000030f4007224 */ /* 0x000fe200078e02ff */
[----:B------:R-:W-:Y:S01]  /*11d0*/  IADD3 R247, R31, R9, RZ ;  /* 0x000000091ff77210 */ /* 0x000fe20007ffe0ff */
[----:B------:R-:W-:Y:S01]  /*11e0*/  IMAD.MOV.U32 R8, RZ, RZ, 0x10 ;  /* 0x00000010ff087424 */ /* 0x000fe200078e00ff */
[----:B------:R-:W-:Y:S01]  /*11f0*/  LOP3.LUT P1, RZ, R15, 0x2, RZ, 0xc0, !PT ;  /* 0x000000020fff7812 */ /* 0x000fe2000782c0ff */
[-C--:B------:R-:W-:Y:S02]  /*1200*/  IMAD R0, R12, R246.reuse, R0 ;  /* 0x000000f60c007224 */ /* 0x080fe400078e0200 */
        /* <DEDUP_REMOVED lines=15> */
.L_x_102:
[----:B------:R-:W-:Y:S05]  /*1300*/  BSYNC B0 ;  /* 0x0000000000007941 */ /* 0x000fea0003800000 */
.L_x_101:
[----:B------:R-:W-:Y:S01]  /*1310*/  ISETP.GE.AND P0, PT, R28, R5, PT ;  /* 0x000000051c00720c */ /* 0x000fe20003f06270 */
[----:B------:R-:W-:Y:S01]  /*1320*/  IMAD.MOV.U32 R0, RZ, RZ, 0x5 ;  /* 0x00000005ff007424 */ /* 0x000fe200078e00ff */
[----:B------:R-:W-:Y:S01]  /*1330*/  BSSY B0, `(.L_x_103) ;  /* 0x000000f000007945 */ /* 0x000fe20003800000 */
[----:B-1----:R-:W-:-:S03]  /*1340*/  IMAD.SHL.U32 R11, R245, 0x20, RZ ;  /* 0x00000020f50b7824 */ /* 0x002fc600078e00ff */
[----:B------:R-:W-:-:S07]  /*1350*/  SHF.L.U64.HI R10, R245, R0, c[0x0][0x19c] ;  /* 0x00006700f50a7619 */ /* 0x000fce0000010200 */
[----:B------:R-:W-:Y:S05]  /*1360*/  @P0 BRA `(.L_x_104) ;  /* 0x000000b000000947 */ /* 0x000fea0003800000 */
[----:B------:R-:W-:-:S13]  /*1370*/  ISETP.GE.AND P0, PT, R248, c[0x0][0x220], PT ;  /* 0x00008800f8007a0c */ /* 0x000fda0003f06270 */
[----:B------:R1:W-:Y:S01]  /*1380*/  @P0 STS.128 [R221+0x2800], RZ ;  /* 0x002800ffdd000388 */ /* 0x0003e20000000c00 */
[----:B------:R-:W-:Y:S05]  /*1390*/  @P0 BRA `(.L_x_104) ;  /* 0x0000008000000947 */ /* 0x000fea0003800000 */
[----:B------:R-:W-:-:S05]  /*13a0*/  IADD3 R0, P0, R11, R6, RZ ;  /* 0x000000060b007210 */ /* 0x000fca0007f1e0ff */
[----:B------:R-:W-:Y:S01]  /*13b0*/  IMAD.X R11, R10, 0x1, R9, P0 ;  /* 0x000000010a0b7824 */ /* 0x000fe200000e0609 */
[----:B------:R-:W-:-:S04]  /*13c0*/  LEA R10, P0, R0, c[0x0][0x168], 0x1 ;  /* 0x00005a00000a7a11 */ /* 0x000fc800078008ff */
[----:B------:R-:W-:-:S05]  /*13d0*/  LEA.HI.X R11, R0, c[0x0][0x16c], R11, 0x1, P0 ;  /* 0x00005b00000b7a11 */ /* 0x000fca00000f0c0b */
[----:B------:R-:W-:Y:S01]  /*13e0*/  @!PT LDS RZ, [RZ] ;  /* 0x00000000fffff984 */ /* 0x000fe20000000800 */
[----:B------:R-:W-:Y:S01]  /*13f0*/  @!PT LDS RZ, [RZ] ;  /* 0x00000000fffff984 */ /* 0x000fe20000000800 */
[----:B------:R-:W-:Y:S01]  /*1400*/  @!PT LDS RZ, [RZ] ;  /* 0x00000000fffff984 */ /* 0x000fe20000000800 */
[----:B------:R1:W-:Y:S04]  /*1410*/  LDGSTS.E.BYPASS.LTC128B.128 [R221+0x2800], [R10.64] ;  /* 0x028000000add7fae */ /* 0x0003e8000b901d46 */
.L_x_104:
[----:B------:R-:W-:Y:S05]  /*1420*/  BSYNC B0 ;  /* 0x0000000000007941 */ /* 0x000fea0003800000 */
.L_x_103:
        /* <DEDUP_REMOVED lines=15> */
.L_x_106:
[----:B------:R-:W-:Y:S05]  /*1520*/  BSYNC B0 ;  /* 0x0000000000007941 */ /* 0x000fea0003800000 */
.L_x_105:
        /* <DEDUP_REMOVED lines=17> */
.L_x_108:
[----:B------:R-:W-:Y:S05]  /*1640*/  BSYNC B0 ;  /* 0x0000000000007941 */ /* 0x000fea0003800000 */
.L_x_107:
[----:B------:R-:W-:Y:S01]  /*1650*/  ISETP.NE.U32.AND P2, PT, RZ, c[0x0][0x318], PT ;  /* 0x0000c600ff007a0c */ /* 0x000fe20003f45070 */
[----:B------:R-:W0:Y:S03]  /*1660*/  LDGDEPBAR ;  /* 0x00000000000079af */ /* 0x000e260000000000 */
[----:B------:R-:W-:-:S13]  /*1670*/  ISETP.NE.AND.EX P2, PT, RZ, c[0x0][0x31c], PT, P2 ;  /* 0x0000c700ff007a0c */ /* 0x000fda0003f45320 */
[----:B------:R-:W-:Y:S01]  /*1680*/  @P2 SHF.R.S32.HI R0, RZ, 0x1f, R25 ;  /* 0x0000001fff002819 */ /* 0x000fe20000011419 */
[----:B-1----:R-:W-:-:S04]  /*1690*/  @P2 IMAD.WIDE.U32 R6, R25, c[0x0][0x320], R16 ;  /* 0x0000c80019062a25 */ /* 0x002fc800078e0010 */
[----:B------:R-:W-:Y:S01]  /*16a0*/  @P2 IMAD R0, R0, c[0x0][0x320], RZ ;  /* 0x0000c80000002a24 */ /* 0x000fe200078e02ff */
[----:B------:R-:W-:Y:S01]  /*16b0*/  @P2 LEA R8, P0, R6, c[0x0][0x318], 0x2 ;  /* 0x0000c60006082a11 */ /* 0x000fe200078010ff */
[----:B------:R-:W-:-:S04]  /*16c0*/  DEPBAR.LE SB0, 0x0 ;  /* 0x000080000000791a */ /* 0x000fc80000000000 */
[----:B------:R-:W-:-:S04]  /*16d0*/  @P2 IMAD R0, R25, c[0x0][0x324], R0 ;  /* 0x0000c90019002a24 */ /* 0x000fc800078e0200 */
[----:B------:R-:W-:-:S05]  /*16e0*/  @P2 IMAD.IADD R0, R7, 0x1, R0 ;  /* 0x0000000107002824 */ /* 0x000fca00078e0200 */
[----:B------:R-:W-:-:S05]  /*16f0*/  @P2 LEA.HI.X R9, R6, c[0x0][0x31c], R0, 0x2, P0 ;  /* 0x0000c70006092a11 */ /* 0x000fca00000f1400 */
[----:B------:R1:W5:Y:S04]  /*1700*/  @P2 LDG.E R8, [R8.64] ;  /* 0x0000000608082981 */ /* 0x000368000c1e1900 */
[----:B------:R-:W-:Y:S01]  /*1710*/  BAR.SYNC.DEFER_BLOCKING 0x0 ;  /* 0x0000000000007b1d */ /* 0x000fe20000010000 */
[----:B------:R-:W-:Y:S01]  /*1720*/  ISETP.GE.AND P1, PT, R2, R5, PT ;  /* 0x000000050200720c */ /* 0x000fe20003f26270 */
[----:B------:R-:W-:Y:S01]  /*1730*/  IMAD R0, R12, c[0x0][0x1a0], RZ ;  /* 0x000068000c007a24 */ /* 0x000fe200078e02ff */
[----:B------:R-:W-:Y:S01]  /*1740*/  MOV R132, RZ ;  /* 0x000000ff00847202 */ /* 0x000fe20000000f00 */
[C---:B------:R-:W-:Y:S02]  /*1750*/  IMAD.WIDE.U32 R6, R48.reuse, c[0x0][0x1a0], RZ ;  /* 0x0000680030067a25 */ /* 0x040fe400078e00ff */
[----:B------:R-:W-:Y:S02]  /*1760*/  BSSY B0, `(.L_x_109) ;  /* 0x0000016000007945 */ /* 0x000fe40003800000 */
[----:B------:R-:W-:Y:S01]  /*1770*/  IMAD R0, R48, c[0x0][0x1a4], R0 ;  /* 0x0000690030007a24 */ /* 0x000fe200078e0200 */
[----:B------:R-:W-:-:S03]  /*1780*/  LEA R2, P0, R6, R30, 0x7 ;  /* 0x0000001e06027211 */ /* 0x000fc600078038ff */
[----:B------:R-:W-:-:S05]  /*1790*/  IMAD.IADD R0, R7, 0x1, R0 ;  /* 0x0000000107007824 */ /* 0x000fca00078e0200 */
[----:B------:R-:W-:Y:S01]  /*17a0*/  LEA.HI.X R3, R6, R247, R0, 0x7, P0 ;  /* 0x000000f706037211 */ /* 0x000fe200000f3c00 */
[----:B-1----:R-:W5:Y:S01]  /*17b0*/  @P2 MUFU.RCP R9, c[0x0][0x238] ;  /* 0x00008e0000092b08 */ /* 0x002f620000001000 */
[----:B------:R1:W-:Y:S04]  /*17c0*/  @P1 STS [R221+0x4000], RZ ;  /* 0x004000ffdd001388 */ /* 0x0003e80000000800 */
[----:B------:R1:W-:Y:S04]  /*17d0*/  @P1 STS [R221+0x4004], RZ ;  /* 0x004004ffdd001388 */ /* 0x0003e80000000800 */
[----:B------:R1:W-:Y:S01]  /*17e0*/  @P1 STS.64 [R221+0x4008], RZ ;  /* 0x004008ffdd001388 */ /* 0x0003e20000000a00 */
[----:B-----5:R-:W-:Y:S01]  /*17f0*/  @P2 FMUL.FTZ R132, R8, R9 ;  /* 0x0000000908842220 */ /* 0x020fe20000410000 */
[----:B------:R-:W-:Y:S05]  /*1800*/  @P1 BRA `(.L_x_110) ;  /* 0x000000b000001947 */ /* 0x000fea0003800000 */
[----:B-1----:R-:W-:-:S13]  /*1810*/  ISETP.GE.AND P0, PT, R248, c[0x0][0x220], PT ;  /* 0x00008800f8007a0c */ /* 0x002fda0003f06270 */
        /* <DEDUP_REMOVED lines=10> */
.L_x_110:
[----:B-1----:R-:W-:Y:S05]  /*18c0*/  BSYNC B0 ;  /* 0x0000000000007941 */ /* 0x002fea0003800000 */
.L_x_109:
[----:B------:R-:W-:Y:S01]  /*18d0*/  ISETP.GE.AND P0, PT, R28, R5, PT ;  /* 0x000000051c00720c */ /* 0x000fe20003f06270 */
[----:B------:R-:W-:-:S12]  /*18e0*/  BSSY B0, `(.L_x_111) ;  /* 0x0000010000007945 */ /* 0x000fd80003800000 */
[----:B------:R1:W-:Y:S01]  /*18f0*/  @P0 STS.128 [R221+0x4800], RZ ;  /* 0x004800ffdd000388 */ /* 0x0003e20000000c00 */
[----:B------:R-:W-:Y:S05]  /*1900*/  @P0 BRA `(.L_x_112) ;  /* 0x000000d000000947 */ /* 0x000fea0003800000 */
[----:B------:R-:W-:-:S13]  /*1910*/  ISETP.GE.AND P0, PT, R248, c[0x0][0x220], PT ;  /* 0x00008800f8007a0c */ /* 0x000fda0003f06270 */
[----:B------:R1:W-:Y:S01]  /*1920*/  @P0 STS.128 [R221+0x4800], RZ ;  /* 0x004800ffdd000388 */ /* 0x0003e20000000c00 */
[----:B------:R-:W-:Y:S05]  /*1930*/  @P0 BRA `(.L_x_112) ;  /* 0x000000a000000947 */ /* 0x000fea0003800000 */
[----:B------:R-:W-:Y:S02]  /*1940*/  IMAD.MOV.U32 R7, RZ, RZ, c[0x0][0x1a0] ;  /* 0x00006800ff077624 */ /* 0x000fe400078e00ff */
        /* <DEDUP_REMOVED lines=9> */
.L_x_112:
[----:B------:R-:W-:Y:S05]  /*19e0*/  BSYNC B0 ;  /* 0x0000000000007941 */ /* 0x000fea0003800000 */
.L_x_111:
        /* <DEDUP_REMOVED lines=17> */
.L_x_114:
[----:B------:R-:W-:Y:S05]  /*1b00*/  BSYNC B0 ;  /* 0x0000000000007941 */ /* 0x000fea0003800000 */
.L_x_113:
        /* <DEDUP_REMOVED lines=18> */
.L_x_116:
[----:B------:R-:W-:Y:S05]  /*1c30*/  BSYNC B0 ;  /* 0x0000000000007941 */ /* 0x000fea0003800000 */
.L_x_115:
[----:B-1----:R-:W-:Y:S01]  /*1c40*/  LOP3.LUT R2, R24, 0xfffffff8, RZ, 0xc0, !PT ;  /* 0xfffffff818027812 */ /* 0x002fe200078ec0ff */
[----:B------:R-:W-:Y:S01]  /*1c50*/  IMAD.SHL.U32 R5, R15, 0x40, RZ ;  /* 0x000000400f057824 */ /* 0x000fe200078e00ff */
[----:B------:R-:W-:Y:S01]  /*1c60*/  SHF.R.S32.HI R8, RZ, 0x4, R21 ;  /* 0x00000004ff087819 */ /* 0x000fe20000011415 */
[----:B------:R-:W-:Y:S01]  /*1c70*/  STL [R1+0x38], R244 ;  /* 0x000038f401007387 */ /* 0x000fe20000100800 */
[----:B------:R-:W-:Y:S01]  /*1c80*/  LOP3.LUT R3, R14, 0x7fffffe, RZ, 0xc0, !PT ;  /* 0x07fffffe0e037812 */ /* 0x000fe200078ec0ff */
[----:B------:R-:W-:Y:S01]  /*1c90*/  IMAD.IADD R2, R227, 0x1, -R2 ;  /* 0x00000001e3027824 */ /* 0x000fe200078e0a02 */
[----:B------:R-:W-:Y:S01]  /*1ca0*/  LEA.HI R6, R21, R8, RZ, 0x1 ;  /* 0x0000000815067211 */ /* 0x000fe200078f08ff */
[----:B------:R-:W-:Y:S01]  /*1cb0*/  STL [R1+0x34], R225 ;  /* 0x000034e101007387 */ /* 0x000fe20000100800 */
[----:B------:R-:W-:Y:S01]  /*1cc0*/  SHF.R.S32.HI R7, RZ, 0x1f, R13 ;  /* 0x0000001fff077819 */ /* 0x000fe2000001140d */
[----:B------:R-:W-:Y:S01]  /*1cd0*/  IMAD.IADD R201, R13, 0x1, -R3 ;  /* 0x000000010dc97824 */ /* 0x000fe200078e0a03 */
[----:B------:R-:W-:Y:S01]  /*1ce0*/  LEA.HI R0, R2, R2, RZ, 0x1 ;  /* 0x0000000202007211 */ /* 0x000fe200078f08ff */
[----:B------:R-:W-:Y:S01]  /*1cf0*/  STL [R1+0x30], R221 ;  /* 0x000030dd01007387 */ /* 0x000fe20000100800 */
[----:B------:R-:W-:-:S02]  /*1d00*/  LOP3.LUT R6, R6, 0xfffffffe, RZ, 0xc0, !PT ;  /* 0xfffffffe06067812 */ /* 0x000fc400078ec0ff */
[----:B------:R-:W-:Y:S01]  /*1d10*/  LEA.HI R7, R7, R13, RZ, 0x3 ;  /* 0x0000000d07077211 */ /* 0x000fe200078f18ff */
[----:B------:R-:W0:Y:S01]  /*1d20*/  LDGDEPBAR ;  /* 0x00000000000079af */ /* 0x000e220000000000 */
[----:B------:R-:W-:Y:S01]  /*1d30*/  LOP3.LUT R3, R0, 0x3fffffe, RZ, 0xc0, !PT ;  /* 0x03fffffe00037812 */ /* 0x000fe200078ec0ff */
[----:B------:R-:W-:Y:S01]  /*1d40*/  IMAD.IADD R8, R8, 0x1, -R6 ;  /* 0x0000000108087824 */ /* 0x000fe200078e0a06 */
[----:B------:R-:W-:Y:S02]  /*1d50*/  SHF.R.S32.HI R49, RZ, 0x1, R0 ;  /* 0x00000001ff317819 */ /* 0x000fe40000011400 */
[----:B------:R-:W-:Y:S01]  /*1d60*/  IADD3 R9, R2, -R3, RZ ;  /* 0x8000000302097210 */ /* 0x000fe20007ffe0ff */
[----:B------:R-:W-:Y:S01]  /*1d70*/  IMAD.SHL.U32 R3, R7, 0x20, RZ ;  /* 0x0000002007037824 */ /* 0x000fe200078e00ff */
[----:B------:R-:W-:Y:S01]  /*1d80*/  LOP3.LUT R2, R5, 0xc0, RZ, 0xc0, !PT ;  /* 0x000000c005027812 */ /* 0x000fe200078ec0ff */
[C---:B------:R-:W-:Y:S01]  /*1d90*/  IMAD.SHL.U32 R0, R49.reuse, 0x40, RZ ;  /* 0x0000004031007824 */ /* 0x040fe200078e00ff */
[----:B------:R-:W-:Y:S01]  /*1da0*/  LOP3.LUT P0, RZ, R49, 0x2, RZ, 0xc0, !PT ;  /* 0x0000000231ff7812 */ /* 0x000fe2000780c0ff */
[----:B------:R-:W-:Y:S01]  /*1db0*/  IMAD.SHL.U32 R5, R8, 0x8, RZ ;  /* 0x0000000808057824 */ /* 0x000fe200078e00ff */
[----:B------:R-:W-:Y:S01]  /*1dc0*/  LOP3.LUT R200, R3, 0xffffff00, RZ, 0xc0, !PT ;  /* 0xffffff0003c87812 */ /* 0x000fe200078ec0ff */
[----:B------:R-:W-:Y:S01]  /*1dd0*/  IMAD.SHL.U32 R7, R23, 0x8, RZ ;  /* 0x0000000817077824 */ /* 0x000fe200078e00ff */
[----:B------:R-:W-:-:S02]  /*1de0*/  LOP3.LUT R0, R0, 0xc0, RZ, 0xc0, !PT ;  /* 0x000000c000007812 */ /* 0x000fc400078ec0ff */
[----:B------:R-:W-:Y:S02]  /*1df0*/  LOP3.LUT R6, R2, 0x8, R5, 0xf8, !PT ;  /* 0x0000000802067812 */ /* 0x000fe400078ef805 */
[----:B------:R-:W-:Y:S02]  /*1e00*/  SHF.R.U32.HI R3, RZ, 0x3, R2 ;  /* 0x00000003ff037819 */ /* 0x000fe40000011602 */
[----:B------:R-:W-:Y:S02]  /*1e10*/  LEA R2, R51, R200, 0x9 ;  /* 0x000000c833027211 */ /* 0x000fe400078e48ff */
[----:B------:R-:W-:Y:S01]  /*1e20*/  LOP3.LUT R5, R0, 0x8, R7, 0xf8, !PT ;  /* 0x0000000800057812 */ /* 0x000fe200078ef807 */
[----:B------:R-:W-:Y:S01]  /*1e30*/  IMAD R7, R8, 0x8, R9 ;  /* 0x0000000808077824 */ /* 0x000fe200078e0209 */
[----:B------:R-:W-:Y:S01]  /*1e40*/  SHF.R.U32.HI R0, RZ, 0x3, R0 ;  /* 0x00000003ff007819 */ /* 0x000fe20000011600 */
[----:B------:R-:W-:Y:S01]  /*1e50*/  IMAD R2, R201, 0x20, R2 ;  /* 0x00000020c9027824 */ /* 0x000fe200078e0202 */
[----:B------:R-:W-:-:S02]  /*1e60*/  LOP3.LUT R202, R6, R3, RZ, 0x3c, !PT ;  /* 0x0000000306ca7212 */ /* 0x000fc400078e3cff */
[----:B------:R-:W-:-:S03]  /*1e70*/  LOP3.LUT R0, R5, R0, RZ, 0x3c, !PT ;  /* 0x0000000005007212 */ /* 0x000fc600078e3cff */
[----:B------:R-:W-:Y:S02]  /*1e80*/  IMAD.IADD R2, R202, 0x1, R2 ;  /* 0x00000001ca027824 */ /* 0x000fe400078e0202 */
[----:B------:R-:W-:-:S03]  /*1e90*/  IMAD.U32 R0, R7, 0x20, R0 ;  /* 0x0000002007007824 */ /* 0x000fc600078e0000 */
[----:B------:R-:W-:Y:S01]  /*1ea0*/  SHF.L.U32 R211, R2, 0x1, RZ ;  /* 0x0000000102d37819 */ /* 0x000fe200000006ff */
[----:B------:R-:W-:-:S04]  /*1eb0*/  IMAD.SHL.U32 R208, R0, 0x2, RZ ;  /* 0x0000000200d07824 */ /* 0x000fc800078e00ff */
[----:B------:R-:W-:Y:S01]  /*1ec0*/  LDSM.16.M88.4 R12, [R211] ;  /* 0x00000000d30c783b */ /* 0x000fe20000000200 */
[----:B------:R-:W-:Y:S01]  /*1ed0*/  IADD3 R0, R208, 0x2000, RZ ;  /* 0x00002000d0007810 */ /* 0x000fe20007ffe0ff */
[----:B------:R-:W-:Y:S01]  /*1ee0*/  IMAD R212, R4, 0x2, R211 ;  /* 0x0000000204d47824 */ /* 0x000fe200078e02d3 */
[----:B------:R-:W-:Y:S01]  /*1ef0*/  IADD3 R213, R208, 0x2020, RZ ;  /* 0x00002020d0d57810 */ /* 0x000fe20007ffe0ff */
[----:B----4-:R-:W1:Y:S01]  /*1f00*/  LDSM.16.M88.4 R28, [R208+0x2000] ;  /* 0x00200000d01c783b */ /* 0x010e620000000200 */
[----:B------:R-:W-:Y:S02]  /*1f10*/  @P0 IADD3 R213, R0, -0x20, RZ ;  /* 0xffffffe000d50810 */ /* 0x000fe40007ffe0ff */
[----:B------:R-:W-:Y:S01]  /*1f20*/  SHF.R.S32.HI R0, RZ, 0x1f, R76 ;  /* 0x0000001fff007819 */ /* 0x000fe2000001144c */
[----:B------:R-:W4:Y:S03]  /*1f30*/  LDSM.16.M88.4 R8, [R211+0x1000] ;  /* 0x00100000d308783b */ /* 0x000f260000000200 */
[----:B------:R-:W-:Y:S01]  /*1f40*/  LEA.HI R0, R0, R76, RZ, 0x2 ;  /* 0x0000004c00007211 */ /* 0x000fe200078f10ff */
[----:B------:R-:W2:Y:S03]  /*1f50*/  LDSM.16.M88.4 R40, [R208+0x3800] ;  /* 0x00380000d028783b */ /* 0x000ea60000000200 */
[----:B------:R-:W-:Y:S01]  /*1f60*/  SHF.R.S32.HI R2, RZ, 0x2, R0 ;  /* 0x00000002ff027819 */ /* 0x000fe20000011400 */
[----:B------:R-:W-:Y:S04]  /*1f70*/  LDSM.16.M88.4 R44, [R208+0x3c00] ;  /* 0x003c0000d02c783b */ /* 0x000fe80000000200 */
[----:B------:R-:W-:Y:S01]  /*1f80*/  LDSM.16.M88.4 R36, [R208+0x3400] ;  /* 0x00340000d024783b */ /* 0x000fe20000000200 */
[----:B------:R-:W-:-:S03]  /*1f90*/  IMAD R0, R51, 0x10, R2 ;  /* 0x0000001033007824 */ /* 0x000fc600078e0202 */
[----:B------:R-:W3:Y:S01]  /*1fa0*/  LDSM.16.M88.4 R24, [R208+0x2400] ;  /* 0x00240000d018783b */ /* 0x000ee20000000200 */
[----:B------:R-:W-:-:S03]  /*1fb0*/  IMAD.IADD R226, R226, 0x1, R0 ;  /* 0x00000001e2e27824 */ /* 0x000fc600078e0200 */
[----:B------:R-:W2:Y:S02]  /*1fc0*/  LDSM.16.M88.4 R20, [R208+0x2800] ;  /* 0x00280000d014783b */ /* 0x000ea40000000200 */
[----:B------:R-:W-:Y:S02]  /*1fd0*/  IADD3 R0, R50, R226, -R172 ;  /* 0x000000e232007210 */ /* 0x000fe40007ffe8ac */
[----:B------:R-:W2:Y:S04]  /*1fe0*/  LDSM.16.M88.4 R16, [R208+0x2c00] ;  /* 0x002c0000d010783b */ /* 0x000ea80000000200 */
[----:B------:R-:W2:Y:S04]  /*1ff0*/  LDSM.16.M88.4 R32, [R208+0x3000] ;  /* 0x00300000d020783b */ /* 0x000ea80000000200 */
[----:B------:R-:W-:Y:S01]  /*2000*/  LDSM.16.M88.4 R60, [R213+0x1000] ;  /* 0x00100000d53c783b */ /* 0x000fe20000000200 */
[-C--:B-1----:R-:W-:Y:S03]  /*2010*/  HMMA.16816.F32 R72, R12, R28.reuse, RZ ;  /* 0x0000001c0c48723c */ /* 0x082fe600000018ff */
[----:B------:R-:W-:Y:S04]  /*2020*/  LDSM.16.M88.4 R196, [R213+0x1c00] ;  /* 0x001c0000d5c4783b */ /* 0x000fe80000000200 */
[----:B------:R-:W-:Y:S01]  /*2030*/  LDSM.16.M88.4 R188, [R213+0x1800] ;  /* 0x00180000d5bc783b */ /* 0x000fe20000000200 */
[C---:B----4-:R-:W-:Y:S03]  /*2040*/  HMMA.16816.F32 R108, R8.reuse, R28, RZ ;  /* 0x0000001c086c723c */ /* 0x050fe600000018ff */
[----:B------:R-:W-:Y:S04]  /*2050*/  LDSM.16.M88.4 R56, [R213+0x800] ;  /* 0x00080000d538783b */ /* 0x000fe80000000200 */
[----:B------:R-:W-:Y:S01]  /*2060*/  STL [R1+0x28], R2 ;  /* 0x0000280201007387 */ /* 0x000fe20000100800 */
[-C--:B------:R-:W-:Y:S03]  /*2070*/  HMMA.16816.F32 R128, R8, R30.reuse, RZ ;  /* 0x0000001e0880723c */ /* 0x080fe600000018ff */
[----:B------:R-:W-:Y:S05]  /*2080*/  LDSM.16.M88.4 R176, [R213+0x1400] ;  /* 0x00140000d5b0783b */ /* 0x000fea0000000200 */
[----:B------:R-:W-:Y:S08]  /*2090*/  HMMA.16816.F32 R104, R12, R30, RZ ;  /* 0x0000001e0c68723c */ /* 0x000ff000000018ff */
[C---:B--2---:R-:W-:Y:S08]  /*20a0*/  HMMA.16816.F32 R28, R8.reuse, R40, RZ ;  /* 0x00000028081c723c */ /* 0x044ff000000018ff */
[C---:B---3--:R-:W-:Y:S08]  /*20b0*/  HMMA.16816.F32 R112, R8.reuse, R24, RZ ;  /* 0x000000180870723c */ /* 0x048ff000000018ff */
[C---:B------:R-:W-:Y:S08]  /*20c0*/  HMMA.16816.F32 R116, R8.reuse, R20, RZ ;  /* 0x000000140874723c */ /* 0x040ff000000018ff */
[----:B------:R-:W-:Y:S01]  /*20d0*/  IMAD.MOV.U32 R186, RZ, RZ, R30 ;  /* 0x000000ffffba7224 */ /* 0x000fe200078e001e */
[----:B------:R-:W-:Y:S01]  /*20e0*/  HMMA.16816.F32 R120, R8, R16, RZ ;  /* 0x000000100878723c */ /* 0x000fe200000018ff */
[----:B------:R-:W-:-:S02]  /*20f0*/  IMAD.MOV.U32 R185, RZ, RZ, R31 ;  /* 0x000000ffffb97224 */ /* 0x000fc400078e001f */
[----:B------:R-:W-:Y:S02]  /*2100*/  IMAD.MOV.U32 R184, RZ, RZ, R28 ;  /* 0x000000ffffb87224 */ /* 0x000fe400078e001c */
[----:B------:R-:W-:-:S03]  /*2110*/  IMAD.MOV.U32 R183, RZ, RZ, R29 ;  /* 0x000000ffffb77224 */ /* 0x000fc600078e001d */
[C---:B------:R-:W-:Y:S08]  /*2120*/  HMMA.16816.F32 R28, R8.reuse, R44, RZ ;  /* 0x0000002c081c723c */ /* 0x040ff000000018ff */
[C---:B------:R-:W-:Y:S08]  /*2130*/  HMMA.16816.F32 R124, R8.reuse, R32, RZ ;  /* 0x00000020087c723c */ /* 0x040ff000000018ff */
[C---:B------:R-:W-:Y:S08]  /*2140*/  HMMA.16816.F32 R52, R8.reuse, R36, RZ ;  /* 0x000000240834723c */ /* 0x040ff000000018ff */
[----:B------:R-:W-:Y:S01]  /*2150*/  MOV R180, R31 ;  /* 0x0000001f00b47202 */ /* 0x000fe20000000f00 */
[----:B------:R-:W-:Y:S01]  /*2160*/  IMAD.MOV.U32 R171, RZ, RZ, R29 ;  /* 0x000000ffffab7224 */ /* 0x000fe200078e001d */
[----:B------:R-:W-:Y:S01]  /*2170*/  HMMA.16816.F32 R136, R8, R26, RZ ;  /* 0x0000001a0888723c */ /* 0x000fe200000018ff */
[----:B------:R-:W-:-:S02]  /*2180*/  IMAD.MOV.U32 R170, RZ, RZ, R28 ;  /* 0x000000ffffaa7224 */ /* 0x000fc400078e001c */
[----:B------:R-:W-:-:S05]  /*2190*/  IMAD.MOV.U32 R173, RZ, RZ, R30 ;  /* 0x000000ffffad7224 */ /* 0x000fca00078e001e */
[C---:B------:R-:W-:Y:S06]  /*21a0*/  HMMA.16816.F32 R28, R8.reuse, R38, RZ ;  /* 0x00000026081c723c */ /* 0x040fec00000018ff */
[----:B------:R-:W-:Y:S01]  /*21b0*/  IMAD.MOV.U32 R169, RZ, RZ, R53 ;  /* 0x000000ffffa97224 */ /* 0x000fe200078e0035 */
[----:B------:R-:W-:Y:S01]  /*21c0*/  MOV R133, R55 ;  /* 0x0000003700857202 */ /* 0x000fe20000000f00 */
[----:B------:R-:W-:Y:S01]  /*21d0*/  HMMA.16816.F32 R144, R8, R22, RZ ;  /* 0x000000160890723c */ /* 0x000fe200000018ff */
[----:B------:R-:W-:Y:S02]  /*21e0*/  IMAD.MOV.U32 R168, RZ, RZ, R54 ;  /* 0x000000ffffa87224 */ /* 0x000fe400078e0036 */
[----:B------:R-:W-:-:S05]  /*21f0*/  IMAD.MOV.U32 R134, RZ, RZ, R52 ;  /* 0x000000ffff867224 */ /* 0x000fca00078e0034 */
[C---:B------:R-:W-:Y:S08]  /*2200*/  HMMA.16816.F32 R148, R8.reuse, R18, RZ ;  /* 0x000000120894723c */ /* 0x040ff000000018ff */
[----:B------:R-:W-:Y:S01]  /*2210*/  IMAD.MOV.U32 R223, RZ, RZ, R30 ;  /* 0x000000ffffdf7224 */ /* 0x000fe200078e001e */
[----:B------:R-:W-:Y:S01]  /*2220*/  MOV R222, R28 ;  /* 0x0000001c00de7202 */ /* 0x000fe20000000f00 */
[----:B------:R-:W-:Y:S01]  /*2230*/  IMAD.MOV.U32 R175, RZ, RZ, R29 ;  /* 0x000000ffffaf7224 */ /* 0x000fe200078e001d */
[----:B------:R-:W-:Y:S01]  /*2240*/  HMMA.16816.F32 R152, R8, R34, RZ ;  /* 0x000000220898723c */ /* 0x000fe200000018ff */
[----:B------:R-:W-:-:S07]  /*2250*/  IMAD.MOV.U32 R245, RZ, RZ, R31 ;  /* 0x000000fffff57224 */ /* 0x000fce00078e001f */
[C---:B------:R-:W-:Y:S08]  /*2260*/  HMMA.16816.F32 R28, R8.reuse, R42, RZ ;  /* 0x0000002a081c723c */ /* 0x040ff000000018ff */
[----:B------:R-:W-:Y:S08]  /*2270*/  HMMA.16816.F32 R8, R8, R46, RZ ;  /* 0x0000002e0808723c */ /* 0x000ff000000018ff */
[C---:B------:R-:W-:Y:S08]  /*2280*/  HMMA.16816.F32 R64, R12.reuse, R20, RZ ;  /* 0x000000140c40723c */ /* 0x040ff000000018ff */
[----:B------:R-:W-:Y:S01]  /*2290*/  HMMA.16816.F32 R80, R12, R22, RZ ;  /* 0x000000160c50723c */ /* 0x000fe200000018ff */
[----:B------:R-:W-:Y:S01]  /*22a0*/  IMAD.MOV.U32 R182, RZ, RZ, R29 ;  /* 0x000000ffffb67224 */ /* 0x000fe200078e001d */
[----:B------:R-:W-:Y:S01]  /*22b0*/  MOV R174, R30 ;  /* 0x0000001e00ae7202 */ /* 0x000fe20000000f00 */
[----:B------:R-:W-:-:S02]  /*22c0*/  IMAD.MOV.U32 R181, RZ, RZ, R31 ;  /* 0x000000ffffb57224 */ /* 0x000fc400078e001f */
[----:B------:R-:W-:-:S03]  /*22d0*/  IMAD.MOV.U32 R135, RZ, RZ, R28 ;  /* 0x000000ffff877224 */ /* 0x000fc600078e001c */
[----:B------:R-:W-:Y:S01]  /*22e0*/  IMAD.MOV.U32 R220, RZ, RZ, R9 ;  /* 0x000000ffffdc7224 */ /* 0x000fe200078e0009 */
[----:B------:R-:W-:Y:S01]  /*22f0*/  MOV R210, R8 ;  /* 0x0000000800d27202 */ /* 0x000fe20000000f00 */
[----:B------:R-:W-:Y:S01]  /*2300*/  IMAD.MOV.U32 R215, RZ, RZ, R10 ;  /* 0x000000ffffd77224 */ /* 0x000fe200078e000a */
[C---:B------:R-:W-:Y:S01]  /*2310*/  HMMA.16816.F32 R20, R12.reuse, R40, RZ ;  /* 0x000000280c14723c */ /* 0x040fe200000018ff */
[----:B------:R-:W-:Y:S02]  /*2320*/  IMAD.MOV.U32 R214, RZ, RZ, R11 ;  /* 0x000000ffffd67224 */ /* 0x000fe400078e000b */
[----:B------:R-:W1:Y:S05]  /*2330*/  LDSM.16.M88.4 R8, [R212] ;  /* 0x00000000d408783b */ /* 0x000e6a0000000200 */
[C---:B------:R-:W-:Y:S01]  /*2340*/  HMMA.16816.F32 R88, R12.reuse, R42, RZ ;  /* 0x0000002a0c58723c */ /* 0x040fe200000018ff */
[----:B------:R-:W2:Y:S07]  /*2350*/  LDSM.16.M88.4 R40, [R213+0xc00] ;  /* 0x000c0000d528783b */ /* 0x000eae0000000200 */
[C---:B------:R-:W-:Y:S08]  /*2360*/  HMMA.16816.F32 R28, R12.reuse, R32, RZ ;  /* 0x000000200c1c723c */ /* 0x040ff000000018ff */
[C---:B------:R-:W-:Y:S08]  /*2370*/  HMMA.16816.F32 R52, R12.reuse, R16, RZ ;  /* 0x000000100c34723c */ /* 0x040ff000000018ff */
[C---:B------:R-:W-:Y:S08]  /*2380*/  HMMA.16816.F32 R100, R12.reuse, R18, RZ ;  /* 0x000000120c64723c */ /* 0x040ff000000018ff */
[C---:B------:R-:W-:Y:S08]  /*2390*/  HMMA.16816.F32 R68, R12.reuse, R24, RZ ;  /* 0x000000180c44723c */ /* 0x040ff000000018ff */
[C---:B------:R-:W-:Y:S08]  /*23a0*/  HMMA.16816.F32 R84, R12.reuse, R26, RZ ;  /* 0x0000001a0c54723c */ /* 0x040ff000000018ff */
[C---:B------:R-:W-:Y:S08]  /*23b0*/  HMMA.16816.F32 R16, R12.reuse, R44, RZ ;  /* 0x0000002c0c10723c */ /* 0x040ff000000018ff */
[C---:B------:R-:W-:Y:S01]  /*23c0*/  HMMA.16816.F32 R96, R12.reuse, R34, RZ ;  /* 0x000000220c60723c */ /* 0x040fe200000018ff */
[----:B------:R-:W3:Y:S07]  /*23d0*/  LDSM.16.M88.4 R32, [R213] ;  /* 0x00000000d520783b */ /* 0x000eee0000000200 */
[C---:B------:R-:W-:Y:S08]  /*23e0*/  HMMA.16816.F32 R24, R12.reuse, R36, RZ ;  /* 0x000000240c18723c */ /* 0x040ff000000018ff */
[C---:B------:R-:W-:Y:S01]  /*23f0*/  HMMA.16816.F32 R92, R12.reuse, R38, RZ ;  /* 0x000000260c5c723c */ /* 0x040fe200000018ff */
[----:B------:R-:W4:Y:S07]  /*2400*/  LDSM.16.M88.4 R36, [R213+0x400] ;  /* 0x00040000d524783b */ /* 0x000f2e0000000200 */
[----:B------:R-:W-:Y:S07]  /*2410*/  HMMA.16816.F32 R44, R12, R46, RZ ;  /* 0x0000002e0c2c723c */ /* 0x000fee00000018ff */
[----:B------:R-:W-:Y:S01]  /*2420*/  IMAD.SHL.U32 R12, R227, 0x2, RZ ;  /* 0x00000002e30c7824 */ /* 0x000fe200078e00ff */
[----:B-1----:R-:W-:Y:S04]  /*2430*/  HMMA.16816.F32 R232, R8, R60, R28 ;  /* 0x0000003c08e8723c */ /* 0x002fe8000000181c */
[----:B------:R-:W-:-:S04]  /*2440*/  LOP3.LUT R12, R12, 0x6, RZ, 0xc0, !PT ;  /* 0x000000060c0c7812 */ /* 0x000fc800078ec0ff */
[----:B------:R-:W-:Y:S01]  /*2450*/  LEA R12, R48, R12, 0x7 ;  /* 0x0000000c300c7211 */ /* 0x000fe200078e38ff */
[C---:B--2---:R-:W-:Y:S03]  /*2460*/  HMMA.16816.F32 R164, R8.reuse, R40, R52 ;  /* 0x0000002808a4723c */ /* 0x044fe60000001834 */
[----:B------:R-:W-:Y:S01]  /*2470*/  IADD3 R48, R12, 0x1, RZ ;  /* 0x000000010c307810 */ /* 0x000fe20007ffe0ff */
[----:B------:R-:W-:Y:S01]  /*2480*/  IMAD.IADD R2, R0, 0x1, -R12 ;  /* 0x0000000100027824 */ /* 0x000fe200078e0a0c */
[C---:B------:R-:W-:Y:S02]  /*2490*/  IADD3 R28, R12.reuse, 0x8, RZ ;  /* 0x000000080c1c7810 */ /* 0x040fe40007ffe0ff */
[----:B------:R-:W-:Y:S01]  /*24a0*/  IADD3 R49, R12, 0x9, RZ ;  /* 0x000000090c317810 */ /* 0x000fe20007ffe0ff */
[----:B------:R-:W-:Y:S01]  /*24b0*/  IMAD.IADD R5, R0, 0x1, -R48 ;  /* 0x0000000100057824 */ /* 0x000fe200078e0a30 */
[----:B------:R-:W-:Y:S01]  /*24c0*/  IABS R2, R2 ;  /* 0x0000000200027213 */ /* 0x000fe20000000000 */
[----:B------:R-:W-:Y:S01]  /*24d0*/  HMMA.16816.F32 R16, R8, R196, R16 ;  /* 0x000000c40810723c */ /* 0x000fe20000001810 */
[----:B------:R-:W-:-:S02]  /*24e0*/  IADD3 R52, R12, 0x10, RZ ;  /* 0x000000100c347810 */ /* 0x000fc40007ffe0ff */
[----:B------:R-:W-:Y:S01]  /*24f0*/  IADD3 R53, R12, 0x11, RZ ;  /* 0x000000110c357810 */ /* 0x000fe20007ffe0ff */
[----:B------:R-:W-:Y:S01]  /*2500*/  IMAD.MOV.U32 R3, RZ, RZ, R2 ;  /* 0x000000ffff037224 */ /* 0x000fe200078e0002 */
[----:B------:R-:W-:Y:S01]  /*2510*/  IABS R2, R5 ;  /* 0x0000000500027213 */ /* 0x000fe20000000000 */
[----:B------:R-:W-:Y:S01]  /*2520*/  IMAD.IADD R5, R0, 0x1, -R28 ;  /* 0x0000000100057824 */ /* 0x000fe200078e0a1c */
[----:B------:R-:W-:Y:S01]  /*2530*/  IADD3 R55, R12, 0x18, RZ ;  /* 0x000000180c377810 */ /* 0x000fe20007ffe0ff */
[----:B------:R1:W-:Y:S01]  /*2540*/  I2F R54, R3 ;  /* 0x0000000300367306 */ /* 0x0003e20000201400 */
[----:B------:R-:W-:Y:S01]  /*2550*/  HMMA.16816.F32 R20, R8, R188, R20 ;  /* 0x000000bc0814723c */ /* 0x000fe20000001814 */
[-C--:B------:R-:W-:Y:S02]  /*2560*/  ISETP.GE.AND P2, PT, R28, R50.reuse, PT ;  /* 0x000000321c00720c */ /* 0x080fe40003f46270 */
[-C--:B------:R-:W-:Y:S02]  /*2570*/  ISETP.GE.AND P4, PT, R12, R50.reuse, PT ;  /* 0x000000320c00720c */ /* 0x080fe40003f86270 */
[----:B------:R-:W-:-:S02]  /*2580*/  ISETP.GE.AND P3, PT, R48, R50, PT ;  /* 0x000000323000720c */ /* 0x000fc40003f66270 */
[-C--:B------:R-:W-:Y:S01]  /*2590*/  ISETP.GE.AND P1, PT, R49, R50.reuse, PT ;  /* 0x000000323100720c */ /* 0x080fe20003f26270 */
[C---:B------:R-:W-:Y:S01]  /*25a0*/  HMMA.16816.F32 R160, R8.reuse, R56, R64 ;  /* 0x0000003808a0723c */ /* 0x040fe20000001840 */
[-C--:B------:R-:W-:Y:S02]  /*25b0*/  ISETP.GE.AND P0, PT, R52, R50.reuse, PT ;  /* 0x000000323400720c */ /* 0x080fe40003f06270 */
[-C--:B------:R-:W-:Y:S02]  /*25c0*/  ISETP.GE.AND P6, PT, R53, R50.reuse, PT ;  /* 0x000000323500720c */ /* 0x080fe40003fc6270 */
[----:B------:R-:W-:Y:S02]  /*25d0*/  ISETP.GE.AND P5, PT, R55, R50, PT ;  /* 0x000000323700720c */ /* 0x000fe40003fa6270 */
[----:B-1----:R-:W-:Y:S01]  /*25e0*/  MOV R3, R2 ;  /* 0x0000000200037202 */ /* 0x002fe20000000f00 */
[----:B------:R-:W-:Y:S01]  /*25f0*/  IMAD.MOV.U32 R244, RZ, RZ, R18 ;  /* 0x000000fffff47224 */ /* 0x000fe200078e0012 */
[----:B------:R-:W-:Y:S01]  /*2600*/  IABS R2, R5 ;  /* 0x0000000500027213 */ /* 0x000fe20000000000 */
[C---:B------:R-:W-:Y:S01]  /*2610*/  HMMA.16816.F32 R240, R8.reuse, R176, R24 ;  /* 0x000000b008f0723c */ /* 0x040fe20000001818 */
[----:B------:R-:W-:Y:S01]  /*2620*/  IADD3 R5, R0, -R49, RZ ;  /* 0x8000003100057210 */ /* 0x000fe20007ffe0ff */
[----:B------:R1:W-:Y:S01]  /*2630*/  I2F R31, R3 ;  /* 0x00000003001f7306 */ /* 0x0003e20000201400 */
[C---:B------:R-:W-:Y:S01]  /*2640*/  IADD3 R64, R12.reuse, 0x19, RZ ;  /* 0x000000190c407810 */ /* 0x040fe20007ffe0ff */
[----:B------:R-:W2:Y:S01]  /*2650*/  LDSM.16.M88.4 R24, [R212+0x1000] ;  /* 0x00100000d418783b */ /* 0x000ea20000000200 */
[----:B------:R-:W-:Y:S01]  /*2660*/  MOV R246, R19 ;  /* 0x0000001300f67202 */ /* 0x000fe20000000f00 */
[----:B------:R-:W-:Y:S01]  /*2670*/  IMAD.MOV.U32 R7, RZ, RZ, R20 ;  /* 0x000000ffff077224 */ /* 0x000fe200078e0014 */
[C---:B------:R-:W-:Y:S01]  /*2680*/  IADD3 R65, R12.reuse, 0x20, RZ ;  /* 0x000000200c417810 */ /* 0x040fe20007ffe0ff */
[----:B---3--:R-:W-:Y:S01]  /*2690*/  HMMA.16816.F32 R140, R8, R32, R72 ;  /* 0x00000020088c723c */ /* 0x008fe20000001848 */
[C---:B------:R-:W-:Y:S01]  /*26a0*/  IADD3 R66, R12.reuse, 0x21, RZ ;  /* 0x000000210c427810 */ /* 0x040fe20007ffe0ff */
[----:B------:R-:W-:Y:S01]  /*26b0*/  IMAD.MOV.U32 R6, RZ, RZ, R23 ;  /* 0x000000ffff067224 */ /* 0x000fe200078e0017 */
[----:B------:R-:W-:Y:S01]  /*26c0*/  IADD3 R67, R12, 0x28, RZ ;  /* 0x000000280c437810 */ /* 0x000fe20007ffe0ff */
[----:B------:R-:W-:Y:S01]  /*26d0*/  IMAD.MOV.U32 R224, RZ, RZ, R22 ;  /* 0x000000ffffe07224 */ /* 0x000fe200078e0016 */
[----:B------:R-:W-:-:S04]  /*26e0*/  DEPBAR.LE SB0, 0x0 ;  /* 0x000080000000791a */ /* 0x000fc80000000000 */
[----:B------:R-:W-:Y:S01]  /*26f0*/  IMAD.MOV.U32 R74, RZ, RZ, R17 ;  /* 0x000000ffff4a7224 */ /* 0x000fe200078e0011 */
[C---:B----4-:R-:W-:Y:S01]  /*2700*/  HMMA.16816.F32 R156, R8.reuse, R36, R68 ;  /* 0x00000024089c723c */ /* 0x050fe20000001844 */
[----:B-1----:R-:W-:Y:S01]  /*2710*/  IMAD.MOV.U32 R3, RZ, RZ, R2 ;  /* 0x000000ffff037224 */ /* 0x002fe200078e0002 */
[----:B------:R-:W-:Y:S01]  /*2720*/  IABS R2, R5 ;  /* 0x0000000500027213 */ /* 0x000fe20000000000 */
[----:B------:R-:W-:Y:S01]  /*2730*/  IMAD.IADD R5, R0, 0x1, -R52 ;  /* 0x0000000100057824 */ /* 0x000fe200078e0a34 */
[C---:B------:R-:W-:Y:S01]  /*2740*/  IADD3 R72, R12.reuse, 0x39, RZ ;  /* 0x000000390c487810 */ /* 0x040fe20007ffe0ff */
[----:B------:R1:W-:Y:S01]  /*2750*/  I2F R30, R3 ;  /* 0x00000003001e7306 */ /* 0x0003e20000201400 */
[----:B------:R-:W-:Y:S01]  /*2760*/  IMAD.MOV.U32 R187, RZ, RZ, R21 ;  /* 0x000000ffffbb7224 */ /* 0x000fe200078e0015 */
[C---:B------:R-:W-:Y:S01]  /*2770*/  IADD3 R68, R12.reuse, 0x29, RZ ;  /* 0x000000290c447810 */ /* 0x040fe20007ffe0ff */
[----:B------:R-:W-:Y:S01]  /*2780*/  HMMA.16816.F32 R20, R8, R190, R88 ;  /* 0x000000be0814723c */ /* 0x000fe20000001858 */
[----:B------:R-:W-:Y:S01]  /*2790*/  IMAD.MOV.U32 R73, RZ, RZ, R16 ;  /* 0x000000ffff497224 */ /* 0x000fe200078e0010 */
[----:B------:R-:W-:-:S02]  /*27a0*/  IADD3 R69, R12, 0x30, RZ ;  /* 0x000000300c457810 */ /* 0x000fc40007ffe0ff */
[C---:B------:R-:W-:Y:S02]  /*27b0*/  IADD3 R70, R12.reuse, 0x31, RZ ;  /* 0x000000310c467810 */ /* 0x040fe40007ffe0ff */
[----:B------:R-:W-:Y:S01]  /*27c0*/  IADD3 R71, R12, 0x38, RZ ;  /* 0x000000380c477810 */ /* 0x000fe20007ffe0ff */
[----:B------:R-:W-:Y:S01]  /*27d0*/  IMAD.MOV.U32 R90, RZ, RZ, R210 ;  /* 0x000000ffff5a7224 */ /* 0x000fe200078e00d2 */
[----:B------:R-:W-:Y:S01]  /*27e0*/  HMMA.16816.F32 R228, R8, R62, R96 ;  /* 0x0000003e08e4723c */ /* 0x000fe20000001860 */
[----:B------:R-:W-:Y:S01]  /*27f0*/  MOV R91, R74 ;  /* 0x0000004a005b7202 */ /* 0x000fe20000000f00 */
[----:B-1----:R-:W-:Y:S01]  /*2800*/  IMAD.MOV.U32 R3, RZ, RZ, R2 ;  /* 0x000000ffff037224 */ /* 0x002fe200078e0002 */
[----:B------:R-:W-:Y:S01]  /*2810*/  IABS R2, R5 ;  /* 0x0000000500027213 */ /* 0x000fe20000000000 */
[----:B------:R-:W-:-:S04]  /*2820*/  IMAD.IADD R5, R0, 0x1, -R53 ;  /* 0x0000000100057824 */ /* 0x000fc800078e0a35 */
[----:B------:R-:W-:Y:S01]  /*2830*/  HMMA.16816.F32 R104, R8, R34, R104 ;  /* 0x000000220868723c */ /* 0x000fe20000001868 */
[----:B------:R1:W-:Y:S01]  /*2840*/  I2F R29, R3 ;  /* 0x00000003001d7306 */ /* 0x0003e20000201400 */
[----:B------:R-:W-:Y:S01]  /*2850*/  IADD3 R98, R12, 0x69, RZ ;  /* 0x000000690c627810 */ /* 0x000fe20007ffe0ff */
[----:B------:R-:W-:Y:S01]  /*2860*/  IMAD.MOV.U32 R99, RZ, RZ, R223 ;  /* 0x000000ffff637224 */ /* 0x000fe200078e00df */
[----:B------:R-:W-:-:S04]  /*2870*/  MOV R97, R224 ;  /* 0x000000e000617202 */ /* 0x000fc80000000f00 */
[----:B------:R-:W-:Y:S01]  /*2880*/  MOV R88, R21 ;  /* 0x0000001500587202 */ /* 0x000fe20000000f00 */
[----:B------:R-:W-:Y:S01]  /*2890*/  IMAD.MOV.U32 R75, RZ, RZ, R23 ;  /* 0x000000ffff4b7224 */ /* 0x000fe200078e0017 */
[C---:B------:R-:W-:Y:S01]  /*28a0*/  HMMA.16816.F32 R84, R8.reuse, R38, R84 ;  /* 0x000000260854723c */ /* 0x040fe20000001854 */
[----:B------:R-:W-:Y:S02]  /*28b0*/  IMAD.MOV.U32 R96, RZ, RZ, R22 ;  /* 0x000000ffff607224 */ /* 0x000fe400078e0016 */
[----:B------:R-:W-:Y:S02]  /*28c0*/  IMAD.MOV.U32 R89, RZ, RZ, R20 ;  /* 0x000000ffff597224 */ /* 0x000fe400078e0014 */
[----:B-1----:R-:W-:Y:S01]  /*28d0*/  IMAD.MOV.U32 R3, RZ, RZ, R2 ;  /* 0x000000ffff037224 */ /* 0x002fe200078e0002 */
[----:B------:R-:W-:Y:S02]  /*28e0*/  IABS R2, R5 ;  /* 0x0000000500027213 */ /* 0x000fe40000000000 */
[C---:B------:R-:W-:Y:S01]  /*28f0*/  HMMA.16816.F32 R20, R8.reuse, R198, R44 ;  /* 0x000000c60814723c */ /* 0x040fe2000000182c */
[C---:B------:R-:W-:Y:S01]  /*2900*/  IADD3 R5, R0.reuse, -R55, RZ ;  /* 0x8000003700057210 */ /* 0x040fe20007ffe0ff */
[----:B------:R1:W3:Y:S06]  /*2910*/  I2F R19, R3 ;  /* 0x0000000300137306 */ /* 0x0002ec0000201400 */
[C---:B------:R-:W-:Y:S08]  /*2920*/  HMMA.16816.F32 R80, R8.reuse, R58, R80 ;  /* 0x0000003a0850723c */ /* 0x040ff00000001850 */
[----:B------:R-:W-:Y:S01]  /*2930*/  HMMA.16816.F32 R192, R8, R42, R100 ;  /* 0x0000002a08c0723c */ /* 0x000fe20000001864 */
[----:B-1----:R-:W-:Y:S01]  /*2940*/  IMAD.MOV.U32 R3, RZ, RZ, R2 ;  /* 0x000000ffff037224 */ /* 0x002fe200078e0002 */
[----:B------:R-:W-:Y:S01]  /*2950*/  IABS R2, R5 ;  /* 0x0000000500027213 */ /* 0x000fe20000000000 */
[----:B------:R-:W-:-:S02]  /*2960*/  IMAD.IADD R5, R0, 0x1, -R64 ;  /* 0x0000000100057824 */ /* 0x000fc400078e0a40 */
[----:B------:R1:W-:Y:S02]  /*2970*/  I2F R18, R3 ;  /* 0x0000000300127306 */ /* 0x0003e40000201400 */
[----:B------:R-:W-:Y:S01]  /*2980*/  MOV R102, R6 ;  /* 0x0000000600667202 */ /* 0x000fe20000000f00 */
[----:B------:R-:W-:Y:S01]  /*2990*/  HMMA.16816.F32 R236, R8, R178, R92 ;  /* 0x000000b208ec723c */ /* 0x000fe2000000185c */
[----:B------:R-:W-:Y:S02]  /*29a0*/  IMAD.MOV.U32 R103, RZ, RZ, R7 ;  /* 0x000000ffff677224 */ /* 0x000fe400078e0007 */
[----:B------:R-:W-:Y:S02]  /*29b0*/  IMAD.MOV.U32 R225, RZ, RZ, R21 ;  /* 0x000000ffffe17224 */ /* 0x000fe400078e0015 */
[----:B------:R-:W-:Y:S02]  /*29c0*/  IMAD.MOV.U32 R221, RZ, RZ, R22 ;  /* 0x000000ffffdd7224 */ /* 0x000fe400078e0016 */
[----:B------:R-:W-:Y:S01]  /*29d0*/  MOV R9, R20 ;  /* 0x0000001400097202 */ /* 0x000fe20000000f00 */
[----:B--2---:R-:W-:Y:S01]  /*29e0*/  HMMA.16816.F32 R116, R24, R56, R116 ;  /* 0x000000381874723c */ /* 0x004fe20000001874 */
[----:B------:R-:W-:Y:S01]  /*29f0*/  IMAD.MOV.U32 R227, RZ, RZ, R23 ;  /* 0x000000ffffe37224 */ /* 0x000fe200078e0017 */
[----:B------:R-:W-:Y:S01]  /*2a00*/  IADD3 R94, R12, 0x68, RZ ;  /* 0x000000680c5e7810 */ /* 0x000fe20007ffe0ff */
[----:B------:R-:W-:Y:S01]  /*2a10*/  IMAD.MOV.U32 R93, RZ, RZ, R215 ;  /* 0x000000ffff5d7224 */ /* 0x000fe200078e00d7 */
[----:B------:R-:W-:Y:S01]  /*2a20*/  MOV R92, R220 ;  /* 0x000000dc005c7202 */ /* 0x000fe20000000f00 */
[----:B------:R-:W-:-:S02]  /*2a30*/  IMAD.MOV.U32 R95, RZ, RZ, R214 ;  /* 0x000000ffff5f7224 */ /* 0x000fc400078e00d6 */
[----:B-1----:R-:W-:Y:S01]  /*2a40*/  IMAD.MOV.U32 R3, RZ, RZ, R2 ;  /* 0x000000ffff037224 */ /* 0x002fe200078e0002 */
[----:B------:R-:W-:Y:S01]  /*2a50*/  IABS R2, R5 ;  /* 0x0000000500027213 */ /* 0x000fe20000000000 */
[----:B------:R-:W-:Y:S01]  /*2a60*/  IMAD.IADD R5, R0, 0x1, -R65 ;  /* 0x0000000100057824 */ /* 0x000fe200078e0a41 */
[C---:B------:R-:W-:Y:S01]  /*2a70*/  IADD3 R56, R12.reuse, 0x40, RZ ;  /* 0x000000400c387810 */ /* 0x040fe20007ffe0ff */
[----:B------:R1:W-:Y:S01]  /*2a80*/  I2F R17, R3 ;  /* 0x0000000300117306 */ /* 0x0003e20000201400 */
[C---:B------:R-:W-:Y:S01]  /*2a90*/  HMMA.16816.F32 R120, R24.reuse, R40, R120 ;  /* 0x000000281878723c */ /* 0x040fe20000001878 */
[C---:B------:R-:W-:Y:S01]  /*2aa0*/  IADD3 R57, R12.reuse, 0x48, RZ ;  /* 0x000000480c397810 */ /* 0x040fe20007ffe0ff */
[----:B------:R-:W-:Y:S01]  /*2ab0*/  IMAD.MOV.U32 R100, RZ, RZ, R102 ;  /* 0x000000ffff647224 */ /* 0x000fe200078e0066 */
[C---:B------:R-:W-:Y:S01]  /*2ac0*/  IADD3 R102, R12.reuse, 0x70, RZ ;  /* 0x000000700c667810 */ /* 0x040fe20007ffe0ff */
[----:B------:R-:W-:Y:S02]  /*2ad0*/  IMAD.MOV.U32 R101, RZ, RZ, R103 ;  /* 0x000000ffff657224 */ /* 0x000fe400078e0067 */
[----:B------:R-:W-:Y:S01]  /*2ae0*/  IMAD.MOV.U32 R103, RZ, RZ, R222 ;  /* 0x000000ffff677224 */ /* 0x000fe200078e00de */
[----:B------:R-:W-:Y:S01]  /*2af0*/  IADD3 R41, R12, 0x41, RZ ;  /* 0x000000410c297810 */ /* 0x000fe20007ffe0ff */
[----:B------:R-:W-:Y:S01]  /*2b00*/  HMMA.16816.F32 R20, R24, R32, R108 ;  /* 0x000000201814723c */ /* 0x000fe2000000186c */
[----:B------:R-:W-:-:S02]  /*2b10*/  IMAD.MOV.U32 R11, RZ, RZ, R73 ;  /* 0x000000ffff0b7224 */ /* 0x000fc400078e0049 */
[----:B---3--:R-:W-:Y:S01]  /*2b20*/  FFMA.FTZ R40, R19, -R132, R156 ;  /* 0x8000008413287223 */ /* 0x008fe2000001009c */
[----:B-1----:R-:W-:-:S04]  /*2b30*/  MOV R3, R2 ;  /* 0x0000000200037202 */ /* 0x002fc80000000f00 */
[C---:B------:R-:W-:Y:S01]  /*2b40*/  HMMA.16816.F32 R216, R24.reuse, R60, R124 ;  /* 0x0000003c18d8723c */ /* 0x040fe2000000187c */
[----:B------:R-:W-:Y:S01]  /*2b50*/  IABS R2, R5 ;  /* 0x0000000500027213 */ /* 0x000fe20000000000 */
[----:B------:R-:W-:Y:S01]  /*2b60*/  IMAD.IADD R5, R0, 0x1, -R66 ;  /* 0x0000000100057824 */ /* 0x000fe200078e0a42 */
[----:B------:R1:W-:Y:S01]  /*2b70*/  I2F R16, R3 ;  /* 0x0000000300107306 */ /* 0x0003e20000201400 */
[----:B------:R-:W-:Y:S01]  /*2b80*/  IMAD.MOV.U32 R109, RZ, RZ, R75 ;  /* 0x000000ffff6d7224 */ /* 0x000fe200078e004b */
[C---:B------:R-:W-:Y:S01]  /*2b90*/  IADD3 R75, R12.reuse, 0x60, RZ ;  /* 0x000000600c4b7810 */ /* 0x040fe20007ffe0ff */
[----:B------:R-:W-:Y:S01]  /*2ba0*/  IMAD.MOV.U32 R110, RZ, RZ, R88 ;  /* 0x000000ffff6e7224 */ /* 0x000fe200078e0058 */
[C---:B------:R-:W-:Y:S01]  /*2bb0*/  IADD3 R60, R12.reuse, 0x49, RZ ;  /* 0x000000490c3c7810 */ /* 0x040fe20007ffe0ff */
[C---:B------:R-:W-:Y:S01]  /*2bc0*/  HMMA.16816.F32 R44, R24.reuse, R34, R128 ;  /* 0x00000022182c723c */ /* 0x040fe20000001880 */
[C---:B------:R-:W-:Y:S01]  /*2bd0*/  IADD3 R61, R12.reuse, 0x50, RZ ;  /* 0x000000500c3d7810 */ /* 0x040fe20007ffe0ff */
[----:B------:R-:W-:Y:S01]  /*2be0*/  IMAD.MOV.U32 R108, RZ, RZ, R9 ;  /* 0x000000ffff6c7224 */ /* 0x000fe200078e0009 */
[----:B------:R-:W-:Y:S01]  /*2bf0*/  IADD3 R88, R12, 0x61, RZ ;  /* 0x000000610c587810 */ /* 0x000fe20007ffe0ff */
[----:B------:R-:W-:Y:S01]  /*2c00*/  FFMA.FTZ R33, R54, -R132, R140 ;  /* 0x8000008436217223 */ /* 0x000fe2000001008c */
[----:B------:R-:W-:Y:S01]  /*2c10*/  IADD3 R9, R0, 0x8, RZ ;  /* 0x0000000800097810 */ /* 0x000fe20007ffe0ff */
[----:B------:R-:W-:Y:S01]  /*2c20*/  IMAD.MOV.U32 R125, RZ, RZ, R96 ;  /* 0x000000ffff7d7224 */ /* 0x000fe200078e0060 */
[C---:B------:R-:W-:Y:S01]  /*2c30*/  IADD3 R96, R12.reuse, 0x79, RZ ;  /* 0x000000790c607810 */ /* 0x040fe20007ffe0ff */
[----:B------:R-:W-:Y:S01]  /*2c40*/  HMMA.16816.F32 R144, R24, R58, R144 ;  /* 0x0000003a1890723c */ /* 0x000fe20000001890 */
[----:B------:R-:W-:Y:S01]  /*2c50*/  IMAD.MOV.U32 R128, RZ, RZ, R100 ;  /* 0x000000ffff807224 */ /* 0x000fe200078e0064 */
[----:B------:R-:W-:Y:S01]  /*2c60*/  IADD3 R100, R12, 0x78, RZ ;  /* 0x000000780c647810 */ /* 0x000fe20007ffe0ff */
[----:B-1----:R-:W-:Y:S01]  /*2c70*/  IMAD.MOV.U32 R3, RZ, RZ, R2 ;  /* 0x000000ffff037224 */ /* 0x002fe200078e0002 */
[----:B------:R-:W-:Y:S01]  /*2c80*/  IABS R2, R5 ;  /* 0x0000000500027213 */ /* 0x000fe20000000000 */
[----:B------:R-:W-:-:S02]  /*2c90*/  IMAD.IADD R5, R0, 0x1, -R67 ;  /* 0x0000000100057824 */ /* 0x000fc400078e0a43 */
[----:B------:R1:W2:Y:S01]  /*2ca0*/  I2F R15, R3 ;  /* 0x00000003000f7306 */ /* 0x0002a20000201400 */
[C---:B------:R-:W-:Y:S01]  /*2cb0*/  IADD3 R58, R12.reuse, 0x51, RZ ;  /* 0x000000510c3a7810 */ /* 0x040fe20007ffe0ff */
[----:B------:R-:W-:Y:S01]  /*2cc0*/  HMMA.16816.F32 R204, R24, R62, R152 ;  /* 0x0000003e18cc723c */ /* 0x000fe20000001898 */
[----:B------:R-:W-:Y:S01]  /*2cd0*/  IADD3 R59, R12, 0x58, RZ ;  /* 0x000000580c3b7810 */ /* 0x000fe20007ffe0ff */
[----:B------:R-:W-:-:S05]  /*2ce0*/  IMAD.MOV.U32 R140, RZ, RZ, R183 ;  /* 0x000000ffff8c7224 */ /* 0x000fca00078e00b7 */
[----:B------:R-:W-:Y:S01]  /*2cf0*/  IADD3 R63, R12, 0x59, RZ ;  /* 0x000000590c3f7810 */ /* 0x000fe20007ffe0ff */
[C---:B------:R-:W-:Y:S01]  /*2d00*/  HMMA.16816.F32 R76, R24.reuse, R38, R136 ;  /* 0x00000026184c723c */ /* 0x040fe20000001888 */
[----:B------:R-:W-:Y:S02]  /*2d10*/  IMAD.MOV.U32 R154, RZ, RZ, R185 ;  /* 0x000000ffff9a7224 */ /* 0x000fe400078e00b9 */
[----:B------:R-:W-:Y:S02]  /*2d20*/  IMAD.MOV.U32 R153, RZ, RZ, R186 ;  /* 0x000000ffff997224 */ /* 0x000fe400078e00ba */
[----:B------:R-:W-:Y:S02]  /*2d30*/  IMAD.MOV.U32 R155, RZ, RZ, R181 ;  /* 0x000000ffff9b7224 */ /* 0x000fe400078e00b5 */
[----:B-1----:R-:W-:Y:S01]  /*2d40*/  IMAD.MOV.U32 R3, RZ, RZ, R2 ;  /* 0x000000ffff037224 */ /* 0x002fe200078e0002 */
[----:B------:R-:W-:Y:S01]  /*2d50*/  IABS R2, R5 ;  /* 0x0000000500027213 */ /* 0x000fe20000000000 */
[----:B------:R-:W-:Y:S01]  /*2d60*/  IMAD.IADD R5, R0, 0x1, -R70 ;  /* 0x0000000100057824 */ /* 0x000fe200078e0a46 */
[----:B------:R-:W-:Y:S01]  /*2d70*/  HMMA.16816.F32 R136, R24, R42, R148 ;  /* 0x0000002a1888723c */ /* 0x000fe20000001894 */
[----:B------:R1:W3:Y:S01]  /*2d80*/  I2F R14, R3 ;  /* 0x00000003000e7306 */ /* 0x0002e20000201400 */
[----:B------:R-:W-:-:S02]  /*2d90*/  FFMA.FTZ R38, R30, -R132, R104 ;  /* 0x800000841e267223 */ /* 0x000fc40000010068 */
[-C--:B--2---:R-:W-:Y:S02]  /*2da0*/  FFMA.FTZ R54, R15, -R132.reuse, R160 ;  /* 0x800000840f367223 */ /* 0x084fe400000100a0 */
[-C--:B------:R-:W-:Y:S01]  /*2db0*/  FFMA.FTZ R39, R29, -R132.reuse, R105 ;  /* 0x800000841d277223 */ /* 0x080fe20000010069 */
[----:B------:R-:W-:Y:S01]  /*2dc0*/  MOV R151, R101 ;  /* 0x0000006500977202 */ /* 0x000fe20000000f00 */
[----:B------:R-:W-:Y:S01]  /*2dd0*/  HMMA.16816.F32 R112, R24, R36, R112 ;  /* 0x000000241870723c */ /* 0x000fe20000001870 */
[----:B------:R2:W4:Y:S01]  /*2de0*/  I2F R13, R2 ;  /* 0x00000002000d7306 */ /* 0x0005220000201400 */
[----:B------:R-:W-:Y:S01]  /*2df0*/  IADD3 R101, R12, 0x71, RZ ;  /* 0x000000710c657810 */ /* 0x000fe20007ffe0ff */
[----:B------:R-:W-:Y:S01]  /*2e00*/  FFMA.FTZ R42, R18, -R132, R157 ;  /* 0x80000084122a7223 */ /* 0x000fe2000001009d */
[----:B------:R-:W-:Y:S01]  /*2e10*/  MOV R148, R184 ;  /* 0x000000b800947202 */ /* 0x000fe20000000f00 */
[-C--:B------:R-:W-:Y:S01]  /*2e20*/  FFMA.FTZ R43, R17, -R132.reuse, R84 ;  /* 0x80000084112b7223 */ /* 0x080fe20000010054 */
[----:B------:R-:W-:Y:S01]  /*2e30*/  FSEL R104, R38, -INF , !P2 ;  /* 0xff80000026687808 */ /* 0x000fe20005000000 */
[----:B------:R-:W-:-:S02]  /*2e40*/  FFMA.FTZ R37, R31, -R132, R141 ;  /* 0x800000841f257223 */ /* 0x000fc4000001008d */
[----:B-1----:R-:W-:Y:S02]  /*2e50*/  IMAD.IADD R3, R0, 0x1, -R68 ;  /* 0x0000000100037824 */ /* 0x002fe400078e0a44 */
[-C--:B---3--:R-:W-:Y:S01]  /*2e60*/  FFMA.FTZ R62, R14, -R132.reuse, R161 ;  /* 0x800000840e3e7223 */ /* 0x088fe200000100a1 */
[----:B------:R-:W-:Y:S01]  /*2e70*/  FSEL R105, R37, -INF , !P3 ;  /* 0xff80000025697808 */ /* 0x000fe20005800000 */
[----:B------:R-:W-:Y:S01]  /*2e80*/  IMAD.MOV.U32 R149, RZ, RZ, R187 ;  /* 0x000000ffff957224 */ /* 0x000fe200078e00bb */
[----:B------:R-:W-:Y:S01]  /*2e90*/  IABS R3, R3 ;  /* 0x0000000300037213 */ /* 0x000fe20000000000 */
[----:B------:R-:W-:Y:S02]  /*2ea0*/  IMAD.MOV.U32 R160, RZ, RZ, R135 ;  /* 0x000000ffffa07224 */ /* 0x000fe400078e0087 */
[----:B--2---:R-:W-:Y:S01]  /*2eb0*/  IMAD.IADD R2, R0, 0x1, -R69 ;  /* 0x0000000100027824 */ /* 0x004fe200078e0a45 */
[----:B------:R1:W2:Y:S01]  /*2ec0*/  I2F R10, R3 ;  /* 0x00000003000a7306 */ /* 0x0002a20000201400 */
[----:B----4-:R-:W-:-:S02]  /*2ed0*/  FFMA.FTZ R73, R13, -R132, R80 ;  /* 0x800000840d497223 */ /* 0x010fc40000010050 */
[----:B------:R-:W-:Y:S01]  /*2ee0*/  IMAD.MOV.U32 R150, RZ, RZ, R97 ;  /* 0x000000ffff967224 */ /* 0x000fe200078e0061 */
[----:B------:R-:W-:Y:S01]  /*2ef0*/  IABS R2, R2 ;  /* 0x0000000200027213 */ /* 0x000fe20000000000 */
[----:B------:R-:W-:Y:S01]  /*2f00*/  IMAD.MOV.U32 R84, RZ, RZ, R182 ;  /* 0x000000ffff547224 */ /* 0x000fe200078e00b6 */
[----:B------:R-:W-:-:S03]  /*2f10*/  FSEL R97, R39, -INF , !P1 ;  /* 0xff80000027617808 */ /* 0x000fc60004800000 */
[----:B-1----:R-:W-:Y:S01]  /*2f20*/  IMAD.MOV.U32 R3, RZ, RZ, R2 ;  /* 0x000000ffff037224 */ /* 0x002fe200078e0002 */
[----:B------:R-:W-:Y:S01]  /*2f30*/  IABS R2, R5 ;  /* 0x0000000500027213 */ /* 0x000fe20000000000 */
[----:B------:R-:W-:Y:S02]  /*2f40*/  IMAD.IADD R5, R0, 0x1, -R71 ;  /* 0x0000000100057824 */ /* 0x000fe400078e0a47 */
[----:B------:R1:W3:Y:S01]  /*2f50*/  I2F R6, R3 ;  /* 0x0000000300067306 */ /* 0x0002e20000201400 */
[----:B--2---:R-:W-:Y:S01]  /*2f60*/  FFMA.FTZ R74, R10, -R132, R81 ;  /* 0x800000840a4a7223 */ /* 0x004fe20000010051 */
[----:B------:R-:W-:Y:S02]  /*2f70*/  IADD3 R10, R0, 0x40, RZ ;  /* 0x00000040000a7810 */ /* 0x000fe40007ffe0ff */
[----:B-1----:R-:W-:Y:S01]  /*2f80*/  MOV R3, R2 ;  /* 0x0000000200037202 */ /* 0x002fe20000000f00 */
[----:B---3--:R-:W-:Y:S01]  /*2f90*/  FFMA.FTZ R80, R6, -R132, R164 ;  /* 0x8000008406507223 */ /* 0x008fe200000100a4 */
[----:B------:R-:W-:Y:S01]  /*2fa0*/  IABS R2, R5 ;  /* 0x0000000500027213 */ /* 0x000fe20000000000 */
[C---:B------:R-:W-:Y:S01]  /*2fb0*/  IMAD.IADD R5, R0.reuse, 0x1, -R72 ;  /* 0x0000000100057824 */ /* 0x040fe200078e0a48 */
[----:B------:R1:W2:Y:S01]  /*2fc0*/  I2F R8, R3 ;  /* 0x0000000300087306 */ /* 0x0002a20000201400 */
[----:B------:R-:W-:Y:S01]  /*2fd0*/  IMAD.MOV.U32 R164, RZ, RZ, R11 ;  /* 0x000000ffffa47224 */ /* 0x000fe200078e000b */
[C---:B------:R-:W-:Y:S01]  /*2fe0*/  IADD3 R11, R0.reuse, 0x48, RZ ;  /* 0x00000048000b7810 */ /* 0x040fe20007ffe0ff */
[----:B-1----:R-:W-:Y:S01]  /*2ff0*/  IMAD.MOV.U32 R3, RZ, RZ, R2 ;  /* 0x000000ffff037224 */ /* 0x002fe200078e0002 */
[----:B------:R-:W-:Y:S01]  /*3000*/  IABS R2, R5 ;  /* 0x0000000500027213 */ /* 0x000fe20000000000 */
[----:B------:R-:W-:-:S03]  /*3010*/  IMAD.IADD R5, R0, 0x1, -R56 ;  /* 0x0000000100057824 */ /* 0x000fc600078e0a38 */
[----:B------:R1:W3:Y:S02]  /*3020*/  I2F R7, R3 ;  /* 0x0000000300077306 */ /* 0x0002e40000201400 */
[----:B-1----:R-:W-:Y:S01]  /*3030*/  IMAD.MOV.U32 R3, RZ, RZ, R2 ;  /* 0x000000ffff037224 */ /* 0x002fe200078e0002 */
[----:B------:R-:W-:Y:S02]  /*3040*/  IABS R2, R5 ;  /* 0x0000000500027213 */ /* 0x000fe40000000000 */
[----:B------:R-:W-:-:S03]  /*3050*/  IADD3 R5, R0, -R41, RZ ;  /* 0x8000002900057210 */ /* 0x000fc60007ffe0ff */
[----:B------:R1:W-:Y:S02]  /*3060*/  I2F R111, R3 ;  /* 0x00000003006f7306 */ /* 0x0003e40000201400 */
[----:B-1----:R-:W-:Y:S01]  /*3070*/  IMAD.MOV.U32 R3, RZ, RZ, R2 ;  /* 0x000000ffff037224 */ /* 0x002fe200078e0002 */
[----:B------:R-:W-:Y:S01]  /*3080*/  IABS R2, R5 ;  /* 0x0000000500027213 */ /* 0x000fe20000000000 */
[----:B------:R-:W-:-:S04]  /*3090*/  IMAD.IADD R5, R0, 0x1, -R57 ;  /* 0x0000000100057824 */ /* 0x000fc800078e0a39 */
[----:B------:R1:W-:Y:S02]  /*30a0*/  I2F R124, R3 ;  /* 0x00000003007c7306 */ /* 0x0003e40000201400 */
[----:B-1----:R-:W-:Y:S01]  /*30b0*/  IMAD.MOV.U32 R3, RZ, RZ, R2 ;  /* 0x000000ffff037224 */ /* 0x002fe200078e0002 */
[----:B------:R-:W-:Y:S01]  /*30c0*/  IABS R2, R5 ;  /* 0x0000000500027213 */ /* 0x000fe20000000000 */
[----:B------:R-:W-:-:S04]  /*30d0*/  IMAD.IADD R5, R0, 0x1, -R60 ;  /* 0x0000000100057824 */ /* 0x000fc800078e0a3c */
[----:B------:R1:W-:Y:S02]  /*30e0*/  I2F R127, R3 ;  /* 0x00000003007f7306 */ /* 0x0003e40000201400 */
[----:B-1----:R-:W-:Y:S02]  /*30f0*/  MOV R3, R2 ;  /* 0x0000000200037202 */ /* 0x002fe40000000f00 */
[----:B------:R-:W-:Y:S01]  /*3100*/  IABS R2, R5 ;  /* 0x0000000500027213 */ /* 0x000fe20000000000 */
[----:B------:R-:W-:-:S03]  /*3110*/  IMAD.IADD R5, R0, 0x1, -R61 ;  /* 0x0000000100057824 */ /* 0x000fc600078e0a3d */
[----:B------:R1:W-:Y:S02]  /*3120*/  I2F R129, R3 ;  /* 0x0000000300817306 */ /* 0x0003e40000201400 */
[----:B-1----:R-:W-:Y:S01]  /*3130*/  IMAD.MOV.U32 R3, RZ, RZ, R2 ;  /* 0x000000ffff037224 */ /* 0x002fe200078e0002 */
[----:B------:R-:W-:Y:S01]  /*3140*/  IABS R2, R5 ;  /* 0x0000000500027213 */ /* 0x000fe20000000000 */
[----:B------:R-:W-:-:S04]  /*3150*/  IMAD.IADD R5, R0, 0x1, -R58 ;  /* 0x0000000100057824 */ /* 0x000fc800078e0a3a */
[----:B------:R1:W-:Y:S02]  /*3160*/  I2F R203, R3 ;  /* 0x0000000300cb7306 */ /* 0x0003e40000201400 */
[----:B-1----:R-:W-:Y:S01]  /*3170*/  IMAD.MOV.U32 R3, RZ, RZ, R2 ;  /* 0x000000ffff037224 */ /* 0x002fe200078e0002 */
[----:B------:R-:W-:Y:S02]  /*3180*/  IABS R2, R5 ;  /* 0x0000000500027213 */ /* 0x000fe40000000000 */
[----:B------:R-:W-:-:S03]  /*3190*/  IADD3 R5, R0, -R59, RZ ;  /* 0x8000003b00057210 */ /* 0x000fc60007ffe0ff */
[----:B------:R1:W-:Y:S01]  /*31a0*/  I2F R209, R3 ;  /* 0x0000000300d17306 */ /* 0x0003e20000201400 */
[----:B------:R-:W-:-:S07]  /*31b0*/  IABS R5, R5 ;  /* 0x0000000500057213 */ /* 0x000fce0000000000 */
[----:B------:R4:W-:Y:S01]  /*31c0*/  I2F R152, R2 ;  /* 0x0000000200987306 */ /* 0x0009e20000201400 */
[----:B-1----:R-:W-:-:S07]  /*31d0*/  SHF.R.S32.HI R3, RZ, 0x1f, R51 ;  /* 0x0000001fff037819 */ /* 0x002fce0000011433 */
[----:B------:R1:W-:Y:S01]  /*31e0*/  I2F R215, R5 ;  /* 0x0000000500d77306 */ /* 0x0003e20000201400 */
[----:B------:R-:W-:-:S04]  /*31f0*/  LEA.HI R3, R3, R51, RZ, 0x2 ;  /* 0x0000003303037211 */ /* 0x000fc800078f10ff */
[----:B----4-:R-:W-:Y:S01]  /*3200*/  LOP3.LUT R2, R3, 0xfffffffc, RZ, 0xc0, !PT ;  /* 0xfffffffc03027812 */ /* 0x010fe200078ec0ff */
[----:B------:R-:W-:-:S04]  /*3210*/  IMAD.IADD R3, R0, 0x1, -R63 ;  /* 0x0000000100037824 */ /* 0x000fc800078e0a3f */
[----:B------:R-:W-:Y:S02]  /*3220*/  IMAD.IADD R2, R51, 0x1, -R2 ;  /* 0x0000000133027824 */ /* 0x000fe400078e0a02 */
[-C--:B------:R-:W-:Y:S02]  /*3230*/  FFMA.FTZ R51, R16, -R132.reuse, R85 ;  /* 0x8000008410337223 */ /* 0x080fe40000010055 */
[----:B-1----:R-:W-:Y:S01]  /*3240*/  IMAD.IADD R5, R0, 0x1, -R75 ;  /* 0x0000000100057824 */ /* 0x002fe200078e0a4b */
[----:B------:R1:W-:Y:S01]  /*3250*/  STL [R1+0x2c], R2 ;  /* 0x00002c0201007387 */ /* 0x0003e20000100800 */
[-C--:B--2---:R-:W-:Y:S02]  /*3260*/  FFMA.FTZ R85, R8, -R132.reuse, R165 ;  /* 0x8000008408557223 */ /* 0x084fe400000100a5 */
[----:B------:R-:W-:Y:S02]  /*3270*/  IMAD.MOV.U32 R165, RZ, RZ, R91 ;  /* 0x000000ffffa57224 */ /* 0x000fe400078e005b */
[----:B---3--:R-:W-:Y:S01]  /*3280*/  FFMA.FTZ R91, R7, -R132, R192 ;  /* 0x80000084075b7223 */ /* 0x008fe200000100c0 */
[----:B------:R-:W-:-:S02]  /*3290*/  MOV R192, R108 ;  /* 0x0000006c00c07202 */ /* 0x000fc40000000f00 */
[----:B------:R-:W-:Y:S02]  /*32a0*/  FSEL R108, R33, -INF , !P4 ;  /* 0xff800000216c7808 */ /* 0x000fe40006000000 */
[----:B-1----:R-:W-:-:S05]  /*32b0*/  IABS R2, R3 ;  /* 0x0000000300027213 */ /* 0x002fca0000000000 */
[----:B------:R-:W-:Y:S01]  /*32c0*/  IMAD.MOV.U32 R3, RZ, RZ, R2 ;  /* 0x000000ffff037224 */ /* 0x000fe200078e0002 */
[----:B------:R-:W-:Y:S02]  /*32d0*/  IABS R2, R5 ;  /* 0x0000000500027213 */ /* 0x000fe40000000000 */
[C---:B------:R-:W-:Y:S01]  /*32e0*/  IADD3 R5, R0.reuse, -R88, RZ ;  /* 0x8000005800057210 */ /* 0x040fe20007ffe0ff */
        /* <DEDUP_REMOVED lines=14> */
[----:B------:R-:W-:Y:S02]  /*33d0*/  IABS R2, R5 ;  /* 0x0000000500027213 */ /* 0x000fe40000000000 */
[----:B------:R-:W-:-:S03]  /*33e0*/  IADD3 R5, -R12, R9, RZ ;  /* 0x000000090c057210 */ /* 0x000fc60007ffe1ff */
        /* <DEDUP_REMOVED lines=8> */
[----:B------:R1:W2:Y:S02]  /*3470*/  I2F R6, R3 ;  /* 0x0000000300067306 */ /* 0x0002a40000201400 */
[----:B-1----:R-:W-:Y:S01]  /*3480*/  IMAD.MOV.U32 R3, RZ, RZ, R2 ;  /* 0x000000ffff037224 */ /* 0x002fe200078e0002 */
[----:B------:R-:W-:Y:S01]  /*3490*/  IABS R2, R5 ;  /* 0x0000000500027213 */ /* 0x000fe20000000000 */
[----:B--2---:R-:W-:Y:S01]  /*34a0*/  FFMA.FTZ R30, R6, -R132, R142 ;  /* 0x80000084061e7223 */ /* 0x004fe2000001008e */
[----:B------:R-:W-:-:S03]  /*34b0*/  IADD3 R5, -R48, R9, RZ ;  /* 0x0000000930057210 */ /* 0x000fc60007ffe1ff */
[----:B------:R1:W2:Y:S01]  /*34c0*/  I2F R8, R3 ;  /* 0x0000000300087306 */ /* 0x0002a20000201400 */
[----:B------:R-:W-:Y:S01]  /*34d0*/  FSEL R141, R30, -INF , !P4 ;  /* 0xff8000001e8d7808 */ /* 0x000fe20006000000 */
[----:B-1----:R-:W-:Y:S01]  /*34e0*/  IMAD.MOV.U32 R3, RZ, RZ, R2 ;  /* 0x000000ffff037224 */ /* 0x002fe200078e0002 */
[----:B------:R-:W-:Y:S01]  /*34f0*/  IABS R2, R5 ;  /* 0x0000000500027213 */ /* 0x000fe20000000000 */
[----:B------:R-:W-:-:S04]  /*3500*/  IMAD.IADD R5, R10, 0x1, -R48 ;  /* 0x000000010a057824 */ /* 0x000fc800078e0a30 */
[----:B------:R1:W3:Y:S01]  /*3510*/  I2F R14, R3 ;  /* 0x00000003000e7306 */ /* 0x0002e20000201400 */
[----:B--2---:R-:W-:-:S05]  /*3520*/  FFMA.FTZ R15, R8, -R132, R20 ;  /* 0x80000084080f7223 */ /* 0x004fca0000010014 */
[----:B------:R-:W-:Y:S01]  /*3530*/  FSEL R185, R15, -INF , !P4 ;  /* 0xff8000000fb97808 */ /* 0x000fe20006000000 */
[----:B-1----:R-:W-:Y:S01]  /*3540*/  IMAD.MOV.U32 R3, RZ, RZ, R2 ;  /* 0x000000ffff037224 */ /* 0x002fe200078e0002 */
[----:B------:R-:W-:Y:S01]  /*3550*/  IABS R2, R5 ;  /* 0x0000000500027213 */ /* 0x000fe20000000000 */
[----:B---3--:R-:W-:Y:S01]  /*3560*/  FFMA.FTZ R14, R14, -R132, R22 ;  /* 0x800000840e0e7223 */ /* 0x008fe20000010016 */
[----:B------:R-:W-:Y:S01]  /*3570*/  IADD3 R5, -R48, R11, RZ ;  /* 0x0000000b30057210 */ /* 0x000fe20007ffe1ff */
[----:B------:R1:W2:Y:S03]  /*3580*/  I2F R7, R3 ;  /* 0x0000000300077306 */ /* 0x0002a60000201400 */
[----:B------:R-:W-:Y:S01]  /*3590*/  FSEL R187, R14, -INF , !P4 ;  /* 0xff8000000ebb7808 */ /* 0x000fe20006000000 */
[----:B------:R-:W-:Y:S01]  /*35a0*/  BAR.SYNC.DEFER_BLOCKING 0x0 ;  /* 0x0000000000007b1d */ /* 0x000fe20000010000 */
[----:B------:R-:W-:Y:S01]  /*35b0*/  ISETP.GE.AND P4, PT, R64, R50, PT ;  /* 0x000000324000720c */ /* 0x000fe20003f86270 */
[----:B-1----:R-:W-:Y:S01]  /*35c0*/  IMAD.MOV.U32 R3, RZ, RZ, R2 ;  /* 0x000000ffff037224 */ /* 0x002fe200078e0002 */
[----:B------:R-:W-:Y:S01]  /*35d0*/  IABS R2, R5 ;  /* 0x0000000500027213 */ /* 0x000fe20000000000 */
[----:B------:R-:W-:-:S02]  /*35e0*/  IMAD.IADD R5, R9, 0x1, -R28 ;  /* 0x0000000109057824 */ /* 0x000fc400078e0a1c */
        /* <DEDUP_REMOVED lines=9> */
[----:B-1----:R-:W-:Y:S01]  /*3680*/  IMAD.MOV.U32 R3, RZ, RZ, R2 ;  /* 0x000000ffff037224 */ /* 0x002fe200078e0002 */
[----:B------:R-:W-:Y:S01]  /*3690*/  IABS R2, R5 ;  /* 0x0000000500027213 */ /* 0x000fe20000000000 */
[----:B------:R-:W-:-:S02]  /*36a0*/  IMAD.IADD R5, R11, 0x1, -R28 ;  /* 0x000000010b057824 */ /* 0x000fc400078e0a1c */
[----:B------:R1:W3:Y:S01]  /*36b0*/  I2F R8, R3 ;  /* 0x0000000300087306 */ /* 0x0002e20000201400 */
[----:B--2---:R-:W-:-:S05]  /*36c0*/  FFMA.FTZ R16, R6, -R132, R23 ;  /* 0x8000008406107223 */ /* 0x004fca0000010017 */
[----:B------:R-:W-:Y:S02]  /*36d0*/  FSEL R184, R16, -INF , !P3 ;  /* 0xff80000010b87808 */ /* 0x000fe40005800000 */
[----:B------:R-:W-:Y:S01]  /*36e0*/  ISETP.GE.AND P3, PT, R65, R50, PT ;  /* 0x000000324100720c */ /* 0x000fe20003f66270 */
[----:B-1----:R-:W-:Y:S01]  /*36f0*/  IMAD.MOV.U32 R3, RZ, RZ, R2 ;  /* 0x000000ffff037224 */ /* 0x002fe200078e0002 */
[----:B------:R-:W-:Y:S01]  /*3700*/  IABS R2, R5 ;  /* 0x0000000500027213 */ /* 0x000fe20000000000 */
[----:B---3--:R-:W-:Y:S01]  /*3710*/  FFMA.FTZ R32, R8, -R132, R106 ;  /* 0x8000008408207223 */ /* 0x008fe2000001006a */
[----:B------:R-:W-:Y:S01]  /*3720*/  IADD3 R5, R0, -R101, RZ ;  /* 0x8000006500057210 */ /* 0x000fe20007ffe0ff */
[----:B------:R1:W2:Y:S03]  /*3730*/  I2F R7, R3 ;  /* 0x0000000300077306 */ /* 0x0002a60000201400 */
[----:B------:R-:W-:Y:S01]  /*3740*/  FSEL R135, R32, -INF , !P2 ;  /* 0xff80000020877808 */ /* 0x000fe20005000000 */
[----:B-1----:R-:W-:Y:S01]  /*3750*/  IMAD.MOV.U32 R3, RZ, RZ, R2 ;  /* 0x000000ffff037224 */ /* 0x002fe200078e0002 */
[----:B------:R-:W-:Y:S01]  /*3760*/  IABS R2, R5 ;  /* 0x0000000500027213 */ /* 0x000fe20000000000 */
[----:B------:R-:W-:-:S02]  /*3770*/  IMAD.IADD R5, R0, 0x1, -R100 ;  /* 0x0000000100057824 */ /* 0x000fc400078e0a64 */
[----:B------:R1:W3:Y:S01]  /*3780*/  I2F R6, R3 ;  /* 0x0000000300067306 */ /* 0x0002e20000201400 */
[----:B------:R-:W-:Y:S02]  /*3790*/  IMAD.IADD R0, R0, 0x1, -R96 ;  /* 0x0000000100007824 */ /* 0x000fe400078e0a60 */
[----:B--2---:R-:W-:Y:S02]  /*37a0*/  FFMA.FTZ R23, R7, -R132, R44 ;  /* 0x8000008407177223 */ /* 0x004fe4000001002c */
[----:B------:R-:W-:Y:S01]  /*37b0*/  IMAD.MOV.U32 R44, RZ, RZ, R148 ;  /* 0x000000ffff2c7224 */ /* 0x000fe200078e0094 */
[----:B------:R-:W-:Y:S02]  /*37c0*/  IABS R0, R0 ;  /* 0x0000000000007213 */ /* 0x000fe40000000000 */
[----:B------:R-:W-:Y:S02]  /*37d0*/  MOV R148, R151 ;  /* 0x0000009700947202 */ /* 0x000fe40000000f00 */
[----:B------:R-:W-:-:S03]  /*37e0*/  FSEL R183, R23, -INF , !P2 ;  /* 0xff80000017b77808 */ /* 0x000fc60005000000 */
[----:B------:R-:W-:Y:S02]  /*37f0*/  IMAD.MOV.U32 R48, RZ, RZ, R148 ;  /* 0x000000ffff307224 */ /* 0x000fe400078e0094 */
[----:B-1----:R-:W-:Y:S01]  /*3800*/  IMAD.MOV.U32 R3, RZ, RZ, R2 ;  /* 0x000000ffff037224 */ /* 0x002fe200078e0002 */
[----:B------:R-:W-:Y:S01]  /*3810*/  IABS R2, R5 ;  /* 0x0000000500027213 */ /* 0x000fe20000000000 */
[----:B---3--:R-:W-:Y:S01]  /*3820*/  FFMA.FTZ R21, R6, -R132, R46 ;  /* 0x8000008406157223 */ /* 0x008fe2000001002e */
[----:B------:R-:W-:Y:S01]  /*3830*/  IADD3 R5, -R49, R9, RZ ;  /* 0x0000000931057210 */ /* 0x000fe20007ffe1ff */
[----:B------:R1:W-:Y:S01]  /*3840*/  I2F R157, R3 ;  /* 0x00000003009d7306 */ /* 0x0003e20000201400 */
[----:B------:R-:W-:Y:S02]  /*3850*/  IMAD.MOV.U32 R46, RZ, RZ, R153 ;  /* 0x000000ffff2e7224 */ /* 0x000fe400078e0099 */
[----:B------:R-:W-:Y:S01]  /*3860*/  FSEL R186, R21, -INF , !P2 ;  /* 0xff80000015ba7808 */ /* 0x000fe20005000000 */
[----:B------:R-:W-:Y:S01]  /*3870*/  IMAD.MOV.U32 R153, RZ, RZ, R109 ;  /* 0x000000ffff997224 */ /* 0x000fe200078e006d */
[----:B------:R-:W-:Y:S01]  /*3880*/  ISETP.GE.AND P2, PT, R66, R50, PT ;  /* 0x000000324200720c */ /* 0x000fe20003f46270 */
[----:B------:R-:W-:-:S02]  /*3890*/  IMAD.MOV.U32 R109, RZ, RZ, R92 ;  /* 0x000000ffff6d7224 */ /* 0x000fc400078e005c */
[----:B------:R-:W-:Y:S01]  /*38a0*/  IMAD.MOV.U32 R92, RZ, RZ, R93 ;  /* 0x000000ffff5c7224 */ /* 0x000fe200078e005d */
[----:B------:R-:W-:Y:S01]  /*38b0*/  FSEL R93, R40, -INF , !P0 ;  /* 0xff800000285d7808 */ /* 0x000fe20004000000 */
[----:B-1----:R-:W-:Y:S01]  /*38c0*/  IMAD.MOV.U32 R3, RZ, RZ, R2 ;  /* 0x000000ffff037224 */ /* 0x002fe200078e0002 */
[----:B------:R-:W-:-:S03]  /*38d0*/  IABS R2, R5 ;  /* 0x0000000500027213 */ /* 0x000fc60000000000 */
[----:B------:R1:W-:Y:S08]  /*38e0*/  I2F R156, R3 ;  /* 0x00000003009c7306 */ /* 0x0003f00000201400 */
[----:B------:R-:W2:Y:S01]  /*38f0*/  I2F R6, R2 ;  /* 0x0000000200067306 */ /* 0x000ea20000201400 */
[----:B-1----:R-:W-:-:S05]  /*3900*/  IMAD.IADD R3, R10, 0x1, -R49 ;  /* 0x000000010a037824 */ /* 0x002fca00078e0a31 */
[----:B------:R-:W-:Y:S01]  /*3910*/  IABS R3, R3 ;  /* 0x0000000300037213 */ /* 0x000fe20000000000 */
[----:B--2---:R-:W-:-:S03]  /*3920*/  FFMA.FTZ R22, R6, -R132, R107 ;  /* 0x8000008406167223 */ /* 0x004fc6000001006b */
[----:B------:R-:W-:Y:S01]  /*3930*/  MOV R2, R3 ;  /* 0x0000000300027202 */ /* 0x000fe20000000f00 */
[----:B------:R-:W-:-:S03]  /*3940*/  IMAD.IADD R3, R11, 0x1, -R49 ;  /* 0x000000010b037824 */ /* 0x000fc600078e0a31 */
[----:B------:R1:W2:Y:S01]  /*3950*/  I2F R5, R2 ;  /* 0x0000000200057306 */ /* 0x0002a20000201400 */
[----:B------:R-:W-:Y:S01]  /*3960*/  FSEL R126, R22, -INF , !P1 ;  /* 0xff800000167e7808 */ /* 0x000fe20004800000 */
[----:B-1----:R-:W-:Y:S01]  /*3970*/  IMAD.MOV.U32 R2, RZ, RZ, R0 ;  /* 0x000000ffff027224 */ /* 0x002fe200078e0000 */
[----:B------:R-:W-:Y:S01]  /*3980*/  IABS R0, R3 ;  /* 0x0000000300007213 */ /* 0x000fe20000000000 */
[----:B------:R-:W-:-:S04]  /*3990*/  IMAD.IADD R3, R9, 0x1, -R52 ;  /* 0x0000000109037824 */ /* 0x000fc800078e0a34 */
[----:B------:R1:W-:Y:S01]  /*39a0*/  I2F R131, R2 ;  /* 0x0000000200837306 */ /* 0x0003e20000201400 */
[----:B--2---:R-:W-:Y:S01]  /*39b0*/  FFMA.FTZ R19, R5, -R132, R45 ;  /* 0x8000008405137223 */ /* 0x004fe2000001002d */
[----:B------:R-:W-:Y:S01]  /*39c0*/  MOV R45, R140 ;  /* 0x0000008c002d7202 */ /* 0x000fe20000000f00 */
[----:B------:R-:W-:Y:S02]  /*39d0*/  IMAD.MOV.U32 R140, RZ, RZ, R125 ;  /* 0x000000ffff8c7224 */ /* 0x000fe400078e007d */
[----:B------:R-:W-:Y:S01]  /*39e0*/  IMAD.MOV.U32 R125, RZ, RZ, R90 ;  /* 0x000000ffff7d7224 */ /* 0x000fe200078e005a */
[----:B------:R-:W-:Y:S02]  /*39f0*/  FSEL R90, R42, -INF , !P6 ;  /* 0xff8000002a5a7808 */ /* 0x000fe40007000000 */
[----:B-1----:R-:W-:Y:S02]  /*3a00*/  MOV R2, R0 ;  /* 0x0000000000027202 */ /* 0x002fe40000000f00 */
[----:B------:R-:W-:Y:S01]  /*3a10*/  IABS R0, R3 ;  /* 0x0000000300007213 */ /* 0x000fe20000000000 */
[----:B------:R-:W-:Y:S01]  /*3a20*/  IMAD.IADD R3, R10, 0x1, -R52 ;  /* 0x000000010a037824 */ /* 0x000fe200078e0a34 */
[----:B------:R1:W2:Y:S03]  /*3a30*/  I2F R6, R2 ;  /* 0x0000000200067306 */ /* 0x0002a60000201400 */
[----:B-1----:R-:W-:Y:S01]  /*3a40*/  IMAD.MOV.U32 R2, RZ, RZ, R0 ;  /* 0x000000ffff027224 */ /* 0x002fe200078e0000 */
[----:B------:R-:W-:Y:S01]  /*3a50*/  IABS R0, R3 ;  /* 0x0000000300007213 */ /* 0x000fe20000000000 */
[----:B------:R-:W-:Y:S01]  /*3a60*/  IMAD.IADD R3, R11, 0x1, -R52 ;  /* 0x000000010b037824 */ /* 0x000fe200078e0a34 */
[----:B------:R-:W-:-:S02]  /*3a70*/  MOV R52, R174 ;  /* 0x000000ae00347202 */ /* 0x000fc40000000f00 */
[----:B------:R1:W3:Y:S01]  /*3a80*/  I2F R5, R2 ;  /* 0x0000000200057306 */ /* 0x0002e20000201400 */
[----:B--2---:R-:W-:Y:S01]  /*3a90*/  FFMA.FTZ R18, R6, -R132, R47 ;  /* 0x8000008406127223 */ /* 0x004fe2000001002f */
[----:B------:R-:W-:Y:S01]  /*3aa0*/  FSEL R174, R19, -INF , !P1 ;  /* 0xff80000013ae7808 */ /* 0x000fe20004800000 */
[----:B------:R-:W-:Y:S02]  /*3ab0*/  IMAD.MOV.U32 R47, RZ, RZ, R154 ;  /* 0x000000ffff2f7224 */ /* 0x000fe400078e009a */
[----:B------:R-:W-:Y:S01]  /*3ac0*/  IMAD.MOV.U32 R154, RZ, RZ, R110 ;  /* 0x000000ffff9a7224 */ /* 0x000fe200078e006e */
[----:B------:R-:W-:Y:S02]  /*3ad0*/  FSEL R181, R18, -INF , !P1 ;  /* 0xff80000012b57808 */ /* 0x000fe40004800000 */
[----:B------:R-:W-:-:S04]  /*3ae0*/  ISETP.GE.AND P1, PT, R67, R50, PT ;  /* 0x000000324300720c */ /* 0x000fc80003f26270 */
[----:B------:R-:W-:Y:S01]  /*3af0*/  FSEL R81, R73, -INF , !P1 ;  /* 0xff80000049517808 */ /* 0x000fe20004800000 */
[----:B-1----:R-:W-:Y:S01]  /*3b00*/  IMAD.MOV.U32 R2, RZ, RZ, R0 ;  /* 0x000000ffff027224 */ /* 0x002fe200078e0000 */
[----:B------:R-:W-:Y:S01]  /*3b10*/  IABS R0, R3 ;  /* 0x0000000300007213 */ /* 0x000fe20000000000 */
[----:B------:R-:W-:Y:S02]  /*3b20*/  IMAD.IADD R3, R9, 0x1, -R53 ;  /* 0x0000000109037824 */ /* 0x000fe400078e0a35 */
[----:B------:R1:W2:Y:S01]  /*3b30*/  I2F R7, R2 ;  /* 0x0000000200077306 */ /* 0x0002a20000201400 */
[----:B---3--:R-:W-:Y:S02]  /*3b40*/  FFMA.FTZ R29, R5, -R132, R158 ;  /* 0x80000084051d7223 */ /* 0x008fe4000001009e */
[----:B------:R-:W-:Y:S01]  /*3b50*/  IMAD.MOV.U32 R158, RZ, RZ, R153 ;  /* 0x000000ffff9e7224 */ /* 0x000fe200078e0099 */
[----:B-1----:R-:W-:Y:S01]  /*3b60*/  MOV R2, R0 ;  /* 0x0000000000027202 */ /* 0x002fe20000000f00 */
[----:B--2---:R-:W-:Y:S01]  /*3b70*/  FFMA.FTZ R28, R7, -R132, R112 ;  /* 0x80000084071c7223 */ /* 0x004fe20000010070 */
[----:B------:R-:W-:Y:S01]  /*3b80*/  IABS R0, R3 ;  /* 0x0000000300007213 */ /* 0x000fe20000000000 */
[--C-:B------:R-:W-:Y:S01]  /*3b90*/  IMAD.IADD R3, R10, 0x1, -R53.reuse ;  /* 0x000000010a037824 */ /* 0x100fe200078e0a35 */
[----:B------:R1:W2:Y:S03]  /*3ba0*/  I2F R6, R2 ;  /* 0x0000000200067306 */ /* 0x0002a60000201400 */
[----:B-1----:R-:W-:Y:S01]  /*3bb0*/  IMAD.MOV.U32 R2, RZ, RZ, R0 ;  /* 0x000000ffff027224 */ /* 0x002fe200078e0000 */
[----:B------:R-:W-:Y:S01]  /*3bc0*/  IABS R0, R3 ;  /* 0x0000000300007213 */ /* 0x000fe20000000000 */
[----:B------:R-:W-:-:S03]  /*3bd0*/  IMAD.IADD R3, R11, 0x1, -R53 ;  /* 0x000000010b037824 */ /* 0x000fc600078e0a35 */
[----:B------:R1:W3:Y:S01]  /*3be0*/  I2F R8, R2 ;  /* 0x0000000200087306 */ /* 0x0002e20000201400 */
[----:B--2---:R-:W-:Y:S02]  /*3bf0*/  FFMA.FTZ R17, R6, -R132, R114 ;  /* 0x8000008406117223 */ /* 0x004fe40000010072 */
[----:B------:R-:W-:Y:S02]  /*3c00*/  IMAD.MOV.U32 R114, RZ, RZ, R140 ;  /* 0x000000ffff727224 */ /* 0x000fe400078e008c */
[----:B------:R-:W-:Y:S01]  /*3c10*/  IMAD.MOV.U32 R53, RZ, RZ, R99 ;  /* 0x000000ffff357224 */ /* 0x000fe200078e0063 */
[----:B-1----:R-:W-:Y:S01]  /*3c20*/  MOV R2, R0 ;  /* 0x0000000000027202 */ /* 0x002fe20000000f00 */
[----:B---3--:R-:W-:Y:S01]  /*3c30*/  FFMA.FTZ R35, R8, -R132, R159 ;  /* 0x8000008408237223 */ /* 0x008fe2000001009f */
[----:B------:R-:W-:Y:S01]  /*3c40*/  IABS R0, R3 ;  /* 0x0000000300007213 */ /* 0x000fe20000000000 */
[--C-:B------:R-:W-:Y:S01]  /*3c50*/  IMAD.IADD R3, R9, 0x1, -R55.reuse ;  /* 0x0000000109037824 */ /* 0x100fe200078e0a37 */
[----:B------:R1:W2:Y:S02]  /*3c60*/  I2F R5, R2 ;  /* 0x0000000200057306 */ /* 0x0002a40000201400 */
[----:B------:R-:W-:Y:S01]  /*3c70*/  FSEL R112, R35, -INF , !P6 ;  /* 0xff80000023707808 */ /* 0x000fe20007000000 */
[----:B-1----:R-:W-:Y:S01]  /*3c80*/  IMAD.MOV.U32 R2, RZ, RZ, R0 ;  /* 0x000000ffff027224 */ /* 0x002fe200078e0000 */
[----:B------:R-:W-:Y:S01]  /*3c90*/  IABS R0, R3 ;  /* 0x0000000300007213 */ /* 0x000fe20000000000 */
[----:B------:R-:W-:-:S03]  /*3ca0*/  IMAD.IADD R3, R10, 0x1, -R55 ;  /* 0x000000010a037824 */ /* 0x000fc600078e0a37 */
[----:B------:R1:W3:Y:S01]  /*3cb0*/  I2F R7, R2 ;  /* 0x0000000200077306 */ /* 0x0002e20000201400 */
[----:B--2---:R-:W-:Y:S01]  /*3cc0*/  FFMA.FTZ R34, R5, -R132, R113 ;  /* 0x8000008405227223 */ /* 0x004fe20000010071 */
[----:B------:R-:W-:Y:S01]  /*3cd0*/  MOV R113, R128 ;  /* 0x0000008000717202 */ /* 0x000fe20000000f00 */
[----:B------:R-:W-:-:S03]  /*3ce0*/  IMAD.MOV.U32 R128, RZ, RZ, R134 ;  /* 0x000000ffff807224 */ /* 0x000fc600078e0086 */
[----:B------:R-:W-:Y:S02]  /*3cf0*/  FSEL R151, R34, -INF , !P6 ;  /* 0xff80000022977808 */ /* 0x000fe40007000000 */
[----:B-1----:R-:W-:Y:S01]  /*3d00*/  MOV R2, R0 ;  /* 0x0000000000027202 */ /* 0x002fe20000000f00 */
[----:B---3--:R-:W-:Y:S01]  /*3d10*/  FFMA.FTZ R30, R7, -R132, R115 ;  /* 0x80000084071e7223 */ /* 0x008fe20000010073 */
[----:B------:R-:W-:Y:S01]  /*3d20*/  IABS R0, R3 ;  /* 0x0000000300007213 */ /* 0x000fe20000000000 */
[----:B------:R-:W-:Y:S01]  /*3d30*/  IMAD.IADD R3, R11, 0x1, -R55 ;  /* 0x000000010b037824 */ /* 0x000fe200078e0a37 */
[----:B------:R1:W2:Y:S01]  /*3d40*/  I2F R6, R2 ;  /* 0x0000000200067306 */ /* 0x0002a20000201400 */
[----:B------:R-:W-:Y:S01]  /*3d50*/  FSEL R115, R29, -INF , !P0 ;  /* 0xff8000001d737808 */ /* 0x000fe20004000000 */
[----:B------:R-:W-:Y:S02]  /*3d60*/  IMAD.MOV.U32 R55, RZ, RZ, R175 ;  /* 0x000000ffff377224 */ /* 0x000fe400078e00af */
[----:B-1----:R-:W-:Y:S01]  /*3d70*/  IMAD.MOV.U32 R2, RZ, RZ, R0 ;  /* 0x000000ffff027224 */ /* 0x002fe200078e0000 */
[----:B------:R-:W-:Y:S01]  /*3d80*/  IABS R0, R3 ;  /* 0x0000000300007213 */ /* 0x000fe20000000000 */
[----:B------:R-:W-:-:S02]  /*3d90*/  IMAD.IADD R3, R9, 0x1, -R64 ;  /* 0x0000000109037824 */ /* 0x000fc400078e0a40 */
[----:B------:R1:W3:Y:S01]  /*3da0*/  I2F R12, R2 ;  /* 0x00000002000c7306 */ /* 0x0002e20000201400 */
[----:B--2---:R-:W-:Y:S01]  /*3db0*/  FFMA.FTZ R36, R6, -R132, R86 ;  /* 0x8000008406247223 */ /* 0x004fe20000010056 */
[----:B------:R-:W-:Y:S01]  /*3dc0*/  FSEL R86, R51, -INF , !P4 ;  /* 0xff80000033567808 */ /* 0x000fe20006000000 */
[----:B------:R-:W-:-:S03]  /*3dd0*/  IMAD.MOV.U32 R51, RZ, RZ, R150 ;  /* 0x000000ffff337224 */ /* 0x000fc600078e0096 */
[----:B------:R-:W-:Y:S02]  /*3de0*/  FSEL R110, R36, -INF , !P5 ;  /* 0xff800000246e7808 */ /* 0x000fe40006800000 */
[----:B-1----:R-:W-:Y:S01]  /*3df0*/  MOV R2, R0 ;  /* 0x0000000000027202 */ /* 0x002fe20000000f00 */
[----:B---3--:R-:W-:Y:S01]  /*3e00*/  FFMA.FTZ R31, R12, -R132, R76 ;  /* 0x800000840c1f7223 */ /* 0x008fe2000001004c */
[----:B------:R-:W-:Y:S01]  /*3e10*/  IABS R0, R3 ;  /* 0x0000000300007213 */ /* 0x000fe20000000000 */
[----:B------:R-:W-:Y:S01]  /*3e20*/  IMAD.IADD R3, R10, 0x1, -R64 ;  /* 0x000000010a037824 */ /* 0x000fe200078e0a40 */
[----:B------:R1:W2:Y:S02]  /*3e30*/  I2F R8, R2 ;  /* 0x0000000200087306 */ /* 0x0002a40000201400 */
[----:B------:R-:W-:Y:S01]  /*3e40*/  FSEL R142, R31, -INF , !P5 ;  /* 0xff8000001f8e7808 */ /* 0x000fe20006800000 */
[----:B-1----:R-:W-:Y:S01]  /*3e50*/  IMAD.MOV.U32 R2, RZ, RZ, R0 ;  /* 0x000000ffff027224 */ /* 0x002fe200078e0000 */
[----:B------:R-:W-:Y:S01]  /*3e60*/  IABS R0, R3 ;  /* 0x0000000300007213 */ /* 0x000fe20000000000 */
[----:B------:R-:W-:-:S03]  /*3e70*/  IMAD.IADD R3, R11, 0x1, -R64 ;  /* 0x000000010b037824 */ /* 0x000fc600078e0a40 */
[----:B------:R1:W3:Y:S01]  /*3e80*/  I2F R13, R2 ;  /* 0x00000002000d7306 */ /* 0x0002e20000201400 */
[----:B--2---:R-:W-:Y:S01]  /*3e90*/  FFMA.FTZ R20, R8, -R132, R78 ;  /* 0x8000008408147223 */ /* 0x004fe2000001004e */
[----:B-1----:R-:W-:Y:S01]  /*3ea0*/  MOV R2, R0 ;  /* 0x0000000000027202 */ /* 0x002fe20000000f00 */
[----:B---3--:R-:W-:Y:S01]  /*3eb0*/  FFMA.FTZ R33, R13, -R132, R87 ;  /* 0x800000840d217223 */ /* 0x008fe20000010057 */
[----:B------:R-:W-:Y:S01]  /*3ec0*/  IABS R0, R3 ;  /* 0x0000000300007213 */ /* 0x000fe20000000000 */
[----:B------:R-:W-:-:S03]  /*3ed0*/  IMAD.IADD R3, R9, 0x1, -R65 ;  /* 0x0000000109037824 */ /* 0x000fc600078e0a41 */
[----:B------:R1:W2:Y:S02]  /*3ee0*/  I2F R5, R2 ;  /* 0x0000000200057306 */ /* 0x0002a40000201400 */
[----:B-1----:R-:W-:Y:S01]  /*3ef0*/  IMAD.MOV.U32 R2, RZ, RZ, R0 ;  /* 0x000000ffff027224 */ /* 0x002fe200078e0000 */
[----:B------:R-:W-:Y:S01]  /*3f00*/  IABS R0, R3 ;  /* 0x0000000300007213 */ /* 0x000fe20000000000 */
[----:B------:R-:W-:-:S04]  /*3f10*/  IMAD.IADD R3, R10, 0x1, -R65 ;  /* 0x000000010a037824 */ /* 0x000fc800078e0a41 */
[----:B------:R1:W3:Y:S01]  /*3f20*/  I2F R7, R2 ;  /* 0x0000000200077306 */ /* 0x0002e20000201400 */
[----:B--2---:R-:W-:Y:S02]  /*3f30*/  FFMA.FTZ R21, R5, -R132, R77 ;  /* 0x8000008405157223 */ /* 0x004fe4000001004d */
[----:B------:R-:W-:Y:S01]  /*3f40*/  IMAD.MOV.U32 R77, RZ, RZ, R84 ;  /* 0x000000ffff4d7224 */ /* 0x000fe200078e0054 */
[----:B------:R-:W-:Y:S02]  /*3f50*/  MOV R84, R89 ;  /* 0x0000005900547202 */ /* 0x000fe40000000f00 */
[----:B------:R-:W-:Y:S02]  /*3f60*/  FSEL R140, R21, -INF , !P4 ;  /* 0xff800000158c7808 */ /* 0x000fe40006000000 */
[----:B------:R-:W-:Y:S01]  /*3f70*/  MOV R89, R180 ;  /* 0x000000b400597202 */ /* 0x000fe20000000f00 */
[----:B------:R-:W-:Y:S01]  /*3f80*/  IMAD.MOV.U32 R49, RZ, RZ, R84 ;  /* 0x000000ffff317224 */ /* 0x000fe200078e0054 */
[----:B------:R-:W-:-:S02]  /*3f90*/  FSEL R180, R17, -INF , !P0 ;  /* 0xff80000011b47808 */ /* 0x000fc40004000000 */
[----:B------:R-:W-:Y:S02]  /*3fa0*/  FSEL R84, R54, -INF , !P3 ;  /* 0xff80000036547808 */ /* 0x000fe40005800000 */
[----:B-1----:R-:W-:Y:S01]  /*3fb0*/  MOV R2, R0 ;  /* 0x0000000000027202 */ /* 0x002fe20000000f00 */
[----:B---3--:R-:W-:Y:S01]  /*3fc0*/  FFMA.FTZ R7, R7, -R132, R79 ;  /* 0x8000008407077223 */ /* 0x008fe2000001004f */
[----:B------:R-:W-:Y:S01]  /*3fd0*/  IABS R0, R3 ;  /* 0x0000000300007213 */ /* 0x000fe20000000000 */
[----:B------:R-:W-:Y:S01]  /*3fe0*/  IMAD.IADD R3, R11, 0x1, -R65 ;  /* 0x000000010b037824 */ /* 0x000fe200078e0a41 */
[----:B------:R1:W2:Y:S01]  /*3ff0*/  I2F R6, R2 ;  /* 0x0000000200067306 */ /* 0x0002a20000201400 */
[----:B------:R-:W-:Y:S01]  /*4000*/  MOV R65, R154 ;  /* 0x0000009a00417202 */ /* 0x000fe20000000f00 */
[----:B------:R-:W-:Y:S02]  /*4010*/  IMAD.MOV.U32 R79, RZ, RZ, R103 ;  /* 0x000000ffff4f7224 */ /* 0x000fe400078e0067 */
[----:B-1----:R-:W-:Y:S01]  /*4020*/  IMAD.MOV.U32 R2, RZ, RZ, R0 ;  /* 0x000000ffff027224 */ /* 0x002fe200078e0000 */
[----:B------:R-:W-:Y:S01]  /*4030*/  IABS R0, R3 ;  /* 0x0000000300007213 */ /* 0x000fe20000000000 */
[----:B------:R-:W-:-:S02]  /*4040*/  IMAD.IADD R3, R9, 0x1, -R66 ;  /* 0x0000000109037824 */ /* 0x000fc400078e0a42 */
[----:B------:R1:W3:Y:S01]  /*4050*/  I2F R14, R2 ;  /* 0x00000002000e7306 */ /* 0x0002e20000201400 */
[----:B--2---:R-:W-:Y:S01]  /*4060*/  FFMA.FTZ R23, R6, -R132, R162 ;  /* 0x8000008406177223 */ /* 0x004fe200000100a2 */
[----:B------:R-:W-:-:S04]  /*4070*/  FSEL R162, R7, -INF , !P4 ;  /* 0xff80000007a27808 */ /* 0x000fc80006000000 */
[----:B------:R-:W-:Y:S02]  /*4080*/  FSEL R107, R23, -INF , !P3 ;  /* 0xff800000176b7808 */ /* 0x000fe40005800000 */
[----:B-1----:R-:W-:Y:S01]  /*4090*/  MOV R2, R0 ;  /* 0x0000000000027202 */ /* 0x002fe20000000f00 */
[----:B---3--:R-:W-:Y:S01]  /*40a0*/  FFMA.FTZ R17, R14, -R132, R116 ;  /* 0x800000840e117223 */ /* 0x008fe20000010074 */
[----:B------:R-:W-:Y:S01]  /*40b0*/  IABS R0, R3 ;  /* 0x0000000300007213 */ /* 0x000fe20000000000 */
[----:B------:R-:W-:Y:S01]  /*40c0*/  IMAD.IADD R3, R10, 0x1, -R66 ;  /* 0x000000010a037824 */ /* 0x000fe200078e0a42 */
[----:B------:R1:W2:Y:S01]  /*40d0*/  I2F R12, R2 ;  /* 0x00000002000c7306 */ /* 0x0002a20000201400 */
[----:B------:R-:W-:Y:S01]  /*40e0*/  IMAD.MOV.U32 R116, RZ, RZ, R125 ;  /* 0x000000ffff747224 */ /* 0x000fe200078e007d */
[----:B------:R-:W-:Y:S02]  /*40f0*/  FSEL R150, R17, -INF , !P3 ;  /* 0xff80000011967808 */ /* 0x000fe40005800000 */
[----:B------:R-:W-:Y:S01]  /*4100*/  MOV R125, R169 ;  /* 0x000000a9007d7202 */ /* 0x000fe20000000f00 */
[----:B-1----:R-:W-:Y:S01]  /*4110*/  IMAD.MOV.U32 R2, RZ, RZ, R0 ;  /* 0x000000ffff027224 */ /* 0x002fe200078e0000 */
[----:B------:R-:W-:Y:S01]  /*4120*/  IABS R0, R3 ;  /* 0x0000000300007213 */ /* 0x000fe20000000000 */
[----:B------:R-:W-:-:S02]  /*4130*/  IMAD.IADD R3, R11, 0x1, -R66 ;  /* 0x000000010b037824 */ /* 0x000fc400078e0a42 */
[----:B------:R1:W3:Y:S01]  /*4140*/  I2F R16, R2 ;  /* 0x0000000200107306 */ /* 0x0002e20000201400 */
[----:B--2---:R-:W-:Y:S02]  /*4150*/  FFMA.FTZ R8, R12, -R132, R118 ;  /* 0x800000840c087223 */ /* 0x004fe40000010076 */
[----:B------:R-:W-:Y:S01]  /*4160*/  IMAD.MOV.U32 R118, RZ, RZ, R170 ;  /* 0x000000ffff767224 */ /* 0x000fe200078e00aa */
[----:B------:R-:W-:Y:S02]  /*4170*/  FSEL R170, R30, -INF , !P6 ;  /* 0xff8000001eaa7808 */ /* 0x000fe40007000000 */
[-C--:B------:R-:W-:Y:S02]  /*4180*/  ISETP.GE.AND P6, PT, R69, R50.reuse, PT ;  /* 0x000000324500720c */ /* 0x080fe40003fc6270 */
[----:B------:R-:W-:Y:S02]  /*4190*/  FSEL R175, R8, -INF , !P3 ;  /* 0xff80000008af7808 */ /* 0x000fe40005800000 */
[----:B------:R-:W-:-:S02]  /*41a0*/  ISETP.GE.AND P3, PT, R72, R50, PT ;  /* 0x000000324800720c */ /* 0x000fc40003f66270 */
[----:B------:R-:W-:Y:S02]  /*41b0*/  FSEL R76, R80, -INF , !P6 ;  /* 0xff800000504c7808 */ /* 0x000fe40007000000 */
        /* <DEDUP_REMOVED lines=10> */
[----:B--2---:R-:W-:Y:S02]  /*4260*/  FFMA.FTZ R12, R15, -R132, R117 ;  /* 0x800000840f0c7223 */ /* 0x004fe40000010075 */
[----:B------:R-:W-:Y:S01]  /*4270*/  IMAD.MOV.U32 R117, RZ, RZ, R173 ;  /* 0x000000ffff757224 */ /* 0x000fe200078e00ad */
[----:B------:R-:W-:Y:S02]  /*4280*/  FSEL R173, R20, -INF , !P5 ;  /* 0xff80000014ad7808 */ /* 0x000fe40006800000 */
[----:B------:R-:W-:Y:S02]  /*4290*/  FSEL R143, R12, -INF , !P2 ;  /* 0xff8000000c8f7808 */ /* 0x000fe40005000000 */
[----:B-1----:R-:W-:Y:S01]  /*42a0*/  MOV R2, R0 ;  /* 0x0000000000027202 */ /* 0x002fe20000000f00 */
[----:B---3--:R-:W-:Y:S01]  /*42b0*/  FFMA.FTZ R6, R13, -R132, R119 ;  /* 0x800000840d067223 */ /* 0x008fe20000010077 */
[----:B------:R-:W-:Y:S01]  /*42c0*/  IABS R0, R3 ;  /* 0x0000000300007213 */ /* 0x000fe20000000000 */
[----:B------:R-:W-:Y:S01]  /*42d0*/  IMAD.IADD R3, R11, 0x1, -R67 ;  /* 0x000000010b037824 */ /* 0x000fe200078e0a43 */
[----:B------:R1:W2:Y:S01]  /*42e0*/  I2F R5, R2 ;  /* 0x0000000200057306 */ /* 0x0002a20000201400 */
[----:B------:R-:W-:Y:S01]  /*42f0*/  IMAD.MOV.U32 R67, RZ, RZ, R160 ;  /* 0x000000ffff437224 */ /* 0x000fe200078e00a0 */
[----:B------:R-:W-:Y:S01]  /*4300*/  FSEL R169, R6, -INF , !P2 ;  /* 0xff80000006a97808 */ /* 0x000fe20005000000 */
[----:B------:R-:W-:Y:S01]  /*4310*/  IMAD.MOV.U32 R160, RZ, RZ, R171 ;  /* 0x000000ffffa07224 */ /* 0x000fe200078e00ab */
[----:B------:R-:W-:-:S02]  /*4320*/  FSEL R171, R28, -INF , !P0 ;  /* 0xff8000001cab7808 */ /* 0x000fc40004000000 */
[----:B------:R-:W-:Y:S02]  /*4330*/  ISETP.GE.AND P0, PT, R68, R50, PT ;  /* 0x000000324400720c */ /* 0x000fe40003f06270 */
[----:B------:R-:W-:Y:S02]  /*4340*/  MOV R119, R160 ;  /* 0x000000a000777202 */ /* 0x000fe40000000f00 */
[----:B------:R-:W-:Y:S01]  /*4350*/  FSEL R78, R74, -INF , !P0 ;  /* 0xff8000004a4e7808 */ /* 0x000fe20004000000 */
[----:B-1----:R-:W-:Y:S01]  /*4360*/  IMAD.MOV.U32 R2, RZ, RZ, R0 ;  /* 0x000000ffff027224 */ /* 0x002fe200078e0000 */
[----:B------:R-:W-:Y:S01]  /*4370*/  IABS R0, R3 ;  /* 0x0000000300007213 */ /* 0x000fe20000000000 */
[----:B------:R-:W-:Y:S02]  /*4380*/  IMAD.IADD R3, R9, 0x1, -R68 ;  /* 0x0000000109037824 */ /* 0x000fe400078e0a44 */
[----:B------:R1:W3:Y:S01]  /*4390*/  I2F R19, R2 ;  /* 0x0000000200137306 */ /* 0x0002e20000201400 */
[----:B--2---:R-:W-:-:S05]  /*43a0*/  FFMA.FTZ R14, R5, -R132, R82 ;  /* 0x80000084050e7223 */ /* 0x004fca0000010052 */
[----:B------:R-:W-:Y:S02]  /*43b0*/  FSEL R103, R14, -INF , !P1 ;  /* 0xff8000000e677808 */ /* 0x000fe40004800000 */
[----:B-1----:R-:W-:Y:S01]  /*43c0*/  MOV R2, R0 ;  /* 0x0000000000027202 */ /* 0x002fe20000000f00 */
[----:B---3--:R-:W-:Y:S01]  /*43d0*/  FFMA.FTZ R7, R19, -R132, R144 ;  /* 0x8000008413077223 */ /* 0x008fe20000010090 */
[----:B------:R-:W-:Y:S01]  /*43e0*/  IABS R0, R3 ;  /* 0x0000000300007213 */ /* 0x000fe20000000000 */
[----:B------:R-:W-:Y:S01]  /*43f0*/  IMAD.IADD R3, R10, 0x1, -R68 ;  /* 0x000000010a037824 */ /* 0x000fe200078e0a44 */
[----:B------:R1:W2:Y:S01]  /*4400*/  I2F R18, R2 ;  /* 0x0000000200127306 */ /* 0x0002a20000201400 */
[----:B------:R-:W-:Y:S02]  /*4410*/  IMAD.MOV.U32 R144, RZ, RZ, R92 ;  /* 0x000000ffff907224 */ /* 0x000fe400078e005c */
[----:B------:R-:W-:Y:S02]  /*4420*/  IMAD.MOV.U32 R92, RZ, RZ, R168 ;  /* 0x000000ffff5c7224 */ /* 0x000fe400078e00a8 */
[----:B-1----:R-:W-:Y:S01]  /*4430*/  IMAD.MOV.U32 R2, RZ, RZ, R0 ;  /* 0x000000ffff027224 */ /* 0x002fe200078e0000 */
[----:B------:R-:W-:Y:S01]  /*4440*/  IABS R0, R3 ;  /* 0x0000000300007213 */ /* 0x000fe20000000000 */
[----:B------:R-:W-:-:S02]  /*4450*/  IMAD.IADD R3, R11, 0x1, -R68 ;  /* 0x000000010b037824 */ /* 0x000fc400078e0a44 */
[----:B------:R1:W3:Y:S01]  /*4460*/  I2F R22, R2 ;  /* 0x0000000200167306 */ /* 0x0002e20000201400 */
[----:B------:R-:W-:Y:S01]  /*4470*/  IMAD.MOV.U32 R68, RZ, RZ, R109 ;  /* 0x000000ffff447224 */ /* 0x000fe200078e006d */
[----:B------:R-:W-:Y:S01]  /*4480*/  FSEL R109, R33, -INF , !P4 ;  /* 0xff800000216d7808 */ /* 0x000fe20006000000 */
[----:B--2---:R-:W-:Y:S01]  /*4490*/  FFMA.FTZ R5, R18, -R132, R146 ;  /* 0x8000008412057223 */ /* 0x004fe20000010092 */
[----:B------:R-:W-:Y:S02]  /*44a0*/  ISETP.GE.AND P4, PT, R71, R50, PT ;  /* 0x000000324700720c */ /* 0x000fe40003f86270 */
[----:B------:R-:W-:Y:S02]  /*44b0*/  MOV R146, R95 ;  /* 0x0000005f00927202 */ /* 0x000fe40000000f00 */
[----:B------:R-:W-:Y:S02]  /*44c0*/  FSEL R168, R5, -INF , !P1 ;  /* 0xff80000005a87808 */ /* 0x000fe40004800000 */
[----:B------:R-:W-:-:S02]  /*44d0*/  FSEL R73, R91, -INF , !P4 ;  /* 0xff8000005b497808 */ /* 0x000fc40006000000 */
[----:B-1----:R-:W-:Y:S01]  /*44e0*/  MOV R2, R0 ;  /* 0x0000000000027202 */ /* 0x002fe20000000f00 */
[----:B---3--:R-:W-:Y:S01]  /*44f0*/  FFMA.FTZ R13, R22, -R132, R83 ;  /* 0x80000084160d7223 */ /* 0x008fe20000010053 */
[----:B------:R-:W-:Y:S01]  /*4500*/  IABS R0, R3 ;  /* 0x0000000300007213 */ /* 0x000fe20000000000 */
[----:B------:R-:W-:Y:S01]  /*4510*/  IMAD.IADD R3, R9, 0x1, -R69 ;  /* 0x0000000109037824 */ /* 0x000fe200078e0a45 */
[----:B------:R1:W2:Y:S01]  /*4520*/  I2F R28, R2 ;  /* 0x00000002001c7306 */ /* 0x0002a20000201400 */
[----:B------:R-:W-:Y:S02]  /*4530*/  FSEL R83, R62, -INF , !P2 ;  /* 0xff8000003e537808 */ /* 0x000fe40005000000 */
[----:B------:R-:W-:Y:S02]  /*4540*/  ISETP.GE.AND P2, PT, R56, R50, PT ;  /* 0x000000323800720c */ /* 0x000fe40003f46270 */
[----:B------:R-:W-:Y:S01]  /*4550*/  FSEL R99, R13, -INF , !P0 ;  /* 0xff8000000d637808 */ /* 0x000fe20004000000 */
[----:B-1----:R-:W-:Y:S01]  /*4560*/  IMAD.MOV.U32 R2, RZ, RZ, R0 ;  /* 0x000000ffff027224 */ /* 0x002fe200078e0000 */
[----:B------:R-:W-:Y:S01]  /*4570*/  IABS R0, R3 ;  /* 0x0000000300007213 */ /* 0x000fe20000000000 */
[----:B--2---:R-:W-:Y:S01]  /*4580*/  FFMA.FTZ R8, R28, -R132, R145 ;  /* 0x800000841c087223 */ /* 0x004fe20000010091 */
[----:B------:R-:W-:Y:S01]  /*4590*/  IADD3 R3, -R69, R10, RZ ;  /* 0x0000000a45037210 */ /* 0x000fe20007ffe1ff */
[----:B------:R1:W2:Y:S01]  /*45a0*/  I2F R29, R2 ;  /* 0x00000002001d7306 */ /* 0x0002a20000201400 */
[----:B------:R-:W-:-:S02]  /*45b0*/  FSEL R145, R7, -INF , !P1 ;  /* 0xff80000007917808 */ /* 0x000fc40004800000 */
[----:B------:R-:W-:Y:S02]  /*45c0*/  ISETP.GE.AND P1, PT, R41, R50, PT ;  /* 0x000000322900720c */ /* 0x000fe40003f26270 */
[----:B------:R-:W-:Y:S01]  /*45d0*/  FSEL R134, R8, -INF , !P0 ;  /* 0xff80000008867808 */ /* 0x000fe20004000000 */
[----:B-1----:R-:W-:Y:S01]  /*45e0*/  IMAD.MOV.U32 R2, RZ, RZ, R0 ;  /* 0x000000ffff027224 */ /* 0x002fe200078e0000 */
[----:B------:R-:W-:Y:S01]  /*45f0*/  IABS R0, R3 ;  /* 0x0000000300007213 */ /* 0x000fe20000000000 */
[----:B------:R-:W-:Y:S02]  /*4600*/  IMAD.IADD R3, R11, 0x1, -R69 ;  /* 0x000000010b037824 */ /* 0x000fe400078e0a45 */
[----:B------:R1:W3:Y:S01]  /*4610*/  I2F R32, R2 ;  /* 0x0000000200207306 */ /* 0x0002e20000201400 */
[----:B------:R-:W-:Y:S01]  /*4620*/  IMAD.MOV.U32 R69, RZ, RZ, R89 ;  /* 0x000000ffff457224 */ /* 0x000fe200078e0059 */
[----:B------:R-:W-:Y:S01]  /*4630*/  FSEL R89, R43, -INF , !P5 ;  /* 0xff8000002b597808 */ /* 0x000fe20006800000 */
[----:B--2---:R-:W-:Y:S01]  /*4640*/  FFMA.FTZ R6, R29, -R132, R147 ;  /* 0x800000841d067223 */ /* 0x004fe20000010093 */
[----:B------:R-:W-:Y:S01]  /*4650*/  ISETP.GE.AND P5, PT, R70, R50, PT ;  /* 0x000000324600720c */ /* 0x000fe20003fa6270 */
[----:B------:R-:W-:-:S03]  /*4660*/  IMAD.MOV.U32 R43, RZ, RZ, R149 ;  /* 0x000000ffff2b7224 */ /* 0x000fc600078e0095 */
[----:B------:R-:W-:Y:S02]  /*4670*/  FSEL R149, R6, -INF , !P0 ;  /* 0xff80000006957808 */ /* 0x000fe40004000000 */
[----:B------:R-:W-:Y:S02]  /*4680*/  FSEL R74, R85, -INF , !P5 ;  /* 0xff800000554a7808 */ /* 0x000fe40006800000 */
[----:B------:R-:W-:Y:S02]  /*4690*/  ISETP.GE.AND P0, PT, R57, R50, PT ;  /* 0x000000323900720c */ /* 0x000fe40003f06270 */
        /* <DEDUP_REMOVED lines=8> */
[----:B------:R-:W-:Y:S01]  /*4720*/  MOV R51, R164 ;  /* 0x000000a400337202 */ /* 0x000fe20000000f00 */
[----:B-1----:R-:W-:Y:S01]  /*4730*/  IMAD.MOV.U32 R2, RZ, RZ, R0 ;  /* 0x000000ffff027224 */ /* 0x002fe200078e0000 */
[----:B------:R-:W-:Y:S01]  /*4740*/  IABS R0, R3 ;  /* 0x0000000300007213 */ /* 0x000fe20000000000 */
[----:B--2---:R-:W-:Y:S01]  /*4750*/  FFMA.FTZ R7, R34, -R132, R120 ;  /* 0x8000008422077223 */ /* 0x004fe20000010078 */
[----:B------:R-:W-:Y:S01]  /*4760*/  IADD3 R3, -R70, R10, RZ ;  /* 0x0000000a46037210 */ /* 0x000fe20007ffe1ff */
[----:B------:R1:W2:Y:S01]  /*4770*/  I2F R30, R2 ;  /* 0x00000002001e7306 */ /* 0x0002a20000201400 */
[----:B------:R-:W-:-:S02]  /*4780*/  IMAD.MOV.U32 R120, RZ, RZ, R128 ;  /* 0x000000ffff787224 */ /* 0x000fc400078e0080 */
[----:B------:R-:W-:Y:S01]  /*4790*/  IMAD.MOV.U32 R164, RZ, RZ, R221 ;  /* 0x000000ffffa47224 */ /* 0x000fe200078e00dd */
[----:B------:R-:W-:Y:S01]  /*47a0*/  FSEL R148, R7, -INF , !P6 ;  /* 0xff80000007947808 */ /* 0x000fe20007000000 */
[----:B-1----:R-:W-:Y:S01]  /*47b0*/  IMAD.MOV.U32 R2, RZ, RZ, R0 ;  /* 0x000000ffff027224 */ /* 0x002fe200078e0000 */
[----:B------:R-:W-:Y:S01]  /*47c0*/  IABS R0, R3 ;  /* 0x0000000300007213 */ /* 0x000fe20000000000 */
[----:B------:R-:W-:Y:S02]  /*47d0*/  IMAD.IADD R3, R11, 0x1, -R70 ;  /* 0x000000010b037824 */ /* 0x000fe400078e0a46 */
[----:B------:R1:W3:Y:S01]  /*47e0*/  I2F R35, R2 ;  /* 0x0000000200237306 */ /* 0x0002e20000201400 */
[----:B--2---:R-:W-:Y:S02]  /*47f0*/  FFMA.FTZ R5, R30, -R132, R122 ;  /* 0x800000841e057223 */ /* 0x004fe4000001007a */
[----:B------:R-:W-:-:S03]  /*4800*/  IMAD.MOV.U32 R122, RZ, RZ, R92 ;  /* 0x000000ffff7a7224 */ /* 0x000fc600078e005c */
[----:B------:R-:W-:Y:S02]  /*4810*/  FSEL R163, R5, -INF , !P6 ;  /* 0xff80000005a37808 */ /* 0x000fe40007000000 */
[----:B------:R-:W-:Y:S01]  /*4820*/  ISETP.GE.AND P6, PT, R60, R50, PT ;  /* 0x000000323c00720c */ /* 0x000fe20003fc6270 */
[----:B-1----:R-:W-:Y:S01]  /*4830*/  IMAD.MOV.U32 R2, RZ, RZ, R0 ;  /* 0x000000ffff027224 */ /* 0x002fe200078e0000 */
[----:B------:R-:W-:Y:S01]  /*4840*/  IABS R0, R3 ;  /* 0x0000000300007213 */ /* 0x000fe20000000000 */
[----:B------:R-:W-:Y:S02]  /*4850*/  IMAD.IADD R3, R9, 0x1, -R71 ;  /* 0x0000000109037824 */ /* 0x000fe400078e0a47 */
[----:B------:R1:W2:Y:S01]  /*4860*/  I2F R15, R2 ;  /* 0x00000002000f7306 */ /* 0x0002a20000201400 */
[----:B---3--:R-:W-:Y:S01]  /*4870*/  FFMA.FTZ R8, R35, -R132, R167 ;  /* 0x8000008423087223 */ /* 0x008fe200000100a7 */
[----:B------:R-:W-:-:S04]  /*4880*/  MOV R167, R69 ;  /* 0x0000004500a77202 */ /* 0x000fc80000000f00 */
[----:B------:R-:W-:Y:S01]  /*4890*/  FSEL R92, R8, -INF , !P5 ;  /* 0xff800000085c7808 */ /* 0x000fe20006800000 */
[----:B------:R-:W-:Y:S01]  /*48a0*/  FFMA.FTZ R8, R111, -R132, R193 ;  /* 0x800000846f087223 */ /* 0x000fe200000100c1 */
[----:B-1----:R-:W-:Y:S01]  /*48b0*/  MOV R2, R0 ;  /* 0x0000000000027202 */ /* 0x002fe20000000f00 */
[----:B--2---:R-:W-:Y:S01]  /*48c0*/  FFMA.FTZ R6, R15, -R132, R121 ;  /* 0x800000840f067223 */ /* 0x004fe20000010079 */
[----:B------:R-:W-:Y:S01]  /*48d0*/  IABS R0, R3 ;  /* 0x0000000300007213 */ /* 0x000fe20000000000 */
[--C-:B------:R-:W-:Y:S01]  /*48e0*/  IMAD.IADD R3, R10, 0x1, -R71.reuse ;  /* 0x000000010a037824 */ /* 0x100fe200078e0a47 */
[----:B------:R1:W2:Y:S01]  /*48f0*/  I2F R20, R2 ;  /* 0x0000000200147306 */ /* 0x0002a20000201400 */
[----:B------:R-:W-:Y:S02]  /*4900*/  MOV R121, R125 ;  /* 0x0000007d00797202 */ /* 0x000fe40000000f00 */
[----:B------:R-:W-:Y:S01]  /*4910*/  FSEL R147, R6, -INF , !P5 ;  /* 0xff80000006937808 */ /* 0x000fe20006800000 */
[----:B-1----:R-:W-:Y:S01]  /*4920*/  IMAD.MOV.U32 R2, RZ, RZ, R0 ;  /* 0x000000ffff027224 */ /* 0x002fe200078e0000 */
[----:B------:R-:W-:Y:S01]  /*4930*/  IABS R0, R3 ;  /* 0x0000000300007213 */ /* 0x000fe20000000000 */
[----:B------:R-:W-:-:S02]  /*4940*/  IMAD.IADD R3, R11, 0x1, -R71 ;  /* 0x000000010b037824 */ /* 0x000fc400078e0a47 */
[----:B------:R1:W3:Y:S01]  /*4950*/  I2F R31, R2 ;  /* 0x00000002001f7306 */ /* 0x0002e20000201400 */
[----:B--2---:R-:W-:Y:S02]  /*4960*/  FFMA.FTZ R5, R20, -R132, R123 ;  /* 0x8000008414057223 */ /* 0x004fe4000001007b */
[----:B------:R-:W-:-:S03]  /*4970*/  IMAD.MOV.U32 R123, RZ, RZ, R133 ;  /* 0x000000ffff7b7224 */ /* 0x000fc600078e0085 */
[----:B------:R-:W-:Y:S02]  /*4980*/  FSEL R161, R5, -INF , !P5 ;  /* 0xff80000005a17808 */ /* 0x000fe40006800000 */
[----:B------:R-:W-:Y:S02]  /*4990*/  ISETP.GE.AND P5, PT, R61, R50, PT ;  /* 0x000000323d00720c */ /* 0x000fe40003fa6270 */
        /* <DEDUP_REMOVED lines=10> */
[----:B--2---:R-:W-:-:S05]  /*4a40*/  FFMA.FTZ R6, R21, -R132, R136 ;  /* 0x8000008415067223 */ /* 0x004fca0000010088 */
[----:B------:R-:W-:Y:S02]  /*4a50*/  FSEL R136, R6, -INF , !P4 ;  /* 0xff80000006887808 */ /* 0x000fe40006000000 */
[----:B-1----:R-:W-:Y:S01]  /*4a60*/  MOV R2, R0 ;  /* 0x0000000000027202 */ /* 0x002fe20000000f00 */
[-C--:B---3--:R-:W-:Y:S01]  /*4a70*/  FFMA.FTZ R5, R19, -R132.reuse, R138 ;  /* 0x8000008413057223 */ /* 0x088fe2000001008a */
[----:B------:R-:W-:Y:S01]  /*4a80*/  IABS R0, R3 ;  /* 0x0000000300007213 */ /* 0x000fe20000000000 */
[----:B------:R-:W-:Y:S01]  /*4a90*/  IMAD.IADD R3, R11, 0x1, -R72 ;  /* 0x000000010b037824 */ /* 0x000fe200078e0a48 */
[----:B------:R1:W2:Y:S01]  /*4aa0*/  I2F R33, R2 ;  /* 0x0000000200217306 */ /* 0x0002a20000201400 */
[----:B------:R-:W-:Y:S01]  /*4ab0*/  FSEL R72, R8, -INF , !P3 ;  /* 0xff80000008487808 */ /* 0x000fe20005800000 */
[----:B------:R-:W-:Y:S01]  /*4ac0*/  FFMA.FTZ R8, R124, -R132, R232 ;  /* 0x800000847c087223 */ /* 0x000fe200000100e8 */
[----:B------:R-:W-:Y:S01]  /*4ad0*/  FSEL R160, R5, -INF , !P4 ;  /* 0xff80000005a07808 */ /* 0x000fe20006000000 */
[----:B------:R-:W-:Y:S01]  /*4ae0*/  IMAD.MOV.U32 R138, RZ, RZ, R55 ;  /* 0x000000ffff8a7224 */ /* 0x000fe200078e0037 */
[----:B------:R-:W-:-:S02]  /*4af0*/  ISETP.GE.AND P4, PT, R58, R50, PT ;  /* 0x000000323a00720c */ /* 0x000fc40003f86270 */
[----:B------:R-:W-:Y:S01]  /*4b00*/  FSEL R71, R8, -INF , !P2 ;  /* 0xff80000008477808 */ /* 0x000fe20005000000 */
[----:B------:R-:W-:Y:S02]  /*4b10*/  IMAD.MOV.U32 R194, RZ, RZ, R53 ;  /* 0x000000ffffc27224 */ /* 0x000fe400078e0035 */
[-C--:B------:R-:W-:Y:S02]  /*4b20*/  FFMA.FTZ R12, R129, -R132.reuse, R228 ;  /* 0x80000084810c7223 */ /* 0x080fe400000100e4 */
[----:B------:R-:W-:Y:S02]  /*4b30*/  IMAD.MOV.U32 R193, RZ, RZ, R79 ;  /* 0x000000ffffc17224 */ /* 0x000fe400078e004f */
[----:B------:R-:W-:Y:S02]  /*4b40*/  FFMA.FTZ R8, R127, -R132, R233 ;  /* 0x800000847f087223 */ /* 0x000fe400000100e9 */
[----:B-1----:R-:W-:Y:S01]  /*4b50*/  IMAD.MOV.U32 R2, RZ, RZ, R0 ;  /* 0x000000ffff027224 */ /* 0x002fe200078e0000 */
[----:B------:R-:W-:Y:S01]  /*4b60*/  IABS R0, R3 ;  /* 0x0000000300007213 */ /* 0x000fe20000000000 */
[----:B------:R-:W-:-:S02]  /*4b70*/  IMAD.IADD R3, R9, 0x1, -R56 ;  /* 0x0000000109037824 */ /* 0x000fc400078e0a38 */
[----:B--2---:R-:W-:Y:S01]  /*4b80*/  FFMA.FTZ R7, R33, -R132, R195 ;  /* 0x8000008421077223 */ /* 0x004fe200000100c3 */
[----:B------:R1:W2:Y:S01]  /*4b90*/  I2F R18, R2 ;  /* 0x0000000200127306 */ /* 0x0002a20000201400 */
[----:B------:R-:W-:Y:S01]  /*4ba0*/  FSEL R69, R12, -INF , !P0 ;  /* 0xff8000000c457808 */ /* 0x000fe20004000000 */
[----:B------:R-:W-:Y:S01]  /*4bb0*/  IMAD.MOV.U32 R232, RZ, RZ, R193 ;  /* 0x000000ffffe87224 */ /* 0x000fe200078e00c1 */
[----:B------:R-:W-:Y:S02]  /*4bc0*/  MOV R233, R138 ;  /* 0x0000008a00e97202 */ /* 0x000fe40000000f00 */
[----:B------:R-:W-:Y:S02]  /*4bd0*/  FSEL R87, R7, -INF , !P3 ;  /* 0xff80000007577808 */ /* 0x000fe40005800000 */
[----:B------:R-:W-:Y:S02]  /*4be0*/  MOV R111, R67 ;  /* 0x00000043006f7202 */ /* 0x000fe40000000f00 */
[----:B------:R-:W-:-:S02]  /*4bf0*/  FSEL R70, R8, -INF , !P1 ;  /* 0xff80000008467808 */ /* 0x000fc40004800000 */
[----:B-1----:R-:W-:Y:S01]  /*4c00*/  MOV R2, R0 ;  /* 0x0000000000027202 */ /* 0x002fe20000000f00 */
[----:B--2---:R-:W-:Y:S01]  /*4c10*/  FFMA.FTZ R6, R18, -R132, R137 ;  /* 0x8000008412067223 */ /* 0x004fe20000010089 */
        /* <DEDUP_REMOVED lines=8> */
[----:B--2---:R-:W-:Y:S02]  /*4ca0*/  FFMA.FTZ R5, R17, -R132, R139 ;  /* 0x8000008411057223 */ /* 0x004fe4000001008b */
[----:B------:R-:W-:-:S03]  /*4cb0*/  IMAD.MOV.U32 R56, RZ, RZ, R118 ;  /* 0x000000ffff387224 */ /* 0x000fc600078e0076 */
[----:B------:R-:W-:Y:S02]  /*4cc0*/  FSEL R154, R5, -INF , !P3 ;  /* 0xff800000059a7808 */ /* 0x000fe40005800000 */
[----:B-1----:R-:W-:Y:S01]  /*4cd0*/  MOV R2, R0 ;  /* 0x0000000000027202 */ /* 0x002fe20000000f00 */
[----:B---3--:R-:W-:Y:S01]  /*4ce0*/  FFMA.FTZ R7, R23, -R132, R234 ;  /* 0x8000008417077223 */ /* 0x008fe200000100ea */
[----:B------:R-:W-:Y:S01]  /*4cf0*/  IABS R0, R3 ;  /* 0x0000000300007213 */ /* 0x000fe20000000000 */
[----:B------:R-:W-:Y:S01]  /*4d00*/  IMAD.MOV.U32 R118, RZ, RZ, R225 ;  /* 0x000000ffff767224 */ /* 0x000fe200078e00e1 */
[----:B------:R1:W2:Y:S01]  /*4d10*/  I2F R22, R2 ;  /* 0x0000000200167306 */ /* 0x0002a20000201400 */
[--C-:B------:R-:W-:Y:S01]  /*4d20*/  IMAD.IADD R3, R9, 0x1, -R41.reuse ;  /* 0x0000000109037824 */ /* 0x100fe200078e0a29 */
[----:B------:R-:W-:Y:S02]  /*4d30*/  FSEL R85, R7, -INF , !P2 ;  /* 0xff80000007557808 */ /* 0x000fe40005000000 */
[----:B------:R-:W-:Y:S01]  /*4d40*/  ISETP.GE.AND P3, PT, R59, R50, PT ;  /* 0x000000323b00720c */ /* 0x000fe20003f66270 */
[----:B-1----:R-:W-:Y:S01]  /*4d50*/  IMAD.MOV.U32 R2, RZ, RZ, R0 ;  /* 0x000000ffff027224 */ /* 0x002fe200078e0000 */
[----:B------:R-:W-:Y:S01]  /*4d60*/  IABS R0, R3 ;  /* 0x0000000300007213 */ /* 0x000fe20000000000 */
[----:B------:R-:W-:-:S02]  /*4d70*/  IMAD.IADD R3, R10, 0x1, -R41 ;  /* 0x000000010a037824 */ /* 0x000fc400078e0a29 */
[----:B------:R-:W1:Y:S01]  /*4d80*/  I2F R16, R2 ;  /* 0x0000000200107306 */ /* 0x000e620000201400 */
[----:B--2---:R-:W-:-:S05]  /*4d90*/  FFMA.FTZ R6, R22, -R132, R216 ;  /* 0x8000008416067223 */ /* 0x004fca00000100d8 */
[----:B------:R-:W-:Y:S01]  /*4da0*/  FSEL R133, R6, -INF , !P2 ;  /* 0xff80000006857808 */ /* 0x000fe20005000000 */
[----:B-1----:R-:W-:Y:S01]  /*4db0*/  FFMA.FTZ R5, R16, -R132, R218 ;  /* 0x8000008410057223 */ /* 0x002fe200000100da */
[----:B------:R-:W-:Y:S01]  /*4dc0*/  MOV R2, R0 ;  /* 0x0000000000027202 */ /* 0x000fe20000000f00 */
[----:B------:R-:W-:Y:S01]  /*4dd0*/  HMMA.16816.F32 R16, R24, R176, R120 ;  /* 0x000000b01810723c */ /* 0x000fe20000001878 */
[----:B------:R-:W-:Y:S01]  /*4de0*/  IABS R0, R3 ;  /* 0x0000000300007213 */ /* 0x000fe20000000000 */
[----:B------:R-:W-:Y:S01]  /*4df0*/  IMAD.IADD R3, R11, 0x1, -R41 ;  /* 0x000000010b037824 */ /* 0x000fe200078e0a29 */
[----:B------:R1:W2:Y:S01]  /*4e00*/  I2F R39, R2 ;  /* 0x0000000200277306 */ /* 0x0002a20000201400 */
[----:B------:R-:W-:Y:S02]  /*4e10*/  FSEL R159, R5, -INF , !P2 ;  /* 0xff800000059f7808 */ /* 0x000fe40005000000 */
[----:B------:R-:W-:Y:S01]  /*4e20*/  ISETP.GE.AND P2, PT, R63, R50, PT ;  /* 0x000000323f00720c */ /* 0x000fe20003f46270 */
[----:B------:R-:W-:Y:S01]  /*4e30*/  IMAD.MOV.U32 R121, RZ, RZ, R117 ;  /* 0x000000ffff797224 */ /* 0x000fe200078e0075 */
[----:B------:R-:W-:Y:S01]  /*4e40*/  MOV R120, R144 ;  /* 0x0000009000787202 */ /* 0x000fe20000000f00 */
[----:B------:R-:W-:-:S02]  /*4e50*/  IMAD.MOV.U32 R117, RZ, RZ, R192 ;  /* 0x000000ffff757224 */ /* 0x000fc400078e00c0 */
[----:B------:R-:W-:Y:S02]  /*4e60*/  IMAD.MOV.U32 R192, RZ, RZ, R244 ;  /* 0x000000ffffc07224 */ /* 0x000fe400078e00f4 */
[----:B------:R3:W5:Y:S04]  /*4e70*/  LDL.LU R244, [R1+0x38] ;  /* 0x0000380001f47983 */ /* 0x0007680000300800 */
[----:B------:R3:W5:Y:S01]  /*4e80*/  LDL.LU R225, [R1+0x34] ;  /* 0x0000340001e17983 */ /* 0x0007620000300800 */
[----:B-1----:R-:W-:Y:S01]  /*4e90*/  IMAD.MOV.U32 R2, RZ, RZ, R0 ;  /* 0x000000ffff027224 */ /* 0x002fe200078e0000 */
[----:B------:R-:W-:Y:S02]  /*4ea0*/  IABS R0, R3 ;  /* 0x0000000300007213 */ /* 0x000fe40000000000 */
[----:B------:R3:W5:Y:S01]  /*4eb0*/  LDL.LU R221, [R1+0x30] ;  /* 0x0000300001dd7983 */ /* 0x0007620000300800 */
[----:B------:R-:W-:Y:S01]  /*4ec0*/  IMAD.IADD R3, R9, 0x1, -R57 ;  /* 0x0000000109037824 */ /* 0x000fe200078e0a39 */
[----:B------:R1:W4:Y:S01]  /*4ed0*/  I2F R36, R2 ;  /* 0x0000000200247306 */ /* 0x0003220000201400 */
[----:B--2---:R-:W-:-:S05]  /*4ee0*/  FFMA.FTZ R7, R39, -R132, R235 ;  /* 0x8000008427077223 */ /* 0x004fca00000100eb */
[----:B------:R-:W-:Y:S02]  /*4ef0*/  FSEL R82, R7, -INF , !P1 ;  /* 0xff80000007527808 */ /* 0x000fe40004800000 */
[----:B-1----:R-:W-:Y:S01]  /*4f00*/  MOV R2, R0 ;  /* 0x0000000000027202 */ /* 0x002fe20000000f00 */
[----:B----4-:R-:W-:Y:S01]  /*4f10*/  FFMA.FTZ R6, R36, -R132, R217 ;  /* 0x8000008424067223 */ /* 0x010fe200000100d9 */
[----:B------:R-:W-:Y:S01]  /*4f20*/  IABS R0, R3 ;  /* 0x0000000300007213 */ /* 0x000fe20000000000 */
[--C-:B------:R-:W-:Y:S01]  /*4f30*/  IMAD.IADD R3, R10, 0x1, -R57.reuse ;  /* 0x000000010a037824 */ /* 0x100fe200078e0a39 */
[----:B------:R1:W2:Y:S02]  /*4f40*/  I2F R32, R2 ;  /* 0x0000000200207306 */ /* 0x0002a40000201400 */
[----:B------:R-:W-:Y:S01]  /*4f50*/  FSEL R128, R6, -INF , !P1 ;  /* 0xff80000006807808 */ /* 0x000fe20004800000 */
[----:B-1----:R-:W-:Y:S01]  /*4f60*/  IMAD.MOV.U32 R2, RZ, RZ, R0 ;  /* 0x000000ffff027224 */ /* 0x002fe200078e0000 */
[----:B------:R-:W-:Y:S01]  /*4f70*/  IABS R0, R3 ;  /* 0x0000000300007213 */ /* 0x000fe20000000000 */
[----:B------:R-:W-:-:S03]  /*4f80*/  IMAD.IADD R3, R11, 0x1, -R57 ;  /* 0x000000010b037824 */ /* 0x000fc600078e0a39 */
[----:B------:R1:W4:Y:S01]  /*4f90*/  I2F R42, R2 ;  /* 0x00000002002a7306 */ /* 0x0003220000201400 */
[-C--:B--2---:R-:W-:Y:S02]  /*4fa0*/  FFMA.FTZ R5, R32, -R132.reuse, R219 ;  /* 0x8000008420057223 */ /* 0x084fe400000100db */
[----:B------:R-:W-:Y:S02]  /*4fb0*/  IMAD.MOV.U32 R234, RZ, RZ, R194 ;  /* 0x000000ffffea7224 */ /* 0x000fe400078e00c2 */
[----:B------:R-:W-:Y:S01]  /*4fc0*/  FFMA.FTZ R12, R209, -R132, R240 ;  /* 0x80000084d10c7223 */ /* 0x000fe200000100f0 */
[----:B------:R-:W-:Y:S01]  /*4fd0*/  FSEL R153, R5, -INF , !P1 ;  /* 0xff80000005997808 */ /* 0x000fe20004800000 */
[----:B------:R-:W-:Y:S01]  /*4fe0*/  IMAD.MOV.U32 R138, RZ, RZ, R52 ;  /* 0x000000ffff8a7224 */ /* 0x000fe200078e0034 */
[----:B------:R-:W-:Y:S01]  /*4ff0*/  MOV R123, R68 ;  /* 0x00000044007b7202 */ /* 0x000fe20000000f00 */
[----:B------:R-:W-:Y:S01]  /*5000*/  IMAD.MOV.U32 R195, RZ, RZ, R48 ;  /* 0x000000ffffc37224 */ /* 0x000fe200078e0030 */
[----:B------:R-:W-:Y:S01]  /*5010*/  HMMA.16816.F32 R44, R24, R188, R44 ;  /* 0x000000bc182c723c */ /* 0x000fe2000000182c */
[----:B------:R-:W-:-:S02]  /*5020*/  IMAD.MOV.U32 R193, RZ, RZ, R77 ;  /* 0x000000ffffc17224 */ /* 0x000fc400078e004d */
[----:B------:R-:W-:Y:S01]  /*5030*/  IMAD.MOV.U32 R57, RZ, RZ, R119 ;  /* 0x000000ffff397224 */ /* 0x000fe200078e0077 */
[----:B-1----:R-:W-:Y:S01]  /*5040*/  MOV R2, R0 ;  /* 0x0000000000027202 */ /* 0x002fe20000000f00 */
[----:B------:R-:W-:Y:S01]  /*5050*/  IMAD.IADD R5, R11, 0x1, -R94 ;  /* 0x000000010b057824 */ /* 0x000fe200078e0a5e */
[----:B------:R-:W-:Y:S01]  /*5060*/  IABS R0, R3 ;  /* 0x0000000300007213 */ /* 0x000fe20000000000 */
[----:B------:R-:W-:Y:S01]  /*5070*/  IMAD.IADD R3, R9, 0x1, -R60 ;  /* 0x0000000109037824 */ /* 0x000fe200078e0a3c */
[----:B------:R1:W2:Y:S01]  /*5080*/  I2F R37, R2 ;  /* 0x0000000200257306 */ /* 0x0002a20000201400 */
[----:B------:R-:W-:Y:S01]  /*5090*/  FSEL R67, R12, -INF , !P5 ;  /* 0xff8000000c437808 */ /* 0x000fe20006800000 */
[----:B----4-:R-:W-:Y:S01]  /*50a0*/  FFMA.FTZ R8, R42, -R132, R230 ;  /* 0x800000842a087223 */ /* 0x010fe200000100e6 */
[----:B------:R-:W-:Y:S01]  /*50b0*/  ISETP.GE.AND P1, PT, R75, R50, PT ;  /* 0x000000324b00720c */ /* 0x000fe20003f26270 */
[----:B------:R-:W-:Y:S02]  /*50c0*/  IMAD.MOV.U32 R194, RZ, RZ, R155 ;  /* 0x000000ffffc27224 */ /* 0x000fe400078e009b */
[----:B------:R-:W-:-:S02]  /*50d0*/  IMAD R22, R201, 0x20, R200 ;  /* 0x00000020c9167824 */ /* 0x000fc400078e02c8 */
[----:B------:R-:W-:Y:S02]  /*50e0*/  IMAD.MOV.U32 R119, RZ, RZ, R165 ;  /* 0x000000ffff777224 */ /* 0x000fe400078e00a5 */
[----:B-1----:R-:W-:Y:S01]  /*50f0*/  IMAD.MOV.U32 R2, RZ, RZ, R0 ;  /* 0x000000ffff027224 */ /* 0x002fe200078e0000 */
[----:B------:R-:W-:Y:S01]  /*5100*/  IABS R0, R3 ;  /* 0x0000000300007213 */ /* 0x000fe20000000000 */
[--C-:B------:R-:W-:Y:S02]  /*5110*/  IMAD.IADD R3, R10, 0x1, -R60.reuse ;  /* 0x000000010a037824 */ /* 0x100fe400078e0a3c */
[----:B------:R1:W4:Y:S02]  /*5120*/  I2F R34, R2 ;  /* 0x0000000200227306 */ /* 0x0003240000201400 */
[----:B-1----:R-:W-:Y:S02]  /*5130*/  MOV R2, R0 ;  /* 0x0000000000027202 */ /* 0x002fe40000000f00 */
[----:B------:R-:W-:Y:S01]  /*5140*/  IABS R0, R3 ;  /* 0x0000000300007213 */ /* 0x000fe20000000000 */
[----:B------:R-:W-:-:S03]  /*5150*/  IMAD.IADD R3, R11, 0x1, -R60 ;  /* 0x000000010b037824 */ /* 0x000fc600078e0a3c */
[----:B------:R1:W-:Y:S02]  /*5160*/  I2F R41, R2 ;  /* 0x0000000200297306 */ /* 0x0003e40000201400 */
[----:B-1----:R-:W-:Y:S01]  /*5170*/  IMAD.MOV.U32 R2, RZ, RZ, R0 ;  /* 0x000000ffff027224 */ /* 0x002fe200078e0000 */
[----:B------:R-:W-:Y:S01]  /*5180*/  IABS R0, R3 ;  /* 0x0000000300007213 */ /* 0x000fe20000000000 */
[----:B------:R-:W-:-:S04]  /*5190*/  IMAD.IADD R3, R9, 0x1, -R61 ;  /* 0x0000000109037824 */ /* 0x000fc800078e0a3d */
[----:B------:R1:W1:Y:S02]  /*51a0*/  I2F R35, R2 ;  /* 0x0000000200237306 */ /* 0x0002640000201400 */
[----:B-1----:R-:W-:Y:S02]  /*51b0*/  MOV R2, R0 ;  /* 0x0000000000027202 */ /* 0x002fe40000000f00 */
[----:B------:R-:W-:Y:S01]  /*51c0*/  IABS R0, R3 ;  /* 0x0000000300007213 */ /* 0x000fe20000000000 */
[----:B------:R-:W-:-:S03]  /*51d0*/  IMAD.IADD R3, R10, 0x1, -R61 ;  /* 0x000000010a037824 */ /* 0x000fc600078e0a3d */
[----:B------:R1:W1:Y:S02]  /*51e0*/  I2F R15, R2 ;  /* 0x00000002000f7306 */ /* 0x0002640000201400 */
        /* <DEDUP_REMOVED lines=65> */
[----:B------:R-:W-:-:S05]  /*5600*/  IABS R0, R3 ;  /* 0x0000000300007213 */ /* 0x000fca0000000000 */
[----:B------:R1:W1:Y:S01]  /*5610*/  I2F R64, R2 ;  /* 0x0000000200407306 */ /* 0x0002620000201400 */
[----:B------:R-:W-:-:S07]  /*5620*/  IMAD.IADD R3, R9, 0x1, -R94 ;  /* 0x0000000109037824 */ /* 0x000fce00078e0a5e */
[----:B------:R2:W2:Y:S01]  /*5630*/  I2F R63, R0 ;  /* 0x00000000003f7306 */ /* 0x0004a20000201400 */
[----:B-1----:R-:W-:Y:S02]  /*5640*/  IADD3 R2, -R94, R10, RZ ;  /* 0x0000000a5e027210 */ /* 0x002fe40007ffe1ff */
[----:B------:R-:W-:Y:S02]  /*5650*/  IABS R3, R3 ;  /* 0x0000000300037213 */ /* 0x000fe40000000000 */
[----:B--2---:R-:W-:-:S05]  /*5660*/  IABS R0, R2 ;  /* 0x0000000200007213 */ /* 0x004fca0000000000 */
[----:B------:R-:W-:Y:S01]  /*5670*/  IMAD.MOV.U32 R2, RZ, RZ, R0 ;  /* 0x000000ffff027224 */ /* 0x000fe200078e0000 */
[----:B------:R-:W-:Y:S01]  /*5680*/  IABS R0, R5 ;  /* 0x0000000500007213 */ /* 0x000fe20000000000 */
[----:B------:R-:W-:Y:S01]  /*5690*/  IMAD.IADD R5, R9, 0x1, -R98 ;  /* 0x0000000109057824 */ /* 0x000fe200078e0a62 */
[----:B------:R1:W-:Y:S01]  /*56a0*/  I2F R62, R3 ;  /* 0x00000003003e7306 */ /* 0x0003e20000201400 */
[----:B------:R-:W-:Y:S01]  /*56b0*/  MOV R59, R167 ;  /* 0x000000a7003b7202 */ /* 0x000fe20000000f00 */
[-C--:B------:R-:W-:Y:S02]  /*56c0*/  FFMA.FTZ R7, R37, -R132.reuse, R204 ;  /* 0x8000008425077223 */ /* 0x080fe400000100cc */
[----:B------:R-:W-:Y:S01]  /*56d0*/  IABS R5, R5 ;  /* 0x0000000500057213 */ /* 0x000fe20000000000 */
[----:B------:R-:W-:Y:S02]  /*56e0*/  IMAD.MOV.U32 R58, RZ, RZ, R121 ;  /* 0x000000ffff3a7224 */ /* 0x000fe400078e0079 */
[----:B------:R-:W-:Y:S01]  /*56f0*/  IMAD.MOV.U32 R167, RZ, RZ, R166 ;  /* 0x000000ffffa77224 */ /* 0x000fe200078e00a6 */
[----:B------:R2:W-:Y:S01]  /*5700*/  I2F R55, R2 ;  /* 0x0000000200377306 */ /* 0x0005e20000201400 */
[----:B------:R-:W-:Y:S01]  /*5710*/  IMAD.MOV.U32 R121, RZ, RZ, R120 ;  /* 0x000000ffff797224 */ /* 0x000fe200078e0078 */
[----:B------:R-:W-:Y:S01]  /*5720*/  MOV R166, R245 ;  /* 0x000000f500a67202 */ /* 0x000fe20000000f00 */
[----:B----4-:R-:W-:-:S02]  /*5730*/  FFMA.FTZ R6, R34, -R132, R206 ;  /* 0x8000008422067223 */ /* 0x010fc400000100ce */
[----:B-1----:R-:W-:-:S03]  /*5740*/  FFMA.FTZ R3, R35, -R132, R205 ;  /* 0x8000008423037223 */ /* 0x002fc600000100cd */
[----:B------:R1:W-:Y:S01]  /*5750*/  I2F R53, R0 ;  /* 0x0000000000357306 */ /* 0x0003e20000201400 */
[----:B------:R-:W-:Y:S01]  /*5760*/  IMAD.MOV.U32 R120, RZ, RZ, R116 ;  /* 0x000000ffff787224 */ /* 0x000fe200078e0074 */
[----:B------:R-:W-:Y:S02]  /*5770*/  FSEL R122, R7, -INF , !P0 ;  /* 0xff800000077a7808 */ /* 0x000fe40004000000 */
[----:B------:R-:W-:Y:S01]  /*5780*/  FSEL R116, R3, -INF , !P6 ;  /* 0xff80000003747808 */ /* 0x000fe20007000000 */
[----:B--2---:R-:W-:Y:S02]  /*5790*/  FFMA.FTZ R2, R15, -R132, R207 ;  /* 0x800000840f027223 */ /* 0x004fe400000100cf */
[----:B------:R-:W-:Y:S02]  /*57a0*/  IMAD.MOV.U32 R3, RZ, RZ, R5 ;  /* 0x000000ffff037224 */ /* 0x000fe400078e0005 */
[----:B------:R-:W-:Y:S01]  /*57b0*/  IMAD.IADD R5, R11, 0x1, -R98 ;  /* 0x000000010b057824 */ /* 0x000fe200078e0a62 */
[----:B------:R-:W-:-:S02]  /*57c0*/  FSEL R139, R2, -INF , !P6 ;  /* 0xff800000028b7808 */ /* 0x000fc40007000000 */
[----:B-1----:R-:W-:Y:S01]  /*57d0*/  IADD3 R0, -R98, R10, RZ ;  /* 0x0000000a62007210 */ /* 0x002fe20007ffe1ff */
[----:B------:R-:W-:Y:S01]  /*57e0*/  FFMA.FTZ R7, R203, -R132, R229 ;  /* 0x80000084cb077223 */ /* 0x000fe200000100e5 */
[----:B------:R-:W-:Y:S01]  /*57f0*/  FSEL R144, R6, -INF , !P0 ;  /* 0xff80000006907808 */ /* 0x000fe20004000000 */
[----:B------:R-:W-:Y:S01]  /*5800*/  IMAD.MOV.U32 R235, RZ, RZ, R166 ;  /* 0x000000ffffeb7224 */ /* 0x000fe200078e00a6 */
[----:B------:R-:W-:Y:S01]  /*5810*/  IABS R2, R0 ;  /* 0x0000000000027213 */ /* 0x000fe20000000000 */
[-C--:B------:R-:W-:Y:S01]  /*5820*/  FFMA.FTZ R6, R41, -R132.reuse, R231 ;  /* 0x8000008429067223 */ /* 0x080fe200000100e7 */
[----:B------:R1:W-:Y:S01]  /*5830*/  I2F R52, R3 ;  /* 0x0000000300347306 */ /* 0x0003e20000201400 */
[----:B------:R-:W-:Y:S01]  /*5840*/  IABS R0, R5 ;  /* 0x0000000500007213 */ /* 0x000fe20000000000 */
[-C--:B------:R-:W-:Y:S01]  /*5850*/  FFMA.FTZ R5, R13, -R132.reuse, R18 ;  /* 0x800000840d057223 */ /* 0x080fe20000010012 */
[----:B------:R-:W-:Y:S01]  /*5860*/  FSEL R68, R7, -INF , !P6 ;  /* 0xff80000007447808 */ /* 0x000fe20007000000 */
[----:B------:R-:W-:Y:S01]  /*5870*/  FFMA.FTZ R7, R14, -R132, R16 ;  /* 0x800000840e077223 */ /* 0x000fe20000010010 */
[----:B------:R-:W-:Y:S01]  /*5880*/  FSEL R79, R6, -INF , !P6 ;  /* 0xff800000064f7808 */ /* 0x000fe20007000000 */
[----:B------:R-:W-:Y:S01]  /*5890*/  HMMA.16816.F32 R12, R24, R178, R232 ;  /* 0x000000b2180c723c */ /* 0x000fe200000018e8 */
[----:B------:R-:W-:Y:S01]  /*58a0*/  IMAD.MOV.U32 R166, RZ, RZ, R51 ;  /* 0x000000ffffa67224 */ /* 0x000fe200078e0033 */
[----:B------:R-:W-:-:S05]  /*58b0*/  IADD3 R6, -R102, R9, RZ ;  /* 0x0000000966067210 */ /* 0x000fca0007ffe1ff */
[----:B------:R-:W-:Y:S01]  /*58c0*/  MOV R234, R138 ;  /* 0x0000008a00ea7202 */ /* 0x000fe20000000f00 */
[----:B-1----:R-:W-:Y:S02]  /*58d0*/  IMAD.MOV.U32 R3, RZ, RZ, R2 ;  /* 0x000000ffff037224 */ /* 0x002fe400078e0002 */
[----:B------:R-:W-:Y:S02]  /*58e0*/  IMAD.MOV.U32 R2, RZ, RZ, R0 ;  /* 0x000000ffff027224 */ /* 0x000fe400078e0000 */
[----:B------:R1:W2:Y:S01]  /*58f0*/  I2F R51, R3 ;  /* 0x0000000300337306 */ /* 0x0002a20000201400 */
[----:B------:R-:W-:Y:S02]  /*5900*/  IMAD.MOV.U32 R138, RZ, RZ, R123 ;  /* 0x000000ffff8a7224 */ /* 0x000fe400078e007b */
[----:B------:R-:W-:Y:S01]  /*5910*/  IMAD.MOV.U32 R123, RZ, RZ, R121 ;  /* 0x000000ffff7b7224 */ /* 0x000fe200078e0079 */
[----:B------:R-:W-:Y:S01]  /*5920*/  MOV R121, R167 ;  /* 0x000000a700797202 */ /* 0x000fe20000000f00 */
[----:B------:R-:W-:Y:S01]  /*5930*/  IMAD.MOV.U32 R167, RZ, RZ, R49 ;  /* 0x000000ffffa77224 */ /* 0x000fe200078e0031 */
[----:B------:R-:W-:-:S02]  /*5940*/  IABS R0, R6 ;  /* 0x0000000600007213 */ /* 0x000fc40000000000 */
[----:B------:R4:W-:Y:S01]  /*5950*/  I2F R49, R2 ;  /* 0x0000000200317306 */ /* 0x0009e20000201400 */
[----:B------:R-:W-:Y:S02]  /*5960*/  IMAD.MOV.U32 R232, RZ, RZ, R111 ;  /* 0x000000ffffe87224 */ /* 0x000fe400078e006f */
[----:B-1----:R-:W-:-:S05]  /*5970*/  IMAD.IADD R3, R10, 0x1, -R102 ;  /* 0x000000010a037824 */ /* 0x002fca00078e0a66 */
[----:B------:R1:W1:Y:S01]  /*5980*/  I2F R48, R0 ;  /* 0x0000000000307306 */ /* 0x0002620000201400 */
[----:B------:R-:W-:Y:S01]  /*5990*/  IMAD.MOV.U32 R111, RZ, RZ, R146 ;  /* 0x000000ffff6f7224 */ /* 0x000fe200078e0092 */
[----:B------:R-:W-:Y:S01]  /*59a0*/  IABS R3, R3 ;  /* 0x0000000300037213 */ /* 0x000fe20000000000 */
[----:B----4-:R-:W-:-:S05]  /*59b0*/  FFMA.FTZ R2, R20, -R132, R19 ;  /* 0x8000008414027223 */ /* 0x010fca0000010013 */
[----:B------:R-:W-:Y:S01]  /*59c0*/  FSEL R146, R2, -INF , !P4 ;  /* 0xff80000002927808 */ /* 0x000fe20006000000 */
[----:B------:R-:W-:Y:S01]  /*59d0*/  IMAD.MOV.U32 R2, RZ, RZ, R3 ;  /* 0x000000ffff027224 */ /* 0x000fe200078e0003 */
[----:B-1----:R-:W-:Y:S01]  /*59e0*/  IADD3 R0, -R102, R11, RZ ;  /* 0x0000000b66007210 */ /* 0x002fe20007ffe1ff */
[----:B------:R-:W-:-:S03]  /*59f0*/  IMAD.IADD R3, R9, 0x1, -R101 ;  /* 0x0000000109037824 */ /* 0x000fc600078e0a65 */
[----:B------:R-:W-:Y:S01]  /*5a00*/  IABS R0, R0 ;  /* 0x0000000000007213 */ /* 0x000fe20000000000 */
[----:B------:R1:W4:Y:S01]  /*5a10*/  I2F R39, R2 ;  /* 0x0000000200277306 */ /* 0x0003220000201400 */
[----:B------:R-:W-:Y:S01]  /*5a20*/  FSEL R80, R8, -INF , !P0 ;  /* 0xff80000008507808 */ /* 0x000fe20004000000 */
[-C--:B------:R-:W-:Y:S01]  /*5a30*/  FFMA.FTZ R8, R38, -R132.reuse, R242 ;  /* 0x8000008426087223 */ /* 0x080fe200000100f2 */
[----:B------:R-:W-:Y:S01]  /*5a40*/  FSEL R155, R5, -INF , !P5 ;  /* 0xff800000059b7808 */ /* 0x000fe20006800000 */
[-C--:B------:R-:W-:Y:S02]  /*5a50*/  FFMA.FTZ R5, R21, -R132.reuse, R17 ;  /* 0x8000008415057223 */ /* 0x080fe40000010011 */
[----:B------:R-:W-:Y:S01]  /*5a60*/  FFMA.FTZ R6, R40, -R132, R243 ;  /* 0x8000008428067223 */ /* 0x000fe200000100f3 */
[----:B-1----:R-:W-:Y:S02]  /*5a70*/  MOV R2, R0 ;  /* 0x0000000000027202 */ /* 0x002fe40000000f00 */
[----:B------:R-:W-:Y:S01]  /*5a80*/  IABS R0, R3 ;  /* 0x0000000300007213 */ /* 0x000fe20000000000 */
[----:B------:R-:W-:Y:S01]  /*5a90*/  IMAD.IADD R3, R9, 0x1, -R100 ;  /* 0x0000000109037824 */ /* 0x000fe200078e0a64 */
[----:B------:R1:W1:Y:S01]  /*5aa0*/  I2F R38, R2 ;  /* 0x0000000200267306 */ /* 0x0002620000201400 */
[----:B------:R-:W-:Y:S01]  /*5ab0*/  FSEL R127, R5, -INF , !P4 ;  /* 0xff800000057f7808 */ /* 0x000fe20006000000 */
[----:B------:R-:W-:Y:S01]  /*5ac0*/  IMAD.IADD R5, R9, 0x1, -R96 ;  /* 0x0000000109057824 */ /* 0x000fe200078e0a60 */
[----:B------:R-:W-:Y:S01]  /*5ad0*/  FSEL R75, R6, -INF , !P4 ;  /* 0xff800000064b7808 */ /* 0x000fe20006000000 */
[----:B------:R-:W-:-:S02]  /*5ae0*/  IMAD.IADD R6, R10, 0x1, -R100 ;  /* 0x000000010a067824 */ /* 0x000fc400078e0a64 */
[----:B-1----:R-:W-:Y:S01]  /*5af0*/  IMAD.MOV.U32 R2, RZ, RZ, R0 ;  /* 0x000000ffff027224 */ /* 0x002fe200078e0000 */
[----:B------:R-:W-:Y:S01]  /*5b00*/  IABS R0, R3 ;  /* 0x0000000300007213 */ /* 0x000fe20000000000 */
[----:B------:R-:W-:Y:S02]  /*5b10*/  IMAD.IADD R3, R10, 0x1, -R101 ;  /* 0x000000010a037824 */ /* 0x000fe400078e0a65 */
[----:B------:R1:W1:Y:S01]  /*5b20*/  I2F R37, R2 ;  /* 0x0000000200257306 */ /* 0x0002620000201400 */
[----:B------:R-:W-:Y:S02]  /*5b30*/  IMAD.MOV.U32 R233, RZ, RZ, R193 ;  /* 0x000000ffffe97224 */ /* 0x000fe400078e00c1 */
[----:B------:R-:W-:Y:S01]  /*5b40*/  IMAD.MOV.U32 R235, RZ, RZ, R194 ;  /* 0x000000ffffeb7224 */ /* 0x000fe200078e00c2 */
[----:B-1----:R-:W-:Y:S02]  /*5b50*/  MOV R2, R0 ;  /* 0x0000000000027202 */ /* 0x002fe40000000f00 */
[----:B------:R-:W-:-:S02]  /*5b60*/  IABS R0, R5 ;  /* 0x0000000500007213 */ /* 0x000fc40000000000 */
[----:B------:R1:W1:Y:S01]  /*5b70*/  I2F R36, R2 ;  /* 0x0000000200247306 */ /* 0x0002620000201400 */
[----:B------:R-:W-:Y:S02]  /*5b80*/  IABS R5, R3 ;  /* 0x0000000300057213 */ /* 0x000fe40000000000 */
[----:B------:R-:W-:-:S05]  /*5b90*/  IABS R3, R6 ;  /* 0x0000000600037213 */ /* 0x000fca0000000000 */
[----:B------:R2:W2:Y:S01]  /*5ba0*/  I2F R35, R0 ;  /* 0x0000000000237306 */ /* 0x0004a20000201400 */
[----:B-1----:R-:W-:Y:S02]  /*5bb0*/  IMAD.IADD R2, R10, 0x1, -R96 ;  /* 0x000000010a027824 */ /* 0x002fe400078e0a60 */
[----:B------:R-:W-:-:S03]  /*5bc0*/  IMAD.MOV.U32 R194, RZ, RZ, R43 ;  /* 0x000000ffffc27224 */ /* 0x000fc600078e002b */
[----:B--2---:R-:W-:Y:S02]  /*5bd0*/  IABS R0, R2 ;  /* 0x0000000200007213 */ /* 0x004fe40000000000 */
[----:B------:R-:W-:Y:S01]  /*5be0*/  MOV R2, R3 ;  /* 0x0000000300027202 */ /* 0x000fe20000000f00 */
[----:B------:R-:W-:Y:S01]  /*5bf0*/  IMAD.IADD R3, R11, 0x1, -R101 ;  /* 0x000000010b037824 */ /* 0x000fe200078e0a65 */
[----:B------:R-:W-:Y:S01]  /*5c00*/  HMMA.16816.F32 R40, R24, R190, R232 ;  /* 0x000000be1828723c */ /* 0x000fe200000018e8 */
[----:B------:R-:W-:Y:S01]  /*5c10*/  IMAD.MOV.U32 R193, RZ, RZ, R120 ;  /* 0x000000ffffc17224 */ /* 0x000fe200078e0078 */
[----:B------:R1:W-:Y:S01]  /*5c20*/  I2F R34, R2 ;  /* 0x0000000200227306 */ /* 0x0003e20000201400 */
[-C--:B------:R-:W-:Y:S01]  /*5c30*/  FFMA.FTZ R16, R60, -R132.reuse, R12 ;  /* 0x800000843c107223 */ /* 0x080fe2000001000c */
[----:B------:R-:W-:Y:S01]  /*5c40*/  FSEL R129, R7, -INF , !P5 ;  /* 0xff80000007817808 */ /* 0x000fe20006800000 */
[----:B------:R-:W-:Y:S01]  /*5c50*/  IMAD.IADD R6, R11, 0x1, -R100 ;  /* 0x000000010b067824 */ /* 0x000fe200078e0a64 */
[----:B------:R-:W-:Y:S01]  /*5c60*/  FSEL R77, R8, -INF , !P5 ;  /* 0xff800000084d7808 */ /* 0x000fe20006800000 */
[----:B------:R-:W-:Y:S01]  /*5c70*/  FFMA.FTZ R7, R152, -R132, R241 ;  /* 0x8000008498077223 */ /* 0x000fe200000100f1 */
[----:B------:R-:W-:Y:S01]  /*5c80*/  MOV R233, R138 ;  /* 0x0000008a00e97202 */ /* 0x000fe20000000f00 */
[----:B------:R-:W-:-:S02]  /*5c90*/  FFMA.FTZ R12, R54, -R132, R14 ;  /* 0x80000084360c7223 */ /* 0x000fc4000001000e */
[----:B------:R-:W-:Y:S02]  /*5ca0*/  IMAD.MOV.U32 R232, RZ, RZ, R193 ;  /* 0x000000ffffe87224 */ /* 0x000fe400078e00c1 */
[----:B------:R-:W-:Y:S02]  /*5cb0*/  IMAD.MOV.U32 R234, RZ, RZ, R123 ;  /* 0x000000ffffea7224 */ /* 0x000fe400078e007b */
[----:B------:R-:W-:Y:S01]  /*5cc0*/  IMAD.MOV.U32 R235, RZ, RZ, R121 ;  /* 0x000000ffffeb7224 */ /* 0x000fe200078e0079 */
[----:B-1----:R-:W-:Y:S01]  /*5cd0*/  IABS R2, R3 ;  /* 0x0000000300027213 */ /* 0x002fe20000000000 */
[-C--:B------:R-:W-:Y:S02]  /*5ce0*/  FFMA.FTZ R13, R31, -R132.reuse, R13 ;  /* 0x800000841f0d7223 */ /* 0x080fe4000001000d */
[-C--:B------:R-:W-:Y:S02]  /*5cf0*/  FFMA.FTZ R8, R30, -R132.reuse, R15 ;  /* 0x800000841e087223 */ /* 0x080fe4000001000f */
[----:B------:R-:W-:Y:S01]  /*5d00*/  FFMA.FTZ R14, R29, -R132, R111 ;  /* 0x800000841d0e7223 */ /* 0x000fe2000001006f */
[----:B------:R-:W-:Y:S01]  /*5d10*/  FSEL R111, R16, -INF , !P3 ;  /* 0xff800000106f7808 */ /* 0x000fe20005800000 */
[----:B------:R-:W-:Y:S01]  /*5d20*/  IMAD.MOV.U32 R3, RZ, RZ, R2 ;  /* 0x000000ffff037224 */ /* 0x000fe200078e0002 */
[----:B------:R-:W-:Y:S01]  /*5d30*/  MOV R120, R65 ;  /* 0x0000004100787202 */ /* 0x000fe20000000f00 */
[----:B------:R1:W2:Y:S01]  /*5d40*/  I2F R16, R5 ;  /* 0x0000000500107306 */ /* 0x0002a20000201400 */
[----:B------:R-:W-:-:S02]  /*5d50*/  IABS R2, R6 ;  /* 0x0000000600027213 */ /* 0x000fc40000000000 */
[----:B------:R-:W-:Y:S02]  /*5d60*/  FSEL R65, R7, -INF , !P4 ;  /* 0xff80000007417808 */ /* 0x000fe40006000000 */
[-C--:B------:R-:W-:Y:S02]  /*5d70*/  ISETP.GE.AND P6, PT, R94, R50.reuse, PT ;  /* 0x000000325e00720c */ /* 0x080fe40003fc6270 */
[----:B------:R-:W-:Y:S01]  /*5d80*/  ISETP.GE.AND P4, PT, R102, R50, PT ;  /* 0x000000326600720c */ /* 0x000fe20003f86270 */
[C---:B------:R-:W-:Y:S01]  /*5d90*/  HMMA.16816.F32 R56, R24.reuse, R196, R56 ;  /* 0x000000c41838723c */ /* 0x040fe20000001838 */
[----:B------:R-:W-:Y:S02]  /*5da0*/  FSEL R121, R12, -INF , !P3 ;  /* 0xff8000000c797808 */ /* 0x000fe40005800000 */
[----:B------:R-:W-:Y:S02]  /*5db0*/  FSEL R102, R13, -INF , !P2 ;  /* 0xff8000000d667808 */ /* 0x000fe40005000000 */
[----:B------:R-:W-:Y:S01]  /*5dc0*/  FSEL R123, R8, -INF , !P2 ;  /* 0xff800000087b7808 */ /* 0x000fe20005000000 */
[----:B-1----:R-:W-:Y:S01]  /*5dd0*/  IMAD.IADD R5, R11, 0x1, -R96 ;  /* 0x000000010b057824 */ /* 0x002fe200078e0a60 */
[----:B------:R-:W-:Y:S01]  /*5de0*/  FSEL R94, R14, -INF , !P1 ;  /* 0xff8000000e5e7808 */ /* 0x000fe20004800000 */
[----:B------:R1:W-:Y:S01]  /*5df0*/  I2F R8, R3 ;  /* 0x0000000300087306 */ /* 0x0003e20000201400 */
[----:B------:R-:W-:Y:S01]  /*5e00*/  HMMA.16816.F32 R12, R24, R198, R232 ;  /* 0x000000c6180c723c */ /* 0x000fe200000018e8 */
[----:B------:R-:W-:-:S02]  /*5e10*/  FFMA.FTZ R9, R28, -R132, R44 ;  /* 0x800000841c097223 */ /* 0x000fc4000001002c */
[-C--:B------:R-:W-:Y:S02]  /*5e20*/  FFMA.FTZ R7, R23, -R132.reuse, R46 ;  /* 0x8000008417077223 */ /* 0x080fe4000001002e */
[-C--:B------:R-:W-:Y:S01]  /*5e30*/  FFMA.FTZ R20, R214, -R132.reuse, R237 ;  /* 0x80000084d6147223 */ /* 0x080fe200000100ed */
[----:B------:R-:W-:Y:S01]  /*5e40*/  FSEL R124, R9, -INF , !P1 ;  /* 0xff800000097c7808 */ /* 0x000fe20004800000 */
[-C--:B------:R-:W-:Y:S01]  /*5e50*/  FFMA.FTZ R18, R61, -R132.reuse, R238 ;  /* 0x800000843d127223 */ /* 0x080fe200000100ee */
[----:B------:R-:W-:Y:S01]  /*5e60*/  FSEL R152, R7, -INF , !P1 ;  /* 0xff80000007987808 */ /* 0x000fe20004800000 */
[-C--:B------:R-:W-:Y:S02]  /*5e70*/  FFMA.FTZ R17, R33, -R132.reuse, R239 ;  /* 0x8000008421117223 */ /* 0x080fe400000100ef */
[----:B-1----:R-:W-:Y:S01]  /*5e80*/  IMAD.MOV.U32 R3, RZ, RZ, R2 ;  /* 0x000000ffff037224 */ /* 0x002fe200078e0002 */
[----:B------:R-:W-:Y:S01]  /*5e90*/  IABS R2, R5 ;  /* 0x0000000500027213 */ /* 0x000fe20000000000 */
[----:B------:R1:W1:Y:S01]  /*5ea0*/  I2F R9, R0 ;  /* 0x0000000000097306 */ /* 0x0002620000201400 */
[----:B------:R-:W-:Y:S01]  /*5eb0*/  FFMA.FTZ R24, R224, -R132, R194 ;  /* 0x80000084e0187223 */ /* 0x000fe200000100c2 */
[----:B------:R-:W-:Y:S01]  /*5ec0*/  ISETP.GE.AND P0, PT, R88, R50, PT ;  /* 0x000000325800720c */ /* 0x000fe20003f06270 */
[----:B------:R-:W-:-:S02]  /*5ed0*/  FFMA.FTZ R7, R66, -R132, R113 ;  /* 0x8000008442077223 */ /* 0x000fc40000010071 */
[-C--:B------:R-:W-:Y:S02]  /*5ee0*/  FFMA.FTZ R6, R64, -R132.reuse, R45 ;  /* 0x8000008440067223 */ /* 0x080fe4000001002d */
[-C--:B------:R-:W-:Y:S01]  /*5ef0*/  FFMA.FTZ R5, R63, -R132.reuse, R47 ;  /* 0x800000843f057223 */ /* 0x080fe2000001002f */
[----:B------:R-:W2:Y:S01]  /*5f00*/  I2F R3, R3 ;  /* 0x0000000300037306 */ /* 0x000ea20000201400 */
[----:B------:R-:W-:Y:S01]  /*5f10*/  FSEL R60, R18, -INF , !P3 ;  /* 0xff800000123c7808 */ /* 0x000fe20005800000 */
[----:B------:R-:W-:Y:S01]  /*5f20*/  FFMA.FTZ R18, R51, -R132, R41 ;  /* 0x8000008433127223 */ /* 0x000fe20000010029 */
[----:B------:R-:W-:Y:S02]  /*5f30*/  FSEL R46, R20, -INF , !P2 ;  /* 0xff800000142e7808 */ /* 0x000fe40005000000 */
[----:B------:R-:W-:-:S03]  /*5f40*/  FSEL R88, R17, -INF , !P2 ;  /* 0xff80000011587808 */ /* 0x000fc60005000000 */
[----:B------:R-:W2:Y:S01]  /*5f50*/  I2F R2, R2 ;  /* 0x0000000200027306 */ /* 0x000ea20000201400 */
[----:B-1----:R-:W-:Y:S01]  /*5f60*/  IADD3 R0, R202, R22, RZ ;  /* 0x00000016ca007210 */ /* 0x002fe20007ffe0ff */
[----:B------:R-:W-:Y:S01]  /*5f70*/  FFMA.FTZ R22, R48, -R132, R192 ;  /* 0x8000008430167223 */ /* 0x000fe200000100c0 */
[----:B------:R-:W-:Y:S02]  /*5f80*/  ISETP.GE.AND P2, PT, R100, R50, PT ;  /* 0x000000326400720c */ /* 0x000fe40003f46270 */
[----:B------:R-:W-:Y:S02]  /*5f90*/  FSEL R24, R24, -INF , !P0 ;  /* 0xff80000018187808 */ /* 0x000fe40004000000 */
[----:B------:R-:W-:Y:S02]  /*5fa0*/  FSEL R48, R7, -INF , !P0 ;  /* 0xff80000007307808 */ /* 0x000fe40004000000 */
[----:B------:R-:W-:Y:S02]  /*5fb0*/  FSEL R51, R6, -INF , !P0 ;  /* 0xff80000006337808 */ /* 0x000fe40004000000 */
[----:B------:R-:W-:-:S02]  /*5fc0*/  FSEL R100, R5, -INF , !P0 ;  /* 0xff80000005647808 */ /* 0x000fc40004000000 */
[----:B------:R-:W-:Y:S01]  /*5fd0*/  ISETP.GE.AND P0, PT, R50, 0x81, PT ;  /* 0x000000813200780c */ /* 0x000fe20003f06270 */
[----:B------:R-:W-:Y:S01]  /*5fe0*/  FFMA.FTZ R19, R215, -R132, R236 ;  /* 0x80000084d7137223 */ /* 0x000fe200000100ec */
[----:B------:R-:W-:Y:S01]  /*5ff0*/  MOV R165, R246 ;  /* 0x000000f600a57202 */ /* 0x000fe20000000f00 */
[----:B------:R-:W-:Y:S01]  /*6000*/  FFMA.FTZ R21, R210, -R132, R195 ;  /* 0x80000084d2157223 */ /* 0x000fe200000100c3 */
[----:B------:R-:W-:Y:S01]  /*6010*/  ISETP.GE.AND P5, PT, R98, R50, PT ;  /* 0x000000326200720c */ /* 0x000fe20003fa6270 */
[-C--:B------:R-:W-:Y:S01]  /*6020*/  FFMA.FTZ R33, R223, -R132.reuse, R167 ;  /* 0x80000084df217223 */ /* 0x080fe200000100a7 */
[----:B------:R-:W-:Y:S01]  /*6030*/  FSEL R54, R19, -INF , !P3 ;  /* 0xff80000013367808 */ /* 0x000fe20005800000 */
[-C--:B------:R-:W-:Y:S01]  /*6040*/  FFMA.FTZ R32, R222, -R132.reuse, R120 ;  /* 0x80000084de207223 */ /* 0x080fe20000010078 */
[----:B------:R-:W-:Y:S01]  /*6050*/  FSEL R44, R21, -INF , !P1 ;  /* 0xff800000152c7808 */ /* 0x000fe20004800000 */
[----:B------:R-:W-:Y:S01]  /*6060*/  FFMA.FTZ R31, R220, -R132, R166 ;  /* 0x80000084dc1f7223 */ /* 0x000fe200000100a6 */
[----:B------:R-:W-:Y:S01]  /*6070*/  ISETP.GE.AND P3, PT, R101, R50, PT ;  /* 0x000000326500720c */ /* 0x000fe20003f66270 */
[----:B------:R-:W-:Y:S01]  /*6080*/  FFMA.FTZ R30, R157, -R132, R119 ;  /* 0x800000849d1e7223 */ /* 0x000fe20000010077 */
[----:B------:R-:W-:Y:S01]  /*6090*/  ISETP.GE.AND P1, PT, R96, R50, PT ;  /* 0x000000326000720c */ /* 0x000fe20003f26270 */
[----:B------:R-:W-:-:S02]  /*60a0*/  FFMA.FTZ R29, R156, -R132, R117 ;  /* 0x800000849c1d7223 */ /* 0x000fc40000010075 */
[-C--:B------:R-:W-:Y:S02]  /*60b0*/  FFMA.FTZ R28, R131, -R132.reuse, R118 ;  /* 0x80000084831c7223 */ /* 0x080fe40000010076 */
[-C--:B------:R-:W-:Y:S02]  /*60c0*/  FFMA.FTZ R27, R62, -R132.reuse, R114 ;  /* 0x800000843e1b7223 */ /* 0x080fe40000010072 */
[-C--:B------:R-:W-:Y:S02]  /*60d0*/  FFMA.FTZ R26, R55, -R132.reuse, R40 ;  /* 0x80000084371a7223 */ /* 0x080fe40000010028 */
[-C--:B------:R-:W-:Y:S02]  /*60e0*/  FFMA.FTZ R25, R53, -R132.reuse, R42 ;  /* 0x8000008435197223 */ /* 0x080fe4000001002a */
[-C--:B------:R-:W-:Y:S02]  /*60f0*/  FFMA.FTZ R23, R52, -R132.reuse, R158 ;  /* 0x8000008434177223 */ /* 0x080fe4000001009e */
[----:B------:R-:W-:-:S02]  /*6100*/  FFMA.FTZ R11, R49, -R132, R43 ;  /* 0x80000084310b7223 */ /* 0x000fc4000001002b */
[-C--:B----4-:R-:W-:Y:S02]  /*6110*/  FFMA.FTZ R17, R39, -R132.reuse, R56 ;  /* 0x8000008427117223 */ /* 0x090fe40000010038 */
[-C--:B------:R-:W-:Y:S02]  /*6120*/  FFMA.FTZ R10, R38, -R132.reuse, R58 ;  /* 0x80000084260a7223 */ /* 0x080fe4000001003a */
[-C--:B------:R-:W-:Y:S02]  /*6130*/  FFMA.FTZ R21, R37, -R132.reuse, R165 ;  /* 0x8000008425157223 */ /* 0x080fe400000100a5 */
[-C--:B------:R-:W-:Y:S02]  /*6140*/  FFMA.FTZ R20, R36, -R132.reuse, R164 ;  /* 0x8000008424147223 */ /* 0x080fe400000100a4 */
[-C--:B------:R-:W-:Y:S02]  /*6150*/  FFMA.FTZ R19, R35, -R132.reuse, R227 ;  /* 0x8000008423137223 */ /* 0x080fe400000100e3 */
[----:B--2---:R-:W-:-:S02]  /*6160*/  FFMA.FTZ R16, R16, -R132, R57 ;  /* 0x8000008410107223 */ /* 0x004fc40000010039 */
[-C--:B------:R-:W-:Y:S02]  /*6170*/  FFMA.FTZ R12, R34, -R132.reuse, R12 ;  /* 0x80000084220c7223 */ /* 0x080fe4000001000c */
[-C--:B------:R-:W-:Y:S02]  /*6180*/  FFMA.FTZ R9, R9, -R132.reuse, R13 ;  /* 0x8000008409097223 */ /* 0x080fe4000001000d */
[-C--:B------:R-:W-:Y:S02]  /*6190*/  FFMA.FTZ R8, R8, -R132.reuse, R59 ;  /* 0x8000008408087223 */ /* 0x080fe4000001003b */
[-C--:B------:R-:W-:Y:S02]  /*61a0*/  FFMA.FTZ R3, R3, -R132.reuse, R14 ;  /* 0x8000008403037223 */ /* 0x080fe4000001000e */
[----:B------:R-:W-:Y:S02]  /*61b0*/  FFMA.FTZ R2, R2, -R132, R15 ;  /* 0x8000008402027223 */ /* 0x000fe4000001000f */
[----:B------:R-:W-:Y:S01]  /*61c0*/  IMAD.MOV.U32 R246, RZ, RZ, c[0x0][0x198] ;  /* 0x00006600fff67624 */ /* 0x000fe200078e00ff */
[C---:B------:R-:W-:Y:S01]  /*61d0*/  IADD3 R220, R213.reuse, 0x400, RZ ;  /* 0x00000400d5dc7810 */ /* 0x040fe20007ffe0ff */
[----:B------:R-:W-:Y:S01]  /*61e0*/  IMAD.MOV.U32 R245, RZ, RZ, c[0x0][0x198] ;  /* 0x00006600fff57624 */ /* 0x000fe200078e00ff */
[C---:B------:R-:W-:Y:S01]  /*61f0*/  IADD3 R219, R213.reuse, 0x800, RZ ;  /* 0x00000800d5db7810 */ /* 0x040fe20007ffe0ff */
[----:B------:R-:W-:Y:S01]  /*6200*/  IMAD.SHL.U32 R246, R246, 0x80, RZ ;  /* 0x00000080f6f67824 */ /* 0x000fe200078e00ff */
[----:B------:R-:W-:-:S02]  /*6210*/  IADD3 R218, R213, 0xc00, RZ ;  /* 0x00000c00d5da7810 */ /* 0x000fc40007ffe0ff */
[C---:B------:R-:W-:Y:S02]  /*6220*/  IADD3 R217, R213.reuse, 0x1000, RZ ;  /* 0x00001000d5d97810 */ /* 0x040fe40007ffe0ff */
[C---:B------:R-:W-:Y:S02]  /*6230*/  IADD3 R216, R213.reuse, 0x1400, RZ ;  /* 0x00001400d5d87810 */ /* 0x040fe40007ffe0ff */
[C---:B------:R-:W-:Y:S02]  /*6240*/  IADD3 R215, R213.reuse, 0x1800, RZ ;  /* 0x00001800d5d77810 */ /* 0x040fe40007ffe0ff */
[----:B------:R-:W-:Y:S02]  /*6250*/  IADD3 R214, R213, 0x1c00, RZ ;  /* 0x00001c00d5d67810 */ /* 0x000fe40007ffe0ff */
        /* <DEDUP_REMOVED lines=24> */
[----:B------:R-:W-:Y:S05]  /*63e0*/  @!P0 BRA `(.L_x_117) ;  /* 0x0000036000008947 */ /* 0x000fea0003800000 */
[----:B---3--:R-:W-:Y:S01]  /*63f0*/  ISETP.GE.AND P1, PT, R248, c[0x0][0x220], PT ;  /* 0x00008800f8007a0c */ /* 0x008fe20003f26270 */
[----:B------:R-:W-:Y:S01]  /*6400*/  IMAD.SHL.U32 R192, R245, 0x20, RZ ;  /* 0x00000020f5c07824 */ /* 0x000fe200078e00ff */
[----:B-----5:R-:W-:Y:S01]  /*6410*/  LEA.HI.SX32 R6, R225, 0xfffffffe, 0x19 ;  /* 0xfffffffee1067811 */ /* 0x020fe200078fcaff */
[----:B------:R-:W-:Y:S03]  /*6420*/  BSSY B0, `(.L_x_118) ;  /* 0x0000031000007945 */ /* 0x000fe60003800000 */
[----:B------:R-:W-:Y:S01]  /*6430*/  SHF.R.S32.HI R2, RZ, 0x1f, R6 ;  /* 0x0000001fff027819 */ /* 0x000fe20000011406 */
[----:B------:R-:W-:-:S02]  /*6440*/  IMAD R3, R244, R6, RZ ;  /* 0x00000006f4037224 */ /* 0x000fc400078e02ff */
[----:B------:R-:W-:-:S04]  /*6450*/  IMAD.WIDE.U32 R6, R6, R246, R250 ;  /* 0x000000f606067225 */ /* 0x000fc800078e00fa */
[----:B------:R-:W-:Y:S01]  /*6460*/  IMAD R3, R2, R246, R3 ;  /* 0x000000f602037224 */ /* 0x000fe200078e0203 */
[-C--:B------:R-:W-:Y:S01]  /*6470*/  @!P1 IADD3 R2, P2, R192, R6.reuse, RZ ;  /* 0x00000006c0029210 */ /* 0x080fe20007f5e0ff */
[----:B------:R-:W-:Y:S01]  /*6480*/  IMAD.MOV.U32 R192, RZ, RZ, 0x5 ;  /* 0x00000005ffc07424 */ /* 0x000fe200078e00ff */
[----:B------:R-:W-:Y:S01]  /*6490*/  @!P1 LEA R5, P3, R245, R6, 0x6 ;  /* 0x00000006f5059211 */ /* 0x000fe200078630ff */
[----:B------:R-:W-:Y:S01]  /*64a0*/  IMAD.IADD R3, R7, 0x1, R3 ;  /* 0x0000000107037824 */ /* 0x000fe200078e0203 */
[----:B------:R-:W-:Y:S01]  /*64b0*/  @!P1 LEA R12, P5, R6, c[0x0][0x168], 0x1 ;  /* 0x00005a00060c9a11 */ /* 0x000fe200078a08ff */
[----:B------:R-:W-:Y:S01]  /*64c0*/  @!P1 IMAD.MOV.U32 R14, RZ, RZ, c[0x0][0x19c] ;  /* 0x00006700ff0e9624 */ /* 0x000fe200078e00ff */
[C---:B------:R-:W-:Y:S01]  /*64d0*/  SHF.L.U64.HI R192, R245.reuse, R192, c[0x0][0x19c] ;  /* 0x00006700f5c07619 */ /* 0x040fe200000102c0 */
[----:B------:R1:W-:Y:S01]  /*64e0*/  @P1 STS [R221+0x2000], RZ ;  /* 0x002000ffdd001388 */ /* 0x0003e20000000800 */
[----:B------:R-:W-:Y:S02]  /*64f0*/  @!P1 LEA R10, P4, R2, c[0x0][0x168], 0x1 ;  /* 0x00005a00020a9a11 */ /* 0x000fe400078808ff */
[----:B------:R-:W-:Y:S01]  /*6500*/  @!P1 LEA.HI.X R14, R245, R3, R14, 0x6, P3 ;  /* 0x00000003f50e9211 */ /* 0x000fe200018f340e */
[--C-:B------:R-:W-:Y:S01]  /*6510*/  @!P1 IMAD.X R9, R192, 0x1, R3.reuse, P2 ;  /* 0x00000001c0099824 */ /* 0x100fe200010e0603 */
[----:B------:R-:W-:Y:S01]  /*6520*/  @!P1 LEA R8, P2, R5, c[0x0][0x168], 0x1 ;  /* 0x00005a0005089a11 */ /* 0x000fe200078408ff */
[----:B------:R1:W-:Y:S01]  /*6530*/  @P1 STS [R221+0x2004], RZ ;  /* 0x002004ffdd001388 */ /* 0x0003e20000000800 */
[----:B------:R-:W-:-:S02]  /*6540*/  @!P1 LEA.HI.X R13, R6, c[0x0][0x16c], R3, 0x1, P5 ;  /* 0x00005b00060d9a11 */ /* 0x000fc400028f0c03 */
[----:B------:R-:W-:Y:S01]  /*6550*/  @!P1 LEA.HI.X R11, R2, c[0x0][0x16c], R9, 0x1, P4 ;  /* 0x00005b00020b9a11 */ /* 0x000fe200020f0c09 */
[----:B------:R1:W-:Y:S01]  /*6560*/  @P1 STS.64 [R221+0x2008], RZ ;  /* 0x002008ffdd001388 */ /* 0x0003e20000000a00 */
[----:B------:R-:W-:-:S03]  /*6570*/  @!P1 LEA.HI.X R9, R5, c[0x0][0x16c], R14, 0x1, P2 ;  /* 0x00005b0005099a11 */ /* 0x000fc600010f0c0e */
        /* <DEDUP_REMOVED lines=27> */
.L_x_119:
[----:B------:R-:W-:Y:S05]  /*6730*/  BSYNC B0 ;  /* 0x0000000000007941 */ /* 0x000fea0003800000 */
.L_x_118:
[----:B------:R-:W0:Y:S02]  /*6740*/  LDGDEPBAR ;  /* 0x00000000000079af */ /* 0x000e240000000000 */
.L_x_117:
[----:B---3--:R-:W-:Y:S02]  /*6750*/  FMNMX.FTZ R138, R108, R105, !PT ;  /* 0x000000696c8a7209 */ /* 0x008fe40007810000 */
        /* <DEDUP_REMOVED lines=79> */
[----:B------:R1:W-:Y:S08]  /*6c50*/  MUFU.EX2 R223, R3 ;  /* 0x0000000300df7308 */ /* 0x0003f00000000800 */
        /* <DEDUP_REMOVED lines=12> */
[----:B------:R2:W3:Y:S01]  /*6d20*/  MUFU.EX2 R15, R5 ;  /* 0x00000005000f7308 */ /* 0x0004e20000000800 */
[----:B-1----:R-:W-:-:S07]  /*6d30*/  FFMA.FTZ R3, R93, c[0x0][0x23c], -R2 ;  /* 0x00008f005d037a23 */ /* 0x002fce0000010802 */
[----:B------:R1:W-:Y:S01]  /*6d40*/  MUFU.EX2 R227, R3 ;  /* 0x0000000300e37308 */ /* 0x0003e20000000800 */
[----:B--2---:R-:W-:-:S04]  /*6d50*/  FMNMX.FTZ R5, R186, R6, !PT ;  /* 0x00000006ba057209 */ /* 0x004fc80007810000 */
[----:B------:R-:W-:Y:S01]  /*6d60*/  FMNMX.FTZ R5, R181, R5, !PT ;  /* 0x00000005b5057209 */ /* 0x000fe20007810000 */
        /* <DEDUP_REMOVED lines=37> */
[----:B-----5:R1:W-:Y:S02]  /*6fc0*/  MUFU.EX2 R244, R3 ;  /* 0x0000000300f47308 */ /* 0x0203e40000000800 */
        /* <DEDUP_REMOVED lines=16> */
[----:B------:R-:W-:Y:S01]  /*70d0*/  FMUL.FTZ R7, R137, c[0x0][0x23c] ;  /* 0x00008f0089077a20 */ /* 0x000fe20000410000 */
[----:B------:R-:W-:Y:S01]  /*70e0*/  LDSM.16.MT88.4 R28, [R209+0x4400] ;  /* 0x00440000d11c783b */ /* 0x000fe20000004200 */
[----:B------:R-:W-:-:S03]  /*70f0*/  FMNMX.FTZ R6, R143, R6, !PT ;  /* 0x000000068f067209 */ /* 0x000fc60007810000 */
[----:B------:R-:W-:Y:S02]  /*7100*/  FSEL R7, R7, RZ, P1 ;  /* 0x000000ff07077208 */ /* 0x000fe40000800000 */
[----:B------:R-:W-:Y:S01]  /*7110*/  FMNMX.FTZ R6, R145, R6, !PT ;  /* 0x0000000691067209 */ /* 0x000fe20007810000 */
[----:B------:R2:W-:Y:S02]  /*7120*/  MUFU.EX2 R17, R2 ;  /* 0x0000000200117308 */ /* 0x0005e40000000800 */
[--C-:B------:R-:W-:Y:S01]  /*7130*/  FFMA.FTZ R4, R167, c[0x0][0x23c], -R7.reuse ;  /* 0x00008f00a7047a23 */ /* 0x100fe20000010807 */
[----:B-1----:R-:W-:Y:S01]  /*7140*/  FMNMX.FTZ R3, R180, R5, !PT ;  /* 0x00000005b4037209 */ /* 0x002fe20007810000 */
[----:B------:R-:W-:-:S04]  /*7150*/  FFMA.FTZ R5, R141, c[0x0][0x23c], -R7 ;  /* 0x00008f008d057a23 */ /* 0x000fc80000010807 */
[----:B------:R1:W-:Y:S01]  /*7160*/  MUFU.EX2 R179, R5 ;  /* 0x0000000500b37308 */ /* 0x0003e20000000800 */
[----:B--2---:R-:W-:Y:S02]  /*7170*/  FMNMX.FTZ R2, R170, R3, !PT ;  /* 0x00000003aa027209 */ /* 0x004fe40007810000 */
        /* <DEDUP_REMOVED lines=21> */
[----:B------:R1:W-:Y:S01]  /*72d0*/  MUFU.EX2 R177, R5 ;  /* 0x0000000500b17308 */ /* 0x0003e20000000800 */
        /* <DEDUP_REMOVED lines=20> */
[--C-:B-1----:R-:W-:Y:S01]  /*7420*/  FFMA.FTZ R5, R115, c[0x0][0x23c], -R7.reuse ;  /* 0x00008f0073057a23 */ /* 0x102fe20000010807 */
[----:B------:R-:W-:Y:S02]  /*7430*/  FMNMX.FTZ R3, R118, R3, !PT ;  /* 0x0000000376037209 */ /* 0x000fe40007810000 */
[----:B------:R-:W-:Y:S01]  /*7440*/  FMNMX.FTZ R2, R152, R2, !PT ;  /* 0x0000000298027209 */ /* 0x000fe20007810000 */
[----:B------:R1:W-:Y:S01]  /*7450*/  MUFU.EX2 R188, R5 ;  /* 0x0000000500bc7308 */ /* 0x0003e20000000800 */
[----:B------:R-:W-:Y:S01]  /*7460*/  FMNMX.FTZ R3, R119, R3, !PT ;  /* 0x0000000377037209 */ /* 0x000fe20007810000 */
        /* <DEDUP_REMOVED lines=14> */
[----:B------:R1:W-:Y:S01]  /*7550*/  MUFU.EX2 R195, R3 ;  /* 0x0000000300c37308 */ /* 0x0003e20000000800 */
[----:B------:R-:W4:Y:S01]  /*7560*/  SHFL.BFLY PT, R8, R2, 0x2, 0x1f ;  /* 0x0c401f0002087f89 */ /* 0x000f2200000e0000 */
[----:B-1----:R-:W-:Y:S01]  /*7570*/  FMNMX.FTZ R3, R113, R5, !PT ;  /* 0x0000000571037209 */ /* 0x002fe20007810000 */
[----:B------:R-:W-:-:S03]  /*7580*/  FFMA.FTZ R5, R99, c[0x0][0x23c], -R7 ;  /* 0x00008f0063057a23 */ /* 0x000fc60000010807 */
[----:B------:R-:W-:Y:S02]  /*7590*/  FMNMX.FTZ R3, R131, R3, !PT ;  /* 0x0000000383037209 */ /* 0x000fe40007810000 */
[----:B------:R1:W-:Y:S02]  /*75a0*/  MUFU.EX2 R194, R5 ;  /* 0x0000000500c27308 */ /* 0x0003e40000000800 */
[----:B------:R-:W-:Y:S02]  /*75b0*/  FMNMX.FTZ R3, R156, R3, !PT ;  /* 0x000000039c037209 */ /* 0x000fe40007810000 */
[----:B----4-:R-:W-:Y:S02]  /*75c0*/  FMNMX.FTZ R2, R2, R8, !PT ;  /* 0x0000000802027209 */ /* 0x010fe40007810000 */
[----:B------:R-:W-:-:S03]  /*75d0*/  FMNMX.FTZ R3, R157, R3, !PT ;  /* 0x000000039d037209 */ /* 0x000fc60007810000 */
[----:B------:R-:W4:Y:S01]  /*75e0*/  SHFL.BFLY PT, R8, R2, 0x1, 0x1f ;  /* 0x0c201f0002087f89 */ /* 0x000f2200000e0000 */
[----:B------:R-:W-:Y:S01]  /*75f0*/  FMNMX.FTZ R3, R158, R3, !PT ;  /* 0x000000039e037209 */ /* 0x000fe20007810000 */
[----:B-1----:R-:W-:-:S04]  /*7600*/  FFMA.FTZ R5, R95, c[0x0][0x23c], -R7 ;  /* 0x00008f005f057a23 */ /* 0x002fc80000010807 */
[----:B------:R-:W1:Y:S01]  /*7610*/  SHFL.BFLY PT, R6, R3, 0x2, 0x1f ;  /* 0x0c401f0003067f89 */ /* 0x000e6200000e0000 */
[----:B------:R2:W-:Y:S01]  /*7620*/  MUFU.EX2 R193, R5 ;  /* 0x0000000500c17308 */ /* 0x0005e20000000800 */
[----:B----4-:R-:W-:Y:S01]  /*7630*/  FMNMX.FTZ R2, R2, R8, !PT ;  /* 0x0000000802027209 */ /* 0x010fe20007810000 */
[----:B--2---:R-:W-:-:S03]  /*7640*/  FFMA.FTZ R5, R92, c[0x0][0x23c], -R7 ;  /* 0x00008f005c057a23 */ /* 0x004fc60000010807 */
[----:B------:R-:W-:-:S03]  /*7650*/  FSETP.NEU.FTZ.AND P1, PT, R2, -INF , PT ;  /* 0xff8000000200780b */ /* 0x000fc60003f3d000 */
[----:B------:R2:W-:Y:S01]  /*7660*/  MUFU.EX2 R197, R5 ;  /* 0x0000000500c57308 */ /* 0x0005e20000000800 */
[----:B-1----:R-:W-:Y:S01]  /*7670*/  FMNMX.FTZ R3, R3, R6, !PT ;  /* 0x0000000603037209 */ /* 0x002fe20007810000 */
[----:B------:R-:W-:-:S04]  /*7680*/  FMUL.FTZ R6, R2, c[0x0][0x23c] ;  /* 0x00008f0002067a20 */ /* 0x000fc80000410000 */
[----:B------:R-:W1:Y:S01]  /*7690*/  SHFL.BFLY PT, R9, R3, 0x1, 0x1f ;  /* 0x0c201f0003097f89 */ /* 0x000e6200000e0000 */
[----:B------:R-:W-:-:S05]  /*76a0*/  FSEL R6, R6, RZ, P1 ;  /* 0x000000ff06067208 */ /* 0x000fca0000800000 */
[--C-:B------:R-:W-:Y:S01]  /*76b0*/  FFMA.FTZ R8, R183, c[0x0][0x23c], -R6.reuse ;  /* 0x00008f00b7087a23 */ /* 0x100fe20000010806 */
[----:B---3--:R-:W-:Y:S02]  /*76c0*/  MOV R183, R15 ;  /* 0x0000000f00b77202 */ /* 0x008fe40000000f00 */
[----:B------:R-:W-:Y:S01]  /*76d0*/  F2FP.PACK_AB R15, R189, R177 ;  /* 0x000000b1bd0f723e */ /* 0x000fe200000000ff */
[----:B--2---:R-:W-:Y:S01]  /*76e0*/  FFMA.FTZ R5, R91, c[0x0][0x23c], -R7 ;  /* 0x00008f005b057a23 */ /* 0x004fe20000010807 */
[----:B------:R2:W-:Y:S08]  /*76f0*/  MUFU.EX2 R107, R8 ;  /* 0x00000008006b7308 */ /* 0x0005f00000000800 */
[----:B------:R3:W-:Y:S01]  /*7700*/  MUFU.EX2 R196, R5 ;  /* 0x0000000500c47308 */ /* 0x0007e20000000800 */
[----:B-1----:R-:W-:Y:S01]  /*7710*/  FMNMX.FTZ R3, R3, R9, !PT ;  /* 0x0000000903037209 */ /* 0x002fe20007810000 */
[----:B--2---:R-:W-:-:S03]  /*7720*/  FFMA.FTZ R8, R174, c[0x0][0x23c], -R6 ;  /* 0x00008f00ae087a23 */ /* 0x004fc60000010806 */
[----:B------:R-:W-:-:S03]  /*7730*/  FSETP.NEU.FTZ.AND P1, PT, R3, -INF , PT ;  /* 0xff8000000300780b */ /* 0x000fc60003f3d000 */
[----:B------:R-:W-:Y:S01]  /*7740*/  MUFU.EX2 R112, R8 ;  /* 0x0000000800707308 */ /* 0x000fe20000000800 */
[----:B---3--:R-:W-:-:S07]  /*7750*/  FFMA.FTZ R5, R87, c[0x0][0x23c], -R7 ;  /* 0x00008f0057057a23 */ /* 0x008fce0000010807 */
        /* <DEDUP_REMOVED lines=13> */
[----:B-1----:R-:W-:Y:S01]  /*7830*/  FFMA.FTZ R5, R185, c[0x0][0x23c], -R6 ;  /* 0x00008f00b9057a23 */ /* 0x002fe20000010806 */
[----:B------:R-:W-:-:S05]  /*7840*/  MOV R185, R17 ;  /* 0x0000001100b97202 */ /* 0x000fca0000000f00 */
[----:B------:R1:W-:Y:S02]  /*7850*/  MUFU.EX2 R97, R5 ;  /* 0x0000000500617308 */ /* 0x0003e40000000800 */
[----:B-1----:R-:W-:Y:S01]  /*7860*/  FFMA.FTZ R5, R182, c[0x0][0x23c], -R6 ;  /* 0x00008f00b6057a23 */ /* 0x002fe20000010806 */
[----:B------:R-:W-:Y:S02]  /*7870*/  MOV R182, R16 ;  /* 0x0000001000b67202 */ /* 0x000fe40000000f00 */
[----:B------:R-:W1:Y:S03]  /*7880*/  LDSM.16.MT88.4 R16, [R210+0x4000] ;  /* 0x00400000d210783b */ /* 0x000e660000004200 */
[----:B------:R2:W3:Y:S02]  /*7890*/  MUFU.EX2 R95, R5 ;  /* 0x00000005005f7308 */ /* 0x0004e40000000800 */
[----:B--2---:R-:W-:-:S05]  /*78a0*/  FMUL.FTZ R5, R3, c[0x0][0x23c] ;  /* 0x00008f0003057a20 */ /* 0x004fca0000410000 */
[----:B------:R-:W-:-:S05]  /*78b0*/  FSEL R5, R5, RZ, P1 ;  /* 0x000000ff05057208 */ /* 0x000fca0000800000 */
[--C-:B------:R-:W-:Y:S01]  /*78c0*/  FFMA.FTZ R0, R184, c[0x0][0x23c], -R5.reuse ;  /* 0x00008f00b8007a23 */ /* 0x100fe20000010805 */
[----:B------:R-:W-:Y:S01]  /*78d0*/  MOV R184, R13 ;  /* 0x0000000d00b87202 */ /* 0x000fe20000000f00 */
[----:B------:R-:W-:Y:S01]  /*78e0*/  FFMA.FTZ R8, R187, c[0x0][0x23c], -R5 ;  /* 0x00008f00bb087a23 */ /* 0x000fe20000010805 */
[----:B------:R-:W-:Y:S01]  /*78f0*/  MOV R187, R14 ;  /* 0x0000000e00bb7202 */ /* 0x000fe20000000f00 */
[----:B------:R2:W-:Y:S01]  /*7900*/  MUFU.EX2 R87, R0 ;  /* 0x0000000000577308 */ /* 0x0005e20000000800 */
[----:B------:R-:W-:Y:S02]  /*7910*/  F2FP.PACK_AB R14, R224, R222 ;  /* 0x000000dee00e723e */ /* 0x000fe400000000ff */
[----:B------:R-:W-:-:S05]  /*7920*/  F2FP.PACK_AB R13, R178, R179 ;  /* 0x000000b3b20d723e */ /* 0x000fca00000000ff */
[----:B------:R3:W4:Y:S01]  /*7930*/  MUFU.EX2 R91, R8 ;  /* 0x00000008005b7308 */ /* 0x0007220000000800 */
[----:B--2---:R-:W-:Y:S01]  /*7940*/  FFMA.FTZ R0, R186, c[0x0][0x23c], -R5 ;  /* 0x00008f00ba007a23 */ /* 0x004fe20000010805 */
[----:B------:R-:W-:-:S06]  /*7950*/  MOV R186, R11 ;  /* 0x0000000b00ba7202 */ /* 0x000fcc0000000f00 */
[----:B------:R2:W-:Y:S01]  /*7960*/  MUFU.EX2 R99, R0 ;  /* 0x0000000000637308 */ /* 0x0005e20000000800 */
[----:B---3--:R-:W-:Y:S02]  /*7970*/  F2FP.PACK_AB R8, R95, R97 ;  /* 0x000000615f08723e */ /* 0x008fe400000000ff */
[----:B----4-:R-:W-:Y:S01]  /*7980*/  F2FP.PACK_AB R9, R87, R91 ;  /* 0x0000005b5709723e */ /* 0x010fe200000000ff */
[----:B--2---:R-:W-:Y:S01]  /*7990*/  FFMA.FTZ R0, R181, c[0x0][0x23c], -R5 ;  /* 0x00008f00b5007a23 */ /* 0x004fe20000010805 */
[----:B------:R-:W-:Y:S02]  /*79a0*/  MOV R181, R10 ;  /* 0x0000000a00b57202 */ /* 0x000fe40000000f00 */
[----:B------:R-:W-:Y:S01]  /*79b0*/  F2FP.PACK_AB R10, R112, R107 ;  /* 0x0000006b700a723e */ /* 0x000fe200000000ff */
[----:B------:R2:W3:Y:S02]  /*79c0*/  MUFU.EX2 R103, R0 ;  /* 0x0000000000677308 */ /* 0x0004e40000000800 */
[----:B--2---:R-:W-:Y:S01]  /*79d0*/  FFMA.FTZ R0, R171, c[0x0][0x23c], -R6 ;  /* 0x00008f00ab007a23 */ /* 0x004fe20000010806 */
[----:B---3--:R-:W-:-:S05]  /*79e0*/  F2FP.PACK_AB R11, R103, R99 ;  /* 0x00000063670b723e */ /* 0x008fca00000000ff */
[----:B------:R2:W-:Y:S02]  /*79f0*/  MUFU.EX2 R130, R0 ;  /* 0x0000000000827308 */ /* 0x0005e40000000800 */
[C---:B------:R-:W-:Y:S08]  /*7a00*/  HMMA.16816.F32 R44, R8.reuse, R20, RZ ;  /* 0x00000014082c723c */ /* 0x040ff000000018ff */
[----:B-1----:R-:W-:Y:S01]  /*7a10*/  HMMA.16816.F32 R36, R8, R16, RZ ;  /* 0x000000100824723c */ /* 0x002fe200000018ff */
[----:B--2---:R-:W-:-:S04]  /*7a20*/  FFMA.FTZ R0, R151, c[0x0][0x23c], -R6 ;  /* 0x00008f0097007a23 */ /* 0x004fc80000010806 */
        /* <DEDUP_REMOVED lines=12> */
[----:B--2---:R-:W-:-:S03]  /*7af0*/  F2FP.PACK_AB R10, R176, R174 ;  /* 0x000000aeb00a723e */ /* 0x004fc600000000ff */
[C---:B------:R-:W-:Y:S08]  /*7b00*/  HMMA.16816.F32 R56, R12.reuse, R18, RZ ;  /* 0x000000120c38723c */ /* 0x040ff000000018ff */
[----:B------:R-:W-:Y:S01]  /*7b10*/  HMMA.16816.F32 R52, R12, R20, RZ ;  /* 0x000000140c34723c */ /* 0x000fe200000018ff */
[----:B-1----:R-:W-:Y:S01]  /*7b20*/  FFMA.FTZ R0, R170, c[0x0][0x23c], -R5 ;  /* 0x00008f00aa007a23 */ /* 0x002fe20000010805 */
[----:B------:R-:W-:-:S03]  /*7b30*/  F2FP.PACK_AB R170, R185, R182 ;  /* 0x000000b6b9aa723e */ /* 0x000fc600000000ff */
[----:B------:R1:W2:Y:S03]  /*7b40*/  MUFU.EX2 R126, R0 ;  /* 0x00000000007e7308 */ /* 0x0002a60000000800 */
[----:B------:R-:W-:Y:S01]  /*7b50*/  HMMA.16816.F32 R68, R12, R22, RZ ;  /* 0x000000160c44723c */ /* 0x000fe200000018ff */
[----:B-1----:R-:W-:Y:S01]  /*7b60*/  FFMA.FTZ R0, R173, c[0x0][0x23c], -R5 ;  /* 0x00008f00ad007a23 */ /* 0x002fe20000010805 */
[----:B--2---:R-:W-:-:S03]  /*7b70*/  F2FP.PACK_AB R9, R126, R109 ;  /* 0x0000006d7e09723e */ /* 0x004fc600000000ff */
[----:B------:R1:W-:Y:S02]  /*7b80*/  MUFU.EX2 R110, R0 ;  /* 0x00000000006e7308 */ /* 0x0003e40000000800 */
[----:B-1----:R-:W-:-:S06]  /*7b90*/  FFMA.FTZ R0, R162, c[0x0][0x23c], -R5 ;  /* 0x00008f00a2007a23 */ /* 0x002fcc0000010805 */
[----:B------:R1:W2:Y:S02]  /*7ba0*/  MUFU.EX2 R115, R0 ;  /* 0x0000000000737308 */ /* 0x0002a40000000800 */
[----:B-1----:R-:W-:Y:S01]  /*7bb0*/  FFMA.FTZ R0, R60, c[0x0][0x23c], -R7 ;  /* 0x00008f003c007a23 */ /* 0x002fe20000010807 */
[----:B--2---:R-:W-:Y:S01]  /*7bc0*/  F2FP.PACK_AB R11, R115, R110 ;  /* 0x0000006e730b723e */ /* 0x004fe200000000ff */
[----:B------:R-:W-:Y:S01]  /*7bd0*/  HMMA.16816.F32 R60, R12, R16, RZ ;  /* 0x000000100c3c723c */ /* 0x000fe200000018ff */
[----:B------:R-:W1:Y:S03]  /*7be0*/  LDSM.16.MT88.4 R16, [R210+0x4800] ;  /* 0x00480000d210783b */ /* 0x000e660000004200 */
[----:B------:R2:W-:Y:S01]  /*7bf0*/  MUFU.EX2 R173, R0 ;  /* 0x0000000000ad7308 */ /* 0x0005e20000000800 */
[----:B------:R-:W3:Y:S03]  /*7c00*/  LDSM.16.MT88.4 R12, [R209+0x4800] ;  /* 0x00480000d10c783b */ /* 0x000ee60000004200 */
[C---:B------:R-:W-:Y:S08]  /*7c10*/  HMMA.16816.F32 R64, R8.reuse, R24, R36 ;  /* 0x000000180840723c */ /* 0x040ff00000001824 */
[----:B------:R-:W-:Y:S01]  /*7c20*/  HMMA.16816.F32 R20, R8, R30, R40 ;  /* 0x0000001e0814723c */ /* 0x000fe20000001828 */
[----:B--2---:R-:W-:-:S04]  /*7c30*/  FFMA.FTZ R0, R150, c[0x0][0x23c], -R6 ;  /* 0x00008f0096007a23 */ /* 0x004fc80000010806 */
[----:B------:R2:W-:Y:S03]  /*7c40*/  MUFU.EX2 R106, R0 ;  /* 0x00000000006a7308 */ /* 0x0005e60000000800 */
[----:B------:R-:W-:Y:S01]  /*7c50*/  HMMA.16816.F32 R32, R8, R26, R32 ;  /* 0x0000001a0820723c */ /* 0x000fe20000001820 */
[----:B--2---:R-:W-:-:S07]  /*7c60*/  FFMA.FTZ R0, R143, c[0x0][0x23c], -R6 ;  /* 0x00008f008f007a23 */ /* 0x004fce0000010806 */
[----:B------:R-:W-:Y:S01]  /*7c70*/  HMMA.16816.F32 R140, R8, R28, R44 ;  /* 0x0000001c088c723c */ /* 0x000fe2000000182c */
[----:B------:R2:W4:Y:S06]  /*7c80*/  MUFU.EX2 R108, R0 ;  /* 0x00000000006c7308 */ /* 0x00052c0000000800 */
[----:B------:R-:W-:Y:S02]  /*7c90*/  F2FP.PACK_AB R8, R228, R227 ;  /* 0x000000e3e408723e */ /* 0x000fe400000000ff */
[----:B------:R-:W-:Y:S02]  /*7ca0*/  F2FP.PACK_AB R9, R190, R188 ;  /* 0x000000bcbe09723e */ /* 0x000fe400000000ff */
[----:B------:R-:W-:-:S02]  /*7cb0*/  F2FP.PACK_AB R10, R229, R230 ;  /* 0x000000e6e50a723e */ /* 0x000fc400000000ff */
[----:B------:R-:W-:Y:S01]  /*7cc0*/  F2FP.PACK_AB R11, R199, R192 ;  /* 0x000000c0c70b723e */ /* 0x000fe200000000ff */
[----:B--2---:R-:W-:-:S06]  /*7cd0*/  FFMA.FTZ R0, R145, c[0x0][0x23c], -R6 ;  /* 0x00008f0091007a23 */ /* 0x004fcc0000010806 */
[C---:B------:R-:W-:Y:S01]  /*7ce0*/  HMMA.16816.F32 R60, R8.reuse, R24, R60 ;  /* 0x00000018083c723c */ /* 0x040fe2000000183c */
[----:B------:R2:W-:Y:S07]  /*7cf0*/  MUFU.EX2 R105, R0 ;  /* 0x0000000000697308 */ /* 0x0005ee0000000800 */
[C---:B------:R-:W-:Y:S01]  /*7d00*/  HMMA.16816.F32 R36, R8.reuse, R26, R56 ;  /* 0x0000001a0824723c */ /* 0x040fe20000001838 */
[----:B------:R-:W1:Y:S07]  /*7d10*/  LDSM.16.MT88.4 R24, [R210+0x4c00] ;  /* 0x004c0000d218783b */ /* 0x000e6e0000004200 */
[----:B------:R-:W-:Y:S01]  /*7d20*/  HMMA.16816.F32 R44, R8, R28, R52 ;  /* 0x0000001c082c723c */ /* 0x000fe20000001834 */
[----:B--2---:R-:W-:Y:S01]  /*7d30*/  FFMA.FTZ R0, R134, c[0x0][0x23c], -R6 ;  /* 0x00008f0086007a23 */ /* 0x004fe20000010806 */
[----:B------:R-:W-:-:S03]  /*7d40*/  MOV R134, R244 ;  /* 0x000000f400867202 */ /* 0x000fc60000000f00 */
[----:B------:R2:W2:Y:S03]  /*7d50*/  MUFU.EX2 R104, R0 ;  /* 0x0000000000687308 */ /* 0x0004a60000000800 */
[----:B------:R-:W-:Y:S07]  /*7d60*/  HMMA.16816.F32 R40, R8, R30, R68 ;  /* 0x0000001e0828723c */ /* 0x000fee0000001844 */
[----:B----4-:R-:W-:Y:S01]  /*7d70*/  F2FP.PACK_AB R8, R108, R106 ;  /* 0x0000006a6c08723e */ /* 0x010fe200000000ff */
[----:B--2---:R-:W-:Y:S01]  /*7d80*/  FFMA.FTZ R0, R175, c[0x0][0x23c], -R5 ;  /* 0x00008f00af007a23 */ /* 0x004fe20000010805 */
[----:B------:R-:W-:-:S02]  /*7d90*/  F2FP.PACK_AB R10, R104, R105 ;  /* 0x00000069680a723e */ /* 0x000fc400000000ff */
[----:B------:R-:W-:Y:S01]  /*7da0*/  MOV R175, R243 ;  /* 0x000000f300af7202 */ /* 0x000fe20000000f00 */
[----:B------:R2:W-:Y:S02]  /*7db0*/  MUFU.EX2 R90, R0 ;  /* 0x00000000005a7308 */ /* 0x0005e40000000800 */
[----:B--2---:R-:W-:-:S06]  /*7dc0*/  FFMA.FTZ R0, R169, c[0x0][0x23c], -R5 ;  /* 0x00008f00a9007a23 */ /* 0x004fcc0000010805 */
[----:B------:R2:W4:Y:S02]  /*7dd0*/  MUFU.EX2 R93, R0 ;  /* 0x00000000005d7308 */ /* 0x0005240000000800 */
[----:B--2---:R-:W-:Y:S01]  /*7de0*/  FFMA.FTZ R0, R168, c[0x0][0x23c], -R5 ;  /* 0x00008f00a8007a23 */ /* 0x004fe20000010805 */
[----:B----4-:R-:W-:Y:S02]  /*7df0*/  F2FP.PACK_AB R9, R93, R90 ;  /* 0x0000005a5d09723e */ /* 0x010fe400000000ff */
[----:B------:R-:W-:-:S03]  /*7e00*/  F2FP.PACK_AB R168, R183, R187 ;  /* 0x000000bbb7a8723e */ /* 0x000fc600000000ff */
[----:B------:R2:W-:Y:S02]  /*7e10*/  MUFU.EX2 R92, R0 ;  /* 0x00000000005c7308 */ /* 0x0005e40000000800 */
[----:B--2---:R-:W-:-:S06]  /*7e20*/  FFMA.FTZ R0, R149, c[0x0][0x23c], -R5 ;  /* 0x00008f0095007a23 */ /* 0x004fcc0000010805 */
[----:B------:R2:W4:Y:S02]  /*7e30*/  MUFU.EX2 R89, R0 ;  /* 0x0000000000597308 */ /* 0x0005240000000800 */
[----:B--2---:R-:W-:Y:S01]  /*7e40*/  FFMA.FTZ R0, R88, c[0x0][0x23c], -R7 ;  /* 0x00008f0058007a23 */ /* 0x004fe20000010807 */
[----:B----4-:R-:W-:-:S05]  /*7e50*/  F2FP.PACK_AB R11, R89, R92 ;  /* 0x0000005c590b723e */ /* 0x010fca00000000ff */
[----:B------:R2:W-:Y:S02]  /*7e60*/  MUFU.EX2 R88, R0 ;  /* 0x0000000000587308 */ /* 0x0005e40000000800 */
[C---:B-1----:R-:W-:Y:S08]  /*7e70*/  HMMA.16816.F32 R64, R8.reuse, R16, R64 ;  /* 0x000000100840723c */ /* 0x042ff00000001840 */
[----:B---3--:R-:W-:Y:S01]  /*7e80*/  HMMA.16816.F32 R140, R8, R12, R140 ;  /* 0x0000000c088c723c */ /* 0x008fe2000000188c */
[----:B--2---:R-:W-:-:S04]  /*7e90*/  FFMA.FTZ R0, R148, c[0x0][0x23c], -R6 ;  /* 0x00008f0094007a23 */ /* 0x004fc80000010806 */
        /* <DEDUP_REMOVED lines=11> */
[----:B-1----:R-:W-:Y:S01]  /*7f50*/  FFMA.FTZ R0, R136, c[0x0][0x23c], -R6 ;  /* 0x00008f0088007a23 */ /* 0x002fe20000010806 */
[----:B------:R-:W-:-:S06]  /*7f60*/  MOV R136, R241 ;  /* 0x000000f100887202 */ /* 0x000fcc0000000f00 */
[C---:B------:R-:W-:Y:S01]  /*7f70*/  HMMA.16816.F32 R44, R8.reuse, R14, R40 ;  /* 0x0000000e082c723c */ /* 0x040fe20000001828 */
[----:B------:R-:W1:Y:S01]  /*7f80*/  LDSM.16.MT88.4 R12, [R209+0x5000] ;  /* 0x00500000d10c783b */ /* 0x000e620000004200 */
[----:B------:R4:W-:Y:S06]  /*7f90*/  MUFU.EX2 R84, R0 ;  /* 0x0000000000547308 */ /* 0x0009ec0000000800 */
[C---:B------:R-:W-:Y:S08]  /*7fa0*/  HMMA.16816.F32 R40, R8.reuse, R16, R60 ;  /* 0x000000100828723c */ /* 0x040ff0000000183c */
[----:B------:R-:W-:Y:S01]  /*7fb0*/  HMMA.16816.F32 R32, R8, R18, R36 ;  /* 0x000000120820723c */ /* 0x000fe20000001824 */
[----:B------:R-:W1:Y:S01]  /*7fc0*/  LDSM.16.MT88.4 R16, [R210+0x5000] ;  /* 0x00500000d210783b */ /* 0x000e620000004200 */
        /* <DEDUP_REMOVED lines=68> */
[----:B------:R-:W-:Y:S01]  /*8410*/  HMMA.16816.F32 R32, R8, R18, R32 ;  /* 0x000000120820723c */ /* 0x000fe20000001820 */
[----:B------:R-:W-:Y:S01]  /*8420*/  LDSM.16.MT88.4 R16, [R210+0x5800] ;  /* 0x00580000d210783b */ /* 0x000fe20000004200 */
[----:B-1----:R-:W-:-:S04]  /*8430*/  FFMA.FTZ R0, R102, c[0x0][0x23c], -R6 ;  /* 0x00008f0066007a23 */ /* 0x002fc80000010806 */
[----:B------:R1:W4:Y:S02]  /*8440*/  MUFU.EX2 R65, R0 ;  /* 0x0000000000417308 */ /* 0x0003240000000800 */
[----:B-1----:R-:W-:-:S06]  /*8450*/  FFMA.FTZ R0, R155, c[0x0][0x23c], -R5 ;  /* 0x00008f009b007a23 */ /* 0x002fcc0000010805 */
[----:B------:R1:W-:Y:S02]  /*8460*/  MUFU.EX2 R63, R0 ;  /* 0x00000000003f7308 */ /* 0x0003e40000000800 */
[----:B-1----:R-:W-:Y:S02]  /*8470*/  FFMA.FTZ R0, R146, c[0x0][0x23c], -R5 ;  /* 0x00008f0092007a23 */ /* 0x002fe40000010805 */
[----:B------:R-:W-:Y:S01]  /*8480*/  HMMA.16816.F32 R144, R8, R12, R52 ;  /* 0x0000000c0890723c */ /* 0x000fe20000001834 */
[----:B------:R-:W1:Y:S03]  /*8490*/  LDSM.16.MT88.4 R12, [R209+0x5800] ;  /* 0x00580000d10c783b */ /* 0x000e660000004200 */
[----:B------:R2:W2:Y:S03]  /*84a0*/  MUFU.EX2 R64, R0 ;  /* 0x0000000000407308 */ /* 0x0004a60000000800 */
[----:B---3--:R-:W-:-:S02]  /*84b0*/  F2FP.PACK_AB R8, R67, R68 ;  /* 0x000000444308723e */ /* 0x008fc400000000ff */
[----:B----4-:R-:W-:Y:S01]  /*84c0*/  F2FP.PACK_AB R10, R65, R66 ;  /* 0x00000042410a723e */ /* 0x010fe200000000ff */
[----:B--2---:R-:W-:Y:S01]  /*84d0*/  FFMA.FTZ R0, R121, c[0x0][0x23c], -R5 ;  /* 0x00008f0079007a23 */ /* 0x004fe20000010805 */
[----:B------:R-:W-:-:S03]  /*84e0*/  F2FP.PACK_AB R9, R64, R63 ;  /* 0x0000003f4009723e */ /* 0x000fc600000000ff */
        /* <DEDUP_REMOVED lines=22> */
[C---:B------:R-:W-:Y:S01]  /*8650*/  HMMA.16816.F32 R144, R8.reuse, R20, R144 ;  /* 0x000000140890723c */ /* 0x040fe20000001890 */
[----:B------:R-:W-:Y:S07]  /*8660*/  LDSM.16.MT88.4 R20, [R210+0x5c00] ;  /* 0x005c0000d214783b */ /* 0x000fee0000004200 */
[----:B------:R-:W-:Y:S01]  /*8670*/  HMMA.16816.F32 R32, R8, R26, R32 ;  /* 0x0000001a0820723c */ /* 0x000fe20000001820 */
[----:B--2---:R-:W-:-:S04]  /*8680*/  FFMA.FTZ R0, R98, c[0x0][0x23c], -R6 ;  /* 0x00008f0062007a23 */ /* 0x004fc80000010806 */
[----:B------:R2:W4:Y:S02]  /*8690*/  MUFU.EX2 R56, R0 ;  /* 0x0000000000387308 */ /* 0x0005240000000800 */
[----:B---3--:R-:W-:Y:S01]  /*86a0*/  F2FP.PACK_AB R8, R58, R59 ;  /* 0x0000003b3a08723e */ /* 0x008fe200000000ff */
[--C-:B--2---:R-:W-:Y:S01]  /*86b0*/  FFMA.FTZ R0, R152, c[0x0][0x23c], -R5.reuse ;  /* 0x00008f0098007a23 */ /* 0x104fe20000010805 */
[----:B----4-:R-:W-:Y:S01]  /*86c0*/  F2FP.PACK_AB R10, R56, R57 ;  /* 0x00000039380a723e */ /* 0x010fe200000000ff */
[----:B------:R-:W2:Y:S03]  /*86d0*/  LDSM.16.MT88.4 R152, [R209+0x5c00] ;  /* 0x005c0000d198783b */ /* 0x000ea60000004200 */
        /* <DEDUP_REMOVED lines=10> */
[----:B------:R3:W4:Y:S02]  /*8780*/  MUFU.EX2 R51, R0 ;  /* 0x0000000000337308 */ /* 0x0007240000000800 */
        /* <DEDUP_REMOVED lines=11> */
[----:B----4-:R-:W-:-:S07]  /*8840*/  F2FP.PACK_AB R11, R51, R61 ;  /* 0x0000003d330b723e */ /* 0x010fce00000000ff */
[----:B------:R-:W-:Y:S01]  /*8850*/  HMMA.16816.F32 R40, R8, R16, R40 ;  /* 0x000000100828723c */ /* 0x000fe20000001828 */
[----:B------:R3:W-:Y:S01]  /*8860*/  MUFU.EX2 R16, R4 ;  /* 0x0000000400107308 */ /* 0x0007e20000000800 */
[----:B-1----:R-:W-:-:S06]  /*8870*/  FFMA.FTZ R0, R119, c[0x0][0x23c], -R6 ;  /* 0x00008f0077007a23 */ /* 0x002fcc0000010806 */
[C---:B------:R-:W-:Y:S01]  /*8880*/  HMMA.16816.F32 R24, R8.reuse, R14, R36 ;  /* 0x0000000e0818723c */ /* 0x040fe20000001824 */
[----:B------:R1:W-:Y:S06]  /*8890*/  MUFU.EX2 R47, R0 ;  /* 0x00000000002f7308 */ /* 0x0003ec0000000800 */
[----:B------:R-:W-:Y:S01]  /*88a0*/  FADD.FTZ R14, R97, R95 ;  /* 0x0000005f610e7221 */ /* 0x000fe20000010000 */
[----:B------:R-:W-:Y:S01]  /*88b0*/  HMMA.16816.F32 R144, R8, R12, R144 ;  /* 0x0000000c0890723c */ /* 0x000fe20000001890 */
[----:B---3--:R-:W-:Y:S02]  /*88c0*/  FADD.FTZ R4, R179, R178 ;  /* 0x000000b2b3047221 */ /* 0x008fe40000010000 */
[----:B------:R-:W-:-:S04]  /*88d0*/  FADD.FTZ R15, R91, R87 ;  /* 0x000000575b0f7221 */ /* 0x000fc80000010000 */
[----:B------:R-:W-:Y:S01]  /*88e0*/  FADD.FTZ R12, R177, R4 ;  /* 0x00000004b10c7221 */ /* 0x000fe20000010000 */
[----:B------:R-:W-:Y:S01]  /*88f0*/  HMMA.16816.F32 R32, R8, R18, R32 ;  /* 0x000000120820723c */ /* 0x000fe20000001820 */
[----:B-1----:R-:W-:Y:S02]  /*8900*/  FFMA.FTZ R0, R120, c[0x0][0x23c], -R6 ;  /* 0x00008f0078007a23 */ /* 0x002fe40000010806 */
[----:B------:R-:W-:Y:S02]  /*8910*/  FADD.FTZ R6, R223, R207 ;  /* 0x000000cfdf067221 */ /* 0x000fe40000010000 */
[----:B------:R1:W-:Y:S02]  /*8920*/  MUFU.EX2 R243, R0 ;  /* 0x0000000000f37308 */ /* 0x0003e40000000800 */
[----:B------:R-:W-:Y:S02]  /*8930*/  FADD.FTZ R13, R222, R6 ;  /* 0x00000006de0d7221 */ /* 0x000fe40000010000 */
[----:B------:R-:W-:-:S02]  /*8940*/  FADD.FTZ R6, R107, R14 ;  /* 0x0000000e6b067221 */ /* 0x000fc40000010000 */
[----:B------:R-:W-:Y:S02]  /*8950*/  FADD.FTZ R4, R224, R13 ;  /* 0x0000000de0047221 */ /* 0x000fe40000010000 */
[----:B------:R-:W-:Y:S02]  /*8960*/  FADD.FTZ R6, R112, R6 ;  /* 0x0000000670067221 */ /* 0x000fe40000010000 */
[----:B------:R-:W-:Y:S02]  /*8970*/  FADD.FTZ R4, R227, R4 ;  /* 0x00000004e3047221 */ /* 0x000fe40000010000 */
[----:B-1----:R-:W-:-:S04]  /*8980*/  FFMA.FTZ R0, R131, c[0x0][0x23c], -R5 ;  /* 0x00008f0083007a23 */ /* 0x002fc80000010805 */
[----:B------:R1:W-:Y:S02]  /*8990*/  MUFU.EX2 R45, R0 ;  /* 0x00000000002d7308 */ /* 0x0003e40000000800 */
[----:B-1----:R-:W-:-:S06]  /*89a0*/  FFMA.FTZ R0, R156, c[0x0][0x23c], -R5 ;  /* 0x00008f009c007a23 */ /* 0x002fcc0000010805 */
[----:B------:R1:W3:Y:S02]  /*89b0*/  MUFU.EX2 R46, R0 ;  /* 0x00000000002e7308 */ /* 0x0002e40000000800 */
[----:B-1----:R-:W-:-:S06]  /*89c0*/  FFMA.FTZ R0, R157, c[0x0][0x23c], -R5 ;  /* 0x00008f009d007a23 */ /* 0x002fcc0000010805 */
[----:B------:R1:W-:Y:S02]  /*89d0*/  MUFU.EX2 R44, R0 ;  /* 0x00000000002c7308 */ /* 0x0003e40000000800 */
[----:B-1----:R-:W-:Y:S02]  /*89e0*/  FFMA.FTZ R0, R158, c[0x0][0x23c], -R5 ;  /* 0x00008f009e007a23 */ /* 0x002fe40000010805 */
[----:B------:R-:W-:Y:S01]  /*89f0*/  FFMA.FTZ R5, R165, c[0x0][0x23c], -R7 ;  /* 0x00008f00a5057a23 */ /* 0x000fe20000010807 */
[----:B---3--:R-:W-:-:S03]  /*8a00*/  F2FP.PACK_AB R165, R46, R45 ;  /* 0x0000002d2ea5723e */ /* 0x008fc600000000ff */
[----:B------:R1:W3:Y:S08]  /*8a10*/  MUFU.EX2 R244, R0 ;  /* 0x0000000000f47308 */ /* 0x0002f00000000800 */
[----:B------:R4:W-:Y:S01]  /*8a20*/  MUFU.EX2 R10, R5 ;  /* 0x00000005000a7308 */ /* 0x0009e20000000800 */
[--C-:B-1----:R-:W-:Y:S01]  /*8a30*/  FFMA.FTZ R0, R166, c[0x0][0x23c], -R7.reuse ;  /* 0x00008f00a6007a23 */ /* 0x102fe20000010807 */
[----:B------:R-:W-:Y:S01]  /*8a40*/  F2FP.PACK_AB R166, R243, R47 ;  /* 0x0000002ff3a6723e */ /* 0x000fe200000000ff */
[----:B------:R-:W-:Y:S01]  /*8a50*/  FFMA.FTZ R7, R164, c[0x0][0x23c], -R7 ;  /* 0x00008f00a4077a23 */ /* 0x000fe20000010807 */
[----:B------:R-:W-:-:S04]  /*8a60*/  F2FP.PACK_AB R164, R48, R49 ;  /* 0x0000003130a4723e */ /* 0x000fc800000000ff */
[----:B------:R1:W1:Y:S01]  /*8a70*/  MUFU.EX2 R11, R0 ;  /* 0x00000000000b7308 */ /* 0x0002620000000800 */
[----:B---3--:R-:W-:Y:S01]  /*8a80*/  F2FP.PACK_AB R167, R244, R44 ;  /* 0x0000002cf4a7723e */ /* 0x008fe200000000ff */
[----:B----4-:R-:W-:-:S04]  /*8a90*/  FADD.FTZ R5, R99, R15 ;  /* 0x0000000f63057221 */ /* 0x010fc80000010000 */
[----:B------:R-:W-:Y:S02]  /*8aa0*/  FADD.FTZ R5, R103, R5 ;  /* 0x0000000567057221 */ /* 0x000fe40000010000 */
[----:B------:R3:W4:Y:S01]  /*8ab0*/  MUFU.EX2 R241, R7 ;  /* 0x0000000700f17308 */ /* 0x0007220000000800 */
[----:B--2---:R-:W-:Y:S01]  /*8ac0*/  HMMA.16816.F32 R140, R164, R152, R140 ;  /* 0x00000098a48c723c */ /* 0x004fe2000000188c */
[----:B-1----:R-:W-:Y:S01]  /*8ad0*/  FADD.FTZ R0, R189, R12 ;  /* 0x0000000cbd007221 */ /* 0x002fe20000010000 */
[----:B------:R-:W-:-:S06]  /*8ae0*/  F2FP.PACK_AB R169, R11, R16 ;  /* 0x000000100ba9723e */ /* 0x000fcc00000000ff */
[----:B------:R-:W-:Y:S01]  /*8af0*/  HMMA.16816.F32 R148, R164, R154, R148 ;  /* 0x0000009aa494723c */ /* 0x000fe20000001894 */
[----:B---3--:R-:W-:Y:S01]  /*8b00*/  FADD.FTZ R7, R188, R0 ;  /* 0x00000000bc077221 */ /* 0x008fe20000010000 */
[----:B----4-:R-:W-:Y:S01]  /*8b10*/  F2FP.PACK_AB R171, R241, R10 ;  /* 0x0000000af1ab723e */ /* 0x010fe200000000ff */
[----:B------:R-:W-:-:S05]  /*8b20*/  FADD.FTZ R0, R130, R6 ;  /* 0x0000000682007221 */ /* 0x000fca0000010000 */
[----:B------:R-:W-:Y:S01]  /*8b30*/  HMMA.16816.F32 R160, R164, R20, R160 ;  /* 0x00000014a4a0723c */ /* 0x000fe200000018a0 */
[----:B------:R-:W-:Y:S02]  /*8b40*/  FADD.FTZ R6, R109, R5 ;  /* 0x000000056d067221 */ /* 0x000fe40000010000 */
[----:B------:R-:W-:Y:S02]  /*8b50*/  FADD.FTZ R5, R228, R4 ;  /* 0x00000004e4057221 */ /* 0x000fe40000010000 */
[----:B------:R-:W-:Y:S02]  /*8b60*/  FADD.FTZ R7, R190, R7 ;  /* 0x00000007be077221 */ /* 0x000fe40000010000 */
[----:B------:R-:W-:Y:S01]  /*8b70*/  FADD.FTZ R4, R135, R0 ;  /* 0x0000000087047221 */ /* 0x000fe20000010000 */
[----:B------:R-:W-:Y:S01]  /*8b80*/  HMMA.16816.F32 R144, R168, R152, R144 ;  /* 0x00000098a890723c */ /* 0x000fe20000001890 */
[----:B------:R-:W-:Y:S02]  /*8b90*/  FADD.FTZ R0, R126, R6 ;  /* 0x000000067e007221 */ /* 0x000fe40000010000 */
[----:B------:R-:W-:-:S02]  /*8ba0*/  FADD.FTZ R5, R230, R5 ;  /* 0x00000005e6057221 */ /* 0x000fc40000010000 */
[----:B------:R-:W-:Y:S02]  /*8bb0*/  FADD.FTZ R7, R192, R7 ;  /* 0x00000007c0077221 */ /* 0x000fe40000010000 */
        /* <DEDUP_REMOVED lines=105> */
[----:B------:R-:W-:Y:S01]  /*9250*/  FADD.FTZ R244, R244, R0 ;  /* 0x00000000f4f47221 */ /* 0x000fe20000010000 */
[----:B------:R-:W-:Y:S05]  /*9260*/  @!P0 BRA `(.L_x_120) ;  /* 0x00004f8000008947 */ /* 0x000fea0003800000 */
[----:B------:R-:W1:Y:S01]  /*9270*/  S2R R185, SR_TID.X ;  /* 0x0000000000b97919 */ /* 0x000e620000002100 */
        /* <DEDUP_REMOVED lines=11> */
[----:B-1----:R-:W-:-:S05]  /*9330*/  LOP3.LUT R185, R185, 0x3, RZ, 0xc0, !PT ;  /* 0x00000003b9b97812 */ /* 0x002fca00078ec0ff */
[----:B------:R-:W-:-:S05]  /*9340*/  IMAD R0, R185, -0x2, R226 ;  /* 0xfffffffeb9007824 */ /* 0x000fca00078e02e2 */
[----:B------:R-:W-:Y:S01]  /*9350*/  IADD3 R246, R50, R0, -R172 ;  /* 0x0000000032f67210 */ /* 0x000fe20007ffe8ac */
[----:B------:R-:W-:Y:S05]  /*9360*/  BRA `(.L_x_121) ;  /* 0x0000039000007947 */ /* 0x000fea0003800000 */
.L_x_123:
[----:B------:R-:W2:Y:S01]  /*9370*/  LDL.64 R138, [R1+0x8] ;  /* 0x00000800018a7983 */ /* 0x000ea20000100a00 */
        /* <DEDUP_REMOVED lines=10> */
[----:B------:R-:W-:Y:S02]  /*9420*/  IMAD.MOV.U32 R224, RZ, RZ, 0x5 ;  /* 0x00000005ffe07424 */ /* 0x000fe400078e00ff */
[----:B------:R-:W-:Y:S02]  /*9430*/  IMAD.IADD R3, R173, 0x1, R3 ;  /* 0x00000001ad037824 */ /* 0x000fe400078e0203 */
[----:B------:R-:W-:Y:S02]  /*9440*/  IMAD.MOV.U32 R223, RZ, RZ, c[0x0][0x198] ;  /* 0x00006600ffdf7624 */ /* 0x000fe400078e00ff */
[----:B------:R-:W-:Y:S02]  /*9450*/  @!P0 IMAD.MOV.U32 R0, RZ, RZ, c[0x0][0x198] ;  /* 0x00006600ff008624 */ /* 0x000fe400078e00ff */
[----:B------:R-:W-:Y:S01]  /*9460*/  @!P0 IMAD.MOV.U32 R173, RZ, RZ, c[0x0][0x198] ;  /* 0x00006600ffad8624 */ /* 0x000fe200078e00ff */
[----:B------:R-:W-:Y:S02]  /*9470*/  SHF.L.U64.HI R223, R223, R224, c[0x0][0x19c] ;  /* 0x00006700dfdf7619 */ /* 0x000fe400000102e0 */
[----:B--2---:R-:W-:Y:S01]  /*9480*/  LEA R2, P3, R172, R138, 0x7 ;  /* 0x0000008aac027211 */ /* 0x004fe200078638ff */
[----:B------:R-:W-:Y:S03]  /*9490*/  @!P0 IMAD.MOV.U32 R139, RZ, RZ, c[0x0][0x19c] ;  /* 0x00006700ff8b8624 */ /* 0x000fe600078e00ff */
[----:B------:R-:W-:Y:S02]  /*94a0*/  @!P0 LEA R176, P5, R2, c[0x0][0x168], 0x1 ;  /* 0x00005a0002b08a11 */ /* 0x000fe400078a08ff */
[----:B------:R-:W-:Y:S02]  /*94b0*/  LEA.HI.X R3, R172, R251, R3, 0x7, P3 ;  /* 0x000000fbac037211 */ /* 0x000fe400018f3c03 */
[-C--:B------:R-:W-:Y:S02]  /*94c0*/  @!P0 IADD3 R137, P4, R137, R2.reuse, RZ ;  /* 0x0000000289898210 */ /* 0x080fe40007f9e0ff */
[----:B------:R-:W-:Y:S02]  /*94d0*/  @!P0 LEA R138, P2, R0, R2, 0x6 ;  /* 0x00000002008a8211 */ /* 0x000fe400078430ff */
[----:B------:R-:W-:Y:S02]  /*94e0*/  @!P0 LEA.HI.X R177, R2, c[0x0][0x16c], R3, 0x1, P5 ;  /* 0x00005b0002b18a11 */ /* 0x000fe400028f0c03 */
[----:B------:R-:W-:Y:S01]  /*94f0*/  @!P0 LEA.HI.X R178, R0, R3, R139, 0x6, P2 ;  /* 0x0000000300b28211 */ /* 0x000fe200010f348b */
[--C-:B------:R-:W-:Y:S01]  /*9500*/  @!P0 IMAD.X R139, R223, 0x1, R3.reuse, P4 ;  /* 0x00000001df8b8824 */ /* 0x100fe200020e0603 */
[----:B------:R-:W-:Y:S01]  /*9510*/  @!P0 LEA R174, P3, R137, c[0x0][0x168], 0x1 ;  /* 0x00005a0089ae8a11 */ /* 0x000fe200078608ff */
[----:B------:R-:W-:Y:S01]  /*9520*/  @!PT LDS RZ, [RZ] ;  /* 0x00000000fffff984 */ /* 0x000fe20000000800 */
[----:B------:R-:W-:Y:S01]  /*9530*/  @!PT LDS RZ, [RZ] ;  /* 0x00000000fffff984 */ /* 0x000fe20000000800 */
[----:B------:R-:W-:Y:S01]  /*9540*/  @!PT LDS RZ, [RZ] ;  /* 0x00000000fffff984 */ /* 0x000fe20000000800 */
[----:B------:R1:W-:Y:S01]  /*9550*/  @!P0 LDGSTS.E.BYPASS.LTC128B.128 [R221+0x2000], [R176.64] ;  /* 0x02000000b0dd8fae */ /* 0x0003e2000b901d46 */
[C---:B------:R-:W-:Y:S01]  /*9560*/  @!P0 LEA R172, P2, R138.reuse, c[0x0][0x168], 0x1 ;  /* 0x00005a008aac8a11 */ /* 0x040fe200078408ff */
[----:B------:R-:W-:Y:S01]  /*9570*/  @!P0 IMAD.WIDE.U32 R2, R173, 0x60, R2 ;  /* 0x00000060ad028825 */ /* 0x000fe200078e0002 */
[----:B------:R-:W-:Y:S01]  /*9580*/  @!P0 LEA.HI.X R175, R137, c[0x0][0x16c], R139, 0x1, P3 ;  /* 0x00005b0089af8a11 */ /* 0x000fe200018f0c8b */
[----:B------:R1:W-:Y:S01]  /*9590*/  @P0 STS.128 [R221+0x2800], RZ ;  /* 0x002800ffdd000388 */ /* 0x0003e20000000c00 */
[----:B------:R-:W-:Y:S01]  /*95a0*/  @!P0 LEA.HI.X R173, R138, c[0x0][0x16c], R178, 0x1, P2 ;  /* 0x00005b008aad8a11 */ /* 0x000fe200010f0cb2 */
[----:B------:R-:W-:Y:S01]  /*95b0*/  @!P0 IMAD.MOV.U32 R0, RZ, RZ, c[0x0][0x19c] ;  /* 0x00006700ff008624 */ /* 0x000fe200078e00ff */
[----:B------:R-:W-:Y:S01]  /*95c0*/  @!P0 LEA R138, P2, R2, c[0x0][0x168], 0x1 ;  /* 0x00005a00028a8a11 */ /* 0x000fe200078408ff */
[----:B------:R-:W-:Y:S01]  /*95d0*/  @!PT LDS RZ, [RZ] ;  /* 0x00000000fffff984 */ /* 0x000fe20000000800 */
[----:B------:R-:W-:Y:S01]  /*95e0*/  @!PT LDS RZ, [RZ] ;  /* 0x00000000fffff984 */ /* 0x000fe20000000800 */
[----:B------:R-:W-:Y:S01]  /*95f0*/  @!PT LDS RZ, [RZ] ;  /* 0x00000000fffff984 */ /* 0x000fe20000000800 */
[----:B------:R1:W-:Y:S02]  /*9600*/  @!P0 LDGSTS.E.BYPASS.LTC128B.128 [R221+0x2800], [R174.64] ;  /* 0x02800000aedd8fae */ /* 0x0003e4000b901d46 */
[----:B------:R-:W-:Y:S02]  /*9610*/  @!P0 IMAD R0, R0, 0x60, RZ ;  /* 0x0000006000008824 */ /* 0x000fe400078e02ff */
        /* <DEDUP_REMOVED lines=14> */
.L_x_121:
[----:B------:R-:W2:Y:S01]  /*9700*/  LDL.64 R6, [R1] ;  /* 0x0000000001067983 */ /* 0x000ea20000100a00 */
[----:B------:R-:W-:Y:S04]  /*9710*/  DEPBAR.LE SB0, 0x0 ;  /* 0x000080000000791a */ /* 0x000fe80000000000 */
[----:B------:R-:W-:Y:S01]  /*9720*/  SHF.R.S32.HI R0, RZ, 0x1f, R222 ;  /* 0x0000001fff007819 */ /* 0x000fe200000114de */
[----:B------:R-:W-:Y:S01]  /*9730*/  BAR.SYNC.DEFER_BLOCKING 0x0 ;  /* 0x0000000000007b1d */ /* 0x000fe20000010000 */
[----:B------:R-:W-:Y:S04]  /*9740*/  IMAD.WIDE.U32 R4, R222, c[0x0][0x1a0], RZ ;  /* 0x00006800de047a25 */ /* 0x000fe800078e00ff */
[----:B------:R-:W-:Y:S02]  /*9750*/  IMAD R0, R0, c[0x0][0x1a0], RZ ;  /* 0x0000680000007a24 */ /* 0x000fe400078e02ff */
[----:B------:R-:W-:Y:S02]  /*9760*/  IMAD.MOV.U32 R12, RZ, RZ, c[0x0][0x1a0] ;  /* 0x00006800ff0c7624 */ /* 0x000fe400078e00ff */
[----:B------:R-:W-:Y:S02]  /*9770*/  IMAD R0, R222, c[0x0][0x1a4], R0 ;  /* 0x00006900de007a24 */ /* 0x000fe400078e0200 */
[----:B------:R-:W-:Y:S02]  /*9780*/  IMAD.MOV.U32 R13, RZ, RZ, c[0x0][0x1a4] ;  /* 0x00006900ff0d7624 */ /* 0x000fe400078e00ff */
[----:B------:R-:W-:Y:S01]  /*9790*/  IMAD.IADD R0, R5, 0x1, R0 ;  /* 0x0000000105007824 */ /* 0x000fe200078e0200 */
[----:B------:R-:W-:Y:S06]  /*97a0*/  @P0 STS [R221+0x4000], RZ ;  /* 0x004000ffdd000388 */ /* 0x000fec0000000800 */
[----:B------:R-:W-:Y:S06]  /*97b0*/  @P0 STS [R221+0x4004], RZ ;  /* 0x004004ffdd000388 */ /* 0x000fec0000000800 */
[----:B------:R-:W-:Y:S01]  /*97c0*/  @P0 STS.64 [R221+0x4008], RZ ;  /* 0x004008ffdd000388 */ /* 0x000fe20000000a00 */
[----:B--2---:R-:W-:Y:S04]  /*97d0*/  LEA R2, P2, R4, R6, 0x7 ;  /* 0x0000000604027211 */ /* 0x004fe800078438ff */
[----:B------:R-:W-:Y:S02]  /*97e0*/  @!P0 LEA R10, P4, R2, c[0x0][0x170], 0x1 ;  /* 0x00005c00020a8a11 */ /* 0x000fe400078808ff */
[----:B------:R-:W-:Y:S02]  /*97f0*/  LEA.HI.X R3, R4, R247, R0, 0x7, P2 ;  /* 0x000000f704037211 */ /* 0x000fe400010f3c00 */
[C---:B------:R-:W-:Y:S02]  /*9800*/  @!P0 IADD3 R5, P1, R2.reuse, UR4, RZ ;  /* 0x0000000402058c10 */ /* 0x040fe4000ff3e0ff */
[----:B------:R-:W-:Y:S02]  /*9810*/  @!P0 LEA.HI.X R11, R2, c[0x0][0x174], R3, 0x1, P4 ;  /* 0x00005d00020b8a11 */ /* 0x000fe400020f0c03 */
[----:B------:R-:W-:Y:S02]  /*9820*/  @!P0 LEA R8, P3, R5, c[0x0][0x170], 0x1 ;  /* 0x00005c0005088a11 */ /* 0x000fe400078608ff */
[----:B------:R-:W-:Y:S01]  /*9830*/  @!P0 IADD3.X R4, R3, UR5, RZ, P1, !PT ;  /* 0x0000000503048c10 */ /* 0x000fe20008ffe4ff */
[----:B------:R-:W-:Y:S01]  /*9840*/  @!PT LDS RZ, [RZ] ;  /* 0x00000000fffff984 */ /* 0x000fe20000000800 */
[----:B------:R-:W-:Y:S01]  /*9850*/  @!PT LDS RZ, [RZ] ;  /* 0x00000000fffff984 */ /* 0x000fe20000000800 */
[----:B------:R-:W-:Y:S01]  /*9860*/  @!PT LDS RZ, [RZ] ;  /* 0x00000000fffff984 */ /* 0x000fe20000000800 */
[----:B------:R1:W-:Y:S01]  /*9870*/  @!P0 LDGSTS.E.BYPASS.LTC128B.128 [R221+0x4000], [R10.64] ;  /* 0x040000000add8fae */ /* 0x0003e2000b901d46 */
[----:B------:R-:W-:Y:S02]  /*9880*/  @!P0 LEA R0, P2, R12, R2, 0x6 ;  /* 0x000000020c008211 */ /* 0x000fe400078430ff */
[----:B------:R-:W-:Y:S02]  /*9890*/  @!P0 LEA.HI.X R9, R5, c[0x0][0x174], R4, 0x1, P3 ;  /* 0x00005d0005098a11 */ /* 0x000fe400018f0c04 */
[----:B------:R-:W-:Y:S01]  /*98a0*/  @!P0 LEA R6, P1, R0, c[0x0][0x170], 0x1 ;  /* 0x00005c0000068a11 */ /* 0x000fe200078208ff */
[----:B------:R-:W-:Y:S01]  /*98b0*/  @P0 STS.128 [R221+0x4800], RZ ;  /* 0x004800ffdd000388 */ /* 0x000fe20000000c00 */
[C---:B------:R-:W-:Y:S01]  /*98c0*/  @!P0 LEA.HI.X R7, R12.reuse, R3, R13, 0x6, P2 ;  /* 0x000000030c078211 */ /* 0x040fe200010f340d */
[----:B------:R-:W-:Y:S03]  /*98d0*/  @!P0 IMAD.WIDE.U32 R2, R12, 0x60, R2 ;  /* 0x000000600c028825 */ /* 0x000fe600078e0002 */
[----:B------:R-:W-:Y:S01]  /*98e0*/  @!P0 LEA.HI.X R7, R0, c[0x0][0x174], R7, 0x1, P1 ;  /* 0x00005d0000078a11 */ /* 0x000fe200008f0c07 */
[----:B------:R-:W-:Y:S01]  /*98f0*/  @!PT LDS RZ, [RZ] ;  /* 0x00000000fffff984 */ /* 0x000fe20000000800 */
[----:B------:R-:W-:Y:S01]  /*9900*/  @!PT LDS RZ, [RZ] ;  /* 0x00000000fffff984 */ /* 0x000fe20000000800 */
[----:B------:R-:W-:Y:S01]  /*9910*/  @!PT LDS RZ, [RZ] ;  /* 0x00000000fffff984 */ /* 0x000fe20000000800 */
[----:B------:R1:W-:Y:S01]  /*9920*/  @!P0 LDGSTS.E.BYPASS.LTC128B.128 [R221+0x4800], [R8.64] ;  /* 0x0480000008dd8fae */ /* 0x0003e2000b901d46 */
[----:B------:R-:W-:Y:S01]  /*9930*/  @!P0 IMAD.IADD R0, R245, 0x1, R3 ;  /* 0x00000001f5008824 */ /* 0x000fe200078e0203 */
[C---:B------:R-:W-:Y:S04]  /*9940*/  @!P0 LEA R4, P1, R2.reuse, c[0x0][0x170], 0x1 ;  /* 0x00005c0002048a11 */ /* 0x040fe800078208ff */
[----:B------:R-:W-:Y:S01]  /*9950*/  @P0 STS.128 [R221+0x5000], RZ ;  /* 0x005000ffdd000388 */ /* 0x000fe20000000c00 */
[----:B------:R-:W-:Y:S02]  /*9960*/  @!P0 LEA.HI.X R5, R2, c[0x0][0x174], R0, 0x1, P1 ;  /* 0x00005d0002058a11 */ /* 0x000fe400008f0c00 */
[----:B------:R-:W-:Y:S03]  /*9970*/  ISETP.GT.AND P1, PT, R222, RZ, PT ;  /* 0x000000ffde00720c */ /* 0x000fe60003f24270 */
        /* <DEDUP_REMOVED lines=97> */
.L_x_122:
[----:B------:R-:W-:Y:S05]  /*9f90*/  IMAD R0, R222, -0x80, R246 ;  /* 0xffffff80de007824 */ /* 0x000fea00078e02f6 */
[C---:B------:R-:W-:Y:S02]  /*9fa0*/  IADD3 R182, R0.reuse, -0x11, RZ ;  /* 0xffffffef00b67810 */ /* 0x040fe40007ffe0ff */
[C---:B------:R-:W-:Y:S02]  /*9fb0*/  IADD3 R183, R0.reuse, -0x10, RZ ;  /* 0xfffffff000b77810 */ /* 0x040fe40007ffe0ff */
[C---:B------:R-:W-:Y:S02]  /*9fc0*/  IADD3 R2, R0.reuse, 0x47, RZ ;  /* 0x0000004700027810 */ /* 0x040fe40007ffe0ff */
[C---:B------:R-:W-:Y:S02]  /*9fd0*/  IADD3 R3, R0.reuse, 0x48, RZ ;  /* 0x0000004800037810 */ /* 0x040fe40007ffe0ff */
[C---:B------:R-:W-:Y:S02]  /*9fe0*/  IADD3 R137, R0.reuse, 0x40, RZ ;  /* 0x0000004000897810 */ /* 0x040fe40007ffe0ff */
[C---:B-1----:R-:W-:Y:S02]  /*9ff0*/  IADD3 R138, R0.reuse, -0x40, RZ ;  /* 0xffffffc0008a7810 */ /* 0x042fe40007ffe0ff */
[----:B------:R-:W-:Y:S02]  /*a000*/  IABS R177, R0 ;  /* 0x0000000000b17213 */ /* 0x000fe40000000000 */
[C---:B------:R-:W-:Y:S02]  /*a010*/  IADD3 R184, R0.reuse, -0x9, RZ ;  /* 0xfffffff700b87810 */ /* 0x040fe40007ffe0ff */
[C---:B------:R-:W-:Y:S02]  /*a020*/  IADD3 R180, R0.reuse, -0x70, RZ ;  /* 0xffffff9000b47810 */ /* 0x040fe40007ffe0ff */
[----:B------:R-:W-:Y:S01]  /*a030*/  I2F R177, R177 ;  /* 0x000000b100b17306 */ /* 0x000fe20000201400 */
[----:B------:R-:W-:Y:S02]  /*a040*/  IADD3 R181, R0, -0x69, RZ ;  /* 0xffffff9700b57810 */ /* 0x000fe40007ffe0ff */
[----:B------:R-:W-:Y:S02]  /*a050*/  ISETP.GE.AND P3, PT, R2, RZ, PT ;  /* 0x000000ff0200720c */ /* 0x000fe40003f66270 */
[----:B------:R-:W-:Y:S11]  /*a060*/  ISETP.GE.AND P2, PT, R3, RZ, PT ;  /* 0x000000ff0300720c */ /* 0x000ff60003f46270 */
[C---:B------:R-:W-:Y:S02]  /*a070*/  @!P3 IADD3 R2, -R0.reuse, -0x47, RZ ;  /* 0xffffffb90002b810 */ /* 0x040fe40007ffe1ff */
[C---:B------:R-:W-:Y:S02]  /*a080*/  @!P2 IADD3 R3, -R0.reuse, -0x48, RZ ;  /* 0xffffffb80003a810 */ /* 0x040fe40007ffe1ff */
[----:B------:R1:W-:Y:S01]  /*a090*/  I2F R178, R2 ;  /* 0x0000000200b27306 */ /* 0x0003e20000201400 */
[----:B------:R-:W-:Y:S09]  /*a0a0*/  ISETP.GE.AND P2, PT, R137, RZ, PT ;  /* 0x000000ff8900720c */ /* 0x000ff20003f46270 */
[----:B------:R2:W-:Y:S04]  /*a0b0*/  I2F R179, R3 ;  /* 0x0000000300b37306 */ /* 0x0005e80000201400 */
[C---:B------:R-:W-:Y:S06]  /*a0c0*/  @!P2 IADD3 R137, -R0.reuse, -0x40, RZ ;  /* 0xffffffc00089a810 */ /* 0x040fec0007ffe1ff */
[----:B------:R-:W3:Y:S01]  /*a0d0*/  I2F R139, R137 ;  /* 0x00000089008b7306 */ /* 0x000ee20000201400 */
[----:B-1----:R-:W-:Y:S04]  /*a0e0*/  IADD3 R2, R0, 0x38, RZ ;  /* 0x0000003800027810 */ /* 0x002fe80007ffe0ff */
[----:B------:R-:W-:Y:S02]  /*a0f0*/  ISETP.GE.AND P2, PT, R2, RZ, PT ;  /* 0x000000ff0200720c */ /* 0x000fe40003f46270 */
[C---:B--2---:R-:W-:Y:S04]  /*a100*/  IADD3 R3, R0.reuse, 0x3f, RZ ;  /* 0x0000003f00037810 */ /* 0x044fe80007ffe0ff */
[----:B------:R-:W-:Y:S07]  /*a110*/  ISETP.GE.AND P3, PT, R3, RZ, PT ;  /* 0x000000ff0300720c */ /* 0x000fee0003f66270 */
[C---:B------:R-:W-:Y:S01]  /*a120*/  @!P2 IADD3 R2, -R0.reuse, -0x38, RZ ;  /* 0xffffffc80002a810 */ /* 0x040fe20007ffe1ff */
[-C--:B---3--:R-:W-:Y:S03]  /*a130*/  FFMA.FTZ R8, R139, -R132.reuse, R8 ;  /* 0x800000848b087223 */ /* 0x088fe60000010008 */
[----:B------:R-:W1:Y:S01]  /*a140*/  I2F R175, R2 ;  /* 0x0000000200af7306 */ /* 0x000e620000201400 */
[-C--:B------:R-:W-:Y:S01]  /*a150*/  FFMA.FTZ R18, R177, -R132.reuse, R18 ;  /* 0x80000084b1127223 */ /* 0x080fe20000010012 */
[C---:B------:R-:W-:Y:S01]  /*a160*/  IADD3 R137, R0.reuse, 0x37, RZ ;  /* 0x0000003700897810 */ /* 0x040fe20007ffe0ff */
[-C--:B------:R-:W-:Y:S01]  /*a170*/  FFMA.FTZ R14, R139, -R132.reuse, R14 ;  /* 0x800000848b0e7223 */ /* 0x080fe2000001000e */
[C---:B------:R-:W-:Y:S01]  /*a180*/  IADD3 R139, R0.reuse, -0x60, RZ ;  /* 0xffffffa0008b7810 */ /* 0x040fe20007ffe0ff */
[CC--:B------:R-:W-:Y:S01]  /*a190*/  FFMA.FTZ R4, R177.reuse, -R132.reuse, R4 ;  /* 0x80000084b1047223 */ /* 0x0c0fe20000010004 */
[C---:B------:R-:W-:Y:S01]  /*a1a0*/  @!P3 IADD3 R3, -R0.reuse, -0x3f, RZ ;  /* 0xffffffc10003b810 */ /* 0x040fe20007ffe1ff */
[-C--:B------:R-:W-:Y:S01]  /*a1b0*/  FFMA.FTZ R78, R177, -R132.reuse, R78 ;  /* 0x80000084b14e7223 */ /* 0x080fe2000001004e */
[----:B------:R-:W-:Y:S01]  /*a1c0*/  ISETP.GE.AND P3, PT, R137, RZ, PT ;  /* 0x000000ff8900720c */ /* 0x000fe20003f66270 */
[-C--:B------:R-:W-:Y:S01]  /*a1d0*/  FFMA.FTZ R72, R177, -R132.reuse, R72 ;  /* 0x80000084b1487223 */ /* 0x080fe20000010048 */
[----:B------:R-:W2:Y:S01]  /*a1e0*/  I2F R176, R3 ;  /* 0x0000000300b07306 */ /* 0x000ea20000201400 */
[C---:B------:R-:W-:Y:S01]  /*a1f0*/  IADD3 R177, R0.reuse, -0x20, RZ ;  /* 0xffffffe000b17810 */ /* 0x040fe20007ffe0ff */
[-C--:B------:R-:W-:Y:S01]  /*a200*/  FFMA.FTZ R10, R179, -R132.reuse, R10 ;  /* 0x80000084b30a7223 */ /* 0x080fe2000001000a */
[----:B------:R-:W-:Y:S01]  /*a210*/  IADD3 R179, R0, -0x18, RZ ;  /* 0xffffffe800b37810 */ /* 0x000fe20007ffe0ff */
[-C--:B------:R-:W-:Y:S01]  /*a220*/  FFMA.FTZ R11, R178, -R132.reuse, R11 ;  /* 0x80000084b20b7223 */ /* 0x080fe2000001000b */
[C---:B------:R-:W-:Y:S06]  /*a230*/  IADD3 R178, R0.reuse, -0x19, RZ ;  /* 0xffffffe700b27810 */ /* 0x040fec0007ffe0ff */
[C---:B------:R-:W-:Y:S01]  /*a240*/  @!P3 IADD3 R137, -R0.reuse, -0x37, RZ ;  /* 0xffffffc90089b810 */ /* 0x040fe20007ffe1ff */
[CC--:B-1----:R-:W-:Y:S03]  /*a250*/  FFMA.FTZ R26, R175.reuse, -R132.reuse, R26 ;  /* 0x80000084af1a7223 */ /* 0x0c2fe6000001001a */
[----:B------:R-:W1:Y:S01]  /*a260*/  I2F R173, R137 ;  /* 0x0000008900ad7306 */ /* 0x000e620000201400 */
[C---:B------:R-:W-:Y:S01]  /*a270*/  IADD3 R2, R0.reuse, 0x2f, RZ ;  /* 0x0000002f00027810 */ /* 0x040fe20007ffe0ff */
[-C--:B------:R-:W-:Y:S01]  /*a280*/  FFMA.FTZ R12, R175, -R132.reuse, R12 ;  /* 0x80000084af0c7223 */ /* 0x080fe2000001000c */
[----:B------:R-:W-:Y:S02]  /*a290*/  IADD3 R175, R0, -0x78, RZ ;  /* 0xffffff8800af7810 */ /* 0x000fe40007ffe0ff */
[----:B------:R-:W-:Y:S02]  /*a2a0*/  ISETP.GE.AND P3, PT, R2, RZ, PT ;  /* 0x000000ff0200720c */ /* 0x000fe40003f66270 */
[----:B------:R-:W-:Y:S01]  /*a2b0*/  ISETP.GE.AND P4, PT, R175, RZ, PT ;  /* 0x000000ffaf00720c */ /* 0x000fe20003f86270 */
[-C--:B--2---:R-:W-:Y:S01]  /*a2c0*/  FFMA.FTZ R15, R176, -R132.reuse, R15 ;  /* 0x80000084b00f7223 */ /* 0x084fe2000001000f */
[----:B------:R-:W-:Y:S01]  /*a2d0*/  IADD3 R3, R0, 0x30, RZ ;  /* 0x0000003000037810 */ /* 0x000fe20007ffe0ff */
[-C--:B------:R-:W-:Y:S01]  /*a2e0*/  FFMA.FTZ R9, R176, -R132.reuse, R9 ;  /* 0x80000084b0097223 */ /* 0x080fe20000010009 */
[C---:B------:R-:W-:Y:S02]  /*a2f0*/  IADD3 R176, R0.reuse, -0x71, RZ ;  /* 0xffffff8f00b07810 */ /* 0x040fe40007ffe0ff */
[----:B------:R-:W-:Y:S05]  /*a300*/  ISETP.GE.AND P2, PT, R3, RZ, PT ;  /* 0x000000ff0300720c */ /* 0x000fea0003f46270 */
[C---:B------:R-:W-:Y:S02]  /*a310*/  @!P3 IADD3 R2, -R0.reuse, -0x2f, RZ ;  /* 0xffffffd10002b810 */ /* 0x040fe40007ffe1ff */
[----:B------:R-:W-:Y:S02]  /*a320*/  @!P4 IADD3 R175, -R0, 0x78, RZ ;  /* 0x0000007800afc810 */ /* 0x000fe40007ffe1ff */
[----:B------:R-:W2:Y:S01]  /*a330*/  I2F R172, R2 ;  /* 0x0000000200ac7306 */ /* 0x000ea20000201400 */
[----:B------:R-:W-:Y:S01]  /*a340*/  ISETP.GE.AND P4, PT, R182, RZ, PT ;  /* 0x000000ffb600720c */ /* 0x000fe20003f86270 */
[CC--:B-1----:R-:W-:Y:S01]  /*a350*/  FFMA.FTZ R13, R173.reuse, -R132.reuse, R13 ;  /* 0x80000084ad0d7223 */ /* 0x0c2fe2000001000d */
[C---:B------:R-:W-:Y:S01]  /*a360*/  IADD3 R137, R0.reuse, 0x28, RZ ;  /* 0x0000002800897810 */ /* 0x040fe20007ffe0ff */
[-C--:B------:R-:W-:Y:S01]  /*a370*/  FFMA.FTZ R27, R173, -R132.reuse, R27 ;  /* 0x80000084ad1b7223 */ /* 0x080fe2000001001b */
[C---:B------:R-:W-:Y:S02]  /*a380*/  @!P2 IADD3 R3, -R0.reuse, -0x30, RZ ;  /* 0xffffffd00003a810 */ /* 0x040fe40007ffe1ff */
[----:B------:R-:W-:Y:S02]  /*a390*/  ISETP.GE.AND P2, PT, R137, RZ, PT ;  /* 0x000000ff8900720c */ /* 0x000fe40003f46270 */
[C---:B------:R-:W-:Y:S01]  /*a3a0*/  IADD3 R173, R0.reuse, -0x28, RZ ;  /* 0xffffffd800ad7810 */ /* 0x040fe20007ffe0ff */
[----:B------:R1:W3:Y:S04]  /*a3b0*/  I2F R174, R3 ;  /* 0x0000000300ae7306 */ /* 0x0002e80000201400 */
[C---:B------:R-:W-:Y:S06]  /*a3c0*/  @!P4 IADD3 R182, -R0.reuse, 0x11, RZ ;  /* 0x0000001100b6c810 */ /* 0x040fec0007ffe1ff */
[----:B------:R-:W4:Y:S01]  /*a3d0*/  I2F R175, R175 ;  /* 0x000000af00af7306 */ /* 0x000f220000201400 */
[----:B------:R-:W-:Y:S01]  /*a3e0*/  @!P2 IADD3 R137, -R0, -0x28, RZ ;  /* 0xffffffd80089a810 */ /* 0x000fe20007ffe1ff */
[-C--:B--2---:R-:W-:Y:S01]  /*a3f0*/  FFMA.FTZ R31, R172, -R132.reuse, R31 ;  /* 0x80000084ac1f7223 */ /* 0x084fe2000001001f */
[----:B------:R-:W-:Y:S01]  /*a400*/  IADD3 R2, R0, 0x20, RZ ;  /* 0x0000002000027810 */ /* 0x000fe20007ffe0ff */
[-C--:B------:R-:W-:Y:S01]  /*a410*/  FFMA.FTZ R25, R172, -R132.reuse, R25 ;  /* 0x80000084ac197223 */ /* 0x080fe20000010019 */
[----:B------:R-:W-:Y:S02]  /*a420*/  IADD3 R172, R0, -0x29, RZ ;  /* 0xffffffd700ac7810 */ /* 0x000fe40007ffe0ff */
[----:B------:R-:W-:Y:S03]  /*a430*/  ISETP.GE.AND P2, PT, R2, RZ, PT ;  /* 0x000000ff0200720c */ /* 0x000fe60003f46270 */
[----:B------:R-:W2:Y:S01]  /*a440*/  I2F R205, R137 ;  /* 0x0000008900cd7306 */ /* 0x000ea20000201400 */
[----:B-1----:R-:W-:Y:S01]  /*a450*/  IADD3 R3, R0, 0x27, RZ ;  /* 0x0000002700037810 */ /* 0x002fe20007ffe0ff */
[CC--:B---3--:R-:W-:Y:S02]  /*a460*/  FFMA.FTZ R24, R174.reuse, -R132.reuse, R24 ;  /* 0x80000084ae187223 */ /* 0x0c8fe40000010018 */
[-C--:B------:R-:W-:Y:S01]  /*a470*/  FFMA.FTZ R30, R174, -R132.reuse, R30 ;  /* 0x80000084ae1e7223 */ /* 0x080fe2000001001e */
[----:B------:R-:W-:Y:S05]  /*a480*/  ISETP.GE.AND P3, PT, R3, RZ, PT ;  /* 0x000000ff0300720c */ /* 0x000fea0003f66270 */
[----:B------:R-:W1:Y:S01]  /*a490*/  I2F R182, R182 ;  /* 0x000000b600b67306 */ /* 0x000e620000201400 */
[C---:B------:R-:W-:Y:S02]  /*a4a0*/  IADD3 R174, R0.reuse, -0x21, RZ ;  /* 0xffffffdf00ae7810 */ /* 0x040fe40007ffe0ff */
[----:B------:R-:W-:Y:S01]  /*a4b0*/  @!P2 IADD3 R2, -R0, -0x20, RZ ;  /* 0xffffffe00002a810 */ /* 0x000fe20007ffe1ff */
[-C--:B----4-:R-:W-:Y:S01]  /*a4c0*/  FFMA.FTZ R128, R175, -R132.reuse, R128 ;  /* 0x80000084af807223 */ /* 0x090fe20000010080 */
[----:B------:R-:W-:Y:S05]  /*a4d0*/  ISETP.GE.AND P4, PT, R174, RZ, PT ;  /* 0x000000ffae00720c */ /* 0x000fea0003f86270 */
[----:B------:R-:W3:Y:S01]  /*a4e0*/  I2F R203, R2 ;  /* 0x0000000200cb7306 */ /* 0x000ee20000201400 */
[----:B------:R-:W-:Y:S02]  /*a4f0*/  @!P3 IADD3 R3, -R0, -0x27, RZ ;  /* 0xffffffd90003b810 */ /* 0x000fe40007ffe1ff */
[----:B------:R-:W-:Y:S01]  /*a500*/  ISETP.GE.AND P3, PT, R138, RZ, PT ;  /* 0x000000ff8a00720c */ /* 0x000fe20003f66270 */
[CC--:B--2---:R-:W-:Y:S01]  /*a510*/  FFMA.FTZ R42, R205.reuse, -R132.reuse, R42 ;  /* 0x80000084cd2a7223 */ /* 0x0c4fe2000001002a */
[C---:B------:R-:W-:Y:S01]  /*a520*/  IADD3 R137, R0.reuse, 0x1f, RZ ;  /* 0x0000001f00897810 */ /* 0x040fe20007ffe0ff */
[-C--:B------:R-:W-:Y:S02]  /*a530*/  FFMA.FTZ R28, R205, -R132.reuse, R28 ;  /* 0x80000084cd1c7223 */ /* 0x080fe4000001001c */
[----:B------:R-:W-:Y:S02]  /*a540*/  @!P4 IADD3 R174, -R0, 0x21, RZ ;  /* 0x0000002100aec810 */ /* 0x000fe40007ffe1ff */
[----:B------:R-:W2:Y:S01]  /*a550*/  I2F R204, R3 ;  /* 0x0000000300cc7306 */ /* 0x000ea20000201400 */
[----:B------:R-:W-:Y:S01]  /*a560*/  ISETP.GE.AND P2, PT, R137, RZ, PT ;  /* 0x000000ff8900720c */ /* 0x000fe20003f46270 */
[CC--:B-1----:R-:W-:Y:S02]  /*a570*/  FFMA.FTZ R21, R182.reuse, -R132.reuse, R21 ;  /* 0x80000084b6157223 */ /* 0x0c2fe40000010015 */
[-C--:B------:R-:W-:Y:S02]  /*a580*/  FFMA.FTZ R35, R182, -R132.reuse, R35 ;  /* 0x80000084b6237223 */ /* 0x080fe40000010023 */
[----:B------:R-:W-:Y:S01]  /*a590*/  @!P3 IADD3 R138, -R0, 0x40, RZ ;  /* 0x00000040008ab810 */ /* 0x000fe20007ffe1ff */
[CC--:B------:R-:W-:Y:S02]  /*a5a0*/  FFMA.FTZ R95, R182.reuse, -R132.reuse, R95 ;  /* 0x80000084b65f7223 */ /* 0x0c0fe4000001005f */
[-C--:B------:R-:W-:Y:S01]  /*a5b0*/  FFMA.FTZ R89, R182, -R132.reuse, R89 ;  /* 0x80000084b6597223 */ /* 0x080fe20000010059 */
[----:B------:R-:W1:Y:S01]  /*a5c0*/  I2F R202, R138 ;  /* 0x0000008a00ca7306 */ /* 0x000e620000201400 */
[CC--:B---3--:R-:W-:Y:S01]  /*a5d0*/  FFMA.FTZ R46, R203.reuse, -R132.reuse, R46 ;  /* 0x80000084cb2e7223 */ /* 0x0c8fe2000001002e */
[C---:B------:R-:W-:Y:S01]  /*a5e0*/  IADD3 R2, R0.reuse, 0x18, RZ ;  /* 0x0000001800027810 */ /* 0x040fe20007ffe0ff */
[-C--:B------:R-:W-:Y:S01]  /*a5f0*/  FFMA.FTZ R40, R203, -R132.reuse, R40 ;  /* 0x80000084cb287223 */ /* 0x080fe20000010028 */
[----:B------:R-:W-:Y:S02]  /*a600*/  @!P2 IADD3 R137, -R0, -0x1f, RZ ;  /* 0xffffffe10089a810 */ /* 0x000fe40007ffe1ff */
[----:B------:R-:W-:Y:S04]  /*a610*/  ISETP.GE.AND P2, PT, R2, RZ, PT ;  /* 0x000000ff0200720c */ /* 0x000fe80003f46270 */
[----:B------:R-:W3:Y:S01]  /*a620*/  I2F R201, R137 ;  /* 0x0000008900c97306 */ /* 0x000ee20000201400 */
[-C--:B--2---:R-:W-:Y:S01]  /*a630*/  FFMA.FTZ R43, R204, -R132.reuse, R43 ;  /* 0x80000084cc2b7223 */ /* 0x084fe2000001002b */
[----:B------:R-:W-:Y:S01]  /*a640*/  IADD3 R3, R0, -0x41, RZ ;  /* 0xffffffbf00037810 */ /* 0x000fe20007ffe0ff */
[-C--:B------:R-:W-:Y:S03]  /*a650*/  FFMA.FTZ R29, R204, -R132.reuse, R29 ;  /* 0x80000084cc1d7223 */ /* 0x080fe6000001001d */
[----:B------:R-:W-:Y:S03]  /*a660*/  ISETP.GE.AND P3, PT, R3, RZ, PT ;  /* 0x000000ff0300720c */ /* 0x000fe60003f66270 */
[----:B------:R-:W-:Y:S01]  /*a670*/  @!P2 IADD3 R2, -R0, -0x18, RZ ;  /* 0xffffffe80002a810 */ /* 0x000fe20007ffe1ff */
[CC--:B-1----:R-:W-:Y:S03]  /*a680*/  FFMA.FTZ R68, R202.reuse, -R132.reuse, R68 ;  /* 0x80000084ca447223 */ /* 0x0c2fe60000010044 */
[----:B------:R-:W1:Y:S01]  /*a690*/  I2F R199, R2 ;  /* 0x0000000200c77306 */ /* 0x000e620000201400 */
[-C--:B------:R-:W-:Y:S01]  /*a6a0*/  FFMA.FTZ R82, R202, -R132.reuse, R82 ;  /* 0x80000084ca527223 */ /* 0x080fe20000010052 */
[C---:B------:R-:W-:Y:S04]  /*a6b0*/  IADD3 R138, R0.reuse, -0x48, RZ ;  /* 0xffffffb8008a7810 */ /* 0x040fe80007ffe0ff */
[----:B------:R-:W-:Y:S02]  /*a6c0*/  @!P3 IADD3 R3, -R0, 0x41, RZ ;  /* 0x000000410003b810 */ /* 0x000fe40007ffe1ff */
[----:B------:R-:W-:Y:S01]  /*a6d0*/  ISETP.GE.AND P3, PT, R138, RZ, PT ;  /* 0x000000ff8a00720c */ /* 0x000fe20003f66270 */
[CC--:B---3--:R-:W-:Y:S01]  /*a6e0*/  FFMA.FTZ R47, R201.reuse, -R132.reuse, R47 ;  /* 0x80000084c92f7223 */ /* 0x0c8fe2000001002f */
[----:B------:R-:W2:Y:S01]  /*a6f0*/  I2F R200, R3 ;  /* 0x0000000300c87306 */ /* 0x000ea20000201400 */
[-C--:B------:R-:W-:Y:S01]  /*a700*/  FFMA.FTZ R41, R201, -R132.reuse, R41 ;  /* 0x80000084c9297223 */ /* 0x080fe20000010029 */
[C---:B------:R-:W-:Y:S04]  /*a710*/  IADD3 R137, R0.reuse, 0x17, RZ ;  /* 0x0000001700897810 */ /* 0x040fe80007ffe0ff */
[----:B------:R-:W-:Y:S05]  /*a720*/  ISETP.GE.AND P2, PT, R137, RZ, PT ;  /* 0x000000ff8900720c */ /* 0x000fea0003f46270 */
[C---:B------:R-:W-:Y:S01]  /*a730*/  @!P3 IADD3 R138, -R0.reuse, 0x48, RZ ;  /* 0x00000048008ab810 */ /* 0x040fe20007ffe1ff */
[CC--:B-1----:R-:W-:Y:S03]  /*a740*/  FFMA.FTZ R58, R199.reuse, -R132.reuse, R58 ;  /* 0x80000084c73a7223 */ /* 0x0c2fe6000001003a */
[----:B------:R-:W1:Y:S01]  /*a750*/  I2F R198, R138 ;  /* 0x0000008a00c67306 */ /* 0x000e620000201400 */
[-C--:B------:R-:W-:Y:S01]  /*a760*/  FFMA.FTZ R44, R199, -R132.reuse, R44 ;  /* 0x80000084c72c7223 */ /* 0x080fe2000001002c */
[C---:B------:R-:W-:Y:S02]  /*a770*/  IADD3 R2, R0.reuse, 0x10, RZ ;  /* 0x0000001000027810 */ /* 0x040fe40007ffe0ff */
[----:B------:R-:W-:Y:S02]  /*a780*/  @!P2 IADD3 R137, -R0, -0x17, RZ ;  /* 0xffffffe90089a810 */ /* 0x000fe40007ffe1ff */
[----:B------:R-:W-:Y:S01]  /*a790*/  ISETP.GE.AND P2, PT, R2, RZ, PT ;  /* 0x000000ff0200720c */ /* 0x000fe20003f46270 */
[CC--:B--2---:R-:W-:Y:S03]  /*a7a0*/  FFMA.FTZ R69, R200.reuse, -R132.reuse, R69 ;  /* 0x80000084c8457223 */ /* 0x0c4fe60000010045 */
[----:B------:R-:W2:Y:S01]  /*a7b0*/  I2F R197, R137 ;  /* 0x0000008900c57306 */ /* 0x000ea20000201400 */
[-C--:B------:R-:W-:Y:S01]  /*a7c0*/  FFMA.FTZ R83, R200, -R132.reuse, R83 ;  /* 0x80000084c8537223 */ /* 0x080fe20000010053 */
[C---:B------:R-:W-:Y:S04]  /*a7d0*/  IADD3 R3, R0.reuse, -0x49, RZ ;  /* 0xffffffb700037810 */ /* 0x040fe80007ffe0ff */
[----:B------:R-:W-:Y:S03]  /*a7e0*/  ISETP.GE.AND P3, PT, R3, RZ, PT ;  /* 0x000000ff0300720c */ /* 0x000fe60003f66270 */
[----:B------:R-:W-:Y:S01]  /*a7f0*/  @!P2 IADD3 R2, -R0, -0x10, RZ ;  /* 0xfffffff00002a810 */ /* 0x000fe20007ffe1ff */
[----:B------:R-:W3:Y:S01]  /*a800*/  I2F R200, R174 ;  /* 0x000000ae00c87306 */ /* 0x000ee20000201400 */
[-C--:B-1----:R-:W-:Y:S01]  /*a810*/  FFMA.FTZ R80, R198, -R132.reuse, R80 ;  /* 0x80000084c6507223 */ /* 0x082fe20000010050 */
[----:B------:R-:W-:Y:S01]  /*a820*/  IADD3 R138, R0, -0x50, RZ ;  /* 0xffffffb0008a7810 */ /* 0x000fe20007ffe0ff */
[-C--:B------:R-:W-:Y:S06]  /*a830*/  FFMA.FTZ R86, R198, -R132.reuse, R86 ;  /* 0x80000084c6567223 */ /* 0x080fec0000010056 */
[----:B------:R-:W-:Y:S01]  /*a840*/  @!P3 IADD3 R3, -R0, 0x49, RZ ;  /* 0x000000490003b810 */ /* 0x000fe20007ffe1ff */
[----:B------:R1:W4:Y:S01]  /*a850*/  I2F R195, R2 ;  /* 0x0000000200c37306 */ /* 0x0003220000201400 */
[----:B------:R-:W-:Y:S01]  /*a860*/  ISETP.GE.AND P3, PT, R138, RZ, PT ;  /* 0x000000ff8a00720c */ /* 0x000fe20003f66270 */
[CC--:B--2---:R-:W-:Y:S01]  /*a870*/  FFMA.FTZ R59, R197.reuse, -R132.reuse, R59 ;  /* 0x80000084c53b7223 */ /* 0x0c4fe2000001003b */
[----:B------:R-:W-:Y:S01]  /*a880*/  IADD3 R137, R0, 0xf, RZ ;  /* 0x0000000f00897810 */ /* 0x000fe20007ffe0ff */
[-C--:B------:R-:W-:Y:S03]  /*a890*/  FFMA.FTZ R45, R197, -R132.reuse, R45 ;  /* 0x80000084c52d7223 */ /* 0x080fe6000001002d */
[----:B------:R-:W-:Y:S03]  /*a8a0*/  ISETP.GE.AND P2, PT, R137, RZ, PT ;  /* 0x000000ff8900720c */ /* 0x000fe60003f46270 */
[----:B------:R-:W2:Y:S01]  /*a8b0*/  I2F R196, R3 ;  /* 0x0000000300c47306 */ /* 0x000ea20000201400 */
[-C--:B---3--:R-:W-:Y:S03]  /*a8c0*/  FFMA.FTZ R51, R200, -R132.reuse, R51 ;  /* 0x80000084c8337223 */ /* 0x088fe60000010033 */
[----:B------:R-:W-:Y:S01]  /*a8d0*/  @!P3 IADD3 R138, -R0, 0x50, RZ ;  /* 0x00000050008ab810 */ /* 0x000fe20007ffe1ff */
[CC--:B------:R-:W-:Y:S02]  /*a8e0*/  FFMA.FTZ R37, R200.reuse, -R132.reuse, R37 ;  /* 0x80000084c8257223 */ /* 0x0c0fe40000010025 */
[CC--:B------:R-:W-:Y:S03]  /*a8f0*/  FFMA.FTZ R111, R200.reuse, -R132.reuse, R111 ;  /* 0x80000084c86f7223 */ /* 0x0c0fe6000001006f */
[----:B------:R3:W5:Y:S01]  /*a900*/  I2F R194, R138 ;  /* 0x0000008a00c27306 */ /* 0x0007620000201400 */
[-C--:B------:R-:W-:Y:S01]  /*a910*/  FFMA.FTZ R105, R200, -R132.reuse, R105 ;  /* 0x80000084c8697223 */ /* 0x080fe20000010069 */
[C---:B------:R-:W-:Y:S02]  /*a920*/  @!P2 IADD3 R137, -R0.reuse, -0xf, RZ ;  /* 0xfffffff10089a810 */ /* 0x040fe40007ffe1ff */
[----:B-1----:R-:W-:Y:S01]  /*a930*/  IADD3 R2, R0, 0x8, RZ ;  /* 0x0000000800027810 */ /* 0x002fe20007ffe0ff */
[CC--:B----4-:R-:W-:Y:S02]  /*a940*/  FFMA.FTZ R62, R195.reuse, -R132.reuse, R62 ;  /* 0x80000084c33e7223 */ /* 0x0d0fe4000001003e */
[-C--:B------:R-:W-:Y:S01]  /*a950*/  FFMA.FTZ R56, R195, -R132.reuse, R56 ;  /* 0x80000084c3387223 */ /* 0x080fe20000010038 */
[----:B------:R-:W-:Y:S02]  /*a960*/  ISETP.GE.AND P2, PT, R2, RZ, PT ;  /* 0x000000ff0200720c */ /* 0x000fe40003f46270 */
[----:B------:R-:W1:Y:S01]  /*a970*/  I2F R193, R137 ;  /* 0x0000008900c17306 */ /* 0x000e620000201400 */
[-C--:B--2---:R-:W-:Y:S01]  /*a980*/  FFMA.FTZ R81, R196, -R132.reuse, R81 ;  /* 0x80000084c4517223 */ /* 0x084fe20000010051 */
[----:B------:R-:W-:Y:S01]  /*a990*/  IADD3 R3, R0, -0x51, RZ ;  /* 0xffffffaf00037810 */ /* 0x000fe20007ffe0ff */
[-C--:B------:R-:W-:Y:S03]  /*a9a0*/  FFMA.FTZ R87, R196, -R132.reuse, R87 ;  /* 0x80000084c4577223 */ /* 0x080fe60000010057 */
[----:B------:R-:W-:Y:S05]  /*a9b0*/  ISETP.GE.AND P3, PT, R3, RZ, PT ;  /* 0x000000ff0300720c */ /* 0x000fea0003f66270 */
[C---:B------:R-:W-:Y:S02]  /*a9c0*/  @!P2 IADD3 R2, -R0.reuse, -0x8, RZ ;  /* 0xfffffff80002a810 */ /* 0x040fe40007ffe1ff */
[----:B---3--:R-:W-:Y:S02]  /*a9d0*/  IADD3 R138, R0, -0x1, RZ ;  /* 0xffffffff008a7810 */ /* 0x008fe40007ffe0ff */
[----:B------:R-:W2:Y:S01]  /*a9e0*/  I2F R207, R2 ;  /* 0x0000000200cf7306 */ /* 0x000ea20000201400 */
[CC--:B-----5:R-:W-:Y:S02]  /*a9f0*/  FFMA.FTZ R84, R194.reuse, -R132.reuse, R84 ;  /* 0x80000084c2547223 */ /* 0x0e0fe40000010054 */
[-C--:B------:R-:W-:Y:S01]  /*aa00*/  FFMA.FTZ R98, R194, -R132.reuse, R98 ;  /* 0x80000084c2627223 */ /* 0x080fe20000010062 */
[C---:B------:R-:W-:Y:S01]  /*aa10*/  @!P3 IADD3 R3, -R0.reuse, 0x51, RZ ;  /* 0x000000510003b810 */ /* 0x040fe20007ffe1ff */
[CC--:B-1----:R-:W-:Y:S01]  /*aa20*/  FFMA.FTZ R63, R193.reuse, -R132.reuse, R63 ;  /* 0x80000084c13f7223 */ /* 0x0c2fe2000001003f */
[C---:B------:R-:W-:Y:S04]  /*aa30*/  IADD3 R137, R0.reuse, -0x58, RZ ;  /* 0xffffffa800897810 */ /* 0x040fe80007ffe0ff */
[----:B------:R-:W1:Y:S01]  /*aa40*/  I2F R191, R3 ;  /* 0x0000000300bf7306 */ /* 0x000e620000201400 */
[-C--:B------:R-:W-:Y:S01]  /*aa50*/  FFMA.FTZ R57, R193, -R132.reuse, R57 ;  /* 0x80000084c1397223 */ /* 0x080fe20000010039 */
[----:B------:R-:W-:Y:S01]  /*aa60*/  ISETP.GE.AND P3, PT, R137, RZ, PT ;  /* 0x000000ff8900720c */ /* 0x000fe20003f66270 */
[CC--:B--2---:R-:W-:Y:S01]  /*aa70*/  FFMA.FTZ R6, R207.reuse, -R132.reuse, R6 ;  /* 0x80000084cf067223 */ /* 0x0c4fe20000010006 */
[C---:B------:R-:W-:Y:S01]  /*aa80*/  IADD3 R2, R0.reuse, 0x7, RZ ;  /* 0x0000000700027810 */ /* 0x040fe20007ffe0ff */
[CC--:B------:R-:W-:Y:S10]  /*aa90*/  FFMA.FTZ R74, R207.reuse, -R132.reuse, R74 ;  /* 0x80000084cf4a7223 */ /* 0x0c0ff4000001004a */
[----:B------:R-:W-:Y:S01]  /*aaa0*/  @!P3 IADD3 R137, -R0, 0x58, RZ ;  /* 0x000000580089b810 */ /* 0x000fe20007ffe1ff */
[-C--:B------:R-:W-:Y:S01]  /*aab0*/  FFMA.FTZ R60, R207, -R132.reuse, R60 ;  /* 0x80000084cf3c7223 */ /* 0x080fe2000001003c */
[----:B------:R-:W-:Y:S02]  /*aac0*/  ISETP.GE.AND P2, PT, R2, RZ, PT ;  /* 0x000000ff0200720c */ /* 0x000fe40003f46270 */
[----:B------:R2:W3:Y:S01]  /*aad0*/  I2F R189, R137 ;  /* 0x0000008900bd7306 */ /* 0x0004e20000201400 */
[CC--:B-1----:R-:W-:Y:S01]  /*aae0*/  FFMA.FTZ R85, R191.reuse, -R132.reuse, R85 ;  /* 0x80000084bf557223 */ /* 0x0c2fe20000010055 */
[C---:B------:R-:W-:Y:S01]  /*aaf0*/  IADD3 R3, R0.reuse, -0x59, RZ ;  /* 0xffffffa700037810 */ /* 0x040fe20007ffe0ff */
[-C--:B------:R-:W-:Y:S03]  /*ab00*/  FFMA.FTZ R99, R191, -R132.reuse, R99 ;  /* 0x80000084bf637223 */ /* 0x080fe60000010063 */
[----:B------:R-:W-:Y:S05]  /*ab10*/  ISETP.GE.AND P3, PT, R3, RZ, PT ;  /* 0x000000ff0300720c */ /* 0x000fea0003f66270 */
[C---:B------:R-:W-:Y:S02]  /*ab20*/  @!P2 IADD3 R2, -R0.reuse, -0x7, RZ ;  /* 0xfffffff90002a810 */ /* 0x040fe40007ffe1ff */
[----:B------:R-:W-:Y:S02]  /*ab30*/  ISETP.GE.AND P2, PT, R139, RZ, PT ;  /* 0x000000ff8b00720c */ /* 0x000fe40003f46270 */
[----:B------:R-:W1:Y:S04]  /*ab40*/  I2F R206, R2 ;  /* 0x0000000200ce7306 */ /* 0x000e680000201400 */
[C---:B------:R-:W-:Y:S02]  /*ab50*/  @!P3 IADD3 R3, -R0.reuse, 0x59, RZ ;  /* 0x000000590003b810 */ /* 0x040fe40007ffe1ff */
[C---:B--2---:R-:W-:Y:S01]  /*ab60*/  IADD3 R137, R0.reuse, -0x8, RZ ;  /* 0xfffffff800897810 */ /* 0x044fe20007ffe0ff */
[CC--:B---3--:R-:W-:Y:S03]  /*ab70*/  FFMA.FTZ R96, R189.reuse, -R132.reuse, R96 ;  /* 0x80000084bd607223 */ /* 0x0c8fe60000010060 */
[----:B------:R-:W2:Y:S01]  /*ab80*/  I2F R188, R3 ;  /* 0x0000000300bc7306 */ /* 0x000ea20000201400 */
[----:B------:R-:W-:Y:S01]  /*ab90*/  @!P2 IADD3 R139, -R0, 0x60, RZ ;  /* 0x00000060008ba810 */ /* 0x000fe20007ffe1ff */
[-C--:B------:R-:W-:Y:S01]  /*aba0*/  FFMA.FTZ R102, R189, -R132.reuse, R102 ;  /* 0x80000084bd667223 */ /* 0x080fe20000010066 */
[----:B------:R-:W-:Y:S02]  /*abb0*/  ISETP.GE.AND P6, PT, R137, RZ, PT ;  /* 0x000000ff8900720c */ /* 0x000fe40003fc6270 */
[----:B------:R-:W-:Y:S05]  /*abc0*/  ISETP.GE.AND P3, PT, R138, RZ, PT ;  /* 0x000000ff8a00720c */ /* 0x000fea0003f66270 */
[----:B------:R-:W3:Y:S01]  /*abd0*/  I2F R187, R139 ;  /* 0x0000008b00bb7306 */ /* 0x000ee20000201400 */
[-C--:B-1----:R-:W-:Y:S01]  /*abe0*/  FFMA.FTZ R7, R206, -R132.reuse, R7 ;  /* 0x80000084ce077223 */ /* 0x082fe20000010007 */
[----:B------:R-:W-:Y:S01]  /*abf0*/  IADD3 R2, R0, -0x68, RZ ;  /* 0xffffff9800027810 */ /* 0x000fe20007ffe0ff */
[-C--:B------:R-:W-:Y:S03]  /*ac00*/  FFMA.FTZ R75, R206, -R132.reuse, R75 ;  /* 0x80000084ce4b7223 */ /* 0x080fe6000001004b */
[----:B------:R-:W-:Y:S01]  /*ac10*/  @!P6 IADD3 R137, -R0, 0x8, RZ ;  /* 0x000000080089e810 */ /* 0x000fe20007ffe1ff */
[-C--:B------:R-:W-:Y:S01]  /*ac20*/  FFMA.FTZ R61, R206, -R132.reuse, R61 ;  /* 0x80000084ce3d7223 */ /* 0x080fe2000001003d */
[----:B------:R-:W-:Y:S02]  /*ac30*/  ISETP.GE.AND P6, PT, R183, RZ, PT ;  /* 0x000000ffb700720c */ /* 0x000fe40003fc6270 */
[----:B------:R-:W1:Y:S01]  /*ac40*/  I2F R190, R137 ;  /* 0x0000008900be7306 */ /* 0x000e620000201400 */
[----:B------:R-:W-:Y:S02]  /*ac50*/  @!P3 IADD3 R138, -R0, 0x1, RZ ;  /* 0x00000001008ab810 */ /* 0x000fe40007ffe1ff */
[----:B------:R-:W-:Y:S01]  /*ac60*/  ISETP.GE.AND P3, PT, R184, RZ, PT ;  /* 0x000000ffb800720c */ /* 0x000fe20003f66270 */
[-C--:B--2---:R-:W-:Y:S01]  /*ac70*/  FFMA.FTZ R97, R188, -R132.reuse, R97 ;  /* 0x80000084bc617223 */ /* 0x084fe20000010061 */
[----:B------:R-:W-:Y:S01]  /*ac80*/  IADD3 R3, R0, -0x61, RZ ;  /* 0xffffff9f00037810 */ /* 0x000fe20007ffe0ff */
[-C--:B------:R-:W-:Y:S01]  /*ac90*/  FFMA.FTZ R103, R188, -R132.reuse, R103 ;  /* 0x80000084bc677223 */ /* 0x080fe20000010067 */
[----:B------:R-:W-:Y:S02]  /*aca0*/  ISETP.GE.AND P5, PT, R2, RZ, PT ;  /* 0x000000ff0200720c */ /* 0x000fe40003fa6270 */
[----:B------:R-:W-:Y:S01]  /*acb0*/  ISETP.GE.AND P2, PT, R3, RZ, PT ;  /* 0x000000ff0300720c */ /* 0x000fe20003f46270 */
[----:B------:R-:W2:Y:S01]  /*acc0*/  I2F R192, R138 ;  /* 0x0000008a00c07306 */ /* 0x000ea20000201400 */
[----:B------:R-:W-:Y:S02]  /*acd0*/  @!P6 IADD3 R183, -R0, 0x10, RZ ;  /* 0x0000001000b7e810 */ /* 0x000fe40007ffe1ff */
[----:B------:R-:W-:Y:S01]  /*ace0*/  ISETP.GE.AND P6, PT, R178, RZ, PT ;  /* 0x000000ffb200720c */ /* 0x000fe20003fc6270 */
[CC--:B---3--:R-:W-:Y:S01]  /*acf0*/  FFMA.FTZ R100, R187.reuse, -R132.reuse, R100 ;  /* 0x80000084bb647223 */ /* 0x0c8fe20000010064 */
[C---:B------:R-:W-:Y:S01]  /*ad00*/  IADD3 R139, R0.reuse, -0x30, RZ ;  /* 0xffffffd0008b7810 */ /* 0x040fe20007ffe0ff */
[-C--:B------:R-:W-:Y:S01]  /*ad10*/  FFMA.FTZ R114, R187, -R132.reuse, R114 ;  /* 0x80000084bb727223 */ /* 0x080fe20000010072 */
[----:B------:R-:W-:Y:S02]  /*ad20*/  @!P3 IADD3 R184, -R0, 0x9, RZ ;  /* 0x0000000900b8b810 */ /* 0x000fe40007ffe1ff */
[----:B------:R-:W-:Y:S01]  /*ad30*/  ISETP.GE.AND P3, PT, R176, RZ, PT ;  /* 0x000000ffb000720c */ /* 0x000fe20003f66270 */
[----:B------:R-:W3:Y:S01]  /*ad40*/  I2F R183, R183 ;  /* 0x000000b700b77306 */ /* 0x000ee20000201400 */
[----:B------:R-:W-:Y:S02]  /*ad50*/  @!P5 IADD3 R2, -R0, 0x68, RZ ;  /* 0x000000680002d810 */ /* 0x000fe40007ffe1ff */
[----:B------:R-:W-:Y:S01]  /*ad60*/  ISETP.GE.AND P5, PT, R180, RZ, PT ;  /* 0x000000ffb400720c */ /* 0x000fe20003fa6270 */
[-C--:B-1----:R-:W-:Y:S01]  /*ad70*/  FFMA.FTZ R16, R190, -R132.reuse, R16 ;  /* 0x80000084be107223 */ /* 0x082fe20000010010 */
[----:B------:R-:W-:Y:S01]  /*ad80*/  @!P2 IADD3 R3, -R0, 0x61, RZ ;  /* 0x000000610003a810 */ /* 0x000fe20007ffe1ff */
[CC--:B------:R-:W-:Y:S01]  /*ad90*/  FFMA.FTZ R22, R190.reuse, -R132.reuse, R22 ;  /* 0x80000084be167223 */ /* 0x0c0fe20000010016 */
[----:B------:R-:W-:Y:S01]  /*ada0*/  ISETP.GE.AND P2, PT, R181, RZ, PT ;  /* 0x000000ffb500720c */ /* 0x000fe20003f46270 */
[-C--:B------:R-:W-:Y:S01]  /*adb0*/  FFMA.FTZ R90, R190, -R132.reuse, R90 ;  /* 0x80000084be5a7223 */ /* 0x080fe2000001005a */
[----:B------:R-:W-:Y:S01]  /*adc0*/  IADD3 R137, R0, -0x39, RZ ;  /* 0xffffffc700897810 */ /* 0x000fe20007ffe0ff */
[----:B------:R-:W1:Y:S01]  /*add0*/  I2F R186, R3 ;  /* 0x0000000300ba7306 */ /* 0x000e620000201400 */
[-C--:B------:R-:W-:Y:S01]  /*ade0*/  FFMA.FTZ R76, R190, -R132.reuse, R76 ;  /* 0x80000084be4c7223 */ /* 0x080fe2000001004c */
[----:B------:R-:W-:Y:S01]  /*adf0*/  @!P3 IADD3 R176, -R0, 0x71, RZ ;  /* 0x0000007100b0b810 */ /* 0x000fe20007ffe1ff */
[-C--:B--2---:R-:W-:Y:S01]  /*ae00*/  FFMA.FTZ R19, R192, -R132.reuse, R19 ;  /* 0x80000084c0137223 */ /* 0x084fe20000010013 */
[----:B------:R-:W-:Y:S01]  /*ae10*/  IADD3 R138, R0, -0x38, RZ ;  /* 0xffffffc8008a7810 */ /* 0x000fe20007ffe0ff */
[-C--:B------:R-:W-:Y:S01]  /*ae20*/  FFMA.FTZ R5, R192, -R132.reuse, R5 ;  /* 0x80000084c0057223 */ /* 0x080fe20000010005 */
[----:B------:R-:W-:Y:S01]  /*ae30*/  @!P5 IADD3 R180, -R0, 0x70, RZ ;  /* 0x0000007000b4d810 */ /* 0x000fe20007ffe1ff */
[-C--:B------:R-:W-:Y:S01]  /*ae40*/  FFMA.FTZ R79, R192, -R132.reuse, R79 ;  /* 0x80000084c04f7223 */ /* 0x080fe2000001004f */
[----:B------:R-:W-:Y:S02]  /*ae50*/  ISETP.GE.AND P5, PT, R177, RZ, PT ;  /* 0x000000ffb100720c */ /* 0x000fe40003fa6270 */
[----:B------:R-:W2:Y:S01]  /*ae60*/  I2F R184, R184 ;  /* 0x000000b800b87306 */ /* 0x000ea20000201400 */
[----:B------:R-:W-:Y:S01]  /*ae70*/  ISETP.GE.AND P4, PT, R138, RZ, PT ;  /* 0x000000ff8a00720c */ /* 0x000fe20003f86270 */
[-C--:B------:R-:W-:Y:S01]  /*ae80*/  FFMA.FTZ R73, R192, -R132.reuse, R73 ;  /* 0x80000084c0497223 */ /* 0x080fe20000010049 */
[----:B------:R-:W-:Y:S01]  /*ae90*/  ISETP.GE.AND P3, PT, R173, RZ, PT ;  /* 0x000000ffad00720c */ /* 0x000fe20003f66270 */
[CC--:B---3--:R-:W-:Y:S01]  /*aea0*/  FFMA.FTZ R20, R183.reuse, -R132.reuse, R20 ;  /* 0x80000084b7147223 */ /* 0x0c8fe20000010014 */
[C---:B------:R-:W-:Y:S01]  /*aeb0*/  @!P2 IADD3 R181, -R0.reuse, 0x69, RZ ;  /* 0x0000006900b5a810 */ /* 0x040fe20007ffe1ff */
[-C--:B------:R-:W-:Y:S01]  /*aec0*/  FFMA.FTZ R34, R183, -R132.reuse, R34 ;  /* 0x80000084b7227223 */ /* 0x080fe20000010022 */
[----:B------:R-:W-:Y:S01]  /*aed0*/  ISETP.GE.AND P2, PT, R179, RZ, PT ;  /* 0x000000ffb300720c */ /* 0x000fe20003f46270 */
[CC--:B------:R-:W-:Y:S01]  /*aee0*/  FFMA.FTZ R94, R183.reuse, -R132.reuse, R94 ;  /* 0x80000084b75e7223 */ /* 0x0c0fe2000001005e */
[C---:B------:R-:W-:Y:S01]  /*aef0*/  @!P6 IADD3 R178, -R0.reuse, 0x19, RZ ;  /* 0x0000001900b2e810 */ /* 0x040fe20007ffe1ff */
[----:B------:R-:W3:Y:S01]  /*af00*/  I2F R185, R2 ;  /* 0x0000000200b97306 */ /* 0x000ee20000201400 */
[-C--:B------:R-:W-:Y:S01]  /*af10*/  FFMA.FTZ R88, R183, -R132.reuse, R88 ;  /* 0x80000084b7587223 */ /* 0x080fe20000010058 */
[C---:B------:R-:W-:Y:S02]  /*af20*/  @!P5 IADD3 R177, -R0.reuse, 0x20, RZ ;  /* 0x0000002000b1d810 */ /* 0x040fe40007ffe1ff */
[----:B------:R-:W-:Y:S01]  /*af30*/  @!P4 IADD3 R138, -R0, 0x38, RZ ;  /* 0x00000038008ac810 */ /* 0x000fe20007ffe1ff */
[-C--:B-1----:R-:W-:Y:S01]  /*af40*/  FFMA.FTZ R101, R186, -R132.reuse, R101 ;  /* 0x80000084ba657223 */ /* 0x082fe20000010065 */
        /* <DEDUP_REMOVED lines=8> */
[CC--:B------:R-:W-:Y:S01]  /*afd0*/  FFMA.FTZ R17, R184.reuse, -R132.reuse, R17 ;  /* 0x80000084b8117223 */ /* 0x0c0fe20000010011 */
[----:B------:R-:W-:Y:S01]  /*afe0*/  ISETP.GE.AND P6, PT, R139, RZ, PT ;  /* 0x000000ff8b00720c */ /* 0x000fe20003fc6270 */
[-C--:B------:R-:W-:Y:S01]  /*aff0*/  FFMA.FTZ R91, R184, -R132.reuse, R91 ;  /* 0x80000084b85b7223 */ /* 0x080fe2000001005b */
[----:B------:R-:W-:Y:S01]  /*b000*/  ISETP.GE.AND P5, PT, R3, RZ, PT ;  /* 0x000000ff0300720c */ /* 0x000fe20003fa6270 */
[----:B------:R-:W2:Y:S01]  /*b010*/  I2F R177, R138 ;  /* 0x0000008a00b17306 */ /* 0x000ea20000201400 */
[----:B------:R-:W-:Y:S01]  /*b020*/  @!P3 IADD3 R137, -R0, 0x39, RZ ;  /* 0x000000390089b810 */ /* 0x000fe20007ffe1ff */
[-C--:B------:R-:W-:Y:S02]  /*b030*/  FFMA.FTZ R77, R184, -R132.reuse, R77 ;  /* 0x80000084b84d7223 */ /* 0x080fe4000001004d */
[CC--:B---3--:R-:W-:Y:S01]  /*b040*/  FFMA.FTZ R112, R185.reuse, -R132.reuse, R112 ;  /* 0x80000084b9707223 */ /* 0x0c8fe20000010070 */
[C---:B------:R-:W-:Y:S01]  /*b050*/  IADD3 R2, R0.reuse, -0x79, RZ ;  /* 0xffffff8700027810 */ /* 0x040fe20007ffe0ff */
[-C--:B------:R-:W-:Y:S01]  /*b060*/  FFMA.FTZ R118, R185, -R132.reuse, R118 ;  /* 0x80000084b9767223 */ /* 0x080fe20000010076 */
[----:B------:R-:W-:Y:S02]  /*b070*/  @!P2 IADD3 R172, -R0, 0x29, RZ ;  /* 0x0000002900aca810 */ /* 0x000fe40007ffe1ff */
[----:B------:R-:W-:Y:S01]  /*b080*/  ISETP.GE.AND P2, PT, R2, RZ, PT ;  /* 0x000000ff0200720c */ /* 0x000fe20003f46270 */
[----:B------:R-:W3:Y:S01]  /*b090*/  I2F R175, R137 ;  /* 0x0000008900af7306 */ /* 0x000ee20000201400 */
[C---:B------:R-:W-:Y:S02]  /*b0a0*/  @!P6 IADD3 R139, -R0.reuse, 0x30, RZ ;  /* 0x00000030008be810 */ /* 0x040fe40007ffe1ff */
[C---:B------:R-:W-:Y:S01]  /*b0b0*/  @!P5 IADD3 R3, -R0.reuse, 0x31, RZ ;  /* 0x000000310003d810 */ /* 0x040fe20007ffe1ff */
[CC--:B-1----:R-:W-:Y:S02]  /*b0c0*/  FFMA.FTZ R36, R205.reuse, -R132.reuse, R36 ;  /* 0x80000084cd247223 */ /* 0x0c2fe40000010024 */
[CC--:B------:R-:W-:Y:S02]  /*b0d0*/  FFMA.FTZ R50, R205.reuse, -R132.reuse, R50 ;  /* 0x80000084cd327223 */ /* 0x0c0fe40000010032 */
[CC--:B------:R-:W-:Y:S02]  /*b0e0*/  FFMA.FTZ R110, R205.reuse, -R132.reuse, R110 ;  /* 0x80000084cd6e7223 */ /* 0x0c0fe4000001006e */
[----:B------:R-:W1:Y:S01]  /*b0f0*/  I2F R179, R179 ;  /* 0x000000b300b37306 */ /* 0x000e620000201400 */
[-C--:B------:R-:W-:Y:S01]  /*b100*/  FFMA.FTZ R104, R205, -R132.reuse, R104 ;  /* 0x80000084cd687223 */ /* 0x080fe20000010068 */
[----:B------:R-:W-:Y:S01]  /*b110*/  @!P2 IADD3 R2, -R0, 0x79, RZ ;  /* 0x000000790002a810 */ /* 0x000fe20007ffe1ff */
[CC--:B--2---:R-:W-:Y:S01]  /*b120*/  FFMA.FTZ R64, R177.reuse, -R132.reuse, R64 ;  /* 0x80000084b1407223 */ /* 0x0c4fe20000010040 */
[----:B------:R-:W-:Y:S01]  /*b130*/  FMNMX.FTZ R138, R4, R133, !PT ;  /* 0x00000085048a7209 */ /* 0x000fe20007810000 */
[CC--:B------:R-:W-:Y:S01]  /*b140*/  FFMA.FTZ R70, R177.reuse, -R132.reuse, R70 ;  /* 0x80000084b1467223 */ /* 0x0c0fe20000010046 */
[----:B------:R-:W-:Y:S01]  /*b150*/  FMNMX.FTZ R0, R10, R135, !PT ;  /* 0x000000870a007209 */ /* 0x000fe20007810000 */
[----:B------:R-:W-:Y:S01]  /*b160*/  FFMA.FTZ R124, R177, -R132, R124 ;  /* 0x80000084b17c7223 */ /* 0x000fe2000001007c */
[----:B------:R-:W-:Y:S02]  /*b170*/  FMNMX.FTZ R138, R5, R138, !PT ;  /* 0x0000008a058a7209 */ /* 0x000fe40007810000 */
[----:B------:R-:W2:Y:S01]  /*b180*/  I2F R178, R178 ;  /* 0x000000b200b27306 */ /* 0x000ea20000201400 */
[----:B------:R-:W-:Y:S02]  /*b190*/  FMNMX.FTZ R0, R11, R0, !PT ;  /* 0x000000000b007209 */ /* 0x000fe40007810000 */
[----:B------:R-:W-:Y:S01]  /*b1a0*/  FMNMX.FTZ R138, R16, R138, !PT ;  /* 0x0000008a108a7209 */ /* 0x000fe20007810000 */
[C---:B---3--:R-:W-:Y:S01]  /*b1b0*/  FFMA.FTZ R65, R175.reuse, -R132, R65 ;  /* 0x80000084af417223 */ /* 0x048fe20000010041 */
[----:B------:R-:W-:Y:S01]  /*b1c0*/  FMNMX.FTZ R137, R6, R134, !PT ;  /* 0x0000008606897209 */ /* 0x000fe20007810000 */
[----:B------:R-:W-:Y:S01]  /*b1d0*/  FFMA.FTZ R71, R175, -R132, R71 ;  /* 0x80000084af477223 */ /* 0x000fe20000010047 */
[----:B------:R-:W-:Y:S01]  /*b1e0*/  FMNMX.FTZ R138, R17, R138, !PT ;  /* 0x0000008a118a7209 */ /* 0x000fe20007810000 */
[----:B------:R-:W-:Y:S01]  /*b1f0*/  FFMA.FTZ R125, R175, -R132, R125 ;  /* 0x80000084af7d7223 */ /* 0x000fe2000001007d */
[----:B------:R-:W-:Y:S01]  /*b200*/  FMNMX.FTZ R137, R7, R137, !PT ;  /* 0x0000008907897209 */ /* 0x000fe20007810000 */
[----:B------:R-:W3:Y:S01]  /*b210*/  I2F R195, R173 ;  /* 0x000000ad00c37306 */ /* 0x000ee20000201400 */
[----:B------:R-:W-:Y:S02]  /*b220*/  FMNMX.FTZ R138, R20, R138, !PT ;  /* 0x0000008a148a7209 */ /* 0x000fe40007810000 */
[----:B------:R-:W-:Y:S01]  /*b230*/  FMNMX.FTZ R137, R18, R137, !PT ;  /* 0x0000008912897209 */ /* 0x000fe20007810000 */
[----:B-1----:R-:W-:Y:S01]  /*b240*/  FFMA.FTZ R32, R179, -R132, R32 ;  /* 0x80000084b3207223 */ /* 0x002fe20000010020 */
[----:B------:R-:W-:Y:S01]  /*b250*/  FMNMX.FTZ R138, R21, R138, !PT ;  /* 0x0000008a158a7209 */ /* 0x000fe20007810000 */
[-C--:B------:R-:W-:Y:S01]  /*b260*/  FFMA.FTZ R38, R179, -R132.reuse, R38 ;  /* 0x80000084b3267223 */ /* 0x080fe20000010026 */
[----:B------:R-:W-:Y:S01]  /*b270*/  FMNMX.FTZ R137, R19, R137, !PT ;  /* 0x0000008913897209 */ /* 0x000fe20007810000 */
[C---:B------:R-:W-:Y:S01]  /*b280*/  FFMA.FTZ R106, R179.reuse, -R132, R106 ;  /* 0x80000084b36a7223 */ /* 0x040fe2000001006a */
[----:B------:R-:W-:Y:S01]  /*b290*/  FMNMX.FTZ R138, R32, R138, !PT ;  /* 0x0000008a208a7209 */ /* 0x000fe20007810000 */
[----:B------:R-:W1:Y:S01]  /*b2a0*/  I2F R191, R172 ;  /* 0x000000ac00bf7306 */ /* 0x000e620000201400 */
[----:B------:R-:W-:Y:S01]  /*b2b0*/  FMNMX.FTZ R137, R22, R137, !PT ;  /* 0x0000008916897209 */ /* 0x000fe20007810000 */
[----:B------:R-:W-:Y:S01]  /*b2c0*/  FFMA.FTZ R92, R179, -R132, R92 ;  /* 0x80000084b35c7223 */ /* 0x000fe2000001005c */
[----:B------:R-:W-:Y:S01]  /*b2d0*/  FMNMX.FTZ R0, R14, R0, !PT ;  /* 0x000000000e007209 */ /* 0x000fe20007810000 */
[CC--:B--2---:R-:W-:Y:S01]  /*b2e0*/  FFMA.FTZ R33, R178.reuse, -R132.reuse, R33 ;  /* 0x80000084b2217223 */ /* 0x0c4fe20000010021 */
[----:B------:R-:W-:Y:S01]  /*b2f0*/  FMNMX.FTZ R137, R23, R137, !PT ;  /* 0x0000008917897209 */ /* 0x000fe20007810000 */
[C---:B------:R-:W-:Y:S01]  /*b300*/  FFMA.FTZ R39, R178.reuse, -R132, R39 ;  /* 0x80000084b2277223 */ /* 0x040fe20000010027 */
[----:B------:R-:W-:Y:S01]  /*b310*/  FMNMX.FTZ R0, R15, R0, !PT ;  /* 0x000000000f007209 */ /* 0x000fe20007810000 */
[----:B------:R-:W-:Y:S01]  /*b320*/  FFMA.FTZ R107, R178, -R132, R107 ;  /* 0x80000084b26b7223 */ /* 0x000fe2000001006b */
[----:B------:R-:W-:Y:S01]  /*b330*/  FMNMX.FTZ R138, R33, R138, !PT ;  /* 0x0000008a218a7209 */ /* 0x000fe20007810000 */
[----:B------:R-:W2:Y:S01]  /*b340*/  I2F R174, R139 ;  /* 0x0000008b00ae7306 */ /* 0x000ea20000201400 */
[----:B------:R-:W-:Y:S01]  /*b350*/  FMNMX.FTZ R0, R26, R0, !PT ;  /* 0x000000001a007209 */ /* 0x000fe20007810000 */
[----:B------:R-:W-:Y:S01]  /*b360*/  FFMA.FTZ R93, R178, -R132, R93 ;  /* 0x80000084b25d7223 */ /* 0x000fe2000001005d */
[----:B------:R-:W-:Y:S01]  /*b370*/  FMNMX.FTZ R138, R36, R138, !PT ;  /* 0x0000008a248a7209 */ /* 0x000fe20007810000 */
[CC--:B---3--:R-:W-:Y:S01]  /*b380*/  FFMA.FTZ R48, R195.reuse, -R132.reuse, R48 ;  /* 0x80000084c3307223 */ /* 0x0c8fe20000010030 */
[----:B------:R-:W-:Y:S01]  /*b390*/  FMNMX.FTZ R137, R34, R137, !PT ;  /* 0x0000008922897209 */ /* 0x000fe20007810000 */
[----:B------:R-:W-:Y:S01]  /*b3a0*/  FFMA.FTZ R54, R195, -R132, R54 ;  /* 0x80000084c3367223 */ /* 0x000fe20000010036 */
[----:B------:R-:W-:Y:S01]  /*b3b0*/  FMNMX.FTZ R138, R37, R138, !PT ;  /* 0x0000008a258a7209 */ /* 0x000fe20007810000 */
[----:B------:R-:W-:Y:S01]  /*b3c0*/  FFMA.FTZ R122, R195, -R132, R122 ;  /* 0x80000084c37a7223 */ /* 0x000fe2000001007a */
[----:B------:R-:W-:Y:S01]  /*b3d0*/  FMNMX.FTZ R137, R35, R137, !PT ;  /* 0x0000008923897209 */ /* 0x000fe20007810000 */
[----:B------:R-:W3:Y:S01]  /*b3e0*/  I2F R3, R3 ;  /* 0x0000000300037306 */ /* 0x000ee20000201400 */
[----:B------:R-:W-:Y:S01]  /*b3f0*/  FMNMX.FTZ R138, R48, R138, !PT ;  /* 0x0000008a308a7209 */ /* 0x000fe20007810000 */
[-C--:B------:R-:W-:Y:S01]  /*b400*/  FFMA.FTZ R108, R195, -R132.reuse, R108 ;  /* 0x80000084c36c7223 */ /* 0x080fe2000001006c */
[----:B------:R-:W-:Y:S01]  /*b410*/  FMNMX.FTZ R137, R38, R137, !PT ;  /* 0x0000008926897209 */ /* 0x000fe20007810000 */
[----:B-1----:R-:W-:Y:S01]  /*b420*/  FFMA.FTZ R49, R191, -R132, R49 ;  /* 0x80000084bf317223 */ /* 0x002fe20000010031 */
[----:B------:R-:W-:Y:S01]  /*b430*/  FMNMX.FTZ R0, R27, R0, !PT ;  /* 0x000000001b007209 */ /* 0x000fe20007810000 */
[-C--:B------:R-:W-:Y:S01]  /*b440*/  FFMA.FTZ R55, R191, -R132.reuse, R55 ;  /* 0x80000084bf377223 */ /* 0x080fe20000010037 */
[----:B------:R-:W-:Y:S01]  /*b450*/  FMNMX.FTZ R137, R39, R137, !PT ;  /* 0x0000008927897209 */ /* 0x000fe20007810000 */
[----:B------:R-:W-:Y:S01]  /*b460*/  FFMA.FTZ R123, R191, -R132, R123 ;  /* 0x80000084bf7b7223 */ /* 0x000fe2000001007b */
        /* <DEDUP_REMOVED lines=15> */
[-C--:B---3--:R-:W-:Y:S01]  /*b560*/  FFMA.FTZ R53, R3, -R132.reuse, R53 ;  /* 0x8000008403357223 */ /* 0x088fe20000010035 */
[----:B------:R-:W-:Y:S01]  /*b570*/  FMNMX.FTZ R137, R55, R137, !PT ;  /* 0x0000008937897209 */ /* 0x000fe20007810000 */
[----:B------:R-:W-:Y:S01]  /*b580*/  FFMA.FTZ R67, R3, -R132, R67 ;  /* 0x8000008403437223 */ /* 0x000fe20000010043 */
[----:B------:R-:W-:Y:S01]  /*b590*/  FMNMX.FTZ R0, R43, R0, !PT ;  /* 0x000000002b007209 */ /* 0x000fe20007810000 */
[----:B------:R-:W-:Y:S01]  /*b5a0*/  FFMA.FTZ R127, R3, -R132, R127 ;  /* 0x80000084037f7223 */ /* 0x000fe2000001007f */
[----:B------:R-:W-:Y:S01]  /*b5b0*/  FMNMX.FTZ R138, R53, R138, !PT ;  /* 0x0000008a358a7209 */ /* 0x000fe20007810000 */
[----:B------:R-:W3:Y:S01]  /*b5c0*/  I2F R180, R180 ;  /* 0x000000b400b47306 */ /* 0x000ee20000201400 */
[----:B------:R-:W-:Y:S01]  /*b5d0*/  FMNMX.FTZ R0, R46, R0, !PT ;  /* 0x000000002e007209 */ /* 0x000fe20007810000 */
[----:B------:R-:W-:Y:S01]  /*b5e0*/  FFMA.FTZ R121, R3, -R132, R121 ;  /* 0x8000008403797223 */ /* 0x000fe20000010079 */
[----:B------:R-:W-:Y:S01]  /*b5f0*/  FMNMX.FTZ R138, R64, R138, !PT ;  /* 0x0000008a408a7209 */ /* 0x000fe20007810000 */
[----:B-1----:R-:W-:Y:S01]  /*b600*/  FFMA.FTZ R129, R2, -R132, R129 ;  /* 0x8000008402817223 */ /* 0x002fe20000010081 */
[----:B------:R-:W-:Y:S02]  /*b610*/  FMNMX.FTZ R2, R8, R136, !PT ;  /* 0x0000008808027209 */ /* 0x000fe40007810000 */
[----:B------:R-:W-:Y:S02]  /*b620*/  FMNMX.FTZ R0, R47, R0, !PT ;  /* 0x000000002f007209 */ /* 0x000fe40007810000 */
[----:B------:R-:W-:Y:S01]  /*b630*/  FMNMX.FTZ R138, R65, R138, !PT ;  /* 0x0000008a418a7209 */ /* 0x000fe20007810000 */
[----:B------:R-:W1:Y:S01]  /*b640*/  I2F R176, R176 ;  /* 0x000000b000b07306 */ /* 0x000e620000201400 */
[----:B------:R-:W-:Y:S02]  /*b650*/  FMNMX.FTZ R137, R66, R137, !PT ;  /* 0x0000008942897209 */ /* 0x000fe40007810000 */
[----:B------:R-:W-:Y:S01]  /*b660*/  FMNMX.FTZ R138, R68, R138, !PT ;  /* 0x0000008a448a7209 */ /* 0x000fe20007810000 */
[-C--:B--2---:R-:W-:Y:S01]  /*b670*/  FFMA.FTZ R113, R181, -R132.reuse, R113 ;  /* 0x80000084b5717223 */ /* 0x084fe20000010071 */
[----:B------:R-:W-:Y:S01]  /*b680*/  FMNMX.FTZ R137, R67, R137, !PT ;  /* 0x0000008943897209 */ /* 0x000fe20007810000 */
[----:B------:R-:W-:Y:S01]  /*b690*/  FFMA.FTZ R119, R181, -R132, R119 ;  /* 0x80000084b5777223 */ /* 0x000fe20000010077 */
[----:B------:R-:W-:Y:S02]  /*b6a0*/  FMNMX.FTZ R138, R69, R138, !PT ;  /* 0x0000008a458a7209 */ /* 0x000fe40007810000 */
[----:B------:R-:W-:Y:S02]  /*b6b0*/  FMNMX.FTZ R137, R70, R137, !PT ;  /* 0x0000008946897209 */ /* 0x000fe40007810000 */
[----:B------:R-:W-:Y:S02]  /*b6c0*/  FMNMX.FTZ R138, R80, R138, !PT ;  /* 0x0000008a508a7209 */ /* 0x000fe40007810000 */
[----:B------:R-:W-:Y:S01]  /*b6d0*/  FMNMX.FTZ R2, R9, R2, !PT ;  /* 0x0000000209027209 */ /* 0x000fe20007810000 */
[C---:B---3--:R-:W-:Y:S01]  /*b6e0*/  FFMA.FTZ R116, R180.reuse, -R132, R116 ;  /* 0x80000084b4747223 */ /* 0x048fe20000010074 */
[----:B------:R-:W-:Y:S01]  /*b6f0*/  FMNMX.FTZ R138, R81, R138, !PT ;  /* 0x0000008a518a7209 */ /* 0x000fe20007810000 */
[----:B------:R-:W-:Y:S01]  /*b700*/  FFMA.FTZ R130, R180, -R132, R130 ;  /* 0x80000084b4827223 */ /* 0x000fe20000010082 */
[----:B------:R-:W-:Y:S02]  /*b710*/  FMNMX.FTZ R137, R71, R137, !PT ;  /* 0x0000008947897209 */ /* 0x000fe40007810000 */
[----:B------:R-:W-:Y:S02]  /*b720*/  FMNMX.FTZ R138, R84, R138, !PT ;  /* 0x0000008a548a7209 */ /* 0x000fe40007810000 */
[----:B------:R-:W-:Y:S02]  /*b730*/  FMNMX.FTZ R2, R12, R2, !PT ;  /* 0x000000020c027209 */ /* 0x000fe40007810000 */
[----:B------:R-:W-:Y:S01]  /*b740*/  FMNMX.FTZ R0, R58, R0, !PT ;  /* 0x000000003a007209 */ /* 0x000fe20007810000 */
[C---:B-1----:R-:W-:Y:S01]  /*b750*/  FFMA.FTZ R117, R176.reuse, -R132, R117 ;  /* 0x80000084b0757223 */ /* 0x042fe20000010075 */
[----:B------:R-:W-:Y:S01]  /*b760*/  FMNMX.FTZ R2, R13, R2, !PT ;  /* 0x000000020d027209 */ /* 0x000fe20007810000 */
[----:B------:R-:W-:Y:S01]  /*b770*/  FFMA.FTZ R131, R176, -R132, R131 ;  /* 0x80000084b0837223 */ /* 0x000fe20000010083 */
        /* <DEDUP_REMOVED lines=27> */
[----:B------:R-:W1:Y:S01]  /*b930*/  SHFL.BFLY PT, R173, R138, 0x2, 0x1f ;  /* 0x0c401f008aad7f89 */ /* 0x000e6200000e0000 */
        /* <DEDUP_REMOVED lines=12> */
[----:B-1----:R-:W-:Y:S02]  /*ba00*/  FMNMX.FTZ R138, R138, R173, !PT ;  /* 0x000000ad8a8a7209 */ /* 0x002fe40007810000 */
        /* <DEDUP_REMOVED lines=17> */
[----:B------:R-:W-:Y:S02]  /*bb20*/  FSETP.NEU.FTZ.AND P2, PT, R138, -INF , PT ;  /* 0xff8000008a00780b */ /* 0x000fe40003f5d000 */
        /* <DEDUP_REMOVED lines=15> */
[----:B------:R-:W-:Y:S03]  /*bc20*/  FMNMX.FTZ R172, R120, R172, !PT ;  /* 0x000000ac78ac7209 */ /* 0x000fe60007810000 */
[----:B------:R-:W2:Y:S01]  /*bc30*/  SHFL.BFLY PT, R139, R137, 0x2, 0x1f ;  /* 0x0c401f00898b7f89 */ /* 0x000ea200000e0000 */
[----:B------:R-:W-:Y:S04]  /*bc40*/  FMNMX.FTZ R172, R121, R172, !PT ;  /* 0x000000ac79ac7209 */ /* 0x000fe80007810000 */
[----:B------:R-:W-:Y:S02]  /*bc50*/  FMNMX.FTZ R172, R124, R172, !PT ;  /* 0x000000ac7cac7209 */ /* 0x000fe40007810000 */
[----:B-1----:R-:W-:Y:S01]  /*bc60*/  FMNMX.FTZ R2, R0, R2, !PT ;  /* 0x0000000200027209 */ /* 0x002fe20007810000 */
[----:B------:R-:W-:Y:S01]  /*bc70*/  FADD.FTZ R0, -R138, R133 ;  /* 0x000000858a007221 */ /* 0x000fe20000010100 */
[----:B------:R-:W-:Y:S03]  /*bc80*/  FMNMX.FTZ R172, R125, R172, !PT ;  /* 0x000000ac7dac7209 */ /* 0x000fe60007810000 */
[----:B------:R-:W-:Y:S01]  /*bc90*/  FMUL.FTZ R0, R0, c[0x0][0x23c] ;  /* 0x00008f0000007a20 */ /* 0x000fe20000410000 */
[----:B------:R-:W1:Y:S08]  /*bca0*/  SHFL.BFLY PT, R3, R2, 0x1, 0x1f ;  /* 0x0c201f0002037f89 */ /* 0x000e7000000e0000 */
[----:B------:R-:W3:Y:S01]  /*bcb0*/  SHFL.BFLY PT, R173, R172, 0x2, 0x1f ;  /* 0x0c401f00acad7f89 */ /* 0x000ee200000e0000 */
[----:B--2---:R-:W-:Y:S07]  /*bcc0*/  FMNMX.FTZ R137, R137, R139, !PT ;  /* 0x0000008b89897209 */ /* 0x004fee0007810000 */
[----:B------:R-:W2:Y:S01]  /*bcd0*/  SHFL.BFLY PT, R139, R137, 0x1, 0x1f ;  /* 0x0c201f00898b7f89 */ /* 0x000ea200000e0000 */
[----:B-1----:R-:W-:Y:S02]  /*bce0*/  FMNMX.FTZ R3, R2, R3, !PT ;  /* 0x0000000302037209 */ /* 0x002fe40007810000 */
[----:B---3--:R-:W-:Y:S05]  /*bcf0*/  FMNMX.FTZ R2, R172, R173, !PT ;  /* 0x000000adac027209 */ /* 0x008fea0007810000 */
[----:B------:R-:W1:Y:S01]  /*bd00*/  SHFL.BFLY PT, R172, R2, 0x1, 0x1f ;  /* 0x0c201f0002ac7f89 */ /* 0x000e6200000e0000 */
[----:B--2---:R-:W-:Y:S02]  /*bd10*/  FMNMX.FTZ R137, R137, R139, !PT ;  /* 0x0000008b89897209 */ /* 0x004fe40007810000 */
[----:B------:R2:W3:Y:S01]  /*bd20*/  MUFU.EX2 R139, R0 ;  /* 0x00000000008b7308 */ /* 0x0004e20000000800 */
[----:B-1----:R-:W-:Y:S02]  /*bd30*/  FMNMX.FTZ R2, R2, R172, !PT ;  /* 0x000000ac02027209 */ /* 0x002fe40007810000 */
[----:B--2---:R-:W-:Y:S04]  /*bd40*/  FADD.FTZ R0, -R137, R134 ;  /* 0x0000008689007221 */ /* 0x004fe80000010100 */
[----:B------:R-:W-:Y:S04]  /*bd50*/  FMUL.FTZ R0, R0, c[0x0][0x23c] ;  /* 0x00008f0000007a20 */ /* 0x000fe80000410000 */
[----:B------:R1:W-:Y:S02]  /*bd60*/  MUFU.EX2 R134, R0 ;  /* 0x0000000000867308 */ /* 0x0003e40000000800 */
[----:B-1----:R-:W-:Y:S02]  /*bd70*/  FADD.FTZ R0, -R3, R135 ;  /* 0x0000008703007221 */ /* 0x002fe40000010100 */
[----:B------:R-:W-:Y:S02]  /*bd80*/  FMUL.FTZ R135, R138, c[0x0][0x23c] ;  /* 0x00008f008a877a20 */ /* 0x000fe40000410000 */
[----:B------:R-:W-:Y:S03]  /*bd90*/  FMUL.FTZ R0, R0, c[0x0][0x23c] ;  /* 0x00008f0000007a20 */ /* 0x000fe60000410000 */
[----:B------:R-:W-:Y:S01]  /*bda0*/  FSEL R135, R135, RZ, P2 ;  /* 0x000000ff87877208 */ /* 0x000fe20001000000 */
[----:B------:R1:W-:Y:S01]  /*bdb0*/  MUFU.EX2 R133, R0 ;  /* 0x0000000000857308 */ /* 0x0003e20000000800 */
[----:B------:R-:W-:Y:S03]  /*bdc0*/  FSETP.NEU.FTZ.AND P2, PT, R137, -INF , PT ;  /* 0xff8000008900780b */ /* 0x000fe60003f5d000 */
[--C-:B------:R-:W-:Y:S02]  /*bdd0*/  FFMA.FTZ R20, R20, c[0x0][0x23c], -R135.reuse ;  /* 0x00008f0014147a23 */ /* 0x100fe40000010887 */
[--C-:B------:R-:W-:Y:S02]  /*bde0*/  FFMA.FTZ R21, R21, c[0x0][0x23c], -R135.reuse ;  /* 0x00008f0015157a23 */ /* 0x100fe40000010887 */
        /* <DEDUP_REMOVED lines=10> */
[----:B-1----:R-:W-:Y:S02]  /*be90*/  FADD.FTZ R0, -R2, R136 ;  /* 0x0000008802007221 */ /* 0x002fe40000010100 */
        /* <DEDUP_REMOVED lines=25> */
[----:B------:R-:W-:Y:S01]  /*c030*/  FFMA.FTZ R135, R129, c[0x0][0x23c], -R135 ;  /* 0x00008f0081877a23 */ /* 0x000fe20000010887 */
[----:B------:R4:W-:Y:S01]  /*c040*/  MUFU.EX2 R225, R68 ;  /* 0x0000004400e17308 */ /* 0x0009e20000000800 */
[----:B------:R-:W-:Y:S02]  /*c050*/  FMUL.FTZ R0, R0, c[0x0][0x23c] ;  /* 0x00008f0000007a20 */ /* 0x000fe40000410000 */
[----:B-1----:R-:W-:Y:S05]  /*c060*/  FMUL.FTZ R64, R137, c[0x0][0x23c] ;  /* 0x00008f0089407a20 */ /* 0x002fea0000410000 */
[----:B------:R-:W-:Y:S02]  /*c070*/  FSEL R64, R64, RZ, P2 ;  /* 0x000000ff40407208 */ /* 0x000fe40001000000 */
[----:B------:R3:W-:Y:S01]  /*c080*/  MUFU.EX2 R194, R4 ;  /* 0x0000000400c27308 */ /* 0x0007e20000000800 */
[----:B------:R-:W-:Y:S02]  /*c090*/  FSETP.NEU.FTZ.AND P2, PT, R3, -INF , PT ;  /* 0xff8000000300780b */ /* 0x000fe40003f5d000 */
[--C-:B------:R-:W-:Y:S02]  /*c0a0*/  FFMA.FTZ R22, R22, c[0x0][0x23c], -R64.reuse ;  /* 0x00008f0016167a23 */ /* 0x100fe40000010840 */
[--C-:B------:R-:W-:Y:S02]  /*c0b0*/  FFMA.FTZ R23, R23, c[0x0][0x23c], -R64.reuse ;  /* 0x00008f0017177a23 */ /* 0x100fe40000010840 */
[--C-:B------:R-:W-:Y:S03]  /*c0c0*/  FFMA.FTZ R50, R50, c[0x0][0x23c], -R64.reuse ;  /* 0x00008f0032327a23 */ /* 0x100fe60000010840 */
[----:B------:R-:W-:Y:S01]  /*c0d0*/  MUFU.EX2 R116, R22 ;  /* 0x0000001600747308 */ /* 0x000fe20000000800 */
[--C-:B------:R-:W-:Y:S02]  /*c0e0*/  FFMA.FTZ R51, R51, c[0x0][0x23c], -R64.reuse ;  /* 0x00008f0033337a23 */ /* 0x100fe40000010840 */
[--C-:B------:R-:W-:Y:S02]  /*c0f0*/  FFMA.FTZ R54, R54, c[0x0][0x23c], -R64.reuse ;  /* 0x00008f0036367a23 */ /* 0x100fe40000010840 */
[--C-:B------:R-:W-:Y:S02]  /*c100*/  FFMA.FTZ R55, R55, c[0x0][0x23c], -R64.reuse ;  /* 0x00008f0037377a23 */ /* 0x100fe40000010840 */
[--C-:B------:R-:W-:Y:S02]  /*c110*/  FFMA.FTZ R18, R18, c[0x0][0x23c], -R64.reuse ;  /* 0x00008f0012127a23 */ /* 0x100fe40000010840 */
[--C-:B------:R-:W-:Y:S01]  /*c120*/  FFMA.FTZ R19, R19, c[0x0][0x23c], -R64.reuse ;  /* 0x00008f0013137a23 */ /* 0x100fe20000010840 */
[----:B------:R1:W-:Y:S01]  /*c130*/  MUFU.EX2 R128, R23 ;  /* 0x0000001700807308 */ /* 0x0003e20000000800 */
[----:B--2---:R-:W-:Y:S02]  /*c140*/  FMUL.FTZ R65, R3, c[0x0][0x23c] ;  /* 0x00008f0003417a20 */ /* 0x004fe40000410000 */
[----:B----4-:R-:W-:Y:S02]  /*c150*/  FMUL.FTZ R68, R2, c[0x0][0x23c] ;  /* 0x00008f0002447a20 */ /* 0x010fe40000410000 */
[----:B---3--:R-:W-:Y:S01]  /*c160*/  FMUL.FTZ R4, R139, R144 ;  /* 0x000000908b047220 */ /* 0x008fe20000410000 */
[----:B------:R-:W-:Y:S01]  /*c170*/  FSEL R65, R65, RZ, P2 ;  /* 0x000000ff41417208 */ /* 0x000fe20001000000 */
[--C-:B------:R-:W-:Y:S01]  /*c180*/  FFMA.FTZ R102, R102, c[0x0][0x23c], -R64.reuse ;  /* 0x00008f0066667a23 */ /* 0x100fe20000010840 */
[----:B------:R-:W-:Y:S01]  /*c190*/  FSETP.NEU.FTZ.AND P2, PT, R2, -INF , PT ;  /* 0xff8000000200780b */ /* 0x000fe20003f5d000 */
[----:B------:R-:W-:Y:S01]  /*c1a0*/  FFMA.FTZ R103, R103, c[0x0][0x23c], -R64 ;  /* 0x00008f0067677a23 */ /* 0x000fe20000010840 */
[----:B------:R2:W3:Y:S01]  /*c1b0*/  MUFU.EX2 R195, R5 ;  /* 0x0000000500c37308 */ /* 0x0004e20000000800 */
[--C-:B------:R-:W-:Y:S01]  /*c1c0*/  FFMA.FTZ R42, R42, c[0x0][0x23c], -R65.reuse ;  /* 0x00008f002a2a7a23 */ /* 0x100fe20000010841 */
[----:B------:R-:W-:Y:S01]  /*c1d0*/  FSEL R68, R68, RZ, P2 ;  /* 0x000000ff44447208 */ /* 0x000fe20001000000 */
        /* <DEDUP_REMOVED lines=13> */
[----:B------:R-:W-:Y:S02]  /*c2b0*/  FFMA.FTZ R24, R24, c[0x0][0x23c], -R68 ;  /* 0x00008f0018187a23 */ /* 0x000fe40000010844 */
[----:B--2---:R-:W-:Y:S02]  /*c2c0*/  FMUL.FTZ R5, R139, R145 ;  /* 0x000000918b057220 */ /* 0x004fe40000410000 */
[--C-:B------:R-:W-:Y:S02]  /*c2d0*/  FFMA.FTZ R114, R114, c[0x0][0x23c], -R64.reuse ;  /* 0x00008f0072727a23 */ /* 0x100fe40000010840 */
[--C-:B------:R-:W-:Y:S01]  /*c2e0*/  FFMA.FTZ R115, R115, c[0x0][0x23c], -R64.reuse ;  /* 0x00008f0073737a23 */ /* 0x100fe20000010840 */
[----:B------:R3:W-:Y:S01]  /*c2f0*/  MUFU.EX2 R202, R36 ;  /* 0x0000002400ca7308 */ /* 0x0007e20000000800 */
[--C-:B------:R-:W-:Y:S02]  /*c300*/  FFMA.FTZ R6, R6, c[0x0][0x23c], -R64.reuse ;  /* 0x00008f0006067a23 */ /* 0x100fe40000010840 */
[--C-:B------:R-:W-:Y:S02]  /*c310*/  FFMA.FTZ R7, R7, c[0x0][0x23c], -R64.reuse ;  /* 0x00008f0007077a23 */ /* 0x100fe40000010840 */
[----:B----4-:R-:W-:Y:S02]  /*c320*/  FMUL.FTZ R16, R139, R152 ;  /* 0x000000988b107220 */ /* 0x010fe40000410000 */
[--C-:B------:R-:W-:Y:S02]  /*c330*/  FFMA.FTZ R38, R38, c[0x0][0x23c], -R64.reuse ;  /* 0x00008f0026267a23 */ /* 0x100fe40000010840 */
[----:B------:R-:W-:Y:S01]  /*c340*/  FFMA.FTZ R39, R39, c[0x0][0x23c], -R64 ;  /* 0x00008f0027277a23 */ /* 0x000fe20000010840 */
[----:B------:R-:W-:Y:S01]  /*c350*/  MUFU.EX2 R203, R37 ;  /* 0x0000002500cb7308 */ /* 0x000fe20000000800 */
[--C-:B------:R-:W-:Y:S02]  /*c360*/  FFMA.FTZ R10, R10, c[0x0][0x23c], -R65.reuse ;  /* 0x00008f000a0a7a23 */ /* 0x100fe40000010841 */
[--C-:B------:R-:W-:Y:S02]  /*c370*/  FFMA.FTZ R11, R11, c[0x0][0x23c], -R65.reuse ;  /* 0x00008f000b0b7a23 */ /* 0x100fe40000010841 */
[----:B-----5:R-:W-:Y:S02]  /*c380*/  FMUL.FTZ R17, R139, R153 ;  /* 0x000000998b117220 */ /* 0x020fe40000410000 */
[--C-:B------:R-:W-:Y:S02]  /*c390*/  FFMA.FTZ R14, R14, c[0x0][0x23c], -R65.reuse ;  /* 0x00008f000e0e7a23 */ /* 0x100fe40000010841 */
[--C-:B------:R-:W-:Y:S01]  /*c3a0*/  FFMA.FTZ R8, R8, c[0x0][0x23c], -R68.reuse ;  /* 0x00008f0008087a23 */ /* 0x100fe20000010844 */
[----:B------:R-:W-:Y:S01]  /*c3b0*/  MUFU.EX2 R230, R85 ;  /* 0x0000005500e67308 */ /* 0x000fe20000000800 */
[--C-:B------:R-:W-:Y:S02]  /*c3c0*/  FFMA.FTZ R9, R9, c[0x0][0x23c], -R68.reuse ;  /* 0x00008f0009097a23 */ /* 0x100fe40000010844 */
[----:B------:R-:W-:Y:S01]  /*c3d0*/  FFMA.FTZ R12, R12, c[0x0][0x23c], -R68 ;  /* 0x00008f000c0c7a23 */ /* 0x000fe20000010844 */
[----:B---3--:R-:W-:Y:S01]  /*c3e0*/  F2FP.PACK_AB R36, R195, R194 ;  /* 0x000000c2c324723e */ /* 0x008fe200000000ff */
[--C-:B------:R-:W-:Y:S02]  /*c3f0*/  FFMA.FTZ R34, R34, c[0x0][0x23c], -R64.reuse ;  /* 0x00008f0022227a23 */ /* 0x100fe40000010840 */
[----:B------:R-:W-:Y:S02]  /*c400*/  FFMA.FTZ R35, R35, c[0x0][0x23c], -R64 ;  /* 0x00008f0023237a23 */ /* 0x000fe40000010840 */
[--C-:B------:R-:W-:Y:S01]  /*c410*/  FFMA.FTZ R27, R27, c[0x0][0x23c], -R65.reuse ;  /* 0x00008f001b1b7a23 */ /* 0x100fe20000010841 */
[----:B------:R2:W-:Y:S01]  /*c420*/  MUFU.EX2 R85, R6 ;  /* 0x0000000600557308 */ /* 0x0005e20000000800 */
[--C-:B------:R-:W-:Y:S02]  /*c430*/  FFMA.FTZ R25, R25, c[0x0][0x23c], -R68.reuse ;  /* 0x00008f0019197a23 */ /* 0x100fe40000010844 */
[--C-:B------:R-:W-:Y:S02]  /*c440*/  FFMA.FTZ R30, R30, c[0x0][0x23c], -R65.reuse ;  /* 0x00008f001e1e7a23 */ /* 0x100fe40000010841 */
[--C-:B------:R-:W-:Y:S02]  /*c450*/  FFMA.FTZ R31, R31, c[0x0][0x23c], -R65.reuse ;  /* 0x00008f001f1f7a23 */ /* 0x100fe40000010841 */
[--C-:B------:R-:W-:Y:S02]  /*c460*/  FFMA.FTZ R28, R28, c[0x0][0x23c], -R68.reuse ;  /* 0x00008f001c1c7a23 */ /* 0x100fe40000010844 */
[----:B------:R-:W-:Y:S01]  /*c470*/  FFMA.FTZ R29, R29, c[0x0][0x23c], -R68 ;  /* 0x00008f001d1d7a23 */ /* 0x000fe20000010844 */
[----:B------:R-:W3:Y:S01]  /*c480*/  MUFU.EX2 R129, R7 ;  /* 0x0000000700817308 */ /* 0x000ee20000000800 */
[--C-:B------:R-:W-:Y:S02]  /*c490*/  FFMA.FTZ R67, R67, c[0x0][0x23c], -R64.reuse ;  /* 0x00008f0043437a23 */ /* 0x100fe40000010840 */
[----:B------:R-:W-:Y:S02]  /*c4a0*/  FFMA.FTZ R66, R66, c[0x0][0x23c], -R64 ;  /* 0x00008f0042427a23 */ /* 0x000fe40000010840 */
[--C-:B------:R-:W-:Y:S02]  /*c4b0*/  FFMA.FTZ R58, R58, c[0x0][0x23c], -R65.reuse ;  /* 0x00008f003a3a7a23 */ /* 0x100fe40000010841 */
[--C-:B------:R-:W-:Y:S02]  /*c4c0*/  FFMA.FTZ R59, R59, c[0x0][0x23c], -R65.reuse ;  /* 0x00008f003b3b7a23 */ /* 0x100fe40000010841 */
[--C-:B------:R-:W-:Y:S01]  /*c4d0*/  FFMA.FTZ R62, R62, c[0x0][0x23c], -R65.reuse ;  /* 0x00008f003e3e7a23 */ /* 0x100fe20000010841 */
[----:B------:R4:W-:Y:S01]  /*c4e0*/  MUFU.EX2 R172, R18 ;  /* 0x0000001200ac7308 */ /* 0x0009e20000000800 */
[--C-:B------:R-:W-:Y:S02]  /*c4f0*/  FFMA.FTZ R63, R63, c[0x0][0x23c], -R65.reuse ;  /* 0x00008f003f3f7a23 */ /* 0x100fe40000010841 */
[--C-:B------:R-:W-:Y:S02]  /*c500*/  FFMA.FTZ R57, R57, c[0x0][0x23c], -R68.reuse ;  /* 0x00008f0039397a23 */ /* 0x100fe40000010844 */
[----:B--2---:R-:W-:Y:S02]  /*c510*/  FMUL.FTZ R6, R134, R146 ;  /* 0x0000009286067220 */ /* 0x004fe40000410000 */
[--C-:B------:R-:W-:Y:S02]  /*c520*/  FFMA.FTZ R60, R60, c[0x0][0x23c], -R68.reuse ;  /* 0x00008f003c3c7a23 */ /* 0x100fe40000010844 */
[--C-:B------:R-:W-:Y:S01]  /*c530*/  FFMA.FTZ R61, R61, c[0x0][0x23c], -R68.reuse ;  /* 0x00008f003d3d7a23 */ /* 0x100fe20000010844 */
[----:B------:R2:W5:Y:S01]  /*c540*/  MUFU.EX2 R176, R19 ;  /* 0x0000001300b07308 */ /* 0x0005620000000800 */
[----:B------:R-:W-:Y:S02]  /*c550*/  FFMA.FTZ R56, R56, c[0x0][0x23c], -R68 ;  /* 0x00008f0038387a23 */ /* 0x000fe40000010844 */
[--C-:B------:R-:W-:Y:S01]  /*c560*/  FFMA.FTZ R70, R70, c[0x0][0x23c], -R64.reuse ;  /* 0x00008f0046467a23 */ /* 0x100fe20000010840 */
[----:B---3--:R-:W-:Y:S01]  /*c570*/  F2FP.PACK_AB R37, R129, R85 ;  /* 0x000000558125723e */ /* 0x008fe200000000ff */
[----:B------:R-:W-:Y:S02]  /*c580*/  FMUL.FTZ R7, R134, R147 ;  /* 0x0000009386077220 */ /* 0x000fe40000410000 */
[--C-:B------:R-:W-:Y:S02]  /*c590*/  FFMA.FTZ R71, R71, c[0x0][0x23c], -R64.reuse ;  /* 0x00008f0047477a23 */ /* 0x100fe40000010840 */
[--C-:B------:R-:W-:Y:S01]  /*c5a0*/  FFMA.FTZ R82, R82, c[0x0][0x23c], -R64.reuse ;  /* 0x00008f0052527a23 */ /* 0x100fe20000010840 */
        /* <DEDUP_REMOVED lines=8> */
[--C-:B------:R-:W-:Y:S02]  /*c630*/  FFMA.FTZ R72, R72, c[0x0][0x23c], -R68.reuse ;  /* 0x00008f0048487a23 */ /* 0x100fe40000010844 */
[----:B--2---:R-:W-:Y:S02]  /*c640*/  FMUL.FTZ R19, R134, R155 ;  /* 0x0000009b86137220 */ /* 0x004fe40000410000 */
[----:B------:R-:W-:Y:S01]  /*c650*/  LDSM.16.MT88.4 R152, [R209+0x5c00] ;  /* 0x005c0000d198783b */ /* 0x000fe20000004200 */
[--C-:B------:R-:W-:Y:S02]  /*c660*/  FFMA.FTZ R73, R73, c[0x0][0x23c], -R68.reuse ;  /* 0x00008f0049497a23 */ /* 0x100fe40000010844 */
        /* <DEDUP_REMOVED lines=8> */
[----:B------:R-:W-:Y:S02]  /*c6f0*/  FFMA.FTZ R99, R99, c[0x0][0x23c], -R64 ;  /* 0x00008f0063637a23 */ /* 0x000fe40000010840 */
[--C-:B------:R-:W-:Y:S01]  /*c700*/  FFMA.FTZ R90, R90, c[0x0][0x23c], -R65.reuse ;  /* 0x00008f005a5a7a23 */ /* 0x100fe20000010841 */
[----:B-----5:R-:W-:Y:S01]  /*c710*/  F2FP.PACK_AB R39, R176, R172 ;  /* 0x000000acb027723e */ /* 0x020fe200000000ff */
[--C-:B------:R-:W-:Y:S02]  /*c720*/  FFMA.FTZ R91, R91, c[0x0][0x23c], -R65.reuse ;  /* 0x00008f005b5b7a23 */ /* 0x100fe40000010841 */
[--C-:B------:R-:W-:Y:S02]  /*c730*/  FFMA.FTZ R94, R94, c[0x0][0x23c], -R65.reuse ;  /* 0x00008f005e5e7a23 */ /* 0x100fe40000010841 */
[--C-:B------:R-:W-:Y:S01]  /*c740*/  FFMA.FTZ R95, R95, c[0x0][0x23c], -R65.reuse ;  /* 0x00008f005f5f7a23 */ /* 0x100fe20000010841 */
[----:B------:R-:W-:Y:S01]  /*c750*/  MUFU.EX2 R136, R40 ;  /* 0x0000002800887308 */ /* 0x000fe20000000800 */
[-C--:B-1----:R-:W-:Y:S05]  /*c760*/  HMMA.16816.F32 R4, R36, R20.reuse, R4 ;  /* 0x000000142404723c */ /* 0x082fea0000001804 */
[--C-:B------:R-:W-:Y:S02]  /*c770*/  FFMA.FTZ R88, R88, c[0x0][0x23c], -R68.reuse ;  /* 0x00008f0058587a23 */ /* 0x100fe40000010844 */
[--C-:B------:R-:W-:Y:S02]  /*c780*/  FFMA.FTZ R89, R89, c[0x0][0x23c], -R68.reuse ;  /* 0x00008f0059597a23 */ /* 0x100fe40000010844 */
[----:B------:R1:W-:Y:S03]  /*c790*/  MUFU.EX2 R174, R41 ;  /* 0x0000002900ae7308 */ /* 0x0003e60000000800 */
        /* <DEDUP_REMOVED lines=11> */
[----:B------:R-:W-:Y:S02]  /*c850*/  FFMA.FTZ R109, R109, c[0x0][0x23c], -R68 ;  /* 0x00008f006d6d7a23 */ /* 0x000fe40000010844 */
[--C-:B------:R-:W-:Y:S01]  /*c860*/  FFMA.FTZ R118, R118, c[0x0][0x23c], -R64.reuse ;  /* 0x00008f0076767a23 */ /* 0x100fe20000010840 */
[----:B-1----:R-:W1:Y:S01]  /*c870*/  LDSM.16.MT88.4 R40, [R210+0x4000] ;  /* 0x00400000d228783b */ /* 0x002e620000004200 */
[--C-:B------:R-:W-:Y:S02]  /*c880*/  FFMA.FTZ R119, R119, c[0x0][0x23c], -R64.reuse ;  /* 0x00008f0077777a23 */ /* 0x100fe40000010840 */
[--C-:B------:R-:W-:Y:S02]  /*c890*/  FFMA.FTZ R130, R130, c[0x0][0x23c], -R64.reuse ;  /* 0x00008f0082827a23 */ /* 0x100fe40000010840 */
[----:B------:R-:W-:Y:S01]  /*c8a0*/  FFMA.FTZ R64, R131, c[0x0][0x23c], -R64 ;  /* 0x00008f0083407a23 */ /* 0x000fe20000010840 */
[----:B------:R-:W-:Y:S01]  /*c8b0*/  MUFU.EX2 R201, R33 ;  /* 0x0000002100c97308 */ /* 0x000fe20000000800 */
[--C-:B------:R-:W-:Y:S02]  /*c8c0*/  FFMA.FTZ R122, R122, c[0x0][0x23c], -R65.reuse ;  /* 0x00008f007a7a7a23 */ /* 0x100fe40000010841 */
[--C-:B------:R-:W-:Y:S02]  /*c8d0*/  FFMA.FTZ R123, R123, c[0x0][0x23c], -R65.reuse ;  /* 0x00008f007b7b7a23 */ /* 0x100fe40000010841 */
[--C-:B------:R-:W-:Y:S02]  /*c8e0*/  FFMA.FTZ R126, R126, c[0x0][0x23c], -R65.reuse ;  /* 0x00008f007e7e7a23 */ /* 0x100fe40000010841 */
[----:B------:R-:W-:Y:S02]  /*c8f0*/  FFMA.FTZ R65, R127, c[0x0][0x23c], -R65 ;  /* 0x00008f007f417a23 */ /* 0x000fe40000010841 */
[--C-:B------:R-:W-:Y:S01]  /*c900*/  FFMA.FTZ R120, R120, c[0x0][0x23c], -R68.reuse ;  /* 0x00008f0078787a23 */ /* 0x100fe20000010844 */
[----:B------:R-:W-:Y:S01]  /*c910*/  MUFU.EX2 R226, R69 ;  /* 0x0000004500e27308 */ /* 0x000fe20000000800 */
[--C-:B------:R-:W-:Y:S02]  /*c920*/  FFMA.FTZ R121, R121, c[0x0][0x23c], -R68.reuse ;  /* 0x00008f0079797a23 */ /* 0x100fe40000010844 */
[--C-:B------:R-:W-:Y:S02]  /*c930*/  FFMA.FTZ R124, R124, c[0x0][0x23c], -R68.reuse ;  /* 0x00008f007c7c7a23 */ /* 0x100fe40000010844 */
[----:B------:R-:W-:Y:S05]  /*c940*/  FFMA.FTZ R68, R125, c[0x0][0x23c], -R68 ;  /* 0x00008f007d447a23 */ /* 0x000fea0000010844 */
[----:B------:R-:W-:Y:S10]  /*c950*/  MUFU.EX2 R228, R81 ;  /* 0x0000005100e47308 */ /* 0x000ff40000000800 */
[----:B------:R-:W-:Y:S10]  /*c960*/  MUFU.EX2 R229, R84 ;  /* 0x0000005400e57308 */ /* 0x000ff40000000800 */
[----:B------:R-:W-:Y:S10]  /*c970*/  MUFU.EX2 R232, R97 ;  /* 0x0000006100e87308 */ /* 0x000ff40000000800 */
[----:B------:R-:W-:Y:S10]  /*c980*/  MUFU.EX2 R233, R100 ;  /* 0x0000006400e97308 */ /* 0x000ff40000000800 */
[----:B------:R-:W-:Y:S10]  /*c990*/  MUFU.EX2 R235, R112 ;  /* 0x0000007000eb7308 */ /* 0x000ff40000000800 */
[----:B------:R-:W-:Y:S10]  /*c9a0*/  MUFU.EX2 R236, R113 ;  /* 0x0000007100ec7308 */ /* 0x000ff40000000800 */
[----:B------:R-:W-:Y:S10]  /*c9b0*/  MUFU.EX2 R240, R135 ;  /* 0x0000008700f07308 */ /* 0x000ff40000000800 */
[----:B------:R2:W-:Y:S10]  /*c9c0*/  MUFU.EX2 R84, R10 ;  /* 0x0000000a00547308 */ /* 0x0005f40000000800 */
[----:B------:R3:W4:Y:S10]  /*c9d0*/  MUFU.EX2 R100, R11 ;  /* 0x0000000b00647308 */ /* 0x0007340000000800 */
[----:B------:R5:W-:Y:S01]  /*c9e0*/  MUFU.EX2 R113, R14 ;  /* 0x0000000e00717308 */ /* 0x000be20000000800 */
[C---:B--2---:R-:W-:Y:S09]  /*c9f0*/  FMUL.FTZ R10, R133.reuse, R142 ;  /* 0x0000008e850a7220 */ /* 0x044ff20000410000 */
[----:B------:R2:W-:Y:S01]  /*ca00*/  MUFU.EX2 R135, R15 ;  /* 0x0000000f00877308 */ /* 0x0005e20000000800 */
[C---:B---3--:R-:W-:Y:S01]  /*ca10*/  FMUL.FTZ R11, R133.reuse, R143 ;  /* 0x0000008f850b7220 */ /* 0x048fe20000410000 */
[----:B----4-:R-:W-:Y:S08]  /*ca20*/  F2FP.PACK_AB R33, R100, R84 ;  /* 0x000000546421723e */ /* 0x010ff000000000ff */
[----:B------:R3:W-:Y:S01]  /*ca30*/  MUFU.EX2 R69, R8 ;  /* 0x0000000800457308 */ /* 0x0007e20000000800 */
[C---:B-----5:R-:W-:Y:S09]  /*ca40*/  FMUL.FTZ R14, R133.reuse, R150 ;  /* 0x00000096850e7220 */ /* 0x060ff20000410000 */
[----:B------:R4:W5:Y:S01]  /*ca50*/  MUFU.EX2 R81, R9 ;  /* 0x0000000900517308 */ /* 0x0009620000000800 */
[----:B--2---:R-:W-:Y:S09]  /*ca60*/  FMUL.FTZ R15, R133, R151 ;  /* 0x00000097850f7220 */ /* 0x004ff20000410000 */
[----:B------:R2:W-:Y:S01]  /*ca70*/  MUFU.EX2 R97, R12 ;  /* 0x0000000c00617308 */ /* 0x0005e20000000800 */
[C---:B---3--:R-:W-:Y:S09]  /*ca80*/  FMUL.FTZ R8, R0.reuse, R140 ;  /* 0x0000008c00087220 */ /* 0x048ff20000410000 */
[----:B------:R3:W1:Y:S01]  /*ca90*/  MUFU.EX2 R112, R13 ;  /* 0x0000000d00707308 */ /* 0x0006620000000800 */
[C---:B----4-:R-:W-:Y:S01]  /*caa0*/  FMUL.FTZ R9, R0.reuse, R141 ;  /* 0x0000008d00097220 */ /* 0x050fe20000410000 */
[----:B-----5:R-:W-:Y:S08]  /*cab0*/  F2FP.PACK_AB R32, R81, R69 ;  /* 0x000000455120723e */ /* 0x020ff000000000ff */
[----:B------:R1:W-:Y:S01]  /*cac0*/  MUFU.EX2 R186, R34 ;  /* 0x0000002200ba7308 */ /* 0x0003e20000000800 */
[C---:B--2---:R-:W-:Y:S09]  /*cad0*/  FMUL.FTZ R12, R0.reuse, R148 ;  /* 0x00000094000c7220 */ /* 0x044ff20000410000 */
[----:B------:R2:W-:Y:S01]  /*cae0*/  MUFU.EX2 R189, R35 ;  /* 0x0000002300bd7308 */ /* 0x0005e20000000800 */
[----:B---3--:R-:W-:Y:S09]  /*caf0*/  FMUL.FTZ R13, R0, R149 ;  /* 0x00000095000d7220 */ /* 0x008ff20000410000 */
[----:B------:R-:W-:Y:S01]  /*cb00*/  MUFU.EX2 R227, R80 ;  /* 0x0000005000e37308 */ /* 0x000fe20000000800 */
[----:B-1----:R-:W-:Y:S09]  /*cb10*/  F2FP.PACK_AB R34, R112, R97 ;  /* 0x000000617022723e */ /* 0x002ff200000000ff */
[----:B------:R-:W-:Y:S01]  /*cb20*/  MUFU.EX2 R231, R96 ;  /* 0x0000006000e77308 */ /* 0x000fe20000000800 */
[----:B--2---:R-:W-:Y:S09]  /*cb30*/  F2FP.PACK_AB R35, R135, R113 ;  /* 0x000000718723723e */ /* 0x004ff200000000ff */
[----:B------:R-:W-:Y:S01]  /*cb40*/  MUFU.EX2 R234, R101 ;  /* 0x0000006500ea7308 */ /* 0x000fe20000000800 */
[C---:B------:R-:W-:Y:S07]  /*cb50*/  HMMA.16816.F32 R8, R32.reuse, R20, R8 ;  /* 0x000000142008723c */ /* 0x040fee0000001808 */
[C---:B------:R-:W-:Y:S01]  /*cb60*/  FMUL.FTZ R20, R139.reuse, R156 ;  /* 0x0000009c8b147220 */ /* 0x040fe20000410000 */
[-C--:B------:R-:W-:Y:S01]  /*cb70*/  HMMA.16816.F32 R12, R32, R22.reuse, R12 ;  /* 0x00000016200c723c */ /* 0x080fe2000000180c */
[----:B------:R-:W-:Y:S03]  /*cb80*/  MUFU.EX2 R238, R117 ;  /* 0x0000007500ee7308 */ /* 0x000fe60000000800 */
[----:B------:R-:W-:Y:S04]  /*cb90*/  FMUL.FTZ R21, R139, R157 ;  /* 0x0000009d8b157220 */ /* 0x000fe80000410000 */
[C---:B------:R-:W-:Y:S03]  /*cba0*/  HMMA.16816.F32 R16, R36.reuse, R22, R16 ;  /* 0x000000162410723c */ /* 0x040fe60000001810 */
[----:B------:R1:W-:Y:S04]  /*cbb0*/  MUFU.EX2 R96, R26 ;  /* 0x0000001a00607308 */ /* 0x0003e80000000800 */
[C---:B------:R-:W-:Y:S02]  /*cbc0*/  FMUL.FTZ R22, R134.reuse, R158 ;  /* 0x0000009e86167220 */ /* 0x040fe40000410000 */
[----:B------:R-:W-:Y:S04]  /*cbd0*/  FMUL.FTZ R23, R134, R159 ;  /* 0x0000009f86177220 */ /* 0x000fe80000410000 */
[----:B------:R2:W3:Y:S03]  /*cbe0*/  MUFU.EX2 R101, R27 ;  /* 0x0000001b00657308 */ /* 0x0004e60000000800 */
[-C--:B------:R-:W-:Y:S07]  /*cbf0*/  HMMA.16816.F32 R20, R36, R40.reuse, R20 ;  /* 0x000000282414723c */ /* 0x080fee0000001814 */
[----:B------:R4:W-:Y:S01]  /*cc00*/  MUFU.EX2 R80, R24 ;  /* 0x0000001800507308 */ /* 0x0009e20000000800 */
[C---:B-1----:R-:W-:Y:S09]  /*cc10*/  FMUL.FTZ R26, R133.reuse, R162 ;  /* 0x000000a2851a7220 */ /* 0x042ff20000410000 */
[----:B------:R1:W5:Y:S01]  /*cc20*/  MUFU.EX2 R117, R25 ;  /* 0x0000001900757308 */ /* 0x0003620000000800 */
[----:B--2---:R-:W-:Y:S09]  /*cc30*/  FMUL.FTZ R27, R133, R163 ;  /* 0x000000a3851b7220 */ /* 0x004ff20000410000 */
[----:B------:R-:W-:Y:S01]  /*cc40*/  MUFU.EX2 R182, R46 ;  /* 0x0000002e00b67308 */ /* 0x000fe20000000800 */
[C---:B----4-:R-:W-:Y:S09]  /*cc50*/  FMUL.FTZ R24, R0.reuse, R160 ;  /* 0x000000a000187220 */ /* 0x050ff20000410000 */
[----:B------:R-:W-:Y:S01]  /*cc60*/  MUFU.EX2 R190, R47 ;  /* 0x0000002f00be7308 */ /* 0x000fe20000000800 */
[C---:B-1----:R-:W-:Y:S09]  /*cc70*/  FMUL.FTZ R25, R0.reuse, R161 ;  /* 0x000000a100197220 */ /* 0x042ff20000410000 */
[----:B------:R-:W-:Y:S01]  /*cc80*/  MUFU.EX2 R179, R44 ;  /* 0x0000002c00b37308 */ /* 0x000fe20000000800 */
[C---:B------:R-:W-:Y:S07]  /*cc90*/  HMMA.16816.F32 R24, R32.reuse, R40, R24 ;  /* 0x000000282018723c */ /* 0x040fee0000001818 */
[----:B---3--:R-:W-:Y:S02]  /*cca0*/  F2FP.PACK_AB R41, R101, R96 ;  /* 0x000000606529723e */ /* 0x008fe400000000ff */
[----:B------:R1:W-:Y:S03]  /*ccb0*/  MUFU.EX2 R183, R45 ;  /* 0x0000002d00b77308 */ /* 0x0003e60000000800 */
[----:B-----5:R-:W-:Y:S07]  /*ccc0*/  F2FP.PACK_AB R40, R117, R80 ;  /* 0x000000507528723e */ /* 0x020fee00000000ff */
        /* <DEDUP_REMOVED lines=11> */
[----:B--2---:R-:W-:Y:S09]  /*cd80*/  FMUL.FTZ R29, R0, R165 ;  /* 0x000000a5001d7220 */ /* 0x004ff20000410000 */
[----:B------:R-:W-:Y:S01]  /*cd90*/  MUFU.EX2 R187, R50 ;  /* 0x0000003200bb7308 */ /* 0x000fe20000000800 */
[-C--:B------:R-:W-:Y:S07]  /*cda0*/  HMMA.16816.F32 R28, R32, R42.reuse, R28 ;  /* 0x0000002a201c723c */ /* 0x080fee000000181c */
[C---:B------:R-:W-:Y:S01]  /*cdb0*/  FMUL.FTZ R32, R139.reuse, R168 ;  /* 0x000000a88b207220 */ /* 0x040fe20000410000 */
[----:B------:R-:W-:Y:S01]  /*cdc0*/  F2FP.PACK_AB R168, R238, R237 ;  /* 0x000000edeea8723e */ /* 0x000fe200000000ff */
[----:B------:R2:W5:Y:S03]  /*cdd0*/  MUFU.EX2 R193, R51 ;  /* 0x0000003300c17308 */ /* 0x0005660000000800 */
[C---:B------:R-:W-:Y:S02]  /*cde0*/  FMUL.FTZ R33, R139.reuse, R169 ;  /* 0x000000a98b217220 */ /* 0x040fe40000410000 */
[----:B------:R-:W-:Y:S01]  /*cdf0*/  FMUL.FTZ R34, R134, R170 ;  /* 0x000000aa86227220 */ /* 0x000fe20000410000 */
[----:B------:R-:W-:Y:S01]  /*ce00*/  F2FP.PACK_AB R170, R240, R239 ;  /* 0x000000eff0aa723e */ /* 0x000fe200000000ff */
[----:B------:R-:W-:Y:S02]  /*ce10*/  FMUL.FTZ R35, R134, R171 ;  /* 0x000000ab86237220 */ /* 0x000fe40000410000 */
[----:B------:R-:W-:Y:S01]  /*ce20*/  FFMA.FTZ R139, R139, R242, R194 ;  /* 0x000000f28b8b7223 */ /* 0x000fe200000100c2 */
[----:B------:R-:W-:Y:S04]  /*ce30*/  MUFU.EX2 R206, R52 ;  /* 0x0000003400ce7308 */ /* 0x000fe80000000800 */
[----:B------:R-:W-:Y:S06]  /*ce40*/  HMMA.16816.F32 R32, R36, R42, R32 ;  /* 0x0000002a2420723c */ /* 0x000fec0000001820 */
[----:B------:R-:W-:Y:S01]  /*ce50*/  MUFU.EX2 R207, R53 ;  /* 0x0000003500cf7308 */ /* 0x000fe20000000800 */
[----:B------:R-:W-:Y:S02]  /*ce60*/  F2FP.PACK_AB R36, R199, R197 ;  /* 0x000000c5c724723e */ /* 0x000fe400000000ff */
[----:B------:R-:W-:Y:S01]  /*ce70*/  F2FP.PACK_AB R38, R201, R200 ;  /* 0x000000c8c926723e */ /* 0x000fe200000000ff */
[----:B--2---:R-:W2:Y:S02]  /*ce80*/  LDSM.16.MT88.4 R48, [R210+0x4400] ;  /* 0x00440000d230783b */ /* 0x004ea40000004200 */
[----:B------:R-:W-:Y:S02]  /*ce90*/  F2FP.PACK_AB R37, R128, R116 ;  /* 0x000000748025723e */ /* 0x000fe400000000ff */
[----:B------:R-:W-:Y:S02]  /*cea0*/  F2FP.PACK_AB R39, R189, R186 ;  /* 0x000000babd27723e */ /* 0x000fe400000000ff */
[----:B------:R-:W-:Y:S01]  /*ceb0*/  MUFU.EX2 R188, R54 ;  /* 0x0000003600bc7308 */ /* 0x000fe20000000800 */
[----:B----4-:R-:W-:Y:S02]  /*cec0*/  F2FP.PACK_AB R43, R184, R178 ;  /* 0x000000b2b82b723e */ /* 0x010fe400000000ff */
[----:B-1----:R-:W-:Y:S02]  /*ced0*/  F2FP.PACK_AB R42, R180, R175 ;  /* 0x000000afb42a723e */ /* 0x002fe400000000ff */
[-C--:B------:R-:W-:Y:S05]  /*cee0*/  HMMA.16816.F32 R4, R36, R44.reuse, R4 ;  /* 0x0000002c2404723c */ /* 0x080fea0000001804 */
[----:B------:R1:W-:Y:S03]  /*cef0*/  MUFU.EX2 R191, R55 ;  /* 0x0000003700bf7308 */ /* 0x0003e60000000800 */
[C---:B------:R-:W-:Y:S07]  /*cf00*/  HMMA.16816.F32 R8, R40.reuse, R44, R8 ;  /* 0x0000002c2808723c */ /* 0x040fee0000001808 */
[----:B------:R-:W-:Y:S01]  /*cf10*/  MUFU.EX2 R192, R66 ;  /* 0x0000004200c07308 */ /* 0x000fe20000000800 */
[-C--:B------:R-:W-:Y:S08]  /*cf20*/  HMMA.16816.F32 R12, R40, R46.reuse, R12 ;  /* 0x0000002e280c723c */ /* 0x080ff0000000180c */
[C---:B------:R-:W-:Y:S01]  /*cf30*/  HMMA.16816.F32 R16, R36.reuse, R46, R16 ;  /* 0x0000002e2410723c */ /* 0x040fe20000001810 */
[----:B------:R-:W-:Y:S01]  /*cf40*/  MUFU.EX2 R67, R67 ;  /* 0x0000004300437308 */ /* 0x000fe20000000800 */
[----:B------:R-:W-:Y:S06]  /*cf50*/  LDSM.16.MT88.4 R44, [R210+0x4800] ;  /* 0x00480000d22c783b */ /* 0x000fec0000004200 */
[-C--:B--2---:R-:W-:Y:S02]  /*cf60*/  HMMA.16816.F32 R20, R36, R48.reuse, R20 ;  /* 0x000000302414723c */ /* 0x084fe40000001814 */
[----:B-1----:R-:W1:Y:S01]  /*cf70*/  LDSM.16.MT88.4 R52, [R209+0x4800] ;  /* 0x00480000d134783b */ /* 0x002e620000004200 */
[----:B------:R-:W-:Y:S05]  /*cf80*/  MUFU.EX2 R66, R58 ;  /* 0x0000003a00427308 */ /* 0x000fea0000000800 */
[C---:B------:R-:W-:Y:S05]  /*cf90*/  HMMA.16816.F32 R24, R40.reuse, R48, R24 ;  /* 0x000000302818723c */ /* 0x040fea0000001818 */
[----:B------:R-:W2:Y:S03]  /*cfa0*/  MUFU.EX2 R59, R59 ;  /* 0x0000003b003b7308 */ /* 0x000ea60000000800 */
[-C--:B------:R-:W-:Y:S07]  /*cfb0*/  HMMA.16816.F32 R28, R40, R50.reuse, R28 ;  /* 0x00000032281c723c */ /* 0x080fee000000181c */
[----:B------:R-:W-:Y:S01]  /*cfc0*/  MUFU.EX2 R62, R62 ;  /* 0x0000003e003e7308 */ /* 0x000fe20000000800 */
[----:B------:R-:W-:Y:S01]  /*cfd0*/  HMMA.16816.F32 R32, R36, R50, R32 ;  /* 0x000000322420723c */ /* 0x000fe20000001820 */
[----:B------:R-:W4:Y:S03]  /*cfe0*/  LDSM.16.MT88.4 R48, [R209+0x4c00] ;  /* 0x004c0000d130783b */ /* 0x000f260000004200 */
[----:B------:R-:W-:Y:S02]  /*cff0*/  F2FP.PACK_AB R41, R177, R173 ;  /* 0x000000adb129723e */ /* 0x000fe400000000ff */
[----:B------:R-:W-:Y:S02]  /*d000*/  F2FP.PACK_AB R43, R190, R182 ;  /* 0x000000b6be2b723e */ /* 0x000fe400000000ff */
[----:B------:R-:W-:Y:S01]  /*d010*/  F2FP.PACK_AB R36, R203, R202 ;  /* 0x000000cacb24723e */ /* 0x000fe200000000ff */
[----:B------:R-:W2:Y:S03]  /*d020*/  MUFU.EX2 R63, R63 ;  /* 0x0000003f003f7308 */ /* 0x000ea60000000800 */
[----:B---3--:R-:W-:Y:S02]  /*d030*/  F2FP.PACK_AB R38, R205, R204 ;  /* 0x000000cccd26723e */ /* 0x008fe400000000ff */
[----:B------:R-:W-:Y:S02]  /*d040*/  F2FP.PACK_AB R37, R185, R181 ;  /* 0x000000b5b925723e */ /* 0x000fe400000000ff */
[----:B-----5:R-:W-:Y:S02]  /*d050*/  F2FP.PACK_AB R39, R193, R187 ;  /* 0x000000bbc127723e */ /* 0x020fe400000000ff */
[----:B------:R-:W-:Y:S01]  /*d060*/  F2FP.PACK_AB R40, R174, R136 ;  /* 0x00000088ae28723e */ /* 0x000fe200000000ff */
[----:B------:R3:W-:Y:S01]  /*d070*/  MUFU.EX2 R58, R56 ;  /* 0x00000038003a7308 */ /* 0x0007e20000000800 */
[----:B------:R-:W-:Y:S03]  /*d080*/  F2FP.PACK_AB R42, R183, R179 ;  /* 0x000000b3b72a723e */ /* 0x000fe600000000ff */
[-C--:B-1----:R-:W-:Y:S06]  /*d090*/  HMMA.16816.F32 R4, R36, R52.reuse, R4 ;  /* 0x000000342404723c */ /* 0x082fec0000001804 */
[----:B------:R-:W1:Y:S02]  /*d0a0*/  MUFU.EX2 R57, R57 ;  /* 0x0000003900397308 */ /* 0x000e640000000800 */
[C---:B------:R-:W-:Y:S08]  /*d0b0*/  HMMA.16816.F32 R8, R40.reuse, R52, R8 ;  /* 0x000000342808723c */ /* 0x040ff00000001808 */
[----:B------:R-:W-:Y:S01]  /*d0c0*/  MUFU.EX2 R60, R60 ;  /* 0x0000003c003c7308 */ /* 0x000fe20000000800 */
[-C--:B------:R-:W-:Y:S03]  /*d0d0*/  HMMA.16816.F32 R12, R40, R54.reuse, R12 ;  /* 0x00000036280c723c */ /* 0x080fe6000000180c */
[----:B---3--:R-:W-:Y:S04]  /*d0e0*/  FADD.FTZ R56, R195, R139 ;  /* 0x0000008bc3387221 */ /* 0x008fe80000010000 */
[----:B------:R-:W-:Y:S01]  /*d0f0*/  FADD.FTZ R56, R196, R56 ;  /* 0x00000038c4387221 */ /* 0x000fe20000010000 */
[C---:B------:R-:W-:Y:S01]  /*d100*/  HMMA.16816.F32 R16, R36.reuse, R54, R16 ;  /* 0x000000362410723c */ /* 0x040fe20000001810 */
[----:B------:R-:W3:Y:S01]  /*d110*/  MUFU.EX2 R61, R61 ;  /* 0x0000003d003d7308 */ /* 0x000ee20000000800 */
[----:B------:R-:W5:Y:S06]  /*d120*/  LDSM.16.MT88.4 R52, [R210+0x4c00] ;  /* 0x004c0000d234783b */ /* 0x000f6c0000004200 */
[-C--:B------:R-:W-:Y:S03]  /*d130*/  HMMA.16816.F32 R20, R36, R44.reuse, R20 ;  /* 0x0000002c2414723c */ /* 0x080fe60000001814 */
[----:B------:R-:W-:Y:S05]  /*d140*/  MUFU.EX2 R70, R70 ;  /* 0x0000004600467308 */ /* 0x000fea0000000800 */
[C---:B------:R-:W-:Y:S05]  /*d150*/  HMMA.16816.F32 R24, R40.reuse, R44, R24 ;  /* 0x0000002c2818723c */ /* 0x040fea0000001818 */
[----:B------:R-:W-:Y:S03]  /*d160*/  MUFU.EX2 R71, R71 ;  /* 0x0000004700477308 */ /* 0x000fe60000000800 */
[-C--:B------:R-:W-:Y:S07]  /*d170*/  HMMA.16816.F32 R28, R40, R46.reuse, R28 ;  /* 0x0000002e281c723c */ /* 0x080fee000000181c */
[----:B------:R-:W-:Y:S01]  /*d180*/  MUFU.EX2 R82, R82 ;  /* 0x0000005200527308 */ /* 0x000fe20000000800 */
[----:B------:R-:W-:Y:S01]  /*d190*/  HMMA.16816.F32 R32, R36, R46, R32 ;  /* 0x0000002e2420723c */ /* 0x000fe20000001820 */
[----:B------:R-:W5:Y:S03]  /*d1a0*/  LDSM.16.MT88.4 R44, [R209+0x5000] ;  /* 0x00500000d12c783b */ /* 0x000f660000004200 */
[----:B--2---:R-:W-:Y:S02]  /*d1b0*/  F2FP.PACK_AB R41, R59, R66 ;  /* 0x000000423b29723e */ /* 0x004fe400000000ff */
[----:B------:R-:W-:Y:S02]  /*d1c0*/  F2FP.PACK_AB R43, R63, R62 ;  /* 0x0000003e3f2b723e */ /* 0x000fe400000000ff */
[----:B------:R-:W-:Y:S01]  /*d1d0*/  F2FP.PACK_AB R36, R207, R206 ;  /* 0x000000cecf24723e */ /* 0x000fe200000000ff */
[----:B------:R-:W-:Y:S03]  /*d1e0*/  MUFU.EX2 R83, R83 ;  /* 0x0000005300537308 */ /* 0x000fe60000000800 */
[----:B------:R-:W-:Y:S02]  /*d1f0*/  F2FP.PACK_AB R38, R224, R223 ;  /* 0x000000dfe026723e */ /* 0x000fe400000000ff */
[----:B------:R-:W-:Y:S02]  /*d200*/  F2FP.PACK_AB R37, R191, R188 ;  /* 0x000000bcbf25723e */ /* 0x000fe400000000ff */
[----:B------:R-:W-:Y:S02]  /*d210*/  F2FP.PACK_AB R39, R67, R192 ;  /* 0x000000c04327723e */ /* 0x000fe400000000ff */
[----:B-1----:R-:W-:Y:S01]  /*d220*/  F2FP.PACK_AB R40, R57, R58 ;  /* 0x0000003a3928723e */ /* 0x002fe200000000ff */
[----:B------:R-:W-:Y:S01]  /*d230*/  MUFU.EX2 R74, R74 ;  /* 0x0000004a004a7308 */ /* 0x000fe20000000800 */
[----:B---3--:R-:W-:Y:S03]  /*d240*/  F2FP.PACK_AB R42, R61, R60 ;  /* 0x0000003c3d2a723e */ /* 0x008fe600000000ff */
[-C--:B----4-:R-:W-:Y:S06]  /*d250*/  HMMA.16816.F32 R4, R36, R48.reuse, R4 ;  /* 0x000000302404723c */ /* 0x090fec0000001804 */
[----:B------:R-:W1:Y:S02]  /*d260*/  MUFU.EX2 R75, R75 ;  /* 0x0000004b004b7308 */ /* 0x000e640000000800 */
[C---:B------:R-:W-:Y:S08]  /*d270*/  HMMA.16816.F32 R8, R40.reuse, R48, R8 ;  /* 0x000000302808723c */ /* 0x040ff00000001808 */
[----:B------:R-:W-:Y:S01]  /*d280*/  MUFU.EX2 R78, R78 ;  /* 0x0000004e004e7308 */ /* 0x000fe20000000800 */
[-C--:B------:R-:W-:Y:S08]  /*d290*/  HMMA.16816.F32 R12, R40, R50.reuse, R12 ;  /* 0x00000032280c723c */ /* 0x080ff0000000180c */
[C---:B------:R-:W-:Y:S01]  /*d2a0*/  HMMA.16816.F32 R16, R36.reuse, R50, R16 ;  /* 0x000000322410723c */ /* 0x040fe20000001810 */
[----:B------:R-:W2:Y:S01]  /*d2b0*/  MUFU.EX2 R79, R79 ;  /* 0x0000004f004f7308 */ /* 0x000ea20000000800 */
[----:B------:R-:W3:Y:S06]  /*d2c0*/  LDSM.16.MT88.4 R48, [R210+0x5000] ;  /* 0x00500000d230783b */ /* 0x000eec0000004200 */
[-C--:B-----5:R-:W-:Y:S03]  /*d2d0*/  HMMA.16816.F32 R20, R36, R52.reuse, R20 ;  /* 0x000000342414723c */ /* 0x0a0fe60000001814 */
[----:B------:R-:W-:Y:S05]  /*d2e0*/  MUFU.EX2 R72, R72 ;  /* 0x0000004800487308 */ /* 0x000fea0000000800 */
[C---:B------:R-:W-:Y:S05]  /*d2f0*/  HMMA.16816.F32 R24, R40.reuse, R52, R24 ;  /* 0x000000342818723c */ /* 0x040fea0000001818 */
[----:B------:R-:W4:Y:S03]  /*d300*/  MUFU.EX2 R73, R73 ;  /* 0x0000004900497308 */ /* 0x000f260000000800 */
[-C--:B------:R-:W-:Y:S07]  /*d310*/  HMMA.16816.F32 R28, R40, R54.reuse, R28 ;  /* 0x00000036281c723c */ /* 0x080fee000000181c */
[----:B------:R-:W-:Y:S01]  /*d320*/  MUFU.EX2 R76, R76 ;  /* 0x0000004c004c7308 */ /* 0x000fe20000000800 */
[----:B------:R-:W-:Y:S01]  /*d330*/  HMMA.16816.F32 R32, R36, R54, R32 ;  /* 0x000000362420723c */ /* 0x000fe20000001820 */
[----:B------:R-:W-:Y:S03]  /*d340*/  LDSM.16.MT88.4 R52, [R210+0x5400] ;  /* 0x00540000d234783b */ /* 0x000fe60000004200 */
[----:B-1----:R-:W-:Y:S02]  /*d350*/  F2FP.PACK_AB R41, R75, R74 ;  /* 0x0000004a4b29723e */ /* 0x002fe400000000ff */
[----:B--2---:R-:W-:Y:S02]  /*d360*/  F2FP.PACK_AB R43, R79, R78 ;  /* 0x0000004e4f2b723e */ /* 0x004fe400000000ff */
[----:B------:R-:W-:Y:S01]  /*d370*/  F2FP.PACK_AB R36, R226, R225 ;  /* 0x000000e1e224723e */ /* 0x000fe200000000ff */
[----:B------:R-:W1:Y:S03]  /*d380*/  MUFU.EX2 R77, R77 ;  /* 0x0000004d004d7308 */ /* 0x000e660000000800 */
[----:B------:R-:W-:Y:S02]  /*d390*/  F2FP.PACK_AB R38, R228, R227 ;  /* 0x000000e3e426723e */ /* 0x000fe400000000ff */
[----:B------:R-:W-:Y:S02]  /*d3a0*/  F2FP.PACK_AB R37, R71, R70 ;  /* 0x000000464725723e */ /* 0x000fe400000000ff */
[----:B------:R-:W-:Y:S02]  /*d3b0*/  F2FP.PACK_AB R39, R83, R82 ;  /* 0x000000525327723e */ /* 0x000fe400000000ff */
[----:B----4-:R-:W-:Y:S01]  /*d3c0*/  F2FP.PACK_AB R40, R73, R72 ;  /* 0x000000484928723e */ /* 0x010fe200000000ff */
[----:B------:R-:W-:Y:S04]  /*d3d0*/  MUFU.EX2 R86, R86 ;  /* 0x0000005600567308 */ /* 0x000fe80000000800 */
[-C--:B------:R-:W-:Y:S06]  /*d3e0*/  HMMA.16816.F32 R4, R36, R44.reuse, R4 ;  /* 0x0000002c2404723c */ /* 0x080fec0000001804 */
[----:B------:R-:W-:Y:S01]  /*d3f0*/  MUFU.EX2 R87, R87 ;  /* 0x0000005700577308 */ /* 0x000fe20000000800 */
[----:B-1----:R-:W-:Y:S09]  /*d400*/  F2FP.PACK_AB R42, R77, R76 ;  /* 0x0000004c4d2a723e */ /* 0x002ff200000000ff */
[----:B------:R-:W-:Y:S01]  /*d410*/  MUFU.EX2 R98, R98 ;  /* 0x0000006200627308 */ /* 0x000fe20000000800 */
[C---:B------:R-:W-:Y:S09]  /*d420*/  HMMA.16816.F32 R8, R40.reuse, R44, R8 ;  /* 0x0000002c2808723c */ /* 0x040ff20000001808 */
[----:B------:R-:W-:Y:S01]  /*d430*/  MUFU.EX2 R99, R99 ;  /* 0x0000006300637308 */ /* 0x000fe20000000800 */
[-C--:B------:R-:W-:Y:S08]  /*d440*/  HMMA.16816.F32 R12, R40, R46.reuse, R12 ;  /* 0x0000002e280c723c */ /* 0x080ff0000000180c */
[C---:B------:R-:W-:Y:S01]  /*d450*/  HMMA.16816.F32 R16, R36.reuse, R46, R16 ;  /* 0x0000002e2410723c */ /* 0x040fe20000001810 */
[----:B------:R-:W-:Y:S01]  /*d460*/  MUFU.EX2 R90, R90 ;  /* 0x0000005a005a7308 */ /* 0x000fe20000000800 */
[----:B------:R-:W1:Y:S06]  /*d470*/  LDSM.16.MT88.4 R44, [R209+0x5400] ;  /* 0x00540000d12c783b */ /* 0x000e6c0000004200 */
[-C--:B---3--:R-:W-:Y:S03]  /*d480*/  HMMA.16816.F32 R20, R36, R48.reuse, R20 ;  /* 0x000000302414723c */ /* 0x088fe60000001814 */
[----:B------:R-:W2:Y:S05]  /*d490*/  MUFU.EX2 R91, R91 ;  /* 0x0000005b005b7308 */ /* 0x000eaa0000000800 */
[C---:B------:R-:W-:Y:S05]  /*d4a0*/  HMMA.16816.F32 R24, R40.reuse, R48, R24 ;  /* 0x000000302818723c */ /* 0x040fea0000001818 */
[----:B------:R-:W-:Y:S02]  /*d4b0*/  MUFU.EX2 R94, R94 ;  /* 0x0000005e005e7308 */ /* 0x000fe40000000800 */
[----:B------:R-:W-:Y:S01]  /*d4c0*/  FFMA.FTZ R48, R134, R241, R85 ;  /* 0x000000f186307223 */ /* 0x000fe20000010055 */
[-C--:B------:R-:W-:Y:S04]  /*d4d0*/  HMMA.16816.F32 R28, R40, R50.reuse, R28 ;  /* 0x00000032281c723c */ /* 0x080fe8000000181c */
[----:B------:R-:W-:Y:S01]  /*d4e0*/  FADD.FTZ R48, R129, R48 ;  /* 0x0000003081307221 */ /* 0x000fe20000010000 */
[----:B------:R-:W-:Y:S02]  /*d4f0*/  MOV R134, R137 ;  /* 0x0000008900867202 */ /* 0x000fe40000000f00 */
[----:B------:R-:W3:Y:S01]  /*d500*/  MUFU.EX2 R95, R95 ;  /* 0x0000005f005f7308 */ /* 0x000ee20000000800 */
[----:B------:R-:W-:Y:S04]  /*d510*/  HMMA.16816.F32 R32, R36, R50, R32 ;  /* 0x000000322420723c */ /* 0x000fe80000001820 */
[----:B--2---:R-:W-:Y:S03]  /*d520*/  F2FP.PACK_AB R41, R91, R90 ;  /* 0x0000005a5b29723e */ /* 0x004fe600000000ff */
[----:B------:R-:W-:Y:S01]  /*d530*/  F2FP.PACK_AB R36, R230, R229 ;  /* 0x000000e5e624723e */ /* 0x000fe200000000ff */
[----:B------:R-:W-:Y:S01]  /*d540*/  FADD.FTZ R51, R172, R48 ;  /* 0x00000030ac337221 */ /* 0x000fe20000010000 */
[----:B------:R-:W-:Y:S03]  /*d550*/  MUFU.EX2 R88, R88 ;  /* 0x0000005800587308 */ /* 0x000fe60000000800 */
[----:B------:R-:W-:Y:S01]  /*d560*/  FADD.FTZ R51, R176, R51 ;  /* 0x00000033b0337221 */ /* 0x000fe20000010000 */
[----:B------:R-:W-:Y:S01]  /*d570*/  F2FP.PACK_AB R38, R232, R231 ;  /* 0x000000e7e826723e */ /* 0x000fe200000000ff */
[----:B------:R-:W-:Y:S01]  /*d580*/  FADD.FTZ R48, R198, R56 ;  /* 0x00000038c6307221 */ /* 0x000fe20000010000 */
[----:B------:R-:W-:Y:S01]  /*d590*/  F2FP.PACK_AB R37, R87, R86 ;  /* 0x000000565725723e */ /* 0x000fe200000000ff */
[----:B------:R-:W-:Y:S01]  /*d5a0*/  FFMA.FTZ R50, R0, R243, R69 ;  /* 0x000000f300327223 */ /* 0x000fe20000010045 */
[----:B------:R-:W-:Y:S01]  /*d5b0*/  F2FP.PACK_AB R39, R99, R98 ;  /* 0x000000626327723e */ /* 0x000fe200000000ff */
[----:B------:R-:W-:Y:S01]  /*d5c0*/  FADD.FTZ R48, R197, R48 ;  /* 0x00000030c5307221 */ /* 0x000fe20000010000 */
[----:B------:R-:W2:Y:S01]  /*d5d0*/  MUFU.EX2 R89, R89 ;  /* 0x0000005900597308 */ /* 0x000ea20000000800 */
[----:B------:R-:W-:Y:S02]  /*d5e0*/  FADD.FTZ R50, R81, R50 ;  /* 0x0000003251327221 */ /* 0x000fe40000010000 */
[----:B------:R-:W-:Y:S01]  /*d5f0*/  FADD.FTZ R0, R100, R133 ;  /* 0x0000008564007221 */ /* 0x000fe20000010000 */
[----:B---3--:R-:W-:Y:S01]  /*d600*/  F2FP.PACK_AB R43, R95, R94 ;  /* 0x0000005e5f2b723e */ /* 0x008fe200000000ff */
[-C--:B-1----:R-:W-:Y:S03]  /*d610*/  HMMA.16816.F32 R4, R36, R44.reuse, R4 ;  /* 0x0000002c2404723c */ /* 0x082fe60000001804 */
[----:B------:R-:W-:Y:S01]  /*d620*/  FADD.FTZ R49, R113, R0 ;  /* 0x0000000071317221 */ /* 0x000fe20000010000 */
[----:B------:R-:W-:Y:S01]  /*d630*/  MOV R133, R138 ;  /* 0x0000008a00857202 */ /* 0x000fe20000000f00 */
[----:B------:R-:W-:Y:S01]  /*d640*/  MUFU.EX2 R92, R92 ;  /* 0x0000005c005c7308 */ /* 0x000fe20000000800 */
[----:B------:R-:W-:Y:S02]  /*d650*/  FADD.FTZ R0, R97, R50 ;  /* 0x0000003261007221 */ /* 0x000fe40000010000 */
[----:B------:R-:W-:Y:S01]  /*d660*/  FADD.FTZ R49, R135, R49 ;  /* 0x0000003187317221 */ /* 0x000fe20000010000 */
[----:B------:R-:W-:Y:S03]  /*d670*/  MOV R135, R3 ;  /* 0x0000000300877202 */ /* 0x000fe60000000f00 */
[----:B------:R-:W-:Y:S02]  /*d680*/  FADD.FTZ R50, R112, R0 ;  /* 0x0000000070327221 */ /* 0x000fe40000010000 */
[----:B------:R-:W-:Y:S01]  /*d690*/  FADD.FTZ R0, R96, R49 ;  /* 0x0000003160007221 */ /* 0x000fe20000010000 */
        /* <DEDUP_REMOVED lines=15> */
[----:B------:R-:W-:Y:S01]  /*d790*/  FADD.FTZ R53, R80, R50 ;  /* 0x0000003250357221 */ /* 0x000fe20000010000 */
[-C--:B------:R-:W-:Y:S01]  /*d7a0*/  HMMA.16816.F32 R28, R40, R54.reuse, R28 ;  /* 0x00000036281c723c */ /* 0x080fe2000000181c */
[----:B------:R-:W-:Y:S03]  /*d7b0*/  MUFU.EX2 R110, R110 ;  /* 0x0000006e006e7308 */ /* 0x000fe60000000800 */
[----:B------:R-:W-:Y:S02]  /*d7c0*/  FADD.FTZ R52, R101, R0 ;  /* 0x0000000065347221 */ /* 0x000fe40000010000 */
[----:B------:R-:W-:Y:S02]  /*d7d0*/  FADD.FTZ R53, R117, R53 ;  /* 0x0000003575357221 */ /* 0x000fe40000010000 */
[----:B------:R-:W-:Y:S01]  /*d7e0*/  FADD.FTZ R40, R116, R51 ;  /* 0x0000003374287221 */ /* 0x000fe20000010000 */
[----:B------:R-:W-:Y:S02]  /*d7f0*/  HMMA.16816.F32 R32, R36, R54, R32 ;  /* 0x000000362420723c */ /* 0x000fe40000001820 */
[----:B------:R-:W5:Y:S02]  /*d800*/  MUFU.EX2 R111, R111 ;  /* 0x0000006f006f7308 */ /* 0x000f640000000800 */
[----:B------:R-:W-:Y:S02]  /*d810*/  FADD.FTZ R41, R199, R48 ;  /* 0x00000030c7297221 */ /* 0x000fe40000010000 */
[----:B------:R-:W-:Y:S01]  /*d820*/  FADD.FTZ R56, R128, R40 ;  /* 0x0000002880387221 */ /* 0x000fe20000010000 */
[----:B------:R-:W5:Y:S01]  /*d830*/  LDSM.16.MT88.4 R48, [R210+0x5800] ;  /* 0x00580000d230783b */ /* 0x000f620000004200 */
[----:B------:R-:W-:Y:S01]  /*d840*/  FADD.FTZ R54, R200, R41 ;  /* 0x00000029c8367221 */ /* 0x000fe20000010000 */
[----:B------:R-:W-:Y:S03]  /*d850*/  F2FP.PACK_AB R36, R234, R233 ;  /* 0x000000e9ea24723e */ /* 0x000fe600000000ff */
[----:B------:R-:W-:Y:S01]  /*d860*/  FADD.FTZ R0, R186, R56 ;  /* 0x00000038ba007221 */ /* 0x000fe20000010000 */
[----:B------:R-:W-:Y:S01]  /*d870*/  F2FP.PACK_AB R38, R236, R235 ;  /* 0x000000ebec26723e */ /* 0x000fe200000000ff */
[----:B------:R-:W-:Y:S01]  /*d880*/  FADD.FTZ R52, R178, R52 ;  /* 0x00000034b2347221 */ /* 0x000fe20000010000 */
[----:B--2---:R-:W-:Y:S01]  /*d890*/  F2FP.PACK_AB R37, R103, R102 ;  /* 0x000000666725723e */ /* 0x004fe200000000ff */
[----:B------:R-:W-:Y:S01]  /*d8a0*/  FADD.FTZ R55, R201, R54 ;  /* 0x00000036c9377221 */ /* 0x000fe20000010000 */
[----:B-1----:R-:W-:Y:S01]  /*d8b0*/  F2FP.PACK_AB R39, R115, R114 ;  /* 0x000000727327723e */ /* 0x002fe200000000ff */
[----:B------:R-:W-:Y:S01]  /*d8c0*/  FADD.FTZ R54, R189, R0 ;  /* 0x00000000bd367221 */ /* 0x000fe20000010000 */
[----:B----4-:R-:W-:Y:S01]  /*d8d0*/  F2FP.PACK_AB R41, R107, R106 ;  /* 0x0000006a6b29723e */ /* 0x010fe200000000ff */
[----:B------:R-:W-:Y:S01]  /*d8e0*/  FADD.FTZ R0, R184, R52 ;  /* 0x00000034b8007221 */ /* 0x000fe20000010000 */
[----:B------:R-:W-:Y:S01]  /*d8f0*/  MUFU.EX2 R104, R104 ;  /* 0x0000006800687308 */ /* 0x000fe20000000800 */
[----:B------:R-:W-:Y:S02]  /*d900*/  FADD.FTZ R53, R175, R53 ;  /* 0x00000035af357221 */ /* 0x000fe40000010000 */
[----:B------:R-:W-:Y:S01]  /*d910*/  FADD.FTZ R0, R173, R0 ;  /* 0x00000000ad007221 */ /* 0x000fe20000010000 */
[-C--:B---3--:R-:W-:Y:S03]  /*d920*/  HMMA.16816.F32 R4, R36, R44.reuse, R4 ;  /* 0x0000002c2404723c */ /* 0x088fe60000001804 */
[----:B------:R-:W-:Y:S01]  /*d930*/  FADD.FTZ R0, R177, R0 ;  /* 0x00000000b1007221 */ /* 0x000fe20000010000 */
[----:B-----5:R-:W-:Y:S02]  /*d940*/  F2FP.PACK_AB R43, R111, R110 ;  /* 0x0000006e6f2b723e */ /* 0x020fe400000000ff */
[----:B------:R-:W1:Y:S10]  /*d950*/  MUFU.EX2 R105, R105 ;  /* 0x0000006900697308 */ /* 0x000e740000000800 */
        /* <DEDUP_REMOVED lines=13> */
[----:B------:R-:W-:Y:S01]  /*da30*/  FADD.FTZ R52, R136, R44 ;  /* 0x0000002c88347221 */ /* 0x000fe20000010000 */
[----:B------:R-:W-:Y:S01]  /*da40*/  MOV R136, R2 ;  /* 0x0000000200887202 */ /* 0x000fe20000000f00 */
        /* <DEDUP_REMOVED lines=27> */
[----:B------:R-:W-:Y:S01]  /*dc00*/  FADD.FTZ R46, R58, R47 ;  /* 0x0000002f3a2e7221 */ /* 0x000fe20000010000 */
[-C--:B------:R-:W-:Y:S03]  /*dc10*/  HMMA.16816.F32 R144, R168, R152.reuse, R4 ;  /* 0x00000098a890723c */ /* 0x080fe60000001804 */
[----:B------:R-:W-:Y:S02]  /*dc20*/  MUFU.EX2 R56, R120 ;  /* 0x0000007800387308 */ /* 0x000fe40000000800 */
[----:B------:R-:W-:Y:S02]  /*dc30*/  FADD.FTZ R52, R207, R44 ;  /* 0x0000002ccf347221 */ /* 0x000fe40000010000 */
[----:B------:R-:W-:Y:S02]  /*dc40*/  FADD.FTZ R47, R191, R0 ;  /* 0x00000000bf2f7221 */ /* 0x000fe40000010000 */
[----:B------:R-:W-:Y:S03]  /*dc50*/  FADD.FTZ R0, R59, R45 ;  /* 0x0000002d3b007221 */ /* 0x000fe60000010000 */
        /* <DEDUP_REMOVED lines=28> */
[----:B---3--:R-:W-:Y:S01]  /*de20*/  F2FP.PACK_AB R166, R68, R53 ;  /* 0x0000003544a6723e */ /* 0x008fe200000000ff */
[----:B------:R-:W-:Y:S02]  /*de30*/  FADD.FTZ R0, R79, R0 ;  /* 0x000000004f007221 */ /* 0x000fe40000010000 */
        /* <DEDUP_REMOVED lines=51> */
[----:B------:R-:W-:Y:S01]  /*e170*/  IADD3 R0, R222, -0x1, RZ ;  /* 0xffffffffde007810 */ /* 0x000fe20007ffe0ff */
[----:B------:R-:W-:Y:S02]  /*e180*/  FADD.FTZ R4, R53, R4 ;  /* 0x0000000435047221 */ /* 0x000fe40000010000 */
[----:B------:R-:W-:Y:S01]  /*e190*/  FADD.FTZ R242, R240, R6 ;  /* 0x00000006f0f27221 */ /* 0x000fe20000010000 */
[----:B------:R-:W-:Y:S01]  /*e1a0*/  MOV R222, R0 ;  /* 0x0000000000de7202 */ /* 0x000fe20000000f00 */
[----:B------:R-:W-:Y:S02]  /*e1b0*/  FADD.FTZ R241, R64, R7 ;  /* 0x0000000740f17221 */ /* 0x000fe40000010000 */
[----:B------:R-:W-:Y:S02]  /*e1c0*/  FADD.FTZ R244, R65, R5 ;  /* 0x0000000541f47221 */ /* 0x000fe40000010000 */
[----:B------:R-:W-:Y:S01]  /*e1d0*/  FADD.FTZ R243, R68, R4 ;  /* 0x0000000444f37221 */ /* 0x000fe20000010000 */
[----:B------:R-:W-:-:S05]  /*e1e0*/  @P1 BRA `(.L_x_121) ;  /* 0xffffb51000001947 */ /* 0x000fca000383ffff */
.L_x_120:
[----:B------:R1:W5:Y:S01]  /*e1f0*/  LDL R46, [R1+0x18] ;  /* 0x00001800012e7983 */ /* 0x0003620000100800 */
[----:B------:R-:W-:Y:S01]  /*e200*/  ISETP.NE.AND P0, PT, R252, -0x1, PT ;  /* 0xfffffffffc00780c */ /* 0x000fe20003f05270 */
[----:B------:R-:W2:Y:S01]  /*e210*/  LDC.U8 R29, c[0x0][0x329] ;  /* 0x0000ca40ff1d7b82 */ /* 0x000ea20000000000 */
[----:B------:R-:W-:Y:S01]  /*e220*/  BSSY B0, `(.L_x_124) ;  /* 0x00000de000007945 */ /* 0x000fe20003800000 */
[----:B------:R-:W3:Y:S04]  /*e230*/  SHFL.BFLY PT, R0, R241, 0x2, 0x1f ;  /* 0x0c401f00f1007f89 */ /* 0x000ee800000e0000 */
[----:B------:R-:W4:Y:S04]  /*e240*/  SHFL.BFLY PT, R5, R244, 0x2, 0x1f ;  /* 0x0c401f00f4057f89 */ /* 0x000f2800000e0000 */
[----:B------:R-:W1:Y:S04]  /*e250*/  SHFL.BFLY PT, R4, R242, 0x2, 0x1f ;  /* 0x0c401f00f2047f89 */ /* 0x000e6800000e0000 */
[----:B------:R-:W2:Y:S04]  /*e260*/  SHFL.BFLY PT, R6, R243, 0x2, 0x1f ;  /* 0x0c401f00f3067f89 */ /* 0x000ea800000e0000 */
[----:B------:R-:W2:Y:S01]  /*e270*/  S2R R45, SR_TID.X ;  /* 0x00000000002d7919 */ /* 0x000ea20000002100 */
[----:B---3--:R-:W-:-:S02]  /*e280*/  FADD.FTZ R0, R0, R241 ;  /* 0x000000f100007221 */ /* 0x008fc40000010000 */
[----:B----4-:R-:W-:-:S03]  /*e290*/  FADD.FTZ R5, R5, R244 ;  /* 0x000000f405057221 */ /* 0x010fc60000010000 */
[----:B------:R-:W3:Y:S01]  /*e2a0*/  SHFL.BFLY PT, R9, R0, 0x1, 0x1f ;  /* 0x0c201f0000097f89 */ /* 0x000ee200000e0000 */
[----:B-1----:R-:W-:-:S03]  /*e2b0*/  FADD.FTZ R4, R4, R242 ;  /* 0x000000f204047221 */ /* 0x002fc60000010000 */
[----:B------:R-:W1:Y:S01]  /*e2c0*/  SHFL.BFLY PT, R7, R5, 0x1, 0x1f ;  /* 0x0c201f0005077f89 */ /* 0x000e6200000e0000 */
[----:B--2---:R-:W-:-:S03]  /*e2d0*/  FADD.FTZ R6, R6, R243 ;  /* 0x000000f306067221 */ /* 0x004fc60000010000 */
[----:B------:R-:W2:Y:S01]  /*e2e0*/  SHFL.BFLY PT, R10, R4, 0x1, 0x1f ;  /* 0x0c201f00040a7f89 */ /* 0x000ea200000e0000 */
[----:B------:R-:W-:-:S03]  /*e2f0*/  SHF.R.S32.HI R28, RZ, 0x1f, R45 ;  /* 0x0000001fff1c7819 */ /* 0x000fc6000001142d */
[----:B------:R-:W4:Y:S01]  /*e300*/  SHFL.BFLY PT, R8, R6, 0x1, 0x1f ;  /* 0x0c201f0006087f89 */ /* 0x000f2200000e0000 */
[CC--:B------:R-:W-:Y:S02]  /*e310*/  LEA.HI R22, R28.reuse, R45.reuse, RZ, 0x2 ;  /* 0x0000002d1c167211 */ /* 0x0c0fe400078f10ff */
[----:B------:R-:W-:Y:S01]  /*e320*/  LEA.HI R28, R28, R45, RZ, 0x5 ;  /* 0x0000002d1c1c7211 */ /* 0x000fe200078f28ff */
[----:B---3--:R-:W-:Y:S01]  /*e330*/  FADD.FTZ R24, R0, R9 ;  /* 0x0000000900187221 */ /* 0x008fe20000010000 */
[----:B------:R-:W-:Y:S02]  /*e340*/  MOV R0, 0x3f800000 ;  /* 0x3f80000000007802 */ /* 0x000fe40000000f00 */
[----:B------:R-:W-:Y:S01]  /*e350*/  SHF.R.S32.HI R9, RZ, 0x5, R28 ;  /* 0x00000005ff097819 */ /* 0x000fe2000001141c */
[----:B-1----:R-:W-:Y:S01]  /*e360*/  FADD.FTZ R25, R5, R7 ;  /* 0x0000000705197221 */ /* 0x002fe20000010000 */
[----:B------:R-:W-:Y:S01]  /*e370*/  FSETP.NE.FTZ.AND P5, PT, R24, RZ, PT ;  /* 0x000000ff1800720b */ /* 0x000fe20003fb5000 */
[----:B------:R-:W-:-:S02]  /*e380*/  IMAD.MOV.U32 R5, RZ, RZ, 0x3f800000 ;  /* 0x3f800000ff057424 */ /* 0x000fc400078e00ff */
[----:B--2---:R-:W-:Y:S01]  /*e390*/  FADD.FTZ R21, R4, R10 ;  /* 0x0000000a04157221 */ /* 0x004fe20000010000 */
[----:B------:R-:W-:Y:S02]  /*e3a0*/  MOV R4, 0x3f800000 ;  /* 0x3f80000000047802 */ /* 0x000fe40000000f00 */
[----:B------:R-:W-:Y:S01]  /*e3b0*/  FSETP.NE.FTZ.AND P3, PT, R25, RZ, PT ;  /* 0x000000ff1900720b */ /* 0x000fe20003f75000 */
[----:B----4-:R-:W-:Y:S01]  /*e3c0*/  FADD.FTZ R23, R6, R8 ;  /* 0x0000000806177221 */ /* 0x010fe20000010000 */
[----:B------:R-:W-:Y:S01]  /*e3d0*/  FSETP.NE.FTZ.AND P6, PT, R21, RZ, PT ;  /* 0x000000ff1500720b */ /* 0x000fe20003fd5000 */
[----:B------:R-:W-:Y:S01]  /*e3e0*/  @P0 IMAD.WIDE.U32 R6, R252, c[0x0][0x1e8], RZ ;  /* 0x00007a00fc060a25 */ /* 0x000fe200078e00ff */
[----:B------:R-:W-:Y:S02]  /*e3f0*/  LOP3.LUT R8, R22, 0xfffffffc, RZ, 0xc0, !PT ;  /* 0xfffffffc16087812 */ /* 0x000fe400078ec0ff */
[----:B------:R-:W-:Y:S01]  /*e400*/  FSETP.NE.FTZ.AND P4, PT, R23, RZ, PT ;  /* 0x000000ff1700720b */ /* 0x000fe20003f95000 */
[----:B------:R-:W1:Y:S01]  /*e410*/  @P5 MUFU.RCP R5, R24 ;  /* 0x0000001800055308 */ /* 0x000e620000001000 */
[----:B------:R-:W-:Y:S01]  /*e420*/  SHF.R.S32.HI R22, RZ, 0x2, R22 ;  /* 0x00000002ff167819 */ /* 0x000fe20000011416 */
[----:B------:R-:W-:Y:S01]  /*e430*/  @P0 IMAD R44, R252, c[0x0][0x1ec], R7 ;  /* 0x00007b00fc2c0a24 */ /* 0x000fe200078e0207 */
[----:B------:R-:W-:Y:S01]  /*e440*/  IADD3 R8, -R8, R45, RZ ;  /* 0x0000002d08087210 */ /* 0x000fe20007ffe1ff */
[----:B------:R-:W-:Y:S01]  /*e450*/  @P0 IMAD.MOV.U32 R27, RZ, RZ, R6 ;  /* 0x000000ffff1b0224 */ /* 0x000fe200078e0006 */
[----:B------:R-:W-:-:S03]  /*e460*/  MOV R6, 0x3f800000 ;  /* 0x3f80000000067802 */ /* 0x000fc60000000f00 */
[----:B------:R-:W2:Y:S01]  /*e470*/  @P6 MUFU.RCP R4, R21 ;  /* 0x0000001500046308 */ /* 0x000ea20000001000 */
[----:B------:R-:W-:Y:S02]  /*e480*/  IMAD R26, R9, 0x100, R8 ;  /* 0x00000100091a7824 */ /* 0x000fe400078e0208 */
[----:B-1----:R-:W-:-:S05]  /*e490*/  FMUL.FTZ R146, R5, R146 ;  /* 0x0000009205927220 */ /* 0x002fca0000410000 */
[----:B------:R-:W1:Y:S01]  /*e4a0*/  @P4 MUFU.RCP R0, R23 ;  /* 0x0000001700004308 */ /* 0x000e620000001000 */
[C---:B------:R-:W-:Y:S02]  /*e4b0*/  FMUL.FTZ R20, R5.reuse, R147 ;  /* 0x0000009305147220 */ /* 0x040fe40000410000 */
[C---:B------:R-:W-:Y:S02]  /*e4c0*/  FMUL.FTZ R154, R5.reuse, R154 ;  /* 0x0000009a059a7220 */ /* 0x040fe40000410000 */
[C---:B------:R-:W-:Y:S01]  /*e4d0*/  FMUL.FTZ R16, R5.reuse, R155 ;  /* 0x0000009b05107220 */ /* 0x040fe20000410000 */
[----:B------:R-:W-:Y:S01]  /*e4e0*/  F2FP.PACK_AB R20, R20, R146 ;  /* 0x000000921414723e */ /* 0x000fe200000000ff */
[C---:B------:R-:W-:Y:S01]  /*e4f0*/  FMUL.FTZ R158, R5.reuse, R158 ;  /* 0x0000009e059e7220 */ /* 0x040fe20000410000 */
[----:B------:R-:W3:Y:S01]  /*e500*/  @P3 MUFU.RCP R6, R25 ;  /* 0x0000001900063308 */ /* 0x000ee20000001000 */
[C---:B------:R-:W-:Y:S01]  /*e510*/  FMUL.FTZ R13, R5.reuse, R159 ;  /* 0x0000009f050d7220 */ /* 0x040fe20000410000 */
[----:B------:R-:W-:Y:S01]  /*e520*/  F2FP.PACK_AB R16, R16, R154 ;  /* 0x0000009a1010723e */ /* 0x000fe200000000ff */
[----:B------:R-:W-:-:S02]  /*e530*/  FMUL.FTZ R170, R5, R170 ;  /* 0x000000aa05aa7220 */ /* 0x000fc40000410000 */
[----:B------:R-:W-:Y:S01]  /*e540*/  FMUL.FTZ R7, R5, R171 ;  /* 0x000000ab05077220 */ /* 0x000fe20000410000 */
[----:B------:R-:W-:Y:S01]  /*e550*/  SHF.R.S32.HI R5, RZ, 0x1f, R22 ;  /* 0x0000001fff057819 */ /* 0x000fe20000011416 */
[C---:B--2---:R-:W-:Y:S01]  /*e560*/  FMUL.FTZ R144, R4.reuse, R144 ;  /* 0x0000009004907220 */ /* 0x044fe20000410000 */
[----:B------:R-:W-:Y:S01]  /*e570*/  F2FP.PACK_AB R13, R13, R158 ;  /* 0x0000009e0d0d723e */ /* 0x000fe200000000ff */
[C---:B------:R-:W-:Y:S01]  /*e580*/  FMUL.FTZ R18, R4.reuse, R145 ;  /* 0x0000009104127220 */ /* 0x040fe20000410000 */
[----:B------:R-:W-:Y:S01]  /*e590*/  LEA.HI R5, R5, R22, RZ, 0x3 ;  /* 0x0000001605057211 */ /* 0x000fe200078f18ff */
[C---:B------:R-:W-:Y:S01]  /*e5a0*/  FMUL.FTZ R152, R4.reuse, R152 ;  /* 0x0000009804987220 */ /* 0x040fe20000410000 */
[----:B------:R-:W-:Y:S01]  /*e5b0*/  F2FP.PACK_AB R7, R7, R170 ;  /* 0x000000aa0707723e */ /* 0x000fe200000000ff */
[C---:B------:R-:W-:Y:S01]  /*e5c0*/  FMUL.FTZ R17, R4.reuse, R153 ;  /* 0x0000009904117220 */ /* 0x040fe20000410000 */
[----:B------:R-:W-:Y:S01]  /*e5d0*/  LOP3.LUT R5, R5, 0xfffffff8, RZ, 0xc0, !PT ;  /* 0xfffffff805057812 */ /* 0x000fe200078ec0ff */
[----:B------:R-:W-:Y:S01]  /*e5e0*/  FMUL.FTZ R156, R4, R156 ;  /* 0x0000009c049c7220 */ /* 0x000fe20000410000 */
[----:B------:R-:W-:Y:S01]  /*e5f0*/  F2FP.PACK_AB R18, R18, R144 ;  /* 0x000000901212723e */ /* 0x000fe200000000ff */
[----:B------:R-:W-:Y:S01]  /*e600*/  FMUL.FTZ R14, R4, R157 ;  /* 0x0000009d040e7220 */ /* 0x000fe20000410000 */
[----:B------:R-:W-:Y:S01]  /*e610*/  F2FP.PACK_AB R17, R17, R152 ;  /* 0x000000981111723e */ /* 0x000fe200000000ff */
[----:B------:R-:W-:-:S02]  /*e620*/  IMAD.IADD R5, R22, 0x1, -R5 ;  /* 0x0000000116057824 */ /* 0x000fc400078e0a05 */
[----:B------:R-:W-:Y:S01]  /*e630*/  FMUL.FTZ R168, R4, R168 ;  /* 0x000000a804a87220 */ /* 0x000fe20000410000 */
[----:B------:R-:W-:Y:S01]  /*e640*/  F2FP.PACK_AB R14, R14, R156 ;  /* 0x0000009c0e0e723e */ /* 0x000fe200000000ff */
[----:B------:R-:W-:Y:S01]  /*e650*/  FMUL.FTZ R10, R4, R169 ;  /* 0x000000a9040a7220 */ /* 0x000fe20000410000 */
[----:B------:R-:W-:Y:S01]  /*e660*/  LEA.HI R4, R5, R5, RZ, 0x1 ;  /* 0x0000000505047211 */ /* 0x000fe200078f08ff */
[C---:B-1----:R-:W-:Y:S02]  /*e670*/  FMUL.FTZ R140, R0.reuse, R140 ;  /* 0x0000008c008c7220 */ /* 0x042fe40000410000 */
[----:B------:R-:W-:Y:S01]  /*e680*/  FMUL.FTZ R19, R0, R141 ;  /* 0x0000008d00137220 */ /* 0x000fe20000410000 */
[----:B------:R-:W-:Y:S01]  /*e690*/  F2FP.PACK_AB R10, R10, R168 ;  /* 0x000000a80a0a723e */ /* 0x000fe200000000ff */
        /* <DEDUP_REMOVED lines=9> */
[----:B---3--:R-:W-:Y:S01]  /*e730*/  FMUL.FTZ R143, R6, R143 ;  /* 0x0000008f068f7220 */ /* 0x008fe20000410000 */
[----:B------:R-:W-:Y:S01]  /*e740*/  LOP3.LUT R4, R4, 0x3fffffe, RZ, 0xc0, !PT ;  /* 0x03fffffe04047812 */ /* 0x000fe200078ec0ff */
[----:B------:R-:W-:Y:S01]  /*e750*/  FMUL.FTZ R142, R6, R142 ;  /* 0x0000008e068e7220 */ /* 0x000fe20000410000 */
[----:B------:R-:W-:Y:S01]  /*e760*/  LOP3.LUT P2, RZ, R0, 0x2, RZ, 0xc0, !PT ;  /* 0x0000000200ff7812 */ /* 0x000fe2000784c0ff */
[----:B------:R-:W-:Y:S01]  /*e770*/  FMUL.FTZ R151, R6, R151 ;  /* 0x0000009706977220 */ /* 0x000fe20000410000 */
[----:B------:R-:W-:Y:S01]  /*e780*/  F2FP.PACK_AB R12, R12, R160 ;  /* 0x000000a00c0c723e */ /* 0x000fe200000000ff */
[C---:B------:R-:W-:Y:S01]  /*e790*/  FMUL.FTZ R150, R6.reuse, R150 ;  /* 0x0000009606967220 */ /* 0x040fe20000410000 */
[----:B------:R-:W-:Y:S01]  /*e7a0*/  F2FP.PACK_AB R142, R143, R142 ;  /* 0x0000008e8f8e723e */ /* 0x000fe200000000ff */
[C---:B------:R-:W-:Y:S01]  /*e7b0*/  FMUL.FTZ R163, R6.reuse, R163 ;  /* 0x000000a306a37220 */ /* 0x040fe20000410000 */
[----:B------:R-:W-:Y:S01]  /*e7c0*/  F2FP.PACK_AB R9, R9, R164 ;  /* 0x000000a40909723e */ /* 0x000fe200000000ff */
[C---:B------:R-:W-:Y:S01]  /*e7d0*/  FMUL.FTZ R11, R6.reuse, R162 ;  /* 0x000000a2060b7220 */ /* 0x040fe20000410000 */
[----:B------:R-:W-:Y:S01]  /*e7e0*/  F2FP.PACK_AB R150, R151, R150 ;  /* 0x000000969796723e */ /* 0x000fe200000000ff */
[----:B------:R-:W-:-:S02]  /*e7f0*/  FMUL.FTZ R167, R6, R167 ;  /* 0x000000a706a77220 */ /* 0x000fc40000410000 */
[----:B------:R-:W-:Y:S01]  /*e800*/  FMUL.FTZ R8, R6, R166 ;  /* 0x000000a606087220 */ /* 0x000fe20000410000 */
[----:B------:R-:W-:Y:S01]  /*e810*/  SHF.L.U32 R6, R0, 0x6, RZ ;  /* 0x0000000600067819 */ /* 0x000fe200000006ff */
[----:B------:R-:W-:Y:S01]  /*e820*/  IMAD.IADD R4, R5, 0x1, -R4 ;  /* 0x0000000105047824 */ /* 0x000fe200078e0a04 */
[----:B------:R-:W-:Y:S02]  /*e830*/  F2FP.PACK_AB R11, R163, R11 ;  /* 0x0000000ba30b723e */ /* 0x000fe400000000ff */
[----:B------:R-:W-:Y:S02]  /*e840*/  LOP3.LUT R5, R6, 0xc0, RZ, 0xc0, !PT ;  /* 0x000000c006057812 */ /* 0x000fe400078ec0ff */
[----:B------:R-:W-:Y:S02]  /*e850*/  LEA R4, R4, R26, 0x4 ;  /* 0x0000001a04047211 */ /* 0x000fe400078e20ff */
[----:B------:R-:W-:Y:S01]  /*e860*/  LEA.HI R5, R5, R5, RZ, 0x1d ;  /* 0x0000000505057211 */ /* 0x000fe200078fe8ff */
[----:B------:R-:W1:Y:S01]  /*e870*/  LDC.U8 R26, c[0x0][0x328] ;  /* 0x0000ca00ff1a7b82 */ /* 0x000e620000000000 */
[----:B------:R-:W-:-:S02]  /*e880*/  LOP3.LUT R6, R0, 0x1, RZ, 0xc0, !PT ;  /* 0x0000000100067812 */ /* 0x000fc400078ec0ff */
[----:B------:R-:W-:Y:S01]  /*e890*/  F2FP.PACK_AB R8, R167, R8 ;  /* 0x00000008a708723e */ /* 0x000fe200000000ff */
[----:B------:R-:W-:Y:S01]  /*e8a0*/  IMAD.U32 R0, R4, 0x2, R5 ;  /* 0x0000000204007824 */ /* 0x000fe200078e0005 */
[----:B------:R-:W-:Y:S02]  /*e8b0*/  ISETP.NE.U32.AND P1, PT, R6, 0x1, PT ;  /* 0x000000010600780c */ /* 0x000fe40003f25070 */
[----:B------:R-:W-:Y:S01]  /*e8c0*/  MOV R6, 0xfffffff0 ;  /* 0xfffffff000067802 */ /* 0x000fe20000000f00 */
[----:B------:R-:W-:-:S03]  /*e8d0*/  IMAD.SHL.U32 R0, R0, 0x2, RZ ;  /* 0x0000000200007824 */ /* 0x000fc600078e00ff */
[----:B------:R-:W-:Y:S02]  /*e8e0*/  SEL R6, R6, 0x10, !P1 ;  /* 0x0000001006067807 */ /* 0x000fe40004800000 */
[C---:B------:R-:W-:Y:S01]  /*e8f0*/  IADD3 R4, R0.reuse, 0x20, RZ ;  /* 0x0000002000047810 */ /* 0x040fe20007ffe0ff */
[----:B------:R2:W-:Y:S01]  /*e900*/  STS [R0], R18 ;  /* 0x0000001200007388 */ /* 0x0005e20000000800 */
[C---:B------:R-:W-:Y:S02]  /*e910*/  IADD3 R5, R0.reuse, R6, RZ ;  /* 0x0000000600057210 */ /* 0x040fe40007ffe0ff */
[----:B------:R-:W-:Y:S01]  /*e920*/  @P2 IADD3 R4, R0, -0x20, RZ ;  /* 0xffffffe000042810 */ /* 0x000fe20007ffe0ff */
[----:B------:R-:W-:Y:S01]  /*e930*/  STS [R0+0x200], R20 ;  /* 0x0002001400007388 */ /* 0x000fe20000000800 */
[----:B------:R-:W-:-:S03]  /*e940*/  ISETP.NE.AND P1, PT, R29, RZ, PT ;  /* 0x000000ff1d00720c */ /* 0x000fc60003f25270 */
[----:B------:R3:W-:Y:S01]  /*e950*/  STS [R5], R17 ;  /* 0x0000001105007388 */ /* 0x0007e20000000800 */
[----:B-1----:R-:W-:-:S03]  /*e960*/  ISETP.NE.AND P2, PT, R26, RZ, PT ;  /* 0x000000ff1a00720c */ /* 0x002fc60003f45270 */
[----:B------:R1:W-:Y:S04]  /*e970*/  STS [R5+0x200], R16 ;  /* 0x0002001005007388 */ /* 0x0003e80000000800 */
[----:B------:R4:W-:Y:S04]  /*e980*/  STS [R0+0x1000], R19 ;  /* 0x0010001300007388 */ /* 0x0009e80000000800 */
[----:B------:R4:W-:Y:S04]  /*e990*/  STS [R0+0x1200], R142 ;  /* 0x0012008e00007388 */ /* 0x0009e80000000800 */
[----:B------:R4:W-:Y:S04]  /*e9a0*/  STS [R5+0x1000], R15 ;  /* 0x0010000f05007388 */ /* 0x0009e80000000800 */
[----:B--2---:R-:W2:Y:S04]  /*e9b0*/  S2R R18, SR_CTAID.Y ;  /* 0x0000000000127919 */ /* 0x004ea80000002600 */
[----:B------:R2:W-:Y:S01]  /*e9c0*/  STS [R5+0x1200], R150 ;  /* 0x0012009605007388 */ /* 0x0005e20000000800 */
[----:B---3--:R-:W-:-:S03]  /*e9d0*/  MOV R17, 0x7f800000 ;  /* 0x7f80000000117802 */ /* 0x008fc60000000f00 */
[----:B------:R3:W-:Y:S01]  /*e9e0*/  STS [R4], R14 ;  /* 0x0000000e04007388 */ /* 0x0007e20000000800 */
[----:B-1----:R-:W-:-:S03]  /*e9f0*/  MOV R16, 0x7f800000 ;  /* 0x7f80000000107802 */ /* 0x002fc60000000f00 */
[----:B------:R1:W-:Y:S04]  /*ea00*/  STS [R4+0x200], R13 ;  /* 0x0002000d04007388 */ /* 0x0003e80000000800 */
[----:B----4-:R-:W4:Y:S01]  /*ea10*/  S2R R19, SR_CTAID.Z ;  /* 0x0000000000137919 */ /* 0x010f220000002700 */
[----:B------:R-:W-:-:S03]  /*ea20*/  IMAD.IADD R0, R6, 0x1, R4 ;  /* 0x0000000106007824 */ /* 0x000fc600078e0204 */
[----:B------:R-:W4:Y:S04]  /*ea30*/  S2R R15, SR_CTAID.X ;  /* 0x00000000000f7919 */ /* 0x000f280000002500 */
[----:B------:R-:W-:Y:S04]  /*ea40*/  STS [R0], R10 ;  /* 0x0000000a00007388 */ /* 0x000fe80000000800 */
[----:B------:R4:W-:Y:S01]  /*ea50*/  STS [R0+0x200], R7 ;  /* 0x0002000700007388 */ /* 0x0009e20000000800 */
[----:B--2---:R-:W-:-:S03]  /*ea60*/  @P1 MOV R5, c[0x0][0x210] ;  /* 0x0000840000051a02 */ /* 0x004fc60000000f00 */
[----:B------:R2:W-:Y:S01]  /*ea70*/  STS [R4+0x1000], R12 ;  /* 0x0010000c04007388 */ /* 0x0005e20000000800 */
[----:B---3--:R-:W-:Y:S03]  /*ea80*/  @P5 MUFU.LG2 R14, R24 ;  /* 0x00000018000e5308 */ /* 0x008fe60000000c00 */
[----:B------:R3:W-:Y:S04]  /*ea90*/  STS [R4+0x1200], R11 ;  /* 0x0012000b04007388 */ /* 0x0007e80000000800 */
[----:B------:R-:W-:Y:S01]  /*eaa0*/  STS [R0+0x1000], R9 ;  /* 0x0010000900007388 */ /* 0x000fe20000000800 */
[----:B-1----:R-:W-:Y:S03]  /*eab0*/  @P4 MUFU.LG2 R13, R23 ;  /* 0x00000017000d4308 */ /* 0x002fe60000000c00 */
[----:B------:R1:W-:Y:S04]  /*eac0*/  STS [R0+0x1200], R8 ;  /* 0x0012000800007388 */ /* 0x0003e80000000800 */
[----:B------:R-:W-:Y:S01]  /*ead0*/  BAR.SYNC.DEFER_BLOCKING 0x0 ;  /* 0x0000000000007b1d */ /* 0x000fe20000010000 */
[----:B----4-:R-:W-:-:S02]  /*eae0*/  @P1 IMAD R7, R5, c[0x0][0x214], RZ ;  /* 0x0000850005071a24 */ /* 0x010fc400078e02ff */
[----:B------:R-:W-:-:S03]  /*eaf0*/  @!P1 IMAD.MOV.U32 R5, RZ, RZ, c[0x0][0x214] ;  /* 0x00008500ff059624 */ /* 0x000fc600078e00ff */
[----:B--2---:R-:W2:Y:S02]  /*eb00*/  @P6 MUFU.LG2 R12, R21 ;  /* 0x00000015000c6308 */ /* 0x004ea40000000c00 */
[----:B------:R-:W-:Y:S02]  /*eb10*/  @!P1 SEL R7, R5, c[0x0][0x234], !P2 ;  /* 0x00008d0005079a07 */ /* 0x000fe40005000000 */
[----:B---3--:R-:W-:Y:S02]  /*eb20*/  @!P0 SHF.R.S32.HI R4, RZ, 0x1f, R18 ;  /* 0x0000001fff048819 */ /* 0x008fe40000011412 */
[----:B------:R-:W-:Y:S02]  /*eb30*/  ISETP.NE.OR P2, PT, R29, RZ, !P2 ;  /* 0x000000ff1d00720c */ /* 0x000fe40005745670 */
[----:B------:R-:W3:Y:S01]  /*eb40*/  @P3 MUFU.LG2 R11, R25 ;  /* 0x00000019000b3308 */ /* 0x000ee20000000c00 */
[----:B------:R-:W-:Y:S01]  /*eb50*/  @!P0 IMAD R5, R4, c[0x0][0x1e0], RZ ;  /* 0x0000780004058a24 */ /* 0x000fe200078e02ff */
[----:B------:R-:W-:Y:S01]  /*eb60*/  LOP3.LUT R4, R28, 0xffffffe0, RZ, 0xc0, !PT ;  /* 0xffffffe01c047812 */ /* 0x000fe200078ec0ff */
[----:B-1----:R-:W-:Y:S01]  /*eb70*/  @!P0 IMAD.WIDE.U32 R8, R18, c[0x0][0x1e0], RZ ;  /* 0x0000780012088a25 */ /* 0x002fe200078e00ff */
[----:B------:R-:W-:Y:S01]  /*eb80*/  @P1 MOV R0, 0x1 ;  /* 0x0000000100001802 */ /* 0x000fe20000000f00 */
[----:B------:R1:W4:Y:S02]  /*eb90*/  LDS.128 R28, [R221] ;  /* 0x00000000dd1c7984 */ /* 0x0003240000000c00 */
[----:B------:R-:W-:-:S02]  /*eba0*/  @!P1 IMAD R0, R7, c[0x0][0x1c0], RZ ;  /* 0x0000700007009a24 */ /* 0x000fc400078e02ff */
[C---:B------:R-:W-:Y:S01]  /*ebb0*/  @!P0 IMAD R5, R18.reuse, c[0x0][0x1e4], R5 ;  /* 0x0000790012058a24 */ /* 0x040fe200078e0205 */
[----:B------:R1:W1:Y:S01]  /*ebc0*/  LDS.128 R32, [R221+0x800] ;  /* 0x00080000dd207984 */ /* 0x0002620000000c00 */
[----:B------:R-:W-:Y:S02]  /*ebd0*/  @!P2 IMAD R6, R18, c[0x0][0x214], RZ ;  /* 0x000085001206aa24 */ /* 0x000fe400078e02ff */
[----:B------:R-:W-:Y:S01]  /*ebe0*/  @!P0 IMAD.MOV.U32 R27, RZ, RZ, R8 ;  /* 0x000000ffff1b8224 */ /* 0x000fe200078e0008 */
[----:B------:R1:W1:Y:S01]  /*ebf0*/  LDS.128 R36, [R221+0x1000] ;  /* 0x00100000dd247984 */ /* 0x0002620000000c00 */
[----:B------:R-:W-:Y:S01]  /*ec00*/  IMAD.IADD R10, R45, 0x1, -R4 ;  /* 0x000000012d0a7824 */ /* 0x000fe200078e0a04 */
[----:B------:R-:W-:Y:S01]  /*ec10*/  @!P2 SEL R8, R6, R252, !P0 ;  /* 0x000000fc0608a207 */ /* 0x000fe20004000000 */
[----:B------:R-:W-:Y:S01]  /*ec20*/  IMAD R0, R18, R0, RZ ;  /* 0x0000000012007224 */ /* 0x000fe200078e02ff */
[----:B------:R1:W1:Y:S01]  /*ec30*/  LDS.128 R40, [R221+0x1800] ;  /* 0x00180000dd287984 */ /* 0x0002620000000c00 */
[----:B------:R-:W-:Y:S01]  /*ec40*/  @P1 MOV R6, c[0x0][0x210] ;  /* 0x0000840000061a02 */ /* 0x000fe20000000f00 */
[----:B------:R-:W-:Y:S01]  /*ec50*/  @!P1 IMAD.MOV.U32 R6, RZ, RZ, 0x1 ;  /* 0x00000001ff069424 */ /* 0x000fe200078e00ff */
[----:B------:R-:W-:Y:S01]  /*ec60*/  @!P0 IADD3 R44, R9, R5, RZ ;  /* 0x00000005092c8210 */ /* 0x000fe20007ffe0ff */
[----:B--2---:R-:W-:Y:S01]  /*ec70*/  @P6 FMUL.FTZ R9, R12, 0.69314718246459960938 ;  /* 0x3f3172180c096820 */ /* 0x004fe20000410000 */
[----:B------:R-:W-:Y:S01]  /*ec80*/  CS2R R4, SRZ ;  /* 0x0000000000047805 */ /* 0x000fe2000001ff00 */
[----:B------:R-:W-:-:S02]  /*ec90*/  SEL R0, R0, RZ, P2 ;  /* 0x000000ff00007207 */ /* 0x000fc40001000000 */
[----:B------:R-:W-:Y:S02]  /*eca0*/  @!P2 SHF.R.S32.HI R5, RZ, 0x1f, R8 ;  /* 0x0000001fff05a819 */ /* 0x000fe40000011408 */
[----:B------:R-:W-:Y:S01]  /*ecb0*/  LOP3.LUT P0, RZ, R10, 0x3, RZ, 0xc0, !PT ;  /* 0x000000030aff7812 */ /* 0x000fe2000780c0ff */
[----:B------:R-:W-:Y:S01]  /*ecc0*/  IMAD R0, R19, R7, R0 ;  /* 0x0000000713007224 */ /* 0x000fe200078e0200 */
[----:B------:R-:W-:Y:S01]  /*ecd0*/  @!P2 MOV R4, R8 ;  /* 0x000000080004a202 */ /* 0x000fe20000000f00 */
[----:B------:R-:W-:Y:S01]  /*ece0*/  IMAD R8, R15, R6, RZ ;  /* 0x000000060f087224 */ /* 0x000fe200078e02ff */
[----:B------:R-:W-:Y:S01]  /*ecf0*/  MOV R18, 0x7f800000 ;  /* 0x7f80000000127802 */ /* 0x000fe20000000f00 */
[----:B------:R-:W-:Y:S02]  /*ed00*/  @P6 FFMA.FTZ R18, R138, c[0x0][0x238], R9 ;  /* 0x00008e008a126a23 */ /* 0x000fe40000010009 */
[----:B------:R-:W-:Y:S01]  /*ed10*/  @P4 FMUL.FTZ R9, R13, 0.69314718246459960938 ;  /* 0x3f3172180d094820 */ /* 0x000fe20000410000 */
[----:B------:R-:W-:Y:S01]  /*ed20*/  SHF.L.U32 R12, R8, 0x7, RZ ;  /* 0x00000007080c7819 */ /* 0x000fe200000006ff */
[----:B------:R-:W-:-:S02]  /*ed30*/  @P5 FMUL.FTZ R10, R14, 0.69314718246459960938 ;  /* 0x3f3172180e0a5820 */ /* 0x000fc40000410000 */
[----:B---3--:R-:W-:Y:S01]  /*ed40*/  @P3 FMUL.FTZ R8, R11, 0.69314718246459960938 ;  /* 0x3f3172180b083820 */ /* 0x008fe20000410000 */
[----:B------:R-:W-:Y:S01]  /*ed50*/  IADD3 R7, P2, P1, R12, R4, R0 ;  /* 0x000000040c077210 */ /* 0x000fe2000795e000 */
[----:B------:R-:W-:Y:S01]  /*ed60*/  IMAD.MOV.U32 R15, RZ, RZ, 0x7f800000 ;  /* 0x7f800000ff0f7424 */ /* 0x000fe200078e00ff */
[----:B------:R-:W-:Y:S01]  /*ed70*/  SHF.R.S32.HI R4, RZ, 0x1f, R12 ;  /* 0x0000001fff047819 */ /* 0x000fe2000001140c */
[----:B------:R-:W-:Y:S01]  /*ed80*/  @P4 FFMA.FTZ R15, R2, c[0x0][0x238], R9 ;  /* 0x00008e00020f4a23 */ /* 0x000fe20000010009 */
[----:B------:R-:W-:Y:S01]  /*ed90*/  SHF.R.S32.HI R0, RZ, 0x1f, R0 ;  /* 0x0000001fff007819 */ /* 0x000fe20000011400 */
[----:B------:R-:W-:Y:S02]  /*eda0*/  @P5 FFMA.FTZ R17, R137, c[0x0][0x238], R10 ;  /* 0x00008e0089115a23 */ /* 0x000fe4000001000a */
[----:B------:R-:W-:Y:S01]  /*edb0*/  @P3 FFMA.FTZ R16, R3, c[0x0][0x238], R8 ;  /* 0x00008e0003103a23 */ /* 0x000fe20000010008 */
[----:B------:R-:W-:Y:S01]  /*edc0*/  IADD3.X R2, R4, R5, R0, P2, P1 ;  /* 0x0000000504027210 */ /* 0x000fe200017e2400 */
[----:B------:R-:W-:Y:S05]  /*edd0*/  @P0 BRA `(.L_x_125) ;  /* 0x0000022000000947 */ /* 0x000fea0003800000 */
[----:B----4-:R-:W2:Y:S04]  /*ede0*/  LDL.LU R48, [R1+0x28] ;  /* 0x0000280001307983 */ /* 0x010ea80000300800 */
[----:B------:R-:W2:Y:S02]  /*edf0*/  LDL.LU R47, [R1+0x2c] ;  /* 0x00002c00012f7983 */ /* 0x000ea40000300800 */
[----:B--2---:R-:W-:-:S05]  /*ee00*/  IMAD R0, R47, 0x10, R48 ;  /* 0x000000102f007824 */ /* 0x004fca00078e0230 */
[CC--:B-----5:R-:W-:Y:S02]  /*ee10*/  ISETP.GE.AND P6, PT, R0.reuse, R46.reuse, PT ;  /* 0x0000002e0000720c */ /* 0x0e0fe40003fc6270 */
[C---:B------:R-:W-:Y:S02]  /*ee20*/  IADD3 R4, R0.reuse, 0x8, RZ ;  /* 0x0000000800047810 */ /* 0x040fe40007ffe0ff */
[----:B------:R-:W-:Y:S02]  /*ee30*/  IADD3 R3, R0, 0x40, RZ ;  /* 0x0000004000037810 */ /* 0x000fe40007ffe0ff */
[-C--:B------:R-:W-:Y:S02]  /*ee40*/  ISETP.GE.AND P5, PT, R4, R46.reuse, PT ;  /* 0x0000002e0400720c */ /* 0x080fe40003fa6270 */
[----:B------:R-:W-:Y:S02]  /*ee50*/  IADD3 R5, R0, 0x48, RZ ;  /* 0x0000004800057810 */ /* 0x000fe40007ffe0ff */
[----:B------:R-:W-:-:S02]  /*ee60*/  ISETP.GE.AND P4, PT, R3, R46, PT ;  /* 0x0000002e0300720c */ /* 0x000fc40003f86270 */
[----:B------:R-:W-:Y:S01]  /*ee70*/  ISETP.GE.AND P3, PT, R5, R46, PT ;  /* 0x0000002e0500720c */ /* 0x000fe20003f66270 */
[----:B------:R-:W-:-:S05]  /*ee80*/  @!P6 IMAD R0, R0, R6, RZ ;  /* 0x000000060000e224 */ /* 0x000fca00078e02ff */
[----:B------:R-:W-:Y:S01]  /*ee90*/  @!P6 IADD3 R9, P0, R0, R7, RZ ;  /* 0x000000070009e210 */ /* 0x000fe20007f1e0ff */
[----:B------:R-:W-:-:S03]  /*eea0*/  @!P5 IMAD R4, R4, R6, RZ ;  /* 0x000000060404d224 */ /* 0x000fc600078e02ff */
[----:B------:R-:W-:Y:S01]  /*eeb0*/  @!P6 LEA.HI.X.SX32 R10, R0, R2, 0x1, P0 ;  /* 0x00000002000ae211 */ /* 0x000fe200000f0eff */
[-C--:B------:R-:W-:Y:S01]  /*eec0*/  @!P4 IMAD R11, R3, R6.reuse, RZ ;  /* 0x00000006030bc224 */ /* 0x080fe200078e02ff */
[CC--:B------:R-:W-:Y:S01]  /*eed0*/  @!P5 IADD3 R0, P2, R4.reuse, R7.reuse, RZ ;  /* 0x000000070400d210 */ /* 0x0c0fe20007f5e0ff */
[----:B------:R-:W-:Y:S01]  /*eee0*/  @!P3 IMAD R3, R5, R6, RZ ;  /* 0x000000060503b224 */ /* 0x000fe200078e02ff */
[C---:B------:R-:W-:Y:S02]  /*eef0*/  @!P6 LEA R8, P0, R9.reuse, c[0x0][0x200], 0x2 ;  /* 0x000080000908ea11 */ /* 0x040fe400078010ff */
[----:B------:R-:W-:Y:S02]  /*ef00*/  @!P5 LEA.HI.X.SX32 R4, R4, R2, 0x1, P2 ;  /* 0x000000020404d211 */ /* 0x000fe400010f0eff */
[----:B------:R-:W-:Y:S02]  /*ef10*/  @!P6 LEA.HI.X R9, R9, c[0x0][0x204], R10, 0x2, P0 ;  /* 0x000081000909ea11 */ /* 0x000fe400000f140a */
[----:B------:R-:W-:-:S02]  /*ef20*/  @!P4 IADD3 R5, P1, R11, R7, RZ ;  /* 0x000000070b05c210 */ /* 0x000fc40007f3e0ff */
[C---:B------:R-:W-:Y:S01]  /*ef30*/  @!P5 LEA R6, P2, R0.reuse, c[0x0][0x200], 0x2 ;  /* 0x000080000006da11 */ /* 0x040fe200078410ff */
[----:B------:R2:W-:Y:S01]  /*ef40*/  @!P6 STG.E [R8.64], R18 ;  /* 0x000000120800e986 */ /* 0x0005e2000c101906 */
[----:B------:R-:W-:Y:S02]  /*ef50*/  @!P3 IADD3 R10, P0, R3, R7, RZ ;  /* 0x00000007030ab210 */ /* 0x000fe40007f1e0ff */
[-C--:B------:R-:W-:Y:S02]  /*ef60*/  @!P4 LEA.HI.X.SX32 R11, R11, R2.reuse, 0x1, P1 ;  /* 0x000000020b0bc211 */ /* 0x080fe400008f0eff */
[----:B------:R-:W-:Y:S02]  /*ef70*/  @!P5 LEA.HI.X R7, R0, c[0x0][0x204], R4, 0x2, P2 ;  /* 0x000081000007da11 */ /* 0x000fe400010f1404 */
[----:B------:R-:W-:Y:S02]  /*ef80*/  @!P3 LEA.HI.X.SX32 R3, R3, R2, 0x1, P0 ;  /* 0x000000020303b211 */ /* 0x000fe400000f0eff */
[----:B------:R-:W-:Y:S01]  /*ef90*/  @!P4 LEA R4, P1, R5, c[0x0][0x200], 0x2 ;  /* 0x000080000504ca11 */ /* 0x000fe200078210ff */
[----:B------:R2:W-:Y:S01]  /*efa0*/  @!P5 STG.E [R6.64], R17 ;  /* 0x000000110600d986 */ /* 0x0005e2000c101906 */
[----:B------:R-:W-:-:S02]  /*efb0*/  @!P3 LEA R2, P0, R10, c[0x0][0x200], 0x2 ;  /* 0x000080000a02ba11 */ /* 0x000fc400078010ff */
[----:B------:R-:W-:Y:S02]  /*efc0*/  @!P4 LEA.HI.X R5, R5, c[0x0][0x204], R11, 0x2, P1 ;  /* 0x000081000505ca11 */ /* 0x000fe400008f140b */
[----:B------:R-:W-:-:S03]  /*efd0*/  @!P3 LEA.HI.X R3, R10, c[0x0][0x204], R3, 0x2, P0 ;  /* 0x000081000a03ba11 */ /* 0x000fc600000f1403 */
[----:B------:R2:W-:Y:S04]  /*efe0*/  @!P4 STG.E [R4.64], R15 ;  /* 0x0000000f0400c986 */ /* 0x0005e8000c101906 */
[----:B------:R2:W-:Y:S02]  /*eff0*/  @!P3 STG.E [R2.64], R16 ;  /* 0x000000100200b986 */ /* 0x0005e4000c101906 */
.L_x_125:
[----:B----4-:R-:W-:Y:S05]  /*f000*/  BSYNC B0 ;  /* 0x0000000000007941 */ /* 0x010fea0003800000 */
.L_x_124:
[----:B------:R3:W5:Y:S01]  /*f010*/  LDL.64 R10, [R1+0x10] ;  /* 0x00001000010a7983 */ /* 0x0007620000100a00 */
[C---:B--2---:R-:W-:Y:S01]  /*f020*/  IADD3 R2, P0, R248.reuse, R27, RZ ;  /* 0x0000001bf8027210 */ /* 0x044fe20007f1e0ff */
[----:B------:R-:W-:Y:S01]  /*f030*/  BSSY B0, `(.L_x_126) ;  /* 0x0000012000007945 */ /* 0x000fe20003800000 */
[----:B------:R-:W-:Y:S02]  /*f040*/  ISETP.GE.AND P1, PT, R248, c[0x0][0x220], PT ;  /* 0x00008800f8007a0c */ /* 0x000fe40003f26270 */
        /* <DEDUP_REMOVED lines=16> */
.L_x_127:
[----:B------:R-:W-:Y:S05]  /*f150*/  BSYNC B0 ;  /* 0x0000000000007941 */ /* 0x000fea0003800000 */
.L_x_126:
[----:B------:R-:W4:Y:S01]  /*f160*/  LDL.LU R0, [R1+0x20] ;  /* 0x0000200001007983 */ /* 0x000f220000300800 */
[----:B------:R-:W-:Y:S01]  /*f170*/  BSSY B0, `(.L_x_128) ;  /* 0x000000e000007945 */ /* 0x000fe20003800000 */
[----:B----4-:R-:W-:-:S13]  /*f180*/  ISETP.GE.OR P0, PT, R0, R46, P1 ;  /* 0x0000002e0000720c */ /* 0x010fda0000f06670 */
[----:B------:R-:W-:Y:S05]  /*f190*/  @P0 BRA `(.L_x_129) ;  /* 0x000000b000000947 */ /* 0x000fea0003800000 */
[----:B--2---:R-:W-:Y:S01]  /*f1a0*/  IADD3 R4, P0, R10, 0x20, RZ ;  /* 0x000000200a047810 */ /* 0x004fe20007f1e0ff */
        /* <DEDUP_REMOVED lines=9> */
[----:B-1----:R1:W-:Y:S02]  /*f240*/  STG.E.128 [R4.64], R32 ;  /* 0x0000002004007986 */ /* 0x0023e4000c101d06 */
.L_x_129:
[----:B------:R-:W-:Y:S05]  /*f250*/  BSYNC B0 ;  /* 0x0000000000007941 */ /* 0x000fea0003800000 */
.L_x_128:
[----:B------:R-:W4:Y:S01]  /*f260*/  LDL.LU R0, [R1+0x1c] ;  /* 0x00001c0001007983 */ /* 0x000f220000300800 */
[----:B------:R-:W-:Y:S01]  /*f270*/  BSSY B0, `(.L_x_130) ;  /* 0x000000e000007945 */ /* 0x000fe20003800000 */
[----:B----4-:R-:W-:-:S13]  /*f280*/  ISETP.GE.OR P0, PT, R0, R46, P1 ;  /* 0x0000002e0000720c */ /* 0x010fda0000f06670 */
[----:B------:R-:W-:Y:S05]  /*f290*/  @P0 BRA `(.L_x_131) ;  /* 0x000000b000000947 */ /* 0x000fea0003800000 */
[----:B-12---:R-:W-:Y:S01]  /*f2a0*/  IADD3 R4, P0, R10, 0x40, RZ ;  /* 0x000000400a047810 */ /* 0x006fe20007f1e0ff */
        /* <DEDUP_REMOVED lines=10> */
.L_x_131:
[----:B------:R-:W-:Y:S05]  /*f350*/  BSYNC B0 ;  /* 0x0000000000007941 */ /* 0x000fea0003800000 */
.L_x_130:
[----:B------:R-:W4:Y:S02]  /*f360*/  LDL.LU R0, [R1+0x24] ;  /* 0x0000240001007983 */ /* 0x000f240000300800 */
[----:B----4-:R-:W-:-:S13]  /*f370*/  ISETP.GE.OR P1, PT, R0, R46, P1 ;  /* 0x0000002e0000720c */ /* 0x010fda0000f26670 */
[----:B------:R-:W-:Y:S05]  /*f380*/  @P1 EXIT ;  /* 0x000000000000194d */ /* 0x000fea0003800000 */
[----:B------:R-:W-:Y:S01]  /*f390*/  IADD3 R6, P0, R10, 0x60, RZ ;  /* 0x000000600a067810 */ /* 0x000fe20007f1e0ff */
[----:B------:R-:W-:Y:S01]  /*f3a0*/  IMAD.MOV.U32 R2, RZ, RZ, R8 ;  /* 0x000000ffff027224 */ /* 0x000fe200078e0008 */
[----:B------:R-:W-:-:S03]  /*f3b0*/  MOV R3, R7 ;  /* 0x0000000700037202 */ /* 0x000fc60000000f00 */
[----:B------:R-:W-:Y:S02]  /*f3c0*/  IMAD.X R0, RZ, RZ, R11, P0 ;  /* 0x000000ffff007224 */ /* 0x000fe400000e060b */
[----:B-12---:R-:W-:-:S04]  /*f3d0*/  IMAD.WIDE.U32 R4, R6, c[0x0][0x1e8], R2 ;  /* 0x00007a0006047a25 */ /* 0x006fc800078e0002 */
[----:B------:R-:W-:Y:S01]  /*f3e0*/  IMAD R0, R0, c[0x0][0x1e8], RZ ;  /* 0x00007a0000007a24 */ /* 0x000fe200078e02ff */
[----:B------:R-:W-:-:S03]  /*f3f0*/  LEA R2, P0, R4, c[0x0][0x1d0], 0x1 ;  /* 0x0000740004027a11 */ /* 0x000fc600078008ff */
[----:B------:R-:W-:-:S05]  /*f400*/  IMAD R0, R6, c[0x0][0x1ec], R0 ;  /* 0x00007b0006007a24 */ /* 0x000fca00078e0200 */
[----:B------:R-:W-:-:S04]  /*f410*/  IADD3 R0, R5, R0, RZ ;  /* 0x0000000005007210 */ /* 0x000fc80007ffe0ff */
[----:B------:R-:W-:-:S05]  /*f420*/  LEA.HI.X R3, R4, c[0x0][0x1d4], R0, 0x1, P0 ;  /* 0x0000750004037a11 */ /* 0x000fca00000f0c00 */
[----:B------:R-:W-:Y:S01]  /*f430*/  STG.E.128 [R2.64], R40 ;  /* 0x0000002802007986 */ /* 0x000fe2000c101d06 */
[----:B------:R-:W-:Y:S05]  /*f440*/  EXIT ;  /* 0x000000000000794d */ /* 0x000fea0003800000 */
.L_x_90:
[----:B-1----:R-:W1:Y:S01]  /*f450*/  LDC.U8 R4, c[0x0][0x329] ;  /* 0x0000ca40ff047b82 */ /* 0x002e620000000000 */
[----:B------:R-:W-:Y:S01]  /*f460*/  ISETP.NE.AND P4, PT, R252, -0x1, PT ;  /* 0xfffffffffc00780c */ /* 0x000fe20003f85270 */
[----:B------:R-:W-:Y:S01]  /*f470*/  BSSY B0, `(.L_x_132) ;  /* 0x000003f000007945 */ /* 0x000fe20003800000 */
[----:B------:R-:W-:Y:S02]  /*f480*/  SHF.R.S32.HI R8, RZ, 0x1f, R227 ;  /* 0x0000001fff087819 */ /* 0x000fe400000114e3 */
[----:B------:R-:W-:Y:S02]  /*f490*/  IADD3 R14, -R226, R172, RZ ;  /* 0x000000ace20e7210 */ /* 0x000fe40007ffe1ff */
[----:B------:R-:W-:Y:S01]  /*f4a0*/  LEA.HI R8, R8, R227, RZ, 0x2 ;  /* 0x000000e308087211 */ /* 0x000fe200078f10ff */
[----:B------:R-:W2:Y:S03]  /*f4b0*/  LDC.U8 R0, c[0x0][0x328] ;  /* 0x0000ca00ff007b82 */ /* 0x000ea60000000000 */
[----:B------:R-:W-:-:S03]  /*f4c0*/  LOP3.LUT R7, R8, 0xfffffffc, RZ, 0xc0, !PT ;  /* 0xfffffffc08077812 */ /* 0x000fc600078ec0ff */
[----:B------:R-:W-:-:S04]  /*f4d0*/  @P4 IMAD.WIDE.U32 R2, R252, c[0x0][0x1e8], RZ ;  /* 0x00007a00fc024a25 */ /* 0x000fc800078e00ff */
[----:B------:R-:W-:Y:S02]  /*f4e0*/  @P4 IMAD.MOV.U32 R10, RZ, RZ, R2 ;  /* 0x000000ffff0a4224 */ /* 0x000fe400078e0002 */
[----:B------:R-:W-:Y:S01]  /*f4f0*/  IMAD.IADD R20, R227, 0x1, -R7 ;  /* 0x00000001e3147824 */ /* 0x000fe200078e0a07 */
[----:B-1----:R-:W-:Y:S02]  /*f500*/  ISETP.NE.AND P0, PT, R4, RZ, PT ;  /* 0x000000ff0400720c */ /* 0x002fe40003f05270 */
[----:B--2---:R-:W-:Y:S02]  /*f510*/  ISETP.NE.AND P3, PT, R0, RZ, PT ;  /* 0x000000ff0000720c */ /* 0x004fe40003f65270 */
[----:B------:R-:W-:Y:S02]  /*f520*/  @!P4 SHF.R.S32.HI R0, RZ, 0x1f, R25 ;  /* 0x0000001fff00c819 */ /* 0x000fe40000011419 */
[----:B------:R-:W-:Y:S01]  /*f530*/  ISETP.NE.OR P2, PT, R4, RZ, !P3 ;  /* 0x000000ff0400720c */ /* 0x000fe20005f45670 */
[----:B------:R-:W-:-:S06]  /*f540*/  @P4 IMAD R4, R252, c[0x0][0x1ec], R3 ;  /* 0x00007b00fc044a24 */ /* 0x000fcc00078e0203 */
        /* <DEDUP_REMOVED lines=11> */
[----:B------:R-:W-:Y:S01]  /*f600*/  SHF.R.S32.HI R3, RZ, 0x1f, R16 ;  /* 0x0000001fff037819 */ /* 0x000fe20000011410 */
[----:B------:R-:W-:Y:S01]  /*f610*/  IMAD.SHL.U32 R0, R20, 0x8, RZ ;  /* 0x0000000814007824 */ /* 0x000fe200078e00ff */
[----:B------:R-:W-:Y:S01]  /*f620*/  CS2R R6, SRZ ;  /* 0x0000000000067805 */ /* 0x000fe2000001ff00 */
[----:B------:R-:W-:Y:S02]  /*f630*/  @P0 IMAD.MOV.U32 R2, RZ, RZ, 0x1 ;  /* 0x00000001ff020424 */ /* 0x000fe400078e00ff */
[----:B------:R-:W-:Y:S01]  /*f640*/  @!P0 IMAD R2, R5, c[0x0][0x1c0], RZ ;  /* 0x0000700005028a24 */ /* 0x000fe200078e02ff */
[C---:B------:R-:W-:Y:S01]  /*f650*/  IADD3 R10, P3, R0.reuse, R10, RZ ;  /* 0x0000000a000a7210 */ /* 0x040fe20007f7e0ff */
[C---:B------:R-:W-:Y:S01]  /*f660*/  @!P1 IMAD R252, R25.reuse, c[0x0][0x214], RZ ;  /* 0x0000850019fc9a24 */ /* 0x040fe200078e02ff */
[C---:B------:R-:W-:Y:S01]  /*f670*/  ISETP.GE.AND P1, PT, R0.reuse, c[0x0][0x220], PT ;  /* 0x0000880000007a0c */ /* 0x040fe20003f26270 */
[----:B------:R-:W-:Y:S01]  /*f680*/  IMAD R2, R25, R2, RZ ;  /* 0x0000000219027224 */ /* 0x000fe200078e02ff */
[----:B------:R-:W-:Y:S01]  /*f690*/  LEA.HI.X.SX32 R11, R0, R4, 0x1, P3 ;  /* 0x00000004000b7211 */ /* 0x000fe200018f0eff */
[----:B------:R-:W-:Y:S01]  /*f6a0*/  IMAD R0, R3, c[0x0][0x1f0], RZ ;  /* 0x00007c0003007a24 */ /* 0x000fe200078e02ff */
[----:B------:R-:W-:Y:S01]  /*f6b0*/  SHF.R.S32.HI R4, RZ, 0x2, R8 ;  /* 0x00000002ff047819 */ /* 0x000fe20000011408 */
[----:B------:R-:W-:Y:S01]  /*f6c0*/  @!P0 IMAD.MOV.U32 R17, RZ, RZ, 0x1 ;  /* 0x00000001ff118424 */ /* 0x000fe200078e00ff */
[----:B------:R-:W-:Y:S01]  /*f6d0*/  SEL R3, R2, RZ, P2 ;  /* 0x000000ff02037207 */ /* 0x000fe20001000000 */
[----:B------:R-:W-:Y:S01]  /*f6e0*/  IMAD R9, R16, c[0x0][0x1f4], R0 ;  /* 0x00007d0010097a24 */ /* 0x000fe200078e0200 */
[-C--:B------:R-:W-:Y:S01]  /*f6f0*/  ISETP.GE.OR P3, PT, R4, R14.reuse, P1 ;  /* 0x0000000e0400720c */ /* 0x080fe20000f66670 */
[--C-:B------:R-:W-:Y:S01]  /*f700*/  @!P2 IMAD.MOV.U32 R6, RZ, RZ, R252.reuse ;  /* 0x000000ffff06a224 */ /* 0x100fe200078e00fc */
[----:B------:R-:W-:Y:S01]  /*f710*/  @!P2 SHF.R.S32.HI R7, RZ, 0x1f, R252 ;  /* 0x0000001fff07a819 */ /* 0x000fe200000114fc */
[----:B------:R-:W-:Y:S01]  /*f720*/  IMAD R2, R226, R17, RZ ;  /* 0x00000011e2027224 */ /* 0x000fe200078e02ff */
[----:B------:R-:W-:Y:S01]  /*f730*/  ISETP.GE.AND P6, PT, R4, R14, PT ;  /* 0x0000000e0400720c */ /* 0x000fe20003fc6270 */
[C---:B------:R-:W-:Y:S01]  /*f740*/  IMAD R0, R16.reuse, R5, R3 ;  /* 0x0000000510007224 */ /* 0x040fe200078e0203 */
[----:B------:R-:W-:Y:S01]  /*f750*/  SHF.R.S32.HI R5, RZ, 0x1f, R4 ;  /* 0x0000001fff057819 */ /* 0x000fe20000011404 */
[----:B------:R-:W-:Y:S01]  /*f760*/  IMAD.WIDE.U32 R10, R16, c[0x0][0x1f0], R10 ;  /* 0x00007c00100a7a25 */ /* 0x000fe200078e000a */
[----:B------:R-:W-:-:S02]  /*f770*/  SHF.R.S32.HI R8, RZ, 0x1f, R2 ;  /* 0x0000001fff087819 */ /* 0x000fc40000011402 */
        /* <DEDUP_REMOVED lines=14> */
.L_x_133:
[----:B------:R-:W-:Y:S05]  /*f860*/  BSYNC B0 ;  /* 0x0000000000007941 */ /* 0x000fea0003800000 */
.L_x_132:
        /* <DEDUP_REMOVED lines=16> */
.L_x_135:
[----:B------:R-:W-:Y:S05]  /*f970*/  BSYNC B0 ;  /* 0x0000000000007941 */ /* 0x000fea0003800000 */
.L_x_134:
        /* <DEDUP_REMOVED lines=16> */
.L_x_137:
[----:B------:R-:W-:Y:S05]  /*fa80*/  BSYNC B0 ;  /* 0x0000000000007941 */ /* 0x000fea0003800000 */
.L_x_136:
        /* <DEDUP_REMOVED lines=15> */
.L_x_139:
[----:B------:R-:W-:Y:S05]  /*fb80*/  BSYNC B0 ;  /* 0x0000000000007941 */ /* 0x000fea0003800000 */
.L_x_138:
        /* <DEDUP_REMOVED lines=34> */
.L_x_140:
        /* <DEDUP_REMOVED lines=13> */
.L_x_1127:


//--------------------- .text._ZN5flash16flash_fwd_kernelI23Flash_fwd_kernel_traitsILi32ELi128ELi128ELi4ELb0ELb0EN7cutlass6half_tE19Flash_kernel_traitsILi32ELi128ELi128ELi4ES3_EELb0ELb0ELb1ELb0ELb0ELb1ELb0ELb0EEEvNS_16Flash_fwd_paramsE --------------------------
	.section	.text._ZN5flash16flash_fwd_kernelI23Flash_fwd_kernel_traitsILi32ELi128ELi128ELi4ELb0ELb0EN7cutlass6half_tE19Flash_kernel_traitsILi32ELi128ELi128ELi4ES3_EELb0ELb0ELb1ELb0ELb0ELb1ELb0ELb0EEEvNS_16Flash_fwd_paramsE,"ax",@progbits
	.sectioninfo	@"SHI_REGISTERS=255"
	.align	128
        .global         _ZN5flash16flash_fwd_kernelI23Flash_fwd_kernel_traitsILi32ELi128ELi128ELi4ELb0ELb0EN7cutlass6half_tE19Flash_kernel_traitsILi32ELi128ELi128ELi4ES3_EELb0ELb0ELb1ELb0ELb0ELb1ELb0ELb0EEEvNS_16Flash_fwd_paramsE
        .type           _ZN5flash16flash_fwd_kernelI23Flash_fwd_kernel_traitsILi32ELi128ELi128ELi4ELb0ELb0EN7cutlass6half_tE19Flash_kernel_traitsILi32ELi128ELi128ELi4ES3_EELb0ELb0ELb1ELb0ELb0ELb1ELb0ELb0EEEvNS_16Flash_fwd_paramsE,@function
        .size           _ZN5flash16flash_fwd_kernelI23Flash_fwd_kernel_traitsILi32ELi128ELi128ELi4ELb0ELb0EN7cutlass6half_tE19Flash_kernel_traitsILi32ELi128ELi128ELi4ES3_EELb0ELb0ELb1ELb0ELb0ELb1ELb0ELb0EEEvNS_16Flash_fwd_paramsE,(.L_x_1128 - _ZN5flash16flash_fwd_kernelI23Flash_fwd_kernel_traitsILi32ELi128ELi128ELi4ELb0ELb0EN7cutlass6half_tE19Flash_kernel_traitsILi32ELi128ELi128ELi4ES3_EELb0ELb0ELb1ELb0ELb0ELb1ELb0ELb0EEEvNS_16Flash_fwd_paramsE)
        .other          _ZN5flash16flash_fwd_kernelI23Flash_fwd_kernel_traitsILi32ELi128ELi128ELi4ELb0ELb0EN7cutlass6half_tE19Flash_kernel_traitsILi32ELi128ELi128ELi4ES3_EELb0ELb0ELb1ELb0ELb0ELb1ELb0ELb0EEEvNS_16Flash_fwd_paramsE,@"STO_CUDA_ENTRY STV_DEFAULT"
_ZN5flash16flash_fwd_kernelI23Flash_fwd_kernel_traitsILi32ELi128ELi128ELi4ELb0ELb0EN7cutlass6half_tE19Flash_kernel_traitsILi32ELi128ELi128ELi4ES3_EELb0ELb0ELb1ELb0ELb0ELb1ELb0ELb0EEEvNS_16Flash_fwd_paramsE:
.text._ZN5flash16flash_fwd_kernelI23Flash_fwd_kernel_traitsILi32ELi128ELi128ELi4ELb0ELb0EN7cutlass6half_tE19Flash_kernel_traitsILi32ELi128ELi128ELi4ES3_EELb0ELb0ELb1ELb0ELb0ELb1ELb0ELb0EEEvNS_16Flash_fwd_paramsE:
        /* <DEDUP_REMOVED lines=16> */
[CC--:B------:R-:W-:Y:S01]  /*0100*/  IMAD.WIDE R6, R0.reuse, R2.reuse, c[0x0][0x248] ;  /* 0x0000920000067625 */ /* 0x0c0fe200078e0202 */
[----:B------:R1:W2:Y:S04]  /*0110*/  @P2 LDG.E R223, [R4.64] ;  /* 0x0000000804df2981 */ /* 0x0002a8000c1e1900 */
[----:B------:R1:W2:Y:S01]  /*0120*/  @P2 LDG.E R155, [R4.64+0x4] ;  /* 0x00000408049b2981 */ /* 0x0002a2000c1e1900 */
[----:B------:R-:W-:-:S06]  /*0130*/  @P0 IMAD.WIDE R10, R0, R2, c[0x0][0x250] ;  /* 0x00009400000a0625 */ /* 0x000fcc00078e0202 */
[----:B------:R3:W5:Y:S04]  /*0140*/  @!P1 LDG.E R8, [R6.64] ;  /* 0x0000000806089981 */ /* 0x000768000c1e1900 */
[----:B------:R-:W4:Y:S04]  /*0150*/  S2R R226, SR_CTAID.X ;  /* 0x0000000000e27919 */ /* 0x000f280000002500 */
[----:B------:R-:W2:Y:S01]  /*0160*/  S2R R26, SR_CTAID.Z ;  /* 0x00000000001a7919 */ /* 0x000ea20000002700 */
[----:B-1----:R-:W-:-:S06]  /*0170*/  IMAD.MOV.U32 R4, RZ, RZ, RZ ;  /* 0x000000ffff047224 */ /* 0x002fcc00078e00ff */
        /* <DEDUP_REMOVED lines=10> */
.L_x_141:
[----:B---34-:R-:W-:Y:S02]  /*0220*/  MOV R3, c[0x0][0x218] ;  /* 0x0000860000037a02 */ /* 0x018fe40000000f00 */
.L_x_142:
[----:B------:R-:W-:-:S04]  /*0230*/  ISETP.NE.U32.AND P2, PT, RZ, c[0x0][0x258], PT ;  /* 0x00009600ff007a0c */ /* 0x000fc80003f45070 */
[----:B------:R-:W-:-:S13]  /*0240*/  ISETP.NE.AND.EX P2, PT, RZ, c[0x0][0x25c], PT, P2 ;  /* 0x00009700ff007a0c */ /* 0x000fda0003f45320 */
[----:B-1----:R-:W-:-:S05]  /*0250*/  @P2 IMAD.WIDE R6, R0, R2, c[0x0][0x258] ;  /* 0x0000960000062625 */ /* 0x002fca00078e0202 */
        /* <DEDUP_REMOVED lines=9> */
[----:B------:R-:W-:Y:S01]  /*02f0*/  IADD3 R5, -R155, 0xff, R159 ;  /* 0x000000ff9b057810 */ /* 0x000fe20007ffe19f */
[----:B------:R-:W1:Y:S01]  /*0300*/  S2R R154, SR_TID.X ;  /* 0x00000000009a7919 */ /* 0x000e620000002100 */
[C---:B------:R-:W-:Y:S02]  /*0310*/  IADD3 R7, R225.reuse, R159, -R155 ;  /* 0x0000009fe1077210 */ /* 0x040fe40007ffe89b */
[----:B------:R-:W-:Y:S02]  /*0320*/  IADD3 R9, R225, 0x7f, RZ ;  /* 0x0000007fe1097810 */ /* 0x000fe40007ffe0ff */
[----:B------:R-:W-:Y:S02]  /*0330*/  IADD3 R5, R5, c[0x0][0x2e8], R225 ;  /* 0x0000ba0005057a10 */ /* 0x000fe40007ffe0e1 */
[----:B------:R-:W-:Y:S02]  /*0340*/  IADD3 R7, R7, -c[0x0][0x2e4], RZ ;  /* 0x8000b90007077a10 */ /* 0x000fe40007ffe0ff */
[----:B------:R-:W-:-:S02]  /*0350*/  SHF.R.S32.HI R2, RZ, 0x1f, R9 ;  /* 0x0000001fff027819 */ /* 0x000fc40000011409 */
[----:B------:R-:W-:Y:S02]  /*0360*/  SHF.R.S32.HI R3, RZ, 0x1f, R5 ;  /* 0x0000001fff037819 */ /* 0x000fe40000011405 */
[----:B------:R-:W-:Y:S02]  /*0370*/  SHF.R.S32.HI R6, RZ, 0x1f, R7 ;  /* 0x0000001fff067819 */ /* 0x000fe40000011407 */
[----:B------:R-:W-:Y:S02]  /*0380*/  LEA.HI R2, R2, R9, RZ, 0x7 ;  /* 0x0000000902027211 */ /* 0x000fe400078f38ff */
[----:B------:R-:W-:Y:S02]  /*0390*/  LEA.HI R3, R3, R5, RZ, 0x7 ;  /* 0x0000000503037211 */ /* 0x000fe400078f38ff */
[----:B------:R-:W-:Y:S02]  /*03a0*/  LEA.HI R6, R6, R7, RZ, 0x7 ;  /* 0x0000000706067211 */ /* 0x000fe400078f38ff */
[----:B------:R-:W-:-:S02]  /*03b0*/  SHF.R.S32.HI R2, RZ, 0x7, R2 ;  /* 0x00000007ff027819 */ /* 0x000fc40000011402 */
[----:B------:R-:W-:Y:S02]  /*03c0*/  SHF.R.S32.HI R3, RZ, 0x7, R3 ;  /* 0x00000007ff037819 */ /* 0x000fe40000011403 */
[----:B------:R-:W-:Y:S02]  /*03d0*/  SHF.R.S32.HI R6, RZ, 0x7, R6 ;  /* 0x00000007ff067819 */ /* 0x000fe40000011406 */
[----:B------:R-:W-:Y:S02]  /*03e0*/  IMNMX R184, R2, R3, PT ;  /* 0x0000000302b87217 */ /* 0x000fe40003800200 */
[----:B------:R-:W-:-:S04]  /*03f0*/  IMNMX R220, RZ, R6, !PT ;  /* 0x00000006ffdc7217 */ /* 0x000fc80007800200 */
[----:B------:R-:W-:-:S13]  /*0400*/  ISETP.GT.AND P0, PT, R184, R220, PT ;  /* 0x000000dcb800720c */ /* 0x000fda0003f04270 */
[----:B------:R-:W-:Y:S05]  /*0410*/  @P0 BRA `(.L_x_143) ;  /* 0x0000091000000947 */ /* 0x000fea0003800000 */
[----:B-1----:R-:W1:Y:S01]  /*0420*/  LDC.U8 R6, c[0x0][0x329] ;  /* 0x0000ca40ff067b82 */ /* 0x002e620000000000 */
[----:B------:R-:W-:Y:S01]  /*0430*/  ISETP.NE.AND P0, PT, R223, -0x1, PT ;  /* 0xffffffffdf00780c */ /* 0x000fe20003f05270 */
[----:B------:R-:W-:Y:S01]  /*0440*/  IMAD.IADD R155, R155, 0x1, -R159 ;  /* 0x000000019b9b7824 */ /* 0x000fe200078e0a9f */
[----:B------:R-:W-:Y:S01]  /*0450*/  SHF.R.S32.HI R2, RZ, 0x1f, R154 ;  /* 0x0000001fff027819 */ /* 0x000fe2000001149a */
[----:B------:R-:W-:Y:S03]  /*0460*/  BSSY B0, `(.L_x_144) ;  /* 0x000003a000007945 */ /* 0x000fe60003800000 */
[----:B------:R-:W-:Y:S01]  /*0470*/  LEA.HI R2, R2, R154, RZ, 0x2 ;  /* 0x0000009a02027211 */ /* 0x000fe200078f10ff */
[----:B------:R-:W2:Y:S03]  /*0480*/  LDC.U8 R3, c[0x0][0x328] ;  /* 0x0000ca00ff037b82 */ /* 0x000ea60000000000 */
[----:B------:R-:W-:-:S02]  /*0490*/  LOP3.LUT R7, R2, 0x1ffffffc, RZ, 0xc0, !PT ;  /* 0x1ffffffc02077812 */ /* 0x000fc400078ec0ff */
[----:B------:R-:W-:Y:S01]  /*04a0*/  SHF.R.S32.HI R2, RZ, 0x2, R2 ;  /* 0x00000002ff027819 */ /* 0x000fe20000011402 */
[----:B------:R-:W-:Y:S01]  /*04b0*/  @!P0 IMAD.WIDE.U32 R10, R0, c[0x0][0x1e0], RZ ;  /* 0x00007800000a8a25 */ /* 0x000fe200078e00ff */
[----:B------:R-:W-:-:S03]  /*04c0*/  @!P0 SHF.R.S32.HI R4, RZ, 0x1f, R0 ;  /* 0x0000001fff048819 */ /* 0x000fc60000011400 */
[----:B------:R-:W-:Y:S02]  /*04d0*/  IMAD.IADD R7, R154, 0x1, -R7 ;  /* 0x000000019a077824 */ /* 0x000fe400078e0a07 */
[----:B------:R-:W-:Y:S02]  /*04e0*/  @!P0 IMAD R4, R4, c[0x0][0x1e0], RZ ;  /* 0x0000780004048a24 */ /* 0x000fe400078e02ff */
[----:B------:R-:W-:Y:S01]  /*04f0*/  @P0 IMAD.WIDE.U32 R8, R223, c[0x0][0x1e8], RZ ;  /* 0x00007a00df080a25 */ /* 0x000fe200078e00ff */
[----:B------:R-:W-:Y:S02]  /*0500*/  @!P0 MOV R8, R10 ;  /* 0x0000000a00088202 */ /* 0x000fe40000000f00 */
[----:B-1----:R-:W-:Y:S01]  /*0510*/  ISETP.NE.AND P2, PT, R6, RZ, PT ;  /* 0x000000ff0600720c */ /* 0x002fe20003f45270 */
[----:B------:R-:W-:Y:S02]  /*0520*/  @!P0 IMAD R4, R0, c[0x0][0x1e4], R4 ;  /* 0x0000790000048a24 */ /* 0x000fe400078e0204 */
[----:B------:R-:W-:-:S02]  /*0530*/  IMAD.SHL.U32 R7, R7, 0x8, RZ ;  /* 0x0000000807077824 */ /* 0x000fc400078e00ff */
[----:B------:R-:W-:Y:S01]  /*0540*/  @P0 IMAD R5, R223, c[0x0][0x1ec], R9 ;  /* 0x00007b00df050a24 */ /* 0x000fe200078e0209 */
[----:B------:R-:W-:Y:S02]  /*0550*/  @!P0 IADD3 R5, R11, R4, RZ ;  /* 0x000000040b058210 */ /* 0x000fe40007ffe0ff */
[----:B--2---:R-:W-:-:S04]  /*0560*/  ISETP.NE.AND P1, PT, R3, RZ, PT ;  /* 0x000000ff0300720c */ /* 0x004fc80003f25270 */
[----:B------:R-:W-:Y:S01]  /*0570*/  ISETP.NE.OR P3, PT, R6, RZ, !P1 ;  /* 0x000000ff0600720c */ /* 0x000fe20004f65670 */
[----:B------:R-:W-:Y:S02]  /*0580*/  @P2 IMAD.MOV.U32 R3, RZ, RZ, c[0x0][0x210] ;  /* 0x00008400ff032624 */ /* 0x000fe400078e00ff */
[----:B------:R-:W-:Y:S02]  /*0590*/  @!P2 IMAD.MOV.U32 R6, RZ, RZ, c[0x0][0x214] ;  /* 0x00008500ff06a624 */ /* 0x000fe400078e00ff */
[----:B------:R-:W-:-:S03]  /*05a0*/  @P2 IMAD R3, R3, c[0x0][0x214], RZ ;  /* 0x0000850003032a24 */ /* 0x000fc600078e02ff */
[----:B------:R-:W-:Y:S01]  /*05b0*/  @!P2 SEL R3, R6, c[0x0][0x234], !P1 ;  /* 0x00008d000603aa07 */ /* 0x000fe20004800000 */
[----:B------:R-:W-:Y:S01]  /*05c0*/  @P2 IMAD.MOV.U32 R6, RZ, RZ, 0x1 ;  /* 0x00000001ff062424 */ /* 0x000fe200078e00ff */
[----:B------:R-:W-:-:S03]  /*05d0*/  IADD3 R4, P1, R7, R8, RZ ;  /* 0x0000000807047210 */ /* 0x000fc60007f3e0ff */
[----:B------:R-:W-:Y:S01]  /*05e0*/  @!P2 IMAD R6, R3, c[0x0][0x1c0], RZ ;  /* 0x000070000306aa24 */ /* 0x000fe200078e02ff */
[----:B------:R-:W-:Y:S01]  /*05f0*/  LEA.HI.X.SX32 R5, R7, R5, 0x1, P1 ;  /* 0x0000000507057211 */ /* 0x000fe200008f0eff */
[C---:B------:R-:W-:Y:S01]  /*0600*/  @!P3 IMAD R8, R0.reuse, c[0x0][0x214], RZ ;  /* 0x000085000008ba24 */ /* 0x040fe200078e02ff */
[----:B------:R-:W-:Y:S01]  /*0610*/  SHF.R.S32.HI R7, RZ, 0x1f, R26 ;  /* 0x0000001fff077819 */ /* 0x000fe2000001141a */
[----:B------:R-:W-:Y:S02]  /*0620*/  IMAD R0, R0, R6, RZ ;  /* 0x0000000600007224 */ /* 0x000fe400078e02ff */
[----:B------:R-:W-:Y:S01]  /*0630*/  @P2 IMAD.MOV.U32 R6, RZ, RZ, c[0x0][0x210] ;  /* 0x00008400ff062624 */ /* 0x000fe200078e00ff */
[----:B------:R-:W-:Y:S01]  /*0640*/  @!P2 MOV R6, 0x1 ;  /* 0x000000010006a802 */ /* 0x000fe20000000f00 */
[----:B------:R-:W-:Y:S01]  /*0650*/  IMAD R7, R7, c[0x0][0x1f0], RZ ;  /* 0x00007c0007077a24 */ /* 0x000fe200078e02ff */
[----:B------:R-:W-:Y:S01]  /*0660*/  @!P3 SEL R223, R8, R223, !P0 ;  /* 0x000000df08dfb207 */ /* 0x000fe20004000000 */
[----:B------:R-:W-:Y:S01]  /*0670*/  IMAD.WIDE.U32 R4, R26, c[0x0][0x1f0], R4 ;  /* 0x00007c001a047a25 */ /* 0x000fe200078e0004 */
[----:B------:R-:W-:Y:S01]  /*0680*/  SEL R0, R0, RZ, P3 ;  /* 0x000000ff00007207 */ /* 0x000fe20001800000 */
[----:B------:R-:W-:Y:S01]  /*0690*/  CS2R R8, SRZ ;  /* 0x0000000000087805 */ /* 0x000fe2000001ff00 */
[----:B------:R-:W-:Y:S01]  /*06a0*/  ISETP.GE.AND P2, PT, R2, R155, PT ;  /* 0x0000009b0200720c */ /* 0x000fe20003f46270 */
[----:B------:R-:W-:Y:S01]  /*06b0*/  IMAD R7, R26, c[0x0][0x1f4], R7 ;  /* 0x00007d001a077a24 */ /* 0x000fe200078e0207 */
[----:B------:R-:W-:Y:S01]  /*06c0*/  @!P3 SHF.R.S32.HI R9, RZ, 0x1f, R223 ;  /* 0x0000001fff09b819 */ /* 0x000fe200000114df */
[----:B------:R-:W-:-:S02]  /*06d0*/  IMAD R159, R159, R6, RZ ;  /* 0x000000069f9f7224 */ /* 0x000fc400078e02ff */
[----:B------:R-:W-:Y:S01]  /*06e0*/  IMAD R26, R26, R3, R0 ;  /* 0x000000031a1a7224 */ /* 0x000fe200078e0200 */
[--C-:B------:R-:W-:Y:S01]  /*06f0*/  SHF.R.S32.HI R3, RZ, 0x1f, R2.reuse ;  /* 0x0000001fff037819 */ /* 0x100fe20000011402 */
[----:B------:R-:W-:Y:S01]  /*0700*/  @!P3 IMAD.MOV.U32 R8, RZ, RZ, R223 ;  /* 0x000000ffff08b224 */ /* 0x000fe200078e00df */
[----:B------:R-:W-:Y:S02]  /*0710*/  SHF.R.S32.HI R0, RZ, 0x1f, R159 ;  /* 0x0000001fff007819 */ /* 0x000fe4000001149f */
[----:B------:R-:W-:Y:S01]  /*0720*/  IADD3 R13, R5, R7, RZ ;  /* 0x00000007050d7210 */ /* 0x000fe20007ffe0ff */
[----:B------:R-:W-:Y:S01]  /*0730*/  IMAD.WIDE R226, R226, 0x80, R2 ;  /* 0x00000080e2e27825 */ /* 0x000fe200078e0202 */
[--C-:B------:R-:W-:Y:S02]  /*0740*/  IADD3 R159, P1, P0, R159, R8, R26.reuse ;  /* 0x000000089f9f7210 */ /* 0x100fe4000783e01a */
[----:B------:R-:W-:-:S04]  /*0750*/  SHF.R.S32.HI R8, RZ, 0x1f, R26 ;  /* 0x0000001fff087819 */ /* 0x000fc8000001141a */
[----:B------:R-:W-:Y:S01]  /*0760*/  IADD3.X R8, R0, R9, R8, P1, P0 ;  /* 0x0000000900087210 */ /* 0x000fe20000fe0408 */
        /* <DEDUP_REMOVED lines=9> */
.L_x_145:
[----:B------:R-:W-:Y:S05]  /*0800*/  BSYNC B0 ;  /* 0x0000000000007941 */ /* 0x000fea0003800000 */
.L_x_144:
[----:B------:R-:W-:Y:S01]  /*0810*/  IADD3 R10, R2, 0x20, RZ ;  /* 0x00000020020a7810 */ /* 0x000fe20007ffe0ff */
[----:B------:R-:W-:Y:S03]  /*0820*/  BSSY B0, `(.L_x_146) ;  /* 0x000000e000007945 */ /* 0x000fe60003800000 */
[----:B------:R-:W-:-:S13]  /*0830*/  ISETP.GE.AND P0, PT, R10, R155, PT ;  /* 0x0000009b0a00720c */ /* 0x000fda0003f06270 */
[----:B------:R-:W-:Y:S05]  /*0840*/  @P0 BRA `(.L_x_147) ;  /* 0x000000b000000947 */ /* 0x000fea0003800000 */
[----:B------:R-:W-:Y:S01]  /*0850*/  IADD3 R7, P0, R226, 0x20, RZ ;  /* 0x00000020e2077810 */ /* 0x000fe20007f1e0ff */
[----:B-1----:R-:W-:Y:S01]  /*0860*/  IMAD.MOV.U32 R14, RZ, RZ, R4 ;  /* 0x000000ffff0e7224 */ /* 0x002fe200078e0004 */
[----:B------:R-:W-:-:S03]  /*0870*/  MOV R15, R13 ;  /* 0x0000000d000f7202 */ /* 0x000fc60000000f00 */
[----:B------:R-:W-:Y:S02]  /*0880*/  IMAD.X R0, RZ, RZ, R227, P0 ;  /* 0x000000ffff007224 */ /* 0x000fe400000e06e3 */
[----:B------:R-:W-:-:S04]  /*0890*/  IMAD.WIDE.U32 R14, R7, c[0x0][0x1e8], R14 ;  /* 0x00007a00070e7a25 */ /* 0x000fc800078e000e */
[----:B------:R-:W-:Y:S01]  /*08a0*/  IMAD R0, R0, c[0x0][0x1e8], RZ ;  /* 0x00007a0000007a24 */ /* 0x000fe200078e02ff */
[----:B------:R-:W-:-:S03]  /*08b0*/  LEA R16, P0, R14, c[0x0][0x1d0], 0x1 ;  /* 0x000074000e107a11 */ /* 0x000fc600078008ff */
[----:B------:R-:W-:-:S05]  /*08c0*/  IMAD R0, R7, c[0x0][0x1ec], R0 ;  /* 0x00007b0007007a24 */ /* 0x000fca00078e0200 */
[----:B------:R-:W-:-:S04]  /*08d0*/  IADD3 R0, R15, R0, RZ ;  /* 0x000000000f007210 */ /* 0x000fc80007ffe0ff */
[----:B------:R-:W-:-:S05]  /*08e0*/  LEA.HI.X R17, R14, c[0x0][0x1d4], R0, 0x1, P0 ;  /* 0x000075000e117a11 */ /* 0x000fca00000f0c00 */
[----:B------:R1:W-:Y:S02]  /*08f0*/  STG.E.128 [R16.64], RZ ;  /* 0x000000ff10007986 */ /* 0x0003e4000c101d08 */
.L_x_147:
[----:B------:R-:W-:Y:S05]  /*0900*/  BSYNC B0 ;  /* 0x0000000000007941 */ /* 0x000fea0003800000 */
.L_x_146:
        /* <DEDUP_REMOVED lines=15> */
.L_x_149:
[----:B------:R-:W-:Y:S05]  /*0a00*/  BSYNC B0 ;  /* 0x0000000000007941 */ /* 0x000fea0003800000 */
.L_x_148:
[----:B------:R-:W-:Y:S01]  /*0a10*/  IADD3 R7, R2, 0x60, RZ ;  /* 0x0000006002077810 */ /* 0x000fe20007ffe0ff */
[----:B------:R-:W-:Y:S03]  /*0a20*/  BSSY B0, `(.L_x_150) ;  /* 0x000000d000007945 */ /* 0x000fe60003800000 */
[----:B------:R-:W-:-:S13]  /*0a30*/  ISETP.GE.AND P0, PT, R7, R155, PT ;  /* 0x0000009b0700720c */ /* 0x000fda0003f06270 */
        /* <DEDUP_REMOVED lines=10> */
[----:B------:R2:W-:Y:S02]  /*0ae0*/  STG.E.128 [R4.64], RZ ;  /* 0x000000ff04007986 */ /* 0x0005e4000c101d08 */
.L_x_151:
[----:B------:R-:W-:Y:S05]  /*0af0*/  BSYNC B0 ;  /* 0x0000000000007941 */ /* 0x000fea0003800000 */
.L_x_150:
[----:B------:R-:W-:-:S04]  /*0b00*/  LOP3.LUT P6, RZ, R154, 0x3, RZ, 0xc0, !PT ;  /* 0x000000039aff7812 */ /* 0x000fc800078cc0ff */
[-C--:B------:R-:W-:Y:S02]  /*0b10*/  ISETP.GE.OR P5, PT, R2, R155.reuse, P6 ;  /* 0x0000009b0200720c */ /* 0x080fe400037a6670 */
[-C--:B------:R-:W-:Y:S02]  /*0b20*/  ISETP.GE.OR P4, PT, R10, R155.reuse, P6 ;  /* 0x0000009b0a00720c */ /* 0x080fe40003786670 */
[-C--:B------:R-:W-:Y:S02]  /*0b30*/  ISETP.GE.OR P3, PT, R9, R155.reuse, P6 ;  /* 0x0000009b0900720c */ /* 0x080fe40003766670 */
[----:B------:R-:W-:-:S07]  /*0b40*/  ISETP.GE.OR P6, PT, R7, R155, P6 ;  /* 0x0000009b0700720c */ /* 0x000fce00037c6670 */
[-C--:B--2---:R-:W-:Y:S02]  /*0b50*/  @!P5 IMAD R4, R2, R6.reuse, RZ ;  /* 0x000000060204d224 */ /* 0x084fe400078e02ff */
[-C--:B------:R-:W-:Y:S02]  /*0b60*/  @!P4 IMAD R0, R10, R6.reuse, RZ ;  /* 0x000000060a00c224 */ /* 0x080fe400078e02ff */
[----:B------:R-:W-:Y:S01]  /*0b70*/  @!P3 IMAD R3, R9, R6, RZ ;  /* 0x000000060903b224 */ /* 0x000fe200078e02ff */
[-C--:B------:R-:W-:Y:S02]  /*0b80*/  @!P5 IADD3 R5, P0, R4, R159.reuse, RZ ;  /* 0x0000009f0405d210 */ /* 0x080fe40007f1e0ff */
[-C--:B------:R-:W-:Y:S02]  /*0b90*/  @!P4 IADD3 R2, P1, R0, R159.reuse, RZ ;  /* 0x0000009f0002c210 */ /* 0x080fe40007f3e0ff */
[----:B------:R-:W-:Y:S02]  /*0ba0*/  @!P5 LEA.HI.X.SX32 R9, R4, R8, 0x1, P0 ;  /* 0x000000080409d211 */ /* 0x000fe400000f0eff */
[----:B------:R-:W-:-:S02]  /*0bb0*/  @!P3 IADD3 R4, P0, R3, R159, RZ ;  /* 0x0000009f0304b210 */ /* 0x000fc40007f1e0ff */
[-C--:B------:R-:W-:Y:S02]  /*0bc0*/  @!P4 LEA.HI.X.SX32 R0, R0, R8.reuse, 0x1, P1 ;  /* 0x000000080000c211 */ /* 0x080fe400008f0eff */
[----:B------:R-:W-:Y:S02]  /*0bd0*/  @!P4 LEA R12, P1, R2, c[0x0][0x200], 0x2 ;  /* 0x00008000020cca11 */ /* 0x000fe400078210ff */
[----:B------:R-:W-:Y:S02]  /*0be0*/  @!P3 LEA.HI.X.SX32 R3, R3, R8, 0x1, P0 ;  /* 0x000000080303b211 */ /* 0x000fe400000f0eff */
[C---:B-1----:R-:W-:Y:S02]  /*0bf0*/  @!P5 LEA R14, P2, R5.reuse, c[0x0][0x200], 0x2 ;  /* 0x00008000050eda11 */ /* 0x042fe400078410ff */
[----:B------:R-:W-:Y:S02]  /*0c00*/  @!P3 LEA R10, P0, R4, c[0x0][0x200], 0x2 ;  /* 0x00008000040aba11 */ /* 0x000fe400078010ff */
[----:B------:R-:W-:Y:S01]  /*0c10*/  @!P4 LEA.HI.X R13, R2, c[0x0][0x204], R0, 0x2, P1 ;  /* 0x00008100020dca11 */ /* 0x000fe200008f1400 */
[----:B------:R-:W-:Y:S01]  /*0c20*/  @!P5 IMAD.MOV.U32 R0, RZ, RZ, 0x7f800000 ;  /* 0x7f800000ff00d424 */ /* 0x000fe200078e00ff */
[----:B------:R-:W-:Y:S01]  /*0c30*/  @!P5 LEA.HI.X R15, R5, c[0x0][0x204], R9, 0x2, P2 ;  /* 0x00008100050fda11 */ /* 0x000fe200010f1409 */
[----:B------:R-:W-:Y:S01]  /*0c40*/  @!P3 IMAD.MOV.U32 R2, RZ, RZ, 0x7f800000 ;  /* 0x7f800000ff02b424 */ /* 0x000fe200078e00ff */
[----:B------:R-:W-:Y:S01]  /*0c50*/  @!P3 LEA.HI.X R11, R4, c[0x0][0x204], R3, 0x2, P0 ;  /* 0x00008100040bba11 */ /* 0x000fe200000f1403 */
[----:B------:R-:W-:-:S02]  /*0c60*/  @!P4 IMAD.MOV.U32 R3, RZ, RZ, 0x7f800000 ;  /* 0x7f800000ff03c424 */ /* 0x000fc400078e00ff */
[----:B------:R1:W-:Y:S04]  /*0c70*/  @!P5 STG.E [R14.64], R0 ;  /* 0x000000000e00d986 */ /* 0x0003e8000c101908 */
[----:B------:R1:W-:Y:S04]  /*0c80*/  @!P4 STG.E [R12.64], R3 ;  /* 0x000000030c00c986 */ /* 0x0003e8000c101908 */
[----:B------:R1:W-:Y:S01]  /*0c90*/  @!P3 STG.E [R10.64], R2 ;  /* 0x000000020a00b986 */ /* 0x0003e2000c101908 */
[----:B------:R-:W-:Y:S05]  /*0ca0*/  @P6 EXIT ;  /* 0x000000000000694d */ /* 0x000fea0003800000 */
[----:B------:R-:W-:Y:S02]  /*0cb0*/  IMAD R6, R7, R6, RZ ;  /* 0x0000000607067224 */ /* 0x000fe400078e02ff */
[----:B-1----:R-:W-:-:S03]  /*0cc0*/  IMAD.MOV.U32 R0, RZ, RZ, 0x7f800000 ;  /* 0x7f800000ff007424 */ /* 0x002fc600078e00ff */
[----:B------:R-:W-:-:S04]  /*0cd0*/  IADD3 R159, P0, R6, R159, RZ ;  /* 0x0000009f069f7210 */ /* 0x000fc80007f1e0ff */
[----:B------:R-:W-:Y:S02]  /*0ce0*/  LEA.HI.X.SX32 R6, R6, R8, 0x1, P0 ;  /* 0x0000000806067211 */ /* 0x000fe400000f0eff */
[----:B------:R-:W-:-:S04]  /*0cf0*/  LEA R2, P0, R159, c[0x0][0x200], 0x2 ;  /* 0x000080009f027a11 */ /* 0x000fc800078010ff */
[----:B------:R-:W-:-:S05]  /*0d00*/  LEA.HI.X R3, R159, c[0x0][0x204], R6, 0x2, P0 ;  /* 0x000081009f037a11 */ /* 0x000fca00000f1406 */
[----:B------:R-:W-:Y:S01]  /*0d10*/  STG.E [R2.64], R0 ;  /* 0x0000000002007986 */ /* 0x000fe2000c101908 */
[----:B------:R-:W-:Y:S05]  /*0d20*/  EXIT ;  /* 0x000000000000794d */ /* 0x000fea0003800000 */
.L_x_143:
[----:B-1----:R-:W-:Y:S02]  /*0d30*/  ISETP.NE.AND P1, PT, R223, -0x1, PT ;  /* 0xffffffffdf00780c */ /* 0x002fe40003f25270 */
[----:B------:R-:W-:-:S11]  /*0d40*/  ISETP.NE.AND P0, PT, R8, -0x1, PT ;  /* 0xffffffff0800780c */ /* 0x000fd60003f05270 */
[----:B------:R-:W-:Y:S01]  /*0d50*/  @!P1 SHF.R.S32.HI R2, RZ, 0x1f, R0 ;  /* 0x0000001fff029819 */ /* 0x000fe20000011400 */
[----:B------:R-:W-:Y:S01]  /*0d60*/  @P1 IMAD.WIDE.U32 R14, R223, c[0x0][0x190], RZ ;  /* 0x00006400df0e1a25 */ /* 0x000fe200078e00ff */
[----:B------:R-:W-:-:S03]  /*0d70*/  @P0 IADD3 R3, R4, R8, RZ ;  /* 0x0000000804030210 */ /* 0x000fc60007ffe0ff */
[----:B------:R-:W-:Y:S02]  /*0d80*/  @!P1 IMAD R2, R2, c[0x0][0x178], RZ ;  /* 0x00005e0002029a24 */ /* 0x000fe400078e02ff */
[----:B------:R-:W-:-:S04]  /*0d90*/  @!P1 IMAD.WIDE.U32 R10, R0, c[0x0][0x178], RZ ;  /* 0x00005e00000a9a25 */ /* 0x000fc800078e00ff */
[----:B------:R-:W-:Y:S01]  /*0da0*/  @!P1 IMAD R2, R0, c[0x0][0x17c], R2 ;  /* 0x00005f0000029a24 */ /* 0x000fe200078e0202 */
[----:B------:R-:W-:Y:S01]  /*0db0*/  @!P1 MOV R14, R10 ;  /* 0x0000000a000e9202 */ /* 0x000fe20000000f00 */
[----:B------:R-:W-:-:S04]  /*0dc0*/  @P0 IMAD.WIDE.U32 R236, R3, c[0x0][0x198], RZ ;  /* 0x0000660003ec0a25 */ /* 0x000fc800078e00ff */
[----:B------:R-:W-:Y:S01]  /*0dd0*/  @P1 IMAD R7, R223, c[0x0][0x194], R15 ;  /* 0x00006500df071a24 */ /* 0x000fe200078e020f */
[----:B------:R-:W-:Y:S01]  /*0de0*/  @!P1 IADD3 R7, R11, R2, RZ ;  /* 0x000000020b079210 */ /* 0x000fe20007ffe0ff */
[----:B------:R-:W-:Y:S01]  /*0df0*/  @P0 IMAD R3, R3, c[0x0][0x19c], R237 ;  /* 0x0000670003030a24 */ /* 0x000fe200078e02ed */
[----:B------:R-:W-:Y:S05]  /*0e00*/  @P0 BRA `(.L_x_152) ;  /* 0x000000b000000947 */ /* 0x000fea0003800000 */
[----:B------:R-:W-:Y:S01]  /*0e10*/  SHF.R.S32.HI R3, RZ, 0x1f, R4 ;  /* 0x0000001fff037819 */ /* 0x000fe20000011404 */
[----:B------:R-:W-:Y:S01]  /*0e20*/  IMAD.WIDE.U32 R10, R4, c[0x0][0x198], RZ ;  /* 0x00006600040a7a25 */ /* 0x000fe200078e00ff */
[----:B------:R-:W-:-:S03]  /*0e30*/  SHF.R.S32.HI R2, RZ, 0x1f, R0 ;  /* 0x0000001fff027819 */ /* 0x000fc60000011400 */
[----:B------:R-:W-:Y:S02]  /*0e40*/  IMAD R3, R3, c[0x0][0x198], RZ ;  /* 0x0000660003037a24 */ /* 0x000fe400078e02ff */
[----:B------:R-:W-:Y:S02]  /*0e50*/  IMAD R2, R2, c[0x0][0x180], RZ ;  /* 0x0000600002027a24 */ /* 0x000fe400078e02ff */
[----:B------:R-:W-:Y:S02]  /*0e60*/  IMAD R3, R4, c[0x0][0x19c], R3 ;  /* 0x0000670004037a24 */ /* 0x000fe400078e0203 */
[----:B------:R-:W-:-:S03]  /*0e70*/  IMAD R2, R0, c[0x0][0x184], R2 ;  /* 0x0000610000027a24 */ /* 0x000fc600078e0202 */
[----:B------:R-:W-:-:S05]  /*0e80*/  IADD3 R11, R11, R3, RZ ;  /* 0x000000030b0b7210 */ /* 0x000fca0007ffe0ff */
[----:B------:R-:W-:-:S05]  /*0e90*/  IMAD.WIDE.U32 R10, R0, c[0x0][0x180], R10 ;  /* 0x00006000000a7a25 */ /* 0x000fca00078e000a */
[----:B------:R-:W-:Y:S02]  /*0ea0*/  IADD3 R3, R11, R2, RZ ;  /* 0x000000020b037210 */ /* 0x000fe40007ffe0ff */
[----:B------:R-:W-:Y:S02]  /*0eb0*/  MOV R236, R10 ;  /* 0x0000000a00ec7202 */ /* 0x000fe40000000f00 */
.L_x_152:
[----:B------:R-:W-:Y:S02]  /*0ec0*/  IABS R6, c[0x0][0x1c8] ;  /* 0x0000720000067a13 */ /* 0x000fe40000000000 */
[----:B------:R-:W-:Y:S02]  /*0ed0*/  SHF.R.S32.HI R22, RZ, 0x1f, R26 ;  /* 0x0000001fff167819 */ /* 0x000fe4000001141a */
[----:B------:R-:W1:Y:S08]  /*0ee0*/  I2F.RP R10, R6 ;  /* 0x00000006000a7306 */ /* 0x000e700000209400 */
[----:B-1----:R-:W1:Y:S02]  /*0ef0*/  MUFU.RCP R10, R10 ;  /* 0x0000000a000a7308 */ /* 0x002e640000001000 */
[----:B-1----:R-:W-:-:S06]  /*0f00*/  IADD3 R10, R10, 0xffffffe, RZ ;  /* 0x0ffffffe0a0a7810 */ /* 0x002fcc0007ffe0ff */
[----:B------:R-:W1:Y:S02]  /*0f10*/  F2I.FTZ.U32.TRUNC.NTZ R11, R10 ;  /* 0x0000000a000b7305 */ /* 0x000e64000021f000 */
[----:B-1----:R-:W-:Y:S02]  /*0f20*/  IMAD.MOV R2, RZ, RZ, -R11 ;  /* 0x000000ffff027224 */ /* 0x002fe400078e0a0b */
[----:B------:R-:W-:Y:S02]  /*0f30*/  IMAD.MOV.U32 R10, RZ, RZ, RZ ;  /* 0x000000ffff0a7224 */ /* 0x000fe400078e00ff */
[----:B------:R-:W-:Y:S01]  /*0f40*/  IMAD R5, R2, R6, RZ ;  /* 0x0000000602057224 */ /* 0x000fe200078e02ff */
[----:B------:R-:W-:-:S03]  /*0f50*/  IABS R2, R26 ;  /* 0x0000001a00027213 */ /* 0x000fc60000000000 */
[----:B------:R-:W-:-:S04]  /*0f60*/  IMAD.HI.U32 R10, R11, R5, R10 ;  /* 0x000000050b0a7227 */ /* 0x000fc800078e000a */
[----:B------:R-:W-:-:S04]  /*0f70*/  IMAD.MOV.U32 R5, RZ, RZ, R2 ;  /* 0x000000ffff057224 */ /* 0x000fc800078e0002 */
        /* <DEDUP_REMOVED lines=10> */
[----:B------:R-:W-:-:S04]  /*1020*/  @P0 IMAD.IADD R2, R4, 0x1, R8 ;  /* 0x0000000104020824 */ /* 0x000fc800078e0208 */
[----:B------:R-:W-:Y:S02]  /*1030*/  @P0 IMAD.WIDE.U32 R16, R2, c[0x0][0x1a0], RZ ;  /* 0x0000680002100a25 */ /* 0x000fe400078e00ff */
[----:B------:R-:W-:Y:S02]  /*1040*/  @P3 IADD3 R186, R186, 0x1, RZ ;  /* 0x00000001baba3810 */ /* 0x000fe40007ffe0ff */
[----:B------:R-:W-:-:S04]  /*1050*/  @P0 IMAD R2, R2, c[0x0][0x1a4], R17 ;  /* 0x0000690002020a24 */ /* 0x000fc800078e0211 */
[----:B------:R-:W-:Y:S02]  /*1060*/  @!P1 IADD3 R186, -R186, RZ, RZ ;  /* 0x000000ffbaba9210 */ /* 0x000fe40007ffe1ff */
[----:B------:R-:W-:Y:S01]  /*1070*/  @!P2 LOP3.LUT R186, RZ, c[0x0][0x1c8], RZ, 0x33, !PT ;  /* 0x00007200ffbaaa12 */ /* 0x000fe200078e33ff */
        /* <DEDUP_REMOVED lines=12> */
.L_x_153:
[----:B------:R-:W-:Y:S01]  /*1140*/  SHF.R.S32.HI R13, RZ, 0x1f, R154 ;  /* 0x0000001fff0d7819 */ /* 0x000fe2000001149a */
[----:B------:R-:W-:Y:S01]  /*1150*/  IMAD.IADD R219, R155, 0x1, -R159 ;  /* 0x000000019bdb7824 */ /* 0x000fe200078e0a9f */
[----:B------:R-:W-:Y:S01]  /*1160*/  IADD3 R153, R184, -0x1, RZ ;  /* 0xffffffffb8997810 */ /* 0x000fe20007ffe0ff */
[----:B------:R-:W-:Y:S01]  /*1170*/  IMAD R22, R22, c[0x0][0x1a8], RZ ;  /* 0x00006a0016167a24 */ /* 0x000fe200078e02ff */
[CC--:B------:R-:W-:Y:S01]  /*1180*/  LEA.HI R224, R13.reuse, R154.reuse, RZ, 0x2 ;  /* 0x0000009a0de07211 */ /* 0x0c0fe200078f10ff */
[----:B------:R-:W-:Y:S01]  /*1190*/  IMAD.MOV.U32 R221, RZ, RZ, 0x7 ;  /* 0x00000007ffdd7424 */ /* 0x000fe200078e00ff */
[CC--:B------:R-:W-:Y:S01]  /*11a0*/  LEA.HI R5, R13.reuse, R154.reuse, RZ, 0x3 ;  /* 0x0000009a0d057211 */ /* 0x0c0fe200078f18ff */
[----:B------:R-:W-:Y:S01]  /*11b0*/  IMAD R22, R26, c[0x0][0x1ac], R22 ;  /* 0x00006b001a167a24 */ /* 0x000fe200078e0216 */
[----:B------:R-:W-:Y:S01]  /*11c0*/  LOP3.LUT R242, R224, 0xfffffffc, RZ, 0xc0, !PT ;  /* 0xfffffffce0f27812 */ /* 0x000fe200078ec0ff */
[C---:B------:R-:W-:Y:S01]  /*11d0*/  IMAD.SHL.U32 R238, R154.reuse, 0x2, RZ ;  /* 0x000000029aee7824 */ /* 0x040fe200078e00ff */
[----:B------:R-:W-:Y:S01]  /*11e0*/  SHF.R.S32.HI R9, RZ, 0x3, R5 ;  /* 0x00000003ff097819 */ /* 0x000fe20000011405 */
[----:B------:R-:W-:Y:S01]  /*11f0*/  IMAD.MOV.U32 R250, RZ, RZ, R153 ;  /* 0x000000fffffa7224 */ /* 0x000fe200078e0099 */
[----:B------:R-:W-:Y:S01]  /*1200*/  SHF.R.S32.HI R20, RZ, 0x2, R224 ;  /* 0x00000002ff147819 */ /* 0x000fe200000114e0 */
[----:B------:R-:W-:Y:S01]  /*1210*/  IMAD.IADD R242, R154, 0x1, -R242 ;  /* 0x000000019af27824 */ /* 0x000fe200078e0af2 */
[----:B------:R-:W-:Y:S01]  /*1220*/  LEA.HI R32, R13, R154, RZ, 0x5 ;  /* 0x0000009a0d207211 */ /* 0x000fe200078f28ff */
[C---:B------:R-:W-:Y:S01]  /*1230*/  IMAD.SHL.U32 R4, R9.reuse, 0x40, RZ ;  /* 0x0000004009047824 */ /* 0x040fe200078e00ff */
[----:B------:R-:W-:Y:S01]  /*1240*/  IADD3 R6, R20, 0x20, RZ ;  /* 0x0000002014067810 */ /* 0x000fe20007ffe0ff */
[----:B------:R-:W-:Y:S01]  /*1250*/  IMAD.SHL.U32 R242, R242, 0x8, RZ ;  /* 0x00000008f2f27824 */ /* 0x000fe200078e00ff */
[----:B------:R-:W-:Y:S01]  /*1260*/  SHF.R.S32.HI R21, RZ, 0x1f, R20 ;  /* 0x0000001fff157819 */ /* 0x000fe20000011414 */
[----:B------:R-:W-:Y:S01]  /*1270*/  IMAD.SHL.U32 R9, R9, 0x8, RZ ;  /* 0x0000000809097824 */ /* 0x000fe200078e00ff */
[----:B------:R-:W-:-:S02]  /*1280*/  LOP3.LUT R4, R4, 0xc0, RZ, 0xc0, !PT ;  /* 0x000000c004047812 */ /* 0x000fc400078ec0ff */
[----:B------:R-:W-:Y:S01]  /*1290*/  SHF.R.S32.HI R243, RZ, 0x1f, R242 ;  /* 0x0000001ffff37819 */ /* 0x000fe200000114f2 */
[----:B------:R-:W-:Y:S01]  /*12a0*/  IMAD.WIDE R226, R226, 0x80, R20 ;  /* 0x00000080e2e27825 */ /* 0x000fe200078e0214 */
[----:B------:R-:W-:Y:S02]  /*12b0*/  LOP3.LUT R0, R4, 0x18, R242, 0xf8, !PT ;  /* 0x0000001804007812 */ /* 0x000fe400078ef8f2 */
[----:B------:R-:W-:Y:S01]  /*12c0*/  SHF.R.U32.HI R4, RZ, 0x3, R4 ;  /* 0x00000003ff047819 */ /* 0x000fe20000011604 */
[--C-:B------:R-:W-:Y:S01]  /*12d0*/  IMAD.WIDE.U32 R10, R20, c[0x0][0x198], R242.reuse ;  /* 0x00006600140a7a25 */ /* 0x100fe200078e00f2 */
[----:B------:R-:W-:Y:S02]  /*12e0*/  ISETP.GE.AND P5, PT, R6, R219, PT ;  /* 0x000000db0600720c */ /* 0x000fe40003fa6270 */
[----:B------:R-:W-:Y:S01]  /*12f0*/  IADD3 R14, P1, R242, R14, RZ ;  /* 0x0000000ef20e7210 */ /* 0x000fe20007f3e0ff */
[----:B------:R-:W-:Y:S01]  /*1300*/  IMAD.WIDE.U32 R28, R20, c[0x0][0x1a0], R242 ;  /* 0x00006800141c7a25 */ /* 0x000fe200078e00f2 */
[----:B------:R-:W-:-:S02]  /*1310*/  LOP3.LUT R4, R0, R4, RZ, 0x3c, !PT ;  /* 0x0000000400047212 */ /* 0x000fc400078e3cff */
[C---:B------:R-:W-:Y:S01]  /*1320*/  IADD3 R217, R20.reuse, 0x60, RZ ;  /* 0x0000006014d97810 */ /* 0x040fe20007ffe0ff */
[----:B------:R-:W-:Y:S01]  /*1330*/  IMAD R0, R21, c[0x0][0x198], RZ ;  /* 0x0000660015007a24 */ /* 0x000fe200078e02ff */
[C---:B------:R-:W-:Y:S01]  /*1340*/  IADD3 R218, R20.reuse, 0x40, RZ ;  /* 0x0000004014da7810 */ /* 0x040fe20007ffe0ff */
[----:B------:R-:W-:Y:S01]  /*1350*/  IMAD.X R15, R243, 0x1, R7, P1 ;  /* 0x00000001f30f7824 */ /* 0x000fe200008e0607 */
[-C--:B------:R-:W-:Y:S01]  /*1360*/  ISETP.GE.AND P1, PT, R217, R219.reuse, PT ;  /* 0x000000dbd900720c */ /* 0x080fe20003f26270 */
[----:B------:R-:W-:Y:S01]  /*1370*/  IMAD R0, R20, c[0x0][0x19c], R0 ;  /* 0x0000670014007a24 */ /* 0x000fe200078e0200 */
[----:B------:R-:W-:Y:S01]  /*1380*/  IADD3 R236, P2, R236, R10, RZ ;  /* 0x0000000aecec7210 */ /* 0x000fe20007f5e0ff */
[----:B------:R-:W-:Y:S01]  /*1390*/  IMAD.WIDE.U32 R26, R26, c[0x0][0x1a8], R14 ;  /* 0x00006a001a1a7a25 */ /* 0x000fe200078e000e */
[----:B------:R-:W-:Y:S02]  /*13a0*/  ISETP.GE.AND P3, PT, R218, R219, PT ;  /* 0x000000dbda00720c */ /* 0x000fe40003f66270 */
[----:B------:R-:W-:Y:S01]  /*13b0*/  LEA.HI R224, R224, R20, RZ, 0x1 ;  /* 0x00000014e0e07211 */ /* 0x000fe200078f08ff */
[----:B------:R-:W-:Y:S01]  /*13c0*/  IMAD.IADD R23, R27, 0x1, R22 ;  /* 0x000000011b177824 */ /* 0x000fe200078e0216 */
[----:B------:R-:W-:Y:S01]  /*13d0*/  IADD3.X R237, R3, R11, R0, P2, !PT ;  /* 0x0000000b03ed7210 */ /* 0x000fe200017fe400 */
[----:B------:R-:W-:Y:S01]  /*13e0*/  @!P5 IMAD.MOV.U32 R14, RZ, RZ, R26 ;  /* 0x000000ffff0ed224 */ /* 0x000fe200078e001a */
[----:B------:R-:W-:Y:S01]  /*13f0*/  @!P5 IADD3 R18, P2, R226, 0x20, RZ ;  /* 0x00000020e212d810 */ /* 0x000fe20007f5e0ff */
[--C-:B------:R-:W-:Y:S01]  /*1400*/  @!P5 IMAD.MOV.U32 R15, RZ, RZ, R23.reuse ;  /* 0x000000ffff0fd224 */ /* 0x100fe200078e0017 */
[----:B------:R-:W-:Y:S01]  /*1410*/  LOP3.LUT R224, R224, 0x7fffffe, RZ, 0xc0, !PT ;  /* 0x07fffffee0e07812 */ /* 0x000fe200078ec0ff */
[----:B------:R-:W-:Y:S01]  /*1420*/  @!P1 IMAD.MOV.U32 R27, RZ, RZ, R23 ;  /* 0x000000ffff1b9224 */ /* 0x000fe200078e0017 */
[C---:B------:R-:W-:Y:S01]  /*1430*/  ISETP.GE.AND P0, PT, R20.reuse, R219, PT ;  /* 0x000000db1400720c */ /* 0x040fe20003f06270 */
[--C-:B------:R-:W-:Y:S01]  /*1440*/  @!P5 IMAD.X R8, RZ, RZ, R227.reuse, P2 ;  /* 0x000000ffff08d224 */ /* 0x100fe200010e06e3 */
[----:B------:R-:W-:Y:S01]  /*1450*/  SHF.R.S32.HI R158, RZ, 0x5, R32 ;  /* 0x00000005ff9e7819 */ /* 0x000fe20000011420 */
[----:B------:R-:W-:Y:S01]  /*1460*/  IMAD.IADD R224, R20, 0x1, -R224 ;  /* 0x0000000114e07824 */ /* 0x000fe200078e0ae0 */
[----:B------:R-:W-:Y:S01]  /*1470*/  @!P1 IADD3 R0, P2, R226, 0x60, RZ ;  /* 0x00000060e2009810 */ /* 0x000fe20007f5e0ff */
[----:B------:R-:W-:Y:S01]  /*1480*/  @!P5 IMAD R8, R8, c[0x0][0x190], RZ ;  /* 0x000064000808da24 */ /* 0x000fe200078e02ff */
[----:B------:R-:W-:Y:S01]  /*1490*/  @!P3 IADD3 R24, P4, R226, 0x40, RZ ;  /* 0x00000040e218b810 */ /* 0x000fe20007f9e0ff */
[----:B------:R-:W-:Y:S01]  /*14a0*/  IMAD R224, R158, 0x8, R224 ;  /* 0x000000089ee07824 */ /* 0x000fe200078e02e0 */
[----:B------:R-:W-:Y:S01]  /*14b0*/  IADD3 R16, P6, R16, R28, RZ ;  /* 0x0000001c10107210 */ /* 0x000fe20007fde0ff */
[--C-:B------:R-:W-:Y:S01]  /*14c0*/  @!P1 IMAD.X R7, RZ, RZ, R227.reuse, P2 ;  /* 0x000000ffff079224 */ /* 0x100fe200010e06e3 */
[----:B------:R-:W-:Y:S01]  /*14d0*/  SHF.R.S32.HI R188, RZ, 0x1f, R186 ;  /* 0x0000001fffbc7819 */ /* 0x000fe200000114ba */
[----:B------:R-:W-:Y:S01]  /*14e0*/  IMAD.U32 R224, R224, 0x20, R4 ;  /* 0x00000020e0e07824 */ /* 0x000fe200078e0004 */
[----:B------:R-:W-:Y:S01]  /*14f0*/  LOP3.LUT R5, R5, 0xfffffff8, RZ, 0xc0, !PT ;  /* 0xfffffff805057812 */ /* 0x000fe200078ec0ff */
[----:B------:R-:W-:Y:S01]  /*1500*/  @!P3 IMAD.X R3, RZ, RZ, R227, P4 ;  /* 0x000000ffff03b224 */ /* 0x000fe200020e06e3 */
[----:B------:R-:W-:Y:S01]  /*1510*/  LEA.HI R13, R13, R154, RZ, 0x4 ;  /* 0x0000009a0d0d7211 */ /* 0x000fe200078f20ff */
[----:B------:R-:W-:Y:S01]  /*1520*/  @!P1 IMAD R7, R7, c[0x0][0x190], RZ ;  /* 0x0000640007079a24 */ /* 0x000fe200078e02ff */
[----:B------:R-:W-:Y:S01]  /*1530*/  LOP3.LUT R161, R32, 0xffffffe0, RZ, 0xc0, !PT ;  /* 0xffffffe020a17812 */ /* 0x000fe200078ec0ff */
[----:B------:R-:W-:Y:S01]  /*1540*/  @!P0 IMAD R4, R227, c[0x0][0x190], RZ ;  /* 0x00006400e3048a24 */ /* 0x000fe200078e02ff */
[----:B------:R-:W-:Y:S01]  /*1550*/  IADD3 R228, R225, -c[0x0][0x2e4], -R155 ;  /* 0x8000b900e1e47a10 */ /* 0x000fe20007ffe89b */
[--C-:B------:R-:W-:Y:S01]  /*1560*/  @!P0 IMAD.MOV.U32 R22, RZ, RZ, R26.reuse ;  /* 0x000000ffff168224 */ /* 0x100fe200078e001a */
[----:B------:R-:W-:Y:S01]  /*1570*/  LOP3.LUT R238, R238, 0x6, RZ, 0xc0, !PT ;  /* 0x00000006eeee7812 */ /* 0x000fe200078ec0ff */
[----:B------:R-:W-:-:S02]  /*1580*/  @!P3 IMAD.MOV.U32 R10, RZ, RZ, R26 ;  /* 0x000000ffff0ab224 */ /* 0x000fc400078e001a */
[----:B------:R-:W-:Y:S02]  /*1590*/  @!P3 IMAD.MOV.U32 R11, RZ, RZ, R23 ;  /* 0x000000ffff0bb224 */ /* 0x000fe400078e0017 */
[----:B------:R-:W-:Y:S02]  /*15a0*/  @!P3 IMAD R3, R3, c[0x0][0x190], RZ ;  /* 0x000064000303ba24 */ /* 0x000fe400078e02ff */
[----:B------:R-:W-:Y:S02]  /*15b0*/  @!P5 IMAD R8, R18, c[0x0][0x194], R8 ;  /* 0x000065001208da24 */ /* 0x000fe400078e0208 */
[C---:B------:R-:W-:Y:S02]  /*15c0*/  @!P1 IMAD R7, R0.reuse, c[0x0][0x194], R7 ;  /* 0x0000650000079a24 */ /* 0x040fe400078e0207 */
[----:B------:R-:W-:-:S04]  /*15d0*/  @!P1 IMAD.WIDE.U32 R26, R0, c[0x0][0x190], R26 ;  /* 0x00006400001a9a25 */ /* 0x000fc800078e001a */
[C---:B------:R-:W-:Y:S02]  /*15e0*/  @!P0 IMAD R4, R226.reuse, c[0x0][0x194], R4 ;  /* 0x00006500e2048a24 */ /* 0x040fe400078e0204 */
[----:B------:R-:W-:-:S04]  /*15f0*/  @!P0 IMAD.WIDE.U32 R22, R226, c[0x0][0x190], R22 ;  /* 0x00006400e2168a25 */ /* 0x000fc800078e0016 */
[----:B------:R-:W-:-:S04]  /*1600*/  @!P5 IMAD.WIDE.U32 R18, R18, c[0x0][0x190], R14 ;  /* 0x000064001212da25 */ /* 0x000fc800078e000e */
[----:B------:R-:W-:Y:S01]  /*1610*/  IMAD R0, R21, c[0x0][0x1a0], RZ ;  /* 0x0000680015007a24 */ /* 0x000fe200078e02ff */
[----:B------:R-:W-:Y:S01]  /*1620*/  @!P5 LEA R14, P2, R18, c[0x0][0x160], 0x1 ;  /* 0x00005800120eda11 */ /* 0x000fe200078408ff */
[C---:B------:R-:W-:Y:S02]  /*1630*/  @!P3 IMAD R3, R24.reuse, c[0x0][0x194], R3 ;  /* 0x000065001803ba24 */ /* 0x040fe400078e0203 */
[----:B------:R-:W-:Y:S01]  /*1640*/  @!P3 IMAD.WIDE.U32 R24, R24, c[0x0][0x190], R10 ;  /* 0x000064001818ba25 */ /* 0x000fe200078e000a */
[----:B------:R-:W-:-:S03]  /*1650*/  @!P0 LEA R10, P4, R22, c[0x0][0x160], 0x1 ;  /* 0x00005800160a8a11 */ /* 0x000fc600078808ff */
[----:B------:R-:W-:Y:S02]  /*1660*/  @!P0 IMAD.IADD R4, R23, 0x1, R4 ;  /* 0x0000000117048824 */ /* 0x000fe400078e0204 */
[----:B------:R-:W-:Y:S02]  /*1670*/  @!P5 IMAD.IADD R8, R19, 0x1, R8 ;  /* 0x000000011308d824 */ /* 0x000fe400078e0208 */
[----:B------:R-:W-:Y:S01]  /*1680*/  IMAD R0, R20, c[0x0][0x1a4], R0 ;  /* 0x0000690014007a24 */ /* 0x000fe200078e0200 */
[----:B------:R-:W-:Y:S01]  /*1690*/  @!P0 LEA.HI.X R11, R22, c[0x0][0x164], R4, 0x1, P4 ;  /* 0x00005900160b8a11 */ /* 0x000fe200020f0c04 */
[----:B------:R-:W-:Y:S01]  /*16a0*/  @!P3 IMAD.IADD R3, R25, 0x1, R3 ;  /* 0x000000011903b824 */ /* 0x000fe200078e0203 */
[----:B------:R-:W-:Y:S01]  /*16b0*/  @!P5 LEA.HI.X R15, R18, c[0x0][0x164], R8, 0x1, P2 ;  /* 0x00005900120fda11 */ /* 0x000fe200010f0c08 */
[----:B------:R-:W-:Y:S01]  /*16c0*/  @!P1 IMAD.IADD R7, R27, 0x1, R7 ;  /* 0x000000011b079824 */ /* 0x000fe200078e0207 */
[----:B------:R-:W-:Y:S01]  /*16d0*/  IADD3.X R17, R2, R29, R0, P6, !PT ;  /* 0x0000001d02117210 */ /* 0x000fe200037fe400 */
[----:B------:R-:W-:Y:S01]  /*16e0*/  IMAD.SHL.U32 R224, R224, 0x2, RZ ;  /* 0x00000002e0e07824 */ /* 0x000fe200078e00ff */
[----:B------:R-:W-:Y:S01]  /*16f0*/  @!P3 LEA R18, P4, R24, c[0x0][0x160], 0x1 ;  /* 0x000058001812ba11 */ /* 0x000fe200078808ff */
[----:B------:R-:W-:Y:S01]  /*1700*/  IMAD.MOV.U32 R2, RZ, RZ, c[0x0][0x198] ;  /* 0x00006600ff027624 */ /* 0x000fe200078e00ff */
[----:B------:R-:W-:Y:S01]  /*1710*/  @!P1 LEA R22, P2, R26, c[0x0][0x160], 0x1 ;  /* 0x000058001a169a11 */ /* 0x000fe200078408ff */
[----:B------:R-:W-:Y:S01]  /*1720*/  IMAD R4, R153, -0x80, R225 ;  /* 0xffffff8099047824 */ /* 0x000fe200078e02e1 */
[----:B------:R-:W-:Y:S01]  /*1730*/  @!P3 LEA.HI.X R19, R24, c[0x0][0x164], R3, 0x1, P4 ;  /* 0x000059001813ba11 */ /* 0x000fe200020f0c03 */
[----:B------:R-:W-:Y:S01]  /*1740*/  IMAD R240, R188, c[0x0][0x1b0], RZ ;  /* 0x00006c00bcf07a24 */ /* 0x000fe200078e02ff */
[----:B------:R-:W-:Y:S01]  /*1750*/  @!P1 LEA.HI.X R23, R26, c[0x0][0x164], R7, 0x1, P2 ;  /* 0x000059001a179a11 */ /* 0x000fe200010f0c07 */
[----:B------:R-:W-:Y:S01]  /*1760*/  @!PT LDS RZ, [RZ] ;  /* 0x00000000fffff984 */ /* 0x000fe20000000800 */
[----:B------:R-:W-:Y:S01]  /*1770*/  @!PT LDS RZ, [RZ] ;  /* 0x00000000fffff984 */ /* 0x000fe20000000800 */
[----:B------:R-:W-:Y:S01]  /*1780*/  @!PT LDS RZ, [RZ] ;  /* 0x00000000fffff984 */ /* 0x000fe20000000800 */
[----:B------:R1:W-:Y:S01]  /*1790*/  @!P0 LDGSTS.E.BYPASS.LTC128B.128 [R224], [R10.64] ;  /* 0x000000000ae08fae */ /* 0x0003e2000b901d48 */
[----:B------:R-:W-:Y:S01]  /*17a0*/  SHF.L.U64.HI R3, R2, R221, c[0x0][0x19c] ;  /* 0x0000670002037619 */ /* 0x000fe200000102dd */
[----:B------:R-:W-:Y:S01]  /*17b0*/  IMAD R240, R186, c[0x0][0x1b4], R240 ;  /* 0x00006d00baf07a24 */ /* 0x000fe200078e02f0 */
[-C--:B------:R-:W-:Y:S01]  /*17c0*/  ISETP.GE.AND P2, PT, R20, R4.reuse, PT ;  /* 0x000000041400720c */ /* 0x080fe20003f46270 */
[----:B------:R-:W-:Y:S01]  /*17d0*/  IMAD.WIDE.U32 R236, R186, c[0x0][0x1b0], R236 ;  /* 0x00006c00baec7a25 */ /* 0x000fe200078e00ec */
[-C--:B------:R-:W-:Y:S01]  /*17e0*/  ISETP.GE.AND P0, PT, R6, R4.reuse, PT ;  /* 0x000000040600720c */ /* 0x080fe20003f06270 */
[----:B------:R2:W-:Y:S01]  /*17f0*/  @!P5 LDGSTS.E.BYPASS.LTC128B.128 [R224+0x800], [R14.64] ;  /* 0x008000000ee0dfae */ /* 0x0005e2000b901d48 */
[----:B------:R-:W-:Y:S01]  /*1800*/  SHF.R.S32.HI R8, RZ, 0x1f, R153 ;  /* 0x0000001fff087819 */ /* 0x000fe20000011499 */
[----:B------:R-:W-:Y:S01]  /*1810*/  IMAD.IADD R241, R237, 0x1, R240 ;  /* 0x00000001edf17824 */ /* 0x000fe200078e02f0 */
[-C--:B------:R-:W-:Y:S01]  /*1820*/  ISETP.GE.AND P4, PT, R20, R4.reuse, PT ;  /* 0x000000041400720c */ /* 0x080fe20003f86270 */
[----:B------:R-:W-:Y:S01]  /*1830*/  IMAD.SHL.U32 R152, R2, 0x80, RZ ;  /* 0x0000008002987824 */ /* 0x000fe200078e00ff */
[----:B------:R3:W-:Y:S01]  /*1840*/  @!P3 LDGSTS.E.BYPASS.LTC128B.128 [R224+0x1000], [R18.64] ;  /* 0x0100000012e0bfae */ /* 0x0007e2000b901d48 */
[----:B------:R-:W-:Y:S01]  /*1850*/  IMAD.MOV.U32 R240, RZ, RZ, R236 ;  /* 0x000000fffff07224 */ /* 0x000fe200078e00ec */
[-C--:B------:R-:W-:Y:S01]  /*1860*/  ISETP.GE.AND P6, PT, R218, R4.reuse, PT ;  /* 0x00000004da00720c */ /* 0x080fe20003fc6270 */
[----:B------:R-:W-:Y:S01]  /*1870*/  IMAD.MOV.U32 R0, RZ, RZ, c[0x0][0x19c] ;  /* 0x00006700ff007624 */ /* 0x000fe200078e00ff */
[----:B------:R4:W-:Y:S01]  /*1880*/  @!P1 LDGSTS.E.BYPASS.LTC128B.128 [R224+0x1800], [R22.64] ;  /* 0x0180000016e09fae */ /* 0x0009e2000b901d48 */
[----:B------:R-:W-:Y:S01]  /*1890*/  ISETP.GE.AND P1, PT, R217, R4, PT ;  /* 0x00000004d900720c */ /* 0x000fe20003f26270 */
[----:B------:R-:W-:-:S02]  /*18a0*/  IMAD.MOV.U32 R7, RZ, RZ, c[0x0][0x1a0] ;  /* 0x00006800ff077624 */ /* 0x000fc400078e00ff */
[----:B------:R-:W-:Y:S02]  /*18b0*/  IMAD R188, R188, c[0x0][0x1b8], RZ ;  /* 0x00006e00bcbc7a24 */ /* 0x000fe400078e02ff */
[C---:B------:R-:W-:Y:S01]  /*18c0*/  IMAD.SHL.U32 R222, R7.reuse, 0x80, RZ ;  /* 0x0000008007de7824 */ /* 0x040fe200078e00ff */
[----:B------:R-:W-:Y:S01]  /*18d0*/  SHF.L.U64.HI R221, R7, R221, c[0x0][0x1a4] ;  /* 0x0000690007dd7619 */ /* 0x000fe200000102dd */
[C---:B------:R-:W-:Y:S02]  /*18e0*/  IMAD R188, R186.reuse, c[0x0][0x1bc], R188 ;  /* 0x00006f00babc7a24 */ /* 0x040fe400078e02bc */
[----:B------:R-:W-:-:S04]  /*18f0*/  IMAD.WIDE.U32 R186, R186, c[0x0][0x1b8], R16 ;  /* 0x00006e00baba7a25 */ /* 0x000fc800078e0010 */
[-C--:B-1----:R-:W-:Y:S02]  /*1900*/  IMAD R10, R3, R153.reuse, RZ ;  /* 0x00000099030a7224 */ /* 0x082fe400078e02ff */
[----:B------:R-:W-:Y:S02]  /*1910*/  IMAD R12, R221, R153, RZ ;  /* 0x00000099dd0c7224 */ /* 0x000fe400078e02ff */
[-C--:B------:R-:W-:Y:S02]  /*1920*/  IMAD R10, R8, R152.reuse, R10 ;  /* 0x00000098080a7224 */ /* 0x080fe400078e020a */
[----:B--2---:R-:W-:-:S04]  /*1930*/  IMAD.WIDE.U32 R14, R153, R152, R240 ;  /* 0x00000098990e7225 */ /* 0x004fc800078e00f0 */
[----:B------:R-:W-:Y:S01]  /*1940*/  IMAD.IADD R15, R15, 0x1, R10 ;  /* 0x000000010f0f7824 */ /* 0x000fe200078e020a */
[----:B------:R-:W-:Y:S01]  /*1950*/  @!P0 LEA R11, P5, R2, R14, 0x5 ;  /* 0x0000000e020b8211 */ /* 0x000fe200078a28ff */
[----:B------:R-:W-:Y:S01]  /*1960*/  IMAD R8, R8, R222, R12 ;  /* 0x000000de08087224 */ /* 0x000fe200078e020c */
[----:B------:R-:W-:Y:S01]  /*1970*/  @!P2 LEA R20, P3, R14, c[0x0][0x168], 0x1 ;  /* 0x00005a000e14aa11 */ /* 0x000fe200078608ff */
[----:B------:R-:W-:Y:S01]  /*1980*/  IMAD.IADD R189, R187, 0x1, R188 ;  /* 0x00000001bbbd7824 */ /* 0x000fe200078e02bc */
[----:B------:R-:W-:Y:S01]  /*1990*/  @!P0 LEA.HI.X R10, R2, R15, R0, 0x5, P5 ;  /* 0x0000000f020a8211 */ /* 0x000fe200028f2c00 */
[----:B------:R-:W-:Y:S01]  /*19a0*/  IMAD.MOV.U32 R188, RZ, RZ, R186 ;  /* 0x000000ffffbc7224 */ /* 0x000fe200078e00ba */
[----:B------:R-:W-:Y:S01]  /*19b0*/  @!P2 LEA.HI.X R21, R14, c[0x0][0x16c], R15, 0x1, P3 ;  /* 0x00005b000e15aa11 */ /* 0x000fe200018f0c0f */
[----:B------:R-:W-:Y:S01]  /*19c0*/  IMAD.WIDE.U32 R16, R7, 0x40, RZ ;  /* 0x0000004007107825 */ /* 0x000fe200078e00ff */
[C---:B---3--:R-:W-:Y:S02]  /*19d0*/  @!P0 LEA R18, P5, R11.reuse, c[0x0][0x168], 0x1 ;  /* 0x00005a000b128a11 */ /* 0x048fe400078a08ff */
[-C--:B------:R-:W-:Y:S01]  /*19e0*/  ISETP.GE.AND P3, PT, R6, R4.reuse, PT ;  /* 0x000000040600720c */ /* 0x080fe20003f66270 */
[----:B------:R1:W-:Y:S01]  /*19f0*/  @!P2 LDGSTS.E.BYPASS.LTC128B.128 [R224+0x2000], [R20.64] ;  /* 0x0200000014e0afae */ /* 0x0003e2000b901d48 */
[----:B------:R-:W-:Y:S01]  /*1a00*/  @!P0 LEA.HI.X R19, R11, c[0x0][0x16c], R10, 0x1, P5 ;  /* 0x00005b000b138a11 */ /* 0x000fe200028f0c0a */
[----:B------:R-:W-:Y:S01]  /*1a10*/  IMAD.IADD R161, R154, 0x1, -R161 ;  /* 0x000000019aa17824 */ /* 0x000fe200078e0aa1 */
[----:B------:R-:W-:-:S02]  /*1a20*/  ISETP.GE.AND P5, PT, R217, R4, PT ;  /* 0x00000004d900720c */ /* 0x000fc40003fa6270 */
[----:B------:R-:W-:Y:S01]  /*1a30*/  ISETP.GE.AND P2, PT, R218, R4, PT ;  /* 0x00000004da00720c */ /* 0x000fe20003f46270 */
[----:B------:R-:W-:Y:S01]  /*1a40*/  IMAD.IADD R4, R154, 0x1, -R5 ;  /* 0x000000019a047824 */ /* 0x000fe200078e0a05 */
[----:B------:R2:W-:Y:S01]  /*1a50*/  @!P0 LDGSTS.E.BYPASS.LTC128B.128 [R224+0x2800], [R18.64] ;  /* 0x0280000012e08fae */ /* 0x0005e2000b901d48 */
[----:B------:R-:W-:Y:S01]  /*1a60*/  IMAD.SHL.U32 R5, R0, 0x40, RZ ;  /* 0x0000004000057824 */ /* 0x000fe200078e00ff */
[----:B------:R-:W-:Y:S02]  /*1a70*/  SHF.R.S32.HI R11, RZ, 0x4, R13 ;  /* 0x00000004ff0b7819 */ /* 0x000fe4000001140d */
[----:B------:R-:W-:Y:S02]  /*1a80*/  LEA.HI R215, R4, R4, RZ, 0x1 ;  /* 0x0000000404d77211 */ /* 0x000fe400078f08ff */
[----:B------:R-:W-:Y:S02]  /*1a90*/  LEA.HI R10, R13, R11, RZ, 0x1 ;  /* 0x0000000b0d0a7211 */ /* 0x000fe400078f08ff */
[----:B------:R-:W-:-:S02]  /*1aa0*/  SHF.R.S32.HI R33, RZ, 0x1, R215 ;  /* 0x00000001ff217819 */ /* 0x000fc400000114d7 */
[----:B------:R-:W-:Y:S02]  /*1ab0*/  LOP3.LUT R215, R215, 0x7fffffe, RZ, 0xc0, !PT ;  /* 0x07fffffed7d77812 */ /* 0x000fe400078ec0ff */
[----:B------:R-:W-:Y:S02]  /*1ac0*/  LOP3.LUT R13, R13, 0xfffffff0, RZ, 0xc0, !PT ;  /* 0xfffffff00d0d7812 */ /* 0x000fe400078ec0ff */
[----:B------:R-:W-:Y:S01]  /*1ad0*/  LOP3.LUT R10, R10, 0xfffffffe, RZ, 0xc0, !PT ;  /* 0xfffffffe0a0a7812 */ /* 0x000fe200078ec0ff */
[----:B------:R-:W-:Y:S01]  /*1ae0*/  IMAD.IADD R215, R4, 0x1, -R215 ;  /* 0x0000000104d77824 */ /* 0x000fe200078e0ad7 */
[----:B------:R-:W-:Y:S01]  /*1af0*/  SHF.R.S32.HI R160, RZ, 0x1f, R161 ;  /* 0x0000001fffa07819 */ /* 0x000fe200000114a1 */
[----:B------:R-:W-:Y:S02]  /*1b00*/  @!P5 IMAD R4, R0, 0x60, RZ ;  /* 0x000000600004d824 */ /* 0x000fe400078e02ff */
[----:B------:R-:W-:Y:S01]  /*1b10*/  IMAD.IADD R13, R154, 0x1, -R13 ;  /* 0x000000019a0d7824 */ /* 0x000fe200078e0a0d */
[----:B------:R-:W-:Y:S01]  /*1b20*/  LEA.HI R160, R160, R161, RZ, 0x2 ;  /* 0x000000a1a0a07211 */ /* 0x000fe200078f10ff */
[----:B------:R-:W-:-:S02]  /*1b30*/  IMAD.IADD R10, R11, 0x1, -R10 ;  /* 0x000000010b0a7824 */ /* 0x000fc400078e0a0a */
[----:B------:R-:W-:Y:S01]  /*1b40*/  IMAD.SHL.U32 R11, R33, 0x40, RZ ;  /* 0x00000040210b7824 */ /* 0x000fe200078e00ff */
[----:B------:R-:W-:Y:S01]  /*1b50*/  LEA.HI R157, R13, R13, RZ, 0x1 ;  /* 0x0000000d0d9d7211 */ /* 0x000fe200078f08ff */
[----:B------:R-:W-:Y:S01]  /*1b60*/  IMAD R215, R10, 0x8, R215 ;  /* 0x000000080ad77824 */ /* 0x000fe200078e02d7 */
[----:B------:R-:W-:Y:S01]  /*1b70*/  SHF.R.S32.HI R235, RZ, 0x2, R160 ;  /* 0x00000002ffeb7819 */ /* 0x000fe200000114a0 */
[----:B--2---:R-:W-:Y:S01]  /*1b80*/  IMAD.WIDE.U32 R18, R2, 0x40, RZ ;  /* 0x0000004002127825 */ /* 0x004fe200078e00ff */
[----:B------:R-:W-:Y:S02]  /*1b90*/  LOP3.LUT R11, R11, 0xc0, RZ, 0xc0, !PT ;  /* 0x000000c00b0b7812 */ /* 0x000fe400078ec0ff */
[----:B------:R-:W-:Y:S01]  /*1ba0*/  SHF.R.S32.HI R12, RZ, 0x1, R157 ;  /* 0x00000001ff0c7819 */ /* 0x000fe2000001149d */
[----:B------:R-:W-:Y:S01]  /*1bb0*/  IMAD.SHL.U32 R10, R10, 0x8, RZ ;  /* 0x000000080a0a7824 */ /* 0x000fe200078e00ff */
[----:B------:R-:W-:Y:S01]  /*1bc0*/  @!P6 IADD3 R6, P0, R14, R18, RZ ;  /* 0x000000120e06e210 */ /* 0x000fe20007f1e0ff */
[----:B------:R-:W-:Y:S01]  /*1bd0*/  IMAD R161, R153, 0x80, R238 ;  /* 0x0000008099a17824 */ /* 0x000fe200078e02ee */
[----:B------:R-:W-:-:S02]  /*1be0*/  LOP3.LUT R9, R11, 0x8, R9, 0xf8, !PT ;  /* 0x000000080b097812 */ /* 0x000fc400078ef809 */
[----:B------:R-:W-:Y:S01]  /*1bf0*/  @!P6 IADD3.X R5, R15, R19, R5, P0, !PT ;  /* 0x000000130f05e210 */ /* 0x000fe200007fe405 */
[----:B------:R-:W-:Y:S01]  /*1c00*/  @!P5 IMAD.WIDE.U32 R14, R2, 0x60, R14 ;  /* 0x00000060020ed825 */ /* 0x000fe200078e000e */
[C---:B-1----:R-:W-:Y:S02]  /*1c10*/  @!P6 LEA R20, P0, R6.reuse, c[0x0][0x168], 0x1 ;  /* 0x00005a000614ea11 */ /* 0x042fe400078008ff */
[----:B------:R-:W-:Y:S01]  /*1c20*/  SHF.R.U32.HI R11, RZ, 0x3, R11 ;  /* 0x00000003ff0b7819 */ /* 0x000fe2000001160b */
[----:B------:R-:W-:Y:S01]  /*1c30*/  @!P5 IMAD.IADD R4, R15, 0x1, R4 ;  /* 0x000000010f04d824 */ /* 0x000fe200078e0204 */
[----:B------:R-:W-:Y:S01]  /*1c40*/  @!P6 LEA.HI.X R21, R6, c[0x0][0x16c], R5, 0x1, P0 ;  /* 0x00005b000615ea11 */ /* 0x000fe200000f0c05 */
[----:B------:R-:W-:Y:S01]  /*1c50*/  IMAD.MOV.U32 R6, RZ, RZ, c[0x0][0x1a4] ;  /* 0x00006900ff067624 */ /* 0x000fe200078e00ff */
[C---:B------:R-:W-:Y:S02]  /*1c60*/  @!P5 LEA R18, P0, R14.reuse, c[0x0][0x168], 0x1 ;  /* 0x00005a000e12da11 */ /* 0x040fe400078008ff */
[----:B------:R-:W-:Y:S01]  /*1c70*/  LOP3.LUT R11, R9, R11, RZ, 0x3c, !PT ;  /* 0x0000000b090b7212 */ /* 0x000fe200078e3cff */
[----:B------:R1:W-:Y:S01]  /*1c80*/  @!P6 LDGSTS.E.BYPASS.LTC128B.128 [R224+0x3000], [R20.64] ;  /* 0x0300000014e0efae */ /* 0x0003e2000b901d48 */
[----:B------:R-:W-:Y:S01]  /*1c90*/  @!P5 LEA.HI.X R19, R14, c[0x0][0x16c], R4, 0x1, P0 ;  /* 0x00005b000e13da11 */ /* 0x000fe200000f0c04 */
[----:B------:R-:W-:Y:S01]  /*1ca0*/  IMAD.WIDE.U32 R14, R153, R222, R188 ;  /* 0x000000de990e7225 */ /* 0x000fe200078e00bc */
[----:B------:R-:W-:-:S02]  /*1cb0*/  SHF.R.S32.HI R4, RZ, 0x1f, R157 ;  /* 0x0000001fff047819 */ /* 0x000fc4000001149d */
[----:B------:R-:W-:Y:S01]  /*1cc0*/  SHF.R.S32.HI R9, RZ, 0x1f, R13 ;  /* 0x0000001fff097819 */ /* 0x000fe2000001140d */
[----:B------:R2:W-:Y:S01]  /*1cd0*/  @!P5 LDGSTS.E.BYPASS.LTC128B.128 [R224+0x3800], [R18.64] ;  /* 0x0380000012e0dfae */ /* 0x0005e2000b901d48 */
[----:B------:R-:W-:Y:S01]  /*1ce0*/  LEA.HI R4, R4, R12, RZ, 0x2 ;  /* 0x0000000c04047211 */ /* 0x000fe200078f10ff */
[----:B------:R-:W-:Y:S01]  /*1cf0*/  IMAD.SHL.U32 R5, R6, 0x40, RZ ;  /* 0x0000004006057824 */ /* 0x000fe200078e00ff */
[----:B------:R-:W-:Y:S01]  /*1d00*/  LEA.HI R9, R9, R13, RZ, 0x3 ;  /* 0x0000000d09097211 */ /* 0x000fe200078f18ff */
[----:B------:R-:W0:Y:S01]  /*1d10*/  LDGDEPBAR ;  /* 0x00000000000079af */ /* 0x000e220000000000 */
[----:B------:R-:W-:Y:S01]  /*1d20*/  LOP3.LUT R4, R4, 0xfffffffc, RZ, 0xc0, !PT ;  /* 0xfffffffc04047812 */ /* 0x000fe200078ec0ff */
[----:B------:R-:W-:Y:S01]  /*1d30*/  IMAD.IADD R15, R15, 0x1, R8 ;  /* 0x000000010f0f7824 */ /* 0x000fe200078e0208 */
[----:B------:R-:W-:Y:S01]  /*1d40*/  @!P2 IADD3 R8, P0, R14, R16, RZ ;  /* 0x000000100e08a210 */ /* 0x000fe20007f1e0ff */
[----:B------:R-:W-:Y:S01]  /*1d50*/  IMAD.SHL.U32 R9, R9, 0x20, RZ ;  /* 0x0000002009097824 */ /* 0x000fe200078e00ff */
[----:B------:R-:W-:Y:S01]  /*1d60*/  LOP3.LUT R157, R157, 0x7fffffe, RZ, 0xc0, !PT ;  /* 0x07fffffe9d9d7812 */ /* 0x000fe200078ec0ff */
[----:B------:R-:W-:Y:S01]  /*1d70*/  IMAD.IADD R4, R12, 0x1, -R4 ;  /* 0x000000010c047824 */ /* 0x000fe200078e0a04 */
[----:B------:R-:W-:Y:S01]  /*1d80*/  @!P2 IADD3.X R16, R15, R17, R5, P0, !PT ;  /* 0x000000110f10a210 */ /* 0x000fe200007fe405 */
[----:B------:R-:W-:Y:S01]  /*1d90*/  IMAD.U32 R215, R215, 0x20, R11 ;  /* 0x00000020d7d77824 */ /* 0x000fe200078e000b */
[----:B------:R-:W-:Y:S01]  /*1da0*/  @!P3 LEA R5, P0, R7, R14, 0x5 ;  /* 0x0000000e0705b211 */ /* 0x000fe200078028ff */
[----:B------:R-:W-:Y:S01]  /*1db0*/  IMAD.SHL.U32 R12, R4, 0x40, RZ ;  /* 0x00000040040c7824 */ /* 0x000fe200078e00ff */
[----:B------:R-:W-:Y:S01]  /*1dc0*/  LOP3.LUT R156, R9, 0xffffff00, RZ, 0xc0, !PT ;  /* 0xffffff00099c7812 */ /* 0x000fe200078ec0ff */
[----:B------:R-:W-:Y:S01]  /*1dd0*/  IMAD.IADD R157, R13, 0x1, -R157 ;  /* 0x000000010d9d7824 */ /* 0x000fe200078e0a9d */
[----:B------:R-:W-:Y:S01]  /*1de0*/  @!P3 LEA.HI.X R11, R7, R15, R6, 0x5, P0 ;  /* 0x0000000f070bb211 */ /* 0x000fe200000f2c06 */
[----:B------:R-:W-:Y:S01]  /*1df0*/  IMAD.SHL.U32 R215, R215, 0x2, RZ ;  /* 0x00000002d7d77824 */ /* 0x000fe200078e00ff */
[----:B------:R-:W-:-:S02]  /*1e00*/  LOP3.LUT R12, R12, 0xc0, RZ, 0xc0, !PT ;  /* 0x000000c00c0c7812 */ /* 0x000fc400078ec0ff */
[----:B-1----:R-:W-:Y:S02]  /*1e10*/  @!P4 LEA R20, P5, R14, c[0x0][0x170], 0x1 ;  /* 0x00005c000e14ca11 */ /* 0x002fe400078a08ff */
[----:B------:R-:W-:Y:S02]  /*1e20*/  LOP3.LUT R10, R12, 0x8, R10, 0xf8, !PT ;  /* 0x000000080c0a7812 */ /* 0x000fe400078ef80a */
[--C-:B------:R-:W-:Y:S01]  /*1e30*/  @!P4 LEA.HI.X R21, R14, c[0x0][0x174], R15.reuse, 0x1, P5 ;  /* 0x00005d000e15ca11 */ /* 0x100fe200028f0c0f */
[----:B------:R-:W-:Y:S01]  /*1e40*/  @!P1 IMAD.WIDE.U32 R14, R7, 0x60, R14 ;  /* 0x00000060070e9825 */ /* 0x000fe200078e000e */
[----:B--2---:R-:W-:Y:S01]  /*1e50*/  @!P3 LEA R18, P0, R5, c[0x0][0x170], 0x1 ;  /* 0x00005c000512ba11 */ /* 0x004fe200078008ff */
[----:B------:R-:W-:-:S04]  /*1e60*/  DEPBAR.LE SB0, 0x0 ;  /* 0x000080000000791a */ /* 0x000fc80000000000 */
[----:B------:R-:W-:Y:S01]  /*1e70*/  BAR.SYNC.DEFER_BLOCKING 0x0 ;  /* 0x0000000000007b1d */ /* 0x000fe20000010000 */
[----:B------:R-:W-:Y:S02]  /*1e80*/  @!P2 LEA R24, P5, R8, c[0x0][0x170], 0x1 ;  /* 0x00005c000818aa11 */ /* 0x000fe400078a08ff */
[----:B------:R-:W-:Y:S01]  /*1e90*/  @!P3 LEA.HI.X R19, R5, c[0x0][0x174], R11, 0x1, P0 ;  /* 0x00005d000513ba11 */ /* 0x000fe200000f0c0b */
[----:B------:R-:W-:Y:S01]  /*1ea0*/  @!P1 IMAD R5, R6, 0x60, RZ ;  /* 0x0000006006059824 */ /* 0x000fe200078e02ff */
[----:B------:R-:W-:Y:S02]  /*1eb0*/  SHF.R.U32.HI R12, RZ, 0x3, R12 ;  /* 0x00000003ff0c7819 */ /* 0x000fe4000001160c */
[----:B------:R-:W-:Y:S01]  /*1ec0*/  @!P2 LEA.HI.X R25, R8, c[0x0][0x174], R16, 0x1, P5 ;  /* 0x00005d000819aa11 */ /* 0x000fe200028f0c10 */
[----:B------:R-:W-:Y:S01]  /*1ed0*/  IMAD R8, R158, 0x200, R156 ;  /* 0x000002009e087824 */ /* 0x000fe200078e029c */
[----:B----4-:R-:W-:Y:S01]  /*1ee0*/  @!P1 LEA R22, P0, R14, c[0x0][0x170], 0x1 ;  /* 0x00005c000e169a11 */ /* 0x010fe200078008ff */
[----:B------:R-:W-:Y:S01]  /*1ef0*/  @!P1 IMAD.IADD R11, R15, 0x1, R5 ;  /* 0x000000010f0b9824 */ /* 0x000fe200078e0205 */
[----:B------:R-:W-:Y:S01]  /*1f00*/  LOP3.LUT R5, R10, R12, RZ, 0x3c, !PT ;  /* 0x0000000c0a057212 */ /* 0x000fe200078e3cff */
[----:B------:R-:W-:Y:S01]  /*1f10*/  IMAD R8, R157, 0x20, R8 ;  /* 0x000000209d087824 */ /* 0x000fe200078e0208 */
[----:B------:R-:W-:Y:S01]  /*1f20*/  IADD3 R213, R215, 0x2020, RZ ;  /* 0x00002020d7d57810 */ /* 0x000fe20007ffe0ff */
[----:B------:R-:W-:Y:S01]  /*1f30*/  IMAD R158, R158, 0x10, R159 ;  /* 0x000000109e9e7824 */ /* 0x000fe200078e029f */
[----:B------:R-:W-:Y:S01]  /*1f40*/  @!P1 LEA.HI.X R23, R14, c[0x0][0x174], R11, 0x1, P0 ;  /* 0x00005d000e179a11 */ /* 0x000fe200000f0c0b */
[----:B------:R-:W-:Y:S01]  /*1f50*/  IMAD.IADD R216, R5, 0x1, R8 ;  /* 0x0000000105d87824 */ /* 0x000fe200078e0208 */
[----:B------:R-:W-:Y:S01]  /*1f60*/  LOP3.LUT P0, RZ, R33, 0x2, RZ, 0xc0, !PT ;  /* 0x0000000221ff7812 */ /* 0x000fe2000780c0ff */
[----:B------:R-:W-:Y:S01]  /*1f70*/  IMAD.IADD R158, R158, 0x1, R235 ;  /* 0x000000019e9e7824 */ /* 0x000fe200078e02eb */
[----:B------:R-:W-:Y:S01]  /*1f80*/  IADD3 R33, R215, 0x2000, RZ ;  /* 0x00002000d7217810 */ /* 0x000fe20007ffe0ff */
[----:B------:R-:W-:-:S02]  /*1f90*/  IMAD.SHL.U32 R216, R216, 0x2, RZ ;  /* 0x00000002d8d87824 */ /* 0x000fc400078e00ff */
[C---:B------:R-:W-:Y:S01]  /*1fa0*/  IMAD.IADD R234, R158.reuse, 0x1, R228 ;  /* 0x000000019eea7824 */ /* 0x040fe200078e02e4 */
[C---:B------:R-:W-:Y:S01]  /*1fb0*/  IADD3 R231, R158.reuse, 0x8, RZ ;  /* 0x000000089ee77810 */ /* 0x040fe20007ffe0ff */
[----:B------:R-:W-:Y:S01]  /*1fc0*/  @P4 STS [R224+0x4000], RZ ;  /* 0x004000ffe0004388 */ /* 0x000fe20000000800 */
[----:B------:R-:W-:Y:S01]  /*1fd0*/  IADD3 R229, R158, 0x40, RZ ;  /* 0x000000409ee57810 */ /* 0x000fe20007ffe0ff */
[----:B------:R-:W-:Y:S01]  /*1fe0*/  IMAD R156, R157, 0x20, R156 ;  /* 0x000000209d9c7824 */ /* 0x000fe200078e029c */
[----:B------:R-:W-:Y:S01]  /*1ff0*/  IMNMX R234, RZ, R234, !PT ;  /* 0x000000eaffea7217 */ /* 0x000fe20007800200 */
[----:B------:R-:W-:Y:S01]  /*2000*/  @P4 STS [R224+0x4004], RZ ;  /* 0x004004ffe0004388 */ /* 0x000fe20000000800 */
[C---:B------:R-:W-:Y:S01]  /*2010*/  IMAD.IADD R232, R228.reuse, 0x1, R231 ;  /* 0x00000001e4e87824 */ /* 0x040fe200078e02e7 */
[----:B------:R-:W-:Y:S01]  /*2020*/  @P0 IADD3 R213, R33, -0x20, RZ ;  /* 0xffffffe021d50810 */ /* 0x000fe20007ffe0ff */
[----:B------:R-:W-:Y:S01]  /*2030*/  IMAD.IADD R230, R228, 0x1, R229 ;  /* 0x00000001e4e67824 */ /* 0x000fe200078e02e5 */
[----:B------:R-:W-:Y:S01]  /*2040*/  @P4 STS.64 [R224+0x4008], RZ ;  /* 0x004008ffe0004388 */ /* 0x000fe20000000a00 */
[----:B------:R-:W-:Y:S01]  /*2050*/  IMAD.IADD R5, R5, 0x1, R156 ;  /* 0x0000000105057824 */ /* 0x000fe200078e029c */
[----:B------:R-:W-:-:S02]  /*2060*/  IMNMX R232, RZ, R232, !PT ;  /* 0x000000e8ffe87217 */ /* 0x000fc40007800200 */
[----:B------:R-:W-:Y:S01]  /*2070*/  @!PT LDS RZ, [RZ] ;  /* 0x00000000fffff984 */ /* 0x000fe20000000800 */
[----:B------:R-:W-:Y:S01]  /*2080*/  @!PT LDS RZ, [RZ] ;  /* 0x00000000fffff984 */ /* 0x000fe20000000800 */
[----:B------:R-:W-:Y:S01]  /*2090*/  @!PT LDS RZ, [RZ] ;  /* 0x00000000fffff984 */ /* 0x000fe20000000800 */
[----:B------:R1:W-:Y:S01]  /*20a0*/  @!P4 LDGSTS.E.BYPASS.LTC128B.128 [R224+0x4000], [R20.64] ;  /* 0x0400000014e0cfae */ /* 0x0003e2000b901d48 */
[----:B------:R-:W-:Y:S02]  /*20b0*/  IMNMX R230, RZ, R230, !PT ;  /* 0x000000e6ffe67217 */ /* 0x000fe40007800200 */
[C---:B------:R-:W-:Y:S01]  /*20c0*/  IADD3 R210, R213.reuse, 0x400, RZ ;  /* 0x00000400d5d27810 */ /* 0x040fe20007ffe0ff */
[----:B------:R-:W-:Y:S01]  /*20d0*/  @P3 STS.128 [R224+0x4800], RZ ;  /* 0x004800ffe0003388 */ /* 0x000fe20000000c00 */
[C---:B------:R-:W-:Y:S02]  /*20e0*/  IADD3 R209, R213.reuse, 0x800, RZ ;  /* 0x00000800d5d17810 */ /* 0x040fe40007ffe0ff */
[C---:B------:R-:W-:Y:S01]  /*20f0*/  IADD3 R208, R213.reuse, 0xc00, RZ ;  /* 0x00000c00d5d07810 */ /* 0x040fe20007ffe0ff */
[----:B------:R-:W-:Y:S01]  /*2100*/  @!PT LDS RZ, [RZ] ;  /* 0x00000000fffff984 */ /* 0x000fe20000000800 */
[----:B------:R-:W-:Y:S01]  /*2110*/  @!PT LDS RZ, [RZ] ;  /* 0x00000000fffff984 */ /* 0x000fe20000000800 */
[----:B------:R-:W-:Y:S01]  /*2120*/  @!PT LDS RZ, [RZ] ;  /* 0x00000000fffff984 */ /* 0x000fe20000000800 */
[----:B------:R2:W-:Y:S01]  /*2130*/  @!P3 LDGSTS.E.BYPASS.LTC128B.128 [R224+0x4800], [R18.64] ;  /* 0x0480000012e0bfae */ /* 0x0005e2000b901d48 */
[C---:B------:R-:W-:Y:S02]  /*2140*/  IADD3 R207, R213.reuse, 0x1000, RZ ;  /* 0x00001000d5cf7810 */ /* 0x040fe40007ffe0ff */
[C---:B------:R-:W-:Y:S01]  /*2150*/  IADD3 R206, R213.reuse, 0x1400, RZ ;  /* 0x00001400d5ce7810 */ /* 0x040fe20007ffe0ff */
[----:B------:R-:W-:Y:S01]  /*2160*/  @P2 STS.128 [R224+0x5000], RZ ;  /* 0x005000ffe0002388 */ /* 0x000fe20000000c00 */
[----:B------:R-:W-:-:S02]  /*2170*/  IADD3 R205, R213, 0x1800, RZ ;  /* 0x00001800d5cd7810 */ /* 0x000fc40007ffe0ff */
[----:B------:R-:W-:Y:S01]  /*2180*/  IADD3 R204, R213, 0x1c00, RZ ;  /* 0x00001c00d5cc7810 */ /* 0x000fe20007ffe0ff */
[----:B------:R-:W-:Y:S01]  /*2190*/  @!PT LDS RZ, [RZ] ;  /* 0x00000000fffff984 */ /* 0x000fe20000000800 */
[----:B------:R-:W-:Y:S01]  /*21a0*/  @!PT LDS RZ, [RZ] ;  /* 0x00000000fffff984 */ /* 0x000fe20000000800 */
[----:B------:R-:W-:Y:S01]  /*21b0*/  @!PT LDS RZ, [RZ] ;  /* 0x00000000fffff984 */ /* 0x000fe20000000800 */
[----:B------:R3:W-:Y:S04]  /*21c0*/  @!P2 LDGSTS.E.BYPASS.LTC128B.128 [R224+0x5000], [R24.64] ;  /* 0x0500000018e0afae */ /* 0x0007e8000b901d48 */
[----:B------:R-:W-:Y:S04]  /*21d0*/  @P1 STS.128 [R224+0x5800], RZ ;  /* 0x005800ffe0001388 */ /* 0x000fe80000000c00 */
[----:B------:R-:W-:Y:S01]  /*21e0*/  @!PT LDS RZ, [RZ] ;  /* 0x00000000fffff984 */ /* 0x000fe20000000800 */
[----:B------:R-:W-:Y:S01]  /*21f0*/  @!PT LDS RZ, [RZ] ;  /* 0x00000000fffff984 */ /* 0x000fe20000000800 */
[----:B------:R-:W-:Y:S01]  /*2200*/  @!PT LDS RZ, [RZ] ;  /* 0x00000000fffff984 */ /* 0x000fe20000000800 */
[----:B------:R1:W-:Y:S01]  /*2210*/  @!P1 LDGSTS.E.BYPASS.LTC128B.128 [R224+0x5800], [R22.64] ;  /* 0x0580000016e09fae */ /* 0x0003e2000b901d48 */
[----:B------:R-:W-:Y:S01]  /*2220*/  LOP3.LUT P1, RZ, R4, 0x2, RZ, 0xc0, !PT ;  /* 0x0000000204ff7812 */ /* 0x000fe2000782c0ff */
[----:B------:R-:W-:-:S02]  /*2230*/  IMAD.MOV.U32 R4, RZ, RZ, 0x10 ;  /* 0x00000010ff047424 */ /* 0x000fc400078e00ff */
[----:B------:R-:W-:Y:S03]  /*2240*/  LDSM.16.M88.4 R132, [R215+0x2000] ;  /* 0x00200000d784783b */ /* 0x000fe60000000200 */
[----:B------:R-:W-:Y:S01]  /*2250*/  SEL R4, R4, 0xfffffff0, !P1 ;  /* 0xfffffff004047807 */ /* 0x000fe20004800000 */
[----:B------:R-:W-:Y:S04]  /*2260*/  LDSM.16.M88.4 R136, [R215+0x3c00] ;  /* 0x003c0000d788783b */ /* 0x000fe80000000200 */
[----:B------:R-:W-:Y:S01]  /*2270*/  LDSM.16.M88.4 R116, [R215+0x2400] ;  /* 0x00240000d774783b */ /* 0x000fe20000000200 */
[----:B------:R-:W-:-:S03]  /*2280*/  IMAD R214, R4, 0x2, R216 ;  /* 0x0000000204d67824 */ /* 0x000fc600078e02d8 */
[----:B------:R-:W-:Y:S04]  /*2290*/  LDSM.16.M88.4 R100, [R215+0x2800] ;  /* 0x00280000d764783b */ /* 0x000fe80000000200 */
[----:B---3--:R-:W3:Y:S04]  /*22a0*/  LDSM.16.M88.4 R24, [R216+0x1000] ;  /* 0x00100000d818783b */ /* 0x008ee80000000200 */
[----:B------:R-:W-:Y:S04]  /*22b0*/  LDSM.16.M88.4 R84, [R215+0x2c00] ;  /* 0x002c0000d754783b */ /* 0x000fe80000000200 */
[----:B-1----:R-:W2:Y:S04]  /*22c0*/  LDSM.16.M88.4 R20, [R216] ;  /* 0x00000000d814783b */ /* 0x002ea80000000200 */
[----:B------:R-:W1:Y:S04]  /*22d0*/  LDSM.16.M88.4 R68, [R215+0x3000] ;  /* 0x00300000d744783b */ /* 0x000e680000000200 */
[----:B------:R-:W4:Y:S04]  /*22e0*/  LDSM.16.M88.4 R52, [R215+0x3400] ;  /* 0x00340000d734783b */ /* 0x000f280000000200 */
[----:B------:R-:W5:Y:S04]  /*22f0*/  LDSM.16.M88.4 R36, [R215+0x3800] ;  /* 0x00380000d724783b */ /* 0x000f680000000200 */
[----:B------:R-:W-:Y:S04]  /*2300*/  LDSM.16.M88.4 R144, [R214] ;  /* 0x00000000d690783b */ /* 0x000fe80000000200 */
[----:B------:R-:W1:Y:S04]  /*2310*/  LDSM.16.M88.4 R148, [R213] ;  /* 0x00000000d594783b */ /* 0x000e680000000200 */
[----:B------:R-:W1:Y:S04]  /*2320*/  LDSM.16.M88.4 R140, [R214+0x1000] ;  /* 0x00100000d68c783b */ /* 0x000e680000000200 */
[----:B------:R-:W0:Y:S01]  /*2330*/  LDGDEPBAR ;  /* 0x00000000000079af */ /* 0x000e220000000000 */
[----:B---3--:R-:W-:Y:S08]  /*2340*/  HMMA.16816.F32 R28, R24, R136, RZ ;  /* 0x00000088181c723c */ /* 0x008ff000000018ff */
[C---:B--2---:R-:W-:Y:S08]  /*2350*/  HMMA.16816.F32 R16, R20.reuse, R132, RZ ;  /* 0x000000841410723c */ /* 0x044ff000000018ff */
[----:B------:R-:W-:Y:S07]  /*2360*/  HMMA.16816.F32 R32, R20, R136, RZ ;  /* 0x000000881420723c */ /* 0x000fee00000018ff */
[----:B------:R-:W-:Y:S01]  /*2370*/  IADD3 R136, R225, 0x1, -R155 ;  /* 0x00000001e1887810 */ /* 0x000fe20007ffe89b */
[----:B------:R-:W-:Y:S01]  /*2380*/  HMMA.16816.F32 R12, R24, R132, RZ ;  /* 0x00000084180c723c */ /* 0x000fe200000018ff */
[----:B------:R-:W-:-:S02]  /*2390*/  IADD3 R155, R158, 0x48, RZ ;  /* 0x000000489e9b7810 */ /* 0x000fc40007ffe0ff */
[----:B------:R-:W-:-:S03]  /*23a0*/  IADD3 R154, R136, c[0x0][0x2e8], RZ ;  /* 0x0000ba00889a7a10 */ /* 0x000fc60007ffe0ff */
[----:B------:R-:W-:Y:S02]  /*23b0*/  IMAD.IADD R228, R228, 0x1, R155 ;  /* 0x00000001e4e47824 */ /* 0x000fe400078e029b */
[----:B------:R-:W-:Y:S01]  /*23c0*/  HMMA.16816.F32 R8, R20, R134, RZ ;  /* 0x000000861408723c */ /* 0x000fe200000018ff */
[----:B------:R-:W-:Y:S02]  /*23d0*/  IMAD.IADD R233, R158, 0x1, R154 ;  /* 0x000000019ee97824 */ /* 0x000fe400078e029a */
[C---:B------:R-:W-:Y:S01]  /*23e0*/  IMAD.IADD R231, R154.reuse, 0x1, R231 ;  /* 0x000000019ae77824 */ /* 0x040fe200078e02e7 */
[----:B------:R-:W-:Y:S01]  /*23f0*/  IMNMX R228, RZ, R228, !PT ;  /* 0x000000e4ffe47217 */ /* 0x000fe20007800200 */
[C---:B------:R-:W-:Y:S01]  /*2400*/  IMAD.IADD R229, R154.reuse, 0x1, R229 ;  /* 0x000000019ae57824 */ /* 0x040fe200078e02e5 */
[-C--:B------:R-:W-:Y:S01]  /*2410*/  IMNMX R233, R233, R225.reuse, PT ;  /* 0x000000e1e9e97217 */ /* 0x080fe20003800200 */
[----:B------:R-:W-:Y:S01]  /*2420*/  IMAD.IADD R154, R154, 0x1, R155 ;  /* 0x000000019a9a7824 */ /* 0x000fe200078e029b */
[----:B------:R-:W-:Y:S01]  /*2430*/  HMMA.16816.F32 R124, R24, R116, RZ ;  /* 0x00000074187c723c */ /* 0x000fe200000018ff */
[----:B------:R-:W-:-:S02]  /*2440*/  IMNMX R231, R231, R225, PT ;  /* 0x000000e1e7e77217 */ /* 0x000fc40003800200 */
[----:B------:R-:W-:Y:S02]  /*2450*/  ISETP.GE.AND P5, PT, R161, R233, PT ;  /* 0x000000e9a100720c */ /* 0x000fe40003fa6270 */
[-C--:B------:R-:W-:Y:S02]  /*2460*/  IMNMX R229, R229, R225.reuse, PT ;  /* 0x000000e1e5e57217 */ /* 0x080fe40003800200 */
[C---:B------:R-:W-:Y:S01]  /*2470*/  ISETP.LT.OR P5, PT, R161.reuse, R234, P5 ;  /* 0x000000eaa100720c */ /* 0x040fe20002fa1670 */
[----:B------:R-:W-:Y:S01]  /*2480*/  HMMA.16816.F32 R120, R24, R118, RZ ;  /* 0x000000761878723c */ /* 0x000fe200000018ff */
[----:B------:R-:W-:Y:S02]  /*2490*/  IMNMX R225, R154, R225, PT ;  /* 0x000000e19ae17217 */ /* 0x000fe40003800200 */
[C---:B------:R-:W-:Y:S02]  /*24a0*/  ISETP.GE.AND P1, PT, R161.reuse, R231, PT ;  /* 0x000000e7a100720c */ /* 0x040fe40003f26270 */
[----:B------:R-:W-:-:S02]  /*24b0*/  ISETP.GE.AND P2, PT, R161, R229, PT ;  /* 0x000000e5a100720c */ /* 0x000fc40003f46270 */
[C---:B------:R-:W-:Y:S01]  /*24c0*/  ISETP.LT.OR P1, PT, R161.reuse, R232, P1 ;  /* 0x000000e8a100720c */ /* 0x040fe20000f21670 */
[----:B------:R-:W-:Y:S01]  /*24d0*/  HMMA.16816.F32 R108, R24, R100, RZ ;  /* 0x00000064186c723c */ /* 0x000fe200000018ff */
[----:B------:R-:W-:-:S07]  /*24e0*/  ISETP.LT.OR P2, PT, R161, R230, P2 ;  /* 0x000000e6a100720c */ /* 0x000fce0001741670 */
[C---:B------:R-:W-:Y:S08]  /*24f0*/  HMMA.16816.F32 R104, R24.reuse, R102, RZ ;  /* 0x000000661868723c */ /* 0x040ff000000018ff */
[C---:B------:R-:W-:Y:S08]  /*2500*/  HMMA.16816.F32 R92, R24.reuse, R84, RZ ;  /* 0x00000054185c723c */ /* 0x040ff000000018ff */
[C---:B------:R-:W-:Y:S08]  /*2510*/  HMMA.16816.F32 R88, R24.reuse, R86, RZ ;  /* 0x000000561858723c */ /* 0x040ff000000018ff */
[C---:B-1----:R-:W-:Y:S08]  /*2520*/  HMMA.16816.F32 R76, R24.reuse, R68, RZ ;  /* 0x00000044184c723c */ /* 0x042ff000000018ff */
[C---:B------:R-:W-:Y:S08]  /*2530*/  HMMA.16816.F32 R72, R24.reuse, R70, RZ ;  /* 0x000000461848723c */ /* 0x040ff000000018ff */
[C---:B----4-:R-:W-:Y:S08]  /*2540*/  HMMA.16816.F32 R60, R24.reuse, R52, RZ ;  /* 0x00000034183c723c */ /* 0x050ff000000018ff */
[C---:B------:R-:W-:Y:S08]  /*2550*/  HMMA.16816.F32 R56, R24.reuse, R54, RZ ;  /* 0x000000361838723c */ /* 0x040ff000000018ff */
[C---:B-----5:R-:W-:Y:S08]  /*2560*/  HMMA.16816.F32 R44, R24.reuse, R36, RZ ;  /* 0x00000024182c723c */ /* 0x060ff000000018ff */
[----:B------:R-:W-:Y:S08]  /*2570*/  HMMA.16816.F32 R40, R24, R38, RZ ;  /* 0x000000261828723c */ /* 0x000ff000000018ff */
[C---:B------:R-:W-:Y:S08]  /*2580*/  HMMA.16816.F32 R128, R20.reuse, R116, RZ ;  /* 0x000000741480723c */ /* 0x040ff000000018ff */
[C---:B------:R-:W-:Y:S08]  /*2590*/  HMMA.16816.F32 R112, R20.reuse, R100, RZ ;  /* 0x000000641470723c */ /* 0x040ff000000018ff */
[C---:B------:R-:W-:Y:S08]  /*25a0*/  HMMA.16816.F32 R96, R20.reuse, R84, RZ ;  /* 0x000000541460723c */ /* 0x040ff000000018ff */
[C---:B------:R-:W-:Y:S08]  /*25b0*/  HMMA.16816.F32 R80, R20.reuse, R68, RZ ;  /* 0x000000441450723c */ /* 0x040ff000000018ff */
[C---:B------:R-:W-:Y:S08]  /*25c0*/  HMMA.16816.F32 R64, R20.reuse, R52, RZ ;  /* 0x000000341440723c */ /* 0x040ff000000018ff */
[----:B------:R-:W-:Y:S08]  /*25d0*/  HMMA.16816.F32 R48, R20, R36, RZ ;  /* 0x000000241430723c */ /* 0x000ff000000018ff */
[----:B------:R-:W-:Y:S08]  /*25e0*/  HMMA.16816.F32 R132, R24, R134, RZ ;  /* 0x000000861884723c */ /* 0x000ff000000018ff */
[C---:B------:R-:W-:Y:S08]  /*25f0*/  HMMA.16816.F32 R116, R20.reuse, R118, RZ ;  /* 0x000000761474723c */ /* 0x040ff000000018ff */
[C---:B------:R-:W-:Y:S08]  /*2600*/  HMMA.16816.F32 R100, R20.reuse, R102, RZ ;  /* 0x000000661464723c */ /* 0x040ff000000018ff */
[C---:B------:R-:W-:Y:S08]  /*2610*/  HMMA.16816.F32 R84, R20.reuse, R86, RZ ;  /* 0x000000561454723c */ /* 0x040ff000000018ff */
[C---:B------:R-:W-:Y:S08]  /*2620*/  HMMA.16816.F32 R68, R20.reuse, R70, RZ ;  /* 0x000000461444723c */ /* 0x040ff000000018ff */
[C---:B------:R-:W-:Y:S08]  /*2630*/  HMMA.16816.F32 R52, R20.reuse, R54, RZ ;  /* 0x000000361434723c */ /* 0x040ff000000018ff */
[----:B------:R-:W-:Y:S08]  /*2640*/  HMMA.16816.F32 R36, R20, R38, RZ ;  /* 0x000000261424723c */ /* 0x000ff000000018ff */
[-C--:B------:R-:W-:Y:S08]  /*2650*/  HMMA.16816.F32 R24, R24, R138.reuse, RZ ;  /* 0x0000008a1818723c */ /* 0x080ff000000018ff */
[----:B------:R-:W-:Y:S01]  /*2660*/  HMMA.16816.F32 R20, R20, R138, RZ ;  /* 0x0000008a1414723c */ /* 0x000fe200000018ff */
[----:B------:R-:W1:Y:S07]  /*2670*/  LDSM.16.M88.4 R136, [R213+0x400] ;  /* 0x00040000d588783b */ /* 0x000e6e0000000200 */
[-C--:B------:R-:W-:Y:S08]  /*2680*/  HMMA.16816.F32 R16, R144, R148.reuse, R16 ;  /* 0x000000949010723c */ /* 0x080ff00000001810 */
[----:B------:R-:W-:Y:S07]  /*2690*/  HMMA.16816.F32 R12, R140, R148, R12 ;  /* 0x000000948c0c723c */ /* 0x000fee000000180c */
[----:B------:R-:W-:Y:S01]  /*26a0*/  IADD3 R148, R161, 0x1, RZ ;  /* 0x00000001a1947810 */ /* 0x000fe20007ffe0ff */
[----:B------:R-:W-:Y:S03]  /*26b0*/  HMMA.16816.F32 R8, R144, R150, R8 ;  /* 0x000000969008723c */ /* 0x000fe60000001808 */
[----:B------:R-:W-:-:S02]  /*26c0*/  ISETP.GE.AND P4, PT, R148, R233, PT ;  /* 0x000000e99400720c */ /* 0x000fc40003f86270 */
[C---:B------:R-:W-:Y:S02]  /*26d0*/  ISETP.GE.AND P0, PT, R148.reuse, R231, PT ;  /* 0x000000e79400720c */ /* 0x040fe40003f06270 */
[----:B------:R-:W-:Y:S01]  /*26e0*/  ISETP.GE.AND P6, PT, R148, R229, PT ;  /* 0x000000e59400720c */ /* 0x000fe20003fc6270 */
[----:B------:R-:W-:Y:S01]  /*26f0*/  HMMA.16816.F32 R132, R140, R150, R132 ;  /* 0x000000968c84723c */ /* 0x000fe20000001884 */
[----:B------:R-:W-:Y:S02]  /*2700*/  FSEL R159, R16, -INF , !P5 ;  /* 0xff800000109f7808 */ /* 0x000fe40006800000 */
[CC--:B------:R-:W-:Y:S02]  /*2710*/  ISETP.GE.AND P3, PT, R148.reuse, R225.reuse, PT ;  /* 0x000000e19400720c */ /* 0x0c0fe40003f66270 */
[----:B------:R-:W-:Y:S02]  /*2720*/  ISETP.GE.AND P5, PT, R161, R225, PT ;  /* 0x000000e1a100720c */ /* 0x000fe40003fa6270 */
[----:B------:R-:W-:-:S02]  /*2730*/  ISETP.LT.OR P4, PT, R148, R234, P4 ;  /* 0x000000ea9400720c */ /* 0x000fc40002781670 */
[C---:B------:R-:W-:Y:S01]  /*2740*/  ISETP.LT.OR P0, PT, R148.reuse, R232, P0 ;  /* 0x000000e89400720c */ /* 0x040fe20000701670 */
[-C--:B-1----:R-:W-:Y:S01]  /*2750*/  HMMA.16816.F32 R128, R144, R136.reuse, R128 ;  /* 0x000000889080723c */ /* 0x082fe20000001880 */
[C---:B------:R-:W-:Y:S02]  /*2760*/  ISETP.LT.OR P6, PT, R148.reuse, R230, P6 ;  /* 0x000000e69400720c */ /* 0x040fe400037c1670 */
[-C--:B------:R-:W-:Y:S02]  /*2770*/  ISETP.LT.OR P3, PT, R148, R228.reuse, P3 ;  /* 0x000000e49400720c */ /* 0x080fe40001f61670 */
[----:B------:R-:W-:Y:S02]  /*2780*/  ISETP.LT.OR P5, PT, R161, R228, P5 ;  /* 0x000000e4a100720c */ /* 0x000fe40002fa1670 */
[----:B------:R-:W-:Y:S01]  /*2790*/  FSEL R158, R17, -INF , !P4 ;  /* 0xff800000119e7808 */ /* 0x000fe20006000000 */
[----:B------:R-:W-:Y:S01]  /*27a0*/  HMMA.16816.F32 R124, R140, R136, R124 ;  /* 0x000000888c7c723c */ /* 0x000fe2000000187c */
[----:B------:R-:W-:-:S02]  /*27b0*/  FSEL R149, R18, -INF , !P1 ;  /* 0xff80000012957808 */ /* 0x000fc40004800000 */
[----:B------:R-:W-:Y:S02]  /*27c0*/  FSEL R148, R19, -INF , !P0 ;  /* 0xff80000013947808 */ /* 0x000fe40004000000 */
[----:B------:R-:W-:Y:S02]  /*27d0*/  FSEL R17, R12, -INF , !P2 ;  /* 0xff8000000c117808 */ /* 0x000fe40005000000 */
[----:B------:R-:W-:Y:S01]  /*27e0*/  FSEL R19, R13, -INF , !P6 ;  /* 0xff8000000d137808 */ /* 0x000fe20007000000 */
[-C--:B------:R-:W-:Y:S01]  /*27f0*/  HMMA.16816.F32 R120, R140, R138.reuse, R120 ;  /* 0x0000008a8c78723c */ /* 0x080fe20000001878 */
[----:B------:R-:W-:Y:S02]  /*2800*/  FSEL R18, R14, -INF , !P5 ;  /* 0xff8000000e127808 */ /* 0x000fe40006800000 */
[----:B------:R-:W-:Y:S02]  /*2810*/  FSEL R16, R15, -INF , !P3 ;  /* 0xff8000000f107808 */ /* 0x000fe40005800000 */
[C---:B------:R-:W-:Y:S01]  /*2820*/  IADD3 R150, R161.reuse, 0x8, RZ ;  /* 0x00000008a1967810 */ /* 0x040fe20007ffe0ff */
[----:B------:R-:W1:Y:S01]  /*2830*/  LDSM.16.M88.4 R12, [R213+0x800] ;  /* 0x00080000d50c783b */ /* 0x000e620000000200 */
[----:B------:R-:W-:Y:S01]  /*2840*/  IADD3 R136, R161, 0x9, RZ ;  /* 0x00000009a1887810 */ /* 0x000fe20007ffe0ff */
[----:B------:R-:W-:Y:S01]  /*2850*/  HMMA.16816.F32 R116, R144, R138, R116 ;  /* 0x0000008a9074723c */ /* 0x000fe20000001874 */
[----:B------:R-:W-:-:S02]  /*2860*/  ISETP.GE.AND P0, PT, R150, R233, PT ;  /* 0x000000e99600720c */ /* 0x000fc40003f06270 */
[C---:B------:R-:W-:Y:S02]  /*2870*/  ISETP.GE.AND P4, PT, R150.reuse, R231, PT ;  /* 0x000000e79600720c */ /* 0x040fe40003f86270 */
[C---:B------:R-:W-:Y:S02]  /*2880*/  ISETP.GE.AND P1, PT, R150.reuse, R229, PT ;  /* 0x000000e59600720c */ /* 0x040fe40003f26270 */
[C---:B------:R-:W-:Y:S02]  /*2890*/  ISETP.GE.AND P2, PT, R150.reuse, R225, PT ;  /* 0x000000e19600720c */ /* 0x040fe40003f46270 */
[C---:B------:R-:W-:Y:S02]  /*28a0*/  ISETP.LT.OR P0, PT, R150.reuse, R234, P0 ;  /* 0x000000ea9600720c */ /* 0x040fe40000701670 */
[----:B------:R-:W-:Y:S02]  /*28b0*/  ISETP.LT.OR P4, PT, R150, R232, P4 ;  /* 0x000000e89600720c */ /* 0x000fe40002781670 */
[----:B------:R-:W-:-:S02]  /*28c0*/  IADD3 R137, R161, 0x10, RZ ;  /* 0x00000010a1897810 */ /* 0x000fc40007ffe0ff */
[C---:B------:R-:W-:Y:S02]  /*28d0*/  ISETP.LT.OR P1, PT, R150.reuse, R230, P1 ;  /* 0x000000e69600720c */ /* 0x040fe40000f21670 */
[----:B------:R-:W-:Y:S02]  /*28e0*/  ISETP.LT.OR P2, PT, R150, R228, P2 ;  /* 0x000000e49600720c */ /* 0x000fe40001741670 */
[----:B------:R-:W-:Y:S02]  /*28f0*/  FSEL R162, R8, -INF , !P0 ;  /* 0xff80000008a27808 */ /* 0x000fe40004000000 */
[----:B------:R-:W-:Y:S02]  /*2900*/  FSEL R150, R10, -INF , !P4 ;  /* 0xff8000000a967808 */ /* 0x000fe40006000000 */
[C---:B------:R-:W-:Y:S02]  /*2910*/  ISETP.GE.AND P6, PT, R136.reuse, R231, PT ;  /* 0x000000e78800720c */ /* 0x040fe40003fc6270 */
[----:B------:R-:W-:-:S02]  /*2920*/  ISETP.GE.AND P3, PT, R136, R229, PT ;  /* 0x000000e58800720c */ /* 0x000fc40003f66270 */
[C---:B------:R-:W-:Y:S02]  /*2930*/  ISETP.GE.AND P0, PT, R136.reuse, R225, PT ;  /* 0x000000e18800720c */ /* 0x040fe40003f06270 */
[CC--:B------:R-:W-:Y:S02]  /*2940*/  ISETP.GE.AND P4, PT, R137.reuse, R233.reuse, PT ;  /* 0x000000e98900720c */ /* 0x0c0fe40003f86270 */
[C---:B------:R-:W-:Y:S02]  /*2950*/  ISETP.GE.AND P5, PT, R136.reuse, R233, PT ;  /* 0x000000e98800720c */ /* 0x040fe40003fa6270 */
[C---:B------:R-:W-:Y:S02]  /*2960*/  ISETP.LT.OR P6, PT, R136.reuse, R232, P6 ;  /* 0x000000e88800720c */ /* 0x040fe400037c1670 */
[C---:B------:R-:W-:Y:S02]  /*2970*/  ISETP.LT.OR P3, PT, R136.reuse, R230, P3 ;  /* 0x000000e68800720c */ /* 0x040fe40001f61670 */
[----:B------:R-:W-:Y:S01]  /*2980*/  ISETP.LT.OR P0, PT, R136, R228, P0 ;  /* 0x000000e48800720c */ /* 0x000fe20000701670 */
[----:B-1----:R-:W-:Y:S01]  /*2990*/  HMMA.16816.F32 R112, R144, R12, R112 ;  /* 0x0000000c9070723c */ /* 0x002fe20000001870 */
[----:B------:R-:W-:-:S02]  /*29a0*/  ISETP.LT.OR P4, PT, R137, R234, P4 ;  /* 0x000000ea8900720c */ /* 0x000fc40002781670 */
[----:B------:R-:W-:Y:S02]  /*29b0*/  IADD3 R8, R161, 0x11, RZ ;  /* 0x00000011a1087810 */ /* 0x000fe40007ffe0ff */
[----:B------:R-:W-:Y:S02]  /*29c0*/  ISETP.LT.OR P5, PT, R136, R234, P5 ;  /* 0x000000ea8800720c */ /* 0x000fe40002fa1670 */
[----:B------:R-:W-:Y:S01]  /*29d0*/  FSEL R136, R132, -INF , !P1 ;  /* 0xff80000084887808 */ /* 0x000fe20004800000 */
[----:B------:R-:W-:Y:S01]  /*29e0*/  HMMA.16816.F32 R108, R140, R12, R108 ;  /* 0x0000000c8c6c723c */ /* 0x000fe2000000186c */
[----:B------:R-:W-:Y:S02]  /*29f0*/  ISETP.GE.AND P1, PT, R137, R231, PT ;  /* 0x000000e78900720c */ /* 0x000fe40003f26270 */
[----:B------:R-:W-:Y:S02]  /*2a00*/  FSEL R134, R134, -INF , !P2 ;  /* 0xff80000086867808 */ /* 0x000fe40005000000 */
[----:B------:R-:W-:-:S02]  /*2a10*/  FSEL R151, R11, -INF , !P6 ;  /* 0xff8000000b977808 */ /* 0x000fc40007000000 */
[----:B------:R-:W-:Y:S01]  /*2a20*/  FSEL R138, R133, -INF , !P3 ;  /* 0xff800000858a7808 */ /* 0x000fe20005800000 */
[-C--:B------:R-:W-:Y:S01]  /*2a30*/  HMMA.16816.F32 R104, R140, R14.reuse, R104 ;  /* 0x0000000e8c68723c */ /* 0x080fe20000001868 */
[----:B------:R-:W-:Y:S02]  /*2a40*/  FSEL R135, R135, -INF , !P0 ;  /* 0xff80000087877808 */ /* 0x000fe40004000000 */
[----:B------:R-:W-:Y:S02]  /*2a50*/  FSEL R245, R128, -INF , !P4 ;  /* 0xff80000080f57808 */ /* 0x000fe40006000000 */
[----:B------:R-:W-:Y:S02]  /*2a60*/  ISETP.GE.AND P2, PT, R137, R229, PT ;  /* 0x000000e58900720c */ /* 0x000fe40003f46270 */
[C---:B------:R-:W-:Y:S01]  /*2a70*/  ISETP.GE.AND P3, PT, R8.reuse, R233, PT ;  /* 0x000000e90800720c */ /* 0x040fe20003f66270 */
[----:B------:R-:W-:Y:S01]  /*2a80*/  HMMA.16816.F32 R100, R144, R14, R100 ;  /* 0x0000000e9064723c */ /* 0x000fe20000001864 */
[----:B------:R-:W-:-:S02]  /*2a90*/  ISETP.GE.AND P0, PT, R8, R231, PT ;  /* 0x000000e70800720c */ /* 0x000fc40003f06270 */
[C---:B------:R-:W-:Y:S02]  /*2aa0*/  ISETP.GE.AND P6, PT, R8.reuse, R229, PT ;  /* 0x000000e50800720c */ /* 0x040fe40003fc6270 */
[-C--:B------:R-:W-:Y:S02]  /*2ab0*/  ISETP.GE.AND P4, PT, R8, R225.reuse, PT ;  /* 0x000000e10800720c */ /* 0x080fe40003f86270 */
[----:B------:R-:W-:Y:S02]  /*2ac0*/  FSEL R211, R9, -INF , !P5 ;  /* 0xff80000009d37808 */ /* 0x000fe40006800000 */
[C---:B------:R-:W-:Y:S02]  /*2ad0*/  ISETP.GE.AND P5, PT, R137.reuse, R225, PT ;  /* 0x000000e18900720c */ /* 0x040fe40003fa6270 */
[C---:B------:R-:W-:Y:S02]  /*2ae0*/  ISETP.LT.OR P1, PT, R137.reuse, R232, P1 ;  /* 0x000000e88900720c */ /* 0x040fe40000f21670 */
[----:B------:R-:W-:-:S02]  /*2af0*/  ISETP.LT.OR P2, PT, R137, R230, P2 ;  /* 0x000000e68900720c */ /* 0x000fc40001741670 */
[C---:B------:R-:W-:Y:S02]  /*2b00*/  ISETP.LT.OR P3, PT, R8.reuse, R234, P3 ;  /* 0x000000ea0800720c */ /* 0x040fe40001f61670 */
[C---:B------:R-:W-:Y:S02]  /*2b10*/  ISETP.LT.OR P0, PT, R8.reuse, R232, P0 ;  /* 0x000000e80800720c */ /* 0x040fe40000701670 */
[C---:B------:R-:W-:Y:S02]  /*2b20*/  ISETP.LT.OR P6, PT, R8.reuse, R230, P6 ;  /* 0x000000e60800720c */ /* 0x040fe400037c1670 */
[-C--:B------:R-:W-:Y:S02]  /*2b30*/  ISETP.LT.OR P4, PT, R8, R228.reuse, P4 ;  /* 0x000000e40800720c */ /* 0x080fe40002781670 */
[----:B------:R-:W-:Y:S02]  /*2b40*/  IADD3 R8, R161, 0x18, RZ ;  /* 0x00000018a1087810 */ /* 0x000fe40007ffe0ff */
[----:B------:R-:W-:-:S02]  /*2b50*/  ISETP.LT.OR P5, PT, R137, R228, P5 ;  /* 0x000000e48900720c */ /* 0x000fc40002fa1670 */
[----:B------:R-:W-:Y:S02]  /*2b60*/  FSEL R157, R130, -INF , !P1 ;  /* 0xff800000829d7808 */ /* 0x000fe40004800000 */
[----:B------:R-:W-:Y:S02]  /*2b70*/  FSEL R244, R129, -INF , !P3 ;  /* 0xff80000081f47808 */ /* 0x000fe40005800000 */
[----:B------:R-:W-:Y:S02]  /*2b80*/  FSEL R130, R131, -INF , !P0 ;  /* 0xff80000083827808 */ /* 0x000fe40004000000 */
[----:B------:R-:W-:Y:S02]  /*2b90*/  FSEL R137, R124, -INF , !P2 ;  /* 0xff8000007c897808 */ /* 0x000fe40005000000 */
[C---:B------:R-:W-:Y:S02]  /*2ba0*/  ISETP.GE.AND P1, PT, R8.reuse, R233, PT ;  /* 0x000000e90800720c */ /* 0x040fe40003f26270 */
[----:B------:R-:W-:-:S02]  /*2bb0*/  ISETP.GE.AND P3, PT, R8, R231, PT ;  /* 0x000000e70800720c */ /* 0x000fc40003f66270 */
[C---:B------:R-:W-:Y:S02]  /*2bc0*/  ISETP.GE.AND P0, PT, R8.reuse, R229, PT ;  /* 0x000000e50800720c */ /* 0x040fe40003f06270 */
[C---:B------:R-:W-:Y:S02]  /*2bd0*/  ISETP.GE.AND P2, PT, R8.reuse, R225, PT ;  /* 0x000000e10800720c */ /* 0x040fe40003f46270 */
[C---:B------:R-:W-:Y:S02]  /*2be0*/  ISETP.LT.OR P1, PT, R8.reuse, R234, P1 ;  /* 0x000000ea0800720c */ /* 0x040fe40000f21670 */
[C---:B------:R-:W-:Y:S02]  /*2bf0*/  ISETP.LT.OR P3, PT, R8.reuse, R232, P3 ;  /* 0x000000e80800720c */ /* 0x040fe40001f61670 */
[C---:B------:R-:W-:Y:S02]  /*2c00*/  ISETP.LT.OR P0, PT, R8.reuse, R230, P0 ;  /* 0x000000e60800720c */ /* 0x040fe40000701670 */
[----:B------:R-:W-:-:S02]  /*2c10*/  ISETP.LT.OR P2, PT, R8, R228, P2 ;  /* 0x000000e40800720c */ /* 0x000fc40001741670 */
[----:B------:R-:W1:Y:S01]  /*2c20*/  LDSM.16.M88.4 R8, [R213+0xc00] ;  /* 0x000c0000d508783b */ /* 0x000e620000000200 */
[----:B------:R-:W-:Y:S02]  /*2c30*/  IADD3 R13, R161, 0x19, RZ ;  /* 0x00000019a10d7810 */ /* 0x000fe40007ffe0ff */
[----:B------:R-:W-:Y:S02]  /*2c40*/  FSEL R133, R126, -INF , !P5 ;  /* 0xff8000007e857808 */ /* 0x000fe40006800000 */
[----:B------:R-:W-:Y:S02]  /*2c50*/  ISETP.GE.AND P5, PT, R13, R229, PT ;  /* 0x000000e50d00720c */ /* 0x000fe40003fa6270 */
[----:B------:R-:W-:Y:S02]  /*2c60*/  IADD3 R12, R161, 0x20, RZ ;  /* 0x00000020a10c7810 */ /* 0x000fe40007ffe0ff */
[----:B------:R-:W-:Y:S02]  /*2c70*/  ISETP.LT.OR P5, PT, R13, R230, P5 ;  /* 0x000000e60d00720c */ /* 0x000fe40002fa1670 */
[----:B------:R-:W-:-:S02]  /*2c80*/  FSEL R139, R125, -INF , !P6 ;  /* 0xff8000007d8b7808 */ /* 0x000fc40007000000 */
[----:B------:R-:W-:Y:S02]  /*2c90*/  FSEL R132, R127, -INF , !P4 ;  /* 0xff8000007f847808 */ /* 0x000fe40006000000 */
[----:B------:R-:W-:Y:S02]  /*2ca0*/  ISETP.GE.AND P6, PT, R13, R233, PT ;  /* 0x000000e90d00720c */ /* 0x000fe40003fc6270 */
[----:B------:R-:W-:Y:S02]  /*2cb0*/  FSEL R154, R120, -INF , !P0 ;  /* 0xff800000789a7808 */ /* 0x000fe40004000000 */
[----:B------:R-:W-:Y:S02]  /*2cc0*/  FSEL R160, R122, -INF , !P2 ;  /* 0xff8000007aa07808 */ /* 0x000fe40005000000 */
[----:B------:R-:W-:Y:S02]  /*2cd0*/  FSEL R246, R116, -INF , !P1 ;  /* 0xff80000074f67808 */ /* 0x000fe40004800000 */
[----:B------:R-:W-:-:S02]  /*2ce0*/  FSEL R163, R118, -INF , !P3 ;  /* 0xff80000076a37808 */ /* 0x000fc40005800000 */
[----:B------:R-:W-:Y:S02]  /*2cf0*/  FSEL R155, R121, -INF , !P5 ;  /* 0xff800000799b7808 */ /* 0x000fe40006800000 */
[C---:B------:R-:W-:Y:S02]  /*2d00*/  ISETP.GE.AND P4, PT, R13.reuse, R231, PT ;  /* 0x000000e70d00720c */ /* 0x040fe40003f86270 */
[----:B------:R-:W-:Y:S02]  /*2d10*/  ISETP.GE.AND P0, PT, R13, R225, PT ;  /* 0x000000e10d00720c */ /* 0x000fe40003f06270 */
[C---:B------:R-:W-:Y:S02]  /*2d20*/  ISETP.GE.AND P2, PT, R12.reuse, R233, PT ;  /* 0x000000e90c00720c */ /* 0x040fe40003f46270 */
[C---:B------:R-:W-:Y:S02]  /*2d30*/  ISETP.GE.AND P1, PT, R12.reuse, R231, PT ;  /* 0x000000e70c00720c */ /* 0x040fe40003f26270 */
[----:B------:R-:W-:-:S02]  /*2d40*/  ISETP.GE.AND P3, PT, R12, R229, PT ;  /* 0x000000e50c00720c */ /* 0x000fc40003f66270 */
[C---:B------:R-:W-:Y:S02]  /*2d50*/  ISETP.GE.AND P5, PT, R12.reuse, R225, PT ;  /* 0x000000e10c00720c */ /* 0x040fe40003fa6270 */
[C---:B------:R-:W-:Y:S01]  /*2d60*/  ISETP.LT.OR P6, PT, R13.reuse, R234, P6 ;  /* 0x000000ea0d00720c */ /* 0x040fe200037c1670 */
[-C--:B-1----:R-:W-:Y:S01]  /*2d70*/  HMMA.16816.F32 R96, R144, R8.reuse, R96 ;  /* 0x000000089060723c */ /* 0x082fe20000001860 */
[C---:B------:R-:W-:Y:S02]  /*2d80*/  ISETP.LT.OR P4, PT, R13.reuse, R232, P4 ;  /* 0x000000e80d00720c */ /* 0x040fe40002781670 */
[----:B------:R-:W-:Y:S02]  /*2d90*/  ISETP.LT.OR P0, PT, R13, R228, P0 ;  /* 0x000000e40d00720c */ /* 0x000fe40000701670 */
[C---:B------:R-:W-:Y:S02]  /*2da0*/  ISETP.LT.OR P2, PT, R12.reuse, R234, P2 ;  /* 0x000000ea0c00720c */ /* 0x040fe40001741670 */
[C---:B------:R-:W-:Y:S01]  /*2db0*/  ISETP.LT.OR P1, PT, R12.reuse, R232, P1 ;  /* 0x000000e80c00720c */ /* 0x040fe20000f21670 */
[----:B------:R-:W-:Y:S01]  /*2dc0*/  HMMA.16816.F32 R92, R140, R8, R92 ;  /* 0x000000088c5c723c */ /* 0x000fe2000000185c */
[----:B------:R-:W-:-:S02]  /*2dd0*/  ISETP.LT.OR P3, PT, R12, R230, P3 ;  /* 0x000000e60c00720c */ /* 0x000fc40001f61670 */
[----:B------:R-:W-:Y:S02]  /*2de0*/  ISETP.LT.OR P5, PT, R12, R228, P5 ;  /* 0x000000e40c00720c */ /* 0x000fe40002fa1670 */
[----:B------:R-:W-:Y:S02]  /*2df0*/  IADD3 R12, R161, 0x21, RZ ;  /* 0x00000021a10c7810 */ /* 0x000fe40007ffe0ff */
[----:B------:R-:W-:Y:S01]  /*2e00*/  FSEL R118, R117, -INF , !P6 ;  /* 0xff80000075767808 */ /* 0x000fe20007000000 */
[----:B------:R-:W-:Y:S01]  /*2e10*/  HMMA.16816.F32 R88, R140, R10, R88 ;  /* 0x0000000a8c58723c */ /* 0x000fe20000001858 */
[----:B------:R-:W-:Y:S02]  /*2e20*/  FSEL R199, R123, -INF , !P0 ;  /* 0xff8000007bc77808 */ /* 0x000fe40004000000 */
[----:B------:R-:W-:Y:S02]  /*2e30*/  FSEL R117, R119, -INF , !P4 ;  /* 0xff80000077757808 */ /* 0x000fe40006000000 */
[----:B------:R-:W-:-:S02]  /*2e40*/  FSEL R248, R112, -INF , !P2 ;  /* 0xff80000070f87808 */ /* 0x000fc40005000000 */
[C---:B------:R-:W-:Y:S01]  /*2e50*/  ISETP.GE.AND P4, PT, R12.reuse, R233, PT ;  /* 0x000000e90c00720c */ /* 0x040fe20003f86270 */
[----:B------:R-:W-:Y:S01]  /*2e60*/  HMMA.16816.F32 R84, R144, R10, R84 ;  /* 0x0000000a9054723c */ /* 0x000fe20000001854 */
[C---:B------:R-:W-:Y:S02]  /*2e70*/  ISETP.GE.AND P0, PT, R12.reuse, R231, PT ;  /* 0x000000e70c00720c */ /* 0x040fe40003f06270 */
[C---:B------:R-:W-:Y:S02]  /*2e80*/  ISETP.GE.AND P6, PT, R12.reuse, R229, PT ;  /* 0x000000e50c00720c */ /* 0x040fe40003fc6270 */
[C---:B------:R-:W-:Y:S02]  /*2e90*/  ISETP.GE.AND P2, PT, R12.reuse, R225, PT ;  /* 0x000000e10c00720c */ /* 0x040fe40003f46270 */
[C---:B------:R-:W-:Y:S02]  /*2ea0*/  ISETP.LT.OR P4, PT, R12.reuse, R234, P4 ;  /* 0x000000ea0c00720c */ /* 0x040fe40002781670 */
[----:B------:R-:W-:-:S02]  /*2eb0*/  ISETP.LT.OR P0, PT, R12, R232, P0 ;  /* 0x000000e80c00720c */ /* 0x000fc40000701670 */
[C---:B------:R-:W-:Y:S02]  /*2ec0*/  ISETP.LT.OR P6, PT, R12.reuse, R230, P6 ;  /* 0x000000e60c00720c */ /* 0x040fe400037c1670 */
[----:B------:R-:W-:Y:S02]  /*2ed0*/  ISETP.LT.OR P2, PT, R12, R228, P2 ;  /* 0x000000e40c00720c */ /* 0x000fe40001741670 */
[----:B------:R-:W-:Y:S02]  /*2ee0*/  IADD3 R12, R161, 0x28, RZ ;  /* 0x00000028a10c7810 */ /* 0x000fe40007ffe0ff */
[----:B------:R-:W-:Y:S02]  /*2ef0*/  FSEL R247, R113, -INF , !P4 ;  /* 0xff80000071f77808 */ /* 0x000fe40006000000 */
[----:B------:R-:W-:Y:S02]  /*2f00*/  FSEL R239, R114, -INF , !P1 ;  /* 0xff80000072ef7808 */ /* 0x000fe40004800000 */
[----:B------:R-:W-:-:S02]  /*2f10*/  FSEL R212, R115, -INF , !P0 ;  /* 0xff80000073d47808 */ /* 0x000fc40004000000 */
[----:B------:R-:W-:Y:S02]  /*2f20*/  FSEL R201, R108, -INF , !P3 ;  /* 0xff8000006cc97808 */ /* 0x000fe40005800000 */
[C---:B------:R-:W-:Y:S02]  /*2f30*/  ISETP.GE.AND P1, PT, R12.reuse, R233, PT ;  /* 0x000000e90c00720c */ /* 0x040fe40003f26270 */
[C---:B------:R-:W-:Y:S02]  /*2f40*/  ISETP.GE.AND P4, PT, R12.reuse, R231, PT ;  /* 0x000000e70c00720c */ /* 0x040fe40003f86270 */
[C---:B------:R-:W-:Y:S02]  /*2f50*/  ISETP.GE.AND P0, PT, R12.reuse, R229, PT ;  /* 0x000000e50c00720c */ /* 0x040fe40003f06270 */
[C---:B------:R-:W-:Y:S02]  /*2f60*/  ISETP.GE.AND P3, PT, R12.reuse, R225, PT ;  /* 0x000000e10c00720c */ /* 0x040fe40003f66270 */
[----:B------:R-:W-:-:S02]  /*2f70*/  ISETP.LT.OR P1, PT, R12, R234, P1 ;  /* 0x000000ea0c00720c */ /* 0x000fc40000f21670 */
[C---:B------:R-:W-:Y:S02]  /*2f80*/  ISETP.LT.OR P4, PT, R12.reuse, R232, P4 ;  /* 0x000000e80c00720c */ /* 0x040fe40002781670 */
[C---:B------:R-:W-:Y:S02]  /*2f90*/  ISETP.LT.OR P0, PT, R12.reuse, R230, P0 ;  /* 0x000000e60c00720c */ /* 0x040fe40000701670 */
[----:B------:R-:W-:Y:S02]  /*2fa0*/  ISETP.LT.OR P3, PT, R12, R228, P3 ;  /* 0x000000e40c00720c */ /* 0x000fe40001f61670 */
[----:B------:R-:W-:Y:S01]  /*2fb0*/  IADD3 R9, R161, 0x29, RZ ;  /* 0x00000029a1097810 */ /* 0x000fe20007ffe0ff */
[----:B------:R-:W1:Y:S01]  /*2fc0*/  LDSM.16.M88.4 R12, [R213+0x1000] ;  /* 0x00100000d50c783b */ /* 0x000e620000000200 */
[----:B------:R-:W-:Y:S02]  /*2fd0*/  FSEL R196, R110, -INF , !P5 ;  /* 0xff8000006ec47808 */ /* 0x000fe40006800000 */
[----:B------:R-:W-:-:S02]  /*2fe0*/  ISETP.GE.AND P5, PT, R9, R229, PT ;  /* 0x000000e50900720c */ /* 0x000fc40003fa6270 */
[----:B------:R-:W-:Y:S02]  /*2ff0*/  IADD3 R8, R161, 0x30, RZ ;  /* 0x00000030a1087810 */ /* 0x000fe40007ffe0ff */
[----:B------:R-:W-:Y:S02]  /*3000*/  ISETP.LT.OR P5, PT, R9, R230, P5 ;  /* 0x000000e60900720c */ /* 0x000fe40002fa1670 */
[----:B------:R-:W-:Y:S02]  /*3010*/  FSEL R167, R111, -INF , !P2 ;  /* 0xff8000006fa77808 */ /* 0x000fe40005000000 */
[----:B------:R-:W-:Y:S02]  /*3020*/  FSEL R197, R104, -INF , !P0 ;  /* 0xff80000068c57808 */ /* 0x000fe40004000000 */
[----:B------:R-:W-:Y:S02]  /*3030*/  FSEL R111, R106, -INF , !P3 ;  /* 0xff8000006a6f7808 */ /* 0x000fe40005800000 */
[----:B------:R-:W-:-:S02]  /*3040*/  FSEL R198, R109, -INF , !P6 ;  /* 0xff8000006dc67808 */ /* 0x000fc40007000000 */
[----:B------:R-:W-:Y:S02]  /*3050*/  FSEL R106, R100, -INF , !P1 ;  /* 0xff800000646a7808 */ /* 0x000fe40004800000 */
[----:B------:R-:W-:Y:S02]  /*3060*/  FSEL R104, R102, -INF , !P4 ;  /* 0xff80000066687808 */ /* 0x000fe40006000000 */
[----:B------:R-:W-:Y:S02]  /*3070*/  FSEL R200, R105, -INF , !P5 ;  /* 0xff80000069c87808 */ /* 0x000fe40006800000 */
[C---:B------:R-:W-:Y:S02]  /*3080*/  ISETP.GE.AND P6, PT, R9.reuse, R233, PT ;  /* 0x000000e90900720c */ /* 0x040fe40003fc6270 */
[C---:B------:R-:W-:Y:S02]  /*3090*/  ISETP.GE.AND P2, PT, R9.reuse, R231, PT ;  /* 0x000000e70900720c */ /* 0x040fe40003f46270 */
[----:B------:R-:W-:-:S02]  /*30a0*/  ISETP.GE.AND P0, PT, R9, R225, PT ;  /* 0x000000e10900720c */ /* 0x000fc40003f06270 */
[C---:B------:R-:W-:Y:S02]  /*30b0*/  ISETP.GE.AND P3, PT, R8.reuse, R233, PT ;  /* 0x000000e90800720c */ /* 0x040fe40003f66270 */
[C---:B------:R-:W-:Y:S02]  /*30c0*/  ISETP.GE.AND P1, PT, R8.reuse, R231, PT ;  /* 0x000000e70800720c */ /* 0x040fe40003f26270 */
[C---:B------:R-:W-:Y:S02]  /*30d0*/  ISETP.GE.AND P4, PT, R8.reuse, R229, PT ;  /* 0x000000e50800720c */ /* 0x040fe40003f86270 */
[----:B------:R-:W-:Y:S02]  /*30e0*/  ISETP.GE.AND P5, PT, R8, R225, PT ;  /* 0x000000e10800720c */ /* 0x000fe40003fa6270 */
[C---:B------:R-:W-:Y:S02]  /*30f0*/  ISETP.LT.OR P6, PT, R9.reuse, R234, P6 ;  /* 0x000000ea0900720c */ /* 0x040fe400037c1670 */
[C---:B------:R-:W-:Y:S01]  /*3100*/  ISETP.LT.OR P2, PT, R9.reuse, R232, P2 ;  /* 0x000000e80900720c */ /* 0x040fe20001741670 */
[----:B-1----:R-:W-:Y:S01]  /*3110*/  HMMA.16816.F32 R80, R144, R12, R80 ;  /* 0x0000000c9050723c */ /* 0x002fe20000001850 */
[----:B------:R-:W-:-:S02]  /*3120*/  ISETP.LT.OR P0, PT, R9, R228, P0 ;  /* 0x000000e40900720c */ /* 0x000fc40000701670 */
[C---:B------:R-:W-:Y:S02]  /*3130*/  ISETP.LT.OR P3, PT, R8.reuse, R234, P3 ;  /* 0x000000ea0800720c */ /* 0x040fe40001f61670 */
[C---:B------:R-:W-:Y:S02]  /*3140*/  ISETP.LT.OR P1, PT, R8.reuse, R232, P1 ;  /* 0x000000e80800720c */ /* 0x040fe40000f21670 */
[C---:B------:R-:W-:Y:S01]  /*3150*/  ISETP.LT.OR P4, PT, R8.reuse, R230, P4 ;  /* 0x000000e60800720c */ /* 0x040fe20002781670 */
[----:B------:R-:W-:Y:S01]  /*3160*/  HMMA.16816.F32 R76, R140, R12, R76 ;  /* 0x0000000c8c4c723c */ /* 0x000fe2000000184c */
[----:B------:R-:W-:Y:S02]  /*3170*/  ISETP.LT.OR P5, PT, R8, R228, P5 ;  /* 0x000000e40800720c */ /* 0x000fe40002fa1670 */
[----:B------:R-:W-:Y:S02]  /*3180*/  IADD3 R8, R161, 0x31, RZ ;  /* 0x00000031a1087810 */ /* 0x000fe40007ffe0ff */
[----:B------:R-:W-:-:S02]  /*3190*/  FSEL R100, R107, -INF , !P0 ;  /* 0xff8000006b647808 */ /* 0x000fc40004000000 */
[----:B------:R-:W-:Y:S01]  /*31a0*/  FSEL R105, R101, -INF , !P6 ;  /* 0xff80000065697808 */ /* 0x000fe20007000000 */
[-C--:B------:R-:W-:Y:S01]  /*31b0*/  HMMA.16816.F32 R72, R140, R14.reuse, R72 ;  /* 0x0000000e8c48723c */ /* 0x080fe20000001848 */
[----:B------:R-:W-:Y:S02]  /*31c0*/  FSEL R103, R103, -INF , !P2 ;  /* 0xff80000067677808 */ /* 0x000fe40005000000 */
[----:B------:R-:W-:Y:S02]  /*31d0*/  FSEL R110, R96, -INF , !P3 ;  /* 0xff800000606e7808 */ /* 0x000fe40005800000 */
[C---:B------:R-:W-:Y:S02]  /*31e0*/  ISETP.GE.AND P2, PT, R8.reuse, R233, PT ;  /* 0x000000e90800720c */ /* 0x040fe40003f46270 */
[C---:B------:R-:W-:Y:S01]  /*31f0*/  ISETP.GE.AND P0, PT, R8.reuse, R231, PT ;  /* 0x000000e70800720c */ /* 0x040fe20003f06270 */
[----:B------:R-:W-:Y:S01]  /*3200*/  HMMA.16816.F32 R68, R144, R14, R68 ;  /* 0x0000000e9044723c */ /* 0x000fe20000001844 */
[----:B------:R-:W-:-:S02]  /*3210*/  ISETP.GE.AND P6, PT, R8, R229, PT ;  /* 0x000000e50800720c */ /* 0x000fc40003fc6270 */
[C---:B------:R-:W-:Y:S02]  /*3220*/  ISETP.GE.AND P3, PT, R8.reuse, R225, PT ;  /* 0x000000e10800720c */ /* 0x040fe40003f66270 */
[C---:B------:R-:W-:Y:S02]  /*3230*/  ISETP.LT.OR P2, PT, R8.reuse, R234, P2 ;  /* 0x000000ea0800720c */ /* 0x040fe40001741670 */
[C---:B------:R-:W-:Y:S02]  /*3240*/  ISETP.LT.OR P0, PT, R8.reuse, R232, P0 ;  /* 0x000000e80800720c */ /* 0x040fe40000701670 */
[C---:B------:R-:W-:Y:S02]  /*3250*/  ISETP.LT.OR P6, PT, R8.reuse, R230, P6 ;  /* 0x000000e60800720c */ /* 0x040fe400037c1670 */
[----:B------:R-:W-:Y:S02]  /*3260*/  ISETP.LT.OR P3, PT, R8, R228, P3 ;  /* 0x000000e40800720c */ /* 0x000fe40001f61670 */
[----:B------:R-:W-:-:S02]  /*3270*/  IADD3 R8, R161, 0x38, RZ ;  /* 0x00000038a1087810 */ /* 0x000fc40007ffe0ff */
        /* <DEDUP_REMOVED lines=20> */
[----:B------:R-:W-:Y:S02]  /*33c0*/  FSEL R121, R88, -INF , !P0 ;  /* 0xff80000058797808 */ /* 0x000fe40004000000 */
[----:B------:R-:W-:Y:S02]  /*33d0*/  FSEL R129, R90, -INF , !P4 ;  /* 0xff8000005a817808 */ /* 0x000fe40006000000 */
[----:B------:R-:W-:Y:S02]  /*33e0*/  FSEL R84, R84, -INF , !P1 ;  /* 0xff80000054547808 */ /* 0x000fe40004800000 */
[----:B------:R-:W-:Y:S02]  /*33f0*/  FSEL R86, R86, -INF , !P2 ;  /* 0xff80000056567808 */ /* 0x000fe40005000000 */
[----:B------:R-:W-:-:S02]  /*3400*/  FSEL R194, R89, -INF , !P5 ;  /* 0xff80000059c27808 */ /* 0x000fc40006800000 */
[C---:B------:R-:W-:Y:S02]  /*3410*/  ISETP.GE.AND P6, PT, R13.reuse, R233, PT ;  /* 0x000000e90d00720c */ /* 0x040fe40003fc6270 */
        /* <DEDUP_REMOVED lines=38> */
[----:B------:R-:W-:Y:S02]  /*3680*/  ISETP.GE.AND P2, PT, R12, R225, PT ;  /* 0x000000e10c00720c */ /* 0x000fe40003f46270 */
[----:B------:R-:W-:-:S02]  /*3690*/  IADD3 R9, R161, 0x49, RZ ;  /* 0x00000049a1097810 */ /* 0x000fc40007ffe0ff */
[C---:B------:R-:W-:Y:S02]  /*36a0*/  ISETP.LT.OR P3, PT, R12.reuse, R234, P3 ;  /* 0x000000ea0c00720c */ /* 0x040fe40001f61670 */
[C---:B------:R-:W-:Y:S02]  /*36b0*/  ISETP.LT.OR P0, PT, R12.reuse, R232, P0 ;  /* 0x000000e80c00720c */ /* 0x040fe40000701670 */
[C---:B------:R-:W-:Y:S02]  /*36c0*/  ISETP.LT.OR P1, PT, R12.reuse, R230, P1 ;  /* 0x000000e60c00720c */ /* 0x040fe40000f21670 */
[----:B------:R-:W-:Y:S02]  /*36d0*/  ISETP.LT.OR P2, PT, R12, R228, P2 ;  /* 0x000000e40c00720c */ /* 0x000fe40001741670 */
        /* <DEDUP_REMOVED lines=28> */
[----:B------:R-:W1:Y:S01]  /*38a0*/  LDSM.16.M88.4 R8, [R213+0x1c00] ;  /* 0x001c0000d508783b */ /* 0x000e620000000200 */
[----:B------:R-:W-:Y:S01]  /*38b0*/  IADD3 R68, R161, 0x51, RZ ;  /* 0x00000051a1447810 */ /* 0x000fe20007ffe0ff */
[----:B------:R-:W-:-:S04]  /*38c0*/  DEPBAR.LE SB0, 0x0 ;  /* 0x000080000000791a */ /* 0x000fc80000000000 */
[----:B------:R-:W-:Y:S01]  /*38d0*/  FSEL R179, R75, -INF , !P1 ;  /* 0xff8000004bb37808 */ /* 0x000fe20004800000 */
[-C--:B------:R-:W-:Y:S01]  /*38e0*/  HMMA.16816.F32 R36, R144, R14.reuse, R36 ;  /* 0x0000000e9024723c */ /* 0x080fe20000001824 */
[----:B------:R-:W-:Y:S02]  /*38f0*/  ISETP.GE.AND P1, PT, R68, R231, PT ;  /* 0x000000e74400720c */ /* 0x000fe40003f26270 */
[----:B------:R-:W-:Y:S02]  /*3900*/  FSEL R88, R64, -INF , !P2 ;  /* 0xff80000040587808 */ /* 0x000fe40005000000 */
[----:B------:R-:W-:Y:S02]  /*3910*/  ISETP.LT.OR P1, PT, R68, R232, P1 ;  /* 0x000000e84400720c */ /* 0x000fe40000f21670 */
[----:B------:R-:W-:Y:S01]  /*3920*/  FSEL R75, R69, -INF , !P6 ;  /* 0xff800000454b7808 */ /* 0x000fe20007000000 */
[----:B------:R-:W-:Y:S01]  /*3930*/  HMMA.16816.F32 R40, R140, R14, R40 ;  /* 0x0000000e8c28723c */ /* 0x000fe20000001828 */
[----:B------:R-:W-:-:S02]  /*3940*/  FSEL R71, R71, -INF , !P5 ;  /* 0xff80000047477808 */ /* 0x000fc40006800000 */
[----:B------:R-:W-:Y:S02]  /*3950*/  IADD3 R64, R161, 0x58, RZ ;  /* 0x00000058a1407810 */ /* 0x000fe40007ffe0ff */
[C---:B------:R-:W-:Y:S02]  /*3960*/  ISETP.GE.AND P5, PT, R68.reuse, R233, PT ;  /* 0x000000e94400720c */ /* 0x040fe40003fa6270 */
[C---:B------:R-:W-:Y:S02]  /*3970*/  ISETP.GE.AND P6, PT, R68.reuse, R229, PT ;  /* 0x000000e54400720c */ /* 0x040fe40003fc6270 */
[----:B------:R-:W-:Y:S02]  /*3980*/  FSEL R73, R67, -INF , !P1 ;  /* 0xff80000043497808 */ /* 0x000fe40004800000 */
[----:B------:R-:W-:Y:S02]  /*3990*/  ISETP.GE.AND P2, PT, R68, R225, PT ;  /* 0x000000e14400720c */ /* 0x000fe40003f46270 */
[----:B------:R-:W-:-:S02]  /*39a0*/  ISETP.GE.AND P1, PT, R64, R229, PT ;  /* 0x000000e54000720c */ /* 0x000fc40003f26270 */
[C---:B------:R-:W-:Y:S02]  /*39b0*/  ISETP.LT.OR P5, PT, R68.reuse, R234, P5 ;  /* 0x000000ea4400720c */ /* 0x040fe40002fa1670 */
[C---:B------:R-:W-:Y:S02]  /*39c0*/  ISETP.LT.OR P6, PT, R68.reuse, R230, P6 ;  /* 0x000000e64400720c */ /* 0x040fe400037c1670 */
[----:B------:R-:W-:Y:S02]  /*39d0*/  IADD3 R12, R161, 0x59, RZ ;  /* 0x00000059a10c7810 */ /* 0x000fe40007ffe0ff */
[----:B------:R-:W-:Y:S02]  /*39e0*/  ISETP.LT.OR P2, PT, R68, R228, P2 ;  /* 0x000000e44400720c */ /* 0x000fe40001741670 */
[----:B------:R-:W-:Y:S02]  /*39f0*/  ISETP.LT.OR P1, PT, R64, R230, P1 ;  /* 0x000000e64000720c */ /* 0x000fe40000f21670 */
[----:B------:R-:W-:Y:S01]  /*3a00*/  FSEL R79, R65, -INF , !P5 ;  /* 0xff800000414f7808 */ /* 0x000fe20006800000 */
[----:B-1----:R-:W-:Y:S01]  /*3a10*/  HMMA.16816.F32 R32, R144, R8, R32 ;  /* 0x000000089020723c */ /* 0x002fe20000001820 */
[----:B------:R-:W-:-:S02]  /*3a20*/  FSEL R74, R66, -INF , !P3 ;  /* 0xff800000424a7808 */ /* 0x000fc40005800000 */
[----:B------:R-:W-:Y:S02]  /*3a30*/  FSEL R185, R60, -INF , !P0 ;  /* 0xff8000003cb97808 */ /* 0x000fe40004000000 */
[----:B------:R-:W-:Y:S02]  /*3a40*/  FSEL R182, R61, -INF , !P6 ;  /* 0xff8000003db67808 */ /* 0x000fe40007000000 */
[C---:B------:R-:W-:Y:S01]  /*3a50*/  ISETP.GE.AND P5, PT, R64.reuse, R233, PT ;  /* 0x000000e94000720c */ /* 0x040fe20003fa6270 */
[----:B------:R-:W-:Y:S01]  /*3a60*/  HMMA.16816.F32 R28, R140, R8, R28 ;  /* 0x000000088c1c723c */ /* 0x000fe2000000181c */
[C---:B------:R-:W-:Y:S02]  /*3a70*/  ISETP.GE.AND P3, PT, R64.reuse, R231, PT ;  /* 0x000000e74000720c */ /* 0x040fe40003f66270 */
[----:B------:R-:W-:Y:S02]  /*3a80*/  ISETP.GE.AND P0, PT, R64, R225, PT ;  /* 0x000000e14000720c */ /* 0x000fe40003f06270 */
[----:B------:R-:W-:-:S02]  /*3a90*/  ISETP.GE.AND P6, PT, R12, R229, PT ;  /* 0x000000e50c00720c */ /* 0x000fc40003fc6270 */
        /* <DEDUP_REMOVED lines=8> */
[C---:B------:R-:W-:Y:S02]  /*3b20*/  ISETP.LT.OR P5, PT, R64.reuse, R234, P5 ;  /* 0x000000ea4000720c */ /* 0x040fe40002fa1670 */
[C---:B------:R-:W-:Y:S02]  /*3b30*/  ISETP.LT.OR P3, PT, R64.reuse, R232, P3 ;  /* 0x000000e84000720c */ /* 0x040fe40001f61670 */
[----:B------:R-:W-:Y:S02]  /*3b40*/  ISETP.LT.OR P0, PT, R64, R228, P0 ;  /* 0x000000e44000720c */ /* 0x000fe40000701670 */
[C---:B------:R-:W-:Y:S02]  /*3b50*/  ISETP.LT.OR P6, PT, R12.reuse, R230, P6 ;  /* 0x000000e60c00720c */ /* 0x040fe400037c1670 */
[----:B------:R-:W-:Y:S02]  /*3b60*/  IADD3 R13, R161, 0x60, RZ ;  /* 0x00000060a10d7810 */ /* 0x000fe40007ffe0ff */
[----:B------:R-:W-:-:S02]  /*3b70*/  ISETP.LT.OR P4, PT, R12, R234, P4 ;  /* 0x000000ea0c00720c */ /* 0x000fc40002781670 */
[C---:B------:R-:W-:Y:S02]  /*3b80*/  ISETP.LT.OR P2, PT, R12.reuse, R232, P2 ;  /* 0x000000e80c00720c */ /* 0x040fe40001741670 */
[----:B------:R-:W-:Y:S02]  /*3b90*/  ISETP.LT.OR P1, PT, R12, R228, P1 ;  /* 0x000000e40c00720c */ /* 0x000fe40000f21670 */
[----:B------:R-:W-:Y:S02]  /*3ba0*/  FSEL R172, R58, -INF , !P0 ;  /* 0xff8000003aac7808 */ /* 0x000fe40004000000 */
[----:B------:R-:W-:Y:S02]  /*3bb0*/  FSEL R52, R52, -INF , !P5 ;  /* 0xff80000034347808 */ /* 0x000fe40006800000 */
[----:B------:R-:W-:Y:S02]  /*3bc0*/  FSEL R12, R54, -INF , !P3 ;  /* 0xff800000360c7808 */ /* 0x000fe40005800000 */
[----:B------:R-:W-:-:S02]  /*3bd0*/  FSEL R190, R57, -INF , !P6 ;  /* 0xff80000039be7808 */ /* 0x000fc40007000000 */
[C---:B------:R-:W-:Y:S02]  /*3be0*/  ISETP.GE.AND P0, PT, R13.reuse, R233, PT ;  /* 0x000000e90d00720c */ /* 0x040fe40003f06270 */
        /* <DEDUP_REMOVED lines=9> */
[----:B------:R-:W-:Y:S02]  /*3c80*/  ISETP.GE.AND P4, PT, R13, R233, PT ;  /* 0x000000e90d00720c */ /* 0x000fe40003f86270 */
[----:B------:R-:W-:-:S02]  /*3c90*/  IADD3 R9, R161, 0x70, RZ ;  /* 0x00000070a1097810 */ /* 0x000fc40007ffe0ff */
[----:B------:R-:W-:Y:S02]  /*3ca0*/  ISETP.LT.OR P4, PT, R13, R234, P4 ;  /* 0x000000ea0d00720c */ /* 0x000fe40002781670 */
[----:B------:R-:W-:Y:S02]  /*3cb0*/  FSEL R171, R59, -INF , !P1 ;  /* 0xff8000003bab7808 */ /* 0x000fe40004800000 */
        /* <DEDUP_REMOVED lines=10> */
[----:B------:R-:W-:Y:S02]  /*3d60*/  ISETP.GE.AND P4, PT, R9, R225, PT ;  /* 0x000000e10900720c */ /* 0x000fe40003f86270 */
[C---:B------:R-:W-:Y:S02]  /*3d70*/  ISETP.LT.OR P1, PT, R13.reuse, R232, P1 ;  /* 0x000000e80d00720c */ /* 0x040fe40000f21670 */
[----:B------:R-:W-:Y:S02]  /*3d80*/  ISETP.LT.OR P0, PT, R13, R228, P0 ;  /* 0x000000e40d00720c */ /* 0x000fe40000701670 */
[C---:B------:R-:W-:Y:S02]  /*3d90*/  ISETP.LT.OR P5, PT, R9.reuse, R234, P5 ;  /* 0x000000ea0900720c */ /* 0x040fe40002fa1670 */
[C---:B------:R-:W-:Y:S02]  /*3da0*/  ISETP.LT.OR P3, PT, R9.reuse, R232, P3 ;  /* 0x000000e80900720c */ /* 0x040fe40001f61670 */
[----:B------:R-:W-:-:S02]  /*3db0*/  ISETP.LT.OR P6, PT, R9, R230, P6 ;  /* 0x000000e60900720c */ /* 0x000fc400037c1670 */
[----:B------:R-:W-:Y:S02]  /*3dc0*/  ISETP.LT.OR P4, PT, R9, R228, P4 ;  /* 0x000000e40900720c */ /* 0x000fe40002781670 */
[----:B------:R-:W-:Y:S02]  /*3dd0*/  IADD3 R9, R161, 0x68, RZ ;  /* 0x00000068a1097810 */ /* 0x000fe40007ffe0ff */
[----:B------:R-:W-:Y:S02]  /*3de0*/  FSEL R70, R55, -INF , !P2 ;  /* 0xff80000037467808 */ /* 0x000fe40005000000 */
[----:B------:R-:W-:Y:S02]  /*3df0*/  ISETP.GE.AND P2, PT, R13, R229, PT ;  /* 0x000000e50d00720c */ /* 0x000fe40003f46270 */
[----:B------:R-:W-:Y:S02]  /*3e00*/  FSEL R203, R51, -INF , !P1 ;  /* 0xff80000033cb7808 */ /* 0x000fe40004800000 */
[----:B------:R-:W-:-:S02]  /*3e10*/  FSEL R126, R47, -INF , !P0 ;  /* 0xff8000002f7e7808 */ /* 0x000fc40004000000 */
[----:B------:R-:W-:Y:S02]  /*3e20*/  FSEL R32, R32, -INF , !P5 ;  /* 0xff80000020207808 */ /* 0x000fe40006800000 */
[----:B------:R-:W-:Y:S02]  /*3e30*/  FSEL R99, R34, -INF , !P3 ;  /* 0xff80000022637808 */ /* 0x000fe40005800000 */
[C---:B------:R-:W-:Y:S02]  /*3e40*/  ISETP.GE.AND P1, PT, R9.reuse, R233, PT ;  /* 0x000000e90900720c */ /* 0x040fe40003f26270 */
[C---:B------:R-:W-:Y:S02]  /*3e50*/  ISETP.GE.AND P0, PT, R9.reuse, R231, PT ;  /* 0x000000e70900720c */ /* 0x040fe40003f06270 */
[C---:B------:R-:W-:Y:S02]  /*3e60*/  ISETP.GE.AND P5, PT, R9.reuse, R229, PT ;  /* 0x000000e50900720c */ /* 0x040fe40003fa6270 */
[----:B------:R-:W-:-:S02]  /*3e70*/  ISETP.GE.AND P3, PT, R9, R225, PT ;  /* 0x000000e10900720c */ /* 0x000fc40003f66270 */
[----:B------:R-:W-:Y:S02]  /*3e80*/  ISETP.LT.OR P2, PT, R13, R230, P2 ;  /* 0x000000e60d00720c */ /* 0x000fe40001741670 */
[----:B------:R-:W-:Y:S02]  /*3e90*/  IADD3 R13, R161, 0x71, RZ ;  /* 0x00000071a10d7810 */ /* 0x000fe40007ffe0ff */
[C---:B------:R-:W-:Y:S01]  /*3ea0*/  ISETP.LT.OR P1, PT, R9.reuse, R234, P1 ;  /* 0x000000ea0900720c */ /* 0x040fe20000f21670 */
[----:B------:R-:W-:Y:S01]  /*3eb0*/  BAR.SYNC.DEFER_BLOCKING 0x0 ;  /* 0x0000000000007b1d */ /* 0x000fe20000010000 */
[C---:B------:R-:W-:Y:S02]  /*3ec0*/  ISETP.LT.OR P0, PT, R9.reuse, R232, P0 ;  /* 0x000000e80900720c */ /* 0x040fe40000701670 */
[C---:B------:R-:W-:Y:S02]  /*3ed0*/  ISETP.LT.OR P5, PT, R9.reuse, R230, P5 ;  /* 0x000000e60900720c */ /* 0x040fe40002fa1670 */
[----:B------:R-:W-:-:S02]  /*3ee0*/  ISETP.LT.OR P3, PT, R9, R228, P3 ;  /* 0x000000e40900720c */ /* 0x000fc40001f61670 */
[C---:B------:R-:W-:Y:S02]  /*3ef0*/  IADD3 R9, R161.reuse, 0x69, RZ ;  /* 0x00000069a1097810 */ /* 0x040fe40007ffe0ff */
[C---:B------:R-:W-:Y:S02]  /*3f00*/  IADD3 R10, R161.reuse, 0x78, RZ ;  /* 0x00000078a10a7810 */ /* 0x040fe40007ffe0ff */
[----:B------:R-:W-:Y:S02]  /*3f10*/  IADD3 R161, R161, 0x79, RZ ;  /* 0x00000079a1a17810 */ /* 0x000fe40007ffe0ff */
[----:B------:R-:W-:Y:S02]  /*3f20*/  FSEL R170, R45, -INF , !P2 ;  /* 0xff8000002daa7808 */ /* 0x000fe40005000000 */
[----:B------:R-:W-:Y:S02]  /*3f30*/  ISETP.GE.AND P2, PT, R13, R233, PT ;  /* 0x000000e90d00720c */ /* 0x000fe40003f46270 */
[----:B------:R-:W-:-:S02]  /*3f40*/  FSEL R202, R38, -INF , !P0 ;  /* 0xff80000026ca7808 */ /* 0x000fc40004000000 */
[----:B------:R-:W-:Y:S02]  /*3f50*/  FSEL R115, R28, -INF , !P6 ;  /* 0xff8000001c737808 */ /* 0x000fe40007000000 */
[----:B------:R-:W-:Y:S02]  /*3f60*/  FSEL R98, R30, -INF , !P4 ;  /* 0xff8000001e627808 */ /* 0x000fe40006000000 */
[----:B------:R-:W-:Y:S02]  /*3f70*/  ISETP.GE.AND P0, PT, R161, R229, PT ;  /* 0x000000e5a100720c */ /* 0x000fe40003f06270 */
[C---:B------:R-:W-:Y:S02]  /*3f80*/  ISETP.GE.AND P6, PT, R13.reuse, R231, PT ;  /* 0x000000e70d00720c */ /* 0x040fe40003fc6270 */
[C---:B------:R-:W-:Y:S02]  /*3f90*/  ISETP.GE.AND P4, PT, R13.reuse, R229, PT ;  /* 0x000000e50d00720c */ /* 0x040fe40003f86270 */
[----:B------:R-:W-:-:S02]  /*3fa0*/  ISETP.LT.OR P2, PT, R13, R234, P2 ;  /* 0x000000ea0d00720c */ /* 0x000fc40001741670 */
[----:B------:R-:W-:Y:S02]  /*3fb0*/  ISETP.LT.OR P0, PT, R161, R230, P0 ;  /* 0x000000e6a100720c */ /* 0x000fe40000701670 */
[C---:B------:R-:W-:Y:S02]  /*3fc0*/  ISETP.LT.OR P6, PT, R13.reuse, R232, P6 ;  /* 0x000000e80d00720c */ /* 0x040fe400037c1670 */
[----:B------:R-:W-:Y:S02]  /*3fd0*/  ISETP.LT.OR P4, PT, R13, R230, P4 ;  /* 0x000000e60d00720c */ /* 0x000fe40002781670 */
[----:B------:R-:W-:Y:S02]  /*3fe0*/  FSEL R33, R33, -INF , !P2 ;  /* 0xff80000021217808 */ /* 0x000fe40005000000 */
[----:B------:R-:W-:Y:S02]  /*3ff0*/  ISETP.GE.AND P2, PT, R13, R225, PT ;  /* 0x000000e10d00720c */ /* 0x000fe40003f46270 */
[----:B------:R-:W-:-:S02]  /*4000*/  FSEL R127, R25, -INF , !P0 ;  /* 0xff800000197f7808 */ /* 0x000fc40004000000 */
[----:B------:R-:W-:Y:S02]  /*4010*/  FSEL R102, R35, -INF , !P6 ;  /* 0xff80000023667808 */ /* 0x000fe40007000000 */
[----:B------:R-:W-:Y:S02]  /*4020*/  FSEL R174, R40, -INF , !P5 ;  /* 0xff80000028ae7808 */ /* 0x000fe40006800000 */
[----:B------:R-:W-:Y:S02]  /*4030*/  FSEL R164, R42, -INF , !P3 ;  /* 0xff8000002aa47808 */ /* 0x000fe40005800000 */
[----:B------:R-:W-:Y:S02]  /*4040*/  FSEL R123, R29, -INF , !P4 ;  /* 0xff8000001d7b7808 */ /* 0x000fe40006000000 */
[----:B------:R-:W-:Y:S02]  /*4050*/  ISETP.GE.AND P0, PT, R161, R225, PT ;  /* 0x000000e1a100720c */ /* 0x000fe40003f06270 */
[----:B------:R-:W-:-:S02]  /*4060*/  ISETP.GE.AND P6, PT, R9, R233, PT ;  /* 0x000000e90900720c */ /* 0x000fc40003fc6270 */
[C---:B------:R-:W-:Y:S02]  /*4070*/  ISETP.GE.AND P3, PT, R9.reuse, R231, PT ;  /* 0x000000e70900720c */ /* 0x040fe40003f66270 */
[C---:B------:R-:W-:Y:S02]  /*4080*/  ISETP.GE.AND P5, PT, R9.reuse, R229, PT ;  /* 0x000000e50900720c */ /* 0x040fe40003fa6270 */
[----:B------:R-:W-:Y:S02]  /*4090*/  ISETP.GE.AND P4, PT, R9, R225, PT ;  /* 0x000000e10900720c */ /* 0x000fe40003f86270 */
[-C--:B------:R-:W-:Y:S02]  /*40a0*/  ISETP.LT.OR P2, PT, R13, R228.reuse, P2 ;  /* 0x000000e40d00720c */ /* 0x080fe40001741670 */
[----:B------:R-:W-:Y:S02]  /*40b0*/  ISETP.LT.OR P0, PT, R161, R228, P0 ;  /* 0x000000e4a100720c */ /* 0x000fe40000701670 */
[----:B------:R-:W-:-:S02]  /*40c0*/  ISETP.LT.OR P6, PT, R9, R234, P6 ;  /* 0x000000ea0900720c */ /* 0x000fc400037c1670 */
[C---:B------:R-:W-:Y:S02]  /*40d0*/  ISETP.LT.OR P3, PT, R9.reuse, R232, P3 ;  /* 0x000000e80900720c */ /* 0x040fe40001f61670 */
[C---:B------:R-:W-:Y:S02]  /*40e0*/  ISETP.LT.OR P5, PT, R9.reuse, R230, P5 ;  /* 0x000000e60900720c */ /* 0x040fe40002fa1670 */
[----:B------:R-:W-:Y:S02]  /*40f0*/  ISETP.LT.OR P4, PT, R9, R228, P4 ;  /* 0x000000e40900720c */ /* 0x000fe40002781670 */
[----:B------:R-:W-:Y:S02]  /*4100*/  FSEL R114, R31, -INF , !P2 ;  /* 0xff8000001f727808 */ /* 0x000fe40005000000 */
[----:B------:R-:W-:Y:S02]  /*4110*/  FSEL R9, R36, -INF , !P1 ;  /* 0xff80000024097808 */ /* 0x000fe40004800000 */
[----:B------:R-:W-:-:S02]  /*4120*/  ISETP.GE.AND P2, PT, R10, R229, PT ;  /* 0x000000e50a00720c */ /* 0x000fc40003f46270 */
[----:B------:R-:W-:Y:S02]  /*4130*/  ISETP.GE.AND P1, PT, R10, R225, PT ;  /* 0x000000e10a00720c */ /* 0x000fe40003f26270 */
[----:B------:R-:W-:Y:S02]  /*4140*/  FSEL R112, R27, -INF , !P0 ;  /* 0xff8000001b707808 */ /* 0x000fe40004000000 */
[----:B------:R-:W-:Y:S02]  /*4150*/  ISETP.GT.AND P0, PT, R250, R220, PT ;  /* 0x000000dcfa00720c */ /* 0x000fe40003f04270 */
[C---:B------:R-:W-:Y:S02]  /*4160*/  ISETP.LT.OR P2, PT, R10.reuse, R230, P2 ;  /* 0x000000e60a00720c */ /* 0x040fe40001741670 */
[----:B------:R-:W-:Y:S02]  /*4170*/  ISETP.LT.OR P1, PT, R10, R228, P1 ;  /* 0x000000e40a00720c */ /* 0x000fe40000f21670 */
[----:B------:R-:W-:-:S02]  /*4180*/  FSEL R178, R41, -INF , !P5 ;  /* 0xff80000029b27808 */ /* 0x000fc40006800000 */
[----:B------:R-:W-:Y:S02]  /*4190*/  FSEL R131, R43, -INF , !P4 ;  /* 0xff8000002b837808 */ /* 0x000fe40006000000 */
[----:B------:R-:W-:Y:S02]  /*41a0*/  FSEL R128, R24, -INF , !P2 ;  /* 0xff80000018807808 */ /* 0x000fe40005000000 */
[----:B------:R-:W-:Y:S02]  /*41b0*/  FSEL R113, R26, -INF , !P1 ;  /* 0xff8000001a717808 */ /* 0x000fe40004800000 */
[CC--:B------:R-:W-:Y:S02]  /*41c0*/  ISETP.GE.AND P5, PT, R10.reuse, R233.reuse, PT ;  /* 0x000000e90a00720c */ /* 0x0c0fe40003fa6270 */
[----:B------:R-:W-:Y:S02]  /*41d0*/  ISETP.GE.AND P4, PT, R161, R233, PT ;  /* 0x000000e9a100720c */ /* 0x000fe40003f86270 */
[----:B------:R-:W-:-:S02]  /*41e0*/  ISETP.GE.AND P2, PT, R10, R231, PT ;  /* 0x000000e70a00720c */ /* 0x000fc40003f46270 */
[C---:B------:R-:W-:Y:S02]  /*41f0*/  ISETP.GE.AND P1, PT, R161.reuse, R231, PT ;  /* 0x000000e7a100720c */ /* 0x040fe40003f26270 */
[C---:B------:R-:W-:Y:S02]  /*4200*/  ISETP.LT.OR P5, PT, R10.reuse, R234, P5 ;  /* 0x000000ea0a00720c */ /* 0x040fe40002fa1670 */
[----:B------:R-:W-:Y:S02]  /*4210*/  ISETP.LT.OR P2, PT, R10, R232, P2 ;  /* 0x000000e80a00720c */ /* 0x000fe40001741670 */
[C---:B------:R-:W-:Y:S02]  /*4220*/  ISETP.LT.OR P4, PT, R161.reuse, R234, P4 ;  /* 0x000000eaa100720c */ /* 0x040fe40002781670 */
[----:B------:R-:W-:Y:S02]  /*4230*/  ISETP.LT.OR P1, PT, R161, R232, P1 ;  /* 0x000000e8a100720c */ /* 0x000fe40000f21670 */
[----:B------:R-:W-:-:S02]  /*4240*/  FSEL R37, R37, -INF , !P6 ;  /* 0xff80000025257808 */ /* 0x000fc40007000000 */
[----:B------:R-:W-:Y:S02]  /*4250*/  FSEL R193, R39, -INF , !P3 ;  /* 0xff80000027c17808 */ /* 0x000fe40005800000 */
[----:B------:R-:W-:Y:S02]  /*4260*/  FSEL R20, R20, -INF , !P5 ;  /* 0xff80000014147808 */ /* 0x000fe40006800000 */
[----:B------:R-:W-:Y:S02]  /*4270*/  FSEL R122, R22, -INF , !P2 ;  /* 0xff800000167a7808 */ /* 0x000fe40005000000 */
[----:B------:R-:W-:Y:S02]  /*4280*/  FSEL R21, R21, -INF , !P4 ;  /* 0xff80000015157808 */ /* 0x000fe40006000000 */
[----:B------:R-:W-:Y:S01]  /*4290*/  FSEL R116, R23, -INF , !P1 ;  /* 0xff80000017747808 */ /* 0x000fe20004800000 */
[----:B------:R-:W-:Y:S05]  /*42a0*/  @!P0 BRA `(.L_x_154) ;  /* 0x0000018000008947 */ /* 0x000fea0003800000 */
[----:B------:R-:W-:Y:S02]  /*42b0*/  IADD3 R11, R184, -0x2, RZ ;  /* 0xfffffffeb80b7810 */ /* 0x000fe40007ffe0ff */
[----:B------:R-:W-:-:S02]  /*42c0*/  SHF.L.U64.HI R0, R2, 0x6, R0 ;  /* 0x0000000602007819 */ /* 0x000fc40000010200 */
[----:B------:R-:W-:Y:S01]  /*42d0*/  SHF.R.S32.HI R10, RZ, 0x1f, R11 ;  /* 0x0000001fff0a7819 */ /* 0x000fe2000001140b */
[----:B------:R-:W-:Y:S02]  /*42e0*/  IMAD R3, R3, R11, RZ ;  /* 0x0000000b03037224 */ /* 0x000fe400078e02ff */
[----:B------:R-:W-:-:S04]  /*42f0*/  IMAD.WIDE.U32 R14, R11, R152, R240 ;  /* 0x000000980b0e7225 */ /* 0x000fc800078e00f0 */
[----:B------:R-:W-:Y:S01]  /*4300*/  IMAD R3, R10, R152, R3 ;  /* 0x000000980a037224 */ /* 0x000fe200078e0203 */
[----:B------:R-:W-:Y:S01]  /*4310*/  LEA R22, P2, R14, c[0x0][0x168], 0x1 ;  /* 0x00005a000e167a11 */ /* 0x000fe200078408ff */
[----:B------:R-:W-:Y:S02]  /*4320*/  IMAD.SHL.U32 R10, R2, 0x40, RZ ;  /* 0x00000040020a7824 */ /* 0x000fe400078e00ff */
[----:B------:R-:W-:-:S03]  /*4330*/  IMAD.IADD R3, R15, 0x1, R3 ;  /* 0x000000010f037824 */ /* 0x000fc600078e0203 */
[----:B------:R-:W-:Y:S02]  /*4340*/  IADD3 R2, P1, R10, R22, RZ ;  /* 0x000000160a027210 */ /* 0x000fe40007f3e0ff */
        /* <DEDUP_REMOVED lines=14> */
.L_x_154:
[----:B-1----:R-:W-:-:S04]  /*4430*/  FMNMX.FTZ R2, R159, R158, !PT ;  /* 0x0000009e9f027209 */ /* 0x002fc80007810000 */
        /* <DEDUP_REMOVED lines=30> */
[----:B------:R-:W1:Y:S02]  /*4620*/  SHFL.BFLY PT, R0, R2, 0x2, 0x1f ;  /* 0x0c401f0002007f89 */ /* 0x000e6400000e0000 */
[----:B-1----:R-:W-:Y:S02]  /*4630*/  FMNMX.FTZ R0, R2, R0, !PT ;  /* 0x0000000002007209 */ /* 0x002fe40007810000 */
[----:B------:R-:W-:-:S03]  /*4640*/  FMNMX.FTZ R2, R149, R148, !PT ;  /* 0x0000009495027209 */ /* 0x000fc60007810000 */
[----:B------:R-:W1:Y:S01]  /*4650*/  SHFL.BFLY PT, R36, R0, 0x1, 0x1f ;  /* 0x0c201f0000247f89 */ /* 0x000e6200000e0000 */
[----:B------:R-:W-:-:S04]  /*4660*/  FMNMX.FTZ R2, R150, R2, !PT ;  /* 0x0000000296027209 */ /* 0x000fc80007810000 */
[----:B------:R-:W-:-:S04]  /*4670*/  FMNMX.FTZ R2, R151, R2, !PT ;  /* 0x0000000297027209 */ /* 0x000fc80007810000 */
[----:B------:R-:W-:-:S04]  /*4680*/  FMNMX.FTZ R2, R157, R2, !PT ;  /* 0x000000029d027209 */ /* 0x000fc80007810000 */
[----:B------:R-:W-:-:S04]  /*4690*/  FMNMX.FTZ R2, R130, R2, !PT ;  /* 0x0000000282027209 */ /* 0x000fc80007810000 */
[----:B------:R-:W-:-:S04]  /*46a0*/  FMNMX.FTZ R2, R163, R2, !PT ;  /* 0x00000002a3027209 */ /* 0x000fc80007810000 */
[----:B------:R-:W-:Y:S02]  /*46b0*/  FMNMX.FTZ R2, R117, R2, !PT ;  /* 0x0000000275027209 */ /* 0x000fe40007810000 */
[----:B-1----:R-:W-:Y:S02]  /*46c0*/  FMNMX.FTZ R36, R0, R36, !PT ;  /* 0x0000002400247209 */ /* 0x002fe40007810000 */
[----:B------:R-:W-:Y:S02]  /*46d0*/  FMNMX.FTZ R2, R239, R2, !PT ;  /* 0x00000002ef027209 */ /* 0x000fe40007810000 */
[C---:B------:R-:W-:Y:S01]  /*46e0*/  FSETP.NEU.FTZ.AND P1, PT, R36.reuse, -INF , PT ;  /* 0xff8000002400780b */ /* 0x040fe20003f3d000 */
[----:B------:R-:W-:Y:S01]  /*46f0*/  FMUL.FTZ R0, R36, c[0x0][0x23c] ;  /* 0x00008f0024007a20 */ /* 0x000fe20000410000 */
[----:B------:R-:W-:-:S04]  /*4700*/  FMNMX.FTZ R2, R212, R2, !PT ;  /* 0x00000002d4027209 */ /* 0x000fc80007810000 */
[----:B------:R-:W-:Y:S02]  /*4710*/  FMNMX.FTZ R2, R104, R2, !PT ;  /* 0x0000000268027209 */ /* 0x000fe40007810000 */
[----:B------:R-:W-:Y:S02]  /*4720*/  FSEL R0, R0, RZ, P1 ;  /* 0x000000ff00007208 */ /* 0x000fe40000800000 */
[----:B------:R-:W-:-:S03]  /*4730*/  FMNMX.FTZ R2, R103, R2, !PT ;  /* 0x0000000267027209 */ /* 0x000fc60007810000 */
[--C-:B------:R-:W-:Y:S01]  /*4740*/  FFMA.FTZ R51, R8, c[0x0][0x23c], -R0.reuse ;  /* 0x00008f0008337a23 */ /* 0x100fe20000010800 */
[----:B------:R-:W-:Y:S01]  /*4750*/  FMNMX.FTZ R2, R109, R2, !PT ;  /* 0x000000026d027209 */ /* 0x000fe20007810000 */
        /* <DEDUP_REMOVED lines=21> */
[----:B------:R-:W-:Y:S01]  /*48b0*/  MUFU.EX2 R120, R120 ;  /* 0x0000007800787308 */ /* 0x000fe20000000800 */
[--C-:B------:R-:W-:Y:S01]  /*48c0*/  FFMA.FTZ R64, R106, c[0x0][0x23c], -R0.reuse ;  /* 0x00008f006a407a23 */ /* 0x100fe20000010800 */
[----:B------:R-:W-:Y:S01]  /*48d0*/  FMNMX.FTZ R2, R72, R2, !PT ;  /* 0x0000000248027209 */ /* 0x000fe20007810000 */
[----:B------:R-:W-:-:S02]  /*48e0*/  FFMA.FTZ R63, R105, c[0x0][0x23c], -R0 ;  /* 0x00008f00693f7a23 */ /* 0x000fc40000010800 */
[--C-:B------:R-:W-:Y:S01]  /*48f0*/  FFMA.FTZ R62, R110, c[0x0][0x23c], -R0.reuse ;  /* 0x00008f006e3e7a23 */ /* 0x100fe20000010800 */
[----:B------:R-:W-:Y:S01]  /*4900*/  FMNMX.FTZ R2, R71, R2, !PT ;  /* 0x0000000247027209 */ /* 0x000fe20007810000 */
[--C-:B------:R-:W-:Y:S01]  /*4910*/  FFMA.FTZ R61, R107, c[0x0][0x23c], -R0.reuse ;  /* 0x00008f006b3d7a23 */ /* 0x100fe20000010800 */
[----:B------:R-:W-:Y:S01]  /*4920*/  MUFU.EX2 R119, R119 ;  /* 0x0000007700777308 */ /* 0x000fe20000000800 */
[--C-:B------:R-:W-:Y:S01]  /*4930*/  FFMA.FTZ R60, R84, c[0x0][0x23c], -R0.reuse ;  /* 0x00008f00543c7a23 */ /* 0x100fe20000010800 */
[----:B------:R-:W-:Y:S01]  /*4940*/  FMNMX.FTZ R2, R74, R2, !PT ;  /* 0x000000024a027209 */ /* 0x000fe20007810000 */
[--C-:B------:R-:W-:Y:S02]  /*4950*/  FFMA.FTZ R59, R85, c[0x0][0x23c], -R0.reuse ;  /* 0x00008f00553b7a23 */ /* 0x100fe40000010800 */
        /* <DEDUP_REMOVED lines=23> */
[----:B------:R-:W-:Y:S01]  /*4ad0*/  FFMA.FTZ R43, R21, c[0x0][0x23c], -R0 ;  /* 0x00008f00152b7a23 */ /* 0x000fe20000010800 */
[----:B------:R-:W-:Y:S02]  /*4ae0*/  MUFU.EX2 R78, R78 ;  /* 0x0000004e004e7308 */ /* 0x000fe40000000800 */
[----:B------:R-:W-:-:S04]  /*4af0*/  FMNMX.FTZ R2, R99, R2, !PT ;  /* 0x0000000263027209 */ /* 0x000fc80007810000 */
[----:B------:R-:W-:Y:S02]  /*4b00*/  FMNMX.FTZ R2, R102, R2, !PT ;  /* 0x0000000266027209 */ /* 0x000fe40007810000 */
[----:B------:R-:W-:Y:S02]  /*4b10*/  MUFU.EX2 R77, R77 ;  /* 0x0000004d004d7308 */ /* 0x000fe40000000800 */
[----:B------:R-:W-:-:S04]  /*4b20*/  FMNMX.FTZ R2, R122, R2, !PT ;  /* 0x000000027a027209 */ /* 0x000fc80007810000 */
[----:B------:R-:W-:Y:S02]  /*4b30*/  FMNMX.FTZ R2, R116, R2, !PT ;  /* 0x0000000274027209 */ /* 0x000fe40007810000 */
[----:B------:R-:W-:Y:S03]  /*4b40*/  MUFU.EX2 R69, R69 ;  /* 0x0000004500457308 */ /* 0x000fe60000000800 */
[----:B------:R-:W1:Y:S05]  /*4b50*/  SHFL.BFLY PT, R3, R2, 0x2, 0x1f ;  /* 0x0c401f0002037f89 */ /* 0x000e6a00000e0000 */
[----:B------:R-:W-:Y:S08]  /*4b60*/  MUFU.EX2 R68, R68 ;  /* 0x0000004400447308 */ /* 0x000ff00000000800 */
[----:B------:R-:W-:Y:S08]  /*4b70*/  MUFU.EX2 R65, R65 ;  /* 0x0000004100417308 */ /* 0x000ff00000000800 */
[----:B------:R-:W-:Y:S01]  /*4b80*/  MUFU.EX2 R64, R64 ;  /* 0x0000004000407308 */ /* 0x000fe20000000800 */
[----:B-1----:R-:W-:-:S05]  /*4b90*/  FMNMX.FTZ R3, R2, R3, !PT ;  /* 0x0000000302037209 */ /* 0x002fca0007810000 */
[----:B------:R-:W1:Y:S02]  /*4ba0*/  SHFL.BFLY PT, R2, R3, 0x1, 0x1f ;  /* 0x0c201f0003027f89 */ /* 0x000e6400000e0000 */
[----:B------:R-:W-:Y:S08]  /*4bb0*/  MUFU.EX2 R63, R63 ;  /* 0x0000003f003f7308 */ /* 0x000ff00000000800 */
[----:B------:R-:W-:Y:S08]  /*4bc0*/  MUFU.EX2 R62, R62 ;  /* 0x0000003e003e7308 */ /* 0x000ff00000000800 */
[----:B------:R-:W-:Y:S01]  /*4bd0*/  MUFU.EX2 R61, R61 ;  /* 0x0000003d003d7308 */ /* 0x000fe20000000800 */
[----:B-1----:R-:W-:-:S07]  /*4be0*/  FMNMX.FTZ R3, R3, R2, !PT ;  /* 0x0000000203037209 */ /* 0x002fce0007810000 */
[----:B------:R-:W-:Y:S01]  /*4bf0*/  MUFU.EX2 R60, R60 ;  /* 0x0000003c003c7308 */ /* 0x000fe20000000800 */
[----:B------:R-:W-:Y:S02]  /*4c00*/  FMNMX.FTZ R2, R154, R8, !PT ;  /* 0x000000089a027209 */ /* 0x000fe40007810000 */
[----:B------:R-:W-:Y:S01]  /*4c10*/  FMNMX.FTZ R8, R18, R16, !PT ;  /* 0x0000001012087209 */ /* 0x000fe20007810000 */
[----:B------:R-:W-:Y:S01]  /*4c20*/  FMUL.FTZ R118, R3, c[0x0][0x23c] ;  /* 0x00008f0003767a20 */ /* 0x000fe20000410000 */
[----:B------:R-:W-:Y:S02]  /*4c30*/  FMNMX.FTZ R2, R155, R2, !PT ;  /* 0x000000029b027209 */ /* 0x000fe40007810000 */
[----:B------:R-:W-:Y:S01]  /*4c40*/  FMNMX.FTZ R0, R134, R8, !PT ;  /* 0x0000000886007209 */ /* 0x000fe20007810000 */
[----:B------:R-:W-:Y:S01]  /*4c50*/  MUFU.EX2 R59, R59 ;  /* 0x0000003b003b7308 */ /* 0x000fe20000000800 */
[----:B------:R-:W-:Y:S02]  /*4c60*/  FMNMX.FTZ R2, R201, R2, !PT ;  /* 0x00000002c9027209 */ /* 0x000fe40007810000 */
[----:B------:R-:W-:-:S02]  /*4c70*/  FMNMX.FTZ R0, R135, R0, !PT ;  /* 0x0000000087007209 */ /* 0x000fc40007810000 */
[----:B------:R-:W-:Y:S02]  /*4c80*/  FMNMX.FTZ R2, R198, R2, !PT ;  /* 0x00000002c6027209 */ /* 0x000fe40007810000 */
[----:B------:R-:W-:Y:S01]  /*4c90*/  FMNMX.FTZ R0, R133, R0, !PT ;  /* 0x0000000085007209 */ /* 0x000fe20007810000 */
[----:B------:R-:W-:Y:S01]  /*4ca0*/  MUFU.EX2 R58, R58 ;  /* 0x0000003a003a7308 */ /* 0x000fe20000000800 */
[----:B------:R-:W-:Y:S02]  /*4cb0*/  FMNMX.FTZ R2, R197, R2, !PT ;  /* 0x00000002c5027209 */ /* 0x000fe40007810000 */
[----:B------:R-:W-:Y:S02]  /*4cc0*/  FMNMX.FTZ R0, R132, R0, !PT ;  /* 0x0000000084007209 */ /* 0x000fe40007810000 */
[----:B------:R-:W-:Y:S02]  /*4cd0*/  FMNMX.FTZ R2, R200, R2, !PT ;  /* 0x00000002c8027209 */ /* 0x000fe40007810000 */
[----:B------:R-:W-:Y:S01]  /*4ce0*/  FMNMX.FTZ R0, R160, R0, !PT ;  /* 0x00000000a0007209 */ /* 0x000fe20007810000 */
[----:B------:R-:W-:Y:S01]  /*4cf0*/  MUFU.EX2 R57, R57 ;  /* 0x0000003900397308 */ /* 0x000fe20000000800 */
[----:B------:R-:W-:-:S02]  /*4d00*/  FMNMX.FTZ R2, R195, R2, !PT ;  /* 0x00000002c3027209 */ /* 0x000fc40007810000 */
[----:B------:R-:W-:Y:S02]  /*4d10*/  FMNMX.FTZ R0, R199, R0, !PT ;  /* 0x00000000c7007209 */ /* 0x000fe40007810000 */
[----:B------:R-:W-:Y:S02]  /*4d20*/  FMNMX.FTZ R2, R101, R2, !PT ;  /* 0x0000000265027209 */ /* 0x000fe40007810000 */
[----:B------:R-:W-:Y:S01]  /*4d30*/  FMNMX.FTZ R0, R196, R0, !PT ;  /* 0x00000000c4007209 */ /* 0x000fe20007810000 */
[----:B------:R-:W-:Y:S01]  /*4d40*/  MUFU.EX2 R56, R56 ;  /* 0x0000003800387308 */ /* 0x000fe20000000800 */
[----:B------:R-:W-:Y:S02]  /*4d50*/  FMNMX.FTZ R2, R121, R2, !PT ;  /* 0x0000000279027209 */ /* 0x000fe40007810000 */
[----:B------:R-:W-:Y:S02]  /*4d60*/  FMNMX.FTZ R0, R167, R0, !PT ;  /* 0x00000000a7007209 */ /* 0x000fe40007810000 */
[----:B------:R-:W-:-:S02]  /*4d70*/  FMNMX.FTZ R2, R194, R2, !PT ;  /* 0x00000002c2027209 */ /* 0x000fc40007810000 */
        /* <DEDUP_REMOVED lines=42> */
[----:B------:R-:W-:Y:S01]  /*5020*/  FSETP.NEU.FTZ.AND P1, PT, R3, -INF , PT ;  /* 0xff8000000300780b */ /* 0x000fe20003f3d000 */
[----:B------:R-:W1:Y:S01]  /*5030*/  SHFL.BFLY PT, R9, R2, 0x2, 0x1f ;  /* 0x0c401f0002097f89 */ /* 0x000e6200000e0000 */
[----:B------:R-:W-:Y:S02]  /*5040*/  FMNMX.FTZ R0, R131, R0, !PT ;  /* 0x0000000083007209 */ /* 0x000fe40007810000 */
[----:B------:R-:W-:-:S02]  /*5050*/  FSEL R118, R118, RZ, P1 ;  /* 0x000000ff76767208 */ /* 0x000fc40000800000 */
[----:B------:R-:W-:Y:S01]  /*5060*/  FMNMX.FTZ R0, R98, R0, !PT ;  /* 0x0000000062007209 */ /* 0x000fe20007810000 */
[----:B------:R-:W-:Y:S02]  /*5070*/  MUFU.EX2 R46, R46 ;  /* 0x0000002e002e7308 */ /* 0x000fe40000000800 */
[--C-:B------:R-:W-:Y:S01]  /*5080*/  FFMA.FTZ R42, R212, c[0x0][0x23c], -R118.reuse ;  /* 0x00008f00d42a7a23 */ /* 0x100fe20000010876 */
[----:B------:R-:W-:Y:S01]  /*5090*/  FMNMX.FTZ R0, R114, R0, !PT ;  /* 0x0000000072007209 */ /* 0x000fe20007810000 */
[--C-:B------:R-:W-:Y:S01]  /*50a0*/  FFMA.FTZ R76, R130, c[0x0][0x23c], -R118.reuse ;  /* 0x00008f00824c7a23 */ /* 0x100fe20000010876 */
[----:B------:R-:W-:Y:S01]  /*50b0*/  SHF.L.U32 R212, R5, 0x1, RZ ;  /* 0x0000000105d47819 */ /* 0x000fe200000006ff */
[--C-:B------:R-:W-:Y:S01]  /*50c0*/  FFMA.FTZ R107, R149, c[0x0][0x23c], -R118.reuse ;  /* 0x00008f00956b7a23 */ /* 0x100fe20000010876 */
[----:B------:R-:W-:Y:S01]  /*50d0*/  FMNMX.FTZ R0, R113, R0, !PT ;  /* 0x0000000071007209 */ /* 0x000fe20007810000 */
[--C-:B------:R-:W-:Y:S01]  /*50e0*/  FFMA.FTZ R106, R148, c[0x0][0x23c], -R118.reuse ;  /* 0x00008f00946a7a23 */ /* 0x100fe20000010876 */
[----:B------:R-:W-:Y:S01]  /*50f0*/  LEA R211, R4, R212, 0x1 ;  /* 0x000000d404d37211 */ /* 0x000fe200078e08ff */
[--C-:B------:R-:W-:Y:S01]  /*5100*/  FFMA.FTZ R105, R150, c[0x0][0x23c], -R118.reuse ;  /* 0x00008f0096697a23 */ /* 0x100fe20000010876 */
[----:B------:R-:W-:Y:S01]  /*5110*/  FMNMX.FTZ R0, R112, R0, !PT ;  /* 0x0000000070007209 */ /* 0x000fe20007810000 */
[--C-:B------:R-:W-:Y:S01]  /*5120*/  FFMA.FTZ R90, R151, c[0x0][0x23c], -R118.reuse ;  /* 0x00008f00975a7a23 */ /* 0x100fe20000010876 */
[----:B------:R-:W-:Y:S01]  /*5130*/  MUFU.EX2 R107, R107 ;  /* 0x0000006b006b7308 */ /* 0x000fe20000000800 */
[--C-:B------:R-:W-:Y:S01]  /*5140*/  FFMA.FTZ R67, R117, c[0x0][0x23c], -R118.reuse ;  /* 0x00008f0075437a23 */ /* 0x100fe20000010876 */
[----:B------:R-:W-:Y:S01]  /*5150*/  LDSM.16.MT88.4 R148, [R212+0x4000] ;  /* 0x00400000d494783b */ /* 0x000fe20000004200 */
[----:B------:R-:W-:Y:S01]  /*5160*/  FFMA.FTZ R41, R104, c[0x0][0x23c], -R118 ;  /* 0x00008f0068297a23 */ /* 0x000fe20000010876 */
[----:B-1----:R-:W-:-:S02]  /*5170*/  FMNMX.FTZ R2, R2, R9, !PT ;  /* 0x0000000902027209 */ /* 0x002fc40007810000 */
[----:B------:R-:W1:Y:S01]  /*5180*/  SHFL.BFLY PT, R8, R0, 0x2, 0x1f ;  /* 0x0c401f0000087f89 */ /* 0x000e6200000e0000 */
[--C-:B------:R-:W-:Y:S01]  /*5190*/  FFMA.FTZ R40, R103, c[0x0][0x23c], -R118.reuse ;  /* 0x00008f0067287a23 */ /* 0x100fe20000010876 */
[----:B------:R-:W-:Y:S01]  /*51a0*/  MUFU.EX2 R106, R106 ;  /* 0x0000006a006a7308 */ /* 0x000fe20000000800 */
[--C-:B------:R-:W-:Y:S01]  /*51b0*/  FFMA.FTZ R39, R109, c[0x0][0x23c], -R118.reuse ;  /* 0x00008f006d277a23 */ /* 0x100fe20000010876 */
[----:B------:R-:W2:Y:S01]  /*51c0*/  SHFL.BFLY PT, R9, R2, 0x1, 0x1f ;  /* 0x0c201f0002097f89 */ /* 0x000ea200000e0000 */
[--C-:B------:R-:W-:Y:S02]  /*51d0*/  FFMA.FTZ R38, R96, c[0x0][0x23c], -R118.reuse ;  /* 0x00008f0060267a23 */ /* 0x100fe40000010876 */
[--C-:B------:R-:W-:Y:S01]  /*51e0*/  FFMA.FTZ R28, R12, c[0x0][0x23c], -R118.reuse ;  /* 0x00008f000c1c7a23 */ /* 0x100fe20000010876 */
[----:B------:R-:W-:Y:S01]  /*51f0*/  LDSM.16.MT88.4 R24, [R212+0x4800] ;  /* 0x00480000d418783b */ /* 0x000fe20000004200 */
[--C-:B------:R-:W-:Y:S01]  /*5200*/  FFMA.FTZ R34, R82, c[0x0][0x23c], -R118.reuse ;  /* 0x00008f0052227a23 */ /* 0x100fe20000010876 */
[----:B------:R-:W-:Y:S01]  /*5210*/  MUFU.EX2 R105, R105 ;  /* 0x0000006900697308 */ /* 0x000fe20000000800 */
[--C-:B------:R-:W-:Y:S01]  /*5220*/  FFMA.FTZ R32, R72, c[0x0][0x23c], -R118.reuse ;  /* 0x00008f0048207a23 */ /* 0x100fe20000010876 */
[----:B------:R-:W-:Y:S01]  /*5230*/  LDSM.16.MT88.4 R12, [R211+0x4400] ;  /* 0x00440000d30c783b */ /* 0x000fe20000004200 */
[----:B------:R-:W-:-:S02]  /*5240*/  FFMA.FTZ R31, R71, c[0x0][0x23c], -R118 ;  /* 0x00008f00471f7a23 */ /* 0x000fc40000010876 */
[--C-:B------:R-:W-:Y:S01]  /*5250*/  FFMA.FTZ R89, R157, c[0x0][0x23c], -R118.reuse ;  /* 0x00008f009d597a23 */ /* 0x100fe20000010876 */
[----:B------:R-:W-:Y:S01]  /*5260*/  LDSM.16.MT88.4 R20, [R211+0x4800] ;  /* 0x00480000d314783b */ /* 0x000fe20000004200 */
[--C-:B------:R-:W-:Y:S01]  /*5270*/  FFMA.FTZ R75, R163, c[0x0][0x23c], -R118.reuse ;  /* 0x00008f00a34b7a23 */ /* 0x100fe20000010876 */
[----:B------:R-:W-:Y:S01]  /*5280*/  MUFU.EX2 R90, R90 ;  /* 0x0000005a005a7308 */ /* 0x000fe20000000800 */
[--C-:B------:R-:W-:Y:S02]  /*5290*/  FFMA.FTZ R37, R86, c[0x0][0x23c], -R118.reuse ;  /* 0x00008f0056257a23 */ /* 0x100fe40000010876 */
[--C-:B------:R-:W-:Y:S02]  /*52a0*/  FFMA.FTZ R35, R87, c[0x0][0x23c], -R118.reuse ;  /* 0x00008f0057237a23 */ /* 0x100fe40000010876 */
[--C-:B------:R-:W-:Y:S01]  /*52b0*/  FFMA.FTZ R33, R83, c[0x0][0x23c], -R118.reuse ;  /* 0x00008f0053217a23 */ /* 0x100fe20000010876 */
[----:B-1----:R-:W-:Y:S01]  /*52c0*/  FMNMX.FTZ R0, R0, R8, !PT ;  /* 0x0000000800007209 */ /* 0x002fe20007810000 */
[--C-:B------:R-:W-:Y:S01]  /*52d0*/  FFMA.FTZ R30, R74, c[0x0][0x23c], -R118.reuse ;  /* 0x00008f004a1e7a23 */ /* 0x100fe20000010876 */
[----:B------:R-:W-:Y:S01]  /*52e0*/  MUFU.EX2 R89, R89 ;  /* 0x0000005900597308 */ /* 0x000fe20000000800 */
[--C-:B------:R-:W-:Y:S01]  /*52f0*/  FFMA.FTZ R29, R73, c[0x0][0x23c], -R118.reuse ;  /* 0x00008f00491d7a23 */ /* 0x100fe20000010876 */
[----:B--2---:R-:W-:Y:S01]  /*5300*/  FMNMX.FTZ R2, R2, R9, !PT ;  /* 0x0000000902027209 */ /* 0x004fe20007810000 */
[----:B------:R-:W1:Y:S01]  /*5310*/  SHFL.BFLY PT, R8, R0, 0x1, 0x1f ;  /* 0x0c201f0000087f89 */ /* 0x000e6200000e0000 */
[----:B------:R-:W-:-:S02]  /*5320*/  FFMA.FTZ R66, R239, c[0x0][0x23c], -R118 ;  /* 0x00008f00ef427a23 */ /* 0x000fc40000010876 */
[C---:B------:R-:W-:Y:S01]  /*5330*/  FSETP.NEU.FTZ.AND P1, PT, R2.reuse, -INF , PT ;  /* 0xff8000000200780b */ /* 0x040fe20003f3d000 */
[----:B------:R-:W-:Y:S01]  /*5340*/  FMUL.FTZ R130, R2, c[0x0][0x23c] ;  /* 0x00008f0002827a20 */ /* 0x000fe20000410000 */
[----:B------:R-:W-:Y:S01]  /*5350*/  MUFU.EX2 R76, R76 ;  /* 0x0000004c004c7308 */ /* 0x000fe20000000800 */
[--C-:B------:R-:W-:Y:S02]  /*5360*/  FFMA.FTZ R70, R70, c[0x0][0x23c], -R118.reuse ;  /* 0x00008f0046467a23 */ /* 0x100fe40000010876 */
[--C-:B------:R-:W-:Y:S01]  /*5370*/  FFMA.FTZ R97, R97, c[0x0][0x23c], -R118.reuse ;  /* 0x00008f0061617a23 */ /* 0x100fe20000010876 */
[----:B------:R-:W-:Y:S01]  /*5380*/  FSEL R130, R130, RZ, P1 ;  /* 0x000000ff82827208 */ /* 0x000fe20000800000 */
[--C-:B------:R-:W-:Y:S02]  /*5390*/  FFMA.FTZ R193, R193, c[0x0][0x23c], -R118.reuse ;  /* 0x00008f00c1c17a23 */ /* 0x100fe40000010876 */
[----:B------:R-:W-:Y:S01]  /*53a0*/  FFMA.FTZ R102, R102, c[0x0][0x23c], -R118 ;  /* 0x00008f0066667a23 */ /* 0x000fe20000010876 */
[----:B------:R-:W-:Y:S01]  /*53b0*/  MUFU.EX2 R75, R75 ;  /* 0x0000004b004b7308 */ /* 0x000fe20000000800 */
[----:B------:R-:W-:-:S02]  /*53c0*/  FFMA.FTZ R104, R17, c[0x0][0x23c], -R130 ;  /* 0x00008f0011687a23 */ /* 0x000fc40000010882 */
[--C-:B------:R-:W-:Y:S02]  /*53d0*/  FFMA.FTZ R103, R19, c[0x0][0x23c], -R130.reuse ;  /* 0x00008f0013677a23 */ /* 0x100fe40000010882 */
[--C-:B------:R-:W-:Y:S02]  /*53e0*/  FFMA.FTZ R94, R136, c[0x0][0x23c], -R130.reuse ;  /* 0x00008f00885e7a23 */ /* 0x100fe40000010882 */
[--C-:B------:R-:W-:Y:S01]  /*53f0*/  FFMA.FTZ R88, R138, c[0x0][0x23c], -R130.reuse ;  /* 0x00008f008a587a23 */ /* 0x100fe20000010882 */
[----:B------:R-:W-:Y:S01]  /*5400*/  MUFU.EX2 R104, R104 ;  /* 0x0000006800687308 */ /* 0x000fe20000000800 */
[--C-:B------:R-:W-:Y:S01]  /*5410*/  FFMA.FTZ R84, R137, c[0x0][0x23c], -R130.reuse ;  /* 0x00008f0089547a23 */ /* 0x100fe20000010882 */
[----:B-1----:R-:W-:Y:S01]  /*5420*/  FMNMX.FTZ R0, R0, R8, !PT ;  /* 0x0000000800007209 */ /* 0x002fe20007810000 */
[--C-:B------:R-:W-:Y:S01]  /*5430*/  FFMA.FTZ R82, R139, c[0x0][0x23c], -R130.reuse ;  /* 0x00008f008b527a23 */ /* 0x100fe20000010882 */
[----:B------:R-:W1:Y:S01]  /*5440*/  LDSM.16.MT88.4 R8, [R211+0x4000] ;  /* 0x00400000d308783b */ /* 0x000e620000004200 */
[--C-:B------:R-:W-:Y:S01]  /*5450*/  FFMA.FTZ R5, R154, c[0x0][0x23c], -R130.reuse ;  /* 0x00008f009a057a23 */ /* 0x100fe20000010882 */
[C---:B------:R-:W-:Y:S01]  /*5460*/  FSETP.NEU.FTZ.AND P1, PT, R0.reuse, -INF , PT ;  /* 0xff8000000000780b */ /* 0x040fe20003f3d000 */
[----:B------:R-:W-:Y:S01]  /*5470*/  FMUL.FTZ R117, R0, c[0x0][0x23c] ;  /* 0x00008f0000757a20 */ /* 0x000fe20000410000 */
[----:B------:R-:W2:Y:S01]  /*5480*/  MUFU.EX2 R103, R103 ;  /* 0x0000006700677308 */ /* 0x000ea20000000800 */
[----:B------:R-:W-:-:S02]  /*5490*/  FFMA.FTZ R4, R155, c[0x0][0x23c], -R130 ;  /* 0x00008f009b047a23 */ /* 0x000fc40000010882 */
[--C-:B------:R-:W-:Y:S01]  /*54a0*/  FFMA.FTZ R74, R201, c[0x0][0x23c], -R130.reuse ;  /* 0x00008f00c94a7a23 */ /* 0x100fe20000010882 */
[----:B------:R-:W-:Y:S01]  /*54b0*/  FSEL R117, R117, RZ, P1 ;  /* 0x000000ff75757208 */ /* 0x000fe20000800000 */
[--C-:B------:R-:W-:Y:S02]  /*54c0*/  FFMA.FTZ R73, R198, c[0x0][0x23c], -R130.reuse ;  /* 0x00008f00c6497a23 */ /* 0x100fe40000010882 */
[--C-:B------:R-:W-:Y:S01]  /*54d0*/  FFMA.FTZ R81, R197, c[0x0][0x23c], -R130.reuse ;  /* 0x00008f00c5517a23 */ /* 0x100fe20000010882 */
[----:B------:R-:W-:Y:S01]  /*54e0*/  MUFU.EX2 R94, R94 ;  /* 0x0000005e005e7308 */ /* 0x000fe20000000800 */
[--C-:B------:R-:W-:Y:S02]  /*54f0*/  FFMA.FTZ R109, R18, c[0x0][0x23c], -R117.reuse ;  /* 0x00008f00126d7a23 */ /* 0x100fe40000010875 */
[--C-:B------:R-:W-:Y:S02]  /*5500*/  FFMA.FTZ R110, R16, c[0x0][0x23c], -R117.reuse ;  /* 0x00008f00106e7a23 */ /* 0x100fe40000010875 */
[--C-:B------:R-:W-:Y:S01]  /*5510*/  FFMA.FTZ R96, R134, c[0x0][0x23c], -R117.reuse ;  /* 0x00008f0086607a23 */ /* 0x100fe20000010875 */
[----:B------:R-:W3:Y:S01]  /*5520*/  LDSM.16.MT88.4 R16, [R212+0x4400] ;  /* 0x00440000d410783b */ /* 0x000ee20000004200 */
[--C-:B------:R-:W-:Y:S01]  /*5530*/  FFMA.FTZ R93, R135, c[0x0][0x23c], -R117.reuse ;  /* 0x00008f00875d7a23 */ /* 0x100fe20000010875 */
[----:B------:R-:W4:Y:S01]  /*5540*/  MUFU.EX2 R88, R88 ;  /* 0x0000005800587308 */ /* 0x000f220000000800 */
[----:B--2---:R-:W-:Y:S01]  /*5550*/  F2FP.PACK_AB R136, R103, R104 ;  /* 0x000000686788723e */ /* 0x004fe200000000ff */
[--C-:B------:R-:W-:Y:S01]  /*5560*/  FFMA.FTZ R80, R133, c[0x0][0x23c], -R117.reuse ;  /* 0x00008f0085507a23 */ /* 0x100fe20000010875 */
[----:B------:R-:W-:Y:S01]  /*5570*/  F2FP.PACK_AB R134, R92, R108 ;  /* 0x0000006c5c86723e */ /* 0x000fe200000000ff */
[--C-:B------:R-:W-:Y:S01]  /*5580*/  FFMA.FTZ R79, R132, c[0x0][0x23c], -R117.reuse ;  /* 0x00008f00844f7a23 */ /* 0x100fe20000010875 */
[----:B------:R-:W-:Y:S01]  /*5590*/  F2FP.PACK_AB R132, R119, R120 ;  /* 0x000000787784723e */ /* 0x000fe200000000ff */
[--C-:B------:R-:W-:Y:S01]  /*55a0*/  FFMA.FTZ R72, R160, c[0x0][0x23c], -R117.reuse ;  /* 0x00008f00a0487a23 */ /* 0x100fe20000010875 */
[----:B------:R-:W-:Y:S01]  /*55b0*/  F2FP.PACK_AB R133, R106, R107 ;  /* 0x0000006b6a85723e */ /* 0x000fe200000000ff */
[----:B------:R-:W-:Y:S01]  /*55c0*/  MUFU.EX2 R109, R109 ;  /* 0x0000006d006d7308 */ /* 0x000fe20000000800 */
[----:B------:R-:W-:Y:S01]  /*55d0*/  FFMA.FTZ R71, R199, c[0x0][0x23c], -R117 ;  /* 0x00008f00c7477a23 */ /* 0x000fe20000010875 */
[----:B------:R-:W-:Y:S01]  /*55e0*/  F2FP.PACK_AB R135, R90, R105 ;  /* 0x000000695a87723e */ /* 0x000fe200000000ff */
[----:B------:R-:W-:-:S02]  /*55f0*/  FFMA.FTZ R83, R200, c[0x0][0x23c], -R130 ;  /* 0x00008f00c8537a23 */ /* 0x000fc40000010882 */
[--C-:B------:R-:W-:Y:S02]  /*5600*/  FFMA.FTZ R86, R196, c[0x0][0x23c], -R117.reuse ;  /* 0x00008f00c4567a23 */ /* 0x100fe40000010875 */
[--C-:B------:R-:W-:Y:S01]  /*5610*/  FFMA.FTZ R85, R167, c[0x0][0x23c], -R117.reuse ;  /* 0x00008f00a7557a23 */ /* 0x100fe20000010875 */
[----:B------:R-:W2:Y:S01]  /*5620*/  MUFU.EX2 R110, R110 ;  /* 0x0000006e006e7308 */ /* 0x000ea20000000800 */
[----:B----4-:R-:W-:Y:S01]  /*5630*/  F2FP.PACK_AB R138, R88, R94 ;  /* 0x0000005e588a723e */ /* 0x010fe200000000ff */
[C---:B------:R-:W-:Y:S01]  /*5640*/  HMMA.16816.F32 R160, R132.reuse, R148, RZ ;  /* 0x0000009484a0723c */ /* 0x040fe200000018ff */
[--C-:B------:R-:W-:Y:S02]  /*5650*/  FFMA.FTZ R87, R111, c[0x0][0x23c], -R117.reuse ;  /* 0x00008f006f577a23 */ /* 0x100fe40000010875 */
[----:B------:R-:W-:Y:S02]  /*5660*/  FFMA.FTZ R95, R100, c[0x0][0x23c], -R117 ;  /* 0x00008f00645f7a23 */ /* 0x000fe40000010875 */
[--C-:B------:R-:W-:Y:S01]  /*5670*/  FFMA.FTZ R111, R121, c[0x0][0x23c], -R130.reuse ;  /* 0x00008f00796f7a23 */ /* 0x100fe20000010882 */
[----:B------:R-:W-:Y:S01]  /*5680*/  MUFU.EX2 R96, R96 ;  /* 0x0000006000607308 */ /* 0x000fe20000000800 */
[--C-:B------:R-:W-:Y:S01]  /*5690*/  FFMA.FTZ R100, R195, c[0x0][0x23c], -R130.reuse ;  /* 0x00008f00c3647a23 */ /* 0x100fe20000010882 */
[----:B-1----:R-:W-:Y:S01]  /*56a0*/  HMMA.16816.F32 R144, R132, R8, RZ ;  /* 0x000000088490723c */ /* 0x002fe200000018ff */
[----:B------:R-:W-:-:S02]  /*56b0*/  FFMA.FTZ R101, R101, c[0x0][0x23c], -R130 ;  /* 0x00008f0065657a23 */ /* 0x000fc40000010882 */
[--C-:B------:R-:W-:Y:S02]  /*56c0*/  FFMA.FTZ R121, R194, c[0x0][0x23c], -R130.reuse ;  /* 0x00008f00c2797a23 */ /* 0x100fe40000010882 */
[--C-:B------:R-:W-:Y:S01]  /*56d0*/  FFMA.FTZ R125, R125, c[0x0][0x23c], -R117.reuse ;  /* 0x00008f007d7d7a23 */ /* 0x100fe20000010875 */
[----:B------:R-:W1:Y:S01]  /*56e0*/  MUFU.EX2 R93, R93 ;  /* 0x0000005d005d7308 */ /* 0x000e620000000800 */
[----:B--2---:R-:W-:Y:S01]  /*56f0*/  F2FP.PACK_AB R137, R110, R109 ;  /* 0x0000006d6e89723e */ /* 0x004fe200000000ff */
[--C-:B------:R-:W-:Y:S02]  /*5700*/  FFMA.FTZ R124, R124, c[0x0][0x23c], -R117.reuse ;  /* 0x00008f007c7c7a23 */ /* 0x100fe40000010875 */
[--C-:B------:R-:W-:Y:S02]  /*5710*/  FFMA.FTZ R129, R129, c[0x0][0x23c], -R117.reuse ;  /* 0x00008f0081817a23 */ /* 0x100fe40000010875 */
[----:B------:R-:W-:Y:S02]  /*5720*/  FFMA.FTZ R166, R166, c[0x0][0x23c], -R117 ;  /* 0x00008f00a6a67a23 */ /* 0x000fe40000010875 */
[----:B------:R-:W-:Y:S01]  /*5730*/  MUFU.EX2 R84, R84 ;  /* 0x0000005400547308 */ /* 0x000fe20000000800 */
[----:B------:R-:W-:-:S02]  /*5740*/  FFMA.FTZ R169, R169, c[0x0][0x23c], -R130 ;  /* 0x00008f00a9a97a23 */ /* 0x000fc40000010882 */
[--C-:B------:R-:W-:Y:S02]  /*5750*/  FFMA.FTZ R173, R173, c[0x0][0x23c], -R130.reuse ;  /* 0x00008f00adad7a23 */ /* 0x100fe40000010882 */
[--C-:B------:R-:W-:Y:S02]  /*5760*/  FFMA.FTZ R191, R191, c[0x0][0x23c], -R130.reuse ;  /* 0x00008f00bfbf7a23 */ /* 0x100fe40000010882 */
[----:B------:R-:W-:Y:S01]  /*5770*/  FFMA.FTZ R192, R192, c[0x0][0x23c], -R130 ;  /* 0x00008f00c0c07a23 */ /* 0x000fe20000010882 */
[----:B-1----:R-:W-:Y:S01]  /*5780*/  F2FP.PACK_AB R139, R93, R96 ;  /* 0x000000605d8b723e */ /* 0x002fe200000000ff */
[----:B------:R-:W1:Y:S01]  /*5790*/  MUFU.EX2 R82, R82 ;  /* 0x0000005200527308 */ /* 0x000e620000000800 */
[--C-:B------:R-:W-:Y:S02]  /*57a0*/  FFMA.FTZ R183, R183, c[0x0][0x23c], -R117.reuse ;  /* 0x00008f00b7b77a23 */ /* 0x100fe40000010875 */
[--C-:B------:R-:W-:Y:S02]  /*57b0*/  FFMA.FTZ R180, R180, c[0x0][0x23c], -R117.reuse ;  /* 0x00008f00b4b47a23 */ /* 0x100fe40000010875 */
[--C-:B------:R-:W-:Y:S01]  /*57c0*/  FFMA.FTZ R176, R176, c[0x0][0x23c], -R117.reuse ;  /* 0x00008f00b0b07a23 */ /* 0x100fe20000010875 */
[----:B------:R-:W-:Y:S01]  /*57d0*/  HMMA.16816.F32 R156, R136, R148, RZ ;  /* 0x00000094889c723c */ /* 0x000fe200000018ff */
[----:B------:R-:W-:Y:S01]  /*57e0*/  FFMA.FTZ R179, R179, c[0x0][0x23c], -R117 ;  /* 0x00008f00b3b37a23 */ /* 0x000fe20000010875 */
[----:B------:R-:W-:Y:S01]  /*57f0*/  MUFU.EX2 R5, R5 ;  /* 0x0000000500057308 */ /* 0x000fe20000000800 */
[----:B------:R-:W-:-:S02]  /*5800*/  FADD.FTZ R119, R120, R119 ;  /* 0x0000007778777221 */ /* 0x000fc40000010000 */
[----:B------:R-:W-:Y:S02]  /*5810*/  FADD.FTZ R106, R107, R106 ;  /* 0x0000006a6b6a7221 */ /* 0x000fe40000010000 */
[----:B------:R-:W-:Y:S01]  /*5820*/  FADD.FTZ R103, R104, R103 ;  /* 0x0000006768677221 */ /* 0x000fe20000010000 */
[C---:B------:R-:W-:Y:S01]  /*5830*/  HMMA.16816.F32 R140, R136.reuse, R8, RZ ;  /* 0x00000008888c723c */ /* 0x040fe200000018ff */
[----:B------:R-:W-:Y:S01]  /*5840*/  FADD.FTZ R109, R109, R110 ;  /* 0x0000006e6d6d7221 */ /* 0x000fe20000010000 */
[----:B------:R-:W-:Y:S01]  /*5850*/  MUFU.EX2 R4, R4 ;  /* 0x0000000400047308 */ /* 0x000fe20000000800 */
[----:B------:R-:W-:Y:S02]  /*5860*/  FADD.FTZ R108, R108, R119 ;  /* 0x000000776c6c7221 */ /* 0x000fe40000010000 */
[----:B------:R-:W-:Y:S02]  /*5870*/  FADD.FTZ R105, R105, R106 ;  /* 0x0000006a69697221 */ /* 0x000fe40000010000 */
[----:B-1----:R-:W-:Y:S01]  /*5880*/  F2FP.PACK_AB R8, R82, R84 ;  /* 0x000000545208723e */ /* 0x002fe200000000ff */
[----:B------:R-:W-:Y:S01]  /*5890*/  HMMA.16816.F32 R152, R136, R150, RZ ;  /* 0x000000968898723c */ /* 0x000fe200000018ff */
[----:B------:R-:W-:Y:S01]  /*58a0*/  FADD.FTZ R103, R94, R103 ;  /* 0x000000675e677221 */ /* 0x000fe20000010000 */
[----:B------:R-:W1:Y:S01]  /*58b0*/  MUFU.EX2 R80, R80 ;  /* 0x0000005000507308 */ /* 0x000e620000000800 */
[----:B------:R-:W-:-:S02]  /*58c0*/  FADD.FTZ R109, R96, R109 ;  /* 0x0000006d606d7221 */ /* 0x000fc40000010000 */
[----:B------:R-:W-:Y:S02]  /*58d0*/  FADD.FTZ R108, R92, R108 ;  /* 0x0000006c5c6c7221 */ /* 0x000fe40000010000 */
[----:B------:R-:W-:Y:S01]  /*58e0*/  FADD.FTZ R105, R90, R105 ;  /* 0x000000695a697221 */ /* 0x000fe20000010000 */
[----:B------:R-:W-:Y:S01]  /*58f0*/  HMMA.16816.F32 R136, R136, R10, RZ ;  /* 0x0000000a8888723c */ /* 0x000fe200000018ff */
[----:B------:R-:W-:Y:S01]  /*5900*/  FADD.FTZ R88, R88, R103 ;  /* 0x0000006758587221 */ /* 0x000fe20000010000 */
[----:B------:R-:W2:Y:S01]  /*5910*/  MUFU.EX2 R79, R79 ;  /* 0x0000004f004f7308 */ /* 0x000ea20000000800 */
[----:B------:R-:W-:Y:S02]  /*5920*/  FADD.FTZ R93, R93, R109 ;  /* 0x0000006d5d5d7221 */ /* 0x000fe40000010000 */
[----:B------:R-:W-:Y:S02]  /*5930*/  FADD.FTZ R88, R84, R88 ;  /* 0x0000005854587221 */ /* 0x000fe40000010000 */
[----:B------:R-:W-:Y:S01]  /*5940*/  FFMA.FTZ R185, R185, c[0x0][0x23c], -R130 ;  /* 0x00008f00b9b97a23 */ /* 0x000fe20000010882 */
[----:B------:R-:W-:Y:S01]  /*5950*/  HMMA.16816.F32 R148, R132, R150, RZ ;  /* 0x000000968494723c */ /* 0x000fe200000018ff */
[----:B------:R-:W-:Y:S01]  /*5960*/  FADD.FTZ R82, R82, R88 ;  /* 0x0000005852527221 */ /* 0x000fe20000010000 */
[----:B------:R-:W4:Y:S01]  /*5970*/  MUFU.EX2 R72, R72 ;  /* 0x0000004800487308 */ /* 0x000f220000000800 */
[----:B-1----:R-:W-:-:S02]  /*5980*/  FADD.FTZ R93, R80, R93 ;  /* 0x0000005d505d7221 */ /* 0x002fc40000010000 */
[----:B------:R-:W-:Y:S02]  /*5990*/  FADD.FTZ R82, R5, R82 ;  /* 0x0000005205527221 */ /* 0x000fe40000010000 */
[--C-:B------:R-:W-:Y:S01]  /*59a0*/  FFMA.FTZ R182, R182, c[0x0][0x23c], -R130.reuse ;  /* 0x00008f00b6b67a23 */ /* 0x100fe20000010882 */
[----:B------:R-:W-:Y:S01]  /*59b0*/  HMMA.16816.F32 R132, R132, R10, RZ ;  /* 0x0000000a8484723c */ /* 0x000fe200000018ff */
[--C-:B------:R-:W-:Y:S01]  /*59c0*/  FFMA.FTZ R181, R181, c[0x0][0x23c], -R130.reuse ;  /* 0x00008f00b5b57a23 */ /* 0x100fe20000010882 */
[----:B------:R-:W1:Y:S01]  /*59d0*/  MUFU.EX2 R71, R71 ;  /* 0x0000004700477308 */ /* 0x000e620000000800 */
[C---:B--2---:R-:W-:Y:S01]  /*59e0*/  F2FP.PACK_AB R9, R79.reuse, R80 ;  /* 0x000000504f09723e */ /* 0x044fe200000000ff */
[----:B------:R-:W-:Y:S02]  /*59f0*/  FADD.FTZ R79, R79, R93 ;  /* 0x0000005d4f4f7221 */ /* 0x000fe40000010000 */
[----:B------:R-:W-:Y:S01]  /*5a00*/  FFMA.FTZ R190, R190, c[0x0][0x23c], -R130 ;  /* 0x00008f00bebe7a23 */ /* 0x000fe20000010882 */
[----:B------:R-:W-:Y:S01]  /*5a10*/  F2FP.PACK_AB R10, R4, R5 ;  /* 0x00000005040a723e */ /* 0x000fe200000000ff */
[----:B------:R-:W-:-:S02]  /*5a20*/  FFMA.FTZ R177, R177, c[0x0][0x23c], -R117 ;  /* 0x00008f00b1b17a23 */ /* 0x000fc40000010875 */
[----:B------:R-:W-:Y:S01]  /*5a30*/  MUFU.EX2 R67, R67 ;  /* 0x0000004300437308 */ /* 0x000fe20000000800 */
[----:B----4-:R-:W-:Y:S02]  /*5a40*/  FADD.FTZ R79, R72, R79 ;  /* 0x0000004f484f7221 */ /* 0x010fe40000010000 */
[--C-:B------:R-:W-:Y:S02]  /*5a50*/  FFMA.FTZ R175, R175, c[0x0][0x23c], -R117.reuse ;  /* 0x00008f00afaf7a23 */ /* 0x100fe40000010875 */
[--C-:B------:R-:W-:Y:S02]  /*5a60*/  FFMA.FTZ R172, R172, c[0x0][0x23c], -R117.reuse ;  /* 0x00008f00acac7a23 */ /* 0x100fe40000010875 */
[----:B------:R-:W-:Y:S01]  /*5a70*/  FFMA.FTZ R171, R171, c[0x0][0x23c], -R117 ;  /* 0x00008f00abab7a23 */ /* 0x000fe20000010875 */
[----:B-1----:R-:W-:Y:S01]  /*5a80*/  F2FP.PACK_AB R11, R71, R72 ;  /* 0x00000048470b723e */ /* 0x002fe200000000ff */
[----:B------:R-:W1:Y:S01]  /*5a90*/  MUFU.EX2 R74, R74 ;  /* 0x0000004a004a7308 */ /* 0x000e620000000800 */
[----:B------:R-:W-:-:S02]  /*5aa0*/  FADD.FTZ R82, R4, R82 ;  /* 0x0000005204527221 */ /* 0x000fc40000010000 */
[----:B------:R-:W-:Y:S02]  /*5ab0*/  FADD.FTZ R79, R71, R79 ;  /* 0x0000004f474f7221 */ /* 0x000fe40000010000 */
[--C-:B------:R-:W-:Y:S01]  /*5ac0*/  FFMA.FTZ R168, R168, c[0x0][0x23c], -R130.reuse ;  /* 0x00008f00a8a87a23 */ /* 0x100fe20000010882 */
[C---:B---3--:R-:W-:Y:S01]  /*5ad0*/  HMMA.16816.F32 R156, R8.reuse, R16, R156 ;  /* 0x00000010089c723c */ /* 0x048fe2000000189c */
[--C-:B------:R-:W-:Y:S01]  /*5ae0*/  FFMA.FTZ R170, R170, c[0x0][0x23c], -R130.reuse ;  /* 0x00008f00aaaa7a23 */ /* 0x100fe20000010882 */
[----:B------:R-:W2:Y:S01]  /*5af0*/  MUFU.EX2 R73, R73 ;  /* 0x0000004900497308 */ /* 0x000ea20000000800 */
[--C-:B------:R-:W-:Y:S02]  /*5b00*/  FFMA.FTZ R174, R174, c[0x0][0x23c], -R130.reuse ;  /* 0x00008f00aeae7a23 */ /* 0x100fe40000010882 */
[----:B------:R-:W-:Y:S02]  /*5b10*/  FFMA.FTZ R178, R178, c[0x0][0x23c], -R130 ;  /* 0x00008f00b2b27a23 */ /* 0x000fe40000010882 */
[--C-:B------:R-:W-:Y:S01]  /*5b20*/  FFMA.FTZ R165, R165, c[0x0][0x23c], -R117.reuse ;  /* 0x00008f00a5a57a23 */ /* 0x100fe20000010875 */
[----:B------:R-:W-:Y:S01]  /*5b30*/  HMMA.16816.F32 R140, R8, R12, R140 ;  /* 0x0000000c088c723c */ /* 0x000fe2000000188c */
[----:B------:R-:W-:Y:S01]  /*5b40*/  FFMA.FTZ R126, R126, c[0x0][0x23c], -R117 ;  /* 0x00008f007e7e7a23 */ /* 0x000fe20000010875 */
[----:B------:R-:W3:Y:S01]  /*5b50*/  MUFU.EX2 R81, R81 ;  /* 0x0000005100517308 */ /* 0x000ee20000000800 */
[----:B-1----:R-:W-:-:S02]  /*5b60*/  FADD.FTZ R82, R74, R82 ;  /* 0x000000524a527221 */ /* 0x002fc40000010000 */
[--C-:B------:R-:W-:Y:S02]  /*5b70*/  FFMA.FTZ R164, R164, c[0x0][0x23c], -R117.reuse ;  /* 0x00008f00a4a47a23 */ /* 0x100fe40000010875 */
[----:B------:R-:W-:Y:S01]  /*5b80*/  FFMA.FTZ R131, R131, c[0x0][0x23c], -R117 ;  /* 0x00008f0083837a23 */ /* 0x000fe20000010875 */
[C---:B------:R-:W-:Y:S01]  /*5b90*/  HMMA.16816.F32 R152, R8.reuse, R18, R152 ;  /* 0x000000120898723c */ /* 0x040fe20000001898 */
[----:B------:R-:W-:Y:S01]  /*5ba0*/  FFMA.FTZ R167, R203, c[0x0][0x23c], -R118 ;  /* 0x00008f00cba77a23 */ /* 0x000fe20000010876 */
[----:B------:R-:W-:Y:S01]  /*5bb0*/  MUFU.EX2 R83, R83 ;  /* 0x0000005300537308 */ /* 0x000fe20000000800 */
[----:B--2---:R-:W-:Y:S02]  /*5bc0*/  FADD.FTZ R82, R73, R82 ;  /* 0x0000005249527221 */ /* 0x004fe40000010000 */
[----:B------:R-:W-:Y:S02]  /*5bd0*/  FFMA.FTZ R194, R202, c[0x0][0x23c], -R118 ;  /* 0x00008f00cac27a23 */ /* 0x000fe40000010876 */
[--C-:B------:R-:W-:Y:S01]  /*5be0*/  FFMA.FTZ R128, R128, c[0x0][0x23c], -R130.reuse ;  /* 0x00008f0080807a23 */ /* 0x100fe20000010882 */
[----:B------:R-:W-:Y:S01]  /*5bf0*/  HMMA.16816.F32 R136, R8, R14, R136 ;  /* 0x0000000e0888723c */ /* 0x000fe20000001888 */
[----:B------:R-:W-:Y:S01]  /*5c00*/  FFMA.FTZ R244, R127, c[0x0][0x23c], -R130 ;  /* 0x00008f007ff47a23 */ /* 0x000fe20000010882 */
[----:B------:R-:W1:Y:S01]  /*5c10*/  MUFU.EX2 R86, R86 ;  /* 0x0000005600567308 */ /* 0x000e620000000800 */
[----:B---3--:R-:W-:-:S02]  /*5c20*/  FADD.FTZ R82, R81, R82 ;  /* 0x0000005251527221 */ /* 0x008fc40000010000 */
[----:B------:R-:W-:Y:S02]  /*5c30*/  FFMA.FTZ R115, R115, c[0x0][0x23c], -R130 ;  /* 0x00008f0073737a23 */ /* 0x000fe40000010882 */
[----:B------:R-:W-:Y:S01]  /*5c40*/  F2FP.PACK_AB R8, R78, R91 ;  /* 0x0000005b4e08723e */ /* 0x000fe200000000ff */
[----:B------:R-:W-:Y:S01]  /*5c50*/  FADD.FTZ R91, R91, R108 ;  /* 0x0000006c5b5b7221 */ /* 0x000fe20000010000 */
[----:B------:R-:W-:Y:S01]  /*5c60*/  F2FP.PACK_AB R9, R76, R89 ;  /* 0x000000594c09723e */ /* 0x000fe200000000ff */
[----:B------:R-:W2:Y:S01]  /*5c70*/  MUFU.EX2 R85, R85 ;  /* 0x0000005500557308 */ /* 0x000ea20000000800 */
[----:B------:R-:W-:Y:S01]  /*5c80*/  F2FP.PACK_AB R10, R69, R77 ;  /* 0x0000004d450a723e */ /* 0x000fe200000000ff */
[----:B------:R-:W-:Y:S01]  /*5c90*/  FADD.FTZ R89, R89, R105 ;  /* 0x0000006959597221 */ /* 0x000fe20000010000 */
[----:B------:R-:W-:Y:S01]  /*5ca0*/  F2FP.PACK_AB R11, R67, R75 ;  /* 0x0000004b430b723e */ /* 0x000fe200000000ff */
[----:B------:R-:W-:Y:S02]  /*5cb0*/  FADD.FTZ R91, R78, R91 ;  /* 0x0000005b4e5b7221 */ /* 0x000fe40000010000 */
[----:B------:R-:W-:-:S02]  /*5cc0*/  FADD.FTZ R89, R76, R89 ;  /* 0x000000594c597221 */ /* 0x000fc40000010000 */
[----:B------:R-:W3:Y:S01]  /*5cd0*/  MUFU.EX2 R87, R87 ;  /* 0x0000005700577308 */ /* 0x000ee20000000800 */
[----:B------:R-:W-:Y:S01]  /*5ce0*/  FADD.FTZ R77, R77, R91 ;  /* 0x0000005b4d4d7221 */ /* 0x000fe20000010000 */
[C---:B------:R-:W-:Y:S01]  /*5cf0*/  HMMA.16816.F32 R160, R8.reuse, R16, R160 ;  /* 0x0000001008a0723c */ /* 0x040fe200000018a0 */
[----:B------:R-:W-:Y:S02]  /*5d00*/  FADD.FTZ R75, R75, R89 ;  /* 0x000000594b4b7221 */ /* 0x000fe40000010000 */
[----:B------:R-:W-:Y:S02]  /*5d10*/  FADD.FTZ R77, R69, R77 ;  /* 0x0000004d454d7221 */ /* 0x000fe40000010000 */
[----:B------:R-:W-:Y:S01]  /*5d20*/  FADD.FTZ R75, R67, R75 ;  /* 0x0000004b434b7221 */ /* 0x000fe20000010000 */
[----:B------:R-:W4:Y:S01]  /*5d30*/  MUFU.EX2 R95, R95 ;  /* 0x0000005f005f7308 */ /* 0x000f220000000800 */
[----:B------:R-:W-:Y:S01]  /*5d40*/  FADD.FTZ R77, R68, R77 ;  /* 0x0000004d444d7221 */ /* 0x000fe20000010000 */
[----:B------:R-:W-:Y:S01]  /*5d50*/  HMMA.16816.F32 R144, R8, R12, R144 ;  /* 0x0000000c0890723c */ /* 0x000fe20000001890 */
[----:B-1----:R-:W-:-:S02]  /*5d60*/  FADD.FTZ R79, R86, R79 ;  /* 0x0000004f564f7221 */ /* 0x002fc40000010000 */
[----:B------:R-:W-:Y:S02]  /*5d70*/  FADD.FTZ R77, R65, R77 ;  /* 0x0000004d414d7221 */ /* 0x000fe40000010000 */
[----:B--2---:R-:W-:Y:S01]  /*5d80*/  FADD.FTZ R79, R85, R79 ;  /* 0x0000004f554f7221 */ /* 0x004fe20000010000 */
[----:B------:R-:W1:Y:S01]  /*5d90*/  MUFU.EX2 R66, R66 ;  /* 0x0000004200427308 */ /* 0x000e620000000800 */
[----:B------:R-:W-:Y:S01]  /*5da0*/  FADD.FTZ R77, R64, R77 ;  /* 0x0000004d404d7221 */ /* 0x000fe20000010000 */
[C---:B------:R-:W-:Y:S01]  /*5db0*/  HMMA.16816.F32 R148, R8.reuse, R18, R148 ;  /* 0x000000120894723c */ /* 0x040fe20000001894 */
[----:B------:R-:W2:Y:S01]  /*5dc0*/  LDSM.16.MT88.4 R16, [R212+0x4c00] ;  /* 0x004c0000d410783b */ /* 0x000ea20000004200 */
[----:B---3--:R-:W-:Y:S02]  /*5dd0*/  FADD.FTZ R79, R87, R79 ;  /* 0x0000004f574f7221 */ /* 0x008fe40000010000 */
[----:B------:R-:W-:Y:S02]  /*5de0*/  FADD.FTZ R77, R63, R77 ;  /* 0x0000004d3f4d7221 */ /* 0x000fe40000010000 */
[----:B------:R-:W3:Y:S01]  /*5df0*/  MUFU.EX2 R42, R42 ;  /* 0x0000002a002a7308 */ /* 0x000ee20000000800 */
[----:B------:R-:W-:Y:S01]  /*5e00*/  FADD.FTZ R82, R83, R82 ;  /* 0x0000005253527221 */ /* 0x000fe20000010000 */
[----:B------:R-:W-:Y:S01]  /*5e10*/  HMMA.16816.F32 R132, R8, R14, R132 ;  /* 0x0000000e0884723c */ /* 0x000fe20000001884 */
[----:B------:R-:W5:Y:S01]  /*5e20*/  LDSM.16.MT88.4 R12, [R211+0x4c00] ;  /* 0x004c0000d30c783b */ /* 0x000f620000004200 */
[----:B----4-:R-:W-:-:S02]  /*5e30*/  FADD.FTZ R79, R95, R79 ;  /* 0x0000004f5f4f7221 */ /* 0x010fc40000010000 */
[----:B------:R-:W-:Y:S02]  /*5e40*/  FADD.FTZ R77, R62, R77 ;  /* 0x0000004d3e4d7221 */ /* 0x000fe40000010000 */
[----:B------:R-:W4:Y:S01]  /*5e50*/  MUFU.EX2 R41, R41 ;  /* 0x0000002900297308 */ /* 0x000f220000000800 */
[----:B------:R-:W-:Y:S01]  /*5e60*/  F2FP.PACK_AB R8, R73, R74 ;  /* 0x0000004a4908723e */ /* 0x000fe200000000ff */
[----:B-1----:R-:W-:Y:S01]  /*5e70*/  FADD.FTZ R75, R66, R75 ;  /* 0x0000004b424b7221 */ /* 0x002fe20000010000 */
[----:B------:R-:W-:Y:S01]  /*5e80*/  F2FP.PACK_AB R9, R85, R86 ;  /* 0x000000565509723e */ /* 0x000fe200000000ff */
[----:B------:R-:W-:Y:S01]  /*5e90*/  FADD.FTZ R77, R61, R77 ;  /* 0x0000004d3d4d7221 */ /* 0x000fe20000010000 */
[----:B------:R-:W-:Y:S01]  /*5ea0*/  F2FP.PACK_AB R10, R83, R81 ;  /* 0x00000051530a723e */ /* 0x000fe200000000ff */
[----:B------:R-:W-:Y:S01]  /*5eb0*/  FFMA.FTZ R123, R123, c[0x0][0x23c], -R130 ;  /* 0x00008f007b7b7a23 */ /* 0x000fe20000010882 */
[----:B------:R-:W-:Y:S01]  /*5ec0*/  F2FP.PACK_AB R11, R95, R87 ;  /* 0x000000575f0b723e */ /* 0x000fe200000000ff */
[----:B------:R-:W1:Y:S01]  /*5ed0*/  MUFU.EX2 R40, R40 ;  /* 0x0000002800287308 */ /* 0x000e620000000800 */
[----:B---3--:R-:W-:-:S02]  /*5ee0*/  FADD.FTZ R75, R42, R75 ;  /* 0x0000004b2a4b7221 */ /* 0x008fc40000010000 */
[----:B------:R-:W-:Y:S02]  /*5ef0*/  FADD.FTZ R77, R60, R77 ;  /* 0x0000004d3c4d7221 */ /* 0x000fe40000010000 */
[----:B------:R-:W-:Y:S01]  /*5f00*/  FFMA.FTZ R98, R98, c[0x0][0x23c], -R117 ;  /* 0x00008f0062627a23 */ /* 0x000fe20000010875 */
[C---:B------:R-:W-:Y:S01]  /*5f10*/  HMMA.16816.F32 R156, R8.reuse, R24, R156 ;  /* 0x00000018089c723c */ /* 0x040fe2000000189c */
[----:B------:R-:W-:Y:S01]  /*5f20*/  FADD.FTZ R77, R59, R77 ;  /* 0x0000004d3b4d7221 */ /* 0x000fe20000010000 */
[----:B------:R-:W3:Y:S01]  /*5f30*/  MUFU.EX2 R100, R100 ;  /* 0x0000006400647308 */ /* 0x000ee20000000800 */
[----:B----4-:R-:W-:Y:S02]  /*5f40*/  FADD.FTZ R75, R41, R75 ;  /* 0x0000004b294b7221 */ /* 0x010fe40000010000 */
[----:B------:R-:W-:Y:S02]  /*5f50*/  FADD.FTZ R77, R58, R77 ;  /* 0x0000004d3a4d7221 */ /* 0x000fe40000010000 */
[----:B------:R-:W-:Y:S01]  /*5f60*/  FFMA.FTZ R239, R112, c[0x0][0x23c], -R117 ;  /* 0x00008f0070ef7a23 */ /* 0x000fe20000010875 */
[----:B------:R-:W-:Y:S01]  /*5f70*/  HMMA.16816.F32 R140, R8, R20, R140 ;  /* 0x00000014088c723c */ /* 0x000fe2000000188c */
[----:B------:R-:W-:Y:S01]  /*5f80*/  FADD.FTZ R77, R57, R77 ;  /* 0x0000004d394d7221 */ /* 0x000fe20000010000 */
[----:B------:R-:W4:Y:S01]  /*5f90*/  MUFU.EX2 R101, R101 ;  /* 0x0000006500657308 */ /* 0x000f220000000800 */
[----:B-1----:R-:W-:-:S02]  /*5fa0*/  FADD.FTZ R75, R40, R75 ;  /* 0x0000004b284b7221 */ /* 0x002fc40000010000 */
[----:B------:R-:W-:Y:S02]  /*5fb0*/  FADD.FTZ R77, R56, R77 ;  /* 0x0000004d384d7221 */ /* 0x000fe40000010000 */
[----:B------:R-:W-:Y:S01]  /*5fc0*/  FFMA.FTZ R113, R113, c[0x0][0x23c], -R117 ;  /* 0x00008f0071717a23 */ /* 0x000fe20000010875 */
[C---:B------:R-:W-:Y:S01]  /*5fd0*/  HMMA.16816.F32 R152, R8.reuse, R26, R152 ;  /* 0x0000001a0898723c */ /* 0x040fe20000001898 */
[----:B------:R-:W-:Y:S01]  /*5fe0*/  FADD.FTZ R77, R55, R77 ;  /* 0x0000004d374d7221 */ /* 0x000fe20000010000 */
[----:B------:R-:W1:Y:S01]  /*5ff0*/  MUFU.EX2 R111, R111 ;  /* 0x0000006f006f7308 */ /* 0x000e620000000800 */
[----:B---3--:R-:W-:Y:S02]  /*6000*/  FADD.FTZ R82, R100, R82 ;  /* 0x0000005264527221 */ /* 0x008fe40000010000 */
[----:B------:R-:W-:Y:S02]  /*6010*/  FADD.FTZ R77, R54, R77 ;  /* 0x0000004d364d7221 */ /* 0x000fe40000010000 */
[----:B------:R-:W-:Y:S01]  /*6020*/  FFMA.FTZ R122, R122, c[0x0][0x23c], -R118 ;  /* 0x00008f007a7a7a23 */ /* 0x000fe20000010876 */
[----:B------:R-:W-:Y:S01]  /*6030*/  HMMA.16816.F32 R136, R8, R22, R136 ;  /* 0x000000160888723c */ /* 0x000fe20000001888 */
[----:B------:R-:W-:Y:S01]  /*6040*/  FADD.FTZ R77, R53, R77 ;  /* 0x0000004d354d7221 */ /* 0x000fe20000010000 */
[----:B------:R-:W3:Y:S01]  /*6050*/  MUFU.EX2 R121, R121 ;  /* 0x0000007900797308 */ /* 0x000ee20000000800 */
[----:B----4-:R-:W-:-:S02]  /*6060*/  FADD.FTZ R82, R101, R82 ;  /* 0x0000005265527221 */ /* 0x010fc40000010000 */
[----:B------:R-:W-:Y:S02]  /*6070*/  FADD.FTZ R77, R52, R77 ;  /* 0x0000004d344d7221 */ /* 0x000fe40000010000 */
[----:B------:R-:W-:Y:S01]  /*6080*/  F2FP.PACK_AB R8, R65, R68 ;  /* 0x000000444108723e */ /* 0x000fe200000000ff */
[----:B------:R-:W-:Y:S01]  /*6090*/  FFMA.FTZ R116, R116, c[0x0][0x23c], -R118 ;  /* 0x00008f0074747a23 */ /* 0x000fe20000010876 */
[----:B------:R-:W-:Y:S01]  /*60a0*/  F2FP.PACK_AB R9, R42, R66 ;  /* 0x000000422a09723e */ /* 0x000fe200000000ff */
[----:B------:R-:W4:Y:S01]  /*60b0*/  MUFU.EX2 R125, R125 ;  /* 0x0000007d007d7308 */ /* 0x000f220000000800 */
[----:B------:R-:W-:Y:S01]  /*60c0*/  F2FP.PACK_AB R10, R63, R64 ;  /* 0x000000403f0a723e */ /* 0x000fe200000000ff */
[----:B-1----:R-:W-:Y:S01]  /*60d0*/  FADD.FTZ R82, R111, R82 ;  /* 0x000000526f527221 */ /* 0x002fe20000010000 */
[----:B------:R-:W-:Y:S01]  /*60e0*/  F2FP.PACK_AB R11, R40, R41 ;  /* 0x00000029280b723e */ /* 0x000fe200000000ff */
[----:B------:R-:W-:-:S04]  /*60f0*/  FADD.FTZ R77, R51, R77 ;  /* 0x0000004d334d7221 */ /* 0x000fc80000010000 */
[----:B------:R-:W1:Y:S01]  /*6100*/  MUFU.EX2 R124, R124 ;  /* 0x0000007c007c7308 */ /* 0x000e620000000800 */
[----:B---3--:R-:W-:Y:S01]  /*6110*/  FADD.FTZ R82, R121, R82 ;  /* 0x0000005279527221 */ /* 0x008fe20000010000 */
[----:B------:R-:W-:Y:S01]  /*6120*/  HMMA.16816.F32 R160, R8, R24, R160 ;  /* 0x0000001808a0723c */ /* 0x000fe200000018a0 */
[----:B------:R-:W-:-:S04]  /*6130*/  FADD.FTZ R77, R50, R77 ;  /* 0x0000004d324d7221 */ /* 0x000fc80000010000 */
[----:B------:R-:W-:Y:S01]  /*6140*/  FADD.FTZ R77, R49, R77 ;  /* 0x0000004d314d7221 */ /* 0x000fe20000010000 */
[----:B------:R-:W3:Y:S01]  /*6150*/  MUFU.EX2 R129, R129 ;  /* 0x0000008100817308 */ /* 0x000ee20000000800 */
[----:B----4-:R-:W-:Y:S01]  /*6160*/  FADD.FTZ R79, R125, R79 ;  /* 0x0000004f7d4f7221 */ /* 0x010fe20000010000 */
[----:B------:R-:W-:Y:S01]  /*6170*/  HMMA.16816.F32 R148, R8, R26, R148 ;  /* 0x0000001a0894723c */ /* 0x000fe20000001894 */
[----:B------:R-:W4:Y:S01]  /*6180*/  LDSM.16.MT88.4 R24, [R212+0x5000] ;  /* 0x00500000d418783b */ /* 0x000f220000004200 */
[----:B------:R-:W-:-:S04]  /*6190*/  FADD.FTZ R77, R48, R77 ;  /* 0x0000004d304d7221 */ /* 0x000fc80000010000 */
[----:B------:R-:W2:Y:S01]  /*61a0*/  MUFU.EX2 R166, R166 ;  /* 0x000000a600a67308 */ /* 0x000ea20000000800 */
[----:B-1----:R-:W-:Y:S01]  /*61b0*/  FADD.FTZ R79, R124, R79 ;  /* 0x0000004f7c4f7221 */ /* 0x002fe20000010000 */
[----:B------:R-:W-:Y:S01]  /*61c0*/  HMMA.16816.F32 R144, R8, R20, R144 ;  /* 0x000000140890723c */ /* 0x000fe20000001890 */
[----:B------:R-:W-:-:S04]  /*61d0*/  FADD.FTZ R77, R47, R77 ;  /* 0x0000004d2f4d7221 */ /* 0x000fc80000010000 */
[----:B------:R-:W-:Y:S01]  /*61e0*/  FADD.FTZ R77, R46, R77 ;  /* 0x0000004d2e4d7221 */ /* 0x000fe20000010000 */
[----:B------:R-:W1:Y:S01]  /*61f0*/  MUFU.EX2 R39, R39 ;  /* 0x0000002700277308 */ /* 0x000e620000000800 */
[----:B---3--:R-:W-:Y:S01]  /*6200*/  FADD.FTZ R79, R129, R79 ;  /* 0x0000004f814f7221 */ /* 0x008fe20000010000 */
[----:B------:R-:W-:Y:S01]  /*6210*/  HMMA.16816.F32 R132, R8, R22, R132 ;  /* 0x000000160884723c */ /* 0x000fe20000001884 */
[----:B------:R-:W3:Y:S05]  /*6220*/  LDSM.16.MT88.4 R20, [R211+0x5000] ;  /* 0x00500000d314783b */ /* 0x000eea0000004200 */
[----:B------:R-:W5:Y:S01]  /*6230*/  MUFU.EX2 R38, R38 ;  /* 0x0000002600267308 */ /* 0x000f620000000800 */
[----:B------:R-:W-:Y:S01]  /*6240*/  F2FP.PACK_AB R8, R101, R100 ;  /* 0x000000646508723e */ /* 0x000fe200000000ff */
[----:B--2---:R-:W-:Y:S01]  /*6250*/  FADD.FTZ R79, R166, R79 ;  /* 0x0000004fa64f7221 */ /* 0x004fe20000010000 */
[----:B------:R-:W-:-:S02]  /*6260*/  F2FP.PACK_AB R9, R124, R125 ;  /* 0x0000007d7c09723e */ /* 0x000fc400000000ff */
[----:B------:R-:W-:Y:S02]  /*6270*/  F2FP.PACK_AB R10, R121, R111 ;  /* 0x0000006f790a723e */ /* 0x000fe400000000ff */
[----:B------:R-:W-:Y:S01]  /*6280*/  F2FP.PACK_AB R11, R166, R129 ;  /* 0x00000081a60b723e */ /* 0x000fe200000000ff */
[----:B------:R-:W2:Y:S01]  /*6290*/  MUFU.EX2 R37, R37 ;  /* 0x0000002500257308 */ /* 0x000ea20000000800 */
[----:B-1----:R-:W-:-:S05]  /*62a0*/  FADD.FTZ R75, R39, R75 ;  /* 0x0000004b274b7221 */ /* 0x002fca0000010000 */
[----:B------:R-:W-:Y:S02]  /*62b0*/  HMMA.16816.F32 R156, R8, R16, R156 ;  /* 0x00000010089c723c */ /* 0x000fe4000000189c */
[----:B------:R-:W1:Y:S01]  /*62c0*/  MUFU.EX2 R35, R35 ;  /* 0x0000002300237308 */ /* 0x000e620000000800 */
[----:B-----5:R-:W-:-:S05]  /*62d0*/  FADD.FTZ R75, R38, R75 ;  /* 0x0000004b264b7221 */ /* 0x020fca0000010000 */
[----:B------:R-:W-:Y:S02]  /*62e0*/  HMMA.16816.F32 R152, R8, R18, R152 ;  /* 0x000000120898723c */ /* 0x000fe40000001898 */
[----:B------:R-:W5:Y:S01]  /*62f0*/  MUFU.EX2 R169, R169 ;  /* 0x000000a900a97308 */ /* 0x000f620000000800 */
[----:B--2---:R-:W-:-:S05]  /*6300*/  FADD.FTZ R75, R37, R75 ;  /* 0x0000004b254b7221 */ /* 0x004fca0000010000 */
[----:B------:R-:W-:Y:S02]  /*6310*/  HMMA.16816.F32 R140, R8, R12, R140 ;  /* 0x0000000c088c723c */ /* 0x000fe4000000188c */
[----:B------:R-:W2:Y:S01]  /*6320*/  MUFU.EX2 R173, R173 ;  /* 0x000000ad00ad7308 */ /* 0x000ea20000000800 */
[----:B-1----:R-:W-:-:S05]  /*6330*/  FADD.FTZ R75, R35, R75 ;  /* 0x0000004b234b7221 */ /* 0x002fca0000010000 */
[----:B------:R-:W-:Y:S02]  /*6340*/  HMMA.16816.F32 R136, R8, R14, R136 ;  /* 0x0000000e0888723c */ /* 0x000fe40000001888 */
[----:B------:R-:W1:Y:S01]  /*6350*/  MUFU.EX2 R191, R191 ;  /* 0x000000bf00bf7308 */ /* 0x000e620000000800 */
[----:B-----5:R-:W-:-:S04]  /*6360*/  FADD.FTZ R82, R169, R82 ;  /* 0x00000052a9527221 */ /* 0x020fc80000010000 */
[----:B------:R-:W-:Y:S02]  /*6370*/  F2FP.PACK_AB R8, R61, R62 ;  /* 0x0000003e3d08723e */ /* 0x000fe400000000ff */
[----:B------:R-:W-:Y:S01]  /*6380*/  F2FP.PACK_AB R9, R38, R39 ;  /* 0x000000272609723e */ /* 0x000fe200000000ff */
[----:B------:R-:W5:Y:S01]  /*6390*/  MUFU.EX2 R192, R192 ;  /* 0x000000c000c07308 */ /* 0x000f620000000800 */
[----:B------:R-:W-:Y:S01]  /*63a0*/  F2FP.PACK_AB R10, R59, R60 ;  /* 0x0000003c3b0a723e */ /* 0x000fe200000000ff */
[----:B--2---:R-:W-:Y:S01]  /*63b0*/  FADD.FTZ R82, R173, R82 ;  /* 0x00000052ad527221 */ /* 0x004fe20000010000 */
[----:B------:R-:W-:-:S05]  /*63c0*/  F2FP.PACK_AB R11, R35, R37 ;  /* 0x00000025230b723e */ /* 0x000fca00000000ff */
[----:B------:R-:W2:Y:S01]  /*63d0*/  MUFU.EX2 R183, R183 ;  /* 0x000000b700b77308 */ /* 0x000ea20000000800 */
[----:B-1----:R-:W-:Y:S01]  /*63e0*/  FADD.FTZ R82, R191, R82 ;  /* 0x00000052bf527221 */ /* 0x002fe20000010000 */
[C---:B------:R-:W-:Y:S06]  /*63f0*/  HMMA.16816.F32 R160, R8.reuse, R16, R160 ;  /* 0x0000001008a0723c */ /* 0x040fec00000018a0 */
[----:B------:R-:W1:Y:S01]  /*6400*/  MUFU.EX2 R180, R180 ;  /* 0x000000b400b47308 */ /* 0x000e620000000800 */
[----:B-----5:R-:W-:Y:S01]  /*6410*/  FADD.FTZ R82, R192, R82 ;  /* 0x00000052c0527221 */ /* 0x020fe20000010000 */
[C---:B------:R-:W-:Y:S01]  /*6420*/  HMMA.16816.F32 R148, R8.reuse, R18, R148 ;  /* 0x000000120894723c */ /* 0x040fe20000001894 */
[----:B------:R-:W5:Y:S05]  /*6430*/  LDSM.16.MT88.4 R16, [R212+0x5400] ;  /* 0x00540000d410783b */ /* 0x000f6a0000004200 */
[----:B------:R-:W3:Y:S01]  /*6440*/  MUFU.EX2 R176, R176 ;  /* 0x000000b000b07308 */ /* 0x000ee20000000800 */
[----:B--2---:R-:W-:Y:S01]  /*6450*/  FADD.FTZ R79, R183, R79 ;  /* 0x0000004fb74f7221 */ /* 0x004fe20000010000 */
[C---:B------:R-:W-:Y:S06]  /*6460*/  HMMA.16816.F32 R144, R8.reuse, R12, R144 ;  /* 0x0000000c0890723c */ /* 0x040fec0000001890 */
[----:B------:R-:W2:Y:S01]  /*6470*/  MUFU.EX2 R179, R179 ;  /* 0x000000b300b37308 */ /* 0x000ea20000000800 */
[----:B-1----:R-:W-:Y:S01]  /*6480*/  FADD.FTZ R79, R180, R79 ;  /* 0x0000004fb44f7221 */ /* 0x002fe20000010000 */
[----:B------:R-:W-:Y:S01]  /*6490*/  HMMA.16816.F32 R132, R8, R14, R132 ;  /* 0x0000000e0884723c */ /* 0x000fe20000001884 */
[----:B------:R-:W1:Y:S05]  /*64a0*/  LDSM.16.MT88.4 R12, [R211+0x5400] ;  /* 0x00540000d30c783b */ /* 0x000e6a0000004200 */
[----:B------:R-:W4:Y:S01]  /*64b0*/  MUFU.EX2 R34, R34 ;  /* 0x0000002200227308 */ /* 0x000f220000000800 */
[----:B------:R-:W-:Y:S01]  /*64c0*/  F2FP.PACK_AB R8, R173, R169 ;  /* 0x000000a9ad08723e */ /* 0x000fe200000000ff */
[----:B---3--:R-:W-:Y:S01]  /*64d0*/  FADD.FTZ R79, R176, R79 ;  /* 0x0000004fb04f7221 */ /* 0x008fe20000010000 */
[----:B------:R-:W-:-:S02]  /*64e0*/  F2FP.PACK_AB R9, R180, R183 ;  /* 0x000000b7b409723e */ /* 0x000fc400000000ff */
[----:B------:R-:W-:-:S03]  /*64f0*/  F2FP.PACK_AB R10, R192, R191 ;  /* 0x000000bfc00a723e */ /* 0x000fc600000000ff */
[----:B------:R-:W3:Y:S01]  /*6500*/  MUFU.EX2 R33, R33 ;  /* 0x0000002100217308 */ /* 0x000ee20000000800 */
[C---:B--2---:R-:W-:Y:S01]  /*6510*/  F2FP.PACK_AB R11, R179.reuse, R176 ;  /* 0x000000b0b30b723e */ /* 0x044fe200000000ff */
[----:B------:R-:W-:-:S06]  /*6520*/  FADD.FTZ R79, R179, R79 ;  /* 0x0000004fb34f7221 */ /* 0x000fcc0000010000 */
[----:B------:R-:W2:Y:S01]  /*6530*/  MUFU.EX2 R32, R32 ;  /* 0x0000002000207308 */ /* 0x000ea20000000800 */
[----:B----4-:R-:W-:Y:S01]  /*6540*/  HMMA.16816.F32 R156, R8, R24, R156 ;  /* 0x00000018089c723c */ /* 0x010fe2000000189c */
[----:B------:R-:W-:-:S06]  /*6550*/  FADD.FTZ R75, R34, R75 ;  /* 0x0000004b224b7221 */ /* 0x000fcc0000010000 */
[----:B------:R-:W4:Y:S01]  /*6560*/  MUFU.EX2 R31, R31 ;  /* 0x0000001f001f7308 */ /* 0x000f220000000800 */
[----:B------:R-:W-:Y:S01]  /*6570*/  HMMA.16816.F32 R152, R8, R26, R152 ;  /* 0x0000001a0898723c */ /* 0x000fe20000001898 */
[----:B---3--:R-:W-:-:S06]  /*6580*/  FADD.FTZ R75, R33, R75 ;  /* 0x0000004b214b7221 */ /* 0x008fcc0000010000 */
[----:B------:R-:W3:Y:S01]  /*6590*/  MUFU.EX2 R185, R185 ;  /* 0x000000b900b97308 */ /* 0x000ee20000000800 */
[----:B------:R-:W-:Y:S01]  /*65a0*/  HMMA.16816.F32 R140, R8, R20, R140 ;  /* 0x00000014088c723c */ /* 0x000fe2000000188c */
[----:B--2---:R-:W-:-:S06]  /*65b0*/  FADD.FTZ R75, R32, R75 ;  /* 0x0000004b204b7221 */ /* 0x004fcc0000010000 */
[----:B------:R-:W2:Y:S01]  /*65c0*/  MUFU.EX2 R182, R182 ;  /* 0x000000b600b67308 */ /* 0x000ea20000000800 */
[----:B------:R-:W-:Y:S01]  /*65d0*/  HMMA.16816.F32 R136, R8, R22, R136 ;  /* 0x000000160888723c */ /* 0x000fe20000001888 */
[----:B----4-:R-:W-:-:S06]  /*65e0*/  FADD.FTZ R75, R31, R75 ;  /* 0x0000004b1f4b7221 */ /* 0x010fcc0000010000 */
[----:B------:R-:W-:Y:S01]  /*65f0*/  F2FP.PACK_AB R8, R57, R58 ;  /* 0x0000003a3908723e */ /* 0x000fe200000000ff */
[----:B------:R-:W4:Y:S01]  /*6600*/  MUFU.EX2 R181, R181 ;  /* 0x000000b500b57308 */ /* 0x000f220000000800 */
[----:B------:R-:W-:Y:S01]  /*6610*/  F2FP.PACK_AB R9, R33, R34 ;  /* 0x000000222109723e */ /* 0x000fe200000000ff */
[----:B---3--:R-:W-:Y:S01]  /*6620*/  FADD.FTZ R82, R185, R82 ;  /* 0x00000052b9527221 */ /* 0x008fe20000010000 */
[----:B------:R-:W-:Y:S02]  /*6630*/  F2FP.PACK_AB R10, R55, R56 ;  /* 0x00000038370a723e */ /* 0x000fe400000000ff */
[----:B------:R-:W-:Y:S01]  /*6640*/  F2FP.PACK_AB R11, R31, R32 ;  /* 0x000000201f0b723e */ /* 0x000fe200000000ff */
[----:B--2---:R-:W-:Y:S02]  /*6650*/  FADD.FTZ R82, R182, R82 ;  /* 0x00000052b6527221 */ /* 0x004fe40000010000 */
[----:B------:R-:W2:Y:S04]  /*6660*/  MUFU.EX2 R190, R190 ;  /* 0x000000be00be7308 */ /* 0x000ea80000000800 */
[----:B------:R-:W-:Y:S04]  /*6670*/  HMMA.16816.F32 R160, R8, R24, R160 ;  /* 0x0000001808a0723c */ /* 0x000fe800000018a0 */
[----:B------:R-:W3:Y:S01]  /*6680*/  MUFU.EX2 R177, R177 ;  /* 0x000000b100b17308 */ /* 0x000ee20000000800 */
[----:B----4-:R-:W-:-:S03]  /*6690*/  FADD.FTZ R82, R181, R82 ;  /* 0x00000052b5527221 */ /* 0x010fc60000010000 */
[----:B------:R-:W-:Y:S01]  /*66a0*/  HMMA.16816.F32 R148, R8, R26, R148 ;  /* 0x0000001a0894723c */ /* 0x000fe20000001894 */
[----:B------:R-:W4:Y:S03]  /*66b0*/  LDSM.16.MT88.4 R24, [R212+0x5800] ;  /* 0x00580000d418783b */ /* 0x000f260000004200 */
[----:B------:R-:W1:Y:S01]  /*66c0*/  MUFU.EX2 R175, R175 ;  /* 0x000000af00af7308 */ /* 0x000e620000000800 */
[----:B--2---:R-:W-:-:S03]  /*66d0*/  FADD.FTZ R82, R190, R82 ;  /* 0x00000052be527221 */ /* 0x004fc60000010000 */
[----:B------:R-:W-:Y:S04]  /*66e0*/  HMMA.16816.F32 R144, R8, R20, R144 ;  /* 0x000000140890723c */ /* 0x000fe80000001890 */
[----:B------:R-:W2:Y:S01]  /*66f0*/  MUFU.EX2 R172, R172 ;  /* 0x000000ac00ac7308 */ /* 0x000ea20000000800 */
[----:B---3--:R-:W-:-:S03]  /*6700*/  FADD.FTZ R79, R177, R79 ;  /* 0x0000004fb14f7221 */ /* 0x008fc60000010000 */
[----:B------:R-:W-:Y:S01]  /*6710*/  HMMA.16816.F32 R132, R8, R22, R132 ;  /* 0x000000160884723c */ /* 0x000fe20000001884 */
[----:B------:R-:W3:Y:S03]  /*6720*/  LDSM.16.MT88.4 R20, [R211+0x5800] ;  /* 0x00580000d314783b */ /* 0x000ee60000004200 */
[----:B------:R-:W5:Y:S01]  /*6730*/  MUFU.EX2 R171, R171 ;  /* 0x000000ab00ab7308 */ /* 0x000f620000000800 */
[C---:B-1----:R-:W-:Y:S02]  /*6740*/  FADD.FTZ R79, R175.reuse, R79 ;  /* 0x0000004faf4f7221 */ /* 0x042fe40000010000 */
[----:B------:R-:W-:Y:S02]  /*6750*/  F2FP.PACK_AB R8, R182, R185 ;  /* 0x000000b9b608723e */ /* 0x000fe400000000ff */
[----:B------:R-:W-:Y:S02]  /*6760*/  F2FP.PACK_AB R9, R175, R177 ;  /* 0x000000b1af09723e */ /* 0x000fe400000000ff */
[----:B------:R-:W-:Y:S01]  /*6770*/  F2FP.PACK_AB R10, R190, R181 ;  /* 0x000000b5be0a723e */ /* 0x000fe200000000ff */
[----:B------:R-:W1:Y:S01]  /*6780*/  MUFU.EX2 R30, R30 ;  /* 0x0000001e001e7308 */ /* 0x000e620000000800 */
[----:B--2---:R-:W-:-:S07]  /*6790*/  FADD.FTZ R79, R172, R79 ;  /* 0x0000004fac4f7221 */ /* 0x004fce0000010000 */
[----:B------:R-:W2:Y:S01]  /*67a0*/  MUFU.EX2 R29, R29 ;  /* 0x0000001d001d7308 */ /* 0x000ea20000000800 */
[C---:B-----5:R-:W-:Y:S01]  /*67b0*/  F2FP.PACK_AB R11, R171.reuse, R172 ;  /* 0x000000acab0b723e */ /* 0x060fe200000000ff */
[----:B------:R-:W-:-:S06]  /*67c0*/  FADD.FTZ R79, R171, R79 ;  /* 0x0000004fab4f7221 */ /* 0x000fcc0000010000 */
[----:B------:R-:W5:Y:S01]  /*67d0*/  MUFU.EX2 R28, R28 ;  /* 0x0000001c001c7308 */ /* 0x000f620000000800 */
[----:B------:R-:W-:Y:S01]  /*67e0*/  HMMA.16816.F32 R156, R8, R16, R156 ;  /* 0x00000010089c723c */ /* 0x000fe2000000189c */
[----:B-1----:R-:W-:-:S06]  /*67f0*/  FADD.FTZ R75, R30, R75 ;  /* 0x0000004b1e4b7221 */ /* 0x002fcc0000010000 */
[----:B------:R-:W1:Y:S01]  /*6800*/  MUFU.EX2 R70, R70 ;  /* 0x0000004600467308 */ /* 0x000e620000000800 */
[----:B------:R-:W-:Y:S01]  /*6810*/  HMMA.16816.F32 R152, R8, R18, R152 ;  /* 0x000000120898723c */ /* 0x000fe20000001898 */
[----:B--2---:R-:W-:-:S06]  /*6820*/  FADD.FTZ R75, R29, R75 ;  /* 0x0000004b1d4b7221 */ /* 0x004fcc0000010000 */
[----:B------:R-:W2:Y:S01]  /*6830*/  MUFU.EX2 R168, R168 ;  /* 0x000000a800a87308 */ /* 0x000ea20000000800 */
[----:B------:R-:W-:Y:S01]  /*6840*/  HMMA.16816.F32 R140, R8, R12, R140 ;  /* 0x0000000c088c723c */ /* 0x000fe2000000188c */
[----:B-----5:R-:W-:-:S06]  /*6850*/  FADD.FTZ R75, R28, R75 ;  /* 0x0000004b1c4b7221 */ /* 0x020fcc0000010000 */
[----:B------:R-:W5:Y:S01]  /*6860*/  MUFU.EX2 R170, R170 ;  /* 0x000000aa00aa7308 */ /* 0x000f620000000800 */
[----:B------:R-:W-:Y:S01]  /*6870*/  HMMA.16816.F32 R136, R8, R14, R136 ;  /* 0x0000000e0888723c */ /* 0x000fe20000001888 */
[----:B-1----:R-:W-:-:S06]  /*6880*/  FADD.FTZ R75, R70, R75 ;  /* 0x0000004b464b7221 */ /* 0x002fcc0000010000 */
[----:B------:R-:W1:Y:S01]  /*6890*/  MUFU.EX2 R174, R174 ;  /* 0x000000ae00ae7308 */ /* 0x000e620000000800 */
[----:B------:R-:W-:Y:S01]  /*68a0*/  F2FP.PACK_AB R8, R53, R54 ;  /* 0x000000363508723e */ /* 0x000fe200000000ff */
[----:B--2---:R-:W-:Y:S01]  /*68b0*/  FADD.FTZ R82, R168, R82 ;  /* 0x00000052a8527221 */ /* 0x004fe20000010000 */
[----:B------:R-:W-:Y:S02]  /*68c0*/  F2FP.PACK_AB R9, R29, R30 ;  /* 0x0000001e1d09723e */ /* 0x000fe400000000ff */
[----:B------:R-:W-:Y:S02]  /*68d0*/  F2FP.PACK_AB R10, R51, R52 ;  /* 0x00000034330a723e */ /* 0x000fe400000000ff */
[----:B------:R-:W-:Y:S01]  /*68e0*/  F2FP.PACK_AB R11, R70, R28 ;  /* 0x0000001c460b723e */ /* 0x000fe200000000ff */
[----:B------:R-:W2:Y:S01]  /*68f0*/  MUFU.EX2 R178, R178 ;  /* 0x000000b200b27308 */ /* 0x000ea20000000800 */
[----:B-----5:R-:W-:-:S05]  /*6900*/  FADD.FTZ R82, R170, R82 ;  /* 0x00000052aa527221 */ /* 0x020fca0000010000 */
[----:B------:R-:W-:Y:S02]  /*6910*/  HMMA.16816.F32 R160, R8, R16, R160 ;  /* 0x0000001008a0723c */ /* 0x000fe400000018a0 */
[----:B------:R-:W5:Y:S01]  /*6920*/  MUFU.EX2 R165, R165 ;  /* 0x000000a500a57308 */ /* 0x000f620000000800 */
[----:B-1----:R-:W-:-:S05]  /*6930*/  FADD.FTZ R82, R174, R82 ;  /* 0x00000052ae527221 */ /* 0x002fca0000010000 */
[----:B------:R-:W-:Y:S01]  /*6940*/  HMMA.16816.F32 R148, R8, R18, R148 ;  /* 0x000000120894723c */ /* 0x000fe20000001894 */
[----:B------:R-:W1:Y:S01]  /*6950*/  LDSM.16.MT88.4 R16, [R212+0x5c00] ;  /* 0x005c0000d410783b */ /* 0x000e620000004200 */
[----:B------:R-:W3:Y:S01]  /*6960*/  MUFU.EX2 R126, R126 ;  /* 0x0000007e007e7308 */ /* 0x000ee20000000800 */
[----:B--2---:R-:W-:-:S05]  /*6970*/  FADD.FTZ R82, R178, R82 ;  /* 0x00000052b2527221 */ /* 0x004fca0000010000 */
[----:B------:R-:W-:Y:S02]  /*6980*/  HMMA.16816.F32 R144, R8, R12, R144 ;  /* 0x0000000c0890723c */ /* 0x000fe40000001890 */
[----:B------:R-:W2:Y:S01]  /*6990*/  MUFU.EX2 R164, R164 ;  /* 0x000000a400a47308 */ /* 0x000ea20000000800 */
[----:B-----5:R-:W-:-:S05]  /*69a0*/  FADD.FTZ R79, R165, R79 ;  /* 0x0000004fa54f7221 */ /* 0x020fca0000010000 */
[----:B------:R-:W-:Y:S01]  /*69b0*/  HMMA.16816.F32 R132, R8, R14, R132 ;  /* 0x0000000e0884723c */ /* 0x000fe20000001884 */
[----:B------:R-:W5:Y:S01]  /*69c0*/  LDSM.16.MT88.4 R12, [R211+0x5c00] ;  /* 0x005c0000d30c783b */ /* 0x000f620000004200 */
[----:B------:R-:W4:Y:S01]  /*69d0*/  MUFU.EX2 R131, R131 ;  /* 0x0000008300837308 */ /* 0x000f220000000800 */
[----:B---3--:R-:W-:-:S04]  /*69e0*/  FADD.FTZ R79, R126, R79 ;  /* 0x0000004f7e4f7221 */ /* 0x008fc80000010000 */
[----:B------:R-:W-:Y:S02]  /*69f0*/  F2FP.PACK_AB R8, R170, R168 ;  /* 0x000000a8aa08723e */ /* 0x000fe400000000ff */
[----:B------:R-:W-:Y:S01]  /*6a00*/  F2FP.PACK_AB R9, R126, R165 ;  /* 0x000000a57e09723e */ /* 0x000fe200000000ff */
[----:B------:R-:W3:Y:S01]  /*6a10*/  MUFU.EX2 R97, R97 ;  /* 0x0000006100617308 */ /* 0x000ee20000000800 */
[----:B------:R-:W-:Y:S01]  /*6a20*/  F2FP.PACK_AB R10, R178, R174 ;  /* 0x000000aeb20a723e */ /* 0x000fe200000000ff */
[----:B--2---:R-:W-:-:S06]  /*6a30*/  FADD.FTZ R79, R164, R79 ;  /* 0x0000004fa44f7221 */ /* 0x004fcc0000010000 */
[----:B------:R-:W2:Y:S01]  /*6a40*/  MUFU.EX2 R167, R167 ;  /* 0x000000a700a77308 */ /* 0x000ea20000000800 */
[C---:B----4-:R-:W-:Y:S01]  /*6a50*/  F2FP.PACK_AB R11, R131.reuse, R164 ;  /* 0x000000a4830b723e */ /* 0x050fe200000000ff */
[----:B------:R-:W-:-:S06]  /*6a60*/  FADD.FTZ R79, R131, R79 ;  /* 0x0000004f834f7221 */ /* 0x000fcc0000010000 */
[----:B------:R-:W4:Y:S01]  /*6a70*/  MUFU.EX2 R194, R194 ;  /* 0x000000c200c27308 */ /* 0x000f220000000800 */
[----:B------:R-:W-:Y:S01]  /*6a80*/  HMMA.16816.F32 R156, R8, R24, R156 ;  /* 0x00000018089c723c */ /* 0x000fe2000000189c */
[----:B---3--:R-:W-:-:S06]  /*6a90*/  FADD.FTZ R75, R97, R75 ;  /* 0x0000004b614b7221 */ /* 0x008fcc0000010000 */
[----:B------:R-:W3:Y:S01]  /*6aa0*/  MUFU.EX2 R193, R193 ;  /* 0x000000c100c17308 */ /* 0x000ee20000000800 */
[----:B------:R-:W-:Y:S01]  /*6ab0*/  HMMA.16816.F32 R152, R8, R26, R152 ;  /* 0x0000001a0898723c */ /* 0x000fe20000001898 */
[----:B--2---:R-:W-:-:S06]  /*6ac0*/  FADD.FTZ R75, R167, R75 ;  /* 0x0000004ba74b7221 */ /* 0x004fcc0000010000 */
[----:B------:R2:W-:Y:S01]  /*6ad0*/  MUFU.EX2 R127, R128 ;  /* 0x00000080007f7308 */ /* 0x0005e20000000800 */
[----:B------:R-:W-:Y:S01]  /*6ae0*/  HMMA.16816.F32 R140, R8, R20, R140 ;  /* 0x00000014088c723c */ /* 0x000fe2000000188c */
[----:B----4-:R-:W-:-:S06]  /*6af0*/  FADD.FTZ R75, R194, R75 ;  /* 0x0000004bc24b7221 */ /* 0x010fcc0000010000 */
[----:B------:R-:W4:Y:S01]  /*6b00*/  MUFU.EX2 R115, R115 ;  /* 0x0000007300737308 */ /* 0x000f220000000800 */
[----:B------:R-:W-:Y:S01]  /*6b10*/  HMMA.16816.F32 R136, R8, R22, R136 ;  /* 0x000000160888723c */ /* 0x000fe20000001888 */
[----:B---3--:R-:W-:-:S06]  /*6b20*/  FADD.FTZ R75, R193, R75 ;  /* 0x0000004bc14b7221 */ /* 0x008fcc0000010000 */
[----:B------:R-:W-:Y:S01]  /*6b30*/  F2FP.PACK_AB R8, R49, R50 ;  /* 0x000000323108723e */ /* 0x000fe200000000ff */
[----:B--2---:R-:W-:Y:S01]  /*6b40*/  FFMA.FTZ R128, R99, c[0x0][0x23c], -R118 ;  /* 0x00008f0063807a23 */ /* 0x004fe20000010876 */
[----:B------:R-:W-:Y:S01]  /*6b50*/  F2FP.PACK_AB R9, R167, R97 ;  /* 0x00000061a709723e */ /* 0x000fe200000000ff */
[----:B------:R-:W-:Y:S01]  /*6b60*/  FFMA.FTZ R99, R114, c[0x0][0x23c], -R117 ;  /* 0x00008f0072637a23 */ /* 0x000fe20000010875 */
[----:B------:R-:W-:Y:S01]  /*6b70*/  F2FP.PACK_AB R10, R47, R48 ;  /* 0x000000302f0a723e */ /* 0x000fe200000000ff */
[----:B------:R-:W2:Y:S01]  /*6b80*/  MUFU.EX2 R123, R123 ;  /* 0x0000007b007b7308 */ /* 0x000ea20000000800 */
[----:B------:R-:W-:Y:S01]  /*6b90*/  F2FP.PACK_AB R11, R193, R194 ;  /* 0x000000c2c10b723e */ /* 0x000fe200000000ff */
[----:B----4-:R-:W-:-:S06]  /*6ba0*/  FADD.FTZ R82, R115, R82 ;  /* 0x0000005273527221 */ /* 0x010fcc0000010000 */
[C---:B------:R-:W-:Y:S01]  /*6bb0*/  HMMA.16816.F32 R160, R8.reuse, R24, R160 ;  /* 0x0000001808a0723c */ /* 0x040fe200000018a0 */
[----:B------:R-:W-:Y:S07]  /*6bc0*/  MUFU.EX2 R244, R244 ;  /* 0x000000f400f47308 */ /* 0x000fee0000000800 */
[----:B------:R-:W-:Y:S01]  /*6bd0*/  HMMA.16816.F32 R148, R8, R26, R148 ;  /* 0x0000001a0894723c */ /* 0x000fe20000001894 */
[----:B------:R-:W3:Y:S01]  /*6be0*/  MUFU.EX2 R98, R98 ;  /* 0x0000006200627308 */ /* 0x000ee20000000800 */
[----:B--2---:R-:W-:-:S04]  /*6bf0*/  FADD.FTZ R82, R123, R82 ;  /* 0x000000527b527221 */ /* 0x004fc80000010000 */
[----:B------:R-:W-:Y:S02]  /*6c00*/  FADD.FTZ R82, R127, R82 ;  /* 0x000000527f527221 */ /* 0x000fe40000010000 */
[C---:B------:R-:W-:Y:S01]  /*6c10*/  HMMA.16816.F32 R144, R8.reuse, R20, R144 ;  /* 0x000000140890723c */ /* 0x040fe20000001890 */
[----:B------:R-:W2:Y:S07]  /*6c20*/  MUFU.EX2 R99, R99 ;  /* 0x0000006300637308 */ /* 0x000eae0000000800 */
[----:B------:R-:W-:Y:S01]  /*6c30*/  HMMA.16816.F32 R132, R8, R22, R132 ;  /* 0x000000160884723c */ /* 0x000fe20000001884 */
[----:B------:R-:W4:Y:S01]  /*6c40*/  MUFU.EX2 R24, R113 ;  /* 0x0000007100187308 */ /* 0x000f220000000800 */
[----:B---3--:R-:W-:-:S05]  /*6c50*/  FADD.FTZ R79, R98, R79 ;  /* 0x0000004f624f7221 */ /* 0x008fca0000010000 */
[----:B------:R-:W-:Y:S02]  /*6c60*/  F2FP.PACK_AB R8, R123, R115 ;  /* 0x000000737b08723e */ /* 0x000fe400000000ff */
[----:B------:R-:W3:Y:S01]  /*6c70*/  MUFU.EX2 R239, R239 ;  /* 0x000000ef00ef7308 */ /* 0x000ee20000000800 */
[C---:B--2---:R-:W-:Y:S01]  /*6c80*/  F2FP.PACK_AB R9, R99.reuse, R98 ;  /* 0x000000626309723e */ /* 0x044fe200000000ff */
[----:B------:R-:W-:Y:S01]  /*6c90*/  FADD.FTZ R79, R99, R79 ;  /* 0x0000004f634f7221 */ /* 0x000fe20000010000 */
[C---:B------:R-:W-:Y:S01]  /*6ca0*/  F2FP.PACK_AB R10, R244.reuse, R127 ;  /* 0x0000007ff40a723e */ /* 0x040fe200000000ff */
[----:B------:R-:W-:-:S04]  /*6cb0*/  FADD.FTZ R244, R244, R82 ;  /* 0x00000052f4f47221 */ /* 0x000fc80000010000 */
[----:B------:R-:W2:Y:S01]  /*6cc0*/  MUFU.EX2 R128, R128 ;  /* 0x0000008000807308 */ /* 0x000ea20000000800 */
[----:B----4-:R-:W-:-:S07]  /*6cd0*/  FADD.FTZ R79, R24, R79 ;  /* 0x0000004f184f7221 */ /* 0x010fce0000010000 */
[----:B------:R-:W4:Y:S01]  /*6ce0*/  MUFU.EX2 R45, R45 ;  /* 0x0000002d002d7308 */ /* 0x000f220000000800 */
[C---:B---3--:R-:W-:Y:S01]  /*6cf0*/  F2FP.PACK_AB R11, R239.reuse, R24 ;  /* 0x00000018ef0b723e */ /* 0x048fe200000000ff */
[----:B------:R-:W-:-:S06]  /*6d00*/  FADD.FTZ R239, R239, R79 ;  /* 0x0000004fefef7221 */ /* 0x000fcc0000010000 */
[----:B------:R-:W3:Y:S01]  /*6d10*/  MUFU.EX2 R44, R44 ;  /* 0x0000002c002c7308 */ /* 0x000ee20000000800 */
[----:B--2---:R-:W-:Y:S01]  /*6d20*/  FADD.FTZ R75, R128, R75 ;  /* 0x0000004b804b7221 */ /* 0x004fe20000010000 */
[C---:B-1----:R-:W-:Y:S06]  /*6d30*/  HMMA.16816.F32 R156, R8.reuse, R16, R156 ;  /* 0x00000010089c723c */ /* 0x042fec000000189c */
[----:B------:R-:W1:Y:S01]  /*6d40*/  MUFU.EX2 R43, R43 ;  /* 0x0000002b002b7308 */ /* 0x000e620000000800 */
[----:B----4-:R-:W-:Y:S01]  /*6d50*/  FADD.FTZ R77, R45, R77 ;  /* 0x0000004d2d4d7221 */ /* 0x010fe20000010000 */
[C---:B------:R-:W-:Y:S06]  /*6d60*/  HMMA.16816.F32 R152, R8.reuse, R18, R152 ;  /* 0x000000120898723c */ /* 0x040fec0000001898 */
[----:B------:R-:W2:Y:S01]  /*6d70*/  MUFU.EX2 R102, R102 ;  /* 0x0000006600667308 */ /* 0x000ea20000000800 */
[----:B---3--:R-:W-:Y:S01]  /*6d80*/  FADD.FTZ R77, R44, R77 ;  /* 0x0000004d2c4d7221 */ /* 0x008fe20000010000 */
[C---:B-----5:R-:W-:Y:S06]  /*6d90*/  HMMA.16816.F32 R140, R8.reuse, R12, R140 ;  /* 0x0000000c088c723c */ /* 0x060fec000000188c */
[----:B------:R-:W3:Y:S01]  /*6da0*/  MUFU.EX2 R122, R122 ;  /* 0x0000007a007a7308 */ /* 0x000ee20000000800 */
[----:B-1----:R-:W-:Y:S01]  /*6db0*/  FADD.FTZ R246, R43, R77 ;  /* 0x0000004d2bf67221 */ /* 0x002fe20000010000 */
[----:B------:R-:W-:Y:S06]  /*6dc0*/  HMMA.16816.F32 R136, R8, R14, R136 ;  /* 0x0000000e0888723c */ /* 0x000fec0000001888 */
[----:B------:R-:W1:Y:S01]  /*6dd0*/  MUFU.EX2 R116, R116 ;  /* 0x0000007400747308 */ /* 0x000e620000000800 */
[----:B------:R-:W-:Y:S01]  /*6de0*/  F2FP.PACK_AB R8, R45, R46 ;  /* 0x0000002e2d08723e */ /* 0x000fe200000000ff */
[C---:B--2---:R-:W-:Y:S01]  /*6df0*/  FADD.FTZ R75, R102.reuse, R75 ;  /* 0x0000004b664b7221 */ /* 0x044fe20000010000 */
[----:B------:R-:W-:-:S02]  /*6e00*/  F2FP.PACK_AB R9, R102, R128 ;  /* 0x000000806609723e */ /* 0x000fc400000000ff */
[----:B------:R-:W-:Y:S01]  /*6e10*/  F2FP.PACK_AB R10, R43, R44 ;  /* 0x0000002c2b0a723e */ /* 0x000fe200000000ff */
[----:B---3--:R-:W-:Y:S01]  /*6e20*/  FADD.FTZ R75, R122, R75 ;  /* 0x0000004b7a4b7221 */ /* 0x008fe20000010000 */
[----:B-1----:R-:W-:-:S03]  /*6e30*/  F2FP.PACK_AB R11, R116, R122 ;  /* 0x0000007a740b723e */ /* 0x002fc600000000ff */
[----:B------:R-:W-:-:S04]  /*6e40*/  FADD.FTZ R245, R116, R75 ;  /* 0x0000004b74f57221 */ /* 0x000fc80000010000 */
[C---:B------:R-:W-:Y:S08]  /*6e50*/  HMMA.16816.F32 R160, R8.reuse, R16, R160 ;  /* 0x0000001008a0723c */ /* 0x040ff000000018a0 */
[C---:B------:R-:W-:Y:S08]  /*6e60*/  HMMA.16816.F32 R148, R8.reuse, R18, R148 ;  /* 0x000000120894723c */ /* 0x040ff00000001894 */
[C---:B------:R-:W-:Y:S08]  /*6e70*/  HMMA.16816.F32 R144, R8.reuse, R12, R144 ;  /* 0x0000000c0890723c */ /* 0x040ff00000001890 */
[----:B------:R-:W-:Y:S01]  /*6e80*/  HMMA.16816.F32 R132, R8, R14, R132 ;  /* 0x0000000e0884723c */ /* 0x000fe20000001884 */
[----:B------:R-:W-:Y:S07]  /*6e90*/  @!P0 BRA `(.L_x_155) ;  /* 0x000054d000008947 */ /* 0x000fee0003800000 */
[----:B------:R-:W-:Y:S01]  /*6ea0*/  IADD3 R250, R184, -0x2, RZ ;  /* 0xfffffffeb8fa7810 */ /* 0x000fe20007ffe0ff */
[----:B------:R-:W-:-:S04]  /*6eb0*/  DEPBAR.LE SB0, 0x0 ;  /* 0x000080000000791a */ /* 0x000fc80000000000 */
[----:B------:R-:W-:Y:S01]  /*6ec0*/  SHF.R.S32.HI R4, RZ, 0x1f, R250 ;  /* 0x0000001fff047819 */ /* 0x000fe200000114fa */
[----:B------:R-:W-:Y:S01]  /*6ed0*/  IMAD R5, R221, R250, RZ ;  /* 0x000000fadd057224 */ /* 0x000fe200078e02ff */
[----:B------:R-:W-:Y:S01]  /*6ee0*/  SHF.L.U64.HI R6, R7, 0x6, R6 ;  /* 0x0000000607067819 */ /* 0x000fe20000010206 */
[----:B------:R-:W-:Y:S01]  /*6ef0*/  IMAD.WIDE.U32 R8, R250, R222, R188 ;  /* 0x000000defa087225 */ /* 0x000fe200078e00bc */
[----:B------:R-:W-:-:S03]  /*6f00*/  IADD3 R37, R184, -0x2, RZ ;  /* 0xfffffffeb8257810 */ /* 0x000fc60007ffe0ff */
[----:B------:R-:W-:Y:S01]  /*6f10*/  IMAD R4, R4, R222, R5 ;  /* 0x000000de04047224 */ /* 0x000fe200078e0205 */
[----:B------:R-:W-:Y:S01]  /*6f20*/  BAR.SYNC.DEFER_BLOCKING 0x0 ;  /* 0x0000000000007b1d */ /* 0x000fe20000010000 */
[----:B------:R-:W-:Y:S01]  /*6f30*/  IMAD.SHL.U32 R5, R7, 0x40, RZ ;  /* 0x0000004007057824 */ /* 0x000fe200078e00ff */
[C---:B------:R-:W-:Y:S01]  /*6f40*/  LEA R10, P1, R8.reuse, c[0x0][0x170], 0x1 ;  /* 0x00005c00080a7a11 */ /* 0x040fe200078208ff */
[----:B------:R-:W-:Y:S02]  /*6f50*/  IMAD.IADD R4, R9, 0x1, R4 ;  /* 0x0000000109047824 */ /* 0x000fe400078e0204 */
[----:B------:R-:W-:Y:S01]  /*6f60*/  IMAD R196, R37, 0x80, R238 ;  /* 0x0000008025c47824 */ /* 0x000fe200078e02ee */
[----:B------:R-:W-:Y:S02]  /*6f70*/  IADD3 R12, P0, R5, R10, RZ ;  /* 0x0000000a050c7210 */ /* 0x000fe40007f1e0ff */
[----:B------:R-:W-:Y:S02]  /*6f80*/  LEA.HI.X R11, R8, c[0x0][0x174], R4, 0x1, P1 ;  /* 0x00005d00080b7a11 */ /* 0x000fe400008f0c04 */
[----:B------:R-:W-:-:S02]  /*6f90*/  IADD3 R4, P1, R12, R5, RZ ;  /* 0x000000050c047210 */ /* 0x000fc40007f3e0ff */
[----:B------:R-:W-:Y:S01]  /*6fa0*/  IADD3 R38, R196, 0x1, RZ ;  /* 0x00000001c4267810 */ /* 0x000fe20007ffe0ff */
[----:B------:R-:W-:Y:S01]  /*6fb0*/  IMAD.X R13, R6, 0x1, R11, P0 ;  /* 0x00000001060d7824 */ /* 0x000fe200000e060b */
[----:B------:R-:W-:Y:S02]  /*6fc0*/  IADD3 R8, P0, R4, R5, RZ ;  /* 0x0000000504087210 */ /* 0x000fe40007f1e0ff */
[C---:B------:R-:W-:Y:S01]  /*6fd0*/  ISETP.GE.AND P6, PT, R196.reuse, R233, PT ;  /* 0x000000e9c400720c */ /* 0x040fe20003fc6270 */
[--C-:B------:R-:W-:Y:S01]  /*6fe0*/  IMAD.X R5, R13, 0x1, R6.reuse, P1 ;  /* 0x000000010d057824 */ /* 0x100fe200008e0606 */
[-C--:B------:R-:W-:Y:S02]  /*6ff0*/  ISETP.GE.AND P4, PT, R196, R231.reuse, PT ;  /* 0x000000e7c400720c */ /* 0x080fe40003f86270 */
[----:B------:R-:W-:Y:S01]  /*7000*/  ISETP.GE.AND P1, PT, R38, R231, PT ;  /* 0x000000e72600720c */ /* 0x000fe20003f26270 */
[----:B------:R-:W-:Y:S01]  /*7010*/  IMAD.X R9, R5, 0x1, R6, P0 ;  /* 0x0000000105097824 */ /* 0x000fe200000e0606 */
[----:B------:R-:W-:Y:S01]  /*7020*/  ISETP.LT.OR P6, PT, R196, R234, P6 ;  /* 0x000000eac400720c */ /* 0x000fe200037c1670 */
[----:B------:R-:W-:Y:S01]  /*7030*/  @!PT LDS RZ, [RZ] ;  /* 0x00000000fffff984 */ /* 0x000fe20000000800 */
[----:B------:R-:W-:Y:S01]  /*7040*/  @!PT LDS RZ, [RZ] ;  /* 0x00000000fffff984 */ /* 0x000fe20000000800 */
[----:B------:R-:W-:Y:S01]  /*7050*/  @!PT LDS RZ, [RZ] ;  /* 0x00000000fffff984 */ /* 0x000fe20000000800 */
[----:B------:R1:W-:Y:S01]  /*7060*/  LDGSTS.E.BYPASS.LTC128B.128 [R224+0x4000], [R10.64] ;  /* 0x040000000ae07fae */ /* 0x0003e2000b901d48 */
[----:B------:R-:W-:-:S02]  /*7070*/  ISETP.LT.OR P1, PT, R38, R232, P1 ;  /* 0x000000e82600720c */ /* 0x000fc40000f21670 */
[----:B------:R-:W-:Y:S01]  /*7080*/  ISETP.LT.OR P4, PT, R196, R232, P4 ;  /* 0x000000e8c400720c */ /* 0x000fe20002781670 */
[----:B------:R2:W-:Y:S01]  /*7090*/  LDGSTS.E.BYPASS.LTC128B.128 [R224+0x4800], [R12.64] ;  /* 0x048000000ce07fae */ /* 0x0005e2000b901d48 */
[----:B------:R-:W-:Y:S02]  /*70a0*/  ISETP.GT.AND P0, PT, R37, R220, PT ;  /* 0x000000dc2500720c */ /* 0x000fe40003f04270 */
[C---:B------:R-:W-:Y:S01]  /*70b0*/  ISETP.GE.AND P3, PT, R38.reuse, R229, PT ;  /* 0x000000e52600720c */ /* 0x040fe20003f66270 */
[----:B------:R3:W-:Y:S01]  /*70c0*/  LDGSTS.E.BYPASS.LTC128B.128 [R224+0x5000], [R4.64] ;  /* 0x0500000004e07fae */ /* 0x0007e2000b901d48 */
[C---:B------:R-:W-:Y:S02]  /*70d0*/  ISETP.GE.AND P5, PT, R38.reuse, R233, PT ;  /* 0x000000e92600720c */ /* 0x040fe40003fa6270 */
[C---:B------:R-:W-:Y:S01]  /*70e0*/  ISETP.LT.OR P3, PT, R38.reuse, R230, P3 ;  /* 0x000000e62600720c */ /* 0x040fe20001f61670 */
[----:B------:R1:W-:Y:S01]  /*70f0*/  LDGSTS.E.BYPASS.LTC128B.128 [R224+0x5800], [R8.64] ;  /* 0x0580000008e07fae */ /* 0x0003e2000b901d48 */
[----:B------:R-:W-:-:S02]  /*7100*/  ISETP.GE.AND P2, PT, R38, R225, PT ;  /* 0x000000e12600720c */ /* 0x000fc40003f46270 */
[C---:B------:R-:W-:Y:S01]  /*7110*/  ISETP.LT.OR P5, PT, R38.reuse, R234, P5 ;  /* 0x000000ea2600720c */ /* 0x040fe20002fa1670 */
[----:B------:R-:W-:Y:S01]  /*7120*/  LDSM.16.M88.4 R16, [R216] ;  /* 0x00000000d810783b */ /* 0x000fe20000000200 */
[----:B------:R-:W-:-:S03]  /*7130*/  ISETP.LT.OR P2, PT, R38, R228, P2 ;  /* 0x000000e42600720c */ /* 0x000fc60001741670 */
[----:B------:R-:W2:Y:S04]  /*7140*/  LDSM.16.M88.4 R164, [R215+0x2000] ;  /* 0x00200000d7a4783b */ /* 0x000ea80000000200 */
[----:B------:R-:W1:Y:S04]  /*7150*/  LDSM.16.M88.4 R20, [R216+0x1000] ;  /* 0x00100000d814783b */ /* 0x000e680000000200 */
[----:B------:R-:W4:Y:S04]  /*7160*/  LDSM.16.M88.4 R116, [R215+0x2400] ;  /* 0x00240000d774783b */ /* 0x000f280000000200 */
[----:B------:R-:W5:Y:S04]  /*7170*/  LDSM.16.M88.4 R100, [R215+0x2800] ;  /* 0x00280000d764783b */ /* 0x000f680000000200 */
[----:B------:R-:W3:Y:S04]  /*7180*/  LDSM.16.M88.4 R84, [R215+0x2c00] ;  /* 0x002c0000d754783b */ /* 0x000ee80000000200 */
[----:B------:R-:W4:Y:S04]  /*7190*/  LDSM.16.M88.4 R68, [R215+0x3000] ;  /* 0x00300000d744783b */ /* 0x000f280000000200 */
[----:B------:R-:W4:Y:S04]  /*71a0*/  LDSM.16.M88.4 R52, [R215+0x3400] ;  /* 0x00340000d734783b */ /* 0x000f280000000200 */
[----:B------:R-:W5:Y:S04]  /*71b0*/  LDSM.16.M88.4 R32, [R215+0x3800] ;  /* 0x00380000d720783b */ /* 0x000f680000000200 */
[----:B------:R-:W5:Y:S04]  /*71c0*/  LDSM.16.M88.4 R168, [R215+0x3c00] ;  /* 0x003c0000d7a8783b */ /* 0x000f680000000200 */
[----:B------:R-:W-:Y:S04]  /*71d0*/  LDSM.16.M88.4 R176, [R214] ;  /* 0x00000000d6b0783b */ /* 0x000fe80000000200 */
[----:B------:R-:W5:Y:S01]  /*71e0*/  LDSM.16.M88.4 R180, [R213] ;  /* 0x00000000d5b4783b */ /* 0x000f620000000200 */
[-C--:B--2---:R-:W-:Y:S03]  /*71f0*/  HMMA.16816.F32 R12, R16, R164.reuse, RZ ;  /* 0x000000a4100c723c */ /* 0x084fe600000018ff */
[----:B------:R-:W2:Y:S04]  /*7200*/  LDSM.16.M88.4 R172, [R214+0x1000] ;  /* 0x00100000d6ac783b */ /* 0x000ea80000000200 */
[----:B------:R-:W0:Y:S01]  /*7210*/  LDGDEPBAR ;  /* 0x00000000000079af */ /* 0x000e220000000000 */
[C---:B-1----:R-:W-:Y:S08]  /*7220*/  HMMA.16816.F32 R8, R20.reuse, R164, RZ ;  /* 0x000000a41408723c */ /* 0x042ff000000018ff */
[C---:B---3--:R-:W-:Y:S08]  /*7230*/  HMMA.16816.F32 R4, R20.reuse, R166, RZ ;  /* 0x000000a61404723c */ /* 0x048ff000000018ff */
[C---:B----4-:R-:W-:Y:S08]  /*7240*/  HMMA.16816.F32 R124, R20.reuse, R116, RZ ;  /* 0x00000074147c723c */ /* 0x050ff000000018ff */
[C---:B------:R-:W-:Y:S08]  /*7250*/  HMMA.16816.F32 R120, R20.reuse, R118, RZ ;  /* 0x000000761478723c */ /* 0x040ff000000018ff */
[C---:B-----5:R-:W-:Y:S08]  /*7260*/  HMMA.16816.F32 R108, R20.reuse, R100, RZ ;  /* 0x00000064146c723c */ /* 0x060ff000000018ff */
        /* <DEDUP_REMOVED lines=26> */
[----:B------:R-:W1:Y:S07]  /*7410*/  LDSM.16.M88.4 R168, [R210] ;  /* 0x00000000d2a8783b */ /* 0x000e6e0000000200 */
[-C--:B------:R-:W-:Y:S08]  /*7420*/  HMMA.16816.F32 R12, R176, R180.reuse, R12 ;  /* 0x000000b4b00c723c */ /* 0x080ff0000000180c */
[C---:B--2---:R-:W-:Y:S08]  /*7430*/  HMMA.16816.F32 R8, R172.reuse, R180, R8 ;  /* 0x000000b4ac08723c */ /* 0x044ff00000001808 */
[-C--:B------:R-:W-:Y:S08]  /*7440*/  HMMA.16816.F32 R4, R172, R182.reuse, R4 ;  /* 0x000000b6ac04723c */ /* 0x080ff00000001804 */
[----:B------:R-:W-:Y:S01]  /*7450*/  FSEL R37, R12, -INF , !P6 ;  /* 0xff8000000c257808 */ /* 0x000fe20007000000 */
[----:B------:R-:W-:Y:S01]  /*7460*/  HMMA.16816.F32 R164, R176, R182, R164 ;  /* 0x000000b6b0a4723c */ /* 0x000fe200000018a4 */
[----:B------:R-:W-:-:S02]  /*7470*/  FSEL R12, R14, -INF , !P4 ;  /* 0xff8000000e0c7808 */ /* 0x000fc40006000000 */
[----:B------:R-:W-:Y:S01]  /*7480*/  FSEL R199, R15, -INF , !P1 ;  /* 0xff8000000fc77808 */ /* 0x000fe20004800000 */
[----:B------:R2:W-:Y:S01]  /*7490*/  STL [R1+0x4], R37 ;  /* 0x0000042501007387 */ /* 0x0005e20000100800 */
[C---:B------:R-:W-:Y:S02]  /*74a0*/  ISETP.GE.AND P1, PT, R196.reuse, R229, PT ;  /* 0x000000e5c400720c */ /* 0x040fe40003f26270 */
[----:B------:R-:W-:Y:S01]  /*74b0*/  FSEL R15, R9, -INF , !P3 ;  /* 0xff800000090f7808 */ /* 0x000fe20005800000 */
[----:B------:R3:W-:Y:S01]  /*74c0*/  STL [R1], R12 ;  /* 0x0000000c01007387 */ /* 0x0007e20000100800 */
[----:B------:R-:W-:Y:S01]  /*74d0*/  ISETP.LT.OR P1, PT, R196, R230, P1 ;  /* 0x000000e6c400720c */ /* 0x000fe20000f21670 */
[----:B-1----:R-:W-:Y:S01]  /*74e0*/  HMMA.16816.F32 R128, R176, R168, R128 ;  /* 0x000000a8b080723c */ /* 0x002fe20000001880 */
[----:B------:R-:W-:Y:S02]  /*74f0*/  FSEL R200, R13, -INF , !P5 ;  /* 0xff8000000dc87808 */ /* 0x000fe40006800000 */
[----:B------:R-:W-:-:S02]  /*7500*/  FSEL R201, R8, -INF , !P1 ;  /* 0xff80000008c97808 */ /* 0x000fc40004800000 */
[C---:B------:R-:W-:Y:S02]  /*7510*/  ISETP.GE.AND P5, PT, R196.reuse, R225, PT ;  /* 0x000000e1c400720c */ /* 0x040fe40003fa6270 */
[C---:B------:R-:W-:Y:S01]  /*7520*/  IADD3 R9, R196.reuse, 0x10, RZ ;  /* 0x00000010c4097810 */ /* 0x040fe20007ffe0ff */
[----:B------:R-:W-:Y:S01]  /*7530*/  HMMA.16816.F32 R124, R172, R168, R124 ;  /* 0x000000a8ac7c723c */ /* 0x000fe2000000187c */
[C---:B------:R-:W-:Y:S02]  /*7540*/  ISETP.LT.OR P5, PT, R196.reuse, R228, P5 ;  /* 0x000000e4c400720c */ /* 0x040fe40002fa1670 */
[----:B------:R-:W-:Y:S02]  /*7550*/  IADD3 R8, R196, 0x11, RZ ;  /* 0x00000011c4087810 */ /* 0x000fe40007ffe0ff */
[----:B------:R-:W-:-:S03]  /*7560*/  FSEL R13, R10, -INF , !P5 ;  /* 0xff8000000a0d7808 */ /* 0x000fc60006800000 */
[----:B------:R-:W-:Y:S01]  /*7570*/  HMMA.16816.F32 R120, R172, R170, R120 ;  /* 0x000000aaac78723c */ /* 0x000fe20000001878 */
[C---:B--2---:R-:W-:Y:S02]  /*7580*/  IADD3 R37, R196.reuse, 0x9, RZ ;  /* 0x00000009c4257810 */ /* 0x044fe40007ffe0ff */
[----:B---3--:R-:W-:-:S05]  /*7590*/  IADD3 R12, R196, 0x8, RZ ;  /* 0x00000008c40c7810 */ /* 0x008fca0007ffe0ff */
[----:B------:R-:W-:Y:S01]  /*75a0*/  HMMA.16816.F32 R116, R176, R170, R116 ;  /* 0x000000aab074723c */ /* 0x000fe20000001874 */
[-C--:B------:R-:W-:Y:S02]  /*75b0*/  ISETP.GE.AND P5, PT, R37, R233.reuse, PT ;  /* 0x000000e92500720c */ /* 0x080fe40003fa6270 */
        /* <DEDUP_REMOVED lines=8> */
[----:B------:R-:W-:Y:S02]  /*7640*/  FSEL R12, R11, -INF , !P2 ;  /* 0xff8000000b0c7808 */ /* 0x000fe40005000000 */
[----:B------:R-:W-:Y:S02]  /*7650*/  ISETP.GE.AND P2, PT, R37, R229, PT ;  /* 0x000000e52500720c */ /* 0x000fe40003f46270 */
[----:B------:R-:W-:-:S02]  /*7660*/  FSEL R202, R4, -INF , !P1 ;  /* 0xff80000004ca7808 */ /* 0x000fc40004800000 */
[C---:B------:R-:W-:Y:S02]  /*7670*/  ISETP.LT.OR P2, PT, R37.reuse, R230, P2 ;  /* 0x000000e62500720c */ /* 0x040fe40001741670 */
[C---:B------:R-:W-:Y:S02]  /*7680*/  ISETP.GE.AND P1, PT, R37.reuse, R225, PT ;  /* 0x000000e12500720c */ /* 0x040fe40003f26270 */
[----:B------:R-:W-:Y:S02]  /*7690*/  FSEL R14, R6, -INF , !P3 ;  /* 0xff800000060e7808 */ /* 0x000fe40005800000 */
[----:B------:R-:W-:Y:S02]  /*76a0*/  ISETP.GE.AND P3, PT, R37, R231, PT ;  /* 0x000000e72500720c */ /* 0x000fe40003f66270 */
[----:B------:R-:W-:Y:S02]  /*76b0*/  FSEL R4, R5, -INF , !P2 ;  /* 0xff80000005047808 */ /* 0x000fe40005000000 */
[----:B------:R-:W-:-:S02]  /*76c0*/  FSEL R10, R164, -INF , !P6 ;  /* 0xff800000a40a7808 */ /* 0x000fc40007000000 */
[C---:B------:R-:W-:Y:S01]  /*76d0*/  ISETP.LT.OR P1, PT, R37.reuse, R228, P1 ;  /* 0x000000e42500720c */ /* 0x040fe20000f21670 */
[----:B------:R-:W-:Y:S01]  /*76e0*/  STL [R1+0x8], R4 ;  /* 0x0000080401007387 */ /* 0x000fe20000100800 */
[C---:B------:R-:W-:Y:S02]  /*76f0*/  ISETP.LT.OR P3, PT, R37.reuse, R232, P3 ;  /* 0x000000e82500720c */ /* 0x040fe40001f61670 */
[----:B------:R-:W-:Y:S01]  /*7700*/  ISETP.LT.OR P5, PT, R37, R234, P5 ;  /* 0x000000ea2500720c */ /* 0x000fe20002fa1670 */
[----:B------:R1:W-:Y:S01]  /*7710*/  STL [R1+0x10], R10 ;  /* 0x0000100a01007387 */ /* 0x0003e20000100800 */
[----:B------:R-:W-:Y:S02]  /*7720*/  FSEL R203, R7, -INF , !P1 ;  /* 0xff80000007cb7808 */ /* 0x000fe40004800000 */
[----:B------:R-:W-:Y:S01]  /*7730*/  FSEL R37, R166, -INF , !P4 ;  /* 0xff800000a6257808 */ /* 0x000fe20006000000 */
[----:B------:R-:W2:Y:S01]  /*7740*/  LDSM.16.M88.4 R4, [R209] ;  /* 0x00000000d104783b */ /* 0x000ea20000000200 */
[----:B------:R-:W-:-:S02]  /*7750*/  FSEL R11, R165, -INF , !P5 ;  /* 0xff800000a50b7808 */ /* 0x000fc40006800000 */
[C---:B------:R-:W-:Y:S01]  /*7760*/  ISETP.GE.AND P2, PT, R8.reuse, R233, PT ;  /* 0x000000e90800720c */ /* 0x040fe20003f46270 */
[----:B------:R-:W-:Y:S01]  /*7770*/  STL [R1+0xc], R37 ;  /* 0x00000c2501007387 */ /* 0x000fe20000100800 */
[CC--:B------:R-:W-:Y:S02]  /*7780*/  ISETP.GE.AND P6, PT, R9.reuse, R231.reuse, PT ;  /* 0x000000e70900720c */ /* 0x0c0fe40003fc6270 */
[C---:B------:R-:W-:Y:S01]  /*7790*/  ISETP.LT.OR P2, PT, R8.reuse, R234, P2 ;  /* 0x000000ea0800720c */ /* 0x040fe20001741670 */
[----:B------:R3:W-:Y:S01]  /*77a0*/  STL [R1+0x2c], R11 ;  /* 0x00002c0b01007387 */ /* 0x0007e20000100800 */
[C---:B------:R-:W-:Y:S02]  /*77b0*/  ISETP.GE.AND P4, PT, R8.reuse, R231, PT ;  /* 0x000000e70800720c */ /* 0x040fe40003f86270 */
[-C--:B------:R-:W-:Y:S02]  /*77c0*/  ISETP.LT.OR P6, PT, R9, R232.reuse, P6 ;  /* 0x000000e80900720c */ /* 0x080fe400037c1670 */
[----:B------:R-:W-:-:S02]  /*77d0*/  ISETP.LT.OR P4, PT, R8, R232, P4 ;  /* 0x000000e80800720c */ /* 0x000fc40002781670 */
[C---:B------:R-:W-:Y:S02]  /*77e0*/  ISETP.GE.AND P1, PT, R9.reuse, R229, PT ;  /* 0x000000e50900720c */ /* 0x040fe40003f26270 */
[C---:B------:R-:W-:Y:S02]  /*77f0*/  ISETP.GE.AND P5, PT, R9.reuse, R225, PT ;  /* 0x000000e10900720c */ /* 0x040fe40003fa6270 */
[----:B------:R-:W-:Y:S02]  /*7800*/  ISETP.LT.OR P1, PT, R9, R230, P1 ;  /* 0x000000e60900720c */ /* 0x000fe40000f21670 */
[----:B-1----:R-:W-:Y:S02]  /*7810*/  FSEL R10, R167, -INF , !P3 ;  /* 0xff800000a70a7808 */ /* 0x002fe40005800000 */
[C---:B------:R-:W-:Y:S02]  /*7820*/  ISETP.GE.AND P3, PT, R9.reuse, R233, PT ;  /* 0x000000e90900720c */ /* 0x040fe40003f66270 */
[C---:B------:R-:W-:Y:S01]  /*7830*/  ISETP.LT.OR P5, PT, R9.reuse, R228, P5 ;  /* 0x000000e40900720c */ /* 0x040fe20002fa1670 */
[----:B------:R1:W-:Y:S01]  /*7840*/  STL [R1+0x20], R10 ;  /* 0x0000200a01007387 */ /* 0x0003e20000100800 */
[----:B------:R-:W-:-:S02]  /*7850*/  ISETP.LT.OR P3, PT, R9, R234, P3 ;  /* 0x000000ea0900720c */ /* 0x000fc40001f61670 */
[----:B------:R-:W-:Y:S02]  /*7860*/  IADD3 R9, R196, 0x18, RZ ;  /* 0x00000018c4097810 */ /* 0x000fe40007ffe0ff */
[----:B------:R-:W-:Y:S02]  /*7870*/  FSEL R39, R126, -INF , !P5 ;  /* 0xff8000007e277808 */ /* 0x000fe40006800000 */
[----:B---3--:R-:W-:Y:S02]  /*7880*/  FSEL R11, R130, -INF , !P6 ;  /* 0xff800000820b7808 */ /* 0x008fe40007000000 */
[----:B------:R-:W-:-:S04]  /*7890*/  ISETP.GE.AND P6, PT, R9, R233, PT ;  /* 0x000000e90900720c */ /* 0x000fc80003fc6270 */
[----:B------:R-:W-:Y:S01]  /*78a0*/  ISETP.LT.OR P6, PT, R9, R234, P6 ;  /* 0x000000ea0900720c */ /* 0x000fe200037c1670 */
[----:B--2---:R-:W-:Y:S03]  /*78b0*/  HMMA.16816.F32 R112, R176, R4, R112 ;  /* 0x00000004b070723c */ /* 0x004fe60000001870 */
[----:B------:R-:W-:-:S05]  /*78c0*/  FSEL R116, R116, -INF , !P6 ;  /* 0xff80000074747808 */ /* 0x000fca0007000000 */
[----:B------:R-:W-:Y:S01]  /*78d0*/  HMMA.16816.F32 R108, R172, R4, R108 ;  /* 0x00000004ac6c723c */ /* 0x000fe2000000186c */
[----:B-1----:R-:W-:Y:S02]  /*78e0*/  FSEL R10, R128, -INF , !P3 ;  /* 0xff800000800a7808 */ /* 0x002fe40005800000 */
[----:B------:R-:W-:-:S04]  /*78f0*/  ISETP.GE.AND P3, PT, R8, R229, PT ;  /* 0x000000e50800720c */ /* 0x000fc80003f66270 */
[----:B------:R-:W-:Y:S01]  /*7900*/  IADD3 R5, R196, 0x20, RZ ;  /* 0x00000020c4057810 */ /* 0x000fe20007ffe0ff */
[----:B------:R1:W-:Y:S01]  /*7910*/  STL [R1+0x30], R10 ;  /* 0x0000300a01007387 */ /* 0x0003e20000100800 */
[----:B------:R-:W-:Y:S01]  /*7920*/  ISETP.LT.OR P3, PT, R8, R230, P3 ;  /* 0x000000e60800720c */ /* 0x000fe20001f61670 */
[----:B------:R-:W-:Y:S01]  /*7930*/  HMMA.16816.F32 R104, R172, R6, R104 ;  /* 0x00000006ac68723c */ /* 0x000fe20000001868 */
[----:B------:R-:W-:-:S04]  /*7940*/  ISETP.GE.AND P6, PT, R5, R231, PT ;  /* 0x000000e70500720c */ /* 0x000fc80003fc6270 */
[----:B------:R-:W-:-:S03]  /*7950*/  ISETP.LT.OR P6, PT, R5, R232, P6 ;  /* 0x000000e80500720c */ /* 0x000fc600037c1670 */
[----:B------:R-:W-:Y:S01]  /*7960*/  HMMA.16816.F32 R100, R176, R6, R100 ;  /* 0x00000006b064723c */ /* 0x000fe20000001864 */
[----:B------:R-:W-:Y:S02]  /*7970*/  FSEL R114, R114, -INF , !P6 ;  /* 0xff80000072727808 */ /* 0x000fe40007000000 */
[----:B-1----:R-:W-:Y:S02]  /*7980*/  FSEL R10, R129, -INF , !P2 ;  /* 0xff800000810a7808 */ /* 0x002fe40005000000 */
[----:B------:R-:W-:-:S03]  /*7990*/  ISETP.GE.AND P2, PT, R8, R225, PT ;  /* 0x000000e10800720c */ /* 0x000fc60003f46270 */
[----:B------:R1:W-:Y:S01]  /*79a0*/  STL [R1+0x34], R10 ;  /* 0x0000340a01007387 */ /* 0x0003e20000100800 */
[----:B------:R-:W-:Y:S02]  /*79b0*/  ISETP.LT.OR P2, PT, R8, R228, P2 ;  /* 0x000000e40800720c */ /* 0x000fe40001741670 */
[----:B------:R-:W-:Y:S01]  /*79c0*/  IADD3 R8, R196, 0x19, RZ ;  /* 0x00000019c4087810 */ /* 0x000fe20007ffe0ff */
[----:B------:R2:W-:Y:S01]  /*79d0*/  STL [R1+0x28], R11 ;  /* 0x0000280b01007387 */ /* 0x0005e20000100800 */
[----:B------:R-:W-:Y:S02]  /*79e0*/  FSEL R38, R127, -INF , !P2 ;  /* 0xff8000007f267808 */ /* 0x000fe40005000000 */
[C---:B------:R-:W-:Y:S02]  /*79f0*/  ISETP.GE.AND P5, PT, R8.reuse, R233, PT ;  /* 0x000000e90800720c */ /* 0x040fe40003fa6270 */
[C---:B------:R-:W-:Y:S02]  /*7a00*/  ISETP.GE.AND P2, PT, R8.reuse, R229, PT ;  /* 0x000000e50800720c */ /* 0x040fe40003f46270 */
[----:B------:R-:W-:-:S02]  /*7a10*/  ISETP.LT.OR P5, PT, R8, R234, P5 ;  /* 0x000000ea0800720c */ /* 0x000fc40002fa1670 */
[----:B------:R-:W-:Y:S02]  /*7a20*/  ISETP.LT.OR P2, PT, R8, R230, P2 ;  /* 0x000000e60800720c */ /* 0x000fe40001741670 */
[----:B------:R-:W-:Y:S02]  /*7a30*/  FSEL R117, R117, -INF , !P5 ;  /* 0xff80000075757808 */ /* 0x000fe40006800000 */
[----:B------:R-:W-:Y:S02]  /*7a40*/  FSEL R4, R121, -INF , !P2 ;  /* 0xff80000079047808 */ /* 0x000fe40005000000 */
[----:B------:R-:W-:-:S04]  /*7a50*/  ISETP.GE.AND P5, PT, R5, R225, PT ;  /* 0x000000e10500720c */ /* 0x000fc80003fa6270 */
[----:B------:R-:W-:Y:S02]  /*7a60*/  ISETP.LT.OR P5, PT, R5, R228, P5 ;  /* 0x000000e40500720c */ /* 0x000fe40002fa1670 */
[----:B-1----:R-:W-:Y:S02]  /*7a70*/  FSEL R10, R131, -INF , !P4 ;  /* 0xff800000830a7808 */ /* 0x002fe40006000000 */
[C---:B------:R-:W-:Y:S02]  /*7a80*/  ISETP.GE.AND P4, PT, R9.reuse, R231, PT ;  /* 0x000000e70900720c */ /* 0x040fe40003f86270 */
[----:B--2---:R-:W-:Y:S01]  /*7a90*/  FSEL R11, R124, -INF , !P1 ;  /* 0xff8000007c0b7808 */ /* 0x004fe20004800000 */
[----:B------:R1:W-:Y:S01]  /*7aa0*/  STL [R1+0x24], R10 ;  /* 0x0000240a01007387 */ /* 0x0003e20000100800 */
[C---:B------:R-:W-:Y:S02]  /*7ab0*/  ISETP.GE.AND P1, PT, R9.reuse, R229, PT ;  /* 0x000000e50900720c */ /* 0x040fe40003f26270 */
[C---:B------:R-:W-:Y:S01]  /*7ac0*/  ISETP.LT.OR P4, PT, R9.reuse, R232, P4 ;  /* 0x000000e80900720c */ /* 0x040fe20002781670 */
[----:B------:R-:W-:Y:S01]  /*7ad0*/  STL [R1+0x1c], R11 ;  /* 0x00001c0b01007387 */ /* 0x000fe20000100800 */
[----:B------:R-:W-:-:S02]  /*7ae0*/  ISETP.LT.OR P1, PT, R9, R230, P1 ;  /* 0x000000e60900720c */ /* 0x000fc40000f21670 */
[----:B------:R-:W-:Y:S02]  /*7af0*/  FSEL R118, R118, -INF , !P4 ;  /* 0xff80000076767808 */ /* 0x000fe40006000000 */
[----:B------:R-:W-:Y:S02]  /*7b00*/  FSEL R120, R120, -INF , !P1 ;  /* 0xff80000078787808 */ /* 0x000fe40004800000 */
[----:B------:R-:W-:Y:S02]  /*7b10*/  ISETP.GE.AND P1, PT, R8, R225, PT ;  /* 0x000000e10800720c */ /* 0x000fe40003f26270 */
[----:B------:R-:W-:Y:S02]  /*7b20*/  FSEL R183, R110, -INF , !P5 ;  /* 0xff8000006eb77808 */ /* 0x000fe40006800000 */
[----:B------:R-:W-:-:S04]  /*7b30*/  ISETP.LT.OR P1, PT, R8, R228, P1 ;  /* 0x000000e40800720c */ /* 0x000fc80000f21670 */
[----:B------:R-:W-:Y:S02]  /*7b40*/  FSEL R123, R123, -INF , !P1 ;  /* 0xff8000007b7b7808 */ /* 0x000fe40004800000 */
[----:B------:R-:W-:Y:S02]  /*7b50*/  ISETP.GE.AND P1, PT, R5, R229, PT ;  /* 0x000000e50500720c */ /* 0x000fe40003f26270 */
[----:B-1----:R-:W-:Y:S02]  /*7b60*/  FSEL R10, R125, -INF , !P3 ;  /* 0xff8000007d0a7808 */ /* 0x002fe40005800000 */
[----:B------:R-:W-:Y:S02]  /*7b70*/  ISETP.GE.AND P3, PT, R9, R225, PT ;  /* 0x000000e10900720c */ /* 0x000fe40003f66270 */
[----:B------:R-:W-:Y:S01]  /*7b80*/  ISETP.LT.OR P1, PT, R5, R230, P1 ;  /* 0x000000e60500720c */ /* 0x000fe20000f21670 */
[----:B------:R-:W-:Y:S01]  /*7b90*/  STL [R1+0x14], R10 ;  /* 0x0000140a01007387 */ /* 0x000fe20000100800 */
[----:B------:R-:W-:-:S02]  /*7ba0*/  ISETP.LT.OR P3, PT, R9, R228, P3 ;  /* 0x000000e40900720c */ /* 0x000fc40001f61670 */
[----:B------:R-:W-:Y:S01]  /*7bb0*/  FSEL R248, R108, -INF , !P1 ;  /* 0xff8000006cf87808 */ /* 0x000fe20004800000 */
[----:B------:R1:W-:Y:S01]  /*7bc0*/  STL [R1+0x18], R4 ;  /* 0x0000180401007387 */ /* 0x0003e20000100800 */
[----:B------:R-:W-:Y:S02]  /*7bd0*/  FSEL R37, R122, -INF , !P3 ;  /* 0xff8000007a257808 */ /* 0x000fe40005800000 */
[----:B------:R-:W-:-:S04]  /*7be0*/  ISETP.GE.AND P3, PT, R8, R231, PT ;  /* 0x000000e70800720c */ /* 0x000fc80003f66270 */
[----:B------:R-:W-:Y:S02]  /*7bf0*/  ISETP.LT.OR P3, PT, R8, R232, P3 ;  /* 0x000000e80800720c */ /* 0x000fe40001f61670 */
[----:B------:R-:W2:Y:S02]  /*7c00*/  LDSM.16.M88.4 R8, [R208] ;  /* 0x00000000d008783b */ /* 0x000ea40000000200 */
[----:B------:R-:W-:Y:S02]  /*7c10*/  FSEL R119, R119, -INF , !P3 ;  /* 0xff80000077777808 */ /* 0x000fe40005800000 */
[----:B------:R-:W-:-:S04]  /*7c20*/  ISETP.GE.AND P3, PT, R5, R233, PT ;  /* 0x000000e90500720c */ /* 0x000fc80003f66270 */
[----:B------:R-:W-:Y:S02]  /*7c30*/  ISETP.LT.OR P3, PT, R5, R234, P3 ;  /* 0x000000ea0500720c */ /* 0x000fe40001f61670 */
[----:B------:R-:W-:Y:S02]  /*7c40*/  IADD3 R5, R196, 0x28, RZ ;  /* 0x00000028c4057810 */ /* 0x000fe40007ffe0ff */
[----:B------:R-:W-:Y:S02]  /*7c50*/  FSEL R112, R112, -INF , !P3 ;  /* 0xff80000070707808 */ /* 0x000fe40005800000 */
[C---:B------:R-:W-:Y:S02]  /*7c60*/  ISETP.GE.AND P1, PT, R5.reuse, R229, PT ;  /* 0x000000e50500720c */ /* 0x040fe40003f26270 */
[----:B-1----:R-:W-:Y:S02]  /*7c70*/  IADD3 R4, R196, 0x21, RZ ;  /* 0x00000021c4047810 */ /* 0x002fe40007ffe0ff */
[----:B------:R-:W-:-:S02]  /*7c80*/  ISETP.LT.OR P1, PT, R5, R230, P1 ;  /* 0x000000e60500720c */ /* 0x000fc40000f21670 */
[C---:B------:R-:W-:Y:S02]  /*7c90*/  ISETP.GE.AND P2, PT, R4.reuse, R233, PT ;  /* 0x000000e90400720c */ /* 0x040fe40003f46270 */
[C---:B------:R-:W-:Y:S02]  /*7ca0*/  ISETP.GE.AND P3, PT, R4.reuse, R229, PT ;  /* 0x000000e50400720c */ /* 0x040fe40003f66270 */
[C---:B------:R-:W-:Y:S02]  /*7cb0*/  ISETP.LT.OR P2, PT, R4.reuse, R234, P2 ;  /* 0x000000ea0400720c */ /* 0x040fe40001741670 */
[----:B------:R-:W-:Y:S02]  /*7cc0*/  ISETP.LT.OR P3, PT, R4, R230, P3 ;  /* 0x000000e60400720c */ /* 0x000fe40001f61670 */
[----:B------:R-:W-:Y:S02]  /*7cd0*/  FSEL R113, R113, -INF , !P2 ;  /* 0xff80000071717808 */ /* 0x000fe40005000000 */
[----:B------:R-:W-:-:S02]  /*7ce0*/  FSEL R124, R109, -INF , !P3 ;  /* 0xff8000006d7c7808 */ /* 0x000fc40005800000 */
[C---:B------:R-:W-:Y:S02]  /*7cf0*/  ISETP.GE.AND P4, PT, R4.reuse, R231, PT ;  /* 0x000000e70400720c */ /* 0x040fe40003f86270 */
[CC--:B------:R-:W-:Y:S02]  /*7d00*/  ISETP.GE.AND P2, PT, R4.reuse, R225.reuse, PT ;  /* 0x000000e10400720c */ /* 0x0c0fe40003f46270 */
[C---:B------:R-:W-:Y:S02]  /*7d10*/  ISETP.GE.AND P3, PT, R5.reuse, R225, PT ;  /* 0x000000e10500720c */ /* 0x040fe40003f66270 */
[C---:B------:R-:W-:Y:S02]  /*7d20*/  ISETP.LT.OR P4, PT, R4.reuse, R232, P4 ;  /* 0x000000e80400720c */ /* 0x040fe40002781670 */
[-C--:B------:R-:W-:Y:S01]  /*7d30*/  ISETP.LT.OR P2, PT, R4, R228.reuse, P2 ;  /* 0x000000e40400720c */ /* 0x080fe20001741670 */
[----:B--2---:R-:W-:Y:S01]  /*7d40*/  HMMA.16816.F32 R96, R176, R8, R96 ;  /* 0x00000008b060723c */ /* 0x004fe20000001860 */
[----:B------:R-:W-:-:S02]  /*7d50*/  ISETP.LT.OR P3, PT, R5, R228, P3 ;  /* 0x000000e40500720c */ /* 0x000fc40001f61670 */
[----:B------:R-:W-:Y:S02]  /*7d60*/  IADD3 R4, R196, 0x29, RZ ;  /* 0x00000029c4047810 */ /* 0x000fe40007ffe0ff */
[----:B------:R-:W-:Y:S02]  /*7d70*/  FSEL R115, R115, -INF , !P4 ;  /* 0xff80000073737808 */ /* 0x000fe40006000000 */
[----:B------:R-:W-:Y:S01]  /*7d80*/  FSEL R171, R111, -INF , !P2 ;  /* 0xff8000006fab7808 */ /* 0x000fe20005000000 */
[----:B------:R-:W-:Y:S01]  /*7d90*/  HMMA.16816.F32 R92, R172, R8, R92 ;  /* 0x00000008ac5c723c */ /* 0x000fe2000000185c */
[----:B------:R-:W-:Y:S02]  /*7da0*/  FSEL R129, R104, -INF , !P1 ;  /* 0xff80000068817808 */ /* 0x000fe40004800000 */
[----:B------:R-:W-:Y:S02]  /*7db0*/  FSEL R182, R106, -INF , !P3 ;  /* 0xff8000006ab67808 */ /* 0x000fe40005800000 */
[----:B------:R-:W-:-:S02]  /*7dc0*/  ISETP.GE.AND P6, PT, R5, R233, PT ;  /* 0x000000e90500720c */ /* 0x000fc40003fc6270 */
[C---:B------:R-:W-:Y:S01]  /*7dd0*/  ISETP.GE.AND P4, PT, R5.reuse, R231, PT ;  /* 0x000000e70500720c */ /* 0x040fe20003f86270 */
[-C--:B------:R-:W-:Y:S01]  /*7de0*/  HMMA.16816.F32 R88, R172, R10.reuse, R88 ;  /* 0x0000000aac58723c */ /* 0x080fe20000001858 */
[C---:B------:R-:W-:Y:S02]  /*7df0*/  ISETP.GE.AND P5, PT, R4.reuse, R233, PT ;  /* 0x000000e90400720c */ /* 0x040fe40003fa6270 */
[C---:B------:R-:W-:Y:S02]  /*7e00*/  ISETP.GE.AND P2, PT, R4.reuse, R229, PT ;  /* 0x000000e50400720c */ /* 0x040fe40003f46270 */
[C---:B------:R-:W-:Y:S02]  /*7e10*/  ISETP.GE.AND P1, PT, R4.reuse, R225, PT ;  /* 0x000000e10400720c */ /* 0x040fe40003f26270 */
[----:B------:R-:W-:Y:S01]  /*7e20*/  ISETP.GE.AND P3, PT, R4, R231, PT ;  /* 0x000000e70400720c */ /* 0x000fe20003f66270 */
[----:B------:R-:W-:Y:S01]  /*7e30*/  HMMA.16816.F32 R84, R176, R10, R84 ;  /* 0x0000000ab054723c */ /* 0x000fe20000001854 */
[----:B------:R-:W-:-:S02]  /*7e40*/  ISETP.LT.OR P6, PT, R5, R234, P6 ;  /* 0x000000ea0500720c */ /* 0x000fc400037c1670 */
[----:B------:R-:W-:Y:S02]  /*7e50*/  ISETP.LT.OR P4, PT, R5, R232, P4 ;  /* 0x000000e80500720c */ /* 0x000fe40002781670 */
[C---:B------:R-:W-:Y:S02]  /*7e60*/  ISETP.LT.OR P5, PT, R4.reuse, R234, P5 ;  /* 0x000000ea0400720c */ /* 0x040fe40002fa1670 */
[C---:B------:R-:W-:Y:S02]  /*7e70*/  ISETP.LT.OR P2, PT, R4.reuse, R230, P2 ;  /* 0x000000e60400720c */ /* 0x040fe40001741670 */
[C---:B------:R-:W-:Y:S02]  /*7e80*/  ISETP.LT.OR P1, PT, R4.reuse, R228, P1 ;  /* 0x000000e40400720c */ /* 0x040fe40000f21670 */
[----:B------:R-:W-:Y:S02]  /*7e90*/  ISETP.LT.OR P3, PT, R4, R232, P3 ;  /* 0x000000e80400720c */ /* 0x000fe40001f61670 */
[----:B------:R-:W1:Y:S01]  /*7ea0*/  LDSM.16.M88.4 R4, [R207] ;  /* 0x00000000cf04783b */ /* 0x000e620000000200 */
[----:B------:R-:W-:-:S02]  /*7eb0*/  IADD3 R9, R196, 0x30, RZ ;  /* 0x00000030c4097810 */ /* 0x000fc40007ffe0ff */
[----:B------:R-:W-:Y:S02]  /*7ec0*/  FSEL R106, R103, -INF , !P3 ;  /* 0xff800000676a7808 */ /* 0x000fe40005800000 */
[C---:B------:R-:W-:Y:S02]  /*7ed0*/  ISETP.GE.AND P3, PT, R9.reuse, R233, PT ;  /* 0x000000e90900720c */ /* 0x040fe40003f66270 */
[----:B------:R-:W-:Y:S02]  /*7ee0*/  IADD3 R8, R196, 0x31, RZ ;  /* 0x00000031c4087810 */ /* 0x000fe40007ffe0ff */
[----:B------:R-:W-:Y:S02]  /*7ef0*/  ISETP.LT.OR P3, PT, R9, R234, P3 ;  /* 0x000000ea0900720c */ /* 0x000fe40001f61670 */
[----:B------:R-:W-:Y:S02]  /*7f00*/  FSEL R249, R105, -INF , !P2 ;  /* 0xff80000069f97808 */ /* 0x000fe40005000000 */
        /* <DEDUP_REMOVED lines=9> */
[C---:B------:R-:W-:Y:S02]  /*7fa0*/  ISETP.GE.AND P3, PT, R8.reuse, R229, PT ;  /* 0x000000e50800720c */ /* 0x040fe40003f66270 */
[----:B------:R-:W-:Y:S02]  /*7fb0*/  ISETP.LT.OR P2, PT, R8, R234, P2 ;  /* 0x000000ea0800720c */ /* 0x000fe40001741670 */
[C---:B------:R-:W-:Y:S02]  /*7fc0*/  ISETP.LT.OR P6, PT, R9.reuse, R232, P6 ;  /* 0x000000e80900720c */ /* 0x040fe400037c1670 */
[----:B------:R-:W-:-:S02]  /*7fd0*/  ISETP.LT.OR P1, PT, R9, R230, P1 ;  /* 0x000000e60900720c */ /* 0x000fc40000f21670 */
[----:B------:R-:W-:Y:S01]  /*7fe0*/  ISETP.LT.OR P5, PT, R9, R228, P5 ;  /* 0x000000e40900720c */ /* 0x000fe20002fa1670 */
[-C--:B-1----:R-:W-:Y:S01]  /*7ff0*/  HMMA.16816.F32 R80, R176, R4.reuse, R80 ;  /* 0x00000004b050723c */ /* 0x082fe20000001850 */
[----:B------:R-:W-:Y:S02]  /*8000*/  ISETP.LT.OR P3, PT, R8, R230, P3 ;  /* 0x000000e60800720c */ /* 0x000fe40001f61670 */
[----:B------:R-:W-:Y:S02]  /*8010*/  IADD3 R9, R196, 0x38, RZ ;  /* 0x00000038c4097810 */ /* 0x000fe40007ffe0ff */
[----:B------:R-:W-:Y:S02]  /*8020*/  FSEL R110, R97, -INF , !P2 ;  /* 0xff800000616e7808 */ /* 0x000fe40005000000 */
[----:B------:R-:W-:Y:S01]  /*8030*/  FSEL R194, R92, -INF , !P1 ;  /* 0xff8000005cc27808 */ /* 0x000fe20004800000 */
[----:B------:R-:W-:Y:S01]  /*8040*/  HMMA.16816.F32 R76, R172, R4, R76 ;  /* 0x00000004ac4c723c */ /* 0x000fe2000000184c */
[----:B------:R-:W-:-:S02]  /*8050*/  FSEL R191, R93, -INF , !P3 ;  /* 0xff8000005dbf7808 */ /* 0x000fc40005800000 */
[C---:B------:R-:W-:Y:S02]  /*8060*/  ISETP.GE.AND P4, PT, R8.reuse, R231, PT ;  /* 0x000000e70800720c */ /* 0x040fe40003f86270 */
[C---:B------:R-:W-:Y:S02]  /*8070*/  ISETP.GE.AND P2, PT, R8.reuse, R225, PT ;  /* 0x000000e10800720c */ /* 0x040fe40003f46270 */
[C---:B------:R-:W-:Y:S01]  /*8080*/  ISETP.GE.AND P1, PT, R9.reuse, R229, PT ;  /* 0x000000e50900720c */ /* 0x040fe20003f26270 */
[----:B------:R-:W-:Y:S01]  /*8090*/  HMMA.16816.F32 R68, R176, R6, R68 ;  /* 0x00000006b044723c */ /* 0x000fe20000001844 */
[----:B------:R-:W-:Y:S02]  /*80a0*/  ISETP.GE.AND P3, PT, R9, R225, PT ;  /* 0x000000e10900720c */ /* 0x000fe40003f66270 */
[C---:B------:R-:W-:Y:S02]  /*80b0*/  ISETP.LT.OR P4, PT, R8.reuse, R232, P4 ;  /* 0x000000e80800720c */ /* 0x040fe40002781670 */
[----:B------:R-:W-:-:S02]  /*80c0*/  ISETP.LT.OR P2, PT, R8, R228, P2 ;  /* 0x000000e40800720c */ /* 0x000fc40001741670 */
[C---:B------:R-:W-:Y:S01]  /*80d0*/  ISETP.LT.OR P1, PT, R9.reuse, R230, P1 ;  /* 0x000000e60900720c */ /* 0x040fe20000f21670 */
[----:B------:R-:W-:Y:S01]  /*80e0*/  HMMA.16816.F32 R72, R172, R6, R72 ;  /* 0x00000006ac48723c */ /* 0x000fe20000001848 */
[----:B------:R-:W-:Y:S02]  /*80f0*/  ISETP.LT.OR P3, PT, R9, R228, P3 ;  /* 0x000000e40900720c */ /* 0x000fe40001f61670 */
[----:B------:R-:W-:Y:S02]  /*8100*/  IADD3 R8, R196, 0x39, RZ ;  /* 0x00000039c4087810 */ /* 0x000fe40007ffe0ff */
[----:B------:R-:W-:Y:S02]  /*8110*/  FSEL R98, R98, -INF , !P6 ;  /* 0xff80000062627808 */ /* 0x000fe40007000000 */
[----:B------:R-:W-:Y:S02]  /*8120*/  FSEL R97, R99, -INF , !P4 ;  /* 0xff80000063617808 */ /* 0x000fe40006000000 */
[----:B------:R-:W-:-:S02]  /*8130*/  FSEL R168, R94, -INF , !P5 ;  /* 0xff8000005ea87808 */ /* 0x000fc40006800000 */
[----:B------:R-:W-:Y:S02]  /*8140*/  FSEL R128, R95, -INF , !P2 ;  /* 0xff8000005f807808 */ /* 0x000fe40005000000 */
[----:B------:R-:W-:Y:S02]  /*8150*/  FSEL R193, R88, -INF , !P1 ;  /* 0xff80000058c17808 */ /* 0x000fe40004800000 */
[----:B------:R-:W-:Y:S02]  /*8160*/  FSEL R167, R90, -INF , !P3 ;  /* 0xff8000005aa77808 */ /* 0x000fe40005800000 */
[C---:B------:R-:W-:Y:S02]  /*8170*/  ISETP.GE.AND P6, PT, R9.reuse, R233, PT ;  /* 0x000000e90900720c */ /* 0x040fe40003fc6270 */
[----:B------:R-:W-:Y:S02]  /*8180*/  ISETP.GE.AND P4, PT, R9, R231, PT ;  /* 0x000000e70900720c */ /* 0x000fe40003f86270 */
[----:B------:R-:W-:-:S02]  /*8190*/  ISETP.GE.AND P5, PT, R8, R233, PT ;  /* 0x000000e90800720c */ /* 0x000fc40003fa6270 */
[C---:B------:R-:W-:Y:S02]  /*81a0*/  ISETP.GE.AND P2, PT, R8.reuse, R229, PT ;  /* 0x000000e50800720c */ /* 0x040fe40003f46270 */
[C---:B------:R-:W-:Y:S02]  /*81b0*/  ISETP.GE.AND P1, PT, R8.reuse, R225, PT ;  /* 0x000000e10800720c */ /* 0x040fe40003f26270 */
[C---:B------:R-:W-:Y:S02]  /*81c0*/  ISETP.GE.AND P3, PT, R8.reuse, R231, PT ;  /* 0x000000e70800720c */ /* 0x040fe40003f66270 */
[C---:B------:R-:W-:Y:S02]  /*81d0*/  ISETP.LT.OR P6, PT, R9.reuse, R234, P6 ;  /* 0x000000ea0900720c */ /* 0x040fe400037c1670 */
[----:B------:R-:W-:Y:S02]  /*81e0*/  ISETP.LT.OR P4, PT, R9, R232, P4 ;  /* 0x000000e80900720c */ /* 0x000fe40002781670 */
[----:B------:R-:W-:-:S02]  /*81f0*/  ISETP.LT.OR P5, PT, R8, R234, P5 ;  /* 0x000000ea0800720c */ /* 0x000fc40002fa1670 */
[C---:B------:R-:W-:Y:S02]  /*8200*/  ISETP.LT.OR P2, PT, R8.reuse, R230, P2 ;  /* 0x000000e60800720c */ /* 0x040fe40001741670 */
[C---:B------:R-:W-:Y:S02]  /*8210*/  ISETP.LT.OR P1, PT, R8.reuse, R228, P1 ;  /* 0x000000e40800720c */ /* 0x040fe40000f21670 */
[----:B------:R-:W-:Y:S02]  /*8220*/  ISETP.LT.OR P3, PT, R8, R232, P3 ;  /* 0x000000e80800720c */ /* 0x000fe40001f61670 */
[----:B------:R-:W1:Y:S01]  /*8230*/  LDSM.16.M88.4 R8, [R206] ;  /* 0x00000000ce08783b */ /* 0x000e620000000200 */
[C---:B------:R-:W-:Y:S02]  /*8240*/  IADD3 R5, R196.reuse, 0x40, RZ ;  /* 0x00000040c4057810 */ /* 0x040fe40007ffe0ff */
[----:B------:R-:W-:Y:S02]  /*8250*/  IADD3 R4, R196, 0x41, RZ ;  /* 0x00000041c4047810 */ /* 0x000fe40007ffe0ff */
[----:B------:R-:W-:-:S02]  /*8260*/  FSEL R109, R86, -INF , !P4 ;  /* 0xff800000566d7808 */ /* 0x000fc40006000000 */
[----:B------:R-:W-:Y:S02]  /*8270*/  FSEL R85, R85, -INF , !P5 ;  /* 0xff80000055557808 */ /* 0x000fe40006800000 */
[CC--:B------:R-:W-:Y:S02]  /*8280*/  ISETP.GE.AND P4, PT, R5.reuse, R233.reuse, PT ;  /* 0x000000e90500720c */ /* 0x0c0fe40003f86270 */
[C---:B------:R-:W-:Y:S02]  /*8290*/  ISETP.GE.AND P5, PT, R4.reuse, R233, PT ;  /* 0x000000e90400720c */ /* 0x040fe40003fa6270 */
[-C--:B------:R-:W-:Y:S02]  /*82a0*/  ISETP.LT.OR P4, PT, R5, R234.reuse, P4 ;  /* 0x000000ea0500720c */ /* 0x080fe40002781670 */
[----:B------:R-:W-:Y:S02]  /*82b0*/  ISETP.LT.OR P5, PT, R4, R234, P5 ;  /* 0x000000ea0400720c */ /* 0x000fe40002fa1670 */
[----:B------:R-:W-:-:S02]  /*82c0*/  FSEL R195, R89, -INF , !P2 ;  /* 0xff80000059c37808 */ /* 0x000fc40005000000 */
[----:B------:R-:W-:Y:S02]  /*82d0*/  FSEL R166, R91, -INF , !P1 ;  /* 0xff8000005ba67808 */ /* 0x000fe40004800000 */
[----:B------:R-:W-:Y:S02]  /*82e0*/  FSEL R86, R87, -INF , !P3 ;  /* 0xff80000057567808 */ /* 0x000fe40005800000 */
[-C--:B------:R-:W-:Y:S02]  /*82f0*/  ISETP.GE.AND P2, PT, R5, R231.reuse, PT ;  /* 0x000000e70500720c */ /* 0x080fe40003f46270 */
[----:B------:R-:W-:Y:S01]  /*8300*/  FSEL R80, R80, -INF , !P4 ;  /* 0xff80000050507808 */ /* 0x000fe20006000000 */
[----:B------:R-:W-:Y:S01]  /*8310*/  STL [R1+0x38], R86 ;  /* 0x0000385601007387 */ /* 0x000fe20000100800 */
[----:B------:R-:W-:Y:S02]  /*8320*/  FSEL R81, R81, -INF , !P5 ;  /* 0xff80000051517808 */ /* 0x000fe40006800000 */
[----:B------:R-:W-:-:S02]  /*8330*/  ISETP.GE.AND P1, PT, R4, R231, PT ;  /* 0x000000e70400720c */ /* 0x000fc40003f26270 */
[CC--:B------:R-:W-:Y:S02]  /*8340*/  ISETP.GE.AND P3, PT, R5.reuse, R229.reuse, PT ;  /* 0x000000e50500720c */ /* 0x0c0fe40003f66270 */
[C---:B------:R-:W-:Y:S02]  /*8350*/  ISETP.GE.AND P4, PT, R4.reuse, R229, PT ;  /* 0x000000e50400720c */ /* 0x040fe40003f86270 */
[-C--:B------:R-:W-:Y:S02]  /*8360*/  ISETP.GE.AND P5, PT, R4, R225.reuse, PT ;  /* 0x000000e10400720c */ /* 0x080fe40003fa6270 */
[----:B------:R-:W-:Y:S02]  /*8370*/  FSEL R84, R84, -INF , !P6 ;  /* 0xff80000054547808 */ /* 0x000fe40007000000 */
[C---:B------:R-:W-:Y:S01]  /*8380*/  ISETP.GE.AND P6, PT, R5.reuse, R225, PT ;  /* 0x000000e10500720c */ /* 0x040fe20003fc6270 */
[----:B-1----:R-:W-:Y:S01]  /*8390*/  HMMA.16816.F32 R64, R176, R8, R64 ;  /* 0x00000008b040723c */ /* 0x002fe20000001840 */
[----:B------:R-:W-:-:S02]  /*83a0*/  ISETP.LT.OR P2, PT, R5, R232, P2 ;  /* 0x000000e80500720c */ /* 0x000fc40001741670 */
[C---:B------:R-:W-:Y:S02]  /*83b0*/  ISETP.LT.OR P3, PT, R5.reuse, R230, P3 ;  /* 0x000000e60500720c */ /* 0x040fe40001f61670 */
[C---:B------:R-:W-:Y:S02]  /*83c0*/  ISETP.LT.OR P1, PT, R4.reuse, R232, P1 ;  /* 0x000000e80400720c */ /* 0x040fe40000f21670 */
[C---:B------:R-:W-:Y:S01]  /*83d0*/  ISETP.LT.OR P4, PT, R4.reuse, R230, P4 ;  /* 0x000000e60400720c */ /* 0x040fe20002781670 */
[----:B------:R-:W-:Y:S01]  /*83e0*/  HMMA.16816.F32 R60, R172, R8, R60 ;  /* 0x00000008ac3c723c */ /* 0x000fe2000000183c */
[-C--:B------:R-:W-:Y:S02]  /*83f0*/  ISETP.LT.OR P5, PT, R4, R228.reuse, P5 ;  /* 0x000000e40400720c */ /* 0x080fe40002fa1670 */
[----:B------:R-:W-:Y:S02]  /*8400*/  IADD3 R4, R196, 0x48, RZ ;  /* 0x00000048c4047810 */ /* 0x000fe40007ffe0ff */
[----:B------:R-:W-:-:S02]  /*8410*/  ISETP.LT.OR P6, PT, R5, R228, P6 ;  /* 0x000000e40500720c */ /* 0x000fc400037c1670 */
[----:B------:R-:W-:Y:S01]  /*8420*/  FSEL R6, R82, -INF , !P2 ;  /* 0xff80000052067808 */ /* 0x000fe20005000000 */
[-C--:B------:R-:W-:Y:S01]  /*8430*/  HMMA.16816.F32 R56, R172, R10.reuse, R56 ;  /* 0x0000000aac38723c */ /* 0x080fe20000001838 */
[----:B------:R-:W-:Y:S02]  /*8440*/  FSEL R5, R83, -INF , !P1 ;  /* 0xff80000053057808 */ /* 0x000fe40004800000 */
[----:B------:R-:W-:Y:S01]  /*8450*/  FSEL R185, R76, -INF , !P3 ;  /* 0xff8000004cb97808 */ /* 0x000fe20005800000 */
[----:B------:R-:W-:Y:S01]  /*8460*/  STL [R1+0x40], R6 ;  /* 0x0000400601007387 */ /* 0x000fe20000100800 */
[----:B------:R-:W-:Y:S02]  /*8470*/  FSEL R190, R77, -INF , !P4 ;  /* 0xff8000004dbe7808 */ /* 0x000fe40006000000 */
[----:B------:R-:W-:Y:S01]  /*8480*/  IADD3 R82, R196, 0x49, RZ ;  /* 0x00000049c4527810 */ /* 0x000fe20007ffe0ff */
[----:B------:R-:W-:Y:S01]  /*8490*/  STL [R1+0x3c], R5 ;  /* 0x00003c0501007387 */ /* 0x000fe20000100800 */
[C---:B------:R-:W-:Y:S01]  /*84a0*/  ISETP.GE.AND P2, PT, R4.reuse, R233, PT ;  /* 0x000000e90400720c */ /* 0x040fe20003f46270 */
[----:B------:R-:W-:Y:S01]  /*84b0*/  HMMA.16816.F32 R52, R176, R10, R52 ;  /* 0x0000000ab034723c */ /* 0x000fe20000001834 */
[----:B------:R-:W-:-:S02]  /*84c0*/  ISETP.GE.AND P1, PT, R4, R231, PT ;  /* 0x000000e70400720c */ /* 0x000fc40003f26270 */
[C---:B------:R-:W-:Y:S02]  /*84d0*/  ISETP.GE.AND P3, PT, R4.reuse, R229, PT ;  /* 0x000000e50400720c */ /* 0x040fe40003f66270 */
[----:B------:R-:W-:Y:S02]  /*84e0*/  ISETP.GE.AND P4, PT, R4, R225, PT ;  /* 0x000000e10400720c */ /* 0x000fe40003f86270 */
[----:B------:R-:W-:Y:S02]  /*84f0*/  FSEL R131, R78, -INF , !P6 ;  /* 0xff8000004e837808 */ /* 0x000fe40007000000 */
[----:B------:R-:W-:Y:S02]  /*8500*/  FSEL R122, R79, -INF , !P5 ;  /* 0xff8000004f7a7808 */ /* 0x000fe40006800000 */
[C---:B------:R-:W-:Y:S02]  /*8510*/  ISETP.LT.OR P2, PT, R4.reuse, R234, P2 ;  /* 0x000000ea0400720c */ /* 0x040fe40001741670 */
[----:B------:R-:W-:-:S02]  /*8520*/  ISETP.LT.OR P1, PT, R4, R232, P1 ;  /* 0x000000e80400720c */ /* 0x000fc40000f21670 */
[C---:B------:R-:W-:Y:S02]  /*8530*/  ISETP.LT.OR P3, PT, R4.reuse, R230, P3 ;  /* 0x000000e60400720c */ /* 0x040fe40001f61670 */
[----:B------:R-:W-:Y:S02]  /*8540*/  ISETP.LT.OR P4, PT, R4, R228, P4 ;  /* 0x000000e40400720c */ /* 0x000fe40002781670 */
[C---:B------:R-:W-:Y:S01]  /*8550*/  ISETP.GE.AND P6, PT, R82.reuse, R233, PT ;  /* 0x000000e95200720c */ /* 0x040fe20003fc6270 */
[----:B------:R-:W1:Y:S01]  /*8560*/  LDSM.16.M88.4 R4, [R205] ;  /* 0x00000000cd04783b */ /* 0x000e620000000200 */
[C---:B------:R-:W-:Y:S02]  /*8570*/  ISETP.GE.AND P5, PT, R82.reuse, R231, PT ;  /* 0x000000e75200720c */ /* 0x040fe40003fa6270 */
[C---:B------:R-:W-:Y:S02]  /*8580*/  ISETP.LT.OR P6, PT, R82.reuse, R234, P6 ;  /* 0x000000ea5200720c */ /* 0x040fe400037c1670 */
[----:B------:R-:W-:-:S02]  /*8590*/  ISETP.LT.OR P5, PT, R82, R232, P5 ;  /* 0x000000e85200720c */ /* 0x000fc40002fa1670 */
[----:B------:R-:W-:Y:S02]  /*85a0*/  IADD3 R8, R196, 0x50, RZ ;  /* 0x00000050c4087810 */ /* 0x000fe40007ffe0ff */
[----:B------:R-:W-:Y:S02]  /*85b0*/  FSEL R70, R70, -INF , !P1 ;  /* 0xff80000046467808 */ /* 0x000fe40004800000 */
[----:B------:R-:W-:Y:S02]  /*85c0*/  FSEL R69, R69, -INF , !P6 ;  /* 0xff80000045457808 */ /* 0x000fe40007000000 */
[----:B------:R-:W-:Y:S01]  /*85d0*/  FSEL R9, R71, -INF , !P5 ;  /* 0xff80000047097808 */ /* 0x000fe20006800000 */
[----:B------:R2:W-:Y:S01]  /*85e0*/  STL [R1+0x44], R70 ;  /* 0x0000444601007387 */ /* 0x0005e20000100800 */
[----:B------:R-:W-:Y:S02]  /*85f0*/  FSEL R197, R72, -INF , !P3 ;  /* 0xff80000048c57808 */ /* 0x000fe40005800000 */
[----:B------:R-:W-:Y:S01]  /*8600*/  FSEL R164, R74, -INF , !P4 ;  /* 0xff8000004aa47808 */ /* 0x000fe20006000000 */
[----:B------:R-:W-:Y:S01]  /*8610*/  STL [R1+0x48], R9 ;  /* 0x0000480901007387 */ /* 0x000fe20000100800 */
[----:B------:R-:W-:-:S02]  /*8620*/  ISETP.GE.AND P5, PT, R8, R233, PT ;  /* 0x000000e90800720c */ /* 0x000fc40003fa6270 */
[C---:B------:R-:W-:Y:S02]  /*8630*/  ISETP.GE.AND P3, PT, R8.reuse, R231, PT ;  /* 0x000000e70800720c */ /* 0x040fe40003f66270 */
[C---:B------:R-:W-:Y:S02]  /*8640*/  ISETP.GE.AND P4, PT, R8.reuse, R229, PT ;  /* 0x000000e50800720c */ /* 0x040fe40003f86270 */
[C---:B------:R-:W-:Y:S02]  /*8650*/  ISETP.GE.AND P6, PT, R8.reuse, R225, PT ;  /* 0x000000e10800720c */ /* 0x040fe40003fc6270 */
[C---:B------:R-:W-:Y:S02]  /*8660*/  ISETP.LT.OR P5, PT, R8.reuse, R234, P5 ;  /* 0x000000ea0800720c */ /* 0x040fe40002fa1670 */
[C---:B------:R-:W-:Y:S02]  /*8670*/  ISETP.LT.OR P3, PT, R8.reuse, R232, P3 ;  /* 0x000000e80800720c */ /* 0x040fe40001f61670 */
[----:B------:R-:W-:-:S02]  /*8680*/  ISETP.LT.OR P4, PT, R8, R230, P4 ;  /* 0x000000e60800720c */ /* 0x000fc40002781670 */
[----:B------:R-:W-:Y:S02]  /*8690*/  ISETP.LT.OR P6, PT, R8, R228, P6 ;  /* 0x000000e40800720c */ /* 0x000fe400037c1670 */
[----:B------:R-:W3:Y:S01]  /*86a0*/  LDSM.16.M88.4 R8, [R204] ;  /* 0x00000000cc08783b */ /* 0x000ee20000000200 */
[----:B------:R-:W-:Y:S01]  /*86b0*/  FSEL R68, R68, -INF , !P2 ;  /* 0xff80000044447808 */ /* 0x000fe20005000000 */
[----:B------:R-:W-:-:S04]  /*86c0*/  DEPBAR.LE SB0, 0x0 ;  /* 0x000080000000791a */ /* 0x000fc80000000000 */
[----:B------:R-:W-:Y:S01]  /*86d0*/  ISETP.GE.AND P2, PT, R82, R229, PT ;  /* 0x000000e55200720c */ /* 0x000fe20003f46270 */
[-C--:B-1----:R-:W-:Y:S01]  /*86e0*/  HMMA.16816.F32 R48, R176, R4.reuse, R48 ;  /* 0x00000004b030723c */ /* 0x082fe20000001830 */
[----:B--2---:R-:W-:Y:S02]  /*86f0*/  IADD3 R70, R196, 0x51, RZ ;  /* 0x00000051c4467810 */ /* 0x004fe40007ffe0ff */
[C---:B------:R-:W-:Y:S02]  /*8700*/  ISETP.LT.OR P2, PT, R82.reuse, R230, P2 ;  /* 0x000000e65200720c */ /* 0x040fe40001741670 */
[----:B------:R-:W-:Y:S02]  /*8710*/  ISETP.GE.AND P1, PT, R82, R225, PT ;  /* 0x000000e15200720c */ /* 0x000fe40003f26270 */
[----:B------:R-:W-:Y:S01]  /*8720*/  FSEL R198, R73, -INF , !P2 ;  /* 0xff80000049c67808 */ /* 0x000fe20005000000 */
[----:B------:R-:W-:Y:S01]  /*8730*/  HMMA.16816.F32 R44, R172, R4, R44 ;  /* 0x00000004ac2c723c */ /* 0x000fe2000000182c */
[----:B------:R-:W-:-:S02]  /*8740*/  ISETP.GE.AND P2, PT, R70, R233, PT ;  /* 0x000000e94600720c */ /* 0x000fc40003f46270 */
[----:B------:R-:W-:Y:S02]  /*8750*/  FSEL R64, R64, -INF , !P5 ;  /* 0xff80000040407808 */ /* 0x000fe40006800000 */
[----:B------:R-:W-:Y:S02]  /*8760*/  ISETP.GE.AND P5, PT, R70, R229, PT ;  /* 0x000000e54600720c */ /* 0x000fe40003fa6270 */
[----:B------:R-:W-:Y:S01]  /*8770*/  ISETP.LT.OR P1, PT, R82, R228, P1 ;  /* 0x000000e45200720c */ /* 0x000fe20000f21670 */
[----:B------:R-:W-:Y:S01]  /*8780*/  HMMA.16816.F32 R40, R172, R6, R40 ;  /* 0x00000006ac28723c */ /* 0x000fe20000001828 */
[----:B------:R-:W-:Y:S02]  /*8790*/  ISETP.LT.OR P2, PT, R70, R234, P2 ;  /* 0x000000ea4600720c */ /* 0x000fe40001741670 */
[----:B------:R-:W-:Y:S02]  /*87a0*/  IADD3 R71, R196, 0x58, RZ ;  /* 0x00000058c4477810 */ /* 0x000fe40007ffe0ff */
[----:B------:R-:W-:-:S02]  /*87b0*/  ISETP.LT.OR P5, PT, R70, R230, P5 ;  /* 0x000000e64600720c */ /* 0x000fc40002fa1670 */
[----:B------:R-:W-:Y:S01]  /*87c0*/  FSEL R170, R75, -INF , !P1 ;  /* 0xff8000004baa7808 */ /* 0x000fe20004800000 */
[C---:B------:R-:W-:Y:S01]  /*87d0*/  HMMA.16816.F32 R32, R176.reuse, R6, R32 ;  /* 0x00000006b020723c */ /* 0x040fe20000001820 */
[----:B------:R-:W-:Y:S02]  /*87e0*/  FSEL R65, R65, -INF , !P2 ;  /* 0xff80000041417808 */ /* 0x000fe40005000000 */
[----:B------:R-:W-:Y:S02]  /*87f0*/  FSEL R247, R60, -INF , !P4 ;  /* 0xff8000003cf77808 */ /* 0x000fe40006000000 */
[C---:B------:R-:W-:Y:S02]  /*8800*/  ISETP.GE.AND P1, PT, R70.reuse, R231, PT ;  /* 0x000000e74600720c */ /* 0x040fe40003f26270 */
[----:B------:R-:W-:Y:S02]  /*8810*/  ISETP.GE.AND P2, PT, R70, R225, PT ;  /* 0x000000e14600720c */ /* 0x000fe40003f46270 */
[----:B------:R-:W-:Y:S01]  /*8820*/  ISETP.GE.AND P4, PT, R71, R229, PT ;  /* 0x000000e54700720c */ /* 0x000fe20003f86270 */
[----:B---3--:R-:W-:Y:S01]  /*8830*/  HMMA.16816.F32 R28, R176, R8, R28 ;  /* 0x00000008b01c723c */ /* 0x008fe2000000181c */
[----:B------:R-:W-:-:S02]  /*8840*/  FSEL R180, R61, -INF , !P5 ;  /* 0xff8000003db47808 */ /* 0x000fc40006800000 */
[C---:B------:R-:W-:Y:S02]  /*8850*/  ISETP.GE.AND P5, PT, R71.reuse, R225, PT ;  /* 0x000000e14700720c */ /* 0x040fe40003fa6270 */
[C---:B------:R-:W-:Y:S02]  /*8860*/  ISETP.LT.OR P1, PT, R70.reuse, R232, P1 ;  /* 0x000000e84600720c */ /* 0x040fe40000f21670 */
[----:B------:R-:W-:Y:S01]  /*8870*/  ISETP.LT.OR P2, PT, R70, R228, P2 ;  /* 0x000000e44600720c */ /* 0x000fe20001741670 */
[----:B------:R-:W-:Y:S01]  /*8880*/  HMMA.16816.F32 R24, R172, R8, R24 ;  /* 0x00000008ac18723c */ /* 0x000fe20000001818 */
[----:B------:R-:W-:Y:S02]  /*8890*/  ISETP.LT.OR P4, PT, R71, R230, P4 ;  /* 0x000000e64700720c */ /* 0x000fe40002781670 */
[----:B------:R-:W-:Y:S02]  /*88a0*/  IADD3 R4, R196, 0x59, RZ ;  /* 0x00000059c4047810 */ /* 0x000fe40007ffe0ff */
[----:B------:R-:W-:-:S02]  /*88b0*/  FSEL R66, R66, -INF , !P3 ;  /* 0xff80000042427808 */ /* 0x000fc40005800000 */
[----:B------:R-:W-:Y:S01]  /*88c0*/  ISETP.LT.OR P5, PT, R71, R228, P5 ;  /* 0x000000e44700720c */ /* 0x000fe20002fa1670 */
[-C--:B------:R-:W-:Y:S01]  /*88d0*/  HMMA.16816.F32 R20, R172, R10.reuse, R20 ;  /* 0x0000000aac14723c */ /* 0x080fe20000001814 */
[----:B------:R-:W-:Y:S01]  /*88e0*/  FSEL R67, R67, -INF , !P1 ;  /* 0xff80000043437808 */ /* 0x000fe20004800000 */
[----:B------:R1:W-:Y:S01]  /*88f0*/  STL [R1+0x4c], R66 ;  /* 0x00004c4201007387 */ /* 0x0003e20000100800 */
[----:B------:R-:W-:Y:S02]  /*8900*/  ISETP.GE.AND P3, PT, R71, R233, PT ;  /* 0x000000e94700720c */ /* 0x000fe40003f66270 */
[----:B------:R-:W-:Y:S02]  /*8910*/  FSEL R165, R63, -INF , !P2 ;  /* 0xff8000003fa57808 */ /* 0x000fe40005000000 */
[----:B------:R-:W-:Y:S01]  /*8920*/  FSEL R192, R56, -INF , !P4 ;  /* 0xff80000038c07808 */ /* 0x000fe20006000000 */
[----:B------:R-:W-:Y:S01]  /*8930*/  HMMA.16816.F32 R16, R176, R10, R16 ;  /* 0x0000000ab010723c */ /* 0x000fe20000001810 */
[----:B------:R-:W-:-:S02]  /*8940*/  ISETP.GE.AND P1, PT, R71, R231, PT ;  /* 0x000000e74700720c */ /* 0x000fc40003f26270 */
[C---:B------:R-:W-:Y:S02]  /*8950*/  ISETP.GE.AND P2, PT, R4.reuse, R233, PT ;  /* 0x000000e90400720c */ /* 0x040fe40003f46270 */
[----:B------:R-:W-:Y:S02]  /*8960*/  ISETP.GE.AND P4, PT, R4, R229, PT ;  /* 0x000000e50400720c */ /* 0x000fe40003f86270 */
[----:B------:R-:W-:Y:S02]  /*8970*/  FSEL R169, R62, -INF , !P6 ;  /* 0xff8000003ea97808 */ /* 0x000fe40007000000 */
[----:B------:R-:W-:Y:S02]  /*8980*/  FSEL R127, R58, -INF , !P5 ;  /* 0xff8000003a7f7808 */ /* 0x000fe40006800000 */
[----:B------:R-:W-:Y:S02]  /*8990*/  ISETP.LT.OR P3, PT, R71, R234, P3 ;  /* 0x000000ea4700720c */ /* 0x000fe40001f61670 */
[----:B------:R-:W-:-:S02]  /*89a0*/  ISETP.GE.AND P6, PT, R4, R231, PT ;  /* 0x000000e70400720c */ /* 0x000fc40003fc6270 */
[C---:B------:R-:W-:Y:S02]  /*89b0*/  ISETP.GE.AND P5, PT, R4.reuse, R225, PT ;  /* 0x000000e10400720c */ /* 0x040fe40003fa6270 */
[----:B------:R-:W-:Y:S02]  /*89c0*/  ISETP.LT.OR P1, PT, R71, R232, P1 ;  /* 0x000000e84700720c */ /* 0x000fe40000f21670 */
[C---:B------:R-:W-:Y:S02]  /*89d0*/  ISETP.LT.OR P2, PT, R4.reuse, R234, P2 ;  /* 0x000000ea0400720c */ /* 0x040fe40001741670 */
[----:B------:R-:W-:Y:S02]  /*89e0*/  ISETP.LT.OR P4, PT, R4, R230, P4 ;  /* 0x000000e60400720c */ /* 0x000fe40002781670 */
[----:B------:R-:W-:Y:S01]  /*89f0*/  IADD3 R5, R196, 0x60, RZ ;  /* 0x00000060c4057810 */ /* 0x000fe20007ffe0ff */
[----:B------:R-:W-:Y:S01]  /*8a00*/  BAR.SYNC.DEFER_BLOCKING 0x0 ;  /* 0x0000000000007b1d */ /* 0x000fe20000010000 */
[----:B------:R-:W-:-:S02]  /*8a10*/  ISETP.LT.OR P6, PT, R4, R232, P6 ;  /* 0x000000e80400720c */ /* 0x000fc400037c1670 */
[----:B------:R-:W-:Y:S02]  /*8a20*/  ISETP.LT.OR P5, PT, R4, R228, P5 ;  /* 0x000000e40400720c */ /* 0x000fe40002fa1670 */
[----:B------:R-:W-:Y:S02]  /*8a30*/  FSEL R56, R52, -INF , !P3 ;  /* 0xff80000034387808 */ /* 0x000fe40005800000 */
[----:B------:R-:W-:Y:S02]  /*8a40*/  FSEL R4, R54, -INF , !P1 ;  /* 0xff80000036047808 */ /* 0x000fe40004800000 */
[----:B------:R-:W-:Y:S02]  /*8a50*/  FSEL R58, R53, -INF , !P2 ;  /* 0xff800000353a7808 */ /* 0x000fe40005000000 */
[----:B------:R-:W-:Y:S02]  /*8a60*/  FSEL R52, R57, -INF , !P4 ;  /* 0xff80000039347808 */ /* 0x000fe40006000000 */
[----:B------:R-:W-:-:S02]  /*8a70*/  ISETP.GE.AND P3, PT, R5, R233, PT ;  /* 0x000000e90500720c */ /* 0x000fc40003f66270 */
[C---:B------:R-:W-:Y:S02]  /*8a80*/  ISETP.GE.AND P1, PT, R5.reuse, R231, PT ;  /* 0x000000e70500720c */ /* 0x040fe40003f26270 */
[C---:B------:R-:W-:Y:S02]  /*8a90*/  ISETP.GE.AND P2, PT, R5.reuse, R229, PT ;  /* 0x000000e50500720c */ /* 0x040fe40003f46270 */
[C---:B------:R-:W-:Y:S02]  /*8aa0*/  ISETP.GE.AND P4, PT, R5.reuse, R225, PT ;  /* 0x000000e10500720c */ /* 0x040fe40003f86270 */
[----:B------:R-:W-:Y:S02]  /*8ab0*/  IADD3 R9, R196, 0x61, RZ ;  /* 0x00000061c4097810 */ /* 0x000fe40007ffe0ff */
[C---:B------:R-:W-:Y:S02]  /*8ac0*/  ISETP.LT.OR P3, PT, R5.reuse, R234, P3 ;  /* 0x000000ea0500720c */ /* 0x040fe40001f61670 */
[----:B------:R-:W-:-:S02]  /*8ad0*/  ISETP.LT.OR P1, PT, R5, R232, P1 ;  /* 0x000000e80500720c */ /* 0x000fc40000f21670 */
[C---:B------:R-:W-:Y:S02]  /*8ae0*/  ISETP.LT.OR P2, PT, R5.reuse, R230, P2 ;  /* 0x000000e60500720c */ /* 0x040fe40001741670 */
[----:B------:R-:W-:Y:S02]  /*8af0*/  ISETP.LT.OR P4, PT, R5, R228, P4 ;  /* 0x000000e40500720c */ /* 0x000fe40002781670 */
[----:B------:R-:W-:Y:S02]  /*8b00*/  FSEL R130, R59, -INF , !P5 ;  /* 0xff8000003b827808 */ /* 0x000fe40006800000 */
[----:B------:R-:W-:Y:S02]  /*8b10*/  FSEL R5, R55, -INF , !P6 ;  /* 0xff80000037057808 */ /* 0x000fe40007000000 */
[C---:B------:R-:W-:Y:S02]  /*8b20*/  ISETP.GE.AND P6, PT, R9.reuse, R233, PT ;  /* 0x000000e90900720c */ /* 0x040fe40003fc6270 */
[----:B------:R-:W-:-:S02]  /*8b30*/  ISETP.GE.AND P5, PT, R9, R231, PT ;  /* 0x000000e70900720c */ /* 0x000fc40003fa6270 */
[C---:B------:R-:W-:Y:S02]  /*8b40*/  ISETP.LT.OR P6, PT, R9.reuse, R234, P6 ;  /* 0x000000ea0900720c */ /* 0x040fe400037c1670 */
        /* <DEDUP_REMOVED lines=20> */
[C---:B------:R-:W-:Y:S02]  /*8c90*/  IADD3 R9, R196.reuse, 0x68, RZ ;  /* 0x00000068c4097810 */ /* 0x040fe40007ffe0ff */
[----:B------:R-:W-:Y:S02]  /*8ca0*/  IADD3 R8, R196, 0x71, RZ ;  /* 0x00000071c4087810 */ /* 0x000fe40007ffe0ff */
[----:B------:R-:W-:-:S02]  /*8cb0*/  FSEL R55, R45, -INF , !P3 ;  /* 0xff8000002d377808 */ /* 0x000fc40005800000 */
        /* <DEDUP_REMOVED lines=8> */
[----:B------:R-:W-:Y:S02]  /*8d40*/  ISETP.GE.AND P6, PT, R8, R231, PT ;  /* 0x000000e70800720c */ /* 0x000fe40003fc6270 */
[C---:B------:R-:W-:Y:S02]  /*8d50*/  ISETP.LT.OR P3, PT, R9.reuse, R234, P3 ;  /* 0x000000ea0900720c */ /* 0x040fe40001f61670 */
[C---:B------:R-:W-:Y:S02]  /*8d60*/  ISETP.LT.OR P1, PT, R9.reuse, R232, P1 ;  /* 0x000000e80900720c */ /* 0x040fe40000f21670 */
[----:B------:R-:W-:-:S02]  /*8d70*/  ISETP.LT.OR P5, PT, R9, R230, P5 ;  /* 0x000000e60900720c */ /* 0x000fc40002fa1670 */
[----:B------:R-:W-:Y:S02]  /*8d80*/  ISETP.LT.OR P2, PT, R9, R228, P2 ;  /* 0x000000e40900720c */ /* 0x000fe40001741670 */
        /* <DEDUP_REMOVED lines=8> */
[----:B------:R-:W-:Y:S02]  /*8e10*/  ISETP.GE.AND P2, PT, R9, R233, PT ;  /* 0x000000e90900720c */ /* 0x000fe40003f46270 */
[C---:B------:R-:W-:Y:S02]  /*8e20*/  ISETP.GE.AND P5, PT, R8.reuse, R225, PT ;  /* 0x000000e10800720c */ /* 0x040fe40003fa6270 */
[----:B------:R-:W-:-:S02]  /*8e30*/  ISETP.LT.OR P4, PT, R8, R234, P4 ;  /* 0x000000ea0800720c */ /* 0x000fc40002781670 */
[C---:B------:R-:W-:Y:S02]  /*8e40*/  ISETP.LT.OR P6, PT, R8.reuse, R230, P6 ;  /* 0x000000e60800720c */ /* 0x040fe400037c1670 */
[----:B------:R-:W-:Y:S02]  /*8e50*/  ISETP.LT.OR P5, PT, R8, R228, P5 ;  /* 0x000000e40800720c */ /* 0x000fe40002fa1670 */
        /* <DEDUP_REMOVED lines=11> */
[----:B------:R-:W-:Y:S02]  /*8f10*/  ISETP.GE.AND P1, PT, R6, R225, PT ;  /* 0x000000e10600720c */ /* 0x000fe40003f26270 */
[----:B------:R-:W-:Y:S02]  /*8f20*/  ISETP.GE.AND P2, PT, R196, R229, PT ;  /* 0x000000e5c400720c */ /* 0x000fe40003f46270 */
[C---:B------:R-:W-:Y:S02]  /*8f30*/  ISETP.LT.OR P4, PT, R9.reuse, R230, P4 ;  /* 0x000000e60900720c */ /* 0x040fe40002781670 */
[----:B------:R-:W-:Y:S02]  /*8f40*/  ISETP.LT.OR P6, PT, R9, R228, P6 ;  /* 0x000000e40900720c */ /* 0x000fe400037c1670 */
[----:B------:R-:W-:-:S02]  /*8f50*/  ISETP.LT.OR P5, PT, R6, R230, P5 ;  /* 0x000000e60600720c */ /* 0x000fc40002fa1670 */
[----:B------:R-:W-:Y:S02]  /*8f60*/  ISETP.LT.OR P1, PT, R6, R228, P1 ;  /* 0x000000e40600720c */ /* 0x000fe40000f21670 */
[----:B------:R-:W-:Y:S02]  /*8f70*/  ISETP.LT.OR P2, PT, R196, R230, P2 ;  /* 0x000000e6c400720c */ /* 0x000fe40001741670 */
[----:B------:R-:W-:Y:S02]  /*8f80*/  FSEL R41, R41, -INF , !P4 ;  /* 0xff80000029297808 */ /* 0x000fe40006000000 */
[----:B------:R-:W-:Y:S02]  /*8f90*/  FSEL R176, R43, -INF , !P6 ;  /* 0xff8000002bb07808 */ /* 0x000fe40007000000 */
[----:B------:R-:W-:Y:S02]  /*8fa0*/  FSEL R32, R32, -INF , !P3 ;  /* 0xff80000020207808 */ /* 0x000fe40005800000 */
[----:B------:R-:W-:-:S02]  /*8fb0*/  FSEL R46, R20, -INF , !P5 ;  /* 0xff800000142e7808 */ /* 0x000fc40006800000 */
[----:B------:R-:W-:Y:S02]  /*8fc0*/  FSEL R177, R22, -INF , !P1 ;  /* 0xff80000016b17808 */ /* 0x000fe40004800000 */
[----:B------:R-:W-:Y:S02]  /*8fd0*/  FSEL R44, R21, -INF , !P2 ;  /* 0xff800000152c7808 */ /* 0x000fe40005000000 */
[----:B------:R-:W-:Y:S02]  /*8fe0*/  ISETP.GE.AND P4, PT, R9, R231, PT ;  /* 0x000000e70900720c */ /* 0x000fe40003f86270 */
[C---:B------:R-:W-:Y:S02]  /*8ff0*/  ISETP.GE.AND P6, PT, R6.reuse, R233, PT ;  /* 0x000000e90600720c */ /* 0x040fe40003fc6270 */
[----:B------:R-:W-:Y:S02]  /*9000*/  ISETP.GE.AND P3, PT, R6, R231, PT ;  /* 0x000000e70600720c */ /* 0x000fe40003f66270 */
[----:B------:R-:W-:-:S02]  /*9010*/  ISETP.GE.AND P5, PT, R196, R233, PT ;  /* 0x000000e9c400720c */ /* 0x000fc40003fa6270 */
[C---:B------:R-:W-:Y:S02]  /*9020*/  ISETP.GE.AND P1, PT, R196.reuse, R225, PT ;  /* 0x000000e1c400720c */ /* 0x040fe40003f26270 */
[----:B------:R-:W-:Y:S02]  /*9030*/  ISETP.GE.AND P2, PT, R196, R231, PT ;  /* 0x000000e7c400720c */ /* 0x000fe40003f46270 */
[----:B------:R-:W-:Y:S02]  /*9040*/  ISETP.LT.OR P4, PT, R9, R232, P4 ;  /* 0x000000e80900720c */ /* 0x000fe40002781670 */
[----:B------:R-:W-:Y:S02]  /*9050*/  ISETP.LT.OR P6, PT, R6, R234, P6 ;  /* 0x000000ea0600720c */ /* 0x000fe400037c1670 */
[----:B------:R-:W-:Y:S02]  /*9060*/  ISETP.LT.OR P1, PT, R196, R228, P1 ;  /* 0x000000e4c400720c */ /* 0x000fe40000f21670 */
[----:B------:R-:W-:-:S02]  /*9070*/  ISETP.LT.OR P3, PT, R6, R232, P3 ;  /* 0x000000e80600720c */ /* 0x000fc40001f61670 */
[C---:B------:R-:W-:Y:S02]  /*9080*/  ISETP.LT.OR P5, PT, R196.reuse, R234, P5 ;  /* 0x000000eac400720c */ /* 0x040fe40002fa1670 */
[----:B------:R-:W-:Y:S02]  /*9090*/  ISETP.LT.OR P2, PT, R196, R232, P2 ;  /* 0x000000e8c400720c */ /* 0x000fe40001741670 */
[----:B------:R-:W-:Y:S02]  /*90a0*/  FSEL R196, R23, -INF , !P1 ;  /* 0xff80000017c47808 */ /* 0x000fe40004800000 */
[----:B------:R-:W-:Y:S02]  /*90b0*/  FSEL R26, R35, -INF , !P4 ;  /* 0xff800000231a7808 */ /* 0x000fe40006000000 */
[----:B------:R-:W-:Y:S02]  /*90c0*/  FSEL R16, R16, -INF , !P6 ;  /* 0xff80000010107808 */ /* 0x000fe40007000000 */
[----:B------:R-:W-:-:S02]  /*90d0*/  FSEL R45, R18, -INF , !P3 ;  /* 0xff800000122d7808 */ /* 0x000fc40005800000 */
[----:B------:R-:W-:Y:S02]  /*90e0*/  FSEL R17, R17, -INF , !P5 ;  /* 0xff80000011117808 */ /* 0x000fe40006800000 */
[----:B------:R-:W-:Y:S01]  /*90f0*/  FSEL R172, R19, -INF , !P2 ;  /* 0xff80000013ac7808 */ /* 0x000fe20005000000 */
[----:B------:R-:W-:Y:S05]  /*9100*/  @!P0 BRA `(.L_x_156) ;  /* 0x000001b000008947 */ /* 0x000fea0003800000 */
[----:B-1----:R-:W-:Y:S01]  /*9110*/  IADD3 R184, R184, -0x3, RZ ;  /* 0xfffffffdb8b87810 */ /* 0x002fe20007ffe0ff */
[----:B------:R-:W-:Y:S02]  /*9120*/  ULDC.64 UR4, c[0x0][0x198] ;  /* 0x0000660000047ab9 */ /* 0x000fe40000000a00 */
[----:B------:R-:W-:Y:S01]  /*9130*/  USHF.L.U32 UR6, UR4, 0x6, URZ ;  /* 0x0000000604067899 */ /* 0x000fe2000800063f */
[----:B------:R-:W-:Y:S01]  /*9140*/  SHF.R.S32.HI R6, RZ, 0x1f, R184 ;  /* 0x0000001fff067819 */ /* 0x000fe200000114b8 */
[----:B------:R-:W-:Y:S01]  /*9150*/  IMAD.WIDE.U32 R8, R184, c[0x0][0x198], RZ ;  /* 0x00006600b8087a25 */ /* 0x000fe200078e00ff */
[----:B------:R-:W-:-:S03]  /*9160*/  USHF.L.U64.HI UR5, UR4, 0x6, UR5 ;  /* 0x0000000604057899 */ /* 0x000fc60008010205 */
[----:B------:R-:W-:Y:S01]  /*9170*/  IMAD R6, R6, c[0x0][0x198], RZ ;  /* 0x0000660006067a24 */ /* 0x000fe200078e02ff */
[----:B------:R-:W-:-:S03]  /*9180*/  LEA R7, P0, R8, R236, 0x7 ;  /* 0x000000ec08077211 */ /* 0x000fc600078038ff */
[----:B------:R-:W-:Y:S01]  /*9190*/  IMAD R6, R184, c[0x0][0x19c], R6 ;  /* 0x00006700b8067a24 */ /* 0x000fe200078e0206 */
[----:B------:R-:W-:-:S03]  /*91a0*/  LEA R10, P1, R7, c[0x0][0x168], 0x1 ;  /* 0x00005a00070a7a11 */ /* 0x000fc600078208ff */
[----:B------:R-:W-:-:S05]  /*91b0*/  IMAD.IADD R6, R9, 0x1, R6 ;  /* 0x0000000109067824 */ /* 0x000fca00078e0206 */
        /* <DEDUP_REMOVED lines=9> */
[----:B------:R-:W-:-:S02]  /*9250*/  IADD3 R6, P0, R18, UR6, RZ ;  /* 0x0000000612067c10 */ /* 0x000fc4000ff1e0ff */
[----:B------:R-:W-:Y:S01]  /*9260*/  IADD3.X R19, R9, UR5, RZ, P1, !PT ;  /* 0x0000000509137c10 */ /* 0x000fe20008ffe4ff */
[----:B------:R1:W-:Y:S03]  /*9270*/  LDGSTS.E.BYPASS.LTC128B.128 [R224+0x2800], [R8.64] ;  /* 0x0280000008e07fae */ /* 0x0003e6000b901d48 */
[----:B------:R-:W-:Y:S01]  /*9280*/  IADD3.X R7, R19, UR5, RZ, P0, !PT ;  /* 0x0000000513077c10 */ /* 0x000fe200087fe4ff */
[----:B------:R1:W-:Y:S04]  /*9290*/  LDGSTS.E.BYPASS.LTC128B.128 [R224+0x3000], [R18.64] ;  /* 0x0300000012e07fae */ /* 0x0003e8000b901d48 */
[----:B------:R1:W-:Y:S04]  /*92a0*/  LDGSTS.E.BYPASS.LTC128B.128 [R224+0x3800], [R6.64] ;  /* 0x0380000006e07fae */ /* 0x0003e8000b901d48 */
[----:B------:R-:W0:Y:S02]  /*92b0*/  LDGDEPBAR ;  /* 0x00000000000079af */ /* 0x000e240000000000 */
.L_x_156:
[----:B-1----:R-:W2:Y:S04]  /*92c0*/  LDL.LU R18, [R1+0x4] ;  /* 0x0000040001127983 */ /* 0x002ea80000300800 */
[----:B------:R-:W3:Y:S04]  /*92d0*/  LDL.LU R24, [R1+0x10] ;  /* 0x0000100001187983 */ /* 0x000ee80000300800 */
[----:B------:R-:W4:Y:S04]  /*92e0*/  LDL.LU R23, [R1+0x2c] ;  /* 0x00002c0001177983 */ /* 0x000f280000300800 */
[----:B------:R-:W5:Y:S04]  /*92f0*/  LDL.LU R22, [R1+0x30] ;  /* 0x0000300001167983 */ /* 0x000f680000300800 */
[----:B------:R-:W5:Y:S01]  /*9300*/  LDL.LU R21, [R1+0x34] ;  /* 0x0000340001157983 */ /* 0x000f620000300800 */
[----:B------:R-:W-:-:S03]  /*9310*/  MOV R20, R112 ;  /* 0x0000007000147202 */ /* 0x000fc60000000f00 */
[----:B------:R-:W5:Y:S04]  /*9320*/  LDL.LU R9, [R1+0x1c] ;  /* 0x00001c0001097983 */ /* 0x000f680000300800 */
[----:B------:R-:W5:Y:S04]  /*9330*/  LDL.LU R19, [R1+0x14] ;  /* 0x0000140001137983 */ /* 0x000f680000300800 */
[----:B------:R-:W5:Y:S04]  /*9340*/  LDL.LU R10, [R1+0x18] ;  /* 0x00001800010a7983 */ /* 0x000f680000300800 */
[----:B------:R-:W5:Y:S04]  /*9350*/  LDL.LU R8, [R1+0x8] ;  /* 0x0000080001087983 */ /* 0x000f680000300800 */
[----:B------:R-:W5:Y:S04]  /*9360*/  LDL.LU R11, [R1] ;  /* 0x00000000010b7983 */ /* 0x000f680000300800 */
[----:B------:R-:W5:Y:S04]  /*9370*/  LDL.LU R43, [R1+0xc] ;  /* 0x00000c00012b7983 */ /* 0x000f680000300800 */
[----:B------:R-:W5:Y:S04]  /*9380*/  LDL.LU R42, [R1+0x20] ;  /* 0x00002000012a7983 */ /* 0x000f680000300800 */
[----:B------:R-:W5:Y:S04]  /*9390*/  LDL.LU R40, [R1+0x28] ;  /* 0x0000280001287983 */ /* 0x000f680000300800 */
[----:B------:R-:W5:Y:S04]  /*93a0*/  LDL.LU R35, [R1+0x24] ;  /* 0x0000240001237983 */ /* 0x000f680000300800 */
[----:B------:R-:W5:Y:S04]  /*93b0*/  LDL.LU R34, [R1+0x38] ;  /* 0x0000380001227983 */ /* 0x000f680000300800 */
[----:B------:R-:W5:Y:S04]  /*93c0*/  LDL.LU R31, [R1+0x40] ;  /* 0x00004000011f7983 */ /* 0x000f680000300800 */
[----:B------:R-:W5:Y:S04]  /*93d0*/  LDL.LU R30, [R1+0x3c] ;  /* 0x00003c00011e7983 */ /* 0x000f680000300800 */
[----:B------:R-:W5:Y:S01]  /*93e0*/  LDL.LU R27, [R1+0x44] ;  /* 0x00004400011b7983 */ /* 0x000f620000300800 */
[----:B--2---:R-:W-:-:S04]  /*93f0*/  FMNMX.FTZ R7, R36, R18, !PT ;  /* 0x0000001224077209 */ /* 0x004fc80007810000 */
[----:B------:R-:W-:-:S04]  /*9400*/  FMNMX.FTZ R7, R200, R7, !PT ;  /* 0x00000007c8077209 */ /* 0x000fc80007810000 */
[----:B---3--:R-:W-:-:S04]  /*9410*/  FMNMX.FTZ R7, R24, R7, !PT ;  /* 0x0000000718077209 */ /* 0x008fc80007810000 */
[----:B----4-:R-:W-:-:S04]  /*9420*/  FMNMX.FTZ R7, R23, R7, !PT ;  /* 0x0000000717077209 */ /* 0x010fc80007810000 */
[----:B-----5:R-:W-:-:S04]  /*9430*/  FMNMX.FTZ R7, R22, R7, !PT ;  /* 0x0000000716077209 */ /* 0x020fc80007810000 */
[----:B------:R-:W-:-:S04]  /*9440*/  FMNMX.FTZ R7, R21, R7, !PT ;  /* 0x0000000715077209 */ /* 0x000fc80007810000 */
[----:B------:R-:W-:-:S04]  /*9450*/  FMNMX.FTZ R7, R116, R7, !PT ;  /* 0x0000000774077209 */ /* 0x000fc80007810000 */
[----:B------:R-:W-:-:S04]  /*9460*/  FMNMX.FTZ R7, R117, R7, !PT ;  /* 0x0000000775077209 */ /* 0x000fc80007810000 */
[----:B------:R-:W-:-:S04]  /*9470*/  FMNMX.FTZ R7, R20, R7, !PT ;  /* 0x0000000714077209 */ /* 0x000fc80007810000 */
[----:B------:R-:W-:Y:S02]  /*9480*/  FMNMX.FTZ R7, R113, R7, !PT ;  /* 0x0000000771077209 */ /* 0x000fe40007810000 */
[----:B------:R-:W-:Y:S02]  /*9490*/  FMNMX.FTZ R99, R3, R11, !PT ;  /* 0x0000000b03637209 */ /* 0x000fe40007810000 */
[----:B------:R-:W-:Y:S02]  /*94a0*/  FMNMX.FTZ R7, R107, R7, !PT ;  /* 0x000000076b077209 */ /* 0x000fe40007810000 */
[----:B------:R-:W-:Y:S02]  /*94b0*/  FMNMX.FTZ R99, R199, R99, !PT ;  /* 0x00000063c7637209 */ /* 0x000fe40007810000 */
[----:B------:R-:W-:Y:S02]  /*94c0*/  FMNMX.FTZ R7, R101, R7, !PT ;  /* 0x0000000765077209 */ /* 0x000fe40007810000 */
[----:B------:R-:W-:-:S02]  /*94d0*/  FMNMX.FTZ R99, R43, R99, !PT ;  /* 0x000000632b637209 */ /* 0x000fc40007810000 */
        /* <DEDUP_REMOVED lines=21> */
[----:B-1----:R-:W-:-:S05]  /*9630*/  FMNMX.FTZ R6, R7, R6, !PT ;  /* 0x0000000607067209 */ /* 0x002fca0007810000 */
[----:B------:R-:W1:Y:S02]  /*9640*/  SHFL.BFLY PT, R100, R6, 0x1, 0x1f ;  /* 0x0c201f0006647f89 */ /* 0x000e6400000e0000 */
[----:B-1----:R-:W-:-:S04]  /*9650*/  FMNMX.FTZ R100, R6, R100, !PT ;  /* 0x0000006406647209 */ /* 0x002fc80007810000 */
[C---:B------:R-:W-:Y:S01]  /*9660*/  FSETP.NEU.FTZ.AND P3, PT, R100.reuse, -INF , PT ;  /* 0xff8000006400780b */ /* 0x040fe20003f7d000 */
[----:B------:R-:W-:-:S05]  /*9670*/  FMUL.FTZ R6, R100, c[0x0][0x23c] ;  /* 0x00008f0064067a20 */ /* 0x000fca0000410000 */
[----:B------:R-:W-:-:S05]  /*9680*/  FSEL R6, R6, RZ, P3 ;  /* 0x000000ff06067208 */ /* 0x000fca0001800000 */
[--C-:B------:R-:W-:Y:S02]  /*9690*/  FFMA.FTZ R179, R24, c[0x0][0x23c], -R6.reuse ;  /* 0x00008f0018b37a23 */ /* 0x100fe40000010806 */
[----:B------:R-:W2:Y:S01]  /*96a0*/  LDL.LU R24, [R1+0x48] ;  /* 0x0000480001187983 */ /* 0x000ea20000300800 */
[--C-:B------:R-:W-:Y:S01]  /*96b0*/  FFMA.FTZ R112, R23, c[0x0][0x23c], -R6.reuse ;  /* 0x00008f0017707a23 */ /* 0x100fe20000010806 */
[----:B------:R-:W-:Y:S01]  /*96c0*/  FMNMX.FTZ R99, R42, R99, !PT ;  /* 0x000000632a637209 */ /* 0x000fe20007810000 */
[--C-:B------:R-:W-:Y:S01]  /*96d0*/  FFMA.FTZ R111, R22, c[0x0][0x23c], -R6.reuse ;  /* 0x00008f00166f7a23 */ /* 0x100fe20000010806 */
[----:B------:R-:W3:Y:S01]  /*96e0*/  LDL.LU R23, [R1+0x4c] ;  /* 0x00004c0001177983 */ /* 0x000ee20000300800 */
[----:B------:R-:W-:Y:S01]  /*96f0*/  MOV R22, R67 ;  /* 0x0000004300167202 */ /* 0x000fe20000000f00 */
        /* <DEDUP_REMOVED lines=10> */
[----:B------:R1:W-:Y:S01]  /*97a0*/  MUFU.EX2 R18, R7 ;  /* 0x0000000700127308 */ /* 0x0003e20000000800 */
[--C-:B------:R-:W-:Y:S01]  /*97b0*/  FFMA.FTZ R200, R200, c[0x0][0x23c], -R6.reuse ;  /* 0x00008f00c8c87a23 */ /* 0x100fe20000010806 */
[----:B------:R-:W-:Y:S01]  /*97c0*/  FMNMX.FTZ R99, R119, R99, !PT ;  /* 0x0000006377637209 */ /* 0x000fe20007810000 */
[----:B------:R-:W-:-:S03]  /*97d0*/  FFMA.FTZ R108, R21, c[0x0][0x23c], -R6 ;  /* 0x00008f00156c7a23 */ /* 0x000fc60000010806 */
[----:B------:R-:W-:Y:S02]  /*97e0*/  FMNMX.FTZ R99, R114, R99, !PT ;  /* 0x0000006372637209 */ /* 0x000fe40007810000 */
[----:B------:R-:W-:Y:S01]  /*97f0*/  MOV R20, R8 ;  /* 0x0000000800147202 */ /* 0x000fe20000000f00 */
[--C-:B------:R-:W-:Y:S01]  /*9800*/  FFMA.FTZ R104, R116, c[0x0][0x23c], -R6.reuse ;  /* 0x00008f0074687a23 */ /* 0x100fe20000010806 */
[----:B------:R-:W-:Y:S01]  /*9810*/  FMNMX.FTZ R99, R115, R99, !PT ;  /* 0x0000006373637209 */ /* 0x000fe20007810000 */
[----:B------:R-:W-:Y:S01]  /*9820*/  FFMA.FTZ R103, R117, c[0x0][0x23c], -R6 ;  /* 0x00008f0075677a23 */ /* 0x000fe20000010806 */
[----:B------:R-:W-:Y:S02]  /*9830*/  MUFU.EX2 R200, R200 ;  /* 0x000000c800c87308 */ /* 0x000fe40000000800 */
[----:B------:R-:W-:-:S04]  /*9840*/  FMNMX.FTZ R99, R105, R99, !PT ;  /* 0x0000006369637209 */ /* 0x000fc80007810000 */
        /* <DEDUP_REMOVED lines=8> */
[----:B------:R-:W-:-:S04]  /*98d0*/  FMNMX.FTZ R99, R34, R99, !PT ;  /* 0x0000006322637209 */ /* 0x000fc80007810000 */
[----:B------:R-:W-:-:S04]  /*98e0*/  FMNMX.FTZ R99, R31, R99, !PT ;  /* 0x000000631f637209 */ /* 0x000fc80007810000 */
[----:B------:R-:W-:-:S04]  /*98f0*/  FMNMX.FTZ R99, R30, R99, !PT ;  /* 0x000000631e637209 */ /* 0x000fc80007810000 */
[----:B------:R-:W-:Y:S02]  /*9900*/  FMNMX.FTZ R99, R27, R99, !PT ;  /* 0x000000631b637209 */ /* 0x000fe40007810000 */
[----:B------:R-:W-:-:S04]  /*9910*/  FMNMX.FTZ R8, R2, R201, !PT ;  /* 0x000000c902087209 */ /* 0x000fc80007810000 */
[----:B------:R-:W-:-:S04]  /*9920*/  FMNMX.FTZ R8, R15, R8, !PT ;  /* 0x000000080f087209 */ /* 0x000fc80007810000 */
[----:B------:R-:W-:-:S04]  /*9930*/  FMNMX.FTZ R8, R202, R8, !PT ;  /* 0x00000008ca087209 */ /* 0x000fc80007810000 */
[----:B------:R-:W-:Y:S01]  /*9940*/  FMNMX.FTZ R8, R20, R8, !PT ;  /* 0x0000000814087209 */ /* 0x000fe20007810000 */
[----:B------:R-:W-:-:S03]  /*9950*/  FFMA.FTZ R93, R101, c[0x0][0x23c], -R6 ;  /* 0x00008f00655d7a23 */ /* 0x000fc60000010806 */
[----:B------:R-:W-:Y:S01]  /*9960*/  FMNMX.FTZ R8, R9, R8, !PT ;  /* 0x0000000809087209 */ /* 0x000fe20007810000 */
[--C-:B------:R-:W-:Y:S02]  /*9970*/  FFMA.FTZ R92, R102, c[0x0][0x23c], -R6.reuse ;  /* 0x00008f00665c7a23 */ /* 0x100fe40000010806 */
[--C-:B------:R-:W-:Y:S02]  /*9980*/  FFMA.FTZ R91, R110, c[0x0][0x23c], -R6.reuse ;  /* 0x00008f006e5b7a23 */ /* 0x100fe40000010806 */
[--C-:B------:R-:W-:Y:S02]  /*9990*/  FFMA.FTZ R86, R68, c[0x0][0x23c], -R6.reuse ;  /* 0x00008f0044567a23 */ /* 0x100fe40000010806 */
[--C-:B------:R-:W-:Y:S02]  /*99a0*/  FFMA.FTZ R85, R69, c[0x0][0x23c], -R6.reuse ;  /* 0x00008f0045557a23 */ /* 0x100fe40000010806 */
[--C-:B------:R-:W-:Y:S02]  /*99b0*/  FFMA.FTZ R84, R64, c[0x0][0x23c], -R6.reuse ;  /* 0x00008f0040547a23 */ /* 0x100fe40000010806 */
[----:B------:R-:W-:-:S02]  /*99c0*/  FFMA.FTZ R83, R65, c[0x0][0x23c], -R6 ;  /* 0x00008f0041537a23 */ /* 0x000fc40000010806 */
        /* <DEDUP_REMOVED lines=9> */
[----:B------:R-:W-:Y:S01]  /*9a60*/  FFMA.FTZ R73, R17, c[0x0][0x23c], -R6 ;  /* 0x00008f0011497a23 */ /* 0x000fe20000010806 */
        /* <DEDUP_REMOVED lines=9> */
[----:B------:R-:W-:Y:S02]  /*9b00*/  FMNMX.FTZ R6, R193, R6, !PT ;  /* 0x00000006c1067209 */ /* 0x000fe40007810000 */
[----:B--2---:R-:W-:-:S04]  /*9b10*/  FMNMX.FTZ R99, R24, R99, !PT ;  /* 0x0000006318637209 */ /* 0x004fc80007810000 */
[----:B---3--:R-:W-:-:S04]  /*9b20*/  FMNMX.FTZ R99, R23, R99, !PT ;  /* 0x0000006317637209 */ /* 0x008fc80007810000 */
        /* <DEDUP_REMOVED lines=17> */
[----:B------:R-:W-:Y:S02]  /*9c40*/  FSEL R21, R7, RZ, P2 ;  /* 0x000000ff07157208 */ /* 0x000fe40001000000 */
        /* <DEDUP_REMOVED lines=43> */
[--C-:B------:R-:W-:Y:S02]  /*9f00*/  FFMA.FTZ R67, R98, c[0x0][0x23c], -R21.reuse ;  /* 0x00008f0062437a23 */ /* 0x100fe40000010815 */
[----:B------:R-:W-:Y:S01]  /*9f10*/  FFMA.FTZ R66, R97, c[0x0][0x23c], -R21 ;  /* 0x00008f0061427a23 */ /* 0x000fe20000010815 */
[----:B------:R-:W1:Y:S01]  /*9f20*/  SHFL.BFLY PT, R98, R6, 0x2, 0x1f ;  /* 0x0c401f0006627f89 */ /* 0x000e6200000e0000 */
[----:B------:R-:W-:-:S04]  /*9f30*/  FMNMX.FTZ R97, R174, R7, !PT ;  /* 0x00000007ae617209 */ /* 0x000fc80007810000 */
[----:B------:R-:W-:-:S04]  /*9f40*/  FMNMX.FTZ R97, R176, R97, !PT ;  /* 0x00000061b0617209 */ /* 0x000fc80007810000 */
[----:B------:R-:W-:-:S04]  /*9f50*/  FMNMX.FTZ R97, R125, R97, !PT ;  /* 0x000000617d617209 */ /* 0x000fc80007810000 */
[----:B------:R-:W-:-:S04]  /*9f60*/  FMNMX.FTZ R97, R175, R97, !PT ;  /* 0x00000061af617209 */ /* 0x000fc80007810000 */
[----:B------:R-:W-:-:S04]  /*9f70*/  FMNMX.FTZ R97, R177, R97, !PT ;  /* 0x00000061b1617209 */ /* 0x000fc80007810000 */
[----:B------:R-:W-:Y:S02]  /*9f80*/  FMNMX.FTZ R97, R196, R97, !PT ;  /* 0x00000061c4617209 */ /* 0x000fe40007810000 */
[----:B-1----:R-:W-:-:S03]  /*9f90*/  FMNMX.FTZ R98, R6, R98, !PT ;  /* 0x0000006206627209 */ /* 0x002fc60007810000 */
[----:B------:R-:W1:Y:S04]  /*9fa0*/  SHFL.BFLY PT, R7, R97, 0x2, 0x1f ;  /* 0x0c401f0061077f89 */ /* 0x000e6800000e0000 */
[----:B------:R-:W2:Y:S01]  /*9fb0*/  SHFL.BFLY PT, R6, R98, 0x1, 0x1f ;  /* 0x0c201f0062067f89 */ /* 0x000ea200000e0000 */
[----:B-1----:R-:W-:Y:S02]  /*9fc0*/  FMNMX.FTZ R97, R97, R7, !PT ;  /* 0x0000000761617209 */ /* 0x002fe40007810000 */
[----:B--2---:R-:W-:-:S03]  /*9fd0*/  FMNMX.FTZ R98, R98, R6, !PT ;  /* 0x0000000662627209 */ /* 0x004fc60007810000 */
[----:B------:R-:W1:Y:S01]  /*9fe0*/  SHFL.BFLY PT, R6, R97, 0x1, 0x1f ;  /* 0x0c201f0061067f89 */ /* 0x000e6200000e0000 */
[C---:B------:R-:W-:Y:S01]  /*9ff0*/  FSETP.NEU.FTZ.AND P1, PT, R98.reuse, -INF , PT ;  /* 0xff8000006200780b */ /* 0x040fe20003f3d000 */
[--C-:B------:R-:W-:Y:S02]  /*a000*/  FFMA.FTZ R8, R11, c[0x0][0x23c], -R21.reuse ;  /* 0x00008f000b087a23 */ /* 0x100fe40000010815 */
[----:B------:R-:W-:Y:S02]  /*a010*/  FMUL.FTZ R7, R98, c[0x0][0x23c] ;  /* 0x00008f0062077a20 */ /* 0x000fe40000410000 */
[----:B------:R-:W-:Y:S01]  /*a020*/  FFMA.FTZ R57, R4, c[0x0][0x23c], -R21 ;  /* 0x00008f0004397a23 */ /* 0x000fe20000010815 */
[----:B------:R-:W-:Y:S01]  /*a030*/  FSEL R4, R98, RZ, P1 ;  /* 0x000000ff62047208 */ /* 0x000fe20000800000 */
[----:B------:R2:W-:Y:S04]  /*a040*/  MUFU.EX2 R11, R8 ;  /* 0x00000008000b7308 */ /* 0x0005e80000000800 */
[----:B------:R-:W-:Y:S01]  /*a050*/  FADD.FTZ R2, R2, -R4 ;  /* 0x8000000402027221 */ /* 0x000fe20000010000 */
[----:B-1----:R-:W-:-:S02]  /*a060*/  FMNMX.FTZ R97, R97, R6, !PT ;  /* 0x0000000661617209 */ /* 0x002fc40007810000 */
[----:B--2---:R-:W-:Y:S02]  /*a070*/  FSEL R8, R7, RZ, P1 ;  /* 0x000000ff07087208 */ /* 0x004fe40000800000 */
[----:B------:R-:W-:-:S04]  /*a080*/  FSETP.NEU.FTZ.AND P0, PT, R97, -INF , PT ;  /* 0xff8000006100780b */ /* 0x000fc80003f1d000 */
[C---:B------:R-:W-:Y:S01]  /*a090*/  FSEL R4, R97.reuse, RZ, P0 ;  /* 0x000000ff61047208 */ /* 0x040fe20000000000 */
[----:B------:R-:W-:Y:S02]  /*a0a0*/  FFMA.FTZ R116, R202, c[0x0][0x23c], -R8 ;  /* 0x00008f00ca747a23 */ /* 0x000fe40000010808 */
[----:B------:R-:W-:Y:S02]  /*a0b0*/  FMUL.FTZ R202, R97, c[0x0][0x23c] ;  /* 0x00008f0061ca7a20 */ /* 0x000fe40000410000 */
[----:B------:R-:W-:-:S03]  /*a0c0*/  FADD.FTZ R4, R0, -R4 ;  /* 0x8000000400047221 */ /* 0x000fc60000010000 */
[----:B------:R-:W-:Y:S01]  /*a0d0*/  FSEL R202, R202, RZ, P0 ;  /* 0x000000ffcaca7208 */ /* 0x000fe20000000000 */
[----:B------:R-:W-:Y:S02]  /*a0e0*/  FMUL.FTZ R4, R4, c[0x0][0x23c] ;  /* 0x00008f0004047a20 */ /* 0x000fe40000410000 */
[--C-:B------:R-:W-:Y:S02]  /*a0f0*/  FFMA.FTZ R71, R114, c[0x0][0x23c], -R21.reuse ;  /* 0x00008f0072477a23 */ /* 0x100fe40000010815 */
[----:B------:R-:W-:Y:S02]  /*a100*/  FFMA.FTZ R114, R203, c[0x0][0x23c], -R202 ;  /* 0x00008f00cb727a23 */ /* 0x000fe400000108ca */
[----:B------:R-:W-:Y:S01]  /*a110*/  FMUL.FTZ R2, R2, c[0x0][0x23c] ;  /* 0x00008f0002027a20 */ /* 0x000fe20000410000 */
[----:B------:R1:W-:Y:S01]  /*a120*/  MUFU.EX2 R203, R4 ;  /* 0x0000000400cb7308 */ /* 0x0003e20000000800 */
[--C-:B------:R-:W-:Y:S02]  /*a130*/  FFMA.FTZ R63, R31, c[0x0][0x23c], -R21.reuse ;  /* 0x00008f001f3f7a23 */ /* 0x100fe40000010815 */
[----:B------:R-:W-:-:S02]  /*a140*/  FFMA.FTZ R62, R30, c[0x0][0x23c], -R21 ;  /* 0x00008f001e3e7a23 */ /* 0x000fc40000010815 */
[--C-:B------:R-:W-:Y:S01]  /*a150*/  FFMA.FTZ R56, R5, c[0x0][0x23c], -R21.reuse ;  /* 0x00008f0005387a23 */ /* 0x100fe20000010815 */
[----:B------:R-:W2:Y:S01]  /*a160*/  LDSM.16.MT88.4 R28, [R212+0x4000] ;  /* 0x00400000d41c783b */ /* 0x000ea20000004200 */
[--C-:B------:R-:W-:Y:S02]  /*a170*/  FFMA.FTZ R68, R106, c[0x0][0x23c], -R21.reuse ;  /* 0x00008f006a447a23 */ /* 0x100fe40000010815 */
[--C-:B------:R-:W-:Y:S02]  /*a180*/  FFMA.FTZ R106, R9, c[0x0][0x23c], -R8.reuse ;  /* 0x00008f00096a7a23 */ /* 0x100fe40000010808 */
[----:B------:R-:W3:Y:S01]  /*a190*/  MUFU.EX2 R9, R2 ;  /* 0x0000000200097308 */ /* 0x000ee20000000800 */
[----:B-1----:R-:W1:Y:S01]  /*a1a0*/  LDSM.16.MT88.4 R4, [R211+0x4000] ;  /* 0x00400000d304783b */ /* 0x002e620000004200 */
[----:B------:R-:W-:Y:S02]  /*a1b0*/  FFMA.FTZ R201, R201, c[0x0][0x23c], -R8 ;  /* 0x00008f00c9c97a23 */ /* 0x000fe40000010808 */
[----:B------:R-:W-:-:S02]  /*a1c0*/  FFMA.FTZ R60, R24, c[0x0][0x23c], -R21 ;  /* 0x00008f00183c7a23 */ /* 0x000fc40000010815 */
[--C-:B------:R-:W-:Y:S02]  /*a1d0*/  FFMA.FTZ R70, R115, c[0x0][0x23c], -R21.reuse ;  /* 0x00008f0073467a23 */ /* 0x100fe40000010815 */
[----:B------:R4:W-:Y:S01]  /*a1e0*/  MUFU.EX2 R24, R201 ;  /* 0x000000c900187308 */ /* 0x0009e20000000800 */
[--C-:B------:R-:W-:Y:S01]  /*a1f0*/  FFMA.FTZ R65, R109, c[0x0][0x23c], -R21.reuse ;  /* 0x00008f006d417a23 */ /* 0x100fe20000010815 */
[----:B------:R-:W-:Y:S01]  /*a200*/  FSEL R16, R100, RZ, P3 ;  /* 0x000000ff64107208 */ /* 0x000fe20001800000 */
[--C-:B------:R-:W-:Y:S02]  /*a210*/  FFMA.FTZ R184, R15, c[0x0][0x23c], -R8.reuse ;  /* 0x00008f000fb87a23 */ /* 0x100fe40000010808 */
[----:B------:R-:W-:Y:S02]  /*a220*/  FFMA.FTZ R109, R20, c[0x0][0x23c], -R8 ;  /* 0x00008f00146d7a23 */ /* 0x000fe40000010808 */
[--C-:B------:R-:W-:Y:S02]  /*a230*/  FFMA.FTZ R178, R12, c[0x0][0x23c], -R202.reuse ;  /* 0x00008f000cb27a23 */ /* 0x100fe400000108ca */
[----:B------:R-:W-:Y:S01]  /*a240*/  FFMA.FTZ R115, R14, c[0x0][0x23c], -R202 ;  /* 0x00008f000e737a23 */ /* 0x000fe200000108ca */
[----:B------:R-:W-:Y:S01]  /*a250*/  FSEL R12, R99, RZ, P2 ;  /* 0x000000ff630c7208 */ /* 0x000fe20001000000 */
[----:B------:R-:W-:-:S02]  /*a260*/  FFMA.FTZ R69, R105, c[0x0][0x23c], -R21 ;  /* 0x00008f0069457a23 */ /* 0x000fc40000010815 */
[----:B----4-:R-:W-:Y:S01]  /*a270*/  FFMA.FTZ R201, R13, c[0x0][0x23c], -R202 ;  /* 0x00008f000dc97a23 */ /* 0x010fe200000108ca */
[----:B------:R-:W4:Y:S01]  /*a280*/  MUFU.EX2 R184, R184 ;  /* 0x000000b800b87308 */ /* 0x000f220000000800 */
[--C-:B------:R-:W-:Y:S02]  /*a290*/  FFMA.FTZ R2, R19, c[0x0][0x23c], -R8.reuse ;  /* 0x00008f0013027a23 */ /* 0x100fe40000010808 */
[----:B------:R-:W-:Y:S02]  /*a2a0*/  FFMA.FTZ R105, R120, c[0x0][0x23c], -R8 ;  /* 0x00008f0078697a23 */ /* 0x000fe40000010808 */
[----:B------:R-:W-:Y:S02]  /*a2b0*/  FADD.FTZ R16, R36, -R16 ;  /* 0x8000001024107221 */ /* 0x000fe40000010000 */
[----:B------:R-:W-:Y:S01]  /*a2c0*/  FFMA.FTZ R0, R10, c[0x0][0x23c], -R8 ;  /* 0x00008f000a007a23 */ /* 0x000fe20000010808 */
[----:B------:R-:W-:Y:S01]  /*a2d0*/  MUFU.EX2 R116, R116 ;  /* 0x0000007400747308 */ /* 0x000fe20000000800 */
[-C--:B---3--:R-:W-:Y:S01]  /*a2e0*/  FMUL.FTZ R8, R156, R9.reuse ;  /* 0x000000099c087220 */ /* 0x088fe20000410000 */
[----:B------:R-:W-:Y:S01]  /*a2f0*/  MOV R156, R9 ;  /* 0x00000009009c7202 */ /* 0x000fe20000000f00 */
[----:B------:R-:W-:-:S05]  /*a300*/  FADD.FTZ R3, R3, -R12 ;  /* 0x8000000c03037221 */ /* 0x000fca0000010000 */
[----:B------:R-:W-:Y:S01]  /*a310*/  MUFU.EX2 R109, R109 ;  /* 0x0000006d006d7308 */ /* 0x000fe20000000800 */
[--C-:B------:R-:W-:Y:S02]  /*a320*/  FFMA.FTZ R199, R199, c[0x0][0x23c], -R21.reuse ;  /* 0x00008f00c7c77a23 */ /* 0x100fe40000010815 */
[----:B------:R-:W-:-:S05]  /*a330*/  FFMA.FTZ R117, R43, c[0x0][0x23c], -R21 ;  /* 0x00008f002b757a23 */ /* 0x000fca0000010815 */
[----:B------:R-:W-:Y:S01]  /*a340*/  MUFU.EX2 R201, R201 ;  /* 0x000000c900c97308 */ /* 0x000fe20000000800 */
[----:B------:R-:W-:Y:S02]  /*a350*/  FFMA.FTZ R110, R42, c[0x0][0x23c], -R21 ;  /* 0x00008f002a6e7a23 */ /* 0x000fe40000010815 */
[----:B------:R-:W-:-:S05]  /*a360*/  FMUL.FTZ R16, R16, c[0x0][0x23c] ;  /* 0x00008f0010107a20 */ /* 0x000fca0000410000 */
[----:B------:R-:W-:Y:S01]  /*a370*/  MUFU.EX2 R178, R178 ;  /* 0x000000b200b27308 */ /* 0x000fe20000000800 */
[----:B------:R-:W-:-:S07]  /*a380*/  FMUL.FTZ R3, R3, c[0x0][0x23c] ;  /* 0x00008f0003037a20 */ /* 0x000fce0000410000 */
[----:B------:R-:W-:Y:S01]  /*a390*/  MUFU.EX2 R115, R115 ;  /* 0x0000007300737308 */ /* 0x000fe20000000800 */
[----:B------:R-:W-:-:S07]  /*a3a0*/  FMUL.FTZ R12, R152, R156 ;  /* 0x0000009c980c7220 */ /* 0x000fce0000410000 */
[----:B------:R-:W3:Y:S01]  /*a3b0*/  MUFU.EX2 R114, R114 ;  /* 0x0000007200727308 */ /* 0x000ee20000000800 */
[----:B------:R-:W-:Y:S01]  /*a3c0*/  FMUL.FTZ R10, R158, R203 ;  /* 0x000000cb9e0a7220 */ /* 0x000fe20000410000 */
[----:B------:R-:W-:-:S06]  /*a3d0*/  MOV R158, R11 ;  /* 0x0000000b009e7202 */ /* 0x000fcc0000000f00 */
[----:B------:R5:W-:Y:S01]  /*a3e0*/  MUFU.EX2 R152, R16 ;  /* 0x0000001000987308 */ /* 0x000be20000000800 */
[----:B------:R-:W-:Y:S01]  /*a3f0*/  FMUL.FTZ R11, R159, R203 ;  /* 0x000000cb9f0b7220 */ /* 0x000fe20000410000 */
[----:B------:R-:W-:Y:S01]  /*a400*/  MOV R159, R18 ;  /* 0x00000012009f7202 */ /* 0x000fe20000000f00 */
[----:B------:R-:W-:-:S05]  /*a410*/  FFMA.FTZ R107, R40, c[0x0][0x23c], -R21 ;  /* 0x00008f00286b7a23 */ /* 0x000fca0000010815 */
[----:B------:R-:W-:Y:S01]  /*a420*/  MUFU.EX2 R199, R199 ;  /* 0x000000c700c77308 */ /* 0x000fe20000000800 */
[----:B------:R-:W-:Y:S02]  /*a430*/  FFMA.FTZ R102, R35, c[0x0][0x23c], -R21 ;  /* 0x00008f0023667a23 */ /* 0x000fe40000010815 */
[----:B-----5:R-:W-:-:S05]  /*a440*/  FMUL.FTZ R16, R140, R156 ;  /* 0x0000009c8c107220 */ /* 0x020fca0000410000 */
[----:B------:R-:W-:Y:S01]  /*a450*/  MUFU.EX2 R117, R117 ;  /* 0x0000007500757308 */ /* 0x000fe20000000800 */
[--C-:B------:R-:W-:Y:S01]  /*a460*/  FFMA.FTZ R101, R118, c[0x0][0x23c], -R21.reuse ;  /* 0x00008f0076657a23 */ /* 0x100fe20000010815 */
[----:B----4-:R-:W-:Y:S01]  /*a470*/  F2FP.PACK_AB R20, R184, R24 ;  /* 0x00000018b814723e */ /* 0x010fe200000000ff */
[----:B------:R-:W-:-:S05]  /*a480*/  FFMA.FTZ R72, R119, c[0x0][0x23c], -R21 ;  /* 0x00008f0077487a23 */ /* 0x000fca0000010815 */
[----:B------:R-:W-:Y:S01]  /*a490*/  MUFU.EX2 R110, R110 ;  /* 0x0000006e006e7308 */ /* 0x000fe20000000800 */
[--C-:B------:R-:W-:Y:S02]  /*a4a0*/  FFMA.FTZ R64, R34, c[0x0][0x23c], -R21.reuse ;  /* 0x00008f0022407a23 */ /* 0x100fe40000010815 */
[--C-:B------:R-:W-:Y:S01]  /*a4b0*/  FFMA.FTZ R61, R27, c[0x0][0x23c], -R21.reuse ;  /* 0x00008f001b3d7a23 */ /* 0x100fe20000010815 */
[----:B------:R-:W4:Y:S04]  /*a4c0*/  LDSM.16.MT88.4 R32, [R212+0x4400] ;  /* 0x00440000d420783b */ /* 0x000f280000004200 */
[----:B------:R-:W5:Y:S01]  /*a4d0*/  MUFU.EX2 R140, R3 ;  /* 0x00000003008c7308 */ /* 0x000f620000000800 */
[--C-:B------:R-:W-:Y:S01]  /*a4e0*/  FFMA.FTZ R59, R23, c[0x0][0x23c], -R21.reuse ;  /* 0x00008f00173b7a23 */ /* 0x100fe20000010815 */
[----:B---3--:R-:W-:Y:S01]  /*a4f0*/  F2FP.PACK_AB R23, R114, R115 ;  /* 0x000000737217723e */ /* 0x008fe200000000ff */
[----:B------:R-:W-:Y:S01]  /*a500*/  FFMA.FTZ R58, R22, c[0x0][0x23c], -R21 ;  /* 0x00008f00163a7a23 */ /* 0x000fe20000010815 */
[----:B------:R-:W-:Y:S01]  /*a510*/  F2FP.PACK_AB R21, R178, R201 ;  /* 0x000000c9b215723e */ /* 0x000fe200000000ff */
[----:B------:R-:W-:Y:S01]  /*a520*/  FMUL.FTZ R9, R157, R156 ;  /* 0x0000009c9d097220 */ /* 0x000fe20000410000 */
[----:B------:R-:W-:Y:S01]  /*a530*/  F2FP.PACK_AB R22, R109, R116 ;  /* 0x000000746d16723e */ /* 0x000fe200000000ff */
[----:B------:R-:W-:-:S02]  /*a540*/  FMUL.FTZ R13, R153, R156 ;  /* 0x0000009c990d7220 */ /* 0x000fc40000410000 */
[-C--:B------:R-:W-:Y:S02]  /*a550*/  FMUL.FTZ R14, R154, R203.reuse ;  /* 0x000000cb9a0e7220 */ /* 0x080fe40000410000 */
[-C--:B------:R-:W-:Y:S02]  /*a560*/  FMUL.FTZ R15, R155, R203.reuse ;  /* 0x000000cb9b0f7220 */ /* 0x080fe40000410000 */
[-C--:B------:R-:W-:Y:S02]  /*a570*/  FMUL.FTZ R17, R141, R156.reuse ;  /* 0x0000009c8d117220 */ /* 0x080fe40000410000 */
[-C--:B------:R-:W-:Y:S02]  /*a580*/  FMUL.FTZ R18, R142, R203.reuse ;  /* 0x000000cb8e127220 */ /* 0x080fe40000410000 */
[----:B------:R-:W-:Y:S02]  /*a590*/  FMUL.FTZ R19, R143, R203 ;  /* 0x000000cb8f137220 */ /* 0x000fe40000410000 */
[----:B------:R-:W-:-:S02]  /*a5a0*/  FMUL.FTZ R136, R136, R156 ;  /* 0x0000009c88887220 */ /* 0x000fc40000410000 */
[----:B------:R-:W-:Y:S02]  /*a5b0*/  FMUL.FTZ R137, R137, R156 ;  /* 0x0000009c89897220 */ /* 0x000fe40000410000 */
[-C--:B------:R-:W-:Y:S02]  /*a5c0*/  FMUL.FTZ R138, R138, R203.reuse ;  /* 0x000000cb8a8a7220 */ /* 0x080fe40000410000 */
[----:B------:R-:W-:Y:S02]  /*a5d0*/  FMUL.FTZ R139, R139, R203 ;  /* 0x000000cb8b8b7220 */ /* 0x000fe40000410000 */
[--C-:B------:R-:W-:Y:S02]  /*a5e0*/  FFMA.FTZ R119, R39, c[0x0][0x23c], -R202.reuse ;  /* 0x00008f0027777a23 */ /* 0x100fe400000108ca */
[--C-:B------:R-:W-:Y:S02]  /*a5f0*/  FFMA.FTZ R113, R38, c[0x0][0x23c], -R202.reuse ;  /* 0x00008f0026717a23 */ /* 0x100fe400000108ca */
[----:B------:R-:W-:-:S02]  /*a600*/  FFMA.FTZ R118, R37, c[0x0][0x23c], -R202 ;  /* 0x00008f0025767a23 */ /* 0x000fc400000108ca */
[----:B------:R-:W3:Y:S01]  /*a610*/  LDSM.16.MT88.4 R36, [R211+0x4400] ;  /* 0x00440000d324783b */ /* 0x000ee20000004200 */
[----:B--2---:R-:W-:Y:S01]  /*a620*/  HMMA.16816.F32 R8, R20, R28, R8 ;  /* 0x0000001c1408723c */ /* 0x004fe20000001808 */
[----:B------:R-:W-:Y:S01]  /*a630*/  MOV R142, R45 ;  /* 0x0000002d008e7202 */ /* 0x000fe20000000f00 */
[----:B-----5:R-:W-:Y:S01]  /*a640*/  FMUL.FTZ R27, R163, R140 ;  /* 0x0000008ca31b7220 */ /* 0x020fe20000410000 */
[----:B------:R-:W-:Y:S01]  /*a650*/  MOV R143, R25 ;  /* 0x00000019008f7202 */ /* 0x000fe20000000f00 */
[----:B------:R-:W-:Y:S01]  /*a660*/  FMUL.FTZ R25, R161, R152 ;  /* 0x00000098a1197220 */ /* 0x000fe20000410000 */
[----:B------:R-:W-:-:S03]  /*a670*/  MOV R155, R46 ;  /* 0x0000002e009b7202 */ /* 0x000fc60000000f00 */
[----:B------:R-:W-:Y:S01]  /*a680*/  HMMA.16816.F32 R12, R20, R30, R12 ;  /* 0x0000001e140c723c */ /* 0x000fe2000000180c */
[----:B------:R-:W-:Y:S02]  /*a690*/  MOV R153, R44 ;  /* 0x0000002c00997202 */ /* 0x000fe40000000f00 */
[----:B------:R-:W-:Y:S01]  /*a6a0*/  MOV R157, R24 ;  /* 0x00000018009d7202 */ /* 0x000fe20000000f00 */
[----:B------:R-:W-:Y:S01]  /*a6b0*/  FMUL.FTZ R24, R160, R152 ;  /* 0x00000098a0187220 */ /* 0x000fe20000410000 */
[----:B------:R-:W-:-:S03]  /*a6c0*/  F2FP.PACK_AB R44, R200, R159 ;  /* 0x0000009fc82c723e */ /* 0x000fc600000000ff */
[----:B-1----:R-:W-:Y:S01]  /*a6d0*/  HMMA.16816.F32 R16, R20, R4, R16 ;  /* 0x000000041410723c */ /* 0x002fe20000001810 */
[----:B------:R-:W-:Y:S01]  /*a6e0*/  F2FP.PACK_AB R45, R199, R158 ;  /* 0x0000009ec72d723e */ /* 0x000fe200000000ff */
[-C--:B------:R-:W-:Y:S01]  /*a6f0*/  FMUL.FTZ R148, R148, R152.reuse ;  /* 0x0000009894947220 */ /* 0x080fe20000410000 */
[----:B------:R-:W-:Y:S01]  /*a700*/  F2FP.PACK_AB R46, R112, R179 ;  /* 0x000000b3702e723e */ /* 0x000fe200000000ff */
[----:B------:R-:W-:-:S04]  /*a710*/  FMUL.FTZ R149, R149, R152 ;  /* 0x0000009895957220 */ /* 0x000fc80000410000 */
[----:B------:R-:W-:Y:S01]  /*a720*/  HMMA.16816.F32 R20, R20, R6, R136 ;  /* 0x000000061414723c */ /* 0x000fe20000001888 */
[-C--:B------:R-:W-:Y:S02]  /*a730*/  FMUL.FTZ R150, R150, R140.reuse ;  /* 0x0000008c96967220 */ /* 0x080fe40000410000 */
[----:B------:R-:W-:-:S04]  /*a740*/  FMUL.FTZ R151, R151, R140 ;  /* 0x0000008c97977220 */ /* 0x000fc80000410000 */
[----:B------:R-:W-:Y:S01]  /*a750*/  MOV R136, R26 ;  /* 0x0000001a00887202 */ /* 0x000fe20000000f00 */
[----:B------:R-:W-:Y:S01]  /*a760*/  FMUL.FTZ R26, R162, R140 ;  /* 0x0000008ca21a7220 */ /* 0x000fe20000410000 */
[----:B------:R-:W-:Y:S02]  /*a770*/  MOV R138, R47 ;  /* 0x0000002f008a7202 */ /* 0x000fe40000000f00 */
[----:B------:R-:W-:Y:S01]  /*a780*/  F2FP.PACK_AB R47, R110, R117 ;  /* 0x000000756e2f723e */ /* 0x000fe200000000ff */
[----:B------:R-:W-:Y:S01]  /*a790*/  FFMA.FTZ R3, R123, c[0x0][0x23c], -R202 ;  /* 0x00008f007b037a23 */ /* 0x000fe200000108ca */
[----:B------:R-:W1:Y:S05]  /*a7a0*/  MUFU.EX2 R108, R108 ;  /* 0x0000006c006c7308 */ /* 0x000e6a0000000800 */
[C---:B------:R-:W-:Y:S03]  /*a7b0*/  HMMA.16816.F32 R24, R44.reuse, R28, R24 ;  /* 0x0000001c2c18723c */ /* 0x040fe60000001818 */
[----:B------:R-:W-:Y:S05]  /*a7c0*/  MUFU.EX2 R104, R104 ;  /* 0x0000006800687308 */ /* 0x000fea0000000800 */
[----:B------:R-:W-:Y:S03]  /*a7d0*/  HMMA.16816.F32 R28, R44, R30, R148 ;  /* 0x0000001e2c1c723c */ /* 0x000fe60000001894 */
[----:B------:R-:W-:Y:S01]  /*a7e0*/  MUFU.EX2 R103, R103 ;  /* 0x0000006700677308 */ /* 0x000fe20000000800 */
[----:B------:R-:W-:Y:S01]  /*a7f0*/  FMUL.FTZ R139, R99, c[0x0][0x23c] ;  /* 0x00008f00638b7a20 */ /* 0x000fe20000410000 */
[----:B------:R-:W-:-:S06]  /*a800*/  MOV R137, R41 ;  /* 0x0000002900897202 */ /* 0x000fcc0000000f00 */
[----:B------:R-:W-:Y:S01]  /*a810*/  MUFU.EX2 R107, R107 ;  /* 0x0000006b006b7308 */ /* 0x000fe20000000800 */
[----:B------:R-:W-:-:S07]  /*a820*/  FSETP.NEU.FTZ.AND P1, PT, R99, -INF , PT ;  /* 0xff8000006300780b */ /* 0x000fce0003f3d000 */
[----:B------:R-:W2:Y:S01]  /*a830*/  MUFU.EX2 R102, R102 ;  /* 0x0000006600667308 */ /* 0x000ea20000000800 */
[----:B------:R-:W-:-:S07]  /*a840*/  FMUL.FTZ R40, R144, R152 ;  /* 0x0000009890287220 */ /* 0x000fce0000410000 */
[----:B------:R-:W-:Y:S01]  /*a850*/  MUFU.EX2 R101, R101 ;  /* 0x0000006500657308 */ /* 0x000fe20000000800 */
[----:B------:R-:W-:-:S07]  /*a860*/  FMUL.FTZ R41, R145, R152 ;  /* 0x0000009891297220 */ /* 0x000fce0000410000 */
[----:B------:R-:W5:Y:S01]  /*a870*/  MUFU.EX2 R72, R72 ;  /* 0x0000004800487308 */ /* 0x000f620000000800 */
[----:B------:R-:W-:-:S07]  /*a880*/  FMUL.FTZ R42, R146, R140 ;  /* 0x0000008c922a7220 */ /* 0x000fce0000410000 */
[----:B------:R-:W-:Y:S01]  /*a890*/  MUFU.EX2 R106, R106 ;  /* 0x0000006a006a7308 */ /* 0x000fe20000000800 */
[----:B------:R-:W-:-:S07]  /*a8a0*/  FMUL.FTZ R43, R147, R140 ;  /* 0x0000008c932b7220 */ /* 0x000fce0000410000 */
[----:B------:R-:W1:Y:S08]  /*a8b0*/  MUFU.EX2 R2, R2 ;  /* 0x0000000200027308 */ /* 0x000e700000000800 */
[----:B------:R-:W-:Y:S08]  /*a8c0*/  MUFU.EX2 R105, R105 ;  /* 0x0000006900697308 */ /* 0x000ff00000000800 */
[----:B------:R-:W-:Y:S08]  /*a8d0*/  MUFU.EX2 R0, R0 ;  /* 0x0000000000007308 */ /* 0x000ff00000000800 */
[----:B------:R-:W-:Y:S08]  /*a8e0*/  MUFU.EX2 R119, R119 ;  /* 0x0000007700777308 */ /* 0x000ff00000000800 */
[----:B------:R-:W1:Y:S08]  /*a8f0*/  MUFU.EX2 R113, R113 ;  /* 0x0000007100717308 */ /* 0x000e700000000800 */
[----:B------:R-:W-:Y:S08]  /*a900*/  MUFU.EX2 R118, R118 ;  /* 0x0000007600767308 */ /* 0x000ff00000000800 */
[----:B------:R-:W3:Y:S01]  /*a910*/  MUFU.EX2 R3, R3 ;  /* 0x0000000300037308 */ /* 0x000ee20000000800 */
[----:B------:R-:W-:-:S02]  /*a920*/  FMUL.FTZ R132, R132, R152 ;  /* 0x0000009884847220 */ /* 0x000fc40000410000 */
[----:B------:R-:W-:Y:S02]  /*a930*/  FMUL.FTZ R133, R133, R152 ;  /* 0x0000009885857220 */ /* 0x000fe40000410000 */
[-C--:B------:R-:W-:Y:S02]  /*a940*/  FMUL.FTZ R134, R134, R140.reuse ;  /* 0x0000008c86867220 */ /* 0x080fe40000410000 */
[----:B------:R-:W-:Y:S01]  /*a950*/  FMUL.FTZ R135, R135, R140 ;  /* 0x0000008c87877220 */ /* 0x000fe20000410000 */
[----:B------:R-:W-:Y:S01]  /*a960*/  FSEL R139, R139, RZ, P1 ;  /* 0x000000ff8b8b7208 */ /* 0x000fe20000800000 */
[----:B------:R-:W-:Y:S01]  /*a970*/  HMMA.16816.F32 R40, R44, R4, R40 ;  /* 0x000000042c28723c */ /* 0x000fe20000001828 */
[----:B------:R-:W-:Y:S01]  /*a980*/  MOV R161, R51 ;  /* 0x0000003300a17202 */ /* 0x000fe20000000f00 */
[----:B------:R-:W-:Y:S01]  /*a990*/  FMUL.FTZ R154, R98, c[0x0][0x23c] ;  /* 0x00008f00629a7a20 */ /* 0x000fe20000410000 */
[----:B-1----:R-:W-:Y:S01]  /*a9a0*/  F2FP.PACK_AB R48, R108, R111 ;  /* 0x0000006f6c30723e */ /* 0x002fe200000000ff */
[----:B------:R-:W-:Y:S01]  /*a9b0*/  FFMA.FTZ R120, R50, c[0x0][0x23c], -R139 ;  /* 0x00008f0032787a23 */ /* 0x000fe2000001088b */
[----:B--2---:R-:W-:-:S02]  /*a9c0*/  F2FP.PACK_AB R49, R102, R107 ;  /* 0x0000006b6631723e */ /* 0x004fc400000000ff */
[----:B------:R-:W-:Y:S01]  /*a9d0*/  FSETP.NEU.FTZ.AND P0, PT, R98, -INF , PT ;  /* 0xff8000006200780b */ /* 0x000fe20003f1d000 */
[----:B------:R-:W-:Y:S01]  /*a9e0*/  HMMA.16816.F32 R4, R44, R6, R132 ;  /* 0x000000062c04723c */ /* 0x000fe20000001884 */
[----:B------:R-:W-:Y:S01]  /*a9f0*/  F2FP.PACK_AB R50, R103, R104 ;  /* 0x000000686732723e */ /* 0x000fe200000000ff */
[--C-:B------:R-:W-:Y:S01]  /*aa00*/  FFMA.FTZ R171, R171, c[0x0][0x23c], -R202.reuse ;  /* 0x00008f00abab7a23 */ /* 0x100fe200000108ca */
[----:B-----5:R-:W-:Y:S01]  /*aa10*/  F2FP.PACK_AB R51, R72, R101 ;  /* 0x000000654833723e */ /* 0x020fe200000000ff */
[--C-:B------:R-:W-:Y:S01]  /*aa20*/  FFMA.FTZ R182, R182, c[0x0][0x23c], -R202.reuse ;  /* 0x00008f00b6b67a23 */ /* 0x100fe200000108ca */
[----:B------:R-:W-:Y:S01]  /*aa30*/  MOV R141, R172 ;  /* 0x000000ac008d7202 */ /* 0x000fe20000000f00 */
[----:B------:R-:W-:Y:S01]  /*aa40*/  FFMA.FTZ R181, R181, c[0x0][0x23c], -R202 ;  /* 0x00008f00b5b57a23 */ /* 0x000fe200000108ca */
[----:B------:R-:W-:Y:S01]  /*aa50*/  F2FP.PACK_AB R44, R2, R106 ;  /* 0x0000006a022c723e */ /* 0x000fe200000000ff */
[----:B------:R-:W-:Y:S01]  /*aa60*/  MUFU.EX2 R96, R96 ;  /* 0x0000006000607308 */ /* 0x000fe20000000800 */
[----:B------:R-:W-:-:S07]  /*aa70*/  F2FP.PACK_AB R45, R113, R119 ;  /* 0x00000077712d723e */ /* 0x000fce00000000ff */
[----:B------:R-:W-:Y:S01]  /*aa80*/  MUFU.EX2 R95, R95 ;  /* 0x0000005f005f7308 */ /* 0x000fe20000000800 */
[----:B------:R-:W-:-:S07]  /*aa90*/  F2FP.PACK_AB R46, R0, R105 ;  /* 0x00000069002e723e */ /* 0x000fce00000000ff */
[----:B------:R-:W-:Y:S01]  /*aaa0*/  MUFU.EX2 R94, R94 ;  /* 0x0000005e005e7308 */ /* 0x000fe20000000800 */
[----:B---3--:R-:W-:Y:S01]  /*aab0*/  F2FP.PACK_AB R47, R3, R118 ;  /* 0x00000076032f723e */ /* 0x008fe200000000ff */
[----:B----4-:R-:W-:Y:S01]  /*aac0*/  HMMA.16816.F32 R24, R48, R32, R24 ;  /* 0x000000203018723c */ /* 0x010fe20000001818 */
[----:B------:R-:W-:-:S05]  /*aad0*/  FSEL R154, R154, RZ, P0 ;  /* 0x000000ff9a9a7208 */ /* 0x000fca0000000000 */
[----:B------:R-:W-:Y:S01]  /*aae0*/  MUFU.EX2 R93, R93 ;  /* 0x0000005d005d7308 */ /* 0x000fe20000000800 */
[----:B------:R-:W-:Y:S01]  /*aaf0*/  MOV R160, R173 ;  /* 0x000000ad00a07202 */ /* 0x000fe20000000f00 */
[C---:B------:R-:W-:Y:S06]  /*ab00*/  HMMA.16816.F32 R8, R44.reuse, R32, R8 ;  /* 0x000000202c08723c */ /* 0x040fec0000001808 */
[----:B------:R-:W-:Y:S08]  /*ab10*/  MUFU.EX2 R71, R71 ;  /* 0x0000004700477308 */ /* 0x000ff00000000800 */
[----:B------:R-:W-:Y:S01]  /*ab20*/  MUFU.EX2 R70, R70 ;  /* 0x0000004600467308 */ /* 0x000fe20000000800 */
[C---:B------:R-:W-:Y:S07]  /*ab30*/  HMMA.16816.F32 R12, R44.reuse, R34, R12 ;  /* 0x000000222c0c723c */ /* 0x040fee000000180c */
[----:B------:R-:W-:Y:S01]  /*ab40*/  MUFU.EX2 R69, R69 ;  /* 0x0000004500457308 */ /* 0x000fe20000000800 */
[C---:B------:R-:W-:Y:S07]  /*ab50*/  HMMA.16816.F32 R16, R44.reuse, R36, R16 ;  /* 0x000000242c10723c */ /* 0x040fee0000001810 */
[----:B------:R-:W-:Y:S01]  /*ab60*/  MUFU.EX2 R68, R68 ;  /* 0x0000004400447308 */ /* 0x000fe20000000800 */
[----:B------:R-:W-:Y:S01]  /*ab70*/  HMMA.16816.F32 R20, R44, R38, R20 ;  /* 0x000000262c14723c */ /* 0x000fe20000001814 */
[----:B------:R-:W1:Y:S01]  /*ab80*/  LDSM.16.MT88.4 R44, [R212+0x4800] ;  /* 0x00480000d42c783b */ /* 0x000e620000004200 */
[----:B------:R-:W-:-:S02]  /*ab90*/  FFMA.FTZ R168, R168, c[0x0][0x23c], -R202 ;  /* 0x00008f00a8a87a23 */ /* 0x000fc400000108ca */
[----:B------:R-:W-:Y:S01]  /*aba0*/  FFMA.FTZ R128, R128, c[0x0][0x23c], -R202 ;  /* 0x00008f0080807a23 */ /* 0x000fe200000108ca */
[----:B------:R-:W-:Y:S03]  /*abb0*/  LDSM.16.MT88.4 R148, [R212+0x5c00] ;  /* 0x005c0000d494783b */ /* 0x000fe60000004200 */
[----:B------:R-:W-:Y:S01]  /*abc0*/  HMMA.16816.F32 R28, R48, R34, R28 ;  /* 0x00000022301c723c */ /* 0x000fe2000000181c */
[----:B------:R-:W2:Y:S01]  /*abd0*/  LDSM.16.MT88.4 R32, [R211+0x4800] ;  /* 0x00480000d320783b */ /* 0x000ea20000004200 */
[--C-:B------:R-:W-:Y:S02]  /*abe0*/  FFMA.FTZ R123, R248, c[0x0][0x23c], -R154.reuse ;  /* 0x00008f00f87b7a23 */ /* 0x100fe4000001089a */
[--C-:B------:R-:W-:Y:S02]  /*abf0*/  FFMA.FTZ R124, R124, c[0x0][0x23c], -R154.reuse ;  /* 0x00008f007c7c7a23 */ /* 0x100fe4000001089a */
[----:B------:R-:W-:-:S02]  /*ac00*/  FFMA.FTZ R129, R129, c[0x0][0x23c], -R154 ;  /* 0x00008f0081817a23 */ /* 0x000fc4000001089a */
[----:B------:R-:W-:Y:S02]  /*ac10*/  FFMA.FTZ R173, R249, c[0x0][0x23c], -R154 ;  /* 0x00008f00f9ad7a23 */ /* 0x000fe4000001089a */
[----:B------:R-:W-:Y:S01]  /*ac20*/  FFMA.FTZ R172, R183, c[0x0][0x23c], -R202 ;  /* 0x00008f00b7ac7a23 */ /* 0x000fe200000108ca */
[----:B------:R-:W-:Y:S08]  /*ac30*/  MUFU.EX2 R123, R123 ;  /* 0x0000007b007b7308 */ /* 0x000ff00000000800 */
[----:B------:R-:W3:Y:S08]  /*ac40*/  MUFU.EX2 R124, R124 ;  /* 0x0000007c007c7308 */ /* 0x000ef00000000800 */
[----:B------:R-:W-:Y:S08]  /*ac50*/  MUFU.EX2 R129, R129 ;  /* 0x0000008100817308 */ /* 0x000ff00000000800 */
[----:B------:R-:W-:Y:S08]  /*ac60*/  MUFU.EX2 R173, R173 ;  /* 0x000000ad00ad7308 */ /* 0x000ff00000000800 */
[----:B------:R-:W-:Y:S08]  /*ac70*/  MUFU.EX2 R172, R172 ;  /* 0x000000ac00ac7308 */ /* 0x000ff00000000800 */
[----:B------:R-:W4:Y:S08]  /*ac80*/  MUFU.EX2 R171, R171 ;  /* 0x000000ab00ab7308 */ /* 0x000f300000000800 */
[----:B------:R-:W-:Y:S08]  /*ac90*/  MUFU.EX2 R182, R182 ;  /* 0x000000b600b67308 */ /* 0x000ff00000000800 */
[----:B------:R-:W5:Y:S01]  /*aca0*/  MUFU.EX2 R181, R181 ;  /* 0x000000b500b57308 */ /* 0x000f620000000800 */
[C---:B------:R-:W-:Y:S07]  /*acb0*/  HMMA.16816.F32 R40, R48.reuse, R36, R40 ;  /* 0x000000243028723c */ /* 0x040fee0000001828 */
[----:B---3--:R-:W-:Y:S01]  /*acc0*/  F2FP.PACK_AB R36, R124, R123 ;  /* 0x0000007b7c24723e */ /* 0x008fe200000000ff */
[----:B------:R-:W-:Y:S01]  /*acd0*/  HMMA.16816.F32 R4, R48, R38, R4 ;  /* 0x000000263004723c */ /* 0x000fe20000001804 */
[----:B----4-:R-:W-:-:S06]  /*ace0*/  F2FP.PACK_AB R37, R171, R172 ;  /* 0x000000acab25723e */ /* 0x010fcc00000000ff */
[----:B------:R-:W-:Y:S02]  /*acf0*/  F2FP.PACK_AB R38, R173, R129 ;  /* 0x00000081ad26723e */ /* 0x000fe400000000ff */
[----:B-----5:R-:W-:Y:S02]  /*ad00*/  F2FP.PACK_AB R39, R181, R182 ;  /* 0x000000b6b527723e */ /* 0x020fe400000000ff */
[----:B------:R-:W-:Y:S02]  /*ad10*/  F2FP.PACK_AB R48, R95, R96 ;  /* 0x000000605f30723e */ /* 0x000fe400000000ff */
[----:B------:R-:W-:Y:S02]  /*ad20*/  F2FP.PACK_AB R49, R70, R71 ;  /* 0x000000474631723e */ /* 0x000fe400000000ff */
[----:B------:R-:W-:Y:S02]  /*ad30*/  F2FP.PACK_AB R50, R93, R94 ;  /* 0x0000005e5d32723e */ /* 0x000fe400000000ff */
[----:B------:R-:W-:Y:S01]  /*ad40*/  F2FP.PACK_AB R51, R68, R69 ;  /* 0x000000454433723e */ /* 0x000fe200000000ff */
[C---:B-1----:R-:W-:Y:S08]  /*ad50*/  HMMA.16816.F32 R8, R36.reuse, R44, R8 ;  /* 0x0000002c2408723c */ /* 0x042ff00000001808 */
[C---:B------:R-:W-:Y:S08]  /*ad60*/  HMMA.16816.F32 R12, R36.reuse, R46, R12 ;  /* 0x0000002e240c723c */ /* 0x040ff0000000180c */
[C---:B--2---:R-:W-:Y:S08]  /*ad70*/  HMMA.16816.F32 R16, R36.reuse, R32, R16 ;  /* 0x000000202410723c */ /* 0x044ff00000001810 */
[----:B------:R-:W-:Y:S01]  /*ad80*/  HMMA.16816.F32 R20, R36, R34, R20 ;  /* 0x000000222414723c */ /* 0x000fe20000001814 */
[----:B------:R-:W1:Y:S07]  /*ad90*/  LDSM.16.MT88.4 R36, [R212+0x4c00] ;  /* 0x004c0000d424783b */ /* 0x000e6e0000004200 */
[C---:B------:R-:W-:Y:S08]  /*ada0*/  HMMA.16816.F32 R24, R48.reuse, R44, R24 ;  /* 0x0000002c3018723c */ /* 0x040ff00000001818 */
[----:B------:R-:W-:Y:S01]  /*adb0*/  HMMA.16816.F32 R28, R48, R46, R28 ;  /* 0x0000002e301c723c */ /* 0x000fe2000000181c */
[----:B------:R-:W2:Y:S01]  /*adc0*/  LDSM.16.MT88.4 R44, [R211+0x4c00] ;  /* 0x004c0000d32c783b */ /* 0x000ea20000004200 */
[----:B------:R-:W-:-:S02]  /*add0*/  FFMA.FTZ R194, R194, c[0x0][0x23c], -R154 ;  /* 0x00008f00c2c27a23 */ /* 0x000fc4000001089a */
[--C-:B------:R-:W-:Y:S02]  /*ade0*/  FFMA.FTZ R191, R191, c[0x0][0x23c], -R154.reuse ;  /* 0x00008f00bfbf7a23 */ /* 0x100fe4000001089a */
[--C-:B------:R-:W-:Y:S02]  /*adf0*/  FFMA.FTZ R193, R193, c[0x0][0x23c], -R154.reuse ;  /* 0x00008f00c1c17a23 */ /* 0x100fe4000001089a */
[----:B------:R-:W-:Y:S02]  /*ae00*/  FFMA.FTZ R195, R195, c[0x0][0x23c], -R154 ;  /* 0x00008f00c3c37a23 */ /* 0x000fe4000001089a */
[--C-:B------:R-:W-:Y:S02]  /*ae10*/  FFMA.FTZ R167, R167, c[0x0][0x23c], -R202.reuse ;  /* 0x00008f00a7a77a23 */ /* 0x100fe400000108ca */
[----:B------:R-:W-:Y:S01]  /*ae20*/  FFMA.FTZ R166, R166, c[0x0][0x23c], -R202 ;  /* 0x00008f00a6a67a23 */ /* 0x000fe200000108ca */
[----:B------:R-:W-:Y:S08]  /*ae30*/  MUFU.EX2 R92, R92 ;  /* 0x0000005c005c7308 */ /* 0x000ff00000000800 */
        /* <DEDUP_REMOVED lines=38> */
[--C-:B------:R-:W-:Y:S02]  /*b0a0*/  FFMA.FTZ R122, R122, c[0x0][0x23c], -R202.reuse ;  /* 0x00008f007a7a7a23 */ /* 0x100fe400000108ca */
[----:B------:R-:W-:-:S02]  /*b0b0*/  FFMA.FTZ R164, R164, c[0x0][0x23c], -R202 ;  /* 0x00008f00a4a47a23 */ /* 0x000fc400000108ca */
        /* <DEDUP_REMOVED lines=9> */
[C---:B------:R-:W-:Y:S08]  /*b150*/  HMMA.16816.F32 R40, R48.reuse, R44, R40 ;  /* 0x0000002c3028723c */ /* 0x040ff00000001828 */
[----:B------:R-:W-:Y:S01]  /*b160*/  HMMA.16816.F32 R4, R48, R46, R4 ;  /* 0x0000002e3004723c */ /* 0x000fe20000001804 */
[----:B------:R-:W2:Y:S06]  /*b170*/  LDSM.16.MT88.4 R44, [R212+0x5400] ;  /* 0x00540000d42c783b */ /* 0x000eac0000004200 */
[----:B---3--:R-:W-:-:S02]  /*b180*/  F2FP.PACK_AB R48, R190, R185 ;  /* 0x000000b9be30723e */ /* 0x008fc400000000ff */
[----:B----4-:R-:W-:Y:S02]  /*b190*/  F2FP.PACK_AB R49, R122, R131 ;  /* 0x000000837a31723e */ /* 0x010fe400000000ff */
[----:B------:R-:W-:Y:S02]  /*b1a0*/  F2FP.PACK_AB R50, R198, R197 ;  /* 0x000000c5c632723e */ /* 0x000fe400000000ff */
[----:B-----5:R-:W-:Y:S01]  /*b1b0*/  F2FP.PACK_AB R51, R170, R164 ;  /* 0x000000a4aa33723e */ /* 0x020fe200000000ff */
[----:B------:R-:W-:Y:S06]  /*b1c0*/  MUFU.EX2 R88, R88 ;  /* 0x0000005800587308 */ /* 0x000fec0000000800 */
[C---:B-1----:R-:W-:Y:S02]  /*b1d0*/  HMMA.16816.F32 R8, R48.reuse, R32, R8 ;  /* 0x000000203008723c */ /* 0x042fe40000001808 */
[----:B------:R-:W1:Y:S06]  /*b1e0*/  MUFU.EX2 R87, R87 ;  /* 0x0000005700577308 */ /* 0x000e6c0000000800 */
[C---:B------:R-:W-:Y:S02]  /*b1f0*/  HMMA.16816.F32 R12, R48.reuse, R34, R12 ;  /* 0x00000022300c723c */ /* 0x040fe4000000180c */
[----:B------:R-:W-:Y:S06]  /*b200*/  MUFU.EX2 R86, R86 ;  /* 0x0000005600567308 */ /* 0x000fec0000000800 */
[C---:B--2---:R-:W-:Y:S02]  /*b210*/  HMMA.16816.F32 R16, R48.reuse, R36, R16 ;  /* 0x000000243010723c */ /* 0x044fe40000001810 */
[----:B------:R-:W-:Y:S06]  /*b220*/  MUFU.EX2 R85, R85 ;  /* 0x0000005500557308 */ /* 0x000fec0000000800 */
[----:B------:R-:W-:Y:S01]  /*b230*/  HMMA.16816.F32 R20, R48, R38, R20 ;  /* 0x000000263014723c */ /* 0x000fe20000001814 */
[----:B------:R-:W2:Y:S01]  /*b240*/  LDSM.16.MT88.4 R48, [R211+0x5400] ;  /* 0x00540000d330783b */ /* 0x000ea20000004200 */
[----:B------:R-:W-:Y:S01]  /*b250*/  MUFU.EX2 R63, R63 ;  /* 0x0000003f003f7308 */ /* 0x000fe20000000800 */
[----:B------:R-:W-:-:S07]  /*b260*/  FFMA.FTZ R247, R247, c[0x0][0x23c], -R154 ;  /* 0x00008f00f7f77a23 */ /* 0x000fce000001089a */
[----:B------:R-:W3:Y:S01]  /*b270*/  MUFU.EX2 R62, R62 ;  /* 0x0000003e003e7308 */ /* 0x000ee20000000800 */
[----:B------:R-:W-:-:S07]  /*b280*/  FFMA.FTZ R180, R180, c[0x0][0x23c], -R154 ;  /* 0x00008f00b4b47a23 */ /* 0x000fce000001089a */
[----:B------:R-:W-:Y:S01]  /*b290*/  MUFU.EX2 R61, R61 ;  /* 0x0000003d003d7308 */ /* 0x000fe20000000800 */
[----:B------:R-:W-:-:S07]  /*b2a0*/  FFMA.FTZ R192, R192, c[0x0][0x23c], -R154 ;  /* 0x00008f00c0c07a23 */ /* 0x000fce000001089a */
[----:B------:R-:W4:Y:S01]  /*b2b0*/  MUFU.EX2 R60, R60 ;  /* 0x0000003c003c7308 */ /* 0x000f220000000800 */
[----:B------:R-:W-:Y:S02]  /*b2c0*/  FFMA.FTZ R249, R52, c[0x0][0x23c], -R154 ;  /* 0x00008f0034f97a23 */ /* 0x000fe4000001089a */
[--C-:B------:R-:W-:Y:S02]  /*b2d0*/  FFMA.FTZ R169, R169, c[0x0][0x23c], -R202.reuse ;  /* 0x00008f00a9a97a23 */ /* 0x100fe400000108ca */
[--C-:B------:R-:W-:Y:S02]  /*b2e0*/  FFMA.FTZ R165, R165, c[0x0][0x23c], -R202.reuse ;  /* 0x00008f00a5a57a23 */ /* 0x100fe400000108ca */
[--C-:B------:R-:W-:Y:S02]  /*b2f0*/  FFMA.FTZ R127, R127, c[0x0][0x23c], -R202.reuse ;  /* 0x00008f007f7f7a23 */ /* 0x100fe400000108ca */
[----:B------:R-:W-:Y:S02]  /*b300*/  FFMA.FTZ R130, R130, c[0x0][0x23c], -R202 ;  /* 0x00008f0082827a23 */ /* 0x000fe400000108ca */
[--C-:B------:R-:W-:Y:S01]  /*b310*/  FFMA.FTZ R132, R136, c[0x0][0x23c], -R139.reuse ;  /* 0x00008f0088847a23 */ /* 0x100fe2000001088b */
[----:B------:R-:W-:Y:S01]  /*b320*/  MUFU.EX2 R247, R247 ;  /* 0x000000f700f77308 */ /* 0x000fe20000000800 */
[----:B------:R-:W-:-:S02]  /*b330*/  FFMA.FTZ R136, R138, c[0x0][0x23c], -R139 ;  /* 0x00008f008a887a23 */ /* 0x000fc4000001088b */
[--C-:B------:R-:W-:Y:S02]  /*b340*/  FFMA.FTZ R135, R143, c[0x0][0x23c], -R154.reuse ;  /* 0x00008f008f877a23 */ /* 0x100fe4000001089a */
[----:B------:R-:W-:Y:S02]  /*b350*/  FFMA.FTZ R138, R252, c[0x0][0x23c], -R154 ;  /* 0x00008f00fc8a7a23 */ /* 0x000fe4000001089a */
[----:B------:R-:W-:Y:S01]  /*b360*/  FFMA.FTZ R152, R246, R152, R159 ;  /* 0x00000098f6987223 */ /* 0x000fe2000001009f */
[----:B------:R-:W5:Y:S01]  /*b370*/  MUFU.EX2 R180, R180 ;  /* 0x000000b400b47308 */ /* 0x000f620000000800 */
[----:B------:R-:W-:Y:S02]  /*b380*/  FFMA.FTZ R140, R245, R140, R158 ;  /* 0x0000008cf58c7223 */ /* 0x000fe4000001009e */
[----:B------:R-:W-:Y:S02]  /*b390*/  FFMA.FTZ R143, R244, R156, R157 ;  /* 0x0000009cf48f7223 */ /* 0x000fe4000001009d */
[----:B------:R-:W-:-:S02]  /*b3a0*/  FFMA.FTZ R201, R239, R203, R201 ;  /* 0x000000cbefc97223 */ /* 0x000fc400000100c9 */
[--C-:B------:R-:W-:Y:S01]  /*b3b0*/  FFMA.FTZ R183, R161, c[0x0][0x23c], -R139.reuse ;  /* 0x00008f00a1b77a23 */ /* 0x100fe2000001088b */
[----:B------:R-:W-:Y:S01]  /*b3c0*/  MUFU.EX2 R192, R192 ;  /* 0x000000c000c07308 */ /* 0x000fe20000000800 */
[--C-:B------:R-:W-:Y:S02]  /*b3d0*/  FFMA.FTZ R248, R160, c[0x0][0x23c], -R139.reuse ;  /* 0x00008f00a0f87a23 */ /* 0x100fe4000001088b */
[--C-:B------:R-:W-:Y:S02]  /*b3e0*/  FFMA.FTZ R251, R251, c[0x0][0x23c], -R139.reuse ;  /* 0x00008f00fbfb7a23 */ /* 0x100fe4000001088b */
[--C-:B------:R-:W-:Y:S02]  /*b3f0*/  FFMA.FTZ R142, R142, c[0x0][0x23c], -R139.reuse ;  /* 0x00008f008e8e7a23 */ /* 0x100fe4000001088b */
[----:B------:R-:W-:Y:S01]  /*b400*/  FFMA.FTZ R141, R141, c[0x0][0x23c], -R139 ;  /* 0x00008f008d8d7a23 */ /* 0x000fe2000001088b */
[----:B------:R-:W-:Y:S01]  /*b410*/  MUFU.EX2 R249, R249 ;  /* 0x000000f900f97308 */ /* 0x000fe20000000800 */
[--C-:B------:R-:W-:Y:S01]  /*b420*/  FFMA.FTZ R252, R137, c[0x0][0x23c], -R154.reuse ;  /* 0x00008f0089fc7a23 */ /* 0x100fe2000001089a */
[----:B-1----:R-:W-:Y:S01]  /*b430*/  F2FP.PACK_AB R52, R87, R88 ;  /* 0x000000585734723e */ /* 0x002fe200000000ff */
[--C-:B------:R-:W-:Y:S01]  /*b440*/  FFMA.FTZ R144, R53, c[0x0][0x23c], -R154.reuse ;  /* 0x00008f0035907a23 */ /* 0x100fe2000001089a */
[----:B---3--:R-:W-:Y:S01]  /*b450*/  F2FP.PACK_AB R53, R62, R63 ;  /* 0x0000003f3e35723e */ /* 0x008fe200000000ff */
[----:B------:R-:W-:-:S03]  /*b460*/  FFMA.FTZ R139, R55, c[0x0][0x23c], -R154 ;  /* 0x00008f00378b7a23 */ /* 0x000fc6000001089a */
[----:B------:R-:W-:Y:S01]  /*b470*/  MUFU.EX2 R169, R169 ;  /* 0x000000a900a97308 */ /* 0x000fe20000000800 */
[----:B------:R-:W-:Y:S01]  /*b480*/  FFMA.FTZ R137, R54, c[0x0][0x23c], -R154 ;  /* 0x00008f0036897a23 */ /* 0x000fe2000001089a */
[----:B------:R-:W-:Y:S01]  /*b490*/  F2FP.PACK_AB R54, R85, R86 ;  /* 0x000000565536723e */ /* 0x000fe200000000ff */
[----:B------:R-:W-:Y:S01]  /*b4a0*/  FADD.FTZ R152, R200, R152 ;  /* 0x00000098c8987221 */ /* 0x000fe20000010000 */
[----:B----4-:R-:W-:-:S04]  /*b4b0*/  F2FP.PACK_AB R55, R60, R61 ;  /* 0x0000003d3c37723e */ /* 0x010fc800000000ff */
[----:B------:R-:W1:Y:S01]  /*b4c0*/  MUFU.EX2 R165, R165 ;  /* 0x000000a500a57308 */ /* 0x000e620000000800 */
[----:B------:R-:W-:Y:S02]  /*b4d0*/  FADD.FTZ R140, R199, R140 ;  /* 0x0000008cc78c7221 */ /* 0x000fe40000010000 */
[----:B------:R-:W-:-:S05]  /*b4e0*/  FADD.FTZ R143, R184, R143 ;  /* 0x0000008fb88f7221 */ /* 0x000fca0000010000 */
[----:B------:R-:W-:Y:S01]  /*b4f0*/  MUFU.EX2 R127, R127 ;  /* 0x0000007f007f7308 */ /* 0x000fe20000000800 */
[----:B------:R-:W-:-:S07]  /*b500*/  FADD.FTZ R178, R178, R201 ;  /* 0x000000c9b2b27221 */ /* 0x000fce0000010000 */
[----:B------:R-:W3:Y:S01]  /*b510*/  MUFU.EX2 R130, R130 ;  /* 0x0000008200827308 */ /* 0x000ee20000000800 */
        /* <DEDUP_REMOVED lines=8> */
[----:B------:R-:W-:Y:S02]  /*b5a0*/  FFMA.FTZ R32, R126, c[0x0][0x23c], -R202 ;  /* 0x00008f007e207a23 */ /* 0x000fe400000108ca */
[----:B------:R-:W-:Y:S01]  /*b5b0*/  FADD.FTZ R114, R114, R178 ;  /* 0x000000b272727221 */ /* 0x000fe20000010000 */
[----:B------:R4:W-:Y:S01]  /*b5c0*/  MUFU.EX2 R245, R139 ;  /* 0x0000008b00f57308 */ /* 0x0009e20000000800 */
[----:B------:R-:W-:Y:S01]  /*b5d0*/  HMMA.16816.F32 R40, R52, R36, R40 ;  /* 0x000000243428723c */ /* 0x000fe20000001828 */
[----:B------:R-:W-:Y:S02]  /*b5e0*/  FADD.FTZ R111, R111, R179 ;  /* 0x000000b36f6f7221 */ /* 0x000fe40000010000 */
[----:B------:R-:W-:Y:S02]  /*b5f0*/  FADD.FTZ R110, R107, R110 ;  /* 0x0000006e6b6e7221 */ /* 0x000fe40000010000 */
[----:B------:R-:W-:-:S02]  /*b600*/  FADD.FTZ R109, R106, R109 ;  /* 0x0000006d6a6d7221 */ /* 0x000fc40000010000 */
[----:B-----5:R-:W-:Y:S01]  /*b610*/  F2FP.PACK_AB R36, R180, R247 ;  /* 0x000000f7b424723e */ /* 0x020fe200000000ff */
[----:B------:R-:W-:Y:S01]  /*b620*/  HMMA.16816.F32 R4, R52, R38, R4 ;  /* 0x000000263404723c */ /* 0x000fe20000001804 */
[----:B-1----:R-:W-:Y:S01]  /*b630*/  F2FP.PACK_AB R37, R165, R169 ;  /* 0x000000a9a525723e */ /* 0x002fe200000000ff */
[----:B------:R-:W-:Y:S02]  /*b640*/  FADD.FTZ R114, R119, R114 ;  /* 0x0000007277727221 */ /* 0x000fe40000010000 */
[----:B----4-:R-:W-:-:S04]  /*b650*/  FFMA.FTZ R139, R125, c[0x0][0x23c], -R202 ;  /* 0x00008f007d8b7a23 */ /* 0x010fc800000108ca */
[----:B------:R-:W-:Y:S01]  /*b660*/  HMMA.16816.F32 R28, R52, R34, R28 ;  /* 0x00000022341c723c */ /* 0x000fe2000000181c */
[----:B------:R-:W-:Y:S01]  /*b670*/  F2FP.PACK_AB R38, R249, R192 ;  /* 0x000000c0f926723e */ /* 0x000fe200000000ff */
[----:B------:R1:W-:Y:S01]  /*b680*/  MUFU.EX2 R125, R32 ;  /* 0x00000020007d7308 */ /* 0x0003e20000000800 */
[----:B---3--:R-:W-:Y:S01]  /*b690*/  F2FP.PACK_AB R39, R130, R127 ;  /* 0x0000007f8227723e */ /* 0x008fe200000000ff */
[----:B------:R-:W-:Y:S02]  /*b6a0*/  FADD.FTZ R111, R108, R111 ;  /* 0x0000006f6c6f7221 */ /* 0x000fe40000010000 */
[----:B------:R-:W-:Y:S02]  /*b6b0*/  FADD.FTZ R110, R102, R110 ;  /* 0x0000006e666e7221 */ /* 0x000fe40000010000 */
[----:B------:R-:W-:Y:S02]  /*b6c0*/  FADD.FTZ R109, R2, R109 ;  /* 0x0000006d026d7221 */ /* 0x000fe40000010000 */
[----:B------:R-:W-:Y:S01]  /*b6d0*/  FADD.FTZ R114, R113, R114 ;  /* 0x0000007271727221 */ /* 0x000fe20000010000 */
[C---:B------:R-:W-:Y:S01]  /*b6e0*/  HMMA.16816.F32 R8, R36.reuse, R44, R8 ;  /* 0x0000002c2408723c */ /* 0x040fe20000001808 */
[----:B-1----:R-:W1:Y:S07]  /*b6f0*/  LDSM.16.MT88.4 R32, [R212+0x5800] ;  /* 0x00580000d420783b */ /* 0x002e6e0000004200 */
[----:B------:R-:W-:Y:S01]  /*b700*/  HMMA.16816.F32 R12, R36, R46, R12 ;  /* 0x0000002e240c723c */ /* 0x000fe2000000180c */
[----:B------:R-:W-:Y:S01]  /*b710*/  FADD.FTZ R111, R104, R111 ;  /* 0x0000006f686f7221 */ /* 0x000fe20000010000 */
[----:B------:R-:W-:Y:S01]  /*b720*/  MUFU.EX2 R84, R84 ;  /* 0x0000005400547308 */ /* 0x000fe20000000800 */
[----:B------:R-:W-:-:S02]  /*b730*/  FADD.FTZ R101, R101, R110 ;  /* 0x0000006e65657221 */ /* 0x000fc40000010000 */
[----:B------:R-:W-:Y:S02]  /*b740*/  FADD.FTZ R105, R105, R109 ;  /* 0x0000006d69697221 */ /* 0x000fe40000010000 */
[----:B------:R-:W-:Y:S01]  /*b750*/  FADD.FTZ R118, R118, R114 ;  /* 0x0000007276767221 */ /* 0x000fe20000010000 */
[----:B--2---:R-:W-:Y:S02]  /*b760*/  HMMA.16816.F32 R16, R36, R48, R16 ;  /* 0x000000302410723c */ /* 0x004fe40000001810 */
[----:B------:R-:W2:Y:S01]  /*b770*/  MUFU.EX2 R83, R83 ;  /* 0x0000005300537308 */ /* 0x000ea20000000800 */
[----:B------:R-:W-:-:S05]  /*b780*/  FFMA.FTZ R126, R174, c[0x0][0x23c], -R202 ;  /* 0x00008f00ae7e7a23 */ /* 0x000fca00000108ca */
[----:B------:R-:W-:Y:S01]  /*b790*/  HMMA.16816.F32 R20, R36, R50, R20 ;  /* 0x000000322414723c */ /* 0x000fe20000001814 */
[----:B------:R-:W3:Y:S01]  /*b7a0*/  LDSM.16.MT88.4 R36, [R211+0x5800] ;  /* 0x00580000d324783b */ /* 0x000ee20000004200 */
[----:B------:R-:W-:Y:S01]  /*b7b0*/  MUFU.EX2 R82, R82 ;  /* 0x0000005200527308 */ /* 0x000fe20000000800 */
[--C-:B------:R-:W-:Y:S02]  /*b7c0*/  FFMA.FTZ R121, R121, c[0x0][0x23c], -R202.reuse ;  /* 0x00008f0079797a23 */ /* 0x100fe400000108ca */
[----:B------:R-:W-:Y:S02]  /*b7d0*/  FFMA.FTZ R174, R176, c[0x0][0x23c], -R202 ;  /* 0x00008f00b0ae7a23 */ /* 0x000fe400000108ca */
[----:B------:R-:W-:-:S03]  /*b7e0*/  FADD.FTZ R103, R103, R111 ;  /* 0x0000006f67677221 */ /* 0x000fc60000010000 */
[----:B------:R-:W-:Y:S01]  /*b7f0*/  MUFU.EX2 R81, R81 ;  /* 0x0000005100517308 */ /* 0x000fe20000000800 */
[----:B------:R-:W-:Y:S02]  /*b800*/  FADD.FTZ R101, R72, R101 ;  /* 0x0000006548657221 */ /* 0x000fe40000010000 */
[----:B------:R-:W-:Y:S02]  /*b810*/  FADD.FTZ R105, R0, R105 ;  /* 0x0000006900697221 */ /* 0x000fe40000010000 */
[----:B------:R-:W-:-:S03]  /*b820*/  FADD.FTZ R118, R3, R118 ;  /* 0x0000007603767221 */ /* 0x000fc60000010000 */
[----:B------:R-:W-:Y:S01]  /*b830*/  MUFU.EX2 R59, R59 ;  /* 0x0000003b003b7308 */ /* 0x000fe20000000800 */
[----:B------:R-:W-:-:S07]  /*b840*/  FADD.FTZ R103, R96, R103 ;  /* 0x0000006760677221 */ /* 0x000fce0000010000 */
[----:B------:R-:W4:Y:S01]  /*b850*/  MUFU.EX2 R58, R58 ;  /* 0x0000003a003a7308 */ /* 0x000f220000000800 */
[----:B------:R-:W-:-:S07]  /*b860*/  FADD.FTZ R101, R71, R101 ;  /* 0x0000006547657221 */ /* 0x000fce0000010000 */
[----:B------:R-:W-:Y:S01]  /*b870*/  MUFU.EX2 R57, R57 ;  /* 0x0000003900397308 */ /* 0x000fe20000000800 */
[----:B------:R-:W-:-:S07]  /*b880*/  FADD.FTZ R105, R123, R105 ;  /* 0x000000697b697221 */ /* 0x000fce0000010000 */
[----:B------:R-:W5:Y:S01]  /*b890*/  MUFU.EX2 R56, R56 ;  /* 0x0000003800387308 */ /* 0x000f620000000800 */
[----:B------:R-:W-:Y:S02]  /*b8a0*/  FADD.FTZ R118, R172, R118 ;  /* 0x00000076ac767221 */ /* 0x000fe40000010000 */
[----:B------:R-:W-:Y:S02]  /*b8b0*/  FADD.FTZ R103, R95, R103 ;  /* 0x000000675f677221 */ /* 0x000fe40000010000 */
[----:B------:R-:W-:-:S03]  /*b8c0*/  FADD.FTZ R101, R70, R101 ;  /* 0x0000006546657221 */ /* 0x000fc60000010000 */
[----:B------:R-:W1:Y:S01]  /*b8d0*/  MUFU.EX2 R244, R144 ;  /* 0x0000009000f47308 */ /* 0x000e620000000800 */
[----:B------:R-:W-:Y:S02]  /*b8e0*/  FADD.FTZ R105, R124, R105 ;  /* 0x000000697c697221 */ /* 0x000fe40000010000 */
[----:B------:R-:W-:-:S05]  /*b8f0*/  FADD.FTZ R118, R171, R118 ;  /* 0x00000076ab767221 */ /* 0x000fca0000010000 */
[----:B------:R1:W-:Y:S01]  /*b900*/  MUFU.EX2 R246, R138 ;  /* 0x0000008a00f67308 */ /* 0x0003e20000000800 */
[----:B------:R-:W-:-:S07]  /*b910*/  FADD.FTZ R103, R94, R103 ;  /* 0x000000675e677221 */ /* 0x000fce0000010000 */
[----:B------:R-:W-:Y:S01]  /*b920*/  MUFU.EX2 R252, R252 ;  /* 0x000000fc00fc7308 */ /* 0x000fe20000000800 */
[----:B------:R-:W-:-:S07]  /*b930*/  FADD.FTZ R101, R69, R101 ;  /* 0x0000006545657221 */ /* 0x000fce0000010000 */
[----:B------:R-:W1:Y:S01]  /*b940*/  MUFU.EX2 R121, R121 ;  /* 0x0000007900797308 */ /* 0x000e620000000800 */
[----:B------:R-:W-:-:S07]  /*b950*/  FADD.FTZ R105, R129, R105 ;  /* 0x0000006981697221 */ /* 0x000fce0000010000 */
[----:B------:R-:W-:Y:S01]  /*b960*/  MUFU.EX2 R126, R126 ;  /* 0x0000007e007e7308 */ /* 0x000fe20000000800 */
[----:B------:R-:W-:-:S07]  /*b970*/  FADD.FTZ R118, R182, R118 ;  /* 0x00000076b6767221 */ /* 0x000fce0000010000 */
[----:B------:R-:W1:Y:S01]  /*b980*/  MUFU.EX2 R174, R174 ;  /* 0x000000ae00ae7308 */ /* 0x000e620000000800 */
[----:B--2---:R-:W-:Y:S02]  /*b990*/  F2FP.PACK_AB R52, R83, R84 ;  /* 0x000000545334723e */ /* 0x004fe400000000ff */
[----:B----4-:R-:W-:Y:S02]  /*b9a0*/  F2FP.PACK_AB R53, R58, R59 ;  /* 0x0000003b3a35723e */ /* 0x010fe400000000ff */
[----:B------:R-:W-:Y:S02]  /*b9b0*/  F2FP.PACK_AB R54, R81, R82 ;  /* 0x000000525136723e */ /* 0x000fe400000000ff */
[----:B-----5:R-:W-:Y:S01]  /*b9c0*/  F2FP.PACK_AB R55, R56, R57 ;  /* 0x000000393837723e */ /* 0x020fe200000000ff */
[----:B------:R-:W-:Y:S02]  /*b9d0*/  FADD.FTZ R103, R93, R103 ;  /* 0x000000675d677221 */ /* 0x000fe40000010000 */
[----:B------:R-:W-:-:S02]  /*b9e0*/  FADD.FTZ R101, R68, R101 ;  /* 0x0000006544657221 */ /* 0x000fc40000010000 */
[----:B------:R-:W-:Y:S02]  /*b9f0*/  FADD.FTZ R105, R173, R105 ;  /* 0x00000069ad697221 */ /* 0x000fe40000010000 */
[----:B------:R-:W-:Y:S01]  /*ba00*/  FADD.FTZ R118, R181, R118 ;  /* 0x00000076b5767221 */ /* 0x000fe20000010000 */
[C---:B------:R-:W-:Y:S01]  /*ba10*/  HMMA.16816.F32 R24, R52.reuse, R44, R24 ;  /* 0x0000002c3418723c */ /* 0x040fe20000001818 */
[----:B-1----:R-:W-:Y:S01]  /*ba20*/  FFMA.FTZ R138, R175, c[0x0][0x23c], -R202 ;  /* 0x00008f00af8a7a23 */ /* 0x002fe200000108ca */
[----:B------:R-:W-:Y:S01]  /*ba30*/  MUFU.EX2 R80, R80 ;  /* 0x0000005000507308 */ /* 0x000fe20000000800 */
[----:B------:R-:W-:Y:S02]  /*ba40*/  FADD.FTZ R103, R92, R103 ;  /* 0x000000675c677221 */ /* 0x000fe40000010000 */
[----:B------:R-:W-:Y:S02]  /*ba50*/  FADD.FTZ R101, R67, R101 ;  /* 0x0000006543657221 */ /* 0x000fe40000010000 */
[----:B------:R-:W-:Y:S01]  /*ba60*/  FADD.FTZ R105, R194, R105 ;  /* 0x00000069c2697221 */ /* 0x000fe20000010000 */
[----:B------:R-:W-:Y:S01]  /*ba70*/  HMMA.16816.F32 R28, R52, R46, R28 ;  /* 0x0000002e341c723c */ /* 0x000fe2000000181c */
[----:B------:R-:W-:Y:S01]  /*ba80*/  FADD.FTZ R118, R168, R118 ;  /* 0x00000076a8767221 */ /* 0x000fe20000010000 */
[----:B------:R-:W1:Y:S01]  /*ba90*/  MUFU.EX2 R79, R79 ;  /* 0x0000004f004f7308 */ /* 0x000e620000000800 */
[----:B------:R-:W-:-:S02]  /*baa0*/  F2FP.PACK_AB R44, R245, R244 ;  /* 0x000000f4f52c723e */ /* 0x000fc400000000ff */
[----:B------:R-:W-:Y:S02]  /*bab0*/  F2FP.PACK_AB R45, R125, R121 ;  /* 0x000000797d2d723e */ /* 0x000fe400000000ff */
[----:B------:R-:W-:Y:S02]  /*bac0*/  F2FP.PACK_AB R46, R252, R246 ;  /* 0x000000f6fc2e723e */ /* 0x000fe400000000ff */
[----:B------:R-:W-:Y:S01]  /*bad0*/  F2FP.PACK_AB R47, R174, R126 ;  /* 0x0000007eae2f723e */ /* 0x000fe200000000ff */
        /* <DEDUP_REMOVED lines=9> */
[--C-:B------:R-:W-:Y:S02]  /*bb70*/  FFMA.FTZ R133, R155, c[0x0][0x23c], -R154.reuse ;  /* 0x00008f009b857a23 */ /* 0x100fe4000001089a */
[----:B------:R-:W-:-:S05]  /*bb80*/  FFMA.FTZ R134, R153, c[0x0][0x23c], -R154 ;  /* 0x00008f0099867a23 */ /* 0x000fca000001089a */
[----:B------:R-:W2:Y:S01]  /*bb90*/  MUFU.EX2 R183, R183 ;  /* 0x000000b700b77308 */ /* 0x000ea20000000800 */
[----:B------:R-:W-:-:S07]  /*bba0*/  FADD.FTZ R103, R90, R103 ;  /* 0x000000675a677221 */ /* 0x000fce0000010000 */
[----:B------:R-:W-:Y:S01]  /*bbb0*/  MUFU.EX2 R248, R248 ;  /* 0x000000f800f87308 */ /* 0x000fe20000000800 */
[----:B------:R-:W-:-:S07]  /*bbc0*/  FADD.FTZ R101, R65, R101 ;  /* 0x0000006541657221 */ /* 0x000fce0000010000 */
[----:B------:R-:W4:Y:S01]  /*bbd0*/  MUFU.EX2 R175, R132 ;  /* 0x0000008400af7308 */ /* 0x000f220000000800 */
[----:B------:R-:W-:Y:S01]  /*bbe0*/  FADD.FTZ R105, R193, R105 ;  /* 0x00000069c1697221 */ /* 0x000fe20000010000 */
[----:B------:R-:W-:Y:S01]  /*bbf0*/  HMMA.16816.F32 R40, R52, R48, R40 ;  /* 0x000000303428723c */ /* 0x000fe20000001828 */
[----:B------:R-:W-:Y:S02]  /*bc00*/  FADD.FTZ R118, R167, R118 ;  /* 0x00000076a7767221 */ /* 0x000fe40000010000 */
[----:B------:R-:W-:-:S03]  /*bc10*/  FADD.FTZ R103, R89, R103 ;  /* 0x0000006759677221 */ /* 0x000fc60000010000 */
[----:B------:R-:W-:Y:S02]  /*bc20*/  MUFU.EX2 R48, R137 ;  /* 0x0000008900307308 */ /* 0x000fe40000000800 */
[----:B------:R-:W-:Y:S01]  /*bc30*/  HMMA.16816.F32 R4, R52, R50, R4 ;  /* 0x000000323404723c */ /* 0x000fe20000001804 */
[----:B------:R-:W-:Y:S02]  /*bc40*/  FADD.FTZ R101, R64, R101 ;  /* 0x0000006540657221 */ /* 0x000fe40000010000 */
[----:B------:R-:W-:-:S03]  /*bc50*/  FADD.FTZ R105, R195, R105 ;  /* 0x00000069c3697221 */ /* 0x000fc60000010000 */
[----:B------:R-:W-:Y:S02]  /*bc60*/  MUFU.EX2 R49, R135 ;  /* 0x0000008700317308 */ /* 0x000fe40000000800 */
[----:B------:R-:W-:Y:S01]  /*bc70*/  HMMA.16816.F32 R12, R44, R34, R12 ;  /* 0x000000222c0c723c */ /* 0x000fe2000000180c */
[----:B------:R-:W-:-:S05]  /*bc80*/  FADD.FTZ R118, R166, R118 ;  /* 0x00000076a6767221 */ /* 0x000fca0000010000 */
[----:B------:R-:W-:Y:S01]  /*bc90*/  MUFU.EX2 R50, R133 ;  /* 0x0000008500327308 */ /* 0x000fe20000000800 */
[----:B------:R-:W-:Y:S01]  /*bca0*/  FADD.FTZ R103, R88, R103 ;  /* 0x0000006758677221 */ /* 0x000fe20000010000 */
[C---:B------:R-:W-:Y:S06]  /*bcb0*/  HMMA.16816.F32 R8, R44.reuse, R32, R8 ;  /* 0x000000202c08723c */ /* 0x040fec0000001808 */
[----:B------:R5:W-:Y:S01]  /*bcc0*/  MUFU.EX2 R51, R134 ;  /* 0x0000008600337308 */ /* 0x000be20000000800 */
[----:B------:R-:W-:Y:S01]  /*bcd0*/  FADD.FTZ R101, R63, R101 ;  /* 0x000000653f657221 */ /* 0x000fe20000010000 */
[C---:B---3--:R-:W-:Y:S06]  /*bce0*/  HMMA.16816.F32 R16, R44.reuse, R36, R16 ;  /* 0x000000242c10723c */ /* 0x048fec0000001810 */
[----:B------:R-:W-:Y:S01]  /*bcf0*/  MUFU.EX2 R52, R139 ;  /* 0x0000008b00347308 */ /* 0x000fe20000000800 */
[----:B------:R-:W-:Y:S01]  /*bd00*/  FADD.FTZ R105, R185, R105 ;  /* 0x00000069b9697221 */ /* 0x000fe20000010000 */
[----:B------:R-:W-:Y:S06]  /*bd10*/  HMMA.16816.F32 R20, R44, R38, R20 ;  /* 0x000000262c14723c */ /* 0x000fec0000001814 */
[----:B------:R-:W3:Y:S01]  /*bd20*/  MUFU.EX2 R53, R138 ;  /* 0x0000008a00357308 */ /* 0x000ee20000000800 */
[----:B-----5:R-:W5:Y:S01]  /*bd30*/  LDSM.16.MT88.4 R132, [R211+0x5c00] ;  /* 0x005c0000d384783b */ /* 0x020f620000004200 */
[----:B------:R-:W-:-:S06]  /*bd40*/  FADD.FTZ R118, R131, R118 ;  /* 0x0000007683767221 */ /* 0x000fcc0000010000 */
[----:B------:R-:W-:Y:S01]  /*bd50*/  MUFU.EX2 R177, R177 ;  /* 0x000000b100b17308 */ /* 0x000fe20000000800 */
[----:B-1----:R-:W-:-:S07]  /*bd60*/  F2FP.PACK_AB R44, R79, R80 ;  /* 0x000000504f2c723e */ /* 0x002fce00000000ff */
[----:B------:R-:W1:Y:S01]  /*bd70*/  MUFU.EX2 R196, R196 ;  /* 0x000000c400c47308 */ /* 0x000e620000000800 */
[----:B--2---:R-:W-:Y:S02]  /*bd80*/  F2FP.PACK_AB R45, R183, R120 ;  /* 0x00000078b72d723e */ /* 0x004fe400000000ff */
[----:B------:R-:W-:Y:S02]  /*bd90*/  F2FP.PACK_AB R46, R77, R78 ;  /* 0x0000004e4d2e723e */ /* 0x000fe400000000ff */
[----:B----4-:R-:W-:Y:S01]  /*bda0*/  F2FP.PACK_AB R47, R175, R248 ;  /* 0x000000f8af2f723e */ /* 0x010fe200000000ff */
[----:B------:R-:W-:Y:S02]  /*bdb0*/  FADD.FTZ R103, R87, R103 ;  /* 0x0000006757677221 */ /* 0x000fe40000010000 */
[----:B------:R-:W-:Y:S02]  /*bdc0*/  FADD.FTZ R101, R62, R101 ;  /* 0x000000653e657221 */ /* 0x000fe40000010000 */
[----:B------:R-:W-:-:S02]  /*bdd0*/  FADD.FTZ R105, R190, R105 ;  /* 0x00000069be697221 */ /* 0x000fc40000010000 */
[----:B------:R-:W-:Y:S01]  /*bde0*/  FADD.FTZ R118, R122, R118 ;  /* 0x000000767a767221 */ /* 0x000fe20000010000 */
[----:B------:R-:W-:Y:S01]  /*bdf0*/  HMMA.16816.F32 R24, R44, R32, R24 ;  /* 0x000000202c18723c */ /* 0x000fe20000001818 */
[----:B------:R-:W-:Y:S01]  /*be00*/  FADD.FTZ R103, R86, R103 ;  /* 0x0000006756677221 */ /* 0x000fe20000010000 */
[----:B------:R2:W-:Y:S01]  /*be10*/  MUFU.EX2 R32, R136 ;  /* 0x0000008800207308 */ /* 0x0005e20000000800 */
[----:B------:R-:W-:Y:S02]  /*be20*/  FADD.FTZ R101, R61, R101 ;  /* 0x000000653d657221 */ /* 0x000fe40000010000 */
[----:B------:R-:W-:Y:S02]  /*be30*/  FADD.FTZ R105, R197, R105 ;  /* 0x00000069c5697221 */ /* 0x000fe40000010000 */
[----:B------:R-:W-:Y:S01]  /*be40*/  FADD.FTZ R118, R164, R118 ;  /* 0x00000076a4767221 */ /* 0x000fe20000010000 */
[----:B---3--:R-:W-:Y:S02]  /*be50*/  F2FP.PACK_AB R137, R53, R52 ;  /* 0x000000343589723e */ /* 0x008fe400000000ff */
[----:B------:R-:W-:-:S02]  /*be60*/  F2FP.PACK_AB R138, R51, R50 ;  /* 0x00000032338a723e */ /* 0x000fc400000000ff */
[----:B-1----:R-:W-:Y:S01]  /*be70*/  F2FP.PACK_AB R139, R196, R177 ;  /* 0x000000b1c48b723e */ /* 0x002fe200000000ff */
[----:B------:R-:W-:Y:S02]  /*be80*/  FADD.FTZ R103, R85, R103 ;  /* 0x0000006755677221 */ /* 0x000fe40000010000 */
[----:B------:R-:W-:Y:S01]  /*be90*/  FADD.FTZ R101, R60, R101 ;  /* 0x000000653c657221 */ /* 0x000fe20000010000 */
[----:B--2---:R-:W-:Y:S01]  /*bea0*/  F2FP.PACK_AB R136, R49, R48 ;  /* 0x000000303188723e */ /* 0x004fe200000000ff */
[----:B------:R-:W-:Y:S02]  /*beb0*/  FADD.FTZ R105, R198, R105 ;  /* 0x00000069c6697221 */ /* 0x000fe40000010000 */
[----:B------:R-:W-:Y:S01]  /*bec0*/  FADD.FTZ R118, R170, R118 ;  /* 0x00000076aa767221 */ /* 0x000fe20000010000 */
[----:B------:R-:W-:Y:S01]  /*bed0*/  HMMA.16816.F32 R40, R44, R36, R40 ;  /* 0x000000242c28723c */ /* 0x000fe20000001828 */
[----:B------:R-:W-:Y:S02]  /*bee0*/  FADD.FTZ R103, R84, R103 ;  /* 0x0000006754677221 */ /* 0x000fe40000010000 */
[----:B------:R-:W-:-:S02]  /*bef0*/  FADD.FTZ R101, R59, R101 ;  /* 0x000000653b657221 */ /* 0x000fc40000010000 */
[----:B------:R-:W-:Y:S02]  /*bf00*/  FADD.FTZ R105, R247, R105 ;  /* 0x00000069f7697221 */ /* 0x000fe40000010000 */
[----:B------:R-:W-:Y:S01]  /*bf10*/  FADD.FTZ R118, R169, R118 ;  /* 0x00000076a9767221 */ /* 0x000fe20000010000 */
[----:B------:R-:W-:Y:S01]  /*bf20*/  HMMA.16816.F32 R152, R136, R150, R12 ;  /* 0x000000968898723c */ /* 0x000fe2000000180c */
[----:B------:R-:W-:Y:S01]  /*bf30*/  MUFU.EX2 R76, R76 ;  /* 0x0000004c004c7308 */ /* 0x000fe20000000800 */
[----:B------:R-:W-:Y:S02]  /*bf40*/  FADD.FTZ R103, R83, R103 ;  /* 0x0000006753677221 */ /* 0x000fe40000010000 */
[----:B------:R-:W-:Y:S02]  /*bf50*/  FADD.FTZ R101, R58, R101 ;  /* 0x000000653a657221 */ /* 0x000fe40000010000 */
[----:B------:R-:W-:Y:S02]  /*bf60*/  FADD.FTZ R105, R180, R105 ;  /* 0x00000069b4697221 */ /* 0x000fe40000010000 */
[----:B------:R-:W-:Y:S01]  /*bf70*/  HMMA.16816.F32 R28, R44, R34, R28 ;  /* 0x000000222c1c723c */ /* 0x000fe2000000181c */
[----:B------:R-:W1:Y:S01]  /*bf80*/  MUFU.EX2 R75, R75 ;  /* 0x0000004b004b7308 */ /* 0x000e620000000800 */
[----:B------:R-:W-:-:S06]  /*bf90*/  FADD.FTZ R118, R165, R118 ;  /* 0x00000076a5767221 */ /* 0x000fcc0000010000 */
[----:B------:R-:W-:Y:S01]  /*bfa0*/  HMMA.16816.F32 R4, R44, R38, R4 ;  /* 0x000000262c04723c */ /* 0x000fe20000001804 */
[----:B------:R-:W-:Y:S01]  /*bfb0*/  MUFU.EX2 R74, R74 ;  /* 0x0000004a004a7308 */ /* 0x000fe20000000800 */
[----:B------:R-:W-:-:S07]  /*bfc0*/  FADD.FTZ R103, R82, R103 ;  /* 0x0000006752677221 */ /* 0x000fce0000010000 */
[----:B------:R-:W-:Y:S01]  /*bfd0*/  MUFU.EX2 R73, R73 ;  /* 0x0000004900497308 */ /* 0x000fe20000000800 */
[----:B------:R-:W-:-:S07]  /*bfe0*/  FADD.FTZ R101, R57, R101 ;  /* 0x0000006539657221 */ /* 0x000fce0000010000 */
[----:B------:R-:W2:Y:S01]  /*bff0*/  MUFU.EX2 R251, R251 ;  /* 0x000000fb00fb7308 */ /* 0x000ea20000000800 */
[----:B------:R-:W-:-:S07]  /*c000*/  FADD.FTZ R105, R192, R105 ;  /* 0x00000069c0697221 */ /* 0x000fce0000010000 */
        /* <DEDUP_REMOVED lines=12> */
[----:B-1----:R-:W-:Y:S02]  /*c0d0*/  F2FP.PACK_AB R8, R75, R76 ;  /* 0x0000004c4b08723e */ /* 0x002fe400000000ff */
[----:B--2---:R-:W-:Y:S02]  /*c0e0*/  F2FP.PACK_AB R9, R32, R251 ;  /* 0x000000fb2009723e */ /* 0x004fe400000000ff */
[----:B------:R-:W-:Y:S02]  /*c0f0*/  F2FP.PACK_AB R10, R73, R74 ;  /* 0x0000004a490a723e */ /* 0x000fe400000000ff */
[----:B---3--:R-:W-:Y:S01]  /*c100*/  F2FP.PACK_AB R11, R12, R33 ;  /* 0x000000210c0b723e */ /* 0x008fe200000000ff */
[----:B------:R-:W-:-:S02]  /*c110*/  FADD.FTZ R103, R79, R103 ;  /* 0x000000674f677221 */ /* 0x000fc40000010000 */
[----:B------:R-:W-:Y:S02]  /*c120*/  FADD.FTZ R101, R183, R101 ;  /* 0x00000065b7657221 */ /* 0x000fe40000010000 */
[----:B------:R-:W-:Y:S02]  /*c130*/  FADD.FTZ R105, R245, R105 ;  /* 0x00000069f5697221 */ /* 0x000fe40000010000 */
[----:B------:R-:W-:Y:S01]  /*c140*/  FADD.FTZ R118, R125, R118 ;  /* 0x000000767d767221 */ /* 0x000fe20000010000 */
[----:B-----5:R-:W-:Y:S01]  /*c150*/  HMMA.16816.F32 R140, R136, R132, R16 ;  /* 0x00000084888c723c */ /* 0x020fe20000001810 */
[----:B------:R-:W-:Y:S02]  /*c160*/  FADD.FTZ R103, R78, R103 ;  /* 0x000000674e677221 */ /* 0x000fe40000010000 */
[----:B------:R-:W-:Y:S02]  /*c170*/  FADD.FTZ R101, R248, R101 ;  /* 0x00000065f8657221 */ /* 0x000fe40000010000 */
[----:B------:R-:W-:-:S02]  /*c180*/  FADD.FTZ R105, R246, R105 ;  /* 0x00000069f6697221 */ /* 0x000fc40000010000 */
[----:B------:R-:W-:Y:S01]  /*c190*/  FADD.FTZ R118, R126, R118 ;  /* 0x000000767e767221 */ /* 0x000fe20000010000 */
[----:B------:R-:W-:Y:S01]  /*c1a0*/  HMMA.16816.F32 R136, R136, R134, R20 ;  /* 0x000000868888723c */ /* 0x000fe20000001814 */
[----:B------:R-:W-:Y:S02]  /*c1b0*/  FADD.FTZ R103, R77, R103 ;  /* 0x000000674d677221 */ /* 0x000fe40000010000 */
[----:B------:R-:W-:Y:S02]  /*c1c0*/  FADD.FTZ R101, R175, R101 ;  /* 0x00000065af657221 */ /* 0x000fe40000010000 */
[----:B------:R-:W-:-:S03]  /*c1d0*/  FADD.FTZ R105, R252, R105 ;  /* 0x00000069fc697221 */ /* 0x000fc60000010000 */
[----:B------:R-:W-:Y:S01]  /*c1e0*/  HMMA.16816.F32 R160, R8, R148, R24 ;  /* 0x0000009408a0723c */ /* 0x000fe20000001818 */
[----:B------:R-:W-:-:S07]  /*c1f0*/  FADD.FTZ R118, R174, R118 ;  /* 0x00000076ae767221 */ /* 0x000fce0000010000 */
[----:B------:R-:W-:Y:S01]  /*c200*/  HMMA.16816.F32 R144, R8, R132, R40 ;  /* 0x000000840890723c */ /* 0x000fe20000001828 */
[----:B------:R-:W-:-:S07]  /*c210*/  FADD.FTZ R103, R76, R103 ;  /* 0x000000674c677221 */ /* 0x000fce0000010000 */
[----:B------:R-:W-:Y:S01]  /*c220*/  HMMA.16816.F32 R148, R8, R150, R28 ;  /* 0x000000960894723c */ /* 0x000fe2000000181c */
[----:B------:R-:W-:-:S07]  /*c230*/  FADD.FTZ R101, R251, R101 ;  /* 0x00000065fb657221 */ /* 0x000fce0000010000 */
[----:B------:R-:W-:Y:S01]  /*c240*/  HMMA.16816.F32 R132, R8, R134, R4 ;  /* 0x000000860884723c */ /* 0x000fe20000001804 */
        /* <DEDUP_REMOVED lines=16> */
[----:B------:R-:W-:Y:S01]  /*c350*/  MOV R2, R98 ;  /* 0x0000006200027202 */ /* 0x000fe20000000f00 */
[----:B------:R-:W-:-:S02]  /*c360*/  FADD.FTZ R239, R196, R118 ;  /* 0x00000076c4ef7221 */ /* 0x000fc40000010000 */
.L_x_155:
[----:B------:R-:W-:-:S13]  /*c370*/  ISETP.GT.AND P0, PT, R250, R220, PT ;  /* 0x000000dcfa00720c */ /* 0x000fda0003f04270 */
[----:B------:R-:W-:Y:S05]  /*c380*/  @!P0 BRA `(.L_x_157) ;  /* 0x0000565000008947 */ /* 0x000fea0003800000 */
[----:B------:R-:W-:Y:S01]  /*c390*/  ULDC.64 UR6, c[0x0][0x1a0] ;  /* 0x0000680000067ab9 */ /* 0x000fe20000000a00 */
[----:B------:R-:W-:Y:S01]  /*c3a0*/  IMAD.MOV.U32 R166, RZ, RZ, R3 ;  /* 0x000000ffffa67224 */ /* 0x000fe200078e0003 */
[----:B------:R-:W-:Y:S01]  /*c3b0*/  ULDC.64 UR4, c[0x0][0x198] ;  /* 0x0000660000047ab9 */ /* 0x000fe20000000a00 */
[----:B------:R-:W-:Y:S01]  /*c3c0*/  IMAD.MOV.U32 R167, RZ, RZ, R36 ;  /* 0x000000ffffa77224 */ /* 0x000fe200078e0024 */
[----:B------:R-:W-:Y:S01]  /*c3d0*/  MOV R164, R0 ;  /* 0x0000000000a47202 */ /* 0x000fe20000000f00 */
[----:B------:R-:W-:Y:S01]  /*c3e0*/  IMAD.MOV.U32 R165, RZ, RZ, R2 ;  /* 0x000000ffffa57224 */ /* 0x000fe200078e0002 */
[----:B------:R-:W-:Y:S01]  /*c3f0*/  MOV R248, R186 ;  /* 0x000000ba00f87202 */ /* 0x000fe20000000f00 */
[----:B------:R-:W-:Y:S01]  /*c400*/  USHF.L.U64.HI UR7, UR6, 0x6, UR7 ;  /* 0x0000000606077899 */ /* 0x000fe20008010207 */
[----:B------:R-:W-:Y:S01]  /*c410*/  MOV R249, R189 ;  /* 0x000000bd00f97202 */ /* 0x000fe20000000f00 */
[----:B------:R-:W-:Y:S02]  /*c420*/  USHF.L.U64.HI UR5, UR4, 0x6, UR5 ;  /* 0x0000000604057899 */ /* 0x000fe40008010205 */
[----:B------:R-:W-:-:S02]  /*c430*/  USHF.L.U32 UR6, UR6, 0x6, URZ ;  /* 0x0000000606067899 */ /* 0x000fc4000800063f */
[----:B------:R-:W-:Y:S01]  /*c440*/  USHF.L.U32 UR4, UR4, 0x6, URZ ;  /* 0x0000000604047899 */ /* 0x000fe2000800063f */
[----:B------:R-:W-:Y:S05]  /*c450*/  BRA `(.L_x_158) ;  /* 0x0000019000007947 */ /* 0x000fea0003800000 */
.L_x_160:
        /* <DEDUP_REMOVED lines=25> */
.L_x_158:
[----:B------:R-:W-:Y:S04]  /*c5f0*/  DEPBAR.LE SB0, 0x0 ;  /* 0x000080000000791a */ /* 0x000fe80000000000 */
[----:B------:R-:W-:Y:S01]  /*c600*/  BAR.SYNC.DEFER_BLOCKING 0x0 ;  /* 0x0000000000007b1d */ /* 0x000fe20000010000 */
[----:B------:R-:W-:Y:S04]  /*c610*/  IADD3 R247, R250, -0x1, RZ ;  /* 0xfffffffffaf77810 */ /* 0x000fe80007ffe0ff */
[----:B------:R-:W-:Y:S01]  /*c620*/  SHF.R.S32.HI R2, RZ, 0x1f, R247 ;  /* 0x0000001fff027819 */ /* 0x000fe200000114f7 */
[----:B------:R-:W-:Y:S02]  /*c630*/  IMAD R0, R221, R247, RZ ;  /* 0x000000f7dd007224 */ /* 0x000fe400078e02ff */
[-C--:B------:R-:W-:Y:S04]  /*c640*/  IMAD.WIDE.U32 R4, R247, R222.reuse, R248 ;  /* 0x000000def7047225 */ /* 0x080fe800078e00f8 */
[----:B------:R-:W-:Y:S01]  /*c650*/  IMAD R0, R2, R222, R0 ;  /* 0x000000de02007224 */ /* 0x000fe200078e0200 */
[----:B------:R-:W-:Y:S03]  /*c660*/  LEA R2, P1, R4, c[0x0][0x170], 0x1 ;  /* 0x00005c0004027a11 */ /* 0x000fe600078208ff */
[----:B------:R-:W-:Y:S01]  /*c670*/  IMAD.IADD R0, R5, 0x1, R0 ;  /* 0x0000000105007824 */ /* 0x000fe200078e0200 */
[----:B------:R-:W-:Y:S04]  /*c680*/  IADD3 R6, P0, R2, UR6, RZ ;  /* 0x0000000602067c10 */ /* 0x000fe8000ff1e0ff */
        /* <DEDUP_REMOVED lines=11> */
[----:B------:R-:W-:Y:S07]  /*c740*/  ISETP.GT.AND P0, PT, R247, R220, PT ;  /* 0x000000dcf700720c */ /* 0x000fee0003f04270 */
[----:B------:R3:W-:Y:S08]  /*c750*/  LDGSTS.E.BYPASS.LTC128B.128 [R224+0x5000], [R8.64] ;  /* 0x0500000008e07fae */ /* 0x0007f0000b901d48 */
[----:B------:R2:W-:Y:S08]  /*c760*/  LDGSTS.E.BYPASS.LTC128B.128 [R224+0x5800], [R4.64] ;  /* 0x0580000004e07fae */ /* 0x0005f0000b901d48 */
[----:B------:R-:W-:Y:S08]  /*c770*/  LDSM.16.M88.4 R128, [R216] ;  /* 0x00000000d880783b */ /* 0x000ff00000000200 */
[----:B------:R-:W2:Y:S08]  /*c780*/  LDSM.16.M88.4 R16, [R215+0x2000] ;  /* 0x00200000d710783b */ /* 0x000eb00000000200 */
[----:B------:R-:W3:Y:S08]  /*c790*/  LDSM.16.M88.4 R124, [R216+0x1000] ;  /* 0x00100000d87c783b */ /* 0x000ef00000000200 */
[----:B------:R-:W4:Y:S08]  /*c7a0*/  LDSM.16.M88.4 R32, [R215+0x2400] ;  /* 0x00240000d720783b */ /* 0x000f300000000200 */
[----:B------:R-:W0:Y:S08]  /*c7b0*/  LDGDEPBAR ;  /* 0x00000000000079af */ /* 0x000e300000000000 */
[----:B------:R-:W5:Y:S01]  /*c7c0*/  LDSM.16.M88.4 R48, [R215+0x2800] ;  /* 0x00280000d730783b */ /* 0x000f620000000200 */
[-C--:B--2---:R-:W-:Y:S07]  /*c7d0*/  HMMA.16816.F32 R4, R128, R16.reuse, RZ ;  /* 0x000000108004723c */ /* 0x084fee00000018ff */
[----:B------:R-:W2:Y:S01]  /*c7e0*/  LDSM.16.M88.4 R64, [R215+0x2c00] ;  /* 0x002c0000d740783b */ /* 0x000ea20000000200 */
        /* <DEDUP_REMOVED lines=13> */
[----:B------:R-:W1:Y:S01]  /*c8c0*/  LDSM.16.M88.4 R180, [R214+0x1000] ;  /* 0x00100000d6b4783b */ /* 0x000e620000000200 */
[-C--:B-----5:R-:W-:Y:S07]  /*c8d0*/  HMMA.16816.F32 R36, R128, R48.reuse, RZ ;  /* 0x000000308024723c */ /* 0x0a0fee00000018ff */
[----:B------:R-:W5:Y:S01]  /*c8e0*/  LDSM.16.M88.4 R184, [R210] ;  /* 0x00000000d2b8783b */ /* 0x000f620000000200 */
[C---:B------:R-:W-:Y:S07]  /*c8f0*/  HMMA.16816.F32 R40, R124.reuse, R48, RZ ;  /* 0x000000307c28723c */ /* 0x040fee00000018ff */
[----:B------:R-:W1:Y:S01]  /*c900*/  LDSM.16.M88.4 R188, [R209] ;  /* 0x00000000d1bc783b */ /* 0x000e620000000200 */
[-C--:B------:R-:W-:Y:S07]  /*c910*/  HMMA.16816.F32 R44, R124, R50.reuse, RZ ;  /* 0x000000327c2c723c */ /* 0x080fee00000018ff */
[----:B------:R-:W1:Y:S01]  /*c920*/  LDSM.16.M88.4 R192, [R208] ;  /* 0x00000000d0c0783b */ /* 0x000e620000000200 */
[C---:B------:R-:W-:Y:S07]  /*c930*/  HMMA.16816.F32 R48, R128.reuse, R50, RZ ;  /* 0x000000328030723c */ /* 0x040fee00000018ff */
[----:B------:R-:W1:Y:S01]  /*c940*/  LDSM.16.M88.4 R196, [R207] ;  /* 0x00000000cfc4783b */ /* 0x000e620000000200 */
[-C--:B--2---:R-:W-:Y:S07]  /*c950*/  HMMA.16816.F32 R52, R128, R64.reuse, RZ ;  /* 0x000000408034723c */ /* 0x084fee00000018ff */
        /* <DEDUP_REMOVED lines=22> */
[C---:B------:R-:W-:Y:S08]  /*cac0*/  HMMA.16816.F32 R8, R180.reuse, R176, R8 ;  /* 0x000000b0b408723c */ /* 0x040ff00000001808 */
        /* <DEDUP_REMOVED lines=34> */
.L_x_159:
[----:B-1----:R-:W-:Y:S05]  /*ccf0*/  IMAD R172, R247, 0x80, R238 ;  /* 0x00000080f7ac7824 */ /* 0x002fea00078e02ee */
[C---:B------:R-:W-:Y:S02]  /*cd00*/  IADD3 R0, R172.reuse, 0x1, RZ ;  /* 0x00000001ac007810 */ /* 0x040fe40007ffe0ff */
[C---:B------:R-:W-:Y:S02]  /*cd10*/  IADD3 R185, R172.reuse, 0x9, RZ ;  /* 0x00000009acb97810 */ /* 0x040fe40007ffe0ff */
[C---:B------:R-:W-:Y:S02]  /*cd20*/  IADD3 R187, R172.reuse, 0x11, RZ ;  /* 0x00000011acbb7810 */ /* 0x040fe40007ffe0ff */
[C---:B------:R-:W-:Y:S02]  /*cd30*/  ISETP.GE.AND P5, PT, R172.reuse, R234, PT ;  /* 0x000000eaac00720c */ /* 0x040fe40003fa6270 */
[C---:B------:R-:W-:Y:S02]  /*cd40*/  IADD3 R190, R172.reuse, 0x8, RZ ;  /* 0x00000008acbe7810 */ /* 0x040fe40007ffe0ff */
[C---:B------:R-:W-:Y:S02]  /*cd50*/  ISETP.GE.OR P5, PT, R172.reuse, R233, !P5 ;  /* 0x000000e9ac00720c */ /* 0x040fe40006fa6670 */
[C---:B------:R-:W-:Y:S02]  /*cd60*/  IADD3 R174, R172.reuse, 0x19, RZ ;  /* 0x00000019acae7810 */ /* 0x040fe40007ffe0ff */
[C---:B------:R-:W-:Y:S02]  /*cd70*/  ISETP.GE.AND P1, PT, R172.reuse, R232, PT ;  /* 0x000000e8ac00720c */ /* 0x040fe40003f26270 */
[C---:B------:R-:W-:Y:S02]  /*cd80*/  IADD3 R178, R172.reuse, 0x10, RZ ;  /* 0x00000010acb27810 */ /* 0x040fe40007ffe0ff */
[C---:B------:R-:W-:Y:S02]  /*cd90*/  IADD3 R168, R172.reuse, 0x21, RZ ;  /* 0x00000021aca87810 */ /* 0x040fe40007ffe0ff */
[C---:B------:R-:W-:Y:S02]  /*cda0*/  ISETP.GE.OR P1, PT, R172.reuse, R231, !P1 ;  /* 0x000000e7ac00720c */ /* 0x040fe40004f26670 */
[C---:B------:R-:W-:Y:S02]  /*cdb0*/  IADD3 R196, R172.reuse, 0x18, RZ ;  /* 0x00000018acc47810 */ /* 0x040fe40007ffe0ff */
        /* <DEDUP_REMOVED lines=14> */
[----:B------:R-:W-:Y:S02]  /*cea0*/  IADD3 R194, R172, 0x61, RZ ;  /* 0x00000061acc27810 */ /* 0x000fe40007ffe0ff */
[----:B------:R-:W-:Y:S02]  /*ceb0*/  FSEL R3, R4, -INF , !P5 ;  /* 0xff80000004037808 */ /* 0x000fe40006800000 */
[----:B------:R-:W-:Y:S02]  /*cec0*/  FSEL R4, R6, -INF , !P1 ;  /* 0xff80000006047808 */ /* 0x000fe40004800000 */
[C---:B------:R-:W-:Y:S02]  /*ced0*/  ISETP.GE.AND P5, PT, R190.reuse, R234, PT ;  /* 0x000000eabe00720c */ /* 0x040fe40003fa6270 */
[C---:B------:R-:W-:Y:S02]  /*cee0*/  ISETP.GE.AND P1, PT, R190.reuse, R232, PT ;  /* 0x000000e8be00720c */ /* 0x040fe40003f26270 */
[C---:B------:R-:W-:Y:S02]  /*cef0*/  ISETP.GE.OR P5, PT, R190.reuse, R233, !P5 ;  /* 0x000000e9be00720c */ /* 0x040fe40006fa6670 */
[----:B------:R-:W-:Y:S02]  /*cf00*/  ISETP.GE.OR P1, PT, R190, R231, !P1 ;  /* 0x000000e7be00720c */ /* 0x000fe40004f26670 */
[----:B------:R-:W-:Y:S02]  /*cf10*/  FSEL R177, R16, -INF , !P5 ;  /* 0xff80000010b17808 */ /* 0x000fe40006800000 */
[----:B------:R-:W-:Y:S02]  /*cf20*/  FSEL R2, R18, -INF , !P1 ;  /* 0xff80000012027808 */ /* 0x000fe40004800000 */
[-C--:B------:R-:W-:Y:S02]  /*cf30*/  ISETP.GE.AND P5, PT, R178, R234.reuse, PT ;  /* 0x000000eab200720c */ /* 0x080fe40003fa6270 */
[----:B------:R-:W-:Y:S02]  /*cf40*/  ISETP.GE.AND P6, PT, R192, R234, PT ;  /* 0x000000eac000720c */ /* 0x000fe40003fc6270 */
[-C--:B------:R-:W-:Y:S02]  /*cf50*/  ISETP.GE.OR P5, PT, R178, R233.reuse, !P5 ;  /* 0x000000e9b200720c */ /* 0x080fe40006fa6670 */
[----:B------:R-:W-:Y:S02]  /*cf60*/  ISETP.GE.OR P6, PT, R192, R233, !P6 ;  /* 0x000000e9c000720c */ /* 0x000fe400077c6670 */
[----:B------:R-:W-:Y:S02]  /*cf70*/  FSEL R180, R20, -INF , !P5 ;  /* 0xff80000014b47808 */ /* 0x000fe40006800000 */
[----:B------:R-:W-:Y:S02]  /*cf80*/  FSEL R18, R80, -INF , !P6 ;  /* 0xff80000050127808 */ /* 0x000fe40007000000 */
[C---:B------:R-:W-:Y:S02]  /*cf90*/  ISETP.GE.AND P6, PT, R181.reuse, R232, PT ;  /* 0x000000e8b500720c */ /* 0x040fe40003fc6270 */
[C---:B------:R-:W-:Y:S02]  /*cfa0*/  ISETP.GE.AND P5, PT, R196.reuse, R234, PT ;  /* 0x000000eac400720c */ /* 0x040fe40003fa6270 */
[----:B------:R-:W-:Y:S02]  /*cfb0*/  ISETP.GE.OR P6, PT, R181, R231, !P6 ;  /* 0x000000e7b500720c */ /* 0x000fe400077c6670 */
[----:B------:R-:W-:Y:S02]  /*cfc0*/  ISETP.GE.OR P5, PT, R196, R233, !P5 ;  /* 0x000000e9c400720c */ /* 0x000fe40006fa6670 */
[----:B------:R-:W-:Y:S02]  /*cfd0*/  ISETP.GE.AND P0, PT, R0, R232, PT ;  /* 0x000000e80000720c */ /* 0x000fe40003f06270 */
[----:B------:R-:W-:Y:S02]  /*cfe0*/  FSEL R32, R32, -INF , !P5 ;  /* 0xff80000020207808 */ /* 0x000fe40006800000 */
[CC--:B------:R-:W-:Y:S02]  /*cff0*/  ISETP.GE.AND P5, PT, R169.reuse, R234.reuse, PT ;  /* 0x000000eaa900720c */ /* 0x0c0fe40003fa6270 */
[C---:B------:R-:W-:Y:S02]  /*d000*/  ISETP.GE.OR P0, PT, R0.reuse, R231, !P0 ;  /* 0x000000e70000720c */ /* 0x040fe40004706670 */
[----:B------:R-:W-:Y:S02]  /*d010*/  ISETP.GE.OR P5, PT, R169, R233, !P5 ;  /* 0x000000e9a900720c */ /* 0x000fe40006fa6670 */
[C---:B------:R-:W-:Y:S02]  /*d020*/  ISETP.GE.AND P2, PT, R0.reuse, R234, PT ;  /* 0x000000ea0000720c */ /* 0x040fe40003f46270 */
[----:B------:R-:W-:Y:S02]  /*d030*/  FSEL R171, R7, -INF , !P0 ;  /* 0xff80000007ab7808 */ /* 0x000fe40004000000 */
[C---:B------:R-:W-:Y:S02]  /*d040*/  ISETP.GE.AND P0, PT, R185.reuse, R232, PT ;  /* 0x000000e8b900720c */ /* 0x040fe40003f06270 */
[C---:B------:R-:W-:Y:S02]  /*d050*/  ISETP.GE.AND P4, PT, R0.reuse, R230, PT ;  /* 0x000000e60000720c */ /* 0x040fe40003f86270 */
[----:B------:R-:W-:Y:S02]  /*d060*/  ISETP.GE.OR P0, PT, R185, R231, !P0 ;  /* 0x000000e7b900720c */ /* 0x000fe40004706670 */
[C---:B------:R-:W-:Y:S02]  /*d070*/  ISETP.GE.OR P4, PT, R0.reuse, R229, !P4 ;  /* 0x000000e50000720c */ /* 0x040fe40006786670 */
[----:B------:R-:W-:Y:S02]  /*d080*/  FSEL R175, R19, -INF , !P0 ;  /* 0xff80000013af7808 */ /* 0x000fe40004000000 */
[C---:B------:R-:W-:Y:S02]  /*d090*/  ISETP.GE.AND P3, PT, R0.reuse, R228, PT ;  /* 0x000000e40000720c */ /* 0x040fe40003f66270 */
[C---:B------:R-:W-:Y:S02]  /*d0a0*/  ISETP.GE.OR P2, PT, R0.reuse, R233, !P2 ;  /* 0x000000e90000720c */ /* 0x040fe40005746670 */
[----:B------:R-:W-:Y:S02]  /*d0b0*/  ISETP.GE.OR P3, PT, R0, R225, !P3 ;  /* 0x000000e10000720c */ /* 0x000fe40005f66670 */
[----:B------:R-:W-:Y:S02]  /*d0c0*/  FSEL R0, R5, -INF , !P2 ;  /* 0xff80000005007808 */ /* 0x000fe40005000000 */
[----:B------:R-:W-:Y:S02]  /*d0d0*/  ISETP.GE.AND P2, PT, R185, R234, PT ;  /* 0x000000eab900720c */ /* 0x000fe40003f46270 */
[-C--:B------:R-:W-:Y:S02]  /*d0e0*/  ISETP.GE.AND P0, PT, R187, R232.reuse, PT ;  /* 0x000000e8bb00720c */ /* 0x080fe40003f06270 */
[----:B------:R-:W-:Y:S02]  /*d0f0*/  ISETP.GE.OR P2, PT, R185, R233, !P2 ;  /* 0x000000e9b900720c */ /* 0x000fe40005746670 */
[-C--:B------:R-:W-:Y:S02]  /*d100*/  ISETP.GE.OR P0, PT, R187, R231.reuse, !P0 ;  /* 0x000000e7bb00720c */ /* 0x080fe40004706670 */
[----:B------:R-:W-:Y:S02]  /*d110*/  FSEL R176, R17, -INF , !P2 ;  /* 0xff80000011b07808 */ /* 0x000fe40005000000 */
[----:B------:R-:W-:Y:S02]  /*d120*/  FSEL R23, R23, -INF , !P0 ;  /* 0xff80000017177808 */ /* 0x000fe40004000000 */
[C---:B------:R-:W-:Y:S02]  /*d130*/  ISETP.GE.AND P0, PT, R174.reuse, R232, PT ;  /* 0x000000e8ae00720c */ /* 0x040fe40003f06270 */
[CC--:B------:R-:W-:Y:S02]  /*d140*/  ISETP.GE.AND P2, PT, R187.reuse, R234.reuse, PT ;  /* 0x000000eabb00720c */ /* 0x0c0fe40003f46270 */
[----:B------:R-:W-:Y:S02]  /*d150*/  ISETP.GE.OR P0, PT, R174, R231, !P0 ;  /* 0x000000e7ae00720c */ /* 0x000fe40004706670 */
[-C--:B------:R-:W-:Y:S02]  /*d160*/  ISETP.GE.OR P2, PT, R187, R233.reuse, !P2 ;  /* 0x000000e9bb00720c */ /* 0x080fe40005746670 */
[----:B------:R-:W-:Y:S02]  /*d170*/  FSEL R35, R35, -INF , !P0 ;  /* 0xff80000023237808 */ /* 0x000fe40004000000 */
[----:B------:R-:W-:Y:S02]  /*d180*/  FSEL R170, R21, -INF , !P2 ;  /* 0xff80000015aa7808 */ /* 0x000fe40005000000 */
[----:B------:R-:W-:Y:S02]  /*d190*/  FSEL R21, R36, -INF , !P5 ;  /* 0xff80000024157808 */ /* 0x000fe40006800000 */
[----:B------:R-:W-:Y:S02]  /*d1a0*/  IADD3 R36, R172, 0x41, RZ ;  /* 0x00000041ac247810 */ /* 0x000fe40007ffe0ff */
[----:B------:R-:W-:Y:S02]  /*d1b0*/  ISETP.GE.AND P2, PT, R174, R234, PT ;  /* 0x000000eaae00720c */ /* 0x000fe40003f46270 */
[----:B------:R-:W-:Y:S02]  /*d1c0*/  ISETP.GE.AND P0, PT, R168, R232, PT ;  /* 0x000000e8a800720c */ /* 0x000fe40003f06270 */
[----:B------:R-:W-:Y:S02]  /*d1d0*/  ISETP.GE.OR P2, PT, R174, R233, !P2 ;  /* 0x000000e9ae00720c */ /* 0x000fe40005746670 */
[C---:B------:R-:W-:Y:S02]  /*d1e0*/  ISETP.GE.OR P0, PT, R168.reuse, R231, !P0 ;  /* 0x000000e7a800720c */ /* 0x040fe40004706670 */
[----:B------:R-:W-:Y:S02]  /*d1f0*/  FSEL R33, R33, -INF , !P2 ;  /* 0xff80000021217808 */ /* 0x000fe40005000000 */
[C---:B------:R-:W-:Y:S02]  /*d200*/  ISETP.GE.AND P2, PT, R168.reuse, R234, PT ;  /* 0x000000eaa800720c */ /* 0x040fe40003f46270 */
[----:B------:R-:W-:Y:S02]  /*d210*/  FSEL R39, R39, -INF , !P0 ;  /* 0xff80000027277808 */ /* 0x000fe40004000000 */
[C---:B------:R-:W-:Y:S02]  /*d220*/  ISETP.GE.AND P0, PT, R189.reuse, R232, PT ;  /* 0x000000e8bd00720c */ /* 0x040fe40003f06270 */
[----:B------:R-:W-:Y:S02]  /*d230*/  ISETP.GE.OR P2, PT, R168, R233, !P2 ;  /* 0x000000e9a800720c */ /* 0x000fe40005746670 */
[----:B------:R-:W-:Y:S02]  /*d240*/  ISETP.GE.OR P0, PT, R189, R231, !P0 ;  /* 0x000000e7bd00720c */ /* 0x000fe40004706670 */
[----:B------:R-:W-:Y:S02]  /*d250*/  FSEL R37, R37, -INF , !P2 ;  /* 0xff80000025257808 */ /* 0x000fe40005000000 */
[----:B------:R-:W-:Y:S02]  /*d260*/  FSEL R51, R51, -INF , !P0 ;  /* 0xff80000033337808 */ /* 0x000fe40004000000 */
[----:B------:R-:W-:Y:S02]  /*d270*/  ISETP.GE.AND P2, PT, R189, R234, PT ;  /* 0x000000eabd00720c */ /* 0x000fe40003f46270 */
[----:B------:R-:W-:Y:S02]  /*d280*/  ISETP.GE.AND P0, PT, R179, R232, PT ;  /* 0x000000e8b300720c */ /* 0x000fe40003f06270 */
[----:B------:R-:W-:Y:S02]  /*d290*/  ISETP.GE.OR P2, PT, R189, R233, !P2 ;  /* 0x000000e9bd00720c */ /* 0x000fe40005746670 */
[----:B------:R-:W-:Y:S02]  /*d2a0*/  ISETP.GE.OR P0, PT, R179, R231, !P0 ;  /* 0x000000e7b300720c */ /* 0x000fe40004706670 */
[----:B------:R-:W-:Y:S02]  /*d2b0*/  FSEL R49, R49, -INF , !P2 ;  /* 0xff80000031317808 */ /* 0x000fe40005000000 */
[----:B------:R-:W-:Y:S02]  /*d2c0*/  FSEL R55, R55, -INF , !P0 ;  /* 0xff80000037377808 */ /* 0x000fe40004000000 */
[-C--:B------:R-:W-:Y:S02]  /*d2d0*/  ISETP.GE.AND P5, PT, R173, R234.reuse, PT ;  /* 0x000000eaad00720c */ /* 0x080fe40003fa6270 */
[-C--:B------:R-:W-:Y:S02]  /*d2e0*/  ISETP.GE.AND P2, PT, R179, R234.reuse, PT ;  /* 0x000000eab300720c */ /* 0x080fe40003f46270 */
[-C--:B------:R-:W-:Y:S02]  /*d2f0*/  ISETP.GE.OR P5, PT, R173, R233.reuse, !P5 ;  /* 0x000000e9ad00720c */ /* 0x080fe40006fa6670 */
[-C--:B------:R-:W-:Y:S02]  /*d300*/  ISETP.GE.OR P2, PT, R179, R233.reuse, !P2 ;  /* 0x000000e9b300720c */ /* 0x080fe40005746670 */
[----:B------:R-:W-:Y:S02]  /*d310*/  FSEL R48, R48, -INF , !P5 ;  /* 0xff80000030307808 */ /* 0x000fe40006800000 */
[----:B------:R-:W-:Y:S02]  /*d320*/  FSEL R19, R53, -INF , !P2 ;  /* 0xff80000035137808 */ /* 0x000fe40005000000 */
[----:B------:R-:W-:Y:S02]  /*d330*/  ISETP.GE.AND P5, PT, R188, R234, PT ;  /* 0x000000eabc00720c */ /* 0x000fe40003fa6270 */
[-C--:B------:R-:W-:Y:S02]  /*d340*/  ISETP.GE.AND P0, PT, R186, R232.reuse, PT ;  /* 0x000000e8ba00720c */ /* 0x080fe40003f06270 */
[----:B------:R-:W-:Y:S02]  /*d350*/  ISETP.GE.OR P5, PT, R188, R233, !P5 ;  /* 0x000000e9bc00720c */ /* 0x000fe40006fa6670 */
[-C--:B------:R-:W-:Y:S02]  /*d360*/  ISETP.GE.OR P0, PT, R186, R231.reuse, !P0 ;  /* 0x000000e7ba00720c */ /* 0x080fe40004706670 */
[----:B------:R-:W-:Y:S02]  /*d370*/  FSEL R20, R52, -INF , !P5 ;  /* 0xff80000034147808 */ /* 0x000fe40006800000 */
[----:B------:R-:W-:Y:S02]  /*d380*/  FSEL R52, R87, -INF , !P6 ;  /* 0xff80000057347808 */ /* 0x000fe40007000000 */
[----:B------:R-:W-:Y:S02]  /*d390*/  FSEL R67, R67, -INF , !P0 ;  /* 0xff80000043437808 */ /* 0x000fe40004000000 */
[----:B------:R-:W-:Y:S02]  /*d3a0*/  ISETP.GE.AND P0, PT, R36, R232, PT ;  /* 0x000000e82400720c */ /* 0x000fe40003f06270 */
[----:B------:R-:W-:Y:S02]  /*d3b0*/  ISETP.GE.AND P2, PT, R186, R234, PT ;  /* 0x000000eaba00720c */ /* 0x000fe40003f46270 */
[----:B------:R-:W-:Y:S02]  /*d3c0*/  ISETP.GE.OR P0, PT, R36, R231, !P0 ;  /* 0x000000e72400720c */ /* 0x000fe40004706670 */
[----:B------:R-:W-:Y:S02]  /*d3d0*/  ISETP.GE.OR P2, PT, R186, R233, !P2 ;  /* 0x000000e9ba00720c */ /* 0x000fe40005746670 */
[----:B------:R-:W-:Y:S02]  /*d3e0*/  ISETP.GE.AND P1, PT, R178, R232, PT ;  /* 0x000000e8b200720c */ /* 0x000fe40003f26270 */
[----:B------:R-:W-:Y:S02]  /*d3f0*/  FSEL R65, R65, -INF , !P2 ;  /* 0xff80000041417808 */ /* 0x000fe40005000000 */
[----:B------:R-:W-:Y:S02]  /*d400*/  ISETP.GE.AND P2, PT, R36, R234, PT ;  /* 0x000000ea2400720c */ /* 0x000fe40003f46270 */
[----:B------:R-:W-:Y:S02]  /*d410*/  ISETP.GE.OR P1, PT, R178, R231, !P1 ;  /* 0x000000e7b200720c */ /* 0x000fe40004f26670 */
[----:B------:R-:W-:Y:S02]  /*d420*/  ISETP.GE.OR P2, PT, R36, R233, !P2 ;  /* 0x000000e92400720c */ /* 0x000fe40005746670 */
[----:B------:R-:W-:Y:S02]  /*d430*/  FSEL R22, R22, -INF , !P1 ;  /* 0xff80000016167808 */ /* 0x000fe40004800000 */
[CC--:B------:R-:W-:Y:S02]  /*d440*/  ISETP.GE.AND P1, PT, R196.reuse, R232.reuse, PT ;  /* 0x000000e8c400720c */ /* 0x0c0fe40003f26270 */
[----:B------:R-:W-:Y:S02]  /*d450*/  FSEL R69, R69, -INF , !P2 ;  /* 0xff80000045457808 */ /* 0x000fe40005000000 */
[-C--:B------:R-:W-:Y:S02]  /*d460*/  ISETP.GE.OR P1, PT, R196, R231.reuse, !P1 ;  /* 0x000000e7c400720c */ /* 0x080fe40004f26670 */
[----:B------:R-:W-:Y:S02]  /*d470*/  FSEL R71, R71, -INF , !P0 ;  /* 0xff80000047477808 */ /* 0x000fe40004000000 */
[----:B------:R-:W-:Y:S02]  /*d480*/  FSEL R34, R34, -INF , !P1 ;  /* 0xff80000022227808 */ /* 0x000fe40004800000 */
[-C--:B------:R-:W-:Y:S02]  /*d490*/  ISETP.GE.AND P1, PT, R169, R232.reuse, PT ;  /* 0x000000e8a900720c */ /* 0x080fe40003f26270 */
[-C--:B------:R-:W-:Y:S02]  /*d4a0*/  ISETP.GE.AND P0, PT, R183, R232.reuse, PT ;  /* 0x000000e8b700720c */ /* 0x080fe40003f06270 */
[-C--:B------:R-:W-:Y:S02]  /*d4b0*/  ISETP.GE.OR P1, PT, R169, R231.reuse, !P1 ;  /* 0x000000e7a900720c */ /* 0x080fe40004f26670 */
[-C--:B------:R-:W-:Y:S02]  /*d4c0*/  ISETP.GE.OR P0, PT, R183, R231.reuse, !P0 ;  /* 0x000000e7b700720c */ /* 0x080fe40004706670 */
[----:B------:R-:W-:Y:S02]  /*d4d0*/  FSEL R38, R38, -INF , !P1 ;  /* 0xff80000026267808 */ /* 0x000fe40004800000 */
[-C--:B------:R-:W-:Y:S02]  /*d4e0*/  ISETP.GE.AND P1, PT, R173, R232.reuse, PT ;  /* 0x000000e8ad00720c */ /* 0x080fe40003f26270 */
[----:B------:R-:W-:Y:S02]  /*d4f0*/  FSEL R5, R83, -INF , !P0 ;  /* 0xff80000053057808 */ /* 0x000fe40004000000 */
[-C--:B------:R-:W-:Y:S02]  /*d500*/  ISETP.GE.OR P1, PT, R173, R231.reuse, !P1 ;  /* 0x000000e7ad00720c */ /* 0x080fe40004f26670 */
[-C--:B------:R-:W-:Y:S02]  /*d510*/  ISETP.GE.AND P0, PT, R182, R232.reuse, PT ;  /* 0x000000e8b600720c */ /* 0x080fe40003f06270 */
[----:B------:R-:W-:Y:S02]  /*d520*/  FSEL R50, R50, -INF , !P1 ;  /* 0xff80000032327808 */ /* 0x000fe40004800000 */
[----:B------:R-:W-:Y:S02]  /*d530*/  ISETP.GE.AND P1, PT, R188, R232, PT ;  /* 0x000000e8bc00720c */ /* 0x000fe40003f26270 */
[-C--:B------:R-:W-:Y:S02]  /*d540*/  ISETP.GE.OR P0, PT, R182, R231.reuse, !P0 ;  /* 0x000000e7b600720c */ /* 0x080fe40004706670 */
[----:B------:R-:W-:Y:S02]  /*d550*/  ISETP.GE.OR P1, PT, R188, R231, !P1 ;  /* 0x000000e7bc00720c */ /* 0x000fe40004f26670 */
[----:B------:R-:W-:Y:S02]  /*d560*/  FSEL R16, R86, -INF , !P0 ;  /* 0xff80000056107808 */ /* 0x000fe40004000000 */
[----:B------:R-:W-:Y:S02]  /*d570*/  FSEL R54, R54, -INF , !P1 ;  /* 0xff80000036367808 */ /* 0x000fe40004800000 */
[----:B------:R-:W-:Y:S02]  /*d580*/  ISETP.GE.AND P0, PT, R172, R228, PT ;  /* 0x000000e4ac00720c */ /* 0x000fe40003f06270 */
[----:B------:R-:W-:Y:S02]  /*d590*/  FSEL R86, R9, -INF , !P4 ;  /* 0xff80000009567808 */ /* 0x000fe40006000000 */
[----:B------:R-:W-:Y:S02]  /*d5a0*/  FMNMX.FTZ R9, R4, R166, !PT ;  /* 0x000000a604097209 */ /* 0x000fe40007810000 */
[----:B------:R-:W-:Y:S02]  /*d5b0*/  ISETP.GE.OR P0, PT, R172, R225, !P0 ;  /* 0x000000e1ac00720c */ /* 0x000fe40004706670 */
[-C--:B------:R-:W-:Y:S02]  /*d5c0*/  ISETP.GE.AND P2, PT, R183, R234.reuse, PT ;  /* 0x000000eab700720c */ /* 0x080fe40003f46270 */
[----:B------:R-:W-:Y:S02]  /*d5d0*/  FSEL R80, R10, -INF , !P0 ;  /* 0xff8000000a507808 */ /* 0x000fe40004000000 */
[-C--:B------:R-:W-:Y:S02]  /*d5e0*/  ISETP.GE.AND P0, PT, R191, R234.reuse, PT ;  /* 0x000000eabf00720c */ /* 0x080fe40003f06270 */
[-C--:B------:R-:W-:Y:S02]  /*d5f0*/  ISETP.GE.OR P2, PT, R183, R233.reuse, !P2 ;  /* 0x000000e9b700720c */ /* 0x080fe40005746670 */
[-C--:B------:R-:W-:Y:S02]  /*d600*/  ISETP.GE.OR P0, PT, R191, R233.reuse, !P0 ;  /* 0x000000e9bf00720c */ /* 0x080fe40004706670 */
[----:B------:R-:W-:Y:S02]  /*d610*/  FSEL R7, R81, -INF , !P2 ;  /* 0xff80000051077808 */ /* 0x000fe40005000000 */
[----:B------:R-:W-:Y:S02]  /*d620*/  FSEL R53, R96, -INF , !P0 ;  /* 0xff80000060357808 */ /* 0x000fe40004000000 */
[----:B------:R-:W-:Y:S02]  /*d630*/  ISETP.GE.AND P2, PT, R181, R234, PT ;  /* 0x000000eab500720c */ /* 0x000fe40003f46270 */
[----:B------:R-:W-:Y:S02]  /*d640*/  FSEL R81, R11, -INF , !P3 ;  /* 0xff8000000b517808 */ /* 0x000fe40005800000 */
[----:B------:R-:W-:Y:S02]  /*d650*/  ISETP.GE.OR P2, PT, R181, R233, !P2 ;  /* 0x000000e9b500720c */ /* 0x000fe40005746670 */
[-C--:B------:R-:W-:Y:S02]  /*d660*/  ISETP.GE.AND P0, PT, R185, R228.reuse, PT ;  /* 0x000000e4b900720c */ /* 0x080fe40003f06270 */
[----:B------:R-:W-:Y:S02]  /*d670*/  FSEL R17, R85, -INF , !P2 ;  /* 0xff80000055117808 */ /* 0x000fe40005000000 */
[C---:B------:R-:W-:Y:S02]  /*d680*/  ISETP.GE.AND P2, PT, R190.reuse, R228, PT ;  /* 0x000000e4be00720c */ /* 0x040fe40003f46270 */
[-C--:B------:R-:W-:Y:S02]  /*d690*/  ISETP.GE.OR P0, PT, R185, R225.reuse, !P0 ;  /* 0x000000e1b900720c */ /* 0x080fe40004706670 */
[----:B------:R-:W-:Y:S02]  /*d6a0*/  ISETP.GE.OR P2, PT, R190, R225, !P2 ;  /* 0x000000e1be00720c */ /* 0x000fe40005746670 */
[----:B------:R-:W-:Y:S02]  /*d6b0*/  FSEL R96, R15, -INF , !P0 ;  /* 0xff8000000f607808 */ /* 0x000fe40004000000 */
[----:B------:R-:W-:Y:S02]  /*d6c0*/  ISETP.GE.AND P0, PT, R195, R234, PT ;  /* 0x000000eac300720c */ /* 0x000fe40003f06270 */
[----:B------:R-:W-:Y:S02]  /*d6d0*/  ISETP.GE.AND P3, PT, R185, R230, PT ;  /* 0x000000e6b900720c */ /* 0x000fe40003f66270 */
[----:B------:R-:W-:Y:S02]  /*d6e0*/  ISETP.GE.OR P0, PT, R195, R233, !P0 ;  /* 0x000000e9c300720c */ /* 0x000fe40004706670 */
[----:B------:R-:W-:Y:S02]  /*d6f0*/  ISETP.GE.OR P3, PT, R185, R229, !P3 ;  /* 0x000000e5b900720c */ /* 0x000fe40005f66670 */
[----:B------:R-:W-:Y:S02]  /*d700*/  FSEL R202, R100, -INF , !P0 ;  /* 0xff80000064ca7808 */ /* 0x000fe40004000000 */
[----:B------:R-:W-:Y:S02]  /*d710*/  IADD3 R100, R172, 0x69, RZ ;  /* 0x00000069ac647810 */ /* 0x000fe40007ffe0ff */
[----:B------:R-:W-:Y:S02]  /*d720*/  ISETP.GE.AND P0, PT, R187, R228, PT ;  /* 0x000000e4bb00720c */ /* 0x000fe40003f06270 */
[----:B------:R-:W-:Y:S02]  /*d730*/  FMNMX.FTZ R9, R171, R9, !PT ;  /* 0x00000009ab097209 */ /* 0x000fe40007810000 */
[----:B------:R-:W-:Y:S02]  /*d740*/  ISETP.GE.OR P0, PT, R187, R225, !P0 ;  /* 0x000000e1bb00720c */ /* 0x000fe40004706670 */
[----:B------:R-:W-:Y:S02]  /*d750*/  FMNMX.FTZ R9, R2, R9, !PT ;  /* 0x0000000902097209 */ /* 0x000fe40007810000 */
[----:B------:R-:W-:Y:S02]  /*d760*/  FSEL R27, R27, -INF , !P0 ;  /* 0xff8000001b1b7808 */ /* 0x000fe40004000000 */
[----:B------:R-:W-:Y:S02]  /*d770*/  FMNMX.FTZ R9, R175, R9, !PT ;  /* 0x00000009af097209 */ /* 0x000fe40007810000 */
[C---:B------:R-:W-:Y:S02]  /*d780*/  ISETP.GE.AND P5, PT, R193.reuse, R234, PT ;  /* 0x000000eac100720c */ /* 0x040fe40003fa6270 */
[----:B------:R-:W-:Y:S02]  /*d790*/  FMNMX.FTZ R9, R22, R9, !PT ;  /* 0x0000000916097209 */ /* 0x000fe40007810000 */
[C---:B------:R-:W-:Y:S02]  /*d7a0*/  ISETP.GE.OR P5, PT, R193.reuse, R233, !P5 ;  /* 0x000000e9c100720c */ /* 0x040fe40006fa6670 */
[C---:B------:R-:W-:Y:S02]  /*d7b0*/  ISETP.GE.AND P1, PT, R193.reuse, R232, PT ;  /* 0x000000e8c100720c */ /* 0x040fe40003f26270 */
[----:B------:R-:W-:Y:S02]  /*d7c0*/  FSEL R64, R64, -INF , !P5 ;  /* 0xff80000040407808 */ /* 0x000fe40006800000 */
[CC--:B------:R-:W-:Y:S02]  /*d7d0*/  ISETP.GE.AND P5, PT, R184.reuse, R234.reuse, PT ;  /* 0x000000eab800720c */ /* 0x0c0fe40003fa6270 */
[----:B------:R-:W-:Y:S02]  /*d7e0*/  ISETP.GE.OR P1, PT, R193, R231, !P1 ;  /* 0x000000e7c100720c */ /* 0x000fe40004f26670 */
[-C--:B------:R-:W-:Y:S02]  /*d7f0*/  ISETP.GE.OR P5, PT, R184, R233.reuse, !P5 ;  /* 0x000000e9b800720c */ /* 0x080fe40006fa6670 */
[----:B------:R-:W-:Y:S02]  /*d800*/  FSEL R66, R66, -INF , !P1 ;  /* 0xff80000042427808 */ /* 0x000fe40004800000 */
[----:B------:R-:W-:Y:S02]  /*d810*/  FSEL R68, R68, -INF , !P5 ;  /* 0xff80000044447808 */ /* 0x000fe40006800000 */
[----:B------:R-:W-:Y:S02]  /*d820*/  ISETP.GE.AND P5, PT, R182, R234, PT ;  /* 0x000000eab600720c */ /* 0x000fe40003fa6270 */
[----:B------:R-:W-:Y:S02]  /*d830*/  ISETP.GE.AND P1, PT, R184, R232, PT ;  /* 0x000000e8b800720c */ /* 0x000fe40003f26270 */
[----:B------:R-:W-:Y:S02]  /*d840*/  ISETP.GE.OR P5, PT, R182, R233, !P5 ;  /* 0x000000e9b600720c */ /* 0x000fe40006fa6670 */
[----:B------:R-:W-:Y:S02]  /*d850*/  ISETP.GE.OR P1, PT, R184, R231, !P1 ;  /* 0x000000e7b800720c */ /* 0x000fe40004f26670 */
[----:B------:R-:W-:Y:S02]  /*d860*/  FSEL R6, R84, -INF , !P5 ;  /* 0xff80000054067808 */ /* 0x000fe40006800000 */
[----:B------:R-:W-:Y:S02]  /*d870*/  ISETP.GE.AND P5, PT, R190, R230, PT ;  /* 0x000000e6be00720c */ /* 0x000fe40003fa6270 */
[----:B------:R-:W-:Y:S02]  /*d880*/  FSEL R70, R70, -INF , !P1 ;  /* 0xff80000046467808 */ /* 0x000fe40004800000 */
[----:B------:R-:W-:Y:S02]  /*d890*/  ISETP.GE.AND P1, PT, R192, R232, PT ;  /* 0x000000e8c000720c */ /* 0x000fe40003f26270 */
[----:B------:R-:W-:Y:S02]  /*d8a0*/  ISETP.GE.OR P5, PT, R190, R229, !P5 ;  /* 0x000000e5be00720c */ /* 0x000fe40006fa6670 */
[----:B------:R-:W-:Y:S02]  /*d8b0*/  IADD3 R190, R172, 0x59, RZ ;  /* 0x00000059acbe7810 */ /* 0x000fe40007ffe0ff */
[----:B------:R-:W-:Y:S02]  /*d8c0*/  ISETP.GE.OR P1, PT, R192, R231, !P1 ;  /* 0x000000e7c000720c */ /* 0x000fe40004f26670 */
[----:B------:R-:W-:Y:S02]  /*d8d0*/  ISETP.GE.AND P4, PT, R190, R234, PT ;  /* 0x000000eabe00720c */ /* 0x000fe40003f86270 */
[----:B------:R-:W-:Y:S02]  /*d8e0*/  FSEL R82, R82, -INF , !P1 ;  /* 0xff80000052527808 */ /* 0x000fe40004800000 */
[----:B------:R-:W-:Y:S02]  /*d8f0*/  ISETP.GE.AND P1, PT, R172, R230, PT ;  /* 0x000000e6ac00720c */ /* 0x000fe40003f26270 */
[----:B------:R-:W-:Y:S02]  /*d900*/  ISETP.GE.AND P6, PT, R190, R232, PT ;  /* 0x000000e8be00720c */ /* 0x000fe40003fc6270 */
[----:B------:R-:W-:Y:S02]  /*d910*/  ISETP.GE.OR P1, PT, R172, R229, !P1 ;  /* 0x000000e5ac00720c */ /* 0x000fe40004f26670 */
[C---:B------:R-:W-:Y:S02]  /*d920*/  ISETP.GE.OR P4, PT, R190.reuse, R233, !P4 ;  /* 0x000000e9be00720c */ /* 0x040fe40006786670 */
[----:B------:R-:W-:Y:S02]  /*d930*/  ISETP.GE.OR P6, PT, R190, R231, !P6 ;  /* 0x000000e7be00720c */ /* 0x000fe400077c6670 */
[----:B------:R-:W-:Y:S02]  /*d940*/  FSEL R199, R97, -INF , !P4 ;  /* 0xff80000061c77808 */ /* 0x000fe40006000000 */
[----:B------:R-:W-:Y:S02]  /*d950*/  FSEL R97, R14, -INF , !P2 ;  /* 0xff8000000e617808 */ /* 0x000fe40005000000 */
[----:B------:R-:W-:Y:S02]  /*d960*/  FSEL R201, R99, -INF , !P6 ;  /* 0xff80000063c97808 */ /* 0x000fe40007000000 */
[----:B------:R-:W-:Y:S02]  /*d970*/  FSEL R185, R12, -INF , !P5 ;  /* 0xff8000000cb97808 */ /* 0x000fe40006800000 */
[C---:B------:R-:W-:Y:S02]  /*d980*/  ISETP.GE.AND P5, PT, R194.reuse, R234, PT ;  /* 0x000000eac200720c */ /* 0x040fe40003fa6270 */
[CC--:B------:R-:W-:Y:S02]  /*d990*/  ISETP.GE.AND P2, PT, R195.reuse, R232.reuse, PT ;  /* 0x000000e8c300720c */ /* 0x0c0fe40003f46270 */
[C---:B------:R-:W-:Y:S02]  /*d9a0*/  ISETP.GE.AND P6, PT, R194.reuse, R232, PT ;  /* 0x000000e8c200720c */ /* 0x040fe40003fc6270 */
[C---:B------:R-:W-:Y:S02]  /*d9b0*/  ISETP.GE.OR P5, PT, R194.reuse, R233, !P5 ;  /* 0x000000e9c200720c */ /* 0x040fe40006fa6670 */
[-C--:B------:R-:W-:Y:S02]  /*d9c0*/  ISETP.GE.OR P6, PT, R194, R231.reuse, !P6 ;  /* 0x000000e7c200720c */ /* 0x080fe400077c6670 */
[----:B------:R-:W-:Y:S02]  /*d9d0*/  ISETP.GE.OR P2, PT, R195, R231, !P2 ;  /* 0x000000e7c300720c */ /* 0x000fe40005746670 */
[----:B------:R-:W-:Y:S02]  /*d9e0*/  FSEL R250, R101, -INF , !P5 ;  /* 0xff80000065fa7808 */ /* 0x000fe40006800000 */
[----:B------:R-:W-:Y:S02]  /*d9f0*/  IADD3 R101, R172, 0x68, RZ ;  /* 0x00000068ac657810 */ /* 0x000fe40007ffe0ff */
[----:B------:R-:W-:Y:S02]  /*da00*/  ISETP.GE.AND P5, PT, R196, R230, PT ;  /* 0x000000e6c400720c */ /* 0x000fe40003fa6270 */
[C---:B------:R-:W-:Y:S02]  /*da10*/  ISETP.GE.AND P0, PT, R101.reuse, R234, PT ;  /* 0x000000ea6500720c */ /* 0x040fe40003f06270 */
[----:B------:R-:W-:Y:S02]  /*da20*/  FSEL R197, R102, -INF , !P2 ;  /* 0xff80000066c57808 */ /* 0x000fe40005000000 */
[----:B------:R-:W-:Y:S02]  /*da30*/  IADD3 R102, R172, 0x71, RZ ;  /* 0x00000071ac667810 */ /* 0x000fe40007ffe0ff */
[----:B------:R-:W-:Y:S02]  /*da40*/  ISETP.GE.OR P0, PT, R101, R233, !P0 ;  /* 0x000000e96500720c */ /* 0x000fe40004706670 */
[-C--:B------:R-:W-:Y:S02]  /*da50*/  ISETP.GE.AND P2, PT, R196, R228.reuse, PT ;  /* 0x000000e4c400720c */ /* 0x080fe40003f46270 */
[----:B------:R-:W-:Y:S02]  /*da60*/  FSEL R251, R112, -INF , !P0 ;  /* 0xff80000070fb7808 */ /* 0x000fe40004000000 */
[----:B------:R-:W-:Y:S02]  /*da70*/  ISETP.GE.AND P0, PT, R174, R228, PT ;  /* 0x000000e4ae00720c */ /* 0x000fe40003f06270 */
[----:B------:R-:W-:Y:S02]  /*da80*/  IADD3 R112, R172, 0x79, RZ ;  /* 0x00000079ac707810 */ /* 0x000fe40007ffe0ff */
[----:B------:R-:W-:Y:S02]  /*da90*/  ISETP.GE.OR P0, PT, R174, R225, !P0 ;  /* 0x000000e1ae00720c */ /* 0x000fe40004706670 */
[C---:B------:R-:W-:Y:S02]  /*daa0*/  ISETP.GE.AND P4, PT, R178.reuse, R230, PT ;  /* 0x000000e6b200720c */ /* 0x040fe40003f86270 */
[----:B------:R-:W-:Y:S02]  /*dab0*/  FSEL R31, R31, -INF , !P0 ;  /* 0xff8000001f1f7808 */ /* 0x000fe40004000000 */
[-C--:B------:R-:W-:Y:S02]  /*dac0*/  ISETP.GE.OR P4, PT, R178, R229.reuse, !P4 ;  /* 0x000000e5b200720c */ /* 0x080fe40006786670 */
[----:B------:R-:W-:Y:S02]  /*dad0*/  ISETP.GE.OR P5, PT, R196, R229, !P5 ;  /* 0x000000e5c400720c */ /* 0x000fe40006fa6670 */
[----:B------:R-:W-:Y:S02]  /*dae0*/  FSEL R84, R24, -INF , !P4 ;  /* 0xff80000018547808 */ /* 0x000fe40006000000 */
[----:B------:R-:W-:Y:S02]  /*daf0*/  ISETP.GE.AND P4, PT, R100, R234, PT ;  /* 0x000000ea6400720c */ /* 0x000fe40003f86270 */
[----:B------:R-:W-:Y:S02]  /*db00*/  FSEL R99, R28, -INF , !P5 ;  /* 0xff8000001c637808 */ /* 0x000fe40006800000 */
[----:B------:R-:W-:Y:S02]  /*db10*/  ISETP.GE.OR P4, PT, R100, R233, !P4 ;  /* 0x000000e96400720c */ /* 0x000fe40006786670 */
[----:B------:R-:W-:Y:S02]  /*db20*/  ISETP.GE.OR P2, PT, R196, R225, !P2 ;  /* 0x000000e1c400720c */ /* 0x000fe40005746670 */
[----:B------:R-:W-:Y:S02]  /*db30*/  FSEL R196, R103, -INF , !P6 ;  /* 0xff80000067c47808 */ /* 0x000fe40007000000 */
[----:B------:R-:W-:Y:S02]  /*db40*/  ISETP.GE.AND P6, PT, R100, R232, PT ;  /* 0x000000e86400720c */ /* 0x000fe40003fc6270 */
[----:B------:R-:W-:Y:S02]  /*db50*/  IADD3 R103, R172, 0x78, RZ ;  /* 0x00000078ac677810 */ /* 0x000fe40007ffe0ff */
[----:B------:R-:W-:Y:S02]  /*db60*/  ISETP.GE.OR P6, PT, R100, R231, !P6 ;  /* 0x000000e76400720c */ /* 0x000fe400077c6670 */
[----:B------:R-:W-:Y:S02]  /*db70*/  FSEL R200, R113, -INF , !P4 ;  /* 0xff80000071c87808 */ /* 0x000fe40006000000 */
[----:B------:R-:W-:Y:S02]  /*db80*/  IADD3 R113, R172, 0x70, RZ ;  /* 0x00000070ac717810 */ /* 0x000fe40007ffe0ff */
[----:B------:R-:W-:Y:S01]  /*db90*/  FSEL R203, R115, -INF , !P6 ;  /* 0xff80000073cb7808 */ /* 0x000fe20007000000 */
[----:B------:R-:W-:Y:S01]  /*dba0*/  IMAD.MOV.U32 R115, RZ, RZ, R250 ;  /* 0x000000ffff737224 */ /* 0x000fe200078e00fa */
[----:B------:R-:W-:Y:S02]  /*dbb0*/  FSEL R87, R30, -INF , !P2 ;  /* 0xff8000001e577808 */ /* 0x000fe40005000000 */
[----:B------:R-:W-:Y:S02]  /*dbc0*/  ISETP.GE.AND P2, PT, R168, R230, PT ;  /* 0x000000e6a800720c */ /* 0x000fe40003f46270 */
[-C--:B------:R-:W-:Y:S02]  /*dbd0*/  ISETP.GE.AND P6, PT, R102, R234.reuse, PT ;  /* 0x000000ea6600720c */ /* 0x080fe40003fc6270 */
[----:B------:R-:W-:Y:S02]  /*dbe0*/  ISETP.GE.OR P2, PT, R168, R229, !P2 ;  /* 0x000000e5a800720c */ /* 0x000fe40005746670 */
[----:B------:R-:W-:Y:S02]  /*dbf0*/  ISETP.GE.OR P6, PT, R102, R233, !P6 ;  /* 0x000000e96600720c */ /* 0x000fe400077c6670 */
[----:B------:R-:W-:Y:S02]  /*dc00*/  FSEL R30, R41, -INF , !P2 ;  /* 0xff800000291e7808 */ /* 0x000fe40005000000 */
[----:B------:R-:W-:Y:S02]  /*dc10*/  FMNMX.FTZ R41, R23, R9, !PT ;  /* 0x0000000917297209 */ /* 0x000fe40007810000 */
[C---:B------:R-:W-:Y:S02]  /*dc20*/  ISETP.GE.AND P0, PT, R113.reuse, R234, PT ;  /* 0x000000ea7100720c */ /* 0x040fe40003f06270 */
[----:B------:R-:W-:Y:S02]  /*dc30*/  FMNMX.FTZ R41, R34, R41, !PT ;  /* 0x0000002922297209 */ /* 0x000fe40007810000 */
[----:B------:R-:W-:Y:S02]  /*dc40*/  ISETP.GE.OR P0, PT, R113, R233, !P0 ;  /* 0x000000e97100720c */ /* 0x000fe40004706670 */
[----:B------:R-:W-:Y:S02]  /*dc50*/  FMNMX.FTZ R41, R35, R41, !PT ;  /* 0x0000002923297209 */ /* 0x000fe40007810000 */
[----:B------:R-:W-:Y:S02]  /*dc60*/  ISETP.GE.AND P5, PT, R102, R232, PT ;  /* 0x000000e86600720c */ /* 0x000fe40003fa6270 */
[----:B------:R-:W-:Y:S02]  /*dc70*/  FMNMX.FTZ R41, R38, R41, !PT ;  /* 0x0000002926297209 */ /* 0x000fe40007810000 */
[----:B------:R-:W-:Y:S02]  /*dc80*/  ISETP.GE.OR P5, PT, R102, R231, !P5 ;  /* 0x000000e76600720c */ /* 0x000fe40006fa6670 */
[----:B------:R-:W-:Y:S02]  /*dc90*/  FMNMX.FTZ R41, R39, R41, !PT ;  /* 0x0000002927297209 */ /* 0x000fe40007810000 */
[----:B------:R-:W-:Y:S02]  /*dca0*/  FSEL R85, R8, -INF , !P1 ;  /* 0xff80000008557808 */ /* 0x000fe40004800000 */
        /* <DEDUP_REMOVED lines=8> */
[C---:B------:R-:W-:Y:S02]  /*dd30*/  ISETP.GE.AND P1, PT, R191.reuse, R232, PT ;  /* 0x000000e8bf00720c */ /* 0x040fe40003f26270 */
[----:B------:R-:W-:Y:S02]  /*dd40*/  FMNMX.FTZ R8, R180, R8, !PT ;  /* 0x00000008b4087209 */ /* 0x000fe40007810000 */
[----:B------:R-:W-:Y:S02]  /*dd50*/  ISETP.GE.OR P1, PT, R191, R231, !P1 ;  /* 0x000000e7bf00720c */ /* 0x000fe40004f26670 */
[----:B------:R-:W-:Y:S02]  /*dd60*/  FMNMX.FTZ R8, R170, R8, !PT ;  /* 0x00000008aa087209 */ /* 0x000fe40007810000 */
[----:B------:R-:W-:Y:S02]  /*dd70*/  FSEL R198, R98, -INF , !P1 ;  /* 0xff80000062c67808 */ /* 0x000fe40004800000 */
        /* <DEDUP_REMOVED lines=10> */
[----:B------:R-:W-:Y:S02]  /*de20*/  FSEL R178, R13, -INF , !P3 ;  /* 0xff8000000db27808 */ /* 0x000fe40005800000 */
[----:B------:R-:W-:Y:S01]  /*de30*/  FSEL R252, R114, -INF , !P1 ;  /* 0xff80000072fc7808 */ /* 0x000fe20004800000 */
[----:B------:R-:W-:Y:S01]  /*de40*/  IMAD.MOV.U32 R114, RZ, RZ, R199 ;  /* 0x000000ffff727224 */ /* 0x000fe200078e00c7 */
[----:B------:R-:W-:Y:S02]  /*de50*/  ISETP.GE.AND P1, PT, R169, R228, PT ;  /* 0x000000e4a900720c */ /* 0x000fe40003f26270 */
[----:B------:R-:W-:Y:S02]  /*de60*/  ISETP.GE.AND P3, PT, R187, R230, PT ;  /* 0x000000e6bb00720c */ /* 0x000fe40003f66270 */
[----:B------:R-:W-:Y:S02]  /*de70*/  ISETP.GE.OR P1, PT, R169, R225, !P1 ;  /* 0x000000e1a900720c */ /* 0x000fe40004f26670 */
[-C--:B------:R-:W-:Y:S02]  /*de80*/  ISETP.GE.OR P3, PT, R187, R229.reuse, !P3 ;  /* 0x000000e5bb00720c */ /* 0x080fe40005f66670 */
[----:B------:R-:W-:Y:S01]  /*de90*/  FSEL R187, R116, -INF , !P0 ;  /* 0xff80000074bb7808 */ /* 0x000fe20004000000 */
[----:B------:R-:W-:Y:S01]  /*dea0*/  IMAD.MOV.U32 R116, RZ, RZ, R197 ;  /* 0x000000ffff747224 */ /* 0x000fe200078e00c5 */
[----:B------:R-:W-:Y:S02]  /*deb0*/  ISETP.GE.AND P0, PT, R168, R228, PT ;  /* 0x000000e4a800720c */ /* 0x000fe40003f06270 */
[----:B------:R-:W-:Y:S02]  /*dec0*/  FSEL R83, R25, -INF , !P3 ;  /* 0xff80000019537808 */ /* 0x000fe40005800000 */
[----:B------:R-:W-:Y:S02]  /*ded0*/  ISETP.GE.AND P3, PT, R174, R230, PT ;  /* 0x000000e6ae00720c */ /* 0x000fe40003f66270 */
[----:B------:R-:W-:Y:S02]  /*dee0*/  FSEL R25, R42, -INF , !P1 ;  /* 0xff8000002a197808 */ /* 0x000fe40004800000 */
[----:B------:R-:W-:Y:S02]  /*def0*/  ISETP.GE.AND P1, PT, R103, R232, PT ;  /* 0x000000e86700720c */ /* 0x000fe40003f26270 */
[----:B------:R-:W-:Y:S02]  /*df00*/  ISETP.GE.OR P3, PT, R174, R229, !P3 ;  /* 0x000000e5ae00720c */ /* 0x000fe40005f66670 */
[----:B------:R-:W-:Y:S02]  /*df10*/  FSEL R174, R117, -INF , !P6 ;  /* 0xff80000075ae7808 */ /* 0x000fe40007000000 */
[----:B------:R-:W-:Y:S02]  /*df20*/  ISETP.GE.OR P1, PT, R103, R231, !P1 ;  /* 0x000000e76700720c */ /* 0x000fe40004f26670 */
[----:B------:R-:W-:Y:S02]  /*df30*/  FSEL R98, R29, -INF , !P3 ;  /* 0xff8000001d627808 */ /* 0x000fe40005800000 */
        /* <DEDUP_REMOVED lines=8> */
[----:B------:R-:W-:Y:S02]  /*dfc0*/  ISETP.GE.AND P0, PT, R112, R232, PT ;  /* 0x000000e87000720c */ /* 0x000fe40003f06270 */
[----:B------:R-:W-:Y:S02]  /*dfd0*/  FSEL R130, R130, -INF , !P1 ;  /* 0xff80000082827808 */ /* 0x000fe40004800000 */
[----:B------:R-:W-:Y:S02]  /*dfe0*/  ISETP.GE.AND P1, PT, R188, R228, PT ;  /* 0x000000e4bc00720c */ /* 0x000fe40003f26270 */
[----:B------:R-:W-:Y:S02]  /*dff0*/  ISETP.GE.OR P0, PT, R112, R231, !P0 ;  /* 0x000000e77000720c */ /* 0x000fe40004706670 */
[----:B------:R-:W-:Y:S02]  /*e000*/  ISETP.GE.OR P1, PT, R188, R225, !P1 ;  /* 0x000000e1bc00720c */ /* 0x000fe40004f26670 */
[----:B------:R-:W-:Y:S02]  /*e010*/  FSEL R131, R131, -INF , !P0 ;  /* 0xff80000083837808 */ /* 0x000fe40004000000 */
[----:B------:R-:W-:Y:S02]  /*e020*/  FSEL R58, R58, -INF , !P1 ;  /* 0xff8000003a3a7808 */ /* 0x000fe40004800000 */
[-C--:B------:R-:W-:Y:S02]  /*e030*/  ISETP.GE.AND P0, PT, R179, R230.reuse, PT ;  /* 0x000000e6b300720c */ /* 0x080fe40003f06270 */
[----:B------:R-:W-:Y:S02]  /*e040*/  FMNMX.FTZ R43, R85, R165, !PT ;  /* 0x000000a5552b7209 */ /* 0x000fe40007810000 */
[----:B------:R-:W-:Y:S02]  /*e050*/  ISETP.GE.OR P0, PT, R179, R229, !P0 ;  /* 0x000000e5b300720c */ /* 0x000fe40004706670 */
[----:B------:R-:W-:Y:S02]  /*e060*/  FMNMX.FTZ R43, R86, R43, !PT ;  /* 0x0000002b562b7209 */ /* 0x000fe40007810000 */
[----:B------:R-:W-:Y:S02]  /*e070*/  FSEL R57, R57, -INF , !P0 ;  /* 0xff80000039397808 */ /* 0x000fe40004000000 */
[----:B------:R-:W-:Y:S02]  /*e080*/  FMNMX.FTZ R43, R185, R43, !PT ;  /* 0x0000002bb92b7209 */ /* 0x000fe40007810000 */
[-C--:B------:R-:W-:Y:S02]  /*e090*/  ISETP.GE.AND P6, PT, R173, R230.reuse, PT ;  /* 0x000000e6ad00720c */ /* 0x080fe40003fc6270 */
[----:B------:R-:W-:Y:S02]  /*e0a0*/  ISETP.GE.AND P4, PT, R169, R230, PT ;  /* 0x000000e6a900720c */ /* 0x000fe40003f86270 */
[-C--:B------:R-:W-:Y:S02]  /*e0b0*/  ISETP.GE.OR P6, PT, R173, R229.reuse, !P6 ;  /* 0x000000e5ad00720c */ /* 0x080fe400077c6670 */
[----:B------:R-:W-:Y:S02]  /*e0c0*/  ISETP.GE.OR P4, PT, R169, R229, !P4 ;  /* 0x000000e5a900720c */ /* 0x000fe40006786670 */
[----:B------:R-:W-:Y:S02]  /*e0d0*/  FSEL R44, R44, -INF , !P6 ;  /* 0xff8000002c2c7808 */ /* 0x000fe40007000000 */
[C---:B------:R-:W-:Y:S02]  /*e0e0*/  ISETP.GE.AND P6, PT, R179.reuse, R228, PT ;  /* 0x000000e4b300720c */ /* 0x040fe40003fc6270 */
[----:B------:R-:W-:Y:S02]  /*e0f0*/  FSEL R169, R118, -INF , !P3 ;  /* 0xff80000076a97808 */ /* 0x000fe40005800000 */
        /* <DEDUP_REMOVED lines=8> */
[C---:B------:R-:W-:Y:S02]  /*e180*/  ISETP.GE.AND P6, PT, R182.reuse, R230, PT ;  /* 0x000000e6b600720c */ /* 0x040fe40003fc6270 */
[C---:B------:R-:W-:Y:S02]  /*e190*/  ISETP.GE.AND P3, PT, R173.reuse, R228, PT ;  /* 0x000000e4ad00720c */ /* 0x040fe40003f66270 */
[----:B------:R-:W-:Y:S02]  /*e1a0*/  ISETP.GE.OR P6, PT, R182, R229, !P6 ;  /* 0x000000e5b600720c */ /* 0x000fe400077c6670 */
[----:B------:R-:W-:Y:S02]  /*e1b0*/  ISETP.GE.OR P3, PT, R173, R225, !P3 ;  /* 0x000000e1ad00720c */ /* 0x000fe40005f66670 */
[----:B------:R-:W-:Y:S02]  /*e1c0*/  FSEL R173, R129, -INF , !P4 ;  /* 0xff80000081ad7808 */ /* 0x000fe40006000000 */
[----:B------:R-:W-:Y:S02]  /*e1d0*/  ISETP.GE.AND P4, PT, R188, R230, PT ;  /* 0x000000e6bc00720c */ /* 0x000fe40003f86270 */
[----:B------:R-:W-:Y:S02]  /*e1e0*/  FSEL R46, R46, -INF , !P3 ;  /* 0xff8000002e2e7808 */ /* 0x000fe40005800000 */
[----:B------:R-:W-:Y:S02]  /*e1f0*/  ISETP.GE.OR P4, PT, R188, R229, !P4 ;  /* 0x000000e5bc00720c */ /* 0x000fe40006786670 */
[CC--:B------:R-:W-:Y:S02]  /*e200*/  ISETP.GE.AND P3, PT, R193.reuse, R228.reuse, PT ;  /* 0x000000e4c100720c */ /* 0x0c0fe40003f66270 */
[----:B------:R-:W-:Y:S02]  /*e210*/  FSEL R56, R56, -INF , !P4 ;  /* 0xff80000038387808 */ /* 0x000fe40006000000 */
[-C--:B------:R-:W-:Y:S02]  /*e220*/  ISETP.GE.OR P3, PT, R193, R225.reuse, !P3 ;  /* 0x000000e1c100720c */ /* 0x080fe40005f66670 */
[-C--:B------:R-:W-:Y:S02]  /*e230*/  ISETP.GE.AND P4, PT, R186, R228.reuse, PT ;  /* 0x000000e4ba00720c */ /* 0x080fe40003f86270 */
[----:B------:R-:W-:Y:S02]  /*e240*/  FSEL R15, R62, -INF , !P3 ;  /* 0xff8000003e0f7808 */ /* 0x000fe40005800000 */
[----:B------:R-:W-:Y:S02]  /*e250*/  FSEL R62, R88, -INF , !P6 ;  /* 0xff800000583e7808 */ /* 0x000fe40007000000 */
[-C--:B------:R-:W-:Y:S02]  /*e260*/  ISETP.GE.OR P4, PT, R186, R225.reuse, !P4 ;  /* 0x000000e1ba00720c */ /* 0x080fe40006786670 */
[CC--:B------:R-:W-:Y:S02]  /*e270*/  ISETP.GE.AND P3, PT, R192.reuse, R228.reuse, PT ;  /* 0x000000e4c000720c */ /* 0x0c0fe40003f66270 */
[----:B------:R-:W-:Y:S02]  /*e280*/  FSEL R63, R63, -INF , !P4 ;  /* 0xff8000003f3f7808 */ /* 0x000fe40006000000 */
[-C--:B------:R-:W-:Y:S02]  /*e290*/  ISETP.GE.OR P3, PT, R192, R225.reuse, !P3 ;  /* 0x000000e1c000720c */ /* 0x080fe40005f66670 */
[-C--:B------:R-:W-:Y:S02]  /*e2a0*/  ISETP.GE.AND P6, PT, R190, R228.reuse, PT ;  /* 0x000000e4be00720c */ /* 0x080fe40003fc6270 */
[----:B------:R-:W-:Y:S02]  /*e2b0*/  ISETP.GE.AND P1, PT, R184, R228, PT ;  /* 0x000000e4b800720c */ /* 0x000fe40003f26270 */
[-C--:B------:R-:W-:Y:S02]  /*e2c0*/  ISETP.GE.OR P6, PT, R190, R225.reuse, !P6 ;  /* 0x000000e1be00720c */ /* 0x080fe400077c6670 */
[----:B------:R-:W-:Y:S02]  /*e2d0*/  ISETP.GE.OR P1, PT, R184, R225, !P1 ;  /* 0x000000e1b800720c */ /* 0x000fe40004f26670 */
[C---:B------:R-:W-:Y:S02]  /*e2e0*/  ISETP.GE.AND P4, PT, R183.reuse, R230, PT ;  /* 0x000000e6b700720c */ /* 0x040fe40003f86270 */
[----:B------:R-:W-:Y:S02]  /*e2f0*/  FSEL R74, R74, -INF , !P1 ;  /* 0xff8000004a4a7808 */ /* 0x000fe40004800000 */
[C---:B------:R-:W-:Y:S02]  /*e300*/  ISETP.GE.AND P1, PT, R182.reuse, R228, PT ;  /* 0x000000e4b600720c */ /* 0x040fe40003f26270 */
[----:B------:R-:W-:Y:S02]  /*e310*/  ISETP.GE.OR P4, PT, R183, R229, !P4 ;  /* 0x000000e5b700720c */ /* 0x000fe40006786670 */
[----:B------:R-:W-:Y:S02]  /*e320*/  ISETP.GE.OR P1, PT, R182, R225, !P1 ;  /* 0x000000e1b600720c */ /* 0x000fe40004f26670 */
[----:B------:R-:W-:Y:S01]  /*e330*/  FSEL R13, R77, -INF , !P4 ;  /* 0xff8000004d0d7808 */ /* 0x000fe20006000000 */
[----:B------:R-:W-:Y:S01]  /*e340*/  IMAD.MOV.U32 R77, RZ, RZ, R251 ;  /* 0x000000ffff4d7224 */ /* 0x000fe200078e00fb */
[C---:B------:R-:W-:Y:S02]  /*e350*/  ISETP.GE.AND P4, PT, R191.reuse, R230, PT ;  /* 0x000000e6bf00720c */ /* 0x040fe40003f86270 */
[----:B------:R-:W-:Y:S01]  /*e360*/  FSEL R199, R90, -INF , !P1 ;  /* 0xff8000005ac77808 */ /* 0x000fe20004800000 */
[----:B------:R-:W-:Y:S01]  /*e370*/  IMAD.MOV.U32 R90, RZ, RZ, R114 ;  /* 0x000000ffff5a7224 */ /* 0x000fe200078e0072 */
[----:B------:R-:W-:Y:S01]  /*e380*/  ISETP.GE.OR P4, PT, R191, R229, !P4 ;  /* 0x000000e5bf00720c */ /* 0x000fe20006786670 */
[----:B------:R-:W-:Y:S01]  /*e390*/  IMAD.MOV.U32 R114, RZ, RZ, R198 ;  /* 0x000000ffff727224 */ /* 0x000fe200078e00c6 */
[C---:B------:R-:W-:Y:S02]  /*e3a0*/  ISETP.GE.AND P1, PT, R195.reuse, R228, PT ;  /* 0x000000e4c300720c */ /* 0x040fe40003f26270 */
[CC--:B------:R-:W-:Y:S02]  /*e3b0*/  ISETP.GE.AND P0, PT, R184.reuse, R230.reuse, PT ;  /* 0x000000e6b800720c */ /* 0x0c0fe40003f06270 */
[----:B------:R-:W-:Y:S02]  /*e3c0*/  ISETP.GE.OR P1, PT, R195, R225, !P1 ;  /* 0x000000e1c300720c */ /* 0x000fe40004f26670 */
[----:B------:R-:W-:Y:S02]  /*e3d0*/  ISETP.GE.OR P0, PT, R184, R229, !P0 ;  /* 0x000000e5b800720c */ /* 0x000fe40004706670 */
[C---:B------:R-:W-:Y:S02]  /*e3e0*/  ISETP.GE.AND P2, PT, R189.reuse, R230, PT ;  /* 0x000000e6bd00720c */ /* 0x040fe40003f46270 */
[----:B------:R-:W-:Y:S02]  /*e3f0*/  FSEL R12, R72, -INF , !P0 ;  /* 0xff800000480c7808 */ /* 0x000fe40004000000 */
[----:B------:R-:W-:Y:S02]  /*e400*/  FMNMX.FTZ R72, R66, R41, !PT ;  /* 0x0000002942487209 */ /* 0x000fe40007810000 */
[-C--:B------:R-:W-:Y:S02]  /*e410*/  ISETP.GE.OR P2, PT, R189, R229.reuse, !P2 ;  /* 0x000000e5bd00720c */ /* 0x080fe40005746670 */
[----:B------:R-:W-:Y:S02]  /*e420*/  FMNMX.FTZ R72, R67, R72, !PT ;  /* 0x0000004843487209 */ /* 0x000fe40007810000 */
[----:B------:R-:W-:Y:S02]  /*e430*/  FSEL R45, R45, -INF , !P2 ;  /* 0xff8000002d2d7808 */ /* 0x000fe40005000000 */
[----:B------:R-:W-:Y:S02]  /*e440*/  ISETP.GE.AND P2, PT, R193, R230, PT ;  /* 0x000000e6c100720c */ /* 0x000fe40003f46270 */
[-C--:B------:R-:W-:Y:S02]  /*e450*/  ISETP.GE.AND P0, PT, R183, R228.reuse, PT ;  /* 0x000000e4b700720c */ /* 0x080fe40003f06270 */
[----:B------:R-:W-:Y:S02]  /*e460*/  ISETP.GE.OR P2, PT, R193, R229, !P2 ;  /* 0x000000e5c100720c */ /* 0x000fe40005746670 */
[-C--:B------:R-:W-:Y:S02]  /*e470*/  ISETP.GE.OR P0, PT, R183, R225.reuse, !P0 ;  /* 0x000000e1b700720c */ /* 0x080fe40004706670 */
[----:B------:R-:W-:Y:S02]  /*e480*/  FSEL R29, R60, -INF , !P2 ;  /* 0xff8000003c1d7808 */ /* 0x000fe40005000000 */
[----:B------:R-:W-:Y:S01]  /*e490*/  FSEL R60, R92, -INF , !P4 ;  /* 0xff8000005c3c7808 */ /* 0x000fe20006000000 */
[----:B------:R-:W-:Y:S01]  /*e4a0*/  IMAD.MOV.U32 R92, RZ, RZ, R202 ;  /* 0x000000ffff5c7224 */ /* 0x000fe200078e00ca */
[C---:B------:R-:W-:Y:S02]  /*e4b0*/  ISETP.GE.AND P2, PT, R36.reuse, R228, PT ;  /* 0x000000e42400720c */ /* 0x040fe40003f46270 */
[----:B------:R-:W-:Y:S02]  /*e4c0*/  FSEL R9, R79, -INF , !P0 ;  /* 0xff8000004f097808 */ /* 0x000fe40004000000 */
[----:B------:R-:W-:Y:S02]  /*e4d0*/  ISETP.GE.OR P2, PT, R36, R225, !P2 ;  /* 0x000000e12400720c */ /* 0x000fe40005746670 */
[----:B------:R-:W-:Y:S02]  /*e4e0*/  FMNMX.FTZ R36, R49, R10, !PT ;  /* 0x0000000a31247209 */ /* 0x000fe40007810000 */
[----:B------:R-:W-:Y:S02]  /*e4f0*/  FSEL R10, R78, -INF , !P3 ;  /* 0xff8000004e0a7808 */ /* 0x000fe40005800000 */
[----:B------:R-:W-:Y:S02]  /*e500*/  FMNMX.FTZ R36, R20, R36, !PT ;  /* 0x0000002414247209 */ /* 0x000fe40007810000 */
[C---:B------:R-:W-:Y:S02]  /*e510*/  ISETP.GE.AND P0, PT, R190.reuse, R230, PT ;  /* 0x000000e6be00720c */ /* 0x040fe40003f06270 */
[----:B------:R-:W-:Y:S02]  /*e520*/  FMNMX.FTZ R36, R19, R36, !PT ;  /* 0x0000002413247209 */ /* 0x000fe40007810000 */
[-C--:B------:R-:W-:Y:S02]  /*e530*/  ISETP.GE.OR P0, PT, R190, R229.reuse, !P0 ;  /* 0x000000e5be00720c */ /* 0x080fe40004706670 */
[----:B------:R-:W-:Y:S02]  /*e540*/  FMNMX.FTZ R36, R64, R36, !PT ;  /* 0x0000002440247209 */ /* 0x000fe40007810000 */
[----:B------:R-:W-:Y:S02]  /*e550*/  FSEL R78, R93, -INF , !P0 ;  /* 0xff8000005d4e7808 */ /* 0x000fe40004000000 */
[----:B------:R-:W-:Y:S02]  /*e560*/  FSEL R93, R95, -INF , !P6 ;  /* 0xff8000005f5d7808 */ /* 0x000fe40007000000 */
[CC--:B------:R-:W-:Y:S02]  /*e570*/  ISETP.GE.AND P6, PT, R100.reuse, R230.reuse, PT ;  /* 0x000000e66400720c */ /* 0x0c0fe40003fc6270 */
[C---:B------:R-:W-:Y:S02]  /*e580*/  ISETP.GE.AND P0, PT, R101.reuse, R230, PT ;  /* 0x000000e66500720c */ /* 0x040fe40003f06270 */
[-C--:B------:R-:W-:Y:S02]  /*e590*/  ISETP.GE.OR P6, PT, R100, R229.reuse, !P6 ;  /* 0x000000e56400720c */ /* 0x080fe400077c6670 */
[-C--:B------:R-:W-:Y:S02]  /*e5a0*/  ISETP.GE.OR P0, PT, R101, R229.reuse, !P0 ;  /* 0x000000e56500720c */ /* 0x080fe40004706670 */
[----:B------:R-:W-:Y:S02]  /*e5b0*/  FMNMX.FTZ R36, R65, R36, !PT ;  /* 0x0000002441247209 */ /* 0x000fe40007810000 */
[----:B------:R-:W-:Y:S02]  /*e5c0*/  FSEL R108, R108, -INF , !P0 ;  /* 0xff8000006c6c7808 */ /* 0x000fe40004000000 */
[----:B------:R-:W-:Y:S02]  /*e5d0*/  FMNMX.FTZ R36, R68, R36, !PT ;  /* 0x0000002444247209 */ /* 0x000fe40007810000 */
[----:B------:R-:W-:Y:S01]  /*e5e0*/  FSEL R8, R75, -INF , !P2 ;  /* 0xff8000004b087808 */ /* 0x000fe20005000000 */
[----:B------:R-:W-:Y:S01]  /*e5f0*/  IMAD.MOV.U32 R75, RZ, RZ, R196 ;  /* 0x000000ffff4b7224 */ /* 0x000fe200078e00c4 */
[----:B------:R-:W-:Y:S02]  /*e600*/  FMNMX.FTZ R36, R69, R36, !PT ;  /* 0x0000002445247209 */ /* 0x000fe40007810000 */
[C---:B------:R-:W-:Y:S02]  /*e610*/  ISETP.GE.AND P2, PT, R181.reuse, R230, PT ;  /* 0x000000e6b500720c */ /* 0x040fe40003f46270 */
[----:B------:R-:W-:Y:S02]  /*e620*/  FMNMX.FTZ R36, R18, R36, !PT ;  /* 0x0000002412247209 */ /* 0x000fe40007810000 */
[----:B------:R-:W-:Y:S02]  /*e630*/  ISETP.GE.OR P2, PT, R181, R229, !P2 ;  /* 0x000000e5b500720c */ /* 0x000fe40005746670 */
[----:B------:R-:W-:Y:S02]  /*e640*/  FMNMX.FTZ R36, R7, R36, !PT ;  /* 0x0000002407247209 */ /* 0x000fe40007810000 */
[----:B------:R-:W-:Y:S02]  /*e650*/  ISETP.GE.AND P4, PT, R194, R228, PT ;  /* 0x000000e4c200720c */ /* 0x000fe40003f86270 */
[----:B------:R-:W-:Y:S02]  /*e660*/  FMNMX.FTZ R36, R6, R36, !PT ;  /* 0x0000002406247209 */ /* 0x000fe40007810000 */
[-C--:B------:R-:W-:Y:S02]  /*e670*/  ISETP.GE.OR P4, PT, R194, R225.reuse, !P4 ;  /* 0x000000e1c200720c */ /* 0x080fe40006786670 */
[----:B------:R-:W-:Y:S02]  /*e680*/  FMNMX.FTZ R36, R17, R36, !PT ;  /* 0x0000002411247209 */ /* 0x000fe40007810000 */
[C---:B------:R-:W-:Y:S02]  /*e690*/  ISETP.GE.AND P0, PT, R102.reuse, R228, PT ;  /* 0x000000e46600720c */ /* 0x040fe40003f06270 */
[----:B------:R-:W-:Y:S02]  /*e6a0*/  FMNMX.FTZ R36, R53, R36, !PT ;  /* 0x0000002435247209 */ /* 0x000fe40007810000 */
[-C--:B------:R-:W-:Y:S02]  /*e6b0*/  ISETP.GE.OR P0, PT, R102, R225.reuse, !P0 ;  /* 0x000000e16600720c */ /* 0x080fe40004706670 */
[----:B------:R-:W-:Y:S02]  /*e6c0*/  FMNMX.FTZ R36, R90, R36, !PT ;  /* 0x000000245a247209 */ /* 0x000fe40007810000 */
[----:B------:R-:W-:Y:S02]  /*e6d0*/  FSEL R197, R123, -INF , !P0 ;  /* 0xff8000007bc57808 */ /* 0x000fe40004000000 */
[----:B------:R-:W-:Y:S02]  /*e6e0*/  FMNMX.FTZ R36, R92, R36, !PT ;  /* 0x000000245c247209 */ /* 0x000fe40007810000 */
[----:B------:R-:W-:Y:S02]  /*e6f0*/  ISETP.GE.AND P3, PT, R191, R228, PT ;  /* 0x000000e4bf00720c */ /* 0x000fe40003f66270 */
[----:B------:R-:W-:Y:S02]  /*e700*/  FMNMX.FTZ R36, R115, R36, !PT ;  /* 0x0000002473247209 */ /* 0x000fe40007810000 */
[-C--:B------:R-:W-:Y:S02]  /*e710*/  ISETP.GE.OR P3, PT, R191, R225.reuse, !P3 ;  /* 0x000000e1bf00720c */ /* 0x080fe40005f66670 */
[----:B------:R-:W-:Y:S02]  /*e720*/  FMNMX.FTZ R36, R77, R36, !PT ;  /* 0x000000244d247209 */ /* 0x000fe40007810000 */
[----:B------:R-:W-:Y:S02]  /*e730*/  FSEL R42, R94, -INF , !P3 ;  /* 0xff8000005e2a7808 */ /* 0x000fe40005800000 */
[----:B------:R-:W-:Y:S02]  /*e740*/  FSEL R94, R107, -INF , !P4 ;  /* 0xff8000006b5e7808 */ /* 0x000fe40006000000 */
[C---:B------:R-:W-:Y:S02]  /*e750*/  ISETP.GE.AND P3, PT, R101.reuse, R228, PT ;  /* 0x000000e46500720c */ /* 0x040fe40003f66270 */
[----:B------:R-:W-:Y:S02]  /*e760*/  FMNMX.FTZ R36, R200, R36, !PT ;  /* 0x00000024c8247209 */ /* 0x000fe40007810000 */
[----:B------:R-:W-:Y:S01]  /*e770*/  ISETP.GE.OR P3, PT, R101, R225, !P3 ;  /* 0x000000e16500720c */ /* 0x000fe20005f66670 */
[----:B------:R-:W-:Y:S01]  /*e780*/  IMAD.MOV.U32 R101, RZ, RZ, R42 ;  /* 0x000000ffff657224 */ /* 0x000fe200078e002a */
        /* <DEDUP_REMOVED lines=48> */
[C---:B------:R-:W-:Y:S04]  /*ea90*/  ISETP.GE.AND P5, PT, R189.reuse, R228, PT ;  /* 0x000000e4bd00720c */ /* 0x040fe80003fa6270 */
[----:B------:R-:W-:Y:S04]  /*eaa0*/  ISETP.GE.OR P5, PT, R189, R225, !P5 ;  /* 0x000000e1bd00720c */ /* 0x000fe80006fa6670 */
[----:B------:R-:W-:Y:S02]  /*eab0*/  FSEL R47, R47, -INF , !P5 ;  /* 0xff8000002f2f7808 */ /* 0x000fe40006800000 */
[C---:B------:R-:W-:Y:S02]  /*eac0*/  ISETP.GE.AND P5, PT, R186.reuse, R230, PT ;  /* 0x000000e6ba00720c */ /* 0x040fe40003fa6270 */
[----:B------:R-:W-:Y:S02]  /*ead0*/  FMNMX.FTZ R42, R47, R42, !PT ;  /* 0x0000002a2f2a7209 */ /* 0x000fe40007810000 */
[----:B------:R-:W-:Y:S02]  /*eae0*/  ISETP.GE.OR P5, PT, R186, R229, !P5 ;  /* 0x000000e5ba00720c */ /* 0x000fe40006fa6670 */
[----:B------:R-:W-:Y:S02]  /*eaf0*/  FMNMX.FTZ R72, R58, R42, !PT ;  /* 0x0000002a3a487209 */ /* 0x000fe40007810000 */
[----:B------:R-:W-:Y:S01]  /*eb00*/  FSEL R28, R61, -INF , !P5 ;  /* 0xff8000003d1c7808 */ /* 0x000fe20006800000 */
[----:B------:R-:W-:Y:S01]  /*eb10*/  SHFL.BFLY PT, R42, R36, 0x1, 0x1f ;  /* 0x0c201f00242a7f89 */ /* 0x000fe200000e0000 */
[----:B------:R-:W-:Y:S02]  /*eb20*/  FSEL R61, R89, -INF , !P2 ;  /* 0xff800000593d7808 */ /* 0x000fe40005000000 */
[----:B------:R-:W-:Y:S02]  /*eb30*/  FMNMX.FTZ R72, R59, R72, !PT ;  /* 0x000000483b487209 */ /* 0x000fe40007810000 */
[----:B------:R-:W-:Y:S02]  /*eb40*/  FMNMX.FTZ R43, R28, R43, !PT ;  /* 0x0000002b1c2b7209 */ /* 0x000fe40007810000 */
[----:B------:R-:W-:Y:S02]  /*eb50*/  FMNMX.FTZ R72, R15, R72, !PT ;  /* 0x000000480f487209 */ /* 0x000fe40007810000 */
[----:B------:R-:W-:Y:S02]  /*eb60*/  ISETP.GE.AND P5, PT, R192, R230, PT ;  /* 0x000000e6c000720c */ /* 0x000fe40003fa6270 */
[----:B------:R-:W-:Y:S02]  /*eb70*/  FMNMX.FTZ R72, R63, R72, !PT ;  /* 0x000000483f487209 */ /* 0x000fe40007810000 */
[----:B------:R-:W-:Y:S02]  /*eb80*/  FMNMX.FTZ R43, R12, R43, !PT ;  /* 0x0000002b0c2b7209 */ /* 0x000fe40007810000 */
[----:B------:R-:W-:Y:S02]  /*eb90*/  ISETP.GE.OR P5, PT, R192, R229, !P5 ;  /* 0x000000e5c000720c */ /* 0x000fe40006fa6670 */
[----:B------:R-:W-:Y:S02]  /*eba0*/  FMNMX.FTZ R73, R11, R43, !PT ;  /* 0x0000002b0b497209 */ /* 0x000fe40007810000 */
[----:B------:R-:W-:Y:S01]  /*ebb0*/  FSEL R14, R76, -INF , !P5 ;  /* 0xff8000004c0e7808 */ /* 0x000fe20006800000 */
[----:B------:R-:W1:Y:S01]  /*ebc0*/  SHFL.BFLY PT, R43, R41, 0x2, 0x1f ;  /* 0x0c401f00292b7f89 */ /* 0x000e6200000e0000 */
[----:B------:R-:W-:Y:S02]  /*ebd0*/  FSEL R76, R109, -INF , !P6 ;  /* 0xff8000006d4c7808 */ /* 0x000fe40007000000 */
        /* <DEDUP_REMOVED lines=8> */
[----:B------:R-:W-:Y:S02]  /*ec60*/  ISETP.GE.AND P5, PT, R181, R228, PT ;  /* 0x000000e4b500720c */ /* 0x000fe40003fa6270 */
[----:B------:R-:W-:Y:S02]  /*ec70*/  FMNMX.FTZ R73, R60, R73, !PT ;  /* 0x000000493c497209 */ /* 0x000fe40007810000 */
[----:B------:R-:W-:Y:S02]  /*ec80*/  FMNMX.FTZ R72, R10, R72, !PT ;  /* 0x000000480a487209 */ /* 0x000fe40007810000 */
[----:B-1----:R-:W-:Y:S02]  /*ec90*/  FMNMX.FTZ R41, R41, R43, !PT ;  /* 0x0000002b29297209 */ /* 0x002fe40007810000 */
[----:B------:R-:W-:Y:S02]  /*eca0*/  ISETP.GE.OR P5, PT, R181, R225, !P5 ;  /* 0x000000e1b500720c */ /* 0x000fe40006fa6670 */
[----:B------:R-:W-:Y:S02]  /*ecb0*/  ISETP.GE.AND P2, PT, R195, R230, PT ;  /* 0x000000e6c300720c */ /* 0x000fe40003f46270 */
[----:B------:R-:W-:Y:S02]  /*ecc0*/  FSEL R88, R91, -INF , !P5 ;  /* 0xff8000005b587808 */ /* 0x000fe40006800000 */
[----:B------:R-:W-:Y:S02]  /*ecd0*/  ISETP.GE.OR P2, PT, R195, R229, !P2 ;  /* 0x000000e5c300720c */ /* 0x000fe40005746670 */
[----:B------:R-:W-:Y:S02]  /*ece0*/  FMNMX.FTZ R72, R9, R72, !PT ;  /* 0x0000004809487209 */ /* 0x000fe40007810000 */
[----:B------:R-:W-:Y:S01]  /*ecf0*/  FSEL R79, R104, -INF , !P2 ;  /* 0xff800000684f7808 */ /* 0x000fe20005000000 */
[----:B------:R-:W-:Y:S01]  /*ed00*/  IMAD.MOV.U32 R104, RZ, RZ, R201 ;  /* 0x000000ffff687224 */ /* 0x000fe200078e00c9 */
[----:B------:R-:W-:Y:S02]  /*ed10*/  ISETP.GE.AND P2, PT, R100, R228, PT ;  /* 0x000000e46400720c */ /* 0x000fe40003f46270 */
[----:B------:R-:W-:Y:S02]  /*ed20*/  ISETP.GE.AND P5, PT, R194, R230, PT ;  /* 0x000000e6c200720c */ /* 0x000fe40003fa6270 */
[----:B------:R-:W-:Y:S02]  /*ed30*/  ISETP.GE.OR P2, PT, R100, R225, !P2 ;  /* 0x000000e16400720c */ /* 0x000fe40005746670 */
[----:B------:R-:W-:Y:S02]  /*ed40*/  FMNMX.FTZ R36, R36, R42, !PT ;  /* 0x0000002a24247209 */ /* 0x000fe40007810000 */
[----:B------:R-:W-:Y:S02]  /*ed50*/  FMNMX.FTZ R42, R199, R72, !PT ;  /* 0x00000048c72a7209 */ /* 0x000fe40007810000 */
[----:B------:R-:W1:Y:S01]  /*ed60*/  SHFL.BFLY PT, R72, R41, 0x1, 0x1f ;  /* 0x0c201f0029487f89 */ /* 0x000e6200000e0000 */
[----:B------:R-:W-:Y:S01]  /*ed70*/  FMUL.FTZ R202, R36, c[0x0][0x23c] ;  /* 0x00008f0024ca7a20 */ /* 0x000fe20000410000 */
[----:B------:R-:W-:Y:S02]  /*ed80*/  FMNMX.FTZ R42, R88, R42, !PT ;  /* 0x0000002a582a7209 */ /* 0x000fe40007810000 */
[----:B------:R-:W-:Y:S02]  /*ed90*/  FSETP.NEU.FTZ.AND P3, PT, R36, -INF , PT ;  /* 0xff8000002400780b */ /* 0x000fe40003f7d000 */
[----:B------:R-:W-:Y:S02]  /*eda0*/  ISETP.GE.OR P5, PT, R194, R229, !P5 ;  /* 0x000000e5c200720c */ /* 0x000fe40006fa6670 */
[----:B------:R-:W-:Y:S02]  /*edb0*/  FSEL R202, R202, RZ, P3 ;  /* 0x000000ffcaca7208 */ /* 0x000fe40001800000 */
[----:B------:R-:W-:Y:S02]  /*edc0*/  FSEL R89, R105, -INF , !P5 ;  /* 0xff80000069597808 */ /* 0x000fe40006800000 */
[----:B------:R-:W-:Y:S01]  /*edd0*/  FSEL R194, R121, -INF , !P4 ;  /* 0xff80000079c27808 */ /* 0x000fe20006000000 */
[--C-:B------:R-:W-:Y:S01]  /*ede0*/  FFMA.FTZ R117, R21, c[0x0][0x23c], -R202.reuse ;  /* 0x00008f0015757a23 */ /* 0x100fe200000108ca */
[----:B------:R-:W-:Y:S01]  /*edf0*/  ISETP.GE.AND P4, PT, R103, R228, PT ;  /* 0x000000e46700720c */ /* 0x000fe20003f86270 */
[--C-:B------:R-:W-:Y:S01]  /*ee00*/  FFMA.FTZ R110, R48, c[0x0][0x23c], -R202.reuse ;  /* 0x00008f00306e7a23 */ /* 0x100fe200000108ca */
[----:B------:R-:W-:Y:S01]  /*ee10*/  FMNMX.FTZ R42, R101, R42, !PT ;  /* 0x0000002a652a7209 */ /* 0x000fe20007810000 */
[--C-:B------:R-:W-:Y:S01]  /*ee20*/  FFMA.FTZ R123, R33, c[0x0][0x23c], -R202.reuse ;  /* 0x00008f00217b7a23 */ /* 0x100fe200000108ca */
[----:B------:R-:W-:Y:S01]  /*ee30*/  ISETP.GE.OR P4, PT, R103, R225, !P4 ;  /* 0x000000e16700720c */ /* 0x000fe20006786670 */
[----:B------:R-:W-:Y:S01]  /*ee40*/  MUFU.EX2 R117, R117 ;  /* 0x0000007500757308 */ /* 0x000fe20000000800 */
[----:B------:R-:W-:Y:S01]  /*ee50*/  FFMA.FTZ R103, R49, c[0x0][0x23c], -R202 ;  /* 0x00008f0031677a23 */ /* 0x000fe200000108ca */
[----:B------:R-:W-:Y:S01]  /*ee60*/  FMNMX.FTZ R42, R93, R42, !PT ;  /* 0x0000002a5d2a7209 */ /* 0x000fe20007810000 */
[----:B------:R-:W-:Y:S01]  /*ee70*/  IMAD.MOV.U32 R33, RZ, RZ, R77 ;  /* 0x000000ffff217224 */ /* 0x000fe200078e004d */
[----:B------:R-:W-:Y:S01]  /*ee80*/  FSEL R192, R126, -INF , !P4 ;  /* 0xff8000007ec07808 */ /* 0x000fe20006000000 */
[----:B------:R-:W-:Y:S01]  /*ee90*/  IMAD.MOV.U32 R126, RZ, RZ, R94 ;  /* 0x000000ffff7e7224 */ /* 0x000fe200078e005e */
[----:B------:R-:W-:Y:S01]  /*eea0*/  ISETP.GE.AND P5, PT, R113, R230, PT ;  /* 0x000000e67100720c */ /* 0x000fe20003fa6270 */
[--C-:B------:R-:W-:Y:S01]  /*eeb0*/  FFMA.FTZ R181, R177, c[0x0][0x23c], -R202.reuse ;  /* 0x00008f00b1b57a23 */ /* 0x100fe200000108ca */
[----:B------:R-:W-:Y:S01]  /*eec0*/  FSEL R91, R106, -INF , !P1 ;  /* 0xff8000006a5b7808 */ /* 0x000fe20004800000 */
[----:B------:R-:W-:Y:S01]  /*eed0*/  FFMA.FTZ R188, R3, c[0x0][0x23c], -R202 ;  /* 0x00008f0003bc7a23 */ /* 0x000fe200000108ca */
[----:B------:R-:W-:Y:S01]  /*eee0*/  MUFU.EX2 R123, R123 ;  /* 0x0000007b007b7308 */ /* 0x000fe20000000800 */
[----:B-1----:R-:W-:Y:S01]  /*eef0*/  FMNMX.FTZ R3, R41, R72, !PT ;  /* 0x0000004829037209 */ /* 0x002fe20007810000 */
[----:B------:R-:W-:Y:S01]  /*ef00*/  IMAD.MOV.U32 R72, RZ, RZ, R108 ;  /* 0x000000ffff487224 */ /* 0x000fe200078e006c */
[----:B------:R-:W-:Y:S01]  /*ef10*/  FMNMX.FTZ R42, R91, R42, !PT ;  /* 0x0000002a5b2a7209 */ /* 0x000fe20007810000 */
[--C-:B------:R-:W-:Y:S01]  /*ef20*/  FFMA.FTZ R184, R0, c[0x0][0x23c], -R202.reuse ;  /* 0x00008f0000b87a23 */ /* 0x100fe200000108ca */
[C---:B------:R-:W-:Y:S01]  /*ef30*/  ISETP.GE.OR P5, PT, R113.reuse, R229, !P5 ;  /* 0x000000e57100720c */ /* 0x040fe20006fa6670 */
[--C-:B------:R-:W-:Y:S01]  /*ef40*/  FFMA.FTZ R180, R180, c[0x0][0x23c], -R202.reuse ;  /* 0x00008f00b4b47a23 */ /* 0x100fe200000108ca */
[-C--:B------:R-:W-:Y:S01]  /*ef50*/  ISETP.GE.AND P1, PT, R113, R228.reuse, PT ;  /* 0x000000e47100720c */ /* 0x080fe20003f26270 */
[--C-:B------:R-:W-:Y:S01]  /*ef60*/  FFMA.FTZ R170, R170, c[0x0][0x23c], -R202.reuse ;  /* 0x00008f00aaaa7a23 */ /* 0x100fe200000108ca */
[----:B------:R-:W-:Y:S01]  /*ef70*/  FSEL R250, R111, -INF , !P2 ;  /* 0xff8000006ffa7808 */ /* 0x000fe20005000000 */
[----:B------:R-:W-:Y:S01]  /*ef80*/  MUFU.EX2 R188, R188 ;  /* 0x000000bc00bc7308 */ /* 0x000fe20000000800 */
[----:B------:R-:W-:Y:S01]  /*ef90*/  ISETP.GE.OR P1, PT, R113, R225, !P1 ;  /* 0x000000e17100720c */ /* 0x000fe20004f26670 */
[--C-:B------:R-:W-:Y:S01]  /*efa0*/  FFMA.FTZ R111, R37, c[0x0][0x23c], -R202.reuse ;  /* 0x00008f00256f7a23 */ /* 0x100fe200000108ca */
[----:B------:R-:W-:Y:S01]  /*efb0*/  FSEL R196, R124, -INF , !P6 ;  /* 0xff8000007cc47808 */ /* 0x000fe20007000000 */
[----:B------:R-:W-:Y:S01]  /*efc0*/  FFMA.FTZ R187, R187, c[0x0][0x23c], -R202 ;  /* 0x00008f00bbbb7a23 */ /* 0x000fe200000108ca */
[----:B------:R-:W-:Y:S01]  /*efd0*/  FSEL R195, R122, -INF , !P1 ;  /* 0xff8000007ac37808 */ /* 0x000fe20004800000 */
[----:B------:R-:W-:Y:S01]  /*efe0*/  IMAD.MOV.U32 R122, RZ, RZ, R200 ;  /* 0x000000ffff7a7224 */ /* 0x000fe200078e00c8 */
[----:B------:R-:W-:Y:S01]  /*eff0*/  ISETP.GE.AND P2, PT, R112, R228, PT ;  /* 0x000000e47000720c */ /* 0x000fe20003f46270 */
[----:B------:R-:W-:Y:S01]  /*f000*/  FMUL.FTZ R200, R3, c[0x0][0x23c] ;  /* 0x00008f0003c87a20 */ /* 0x000fe20000410000 */
[----:B------:R-:W-:Y:S01]  /*f010*/  FMNMX.FTZ R73, R78, R73, !PT ;  /* 0x000000494e497209 */ /* 0x000fe20007810000 */
[----:B------:R-:W-:Y:S01]  /*f020*/  MUFU.EX2 R184, R184 ;  /* 0x000000b800b87308 */ /* 0x000fe20000000800 */
[----:B------:R-:W-:Y:S01]  /*f030*/  ISETP.GE.OR P2, PT, R112, R225, !P2 ;  /* 0x000000e17000720c */ /* 0x000fe20005746670 */
[----:B------:R-:W-:Y:S01]  /*f040*/  FFMA.FTZ R174, R174, c[0x0][0x23c], -R202 ;  /* 0x00008f00aeae7a23 */ /* 0x000fe200000108ca */
[----:B------:R-:W-:Y:S02]  /*f050*/  FMNMX.FTZ R73, R79, R73, !PT ;  /* 0x000000494f497209 */ /* 0x000fe40007810000 */
[----:B------:R-:W-:Y:S02]  /*f060*/  FSEL R41, R127, -INF , !P2 ;  /* 0xff8000007f297808 */ /* 0x000fe40005000000 */
[----:B------:R-:W-:Y:S02]  /*f070*/  FMNMX.FTZ R73, R89, R73, !PT ;  /* 0x0000004959497209 */ /* 0x000fe40007810000 */
[----:B------:R-:W-:Y:S01]  /*f080*/  FSETP.NEU.FTZ.AND P2, PT, R3, -INF , PT ;  /* 0xff8000000300780b */ /* 0x000fe20003f5d000 */
[----:B------:R-:W-:Y:S01]  /*f090*/  MUFU.EX2 R181, R181 ;  /* 0x000000b500b57308 */ /* 0x000fe20000000800 */
[----:B------:R-:W-:Y:S02]  /*f0a0*/  FMNMX.FTZ R43, R108, R73, !PT ;  /* 0x000000496c2b7209 */ /* 0x000fe40007810000 */
[----:B------:R-:W-:Y:S02]  /*f0b0*/  FMNMX.FTZ R73, R94, R42, !PT ;  /* 0x0000002a5e497209 */ /* 0x000fe40007810000 */
[----:B------:R-:W-:Y:S02]  /*f0c0*/  FSEL R200, R200, RZ, P2 ;  /* 0x000000ffc8c87208 */ /* 0x000fe40001000000 */
[----:B------:R-:W-:Y:S02]  /*f0d0*/  FMNMX.FTZ R73, R251, R73, !PT ;  /* 0x00000049fb497209 */ /* 0x000fe40007810000 */
[----:B------:R-:W-:Y:S01]  /*f0e0*/  FSEL R193, R120, -INF , !P5 ;  /* 0xff80000078c17808 */ /* 0x000fe20006800000 */
[----:B------:R-:W-:Y:S01]  /*f0f0*/  MUFU.EX2 R180, R180 ;  /* 0x000000b400b47308 */ /* 0x000fe20000000800 */
[--C-:B------:R-:W-:Y:S01]  /*f100*/  FFMA.FTZ R108, R50, c[0x0][0x23c], -R200.reuse ;  /* 0x00008f00326c7a23 */ /* 0x100fe200000108c8 */
[----:B------:R-:W-:Y:S01]  /*f110*/  ISETP.GE.AND P5, PT, R112, R230, PT ;  /* 0x000000e67000720c */ /* 0x000fe20003fa6270 */
[--C-:B------:R-:W-:Y:S01]  /*f120*/  FFMA.FTZ R100, R51, c[0x0][0x23c], -R200.reuse ;  /* 0x00008f0033647a23 */ /* 0x100fe200000108c8 */
[----:B------:R-:W-:Y:S01]  /*f130*/  FMNMX.FTZ R73, R250, R73, !PT ;  /* 0x00000049fa497209 */ /* 0x000fe20007810000 */
[----:B------:R-:W-:Y:S01]  /*f140*/  LDSM.16.MT88.4 R48, [R211+0x4000] ;  /* 0x00400000d330783b */ /* 0x000fe20000004200 */
[--C-:B------:R-:W-:Y:S01]  /*f150*/  FFMA.FTZ R95, R54, c[0x0][0x23c], -R200.reuse ;  /* 0x00008f00365f7a23 */ /* 0x100fe200000108c8 */
[----:B------:R-:W-:Y:S01]  /*f160*/  ISETP.GE.OR P5, PT, R112, R229, !P5 ;  /* 0x000000e57000720c */ /* 0x000fe20006fa6670 */
[--C-:B------:R-:W-:Y:S01]  /*f170*/  FFMA.FTZ R94, R55, c[0x0][0x23c], -R200.reuse ;  /* 0x00008f00375e7a23 */ /* 0x100fe200000108c8 */
[----:B------:R-:W-:Y:S01]  /*f180*/  FMNMX.FTZ R73, R195, R73, !PT ;  /* 0x00000049c3497209 */ /* 0x000fe20007810000 */
[----:B------:R-:W-:Y:S01]  /*f190*/  MUFU.EX2 R170, R170 ;  /* 0x000000aa00aa7308 */ /* 0x000fe20000000800 */
[--C-:B------:R-:W-:Y:S01]  /*f1a0*/  FFMA.FTZ R129, R22, c[0x0][0x23c], -R200.reuse ;  /* 0x00008f0016817a23 */ /* 0x100fe200000108c8 */
[----:B------:R-:W-:Y:S01]  /*f1b0*/  FMNMX.FTZ R43, R76, R43, !PT ;  /* 0x0000002b4c2b7209 */ /* 0x000fe20007810000 */
[----:B------:R-:W-:Y:S01]  /*f1c0*/  IMAD.MOV.U32 R22, RZ, RZ, R115 ;  /* 0x000000ffff167224 */ /* 0x000fe200078e0073 */
[----:B------:R-:W-:Y:S01]  /*f1d0*/  FMNMX.FTZ R73, R197, R73, !PT ;  /* 0x00000049c5497209 */ /* 0x000fe20007810000 */
[----:B------:R-:W-:Y:S01]  /*f1e0*/  FFMA.FTZ R128, R23, c[0x0][0x23c], -R200 ;  /* 0x00008f0017807a23 */ /* 0x000fe200000108c8 */
[----:B------:R-:W-:Y:S01]  /*f1f0*/  FSEL R198, R125, -INF , !P5 ;  /* 0xff8000007dc67808 */ /* 0x000fe20006800000 */
[----:B------:R-:W-:Y:S01]  /*f200*/  IMAD.MOV.U32 R23, RZ, RZ, R114 ;  /* 0x000000ffff177224 */ /* 0x000fe200078e0072 */
[----:B------:R-:W-:Y:S01]  /*f210*/  FMNMX.FTZ R0, R192, R73, !PT ;  /* 0x00000049c0007209 */ /* 0x000fe20007810000 */
[----:B------:R-:W-:Y:S01]  /*f220*/  IMAD.MOV.U32 R73, RZ, RZ, R93 ;  /* 0x000000ffff497224 */ /* 0x000fe200078e005d */
[----:B------:R-:W-:Y:S01]  /*f230*/  MUFU.EX2 R129, R129 ;  /* 0x0000008100817308 */ /* 0x000fe20000000800 */
[--C-:B------:R-:W-:Y:S01]  /*f240*/  FFMA.FTZ R252, R252, c[0x0][0x23c], -R200.reuse ;  /* 0x00008f00fcfc7a23 */ /* 0x100fe200000108c8 */
[----:B------:R-:W-:Y:S01]  /*f250*/  FMNMX.FTZ R0, R41, R0, !PT ;  /* 0x0000000029007209 */ /* 0x000fe20007810000 */
[--C-:B------:R-:W-:Y:S01]  /*f260*/  FFMA.FTZ R203, R203, c[0x0][0x23c], -R200.reuse ;  /* 0x00008f00cbcb7a23 */ /* 0x100fe200000108c8 */
[----:B------:R-:W-:Y:S01]  /*f270*/  FMNMX.FTZ R43, R193, R43, !PT ;  /* 0x0000002bc12b7209 */ /* 0x000fe20007810000 */
[--C-:B------:R-:W-:Y:S02]  /*f280*/  FFMA.FTZ R191, R4, c[0x0][0x23c], -R200.reuse ;  /* 0x00008f0004bf7a23 */ /* 0x100fe400000108c8 */
[----:B------:R-:W1:Y:S01]  /*f290*/  SHFL.BFLY PT, R4, R0, 0x2, 0x1f ;  /* 0x0c401f0000047f89 */ /* 0x000e6200000e0000 */
[--C-:B------:R-:W-:Y:S01]  /*f2a0*/  FFMA.FTZ R183, R2, c[0x0][0x23c], -R200.reuse ;  /* 0x00008f0002b77a23 */ /* 0x100fe200000108c8 */
[----:B------:R-:W-:Y:S01]  /*f2b0*/  FMNMX.FTZ R43, R194, R43, !PT ;  /* 0x0000002bc22b7209 */ /* 0x000fe20007810000 */
[----:B------:R-:W-:Y:S01]  /*f2c0*/  MUFU.EX2 R128, R128 ;  /* 0x0000008000807308 */ /* 0x000fe20000000800 */
[--C-:B------:R-:W-:Y:S01]  /*f2d0*/  FFMA.FTZ R109, R39, c[0x0][0x23c], -R200.reuse ;  /* 0x00008f00276d7a23 */ /* 0x100fe200000108c8 */
[----:B------:R-:W-:Y:S01]  /*f2e0*/  FSEL R39, R3, RZ, P2 ;  /* 0x000000ff03277208 */ /* 0x000fe20001000000 */
[----:B------:R-:W-:Y:S01]  /*f2f0*/  FFMA.FTZ R120, R35, c[0x0][0x23c], -R200 ;  /* 0x00008f0023787a23 */ /* 0x000fe200000108c8 */
[----:B------:R-:W-:Y:S01]  /*f300*/  FMNMX.FTZ R43, R196, R43, !PT ;  /* 0x0000002bc42b7209 */ /* 0x000fe20007810000 */
[----:B------:R-:W-:Y:S02]  /*f310*/  IMAD.MOV.U32 R35, RZ, RZ, R75 ;  /* 0x000000ffff237224 */ /* 0x000fe400078e004b */
[----:B------:R-:W-:Y:S01]  /*f320*/  FADD.FTZ R39, -R39, R166 ;  /* 0x000000a627277221 */ /* 0x000fe20000010100 */
[----:B------:R-:W-:Y:S01]  /*f330*/  FMNMX.FTZ R43, R198, R43, !PT ;  /* 0x0000002bc62b7209 */ /* 0x000fe20007810000 */
[----:B------:R-:W-:Y:S01]  /*f340*/  FFMA.FTZ R179, R171, c[0x0][0x23c], -R200 ;  /* 0x00008f00abb37a23 */ /* 0x000fe200000108c8 */
[----:B------:R-:W-:Y:S01]  /*f350*/  MUFU.EX2 R191, R191 ;  /* 0x000000bf00bf7308 */ /* 0x000fe20000000800 */
[----:B------:R-:W-:Y:S02]  /*f360*/  FMUL.FTZ R39, R39, c[0x0][0x23c] ;  /* 0x00008f0027277a20 */ /* 0x000fe40000410000 */
[----:B------:R-:W-:Y:S01]  /*f370*/  FFMA.FTZ R171, R176, c[0x0][0x23c], -R202 ;  /* 0x00008f00b0ab7a23 */ /* 0x000fe200000108ca */
[----:B------:R-:W2:Y:S01]  /*f380*/  SHFL.BFLY PT, R42, R43, 0x2, 0x1f ;  /* 0x0c401f002b2a7f89 */ /* 0x000ea200000e0000 */
[--C-:B------:R-:W-:Y:S02]  /*f390*/  FFMA.FTZ R175, R175, c[0x0][0x23c], -R200.reuse ;  /* 0x00008f00afaf7a23 */ /* 0x100fe400000108c8 */
[--C-:B------:R-:W-:Y:S02]  /*f3a0*/  FFMA.FTZ R75, R71, c[0x0][0x23c], -R200.reuse ;  /* 0x00008f00474b7a23 */ /* 0x100fe400000108c8 */
[----:B------:R-:W-:Y:S01]  /*f3b0*/  FFMA.FTZ R71, R82, c[0x0][0x23c], -R200 ;  /* 0x00008f0052477a23 */ /* 0x000fe200000108c8 */
[----:B------:R-:W-:Y:S01]  /*f3c0*/  MUFU.EX2 R179, R179 ;  /* 0x000000b300b37308 */ /* 0x000fe20000000800 */
[----:B-1----:R-:W-:Y:S01]  /*f3d0*/  FMNMX.FTZ R4, R0, R4, !PT ;  /* 0x0000000400047209 */ /* 0x002fe20007810000 */
[--C-:B------:R-:W-:Y:S02]  /*f3e0*/  FFMA.FTZ R82, R6, c[0x0][0x23c], -R202.reuse ;  /* 0x00008f0006527a23 */ /* 0x100fe400000108ca */
[----:B------:R-:W-:Y:S02]  /*f3f0*/  FFMA.FTZ R125, R32, c[0x0][0x23c], -R202 ;  /* 0x00008f00207d7a23 */ /* 0x000fe400000108ca */
[----:B------:R-:W1:Y:S01]  /*f400*/  SHFL.BFLY PT, R0, R4, 0x1, 0x1f ;  /* 0x0c201f0004007f89 */ /* 0x000e6200000e0000 */
[----:B------:R-:W-:Y:S02]  /*f410*/  FFMA.FTZ R121, R34, c[0x0][0x23c], -R200 ;  /* 0x00008f0022797a23 */ /* 0x000fe400000108c8 */
[----:B------:R-:W-:Y:S01]  /*f420*/  IMAD.MOV.U32 R34, RZ, RZ, R76 ;  /* 0x000000ffff227224 */ /* 0x000fe200078e004c */
[----:B------:R-:W-:Y:S01]  /*f430*/  MUFU.EX2 R171, R171 ;  /* 0x000000ab00ab7308 */ /* 0x000fe20000000800 */
[----:B------:R-:W-:Y:S02]  /*f440*/  FFMA.FTZ R76, R69, c[0x0][0x23c], -R202 ;  /* 0x00008f00454c7a23 */ /* 0x000fe400000108ca */
[--C-:B------:R-:W-:Y:S02]  /*f450*/  FFMA.FTZ R130, R130, c[0x0][0x23c], -R200.reuse ;  /* 0x00008f0082827a23 */ /* 0x100fe400000108c8 */
[--C-:B------:R-:W-:Y:S01]  /*f460*/  FFMA.FTZ R169, R169, c[0x0][0x23c], -R200.reuse ;  /* 0x00008f00a9a97a23 */ /* 0x100fe200000108c8 */
[----:B--2---:R-:W-:Y:S04]  /*f470*/  FMNMX.FTZ R42, R43, R42, !PT ;  /* 0x0000002a2b2a7209 */ /* 0x004fe80007810000 */
[----:B------:R-:W-:Y:S01]  /*f480*/  MUFU.EX2 R183, R183 ;  /* 0x000000b700b77308 */ /* 0x000fe20000000800 */
[----:B------:R-:W2:Y:S09]  /*f490*/  SHFL.BFLY PT, R43, R42, 0x1, 0x1f ;  /* 0x0c201f002a2b7f89 */ /* 0x000eb200000e0000 */
[----:B------:R-:W-:Y:S01]  /*f4a0*/  MUFU.EX2 R175, R175 ;  /* 0x000000af00af7308 */ /* 0x000fe20000000800 */
[----:B-1----:R-:W-:Y:S01]  /*f4b0*/  FMNMX.FTZ R0, R4, R0, !PT ;  /* 0x0000000004007209 */ /* 0x002fe20007810000 */
[----:B------:R-:W-:Y:S02]  /*f4c0*/  IMAD.MOV.U32 R4, RZ, RZ, R89 ;  /* 0x000000ffff047224 */ /* 0x000fe400078e0059 */
[----:B------:R-:W-:Y:S01]  /*f4d0*/  FFMA.FTZ R89, R66, c[0x0][0x23c], -R200 ;  /* 0x00008f0042597a23 */ /* 0x000fe200000108c8 */
[----:B------:R-:W-:Y:S05]  /*f4e0*/  FSETP.NEU.FTZ.AND P0, PT, R0, -INF , PT ;  /* 0xff8000000000780b */ /* 0x000fea0003f1d000 */
[----:B------:R-:W1:Y:S01]  /*f4f0*/  MUFU.EX2 R39, R39 ;  /* 0x0000002700277308 */ /* 0x000e620000000800 */
[----:B--2---:R-:W-:Y:S09]  /*f500*/  FMNMX.FTZ R2, R42, R43, !PT ;  /* 0x0000002b2a027209 */ /* 0x004ff20007810000 */
[----:B------:R-:W-:Y:S01]  /*f510*/  MUFU.EX2 R125, R125 ;  /* 0x0000007d007d7308 */ /* 0x000fe20000000800 */
[C---:B------:R-:W-:Y:S01]  /*f520*/  FSETP.NEU.FTZ.AND P1, PT, R2.reuse, -INF , PT ;  /* 0xff8000000200780b */ /* 0x040fe20003f3d000 */
[----:B------:R-:W-:Y:S05]  /*f530*/  FMUL.FTZ R201, R2, c[0x0][0x23c] ;  /* 0x00008f0002c97a20 */ /* 0x000fea0000410000 */
[----:B------:R-:W-:Y:S03]  /*f540*/  FSEL R201, R201, RZ, P1 ;  /* 0x000000ffc9c97208 */ /* 0x000fe60000800000 */
[----:B------:R-:W-:Y:S02]  /*f550*/  MUFU.EX2 R121, R121 ;  /* 0x0000007900797308 */ /* 0x000fe40000000800 */
[----:B------:R-:W-:Y:S02]  /*f560*/  FFMA.FTZ R93, R56, c[0x0][0x23c], -R201 ;  /* 0x00008f00385d7a23 */ /* 0x000fe400000108c9 */
[----:B------:R-:W-:Y:S02]  /*f570*/  IMAD.MOV.U32 R56, RZ, RZ, R23 ;  /* 0x000000ffff387224 */ /* 0x000fe400078e0017 */
[----:B------:R-:W-:Y:S02]  /*f580*/  IMAD.MOV.U32 R23, RZ, RZ, R78 ;  /* 0x000000ffff177224 */ /* 0x000fe400078e004e */
[----:B------:R-:W-:Y:S02]  /*f590*/  FFMA.FTZ R182, R86, c[0x0][0x23c], -R201 ;  /* 0x00008f0056b67a23 */ /* 0x000fe400000108c9 */
[----:B------:R-:W-:Y:S01]  /*f5a0*/  MUFU.EX2 R120, R120 ;  /* 0x0000007800787308 */ /* 0x000fe20000000800 */
[----:B------:R-:W-:Y:S02]  /*f5b0*/  IMAD.MOV.U32 R166, RZ, RZ, R23 ;  /* 0x000000ffffa67224 */ /* 0x000fe400078e0017 */
[----:B------:R-:W-:Y:S02]  /*f5c0*/  IMAD.MOV.U32 R86, RZ, RZ, R199 ;  /* 0x000000ffff567224 */ /* 0x000fe400078e00c7 */
[----:B-1----:R-:W-:Y:S02]  /*f5d0*/  FMUL.FTZ R6, R39, R162 ;  /* 0x000000a227067220 */ /* 0x002fe40000410000 */
[----:B------:R-:W-:Y:S02]  /*f5e0*/  IMAD.MOV.U32 R162, RZ, RZ, R34 ;  /* 0x000000ffffa27224 */ /* 0x000fe400078e0022 */
[--C-:B------:R-:W-:Y:S01]  /*f5f0*/  FFMA.FTZ R43, R83, c[0x0][0x23c], -R201.reuse ;  /* 0x00008f00532b7a23 */ /* 0x100fe200000108c9 */
[----:B------:R-:W-:Y:S01]  /*f600*/  MUFU.EX2 R182, R182 ;  /* 0x000000b600b67308 */ /* 0x000fe20000000800 */
[----:B------:R-:W-:Y:S02]  /*f610*/  FMUL.FTZ R199, R0, c[0x0][0x23c] ;  /* 0x00008f0000c77a20 */ /* 0x000fe40000410000 */
[--C-:B------:R-:W-:Y:S02]  /*f620*/  FFMA.FTZ R107, R30, c[0x0][0x23c], -R201.reuse ;  /* 0x00008f001e6b7a23 */ /* 0x100fe400000108c9 */
[----:B------:R-:W-:Y:S01]  /*f630*/  IMAD.MOV.U32 R30, RZ, RZ, R88 ;  /* 0x000000ffff1e7224 */ /* 0x000fe200078e0058 */
[----:B------:R-:W-:Y:S01]  /*f640*/  FSEL R199, R199, RZ, P0 ;  /* 0x000000ffc7c77208 */ /* 0x000fe20000000000 */
[--C-:B------:R-:W-:Y:S02]  /*f650*/  FFMA.FTZ R88, R57, c[0x0][0x23c], -R201.reuse ;  /* 0x00008f0039587a23 */ /* 0x100fe400000108c9 */
[----:B------:R-:W-:Y:S01]  /*f660*/  FFMA.FTZ R114, R40, c[0x0][0x23c], -R201 ;  /* 0x00008f0028727a23 */ /* 0x000fe200000108c9 */
[----:B------:R-:W-:Y:S01]  /*f670*/  MUFU.EX2 R43, R43 ;  /* 0x0000002b002b7308 */ /* 0x000fe20000000800 */
[--C-:B------:R-:W-:Y:S01]  /*f680*/  FFMA.FTZ R177, R97, c[0x0][0x23c], -R199.reuse ;  /* 0x00008f0061b17a23 */ /* 0x100fe200000108c7 */
[----:B------:R-:W-:Y:S01]  /*f690*/  FSEL R40, R36, RZ, P3 ;  /* 0x000000ff24287208 */ /* 0x000fe20001800000 */
[----:B------:R-:W-:Y:S02]  /*f6a0*/  FFMA.FTZ R97, R20, c[0x0][0x23c], -R202 ;  /* 0x00008f0014617a23 */ /* 0x000fe400000108ca */
[----:B------:R-:W-:Y:S02]  /*f6b0*/  FFMA.FTZ R77, R63, c[0x0][0x23c], -R199 ;  /* 0x00008f003f4d7a23 */ /* 0x000fe400000108c7 */
[----:B------:R-:W-:Y:S02]  /*f6c0*/  IMAD.MOV.U32 R63, RZ, RZ, R101 ;  /* 0x000000ffff3f7224 */ /* 0x000fe400078e0065 */
[--C-:B------:R-:W-:Y:S01]  /*f6d0*/  FFMA.FTZ R190, R80, c[0x0][0x23c], -R199.reuse ;  /* 0x00008f0050be7a23 */ /* 0x100fe200000108c7 */
[----:B------:R-:W-:Y:S01]  /*f6e0*/  MUFU.EX2 R177, R177 ;  /* 0x000000b100b17308 */ /* 0x000fe20000000800 */
[----:B------:R-:W-:Y:S02]  /*f6f0*/  IMAD.MOV.U32 R80, RZ, RZ, R116 ;  /* 0x000000ffff507224 */ /* 0x000fe400078e0074 */
[--C-:B------:R-:W-:Y:S02]  /*f700*/  FFMA.FTZ R118, R87, c[0x0][0x23c], -R199.reuse ;  /* 0x00008f0057767a23 */ /* 0x100fe400000108c7 */
[----:B------:R-:W-:Y:S02]  /*f710*/  IMAD.MOV.U32 R57, RZ, RZ, R80 ;  /* 0x000000ffff397224 */ /* 0x000fe400078e0050 */
[--C-:B------:R-:W-:Y:S02]  /*f720*/  FFMA.FTZ R113, R31, c[0x0][0x23c], -R199.reuse ;  /* 0x00008f001f717a23 */ /* 0x100fe400000108c7 */
[----:B------:R-:W-:Y:S01]  /*f730*/  IMAD.MOV.U32 R31, RZ, RZ, R22 ;  /* 0x000000ffff1f7224 */ /* 0x000fe200078e0016 */
[----:B------:R-:W-:Y:S01]  /*f740*/  MUFU.EX2 R190, R190 ;  /* 0x000000be00be7308 */ /* 0x000fe20000000800 */
[----:B------:R-:W-:Y:S02]  /*f750*/  IMAD.MOV.U32 R22, RZ, RZ, R72 ;  /* 0x000000ffff167224 */ /* 0x000fe400078e0048 */
[--C-:B------:R-:W-:Y:S02]  /*f760*/  FFMA.FTZ R176, R96, c[0x0][0x23c], -R199.reuse ;  /* 0x00008f0060b07a23 */ /* 0x100fe400000108c7 */
[----:B------:R-:W-:Y:S02]  /*f770*/  FFMA.FTZ R96, R19, c[0x0][0x23c], -R202 ;  /* 0x00008f0013607a23 */ /* 0x000fe400000108ca */
[----:B------:R-:W-:Y:S02]  /*f780*/  FMUL.FTZ R19, R39, R151 ;  /* 0x0000009727137220 */ /* 0x000fe40000410000 */
[--C-:B------:R-:W-:Y:S01]  /*f790*/  FFMA.FTZ R102, R46, c[0x0][0x23c], -R199.reuse ;  /* 0x00008f002e667a23 */ /* 0x100fe200000108c7 */
[----:B------:R-:W-:Y:S01]  /*f7a0*/  MUFU.EX2 R176, R176 ;  /* 0x000000b000b07308 */ /* 0x000fe20000000800 */
[----:B------:R-:W-:Y:S01]  /*f7b0*/  F2FP.PACK_AB R46, R171, R181 ;  /* 0x000000b5ab2e723e */ /* 0x000fe200000000ff */
[--C-:B------:R-:W-:Y:S02]  /*f7c0*/  FFMA.FTZ R66, R8, c[0x0][0x23c], -R199.reuse ;  /* 0x00008f0008427a23 */ /* 0x100fe400000108c7 */
        /* <DEDUP_REMOVED lines=12> */
[----:B------:R-:W-:Y:S02]  /*f890*/  FFMA.FTZ R192, R192, c[0x0][0x23c], -R199 ;  /* 0x00008f00c0c07a23 */ /* 0x000fe400000108c7 */
[--C-:B------:R-:W-:Y:S02]  /*f8a0*/  FFMA.FTZ R80, R70, c[0x0][0x23c], -R200.reuse ;  /* 0x00008f0046507a23 */ /* 0x100fe400000108c8 */
[----:B------:R-:W-:Y:S01]  /*f8b0*/  FFMA.FTZ R70, R5, c[0x0][0x23c], -R200 ;  /* 0x00008f0005467a23 */ /* 0x000fe200000108c8 */
[----:B------:R-:W-:Y:S01]  /*f8c0*/  MUFU.EX2 R124, R124 ;  /* 0x0000007c007c7308 */ /* 0x000fe20000000800 */
[----:B------:R-:W-:Y:S01]  /*f8d0*/  FFMA.FTZ R87, R29, c[0x0][0x23c], -R201 ;  /* 0x00008f001d577a23 */ /* 0x000fe200000108c9 */
[----:B------:R-:W-:Y:S01]  /*f8e0*/  FSEL R5, R2, RZ, P1 ;  /* 0x000000ff02057208 */ /* 0x000fe20000800000 */
[----:B------:R-:W-:Y:S02]  /*f8f0*/  IMAD.MOV.U32 R29, RZ, RZ, R79 ;  /* 0x000000ffff1d7224 */ /* 0x000fe400078e004f */
[----:B------:R-:W-:Y:S02]  /*f900*/  FFMA.FTZ R79, R28, c[0x0][0x23c], -R201 ;  /* 0x00008f001c4f7a23 */ /* 0x000fe400000108c9 */
[----:B------:R-:W-:Y:S02]  /*f910*/  IMAD.MOV.U32 R28, RZ, RZ, R92 ;  /* 0x000000ffff1c7224 */ /* 0x000fe400078e005c */
[--C-:B------:R-:W-:Y:S01]  /*f920*/  FFMA.FTZ R92, R58, c[0x0][0x23c], -R199.reuse ;  /* 0x00008f003a5c7a23 */ /* 0x100fe200000108c7 */
[----:B------:R-:W-:Y:S01]  /*f930*/  MUFU.EX2 R113, R113 ;  /* 0x0000007100717308 */ /* 0x000fe20000000800 */
[----:B------:R-:W-:Y:S02]  /*f940*/  IMAD.MOV.U32 R58, RZ, RZ, R86 ;  /* 0x000000ffff3a7224 */ /* 0x000fe400078e0056 */
[----:B------:R-:W-:Y:S02]  /*f950*/  FFMA.FTZ R86, R59, c[0x0][0x23c], -R199 ;  /* 0x00008f003b567a23 */ /* 0x000fe400000108c7 */
[----:B------:R-:W-:Y:S02]  /*f960*/  IMAD.MOV.U32 R59, RZ, RZ, R4 ;  /* 0x000000ffff3b7224 */ /* 0x000fe400078e0004 */
[----:B------:R-:W-:Y:S02]  /*f970*/  IMAD.MOV.U32 R4, RZ, RZ, R73 ;  /* 0x000000ffff047224 */ /* 0x000fe400078e0049 */
[----:B------:R-:W-:Y:S01]  /*f980*/  FFMA.FTZ R73, R18, c[0x0][0x23c], -R202 ;  /* 0x00008f0012497a23 */ /* 0x000fe200000108ca */
[----:B------:R-:W-:Y:S01]  /*f990*/  MUFU.EX2 R111, R111 ;  /* 0x0000006f006f7308 */ /* 0x000fe20000000800 */
[----:B------:R-:W-:Y:S02]  /*f9a0*/  FMUL.FTZ R18, R39, R150 ;  /* 0x0000009627127220 */ /* 0x000fe40000410000 */
[----:B------:R-:W-:Y:S02]  /*f9b0*/  FADD.FTZ R5, -R5, R165 ;  /* 0x000000a505057221 */ /* 0x000fe40000010100 */
[----:B------:R-:W-:Y:S01]  /*f9c0*/  IMAD.MOV.U32 R165, RZ, RZ, R4 ;  /* 0x000000ffffa57224 */ /* 0x000fe200078e0004 */
[----:B------:R-:W-:Y:S01]  /*f9d0*/  FSEL R4, R0, RZ, P0 ;  /* 0x000000ff00047208 */ /* 0x000fe20000000000 */
[----:B------:R-:W-:Y:S01]  /*f9e0*/  FMUL.FTZ R5, R5, c[0x0][0x23c] ;  /* 0x00008f0005057a20 */ /* 0x000fe20000410000 */
[----:B------:R-:W-:Y:S01]  /*f9f0*/  ISETP.GT.AND P0, PT, R247, R220, PT ;  /* 0x000000dcf700720c */ /* 0x000fe20003f04270 */
[----:B------:R-:W-:Y:S01]  /*fa00*/  FFMA.FTZ R165, R165, c[0x0][0x23c], -R199 ;  /* 0x00008f00a5a57a23 */ /* 0x000fe200000108c7 */
[----:B------:R-:W-:Y:S01]  /*fa10*/  MUFU.EX2 R109, R109 ;  /* 0x0000006d006d7308 */ /* 0x000fe20000000800 */
[----:B------:R-:W-:Y:S02]  /*fa20*/  FADD.FTZ R40, -R40, R167 ;  /* 0x000000a728287221 */ /* 0x000fe40000010100 */
[----:B------:R-:W-:Y:S02]  /*fa30*/  IMAD.MOV.U32 R167, RZ, RZ, R35 ;  /* 0x000000ffffa77224 */ /* 0x000fe400078e0023 */
[----:B------:R-:W-:Y:S02]  /*fa40*/  IMAD.MOV.U32 R35, RZ, RZ, R33 ;  /* 0x000000ffff237224 */ /* 0x000fe400078e0021 */
[----:B------:R-:W-:Y:S02]  /*fa50*/  IMAD.MOV.U32 R33, RZ, RZ, R22 ;  /* 0x000000ffff217224 */ /* 0x000fe400078e0016 */
[----:B------:R-:W1:Y:S01]  /*fa60*/  LDSM.16.MT88.4 R20, [R212+0x4000] ;  /* 0x00400000d414783b */ /* 0x000e620000004200 */
[----:B------:R-:W-:Y:S01]  /*fa70*/  MUFU.EX2 R110, R110 ;  /* 0x0000006e006e7308 */ /* 0x000fe20000000800 */
[----:B------:R-:W-:Y:S02]  /*fa80*/  FMUL.FTZ R40, R40, c[0x0][0x23c] ;  /* 0x00008f0028287a20 */ /* 0x000fe40000410000 */
[----:B------:R-:W-:Y:S02]  /*fa90*/  FADD.FTZ R4, -R4, R164 ;  /* 0x000000a404047221 */ /* 0x000fe40000010100 */
[----:B------:R-:W-:Y:S02]  /*faa0*/  FFMA.FTZ R116, R38, c[0x0][0x23c], -R200 ;  /* 0x00008f0026747a23 */ /* 0x000fe400000108c8 */
[----:B------:R-:W-:Y:S02]  /*fab0*/  FMUL.FTZ R4, R4, c[0x0][0x23c] ;  /* 0x00008f0004047a20 */ /* 0x000fe40000410000 */
[----:B------:R-:W-:Y:S01]  /*fac0*/  FFMA.FTZ R186, R185, c[0x0][0x23c], -R201 ;  /* 0x00008f00b9ba7a23 */ /* 0x000fe200000108c9 */
[----:B------:R-:W2:Y:S01]  /*fad0*/  MUFU.EX2 R40, R40 ;  /* 0x0000002800287308 */ /* 0x000ea20000000800 */
[----:B------:R-:W-:Y:S02]  /*fae0*/  FFMA.FTZ R185, R81, c[0x0][0x23c], -R199 ;  /* 0x00008f0051b97a23 */ /* 0x000fe400000108c7 */
[--C-:B------:R-:W-:Y:S02]  /*faf0*/  FFMA.FTZ R119, R99, c[0x0][0x23c], -R201.reuse ;  /* 0x00008f0063777a23 */ /* 0x100fe400000108c9 */
[----:B------:R-:W-:Y:S02]  /*fb00*/  FFMA.FTZ R115, R98, c[0x0][0x23c], -R201 ;  /* 0x00008f0062737a23 */ /* 0x000fe400000108c9 */
[----:B------:R-:W-:Y:S01]  /*fb10*/  FFMA.FTZ R98, R47, c[0x0][0x23c], -R199 ;  /* 0x00008f002f627a23 */ /* 0x000fe200000108c7 */
[----:B------:R-:W-:Y:S01]  /*fb20*/  F2FP.PACK_AB R47, R175, R183 ;  /* 0x000000b7af2f723e */ /* 0x000fe200000000ff */
[--C-:B------:R-:W-:Y:S01]  /*fb30*/  FFMA.FTZ R106, R44, c[0x0][0x23c], -R201.reuse ;  /* 0x00008f002c6a7a23 */ /* 0x100fe200000108c9 */
[----:B------:R3:W4:Y:S01]  /*fb40*/  MUFU.EX2 R38, R5 ;  /* 0x0000000500267308 */ /* 0x0007220000000800 */
[----:B------:R-:W-:Y:S01]  /*fb50*/  F2FP.PACK_AB R44, R184, R188 ;  /* 0x000000bcb82c723e */ /* 0x000fe200000000ff */
[----:B------:R-:W-:Y:S01]  /*fb60*/  FFMA.FTZ R99, R45, c[0x0][0x23c], -R201 ;  /* 0x00008f002d637a23 */ /* 0x000fe200000108c9 */
[----:B------:R-:W-:Y:S01]  /*fb70*/  F2FP.PACK_AB R45, R179, R191 ;  /* 0x000000bfb32d723e */ /* 0x000fe200000000ff */
[--C-:B------:R-:W-:Y:S02]  /*fb80*/  FFMA.FTZ R72, R7, c[0x0][0x23c], -R202.reuse ;  /* 0x00008f0007487a23 */ /* 0x100fe400000108ca */
[----:B------:R-:W-:Y:S02]  /*fb90*/  FMUL.FTZ R7, R39, R163 ;  /* 0x000000a327077220 */ /* 0x000fe40000410000 */
[----:B------:R-:W-:Y:S02]  /*fba0*/  IMAD.MOV.U32 R163, RZ, RZ, R33 ;  /* 0x000000ffffa37224 */ /* 0x000fe400078e0021 */
[----:B------:R5:W1:Y:S01]  /*fbb0*/  MUFU.EX2 R37, R4 ;  /* 0x0000000400257308 */ /* 0x000a620000000800 */
[----:B------:R-:W-:Y:S02]  /*fbc0*/  FFMA.FTZ R127, R84, c[0x0][0x23c], -R201 ;  /* 0x00008f00547f7a23 */ /* 0x000fe400000108c9 */
[----:B------:R-:W-:Y:S02]  /*fbd0*/  FFMA.FTZ R84, R65, c[0x0][0x23c], -R202 ;  /* 0x00008f0041547a23 */ /* 0x000fe400000108ca */
[C---:B--2---:R-:W-:Y:S02]  /*fbe0*/  FMUL.FTZ R16, R40.reuse, R148 ;  /* 0x0000009428107220 */ /* 0x044fe40000410000 */
[----:B------:R-:W-:Y:S02]  /*fbf0*/  FFMA.FTZ R188, R40, R246, R188 ;  /* 0x000000f628bc7223 */ /* 0x000fe400000100bc */
[----:B------:R-:W-:Y:S01]  /*fc00*/  FFMA.FTZ R65, R10, c[0x0][0x23c], -R199 ;  /* 0x00008f000a417a23 */ /* 0x000fe200000108c7 */
[----:B------:R-:W-:Y:S01]  /*fc10*/  MUFU.EX2 R186, R186 ;  /* 0x000000ba00ba7308 */ /* 0x000fe20000000800 */
[--C-:B------:R-:W-:Y:S02]  /*fc20*/  FFMA.FTZ R69, R11, c[0x0][0x23c], -R201.reuse ;  /* 0x00008f000b457a23 */ /* 0x100fe400000108c9 */
[--C-:B------:R-:W-:Y:S02]  /*fc30*/  FFMA.FTZ R81, R67, c[0x0][0x23c], -R200.reuse ;  /* 0x00008f0043517a23 */ /* 0x100fe400000108c8 */
[----:B---3--:R-:W-:Y:S02]  /*fc40*/  FMUL.FTZ R5, R40, R161 ;  /* 0x000000a128057220 */ /* 0x008fe40000410000 */
[----:B----4-:R-:W-:Y:S02]  /*fc50*/  FMUL.FTZ R25, R38, R141 ;  /* 0x0000008d26197220 */ /* 0x010fe40000410000 */
[----:B------:R-:W-:Y:S01]  /*fc60*/  FFMA.FTZ R141, R56, c[0x0][0x23c], -R200 ;  /* 0x00008f00388d7a23 */ /* 0x000fe200000108c8 */
[----:B------:R-:W2:Y:S01]  /*fc70*/  MUFU.EX2 R185, R185 ;  /* 0x000000b900b97308 */ /* 0x000ea20000000800 */
[----:B------:R-:W-:Y:S02]  /*fc80*/  FMUL.FTZ R8, R38, R156 ;  /* 0x0000009c26087220 */ /* 0x000fe40000410000 */
[----:B------:R-:W-:Y:S02]  /*fc90*/  IMAD.MOV.U32 R156, RZ, RZ, R122 ;  /* 0x000000ffff9c7224 */ /* 0x000fe400078e007a */
[----:B------:R-:W-:Y:S02]  /*fca0*/  FFMA.FTZ R122, R53, c[0x0][0x23c], -R202 ;  /* 0x00008f00357a7a23 */ /* 0x000fe400000108ca */
[----:B-----5:R-:W-:Y:S02]  /*fcb0*/  FMUL.FTZ R4, R40, R160 ;  /* 0x000000a028047220 */ /* 0x020fe40000410000 */
[----:B-1----:R-:W-:Y:S01]  /*fcc0*/  FMUL.FTZ R26, R37, R142 ;  /* 0x0000008e251a7220 */ /* 0x002fe20000410000 */
[----:B------:R-:W-:Y:S01]  /*fcd0*/  MUFU.EX2 R127, R127 ;  /* 0x0000007f007f7308 */ /* 0x000fe20000000800 */
[--C-:B------:R-:W-:Y:S02]  /*fce0*/  FFMA.FTZ R142, R61, c[0x0][0x23c], -R201.reuse ;  /* 0x00008f003d8e7a23 */ /* 0x100fe400000108c9 */
[C---:B------:R-:W-:Y:S01]  /*fcf0*/  FMUL.FTZ R27, R37.reuse, R143 ;  /* 0x0000008f251b7220 */ /* 0x040fe20000410000 */
[-C--:B------:R-:W-:Y:S01]  /*fd00*/  HMMA.16816.F32 R4, R44, R20.reuse, R4 ;  /* 0x000000142c04723c */ /* 0x080fe20000001804 */
[----:B------:R-:W-:Y:S02]  /*fd10*/  FFMA.FTZ R143, R62, c[0x0][0x23c], -R201 ;  /* 0x00008f003e8f7a23 */ /* 0x000fe400000108c9 */
[C---:B------:R-:W-:Y:S02]  /*fd20*/  FMUL.FTZ R10, R37.reuse, R158 ;  /* 0x0000009e250a7220 */ /* 0x040fe40000410000 */
[----:B------:R-:W-:Y:S01]  /*fd30*/  IMAD.MOV.U32 R158, RZ, RZ, R156 ;  /* 0x000000ffff9e7224 */ /* 0x000fe200078e009c */
[----:B------:R-:W-:Y:S01]  /*fd40*/  MUFU.EX2 R119, R119 ;  /* 0x0000007700777308 */ /* 0x000fe20000000800 */
[----:B------:R-:W-:Y:S02]  /*fd50*/  IMAD.MOV.U32 R156, RZ, RZ, R59 ;  /* 0x000000ffff9c7224 */ /* 0x000fe400078e003b */
[----:B------:R-:W-:Y:S03]  /*fd60*/  FMUL.FTZ R11, R37, R159 ;  /* 0x0000009f250b7220 */ /* 0x000fe60000410000 */
[----:B--2---:R-:W-:Y:S01]  /*fd70*/  F2FP.PACK_AB R33, R185, R190 ;  /* 0x000000beb921723e */ /* 0x004fe200000000ff */
[----:B------:R-:W-:Y:S02]  /*fd80*/  FFMA.FTZ R67, R13, c[0x0][0x23c], -R201 ;  /* 0x00008f000d437a23 */ /* 0x000fe400000108c9 */
[C---:B------:R-:W-:Y:S01]  /*fd90*/  FMUL.FTZ R13, R38.reuse, R153 ;  /* 0x00000099260d7220 */ /* 0x040fe20000410000 */
[----:B------:R-:W-:Y:S01]  /*fda0*/  MUFU.EX2 R115, R115 ;  /* 0x0000007300737308 */ /* 0x000fe20000000800 */
[----:B------:R-:W-:Y:S02]  /*fdb0*/  IMAD.MOV.U32 R153, RZ, RZ, R57 ;  /* 0x000000ffff997224 */ /* 0x000fe400078e0039 */
[----:B------:R-:W-:Y:S02]  /*fdc0*/  FMUL.FTZ R24, R38, R140 ;  /* 0x0000008c26187220 */ /* 0x000fe40000410000 */
[C---:B------:R-:W-:Y:S02]  /*fdd0*/  FFMA.FTZ R190, R37.reuse, R239, R190 ;  /* 0x000000ef25be7223 */ /* 0x040fe400000100be */
[----:B------:R-:W-:Y:S01]  /*fde0*/  IMAD.MOV.U32 R161, RZ, RZ, R35 ;  /* 0x000000ffffa17224 */ /* 0x000fe200078e0023 */
[----:B------:R-:W-:Y:S01]  /*fdf0*/  F2FP.PACK_AB R35, R176, R177 ;  /* 0x000000b1b023723e */ /* 0x000fe200000000ff */
[----:B------:R-:W-:Y:S01]  /*fe00*/  FFMA.FTZ R83, R68, c[0x0][0x23c], -R202 ;  /* 0x00008f0044537a23 */ /* 0x000fe200000108ca */
[----:B------:R-:W-:Y:S01]  /*fe10*/  MUFU.EX2 R116, R116 ;  /* 0x0000007400747308 */ /* 0x000fe20000000800 */
[----:B------:R-:W-:Y:S02]  /*fe20*/  FFMA.FTZ R68, R14, c[0x0][0x23c], -R201 ;  /* 0x00008f000e447a23 */ /* 0x000fe400000108c9 */
[----:B------:R-:W-:Y:S02]  /*fe30*/  FMUL.FTZ R14, R37, R154 ;  /* 0x0000009a250e7220 */ /* 0x000fe40000410000 */
[----:B------:R-:W-:Y:S02]  /*fe40*/  IMAD.MOV.U32 R154, RZ, RZ, R58 ;  /* 0x000000ffff9a7224 */ /* 0x000fe400078e003a */
[----:B------:R-:W-:Y:S01]  /*fe50*/  LDSM.16.MT88.4 R56, [R211+0x4400] ;  /* 0x00440000d338783b */ /* 0x000fe20000004200 */
[----:B------:R-:W-:Y:S02]  /*fe60*/  IMAD.MOV.U32 R159, RZ, RZ, R161 ;  /* 0x000000ffff9f7224 */ /* 0x000fe400078e00a1 */
[----:B------:R-:W-:Y:S01]  /*fe70*/  MUFU.EX2 R103, R103 ;  /* 0x0000006700677308 */ /* 0x000fe20000000800 */
[----:B------:R-:W-:Y:S02]  /*fe80*/  FFMA.FTZ R78, R12, c[0x0][0x23c], -R201 ;  /* 0x00008f000c4e7a23 */ /* 0x000fe400000108c9 */
[----:B------:R-:W-:Y:S02]  /*fe90*/  FMUL.FTZ R12, R38, R152 ;  /* 0x00000098260c7220 */ /* 0x000fe40000410000 */
[----:B------:R-:W-:Y:S02]  /*fea0*/  IMAD.MOV.U32 R152, RZ, RZ, R167 ;  /* 0x000000ffff987224 */ /* 0x000fe400078e00a7 */
[----:B------:R-:W-:Y:S02]  /*feb0*/  IMAD.MOV.U32 R160, RZ, RZ, R126 ;  /* 0x000000ffffa07224 */ /* 0x000fe400078e007e */
[----:B------:R-:W-:Y:S01]  /*fec0*/  IMAD.MOV.U32 R126, RZ, RZ, R90 ;  /* 0x000000ffff7e7224 */ /* 0x000fe200078e005a */
[----:B------:R-:W-:Y:S01]  /*fed0*/  MUFU.EX2 R108, R108 ;  /* 0x0000006c006c7308 */ /* 0x000fe20000000800 */
[--C-:B------:R-:W-:Y:S02]  /*fee0*/  FFMA.FTZ R90, R17, c[0x0][0x23c], -R202.reuse ;  /* 0x00008f00115a7a23 */ /* 0x100fe400000108ca */
[----:B------:R-:W-:Y:S02]  /*fef0*/  FMUL.FTZ R17, R40, R149 ;  /* 0x0000009528117220 */ /* 0x000fe40000410000 */
[----:B------:R-:W-:Y:S02]  /*ff00*/  IMAD.MOV.U32 R167, RZ, RZ, R31 ;  /* 0x000000ffffa77224 */ /* 0x000fe400078e001f */
[----:B------:R-:W-:Y:S02]  /*ff10*/  FMUL.FTZ R31, R37, R139 ;  /* 0x0000008b251f7220 */ /* 0x000fe40000410000 */
[--C-:B------:R-:W-:Y:S01]  /*ff20*/  FFMA.FTZ R167, R167, c[0x0][0x23c], -R202.reuse ;  /* 0x00008f00a7a77a23 */ /* 0x100fe200000108ca */
[----:B------:R-:W-:Y:S01]  /*ff30*/  MUFU.EX2 R100, R100 ;  /* 0x0000006400647308 */ /* 0x000fe20000000800 */
[--C-:B------:R-:W-:Y:S02]  /*ff40*/  FFMA.FTZ R126, R126, c[0x0][0x23c], -R202.reuse ;  /* 0x00008f007e7e7a23 */ /* 0x100fe400000108ca */
[----:B------:R-:W-:Y:S02]  /*ff50*/  FFMA.FTZ R191, R39, R245, R191 ;  /* 0x000000f527bf7223 */ /* 0x000fe400000100bf */
[----:B------:R-:W-:Y:S02]  /*ff60*/  FFMA.FTZ R189, R85, c[0x0][0x23c], -R201 ;  /* 0x00008f0055bd7a23 */ /* 0x000fe400000108c9 */
[----:B------:R-:W-:Y:S02]  /*ff70*/  IMAD.MOV.U32 R85, RZ, RZ, R91 ;  /* 0x000000ffff557224 */ /* 0x000fe400078e005b */
[----:B------:R-:W-:Y:S01]  /*ff80*/  FFMA.FTZ R91, R64, c[0x0][0x23c], -R202 ;  /* 0x00008f00405b7a23 */ /* 0x000fe200000108ca */
[----:B------:R-:W-:Y:S01]  /*ff90*/  MUFU.EX2 R114, R114 ;  /* 0x0000007200727308 */ /* 0x000fe20000000800 */
[----:B------:R-:W-:Y:S02]  /*ffa0*/  FFMA.FTZ R64, R9, c[0x0][0x23c], -R199 ;  /* 0x00008f0009407a23 */ /* 0x000fe400000108c7 */
[----:B------:R-:W-:Y:S02]  /*ffb0*/  FMUL.FTZ R9, R38, R157 ;  /* 0x0000009d26097220 */ /* 0x000fe40000410000 */
[----:B------:R-:W-:Y:S02]  /*ffc0*/  IMAD.MOV.U32 R157, RZ, RZ, R104 ;  /* 0x000000ffff9d7224 */ /* 0x000fe400078e0068 */
[--C-:B------:R-:W-:Y:S02]  /*ffd0*/  FFMA.FTZ R104, R52, c[0x0][0x23c], -R200.reuse ;  /* 0x00008f0034687a23 */ /* 0x100fe400000108c8 */
[----:B------:R-:W1:Y:S01]  /*ffe0*/  LDSM.16.MT88.4 R52, [R212+0x4400] ;  /* 0x00440000d434783b */ /* 0x000e620000004200 */
[----:B------:R-:W2:Y:S01]  /*fff0*/  MUFU.EX2 R189, R189 ;  /* 0x000000bd00bd7308 */ /* 0x000ea20000000800 */
[----:B------:R-:W-:Y:S02]  /*10000*/  IMAD.MOV.U32 R148, RZ, RZ, R157 ;  /* 0x000000ffff947224 */ /* 0x000fe400078e009d */
[----:B------:R-:W-:Y:S02]  /*10010*/  IMAD.MOV.U32 R157, RZ, RZ, R29 ;  /* 0x000000ffff9d7224 */ /* 0x000fe400078e001d */
[----:B------:R-:W-:Y:S02]  /*10020*/  FMUL.FTZ R29, R38, R137 ;  /* 0x00000089261d7220 */ /* 0x000fe40000410000 */
[----:B------:R-:W-:Y:S02]  /*10030*/  FFMA.FTZ R140, R148, c[0x0][0x23c], -R200 ;  /* 0x00008f00948c7a23 */ /* 0x000fe400000108c8 */
[----:B------:R-:W-:Y:S01]  /*10040*/  IMAD.MOV.U32 R32, RZ, RZ, R85 ;  /* 0x000000ffff207224 */ /* 0x000fe200078e0055 */
[----:B------:R-:W-:Y:S01]  /*10050*/  MUFU.EX2 R107, R107 ;  /* 0x0000006b006b7308 */ /* 0x000fe20000000800 */
[----:B------:R-:W-:Y:S02]  /*10060*/  FFMA.FTZ R85, R15, c[0x0][0x23c], -R199 ;  /* 0x00008f000f557a23 */ /* 0x000fe400000108c7 */
[----:B------:R-:W-:Y:S02]  /*10070*/  IMAD.MOV.U32 R164, RZ, RZ, R32 ;  /* 0x000000ffffa47224 */ /* 0x000fe400078e0020 */
[C---:B------:R-:W-:Y:S02]  /*10080*/  FMUL.FTZ R15, R37.reuse, R155 ;  /* 0x0000009b250f7220 */ /* 0x040fe40000410000 */
[----:B------:R-:W-:Y:S02]  /*10090*/  IMAD.MOV.U32 R161, RZ, RZ, R164 ;  /* 0x000000ffffa17224 */ /* 0x000fe400078e00a4 */
[----:B------:R-:W-:Y:S01]  /*100a0*/  IMAD.MOV.U32 R164, RZ, RZ, R30 ;  /* 0x000000ffffa47224 */ /* 0x000fe200078e001e */
[----:B------:R-:W-:Y:S01]  /*100b0*/  MUFU.EX2 R106, R106 ;  /* 0x0000006a006a7308 */ /* 0x000fe20000000800 */
[----:B------:R-:W-:Y:S02]  /*100c0*/  IMAD.MOV.U32 R155, RZ, RZ, R166 ;  /* 0x000000ffff9b7224 */ /* 0x000fe400078e00a6 */
[----:B------:R-:W-:Y:S01]  /*100d0*/  FMUL.FTZ R30, R37, R138 ;  /* 0x0000008a251e7220 */ /* 0x000fe20000410000 */
[----:B--2---:R-:W-:Y:S01]  /*100e0*/  F2FP.PACK_AB R32, R182, R189 ;  /* 0x000000bdb620723e */ /* 0x004fe200000000ff */
[----:B------:R-:W-:Y:S02]  /*100f0*/  IMAD.MOV.U32 R148, RZ, RZ, R155 ;  /* 0x000000ffff947224 */ /* 0x000fe400078e009b */
[----:B------:R-:W-:Y:S02]  /*10100*/  IMAD.MOV.U32 R155, RZ, RZ, R154 ;  /* 0x000000ffff9b7224 */ /* 0x000fe400078e009a */
[----:B------:R-:W-:Y:S01]  /*10110*/  IMAD.MOV.U32 R154, RZ, RZ, R164 ;  /* 0x000000ffff9a7224 */ /* 0x000fe200078e00a4 */
[----:B------:R-:W-:Y:S01]  /*10120*/  MUFU.EX2 R99, R99 ;  /* 0x0000006300637308 */ /* 0x000fe20000000800 */
[----:B------:R-:W-:Y:S02]  /*10130*/  IMAD.MOV.U32 R164, RZ, RZ, R63 ;  /* 0x000000ffffa47224 */ /* 0x000fe400078e003f */
[----:B------:R-:W-:Y:S02]  /*10140*/  IMAD.MOV.U32 R166, RZ, RZ, R28 ;  /* 0x000000ffffa67224 */ /* 0x000fe400078e001c */
[----:B------:R-:W-:Y:S02]  /*10150*/  FMUL.FTZ R28, R38, R136 ;  /* 0x00000088261c7220 */ /* 0x000fe40000410000 */
[----:B------:R-:W-:Y:S02]  /*10160*/  FFMA.FTZ R164, R164, c[0x0][0x23c], -R199 ;  /* 0x00008f00a4a47a23 */ /* 0x000fe400000108c7 */
[----:B------:R-:W-:Y:S01]  /*10170*/  FFMA.FTZ R166, R166, c[0x0][0x23c], -R202 ;  /* 0x00008f00a6a67a23 */ /* 0x000fe200000108ca */
[----:B------:R-:W-:Y:S01]  /*10180*/  MUFU.EX2 R112, R112 ;  /* 0x0000007000707308 */ /* 0x000fe20000000800 */
[----:B------:R-:W-:Y:S02]  /*10190*/  FFMA.FTZ R178, R178, c[0x0][0x23c], -R201 ;  /* 0x00008f00b2b27a23 */ /* 0x000fe400000108c9 */
[----:B------:R-:W-:Y:S02]  /*101a0*/  FFMA.FTZ R189, R38, R244, R189 ;  /* 0x000000f426bd7223 */ /* 0x000fe400000100bd */
[----:B------:R-:W-:Y:S02]  /*101b0*/  FADD.FTZ R190, R185, R190 ;  /* 0x000000beb9be7221 */ /* 0x000fe40000010000 */
[----:B------:R-:W-:Y:S02]  /*101c0*/  FADD.FTZ R189, R182, R189 ;  /* 0x000000bdb6bd7221 */ /* 0x000fe40000010000 */
[----:B------:R-:W-:Y:S01]  /*101d0*/  FADD.FTZ R190, R177, R190 ;  /* 0x000000beb1be7221 */ /* 0x000fe20000010000 */
[----:B------:R-:W2:Y:S01]  /*101e0*/  MUFU.EX2 R178, R178 ;  /* 0x000000b200b27308 */ /* 0x000ea20000000800 */
[----:B------:R-:W-:Y:S02]  /*101f0*/  FADD.FTZ R189, R186, R189 ;  /* 0x000000bdbabd7221 */ /* 0x000fe40000010000 */
[--C-:B------:R-:W-:Y:S02]  /*10200*/  FFMA.FTZ R193, R193, c[0x0][0x23c], -R201.reuse ;  /* 0x00008f00c1c17a23 */ /* 0x100fe400000108c9 */
[--C-:B------:R-:W-:Y:S02]  /*10210*/  FFMA.FTZ R194, R194, c[0x0][0x23c], -R201.reuse ;  /* 0x00008f00c2c27a23 */ /* 0x100fe400000108c9 */
[----:B------:R-:W-:Y:S02]  /*10220*/  FFMA.FTZ R196, R196, c[0x0][0x23c], -R201 ;  /* 0x00008f00c4c47a23 */ /* 0x000fe400000108c9 */
[----:B------:R-:W-:Y:S01]  /*10230*/  FADD.FTZ R191, R179, R191 ;  /* 0x000000bfb3bf7221 */ /* 0x000fe20000010000 */
[----:B------:R-:W3:Y:S01]  /*10240*/  MUFU.EX2 R105, R105 ;  /* 0x0000006900697308 */ /* 0x000ee20000000800 */
[----:B------:R-:W-:Y:S02]  /*10250*/  FADD.FTZ R188, R184, R188 ;  /* 0x000000bcb8bc7221 */ /* 0x000fe40000010000 */
[----:B------:R-:W-:Y:S02]  /*10260*/  FADD.FTZ R191, R183, R191 ;  /* 0x000000bfb7bf7221 */ /* 0x000fe40000010000 */
[----:B------:R-:W-:Y:S02]  /*10270*/  FADD.FTZ R188, R181, R188 ;  /* 0x000000bcb5bc7221 */ /* 0x000fe40000010000 */
[----:B------:R-:W-:Y:S02]  /*10280*/  FADD.FTZ R191, R175, R191 ;  /* 0x000000bfafbf7221 */ /* 0x000fe40000010000 */
[----:B------:R-:W-:Y:S01]  /*10290*/  FADD.FTZ R188, R171, R188 ;  /* 0x000000bcabbc7221 */ /* 0x000fe20000010000 */
[----:B------:R-:W-:Y:S01]  /*102a0*/  MUFU.EX2 R102, R102 ;  /* 0x0000006600667308 */ /* 0x000fe20000000800 */
[----:B------:R-:W-:Y:S02]  /*102b0*/  FADD.FTZ R191, R129, R191 ;  /* 0x000000bf81bf7221 */ /* 0x000fe40000010000 */
[----:B------:R-:W-:Y:S01]  /*102c0*/  FADD.FTZ R188, R180, R188 ;  /* 0x000000bcb4bc7221 */ /* 0x000fe20000010000 */
[C---:B--2---:R-:W-:Y:S01]  /*102d0*/  F2FP.PACK_AB R34, R178.reuse, R186 ;  /* 0x000000bab222723e */ /* 0x044fe200000000ff */
[----:B------:R-:W-:Y:S05]  /*102e0*/  FADD.FTZ R189, R178, R189 ;  /* 0x000000bdb2bd7221 */ /* 0x000fea0000010000 */
[----:B------:R-:W2:Y:S01]  /*102f0*/  MUFU.EX2 R98, R98 ;  /* 0x0000006200627308 */ /* 0x000ea20000000800 */
[C---:B------:R-:W-:Y:S07]  /*10300*/  HMMA.16816.F32 R8, R32.reuse, R20, R8 ;  /* 0x000000142008723c */ /* 0x040fee0000001808 */
[----:B------:R-:W-:Y:S01]  /*10310*/  FMUL.FTZ R20, R40, R144 ;  /* 0x0000009028147220 */ /* 0x000fe20000410000 */
[-C--:B------:R-:W-:Y:S01]  /*10320*/  HMMA.16816.F32 R12, R32, R22.reuse, R12 ;  /* 0x00000016200c723c */ /* 0x080fe2000000180c */
[----:B------:R-:W-:Y:S03]  /*10330*/  MUFU.EX2 R97, R97 ;  /* 0x0000006100617308 */ /* 0x000fe60000000800 */
[--C-:B------:R-:W-:Y:S02]  /*10340*/  FFMA.FTZ R144, R60, c[0x0][0x23c], -R201.reuse ;  /* 0x00008f003c907a23 */ /* 0x100fe400000108c9 */
[----:B------:R-:W4:Y:S01]  /*10350*/  LDSM.16.MT88.4 R60, [R212+0x4800] ;  /* 0x00480000d43c783b */ /* 0x000f220000004200 */
[----:B------:R-:W-:Y:S01]  /*10360*/  FMUL.FTZ R21, R40, R145 ;  /* 0x0000009128157220 */ /* 0x000fe20000410000 */
[C---:B------:R-:W-:Y:S01]  /*10370*/  HMMA.16816.F32 R16, R44.reuse, R22, R16 ;  /* 0x000000162c10723c */ /* 0x040fe20000001810 */
[----:B------:R-:W-:Y:S02]  /*10380*/  FFMA.FTZ R145, R148, c[0x0][0x23c], -R201 ;  /* 0x00008f0094917a23 */ /* 0x000fe400000108c9 */
[----:B------:R-:W-:Y:S04]  /*10390*/  MUFU.EX2 R96, R96 ;  /* 0x0000006000607308 */ /* 0x000fe80000000800 */
[C---:B------:R-:W-:Y:S02]  /*103a0*/  FMUL.FTZ R22, R39.reuse, R146 ;  /* 0x0000009227167220 */ /* 0x040fe40000410000 */
[----:B------:R-:W-:Y:S03]  /*103b0*/  FMUL.FTZ R23, R39, R147 ;  /* 0x0000009327177220 */ /* 0x000fe60000410000 */
[--C-:B------:R-:W-:Y:S01]  /*103c0*/  FFMA.FTZ R146, R155, c[0x0][0x23c], -R199.reuse ;  /* 0x00008f009b927a23 */ /* 0x100fe200000108c7 */
[----:B------:R-:W-:Y:S01]  /*103d0*/  MUFU.EX2 R95, R95 ;  /* 0x0000005f005f7308 */ /* 0x000fe20000000800 */
[----:B------:R-:W-:Y:S02]  /*103e0*/  FFMA.FTZ R147, R154, c[0x0][0x23c], -R199 ;  /* 0x00008f009a937a23 */ /* 0x000fe400000108c7 */
[-C--:B------:R-:W-:Y:S07]  /*103f0*/  HMMA.16816.F32 R20, R44, R48.reuse, R20 ;  /* 0x000000302c14723c */ /* 0x080fee0000001814 */
[----:B------:R-:W-:Y:S01]  /*10400*/  MUFU.EX2 R94, R94 ;  /* 0x0000005e005e7308 */ /* 0x000fe20000000800 */
[C---:B------:R-:W-:Y:S07]  /*10410*/  HMMA.16816.F32 R24, R32.reuse, R48, R24 ;  /* 0x000000302018723c */ /* 0x040fee0000001818 */
[----:B------:R-:W-:Y:S01]  /*10420*/  F2FP.PACK_AB R48, R43, R127 ;  /* 0x0000007f2b30723e */ /* 0x000fe200000000ff */
[-C--:B------:R-:W-:Y:S01]  /*10430*/  HMMA.16816.F32 R28, R32, R50.reuse, R28 ;  /* 0x00000032201c723c */ /* 0x080fe2000000181c */
[----:B------:R-:W-:Y:S03]  /*10440*/  MUFU.EX2 R91, R91 ;  /* 0x0000005b005b7308 */ /* 0x000fe60000000800 */
[----:B------:R-:W-:Y:S03]  /*10450*/  F2FP.PACK_AB R49, R124, R42 ;  /* 0x0000002a7c31723e */ /* 0x000fe600000000ff */
[C---:B------:R-:W-:Y:S02]  /*10460*/  FMUL.FTZ R32, R40.reuse, R132 ;  /* 0x0000008428207220 */ /* 0x040fe40000410000 */
[----:B------:R-:W-:Y:S02]  /*10470*/  FMUL.FTZ R33, R40, R133 ;  /* 0x0000008528217220 */ /* 0x000fe40000410000 */
[----:B------:R-:W-:Y:S01]  /*10480*/  MUFU.EX2 R84, R84 ;  /* 0x0000005400547308 */ /* 0x000fe20000000800 */
[C---:B------:R-:W-:Y:S02]  /*10490*/  FMUL.FTZ R35, R39.reuse, R135 ;  /* 0x0000008727237220 */ /* 0x040fe40000410000 */
[----:B------:R-:W-:Y:S02]  /*104a0*/  FMUL.FTZ R34, R39, R134 ;  /* 0x0000008627227220 */ /* 0x000fe40000410000 */
[----:B------:R-:W-:Y:S04]  /*104b0*/  FADD.FTZ R39, R127, R189 ;  /* 0x000000bd7f277221 */ /* 0x000fe80000010000 */
[----:B------:R-:W-:Y:S01]  /*104c0*/  FADD.FTZ R39, R43, R39 ;  /* 0x000000272b277221 */ /* 0x000fe20000010000 */
[----:B------:R-:W-:Y:S01]  /*104d0*/  MUFU.EX2 R89, R89 ;  /* 0x0000005900597308 */ /* 0x000fe20000000800 */
[----:B------:R-:W-:Y:S02]  /*104e0*/  HMMA.16816.F32 R32, R44, R50, R32 ;  /* 0x000000322c20723c */ /* 0x000fe40000001820 */
[----:B------:R-:W-:Y:S04]  /*104f0*/  FADD.FTZ R39, R119, R39 ;  /* 0x0000002777277221 */ /* 0x000fe80000010000 */
[----:B------:R-:W-:Y:S01]  /*10500*/  FADD.FTZ R39, R115, R39 ;  /* 0x0000002773277221 */ /* 0x000fe20000010000 */
[C---:B------:R-:W-:Y:S01]  /*10510*/  F2FP.PACK_AB R44, R170.reuse, R180 ;  /* 0x000000b4aa2c723e */ /* 0x040fe200000000ff */
[----:B------:R-:W-:Y:S01]  /*10520*/  FADD.FTZ R170, R170, R188 ;  /* 0x000000bcaaaa7221 */ /* 0x000fe20000010000 */
[----:B------:R-:W-:Y:S03]  /*10530*/  MUFU.EX2 R81, R81 ;  /* 0x0000005100517308 */ /* 0x000fe60000000800 */
[C---:B------:R-:W-:Y:S01]  /*10540*/  F2FP.PACK_AB R45, R128.reuse, R129 ;  /* 0x00000081802d723e */ /* 0x040fe200000000ff */
[----:B------:R-:W-:Y:S01]  /*10550*/  FADD.FTZ R128, R128, R191 ;  /* 0x000000bf80807221 */ /* 0x000fe20000010000 */
[----:B------:R-:W-:Y:S01]  /*10560*/  F2FP.PACK_AB R46, R123, R125 ;  /* 0x0000007d7b2e723e */ /* 0x000fe200000000ff */
[----:B------:R-:W-:Y:S01]  /*10570*/  FADD.FTZ R39, R114, R39 ;  /* 0x0000002772277221 */ /* 0x000fe20000010000 */
[C---:B------:R-:W-:Y:S01]  /*10580*/  F2FP.PACK_AB R47, R120.reuse, R121 ;  /* 0x00000079782f723e */ /* 0x040fe200000000ff */
[----:B------:R-:W-:Y:S01]  /*10590*/  FADD.FTZ R128, R121, R128 ;  /* 0x0000008079807221 */ /* 0x000fe20000010000 */
[----:B------:R-:W-:Y:S01]  /*105a0*/  F2FP.PACK_AB R50, R115, R119 ;  /* 0x000000777332723e */ /* 0x000fe200000000ff */
[----:B------:R-:W5:Y:S01]  /*105b0*/  MUFU.EX2 R93, R93 ;  /* 0x0000005d005d7308 */ /* 0x000f620000000800 */
[----:B------:R-:W-:Y:S01]  /*105c0*/  F2FP.PACK_AB R51, R113, R118 ;  /* 0x000000767133723e */ /* 0x000fe200000000ff */
[----:B------:R-:W-:Y:S02]  /*105d0*/  FADD.FTZ R170, R125, R170 ;  /* 0x000000aa7daa7221 */ /* 0x000fe40000010000 */
[-C--:B-1----:R-:W-:Y:S01]  /*105e0*/  HMMA.16816.F32 R4, R44, R52.reuse, R4 ;  /* 0x000000342c04723c */ /* 0x082fe20000001804 */
[----:B------:R-:W-:Y:S02]  /*105f0*/  FADD.FTZ R128, R120, R128 ;  /* 0x0000008078807221 */ /* 0x000fe40000010000 */
[----:B------:R-:W-:Y:S02]  /*10600*/  FADD.FTZ R39, R107, R39 ;  /* 0x000000276b277221 */ /* 0x000fe40000010000 */
[----:B------:R-:W-:Y:S01]  /*10610*/  FADD.FTZ R170, R123, R170 ;  /* 0x000000aa7baa7221 */ /* 0x000fe20000010000 */
[----:B------:R-:W1:Y:S01]  /*10620*/  MUFU.EX2 R88, R88 ;  /* 0x0000005800587308 */ /* 0x000e620000000800 */
[----:B------:R-:W-:Y:S01]  /*10630*/  FADD.FTZ R128, R116, R128 ;  /* 0x0000008074807221 */ /* 0x000fe20000010000 */
[C---:B------:R-:W-:Y:S01]  /*10640*/  HMMA.16816.F32 R8, R48.reuse, R52, R8 ;  /* 0x000000343008723c */ /* 0x040fe20000001808 */
[----:B------:R-:W-:Y:S03]  /*10650*/  FADD.FTZ R170, R117, R170 ;  /* 0x000000aa75aa7221 */ /* 0x000fe60000010000 */
[----:B------:R-:W-:Y:S02]  /*10660*/  FADD.FTZ R128, R109, R128 ;  /* 0x000000806d807221 */ /* 0x000fe40000010000 */
[----:B------:R-:W-:Y:S02]  /*10670*/  FADD.FTZ R170, R111, R170 ;  /* 0x000000aa6faa7221 */ /* 0x000fe40000010000 */
[----:B------:R-:W1:Y:S01]  /*10680*/  MUFU.EX2 R87, R87 ;  /* 0x0000005700577308 */ /* 0x000e620000000800 */
[-C--:B------:R-:W-:Y:S08]  /*10690*/  HMMA.16816.F32 R12, R48, R54.reuse, R12 ;  /* 0x00000036300c723c */ /* 0x080ff0000000180c */
[C---:B------:R-:W-:Y:S01]  /*106a0*/  HMMA.16816.F32 R16, R44.reuse, R54, R16 ;  /* 0x000000362c10723c */ /* 0x040fe20000001810 */
[----:B------:R-:W1:Y:S01]  /*106b0*/  MUFU.EX2 R79, R79 ;  /* 0x0000004f004f7308 */ /* 0x000e620000000800 */
[----:B------:R-:W1:Y:S06]  /*106c0*/  LDSM.16.MT88.4 R52, [R211+0x4800] ;  /* 0x00480000d334783b */ /* 0x000e6c0000004200 */
[-C--:B------:R-:W-:Y:S03]  /*106d0*/  HMMA.16816.F32 R20, R44, R56.reuse, R20 ;  /* 0x000000382c14723c */ /* 0x080fe60000001814 */
[----:B------:R-:W-:Y:S05]  /*106e0*/  MUFU.EX2 R92, R92 ;  /* 0x0000005c005c7308 */ /* 0x000fea0000000800 */
[C---:B------:R-:W-:Y:S05]  /*106f0*/  HMMA.16816.F32 R24, R48.reuse, R56, R24 ;  /* 0x000000383018723c */ /* 0x040fea0000001818 */
[----:B------:R-:W-:Y:S03]  /*10700*/  MUFU.EX2 R86, R86 ;  /* 0x0000005600567308 */ /* 0x000fe60000000800 */
[-C--:B------:R-:W-:Y:S07]  /*10710*/  HMMA.16816.F32 R28, R48, R58.reuse, R28 ;  /* 0x0000003a301c723c */ /* 0x080fee000000181c */
[----:B------:R-:W-:Y:S01]  /*10720*/  MUFU.EX2 R85, R85 ;  /* 0x0000005500557308 */ /* 0x000fe20000000800 */
[----:B------:R-:W-:Y:S01]  /*10730*/  HMMA.16816.F32 R32, R44, R58, R32 ;  /* 0x0000003a2c20723c */ /* 0x000fe20000001820 */
[----:B------:R-:W1:Y:S03]  /*10740*/  LDSM.16.MT88.4 R56, [R212+0x4c00] ;  /* 0x004c0000d438783b */ /* 0x000e660000004200 */
[----:B------:R-:W-:Y:S02]  /*10750*/  F2FP.PACK_AB R48, R107, R114 ;  /* 0x000000726b30723e */ /* 0x000fe400000000ff */
[----:B------:R-:W-:Y:S01]  /*10760*/  F2FP.PACK_AB R50, R99, R106 ;  /* 0x0000006a6332723e */ /* 0x000fe200000000ff */
[----:B------:R-:W-:Y:S01]  /*10770*/  FADD.FTZ R106, R106, R39 ;  /* 0x000000276a6a7221 */ /* 0x000fe20000010000 */
[----:B------:R-:W-:Y:S01]  /*10780*/  F2FP.PACK_AB R44, R111, R117 ;  /* 0x000000756f2c723e */ /* 0x000fe200000000ff */
[----:B------:R-:W-:Y:S03]  /*10790*/  MUFU.EX2 R77, R77 ;  /* 0x0000004d004d7308 */ /* 0x000fe60000000800 */
[----:B------:R-:W-:Y:S01]  /*107a0*/  F2FP.PACK_AB R45, R109, R116 ;  /* 0x000000746d2d723e */ /* 0x000fe200000000ff */
[----:B------:R-:W-:Y:S01]  /*107b0*/  FADD.FTZ R106, R99, R106 ;  /* 0x0000006a636a7221 */ /* 0x000fe20000010000 */
[----:B------:R-:W-:Y:S01]  /*107c0*/  F2FP.PACK_AB R46, R103, R110 ;  /* 0x0000006e672e723e */ /* 0x000fe200000000ff */
[----:B------:R-:W-:Y:S01]  /*107d0*/  FADD.FTZ R110, R110, R170 ;  /* 0x000000aa6e6e7221 */ /* 0x000fe20000010000 */
[----:B------:R-:W-:Y:S01]  /*107e0*/  F2FP.PACK_AB R47, R100, R108 ;  /* 0x0000006c642f723e */ /* 0x000fe200000000ff */
[----:B------:R-:W-:Y:S01]  /*107f0*/  FADD.FTZ R108, R108, R128 ;  /* 0x000000806c6c7221 */ /* 0x000fe20000010000 */
[----:B---3--:R-:W-:Y:S01]  /*10800*/  F2FP.PACK_AB R49, R105, R112 ;  /* 0x000000706931723e */ /* 0x008fe200000000ff */
[----:B------:R-:W-:Y:S01]  /*10810*/  MUFU.EX2 R83, R83 ;  /* 0x0000005300537308 */ /* 0x000fe20000000800 */
[----:B--2---:R-:W-:Y:S01]  /*10820*/  F2FP.PACK_AB R51, R98, R102 ;  /* 0x000000666233723e */ /* 0x004fe200000000ff */
[----:B-----5:R-:W-:Y:S02]  /*10830*/  FADD.FTZ R106, R93, R106 ;  /* 0x0000006a5d6a7221 */ /* 0x020fe40000010000 */
[-C--:B----4-:R-:W-:Y:S01]  /*10840*/  HMMA.16816.F32 R4, R44, R60.reuse, R4 ;  /* 0x0000003c2c04723c */ /* 0x090fe20000001804 */
[----:B------:R-:W-:Y:S02]  /*10850*/  FADD.FTZ R108, R100, R108 ;  /* 0x0000006c646c7221 */ /* 0x000fe40000010000 */
[----:B-1----:R-:W-:Y:S02]  /*10860*/  FADD.FTZ R106, R88, R106 ;  /* 0x0000006a586a7221 */ /* 0x002fe40000010000 */
[----:B------:R-:W-:Y:S01]  /*10870*/  FADD.FTZ R110, R103, R110 ;  /* 0x0000006e676e7221 */ /* 0x000fe20000010000 */
[----:B------:R-:W-:Y:S01]  /*10880*/  MUFU.EX2 R76, R76 ;  /* 0x0000004c004c7308 */ /* 0x000fe20000000800 */
[----:B------:R-:W-:Y:S01]  /*10890*/  FADD.FTZ R108, R95, R108 ;  /* 0x0000006c5f6c7221 */ /* 0x000fe20000010000 */
[C---:B------:R-:W-:Y:S01]  /*108a0*/  HMMA.16816.F32 R8, R48.reuse, R60, R8 ;  /* 0x0000003c3008723c */ /* 0x040fe20000001808 */
[----:B------:R-:W-:Y:S03]  /*108b0*/  FADD.FTZ R106, R87, R106 ;  /* 0x0000006a576a7221 */ /* 0x000fe60000010000 */
[----:B------:R-:W-:Y:S02]  /*108c0*/  FADD.FTZ R110, R97, R110 ;  /* 0x0000006e616e7221 */ /* 0x000fe40000010000 */
[----:B------:R-:W-:Y:S02]  /*108d0*/  FADD.FTZ R108, R94, R108 ;  /* 0x0000006c5e6c7221 */ /* 0x000fe40000010000 */
[----:B------:R-:W-:Y:S01]  /*108e0*/  MUFU.EX2 R80, R80 ;  /* 0x0000005000507308 */ /* 0x000fe20000000800 */
[-C--:B------:R-:W-:Y:S03]  /*108f0*/  HMMA.16816.F32 R12, R48, R62.reuse, R12 ;  /* 0x0000003e300c723c */ /* 0x080fe6000000180c */
[----:B------:R-:W-:Y:S02]  /*10900*/  FFMA.FTZ R60, R153, c[0x0][0x23c], -R200 ;  /* 0x00008f00993c7a23 */ /* 0x000fe400000108c8 */
[----:B------:R-:W-:Y:S02]  /*10910*/  FADD.FTZ R106, R79, R106 ;  /* 0x0000006a4f6a7221 */ /* 0x000fe40000010000 */
[----:B------:R-:W-:Y:S01]  /*10920*/  FADD.FTZ R110, R96, R110 ;  /* 0x0000006e606e7221 */ /* 0x000fe20000010000 */
[C---:B------:R-:W-:Y:S01]  /*10930*/  HMMA.16816.F32 R16, R44.reuse, R62, R16 ;  /* 0x0000003e2c10723c */ /* 0x040fe20000001810 */
[----:B------:R1:W2:Y:S03]  /*10940*/  MUFU.EX2 R132, R60 ;  /* 0x0000003c00847308 */ /* 0x0002a60000000800 */
[----:B------:R-:W-:Y:S02]  /*10950*/  FADD.FTZ R108, R89, R108 ;  /* 0x0000006c596c7221 */ /* 0x000fe40000010000 */
[----:B------:R-:W-:Y:S02]  /*10960*/  FADD.FTZ R110, R91, R110 ;  /* 0x0000006e5b6e7221 */ /* 0x000fe40000010000 */
[-C--:B------:R-:W-:Y:S01]  /*10970*/  HMMA.16816.F32 R20, R44, R52.reuse, R20 ;  /* 0x000000342c14723c */ /* 0x080fe20000001814 */
[----:B------:R-:W-:Y:S02]  /*10980*/  FADD.FTZ R108, R81, R108 ;  /* 0x0000006c516c7221 */ /* 0x000fe40000010000 */
[----:B------:R-:W-:Y:S01]  /*10990*/  MUFU.EX2 R75, R75 ;  /* 0x0000004b004b7308 */ /* 0x000fe20000000800 */
[----:B------:R-:W-:Y:S04]  /*109a0*/  FADD.FTZ R110, R84, R110 ;  /* 0x0000006e546e7221 */ /* 0x000fe80000010000 */
[C---:B------:R-:W-:Y:S05]  /*109b0*/  HMMA.16816.F32 R24, R48.reuse, R52, R24 ;  /* 0x000000343018723c */ /* 0x040fea0000001818 */
[----:B------:R-:W-:Y:S02]  /*109c0*/  MUFU.EX2 R73, R73 ;  /* 0x0000004900497308 */ /* 0x000fe40000000800 */
[----:B------:R-:W-:Y:S01]  /*109d0*/  FFMA.FTZ R52, R159, c[0x0][0x23c], -R202 ;  /* 0x00008f009f347a23 */ /* 0x000fe200000108ca */
[-C--:B------:R-:W-:Y:S01]  /*109e0*/  HMMA.16816.F32 R28, R48, R54.reuse, R28 ;  /* 0x00000036301c723c */ /* 0x080fe2000000181c */
[----:B-1----:R-:W-:Y:S03]  /*109f0*/  FFMA.FTZ R60, R152, c[0x0][0x23c], -R200 ;  /* 0x00008f00983c7a23 */ /* 0x002fe600000108c8 */
[----:B--2---:R-:W-:Y:S03]  /*10a00*/  IMAD.MOV.U32 R239, RZ, RZ, R132 ;  /* 0x000000ffffef7224 */ /* 0x004fe600078e0084 */
[----:B------:R1:W2:Y:S01]  /*10a10*/  MUFU.EX2 R135, R60 ;  /* 0x0000003c00877308 */ /* 0x0002a20000000800 */
[----:B------:R-:W-:Y:S01]  /*10a20*/  HMMA.16816.F32 R32, R44, R54, R32 ;  /* 0x000000362c20723c */ /* 0x000fe20000001820 */
[----:B------:R-:W-:Y:S03]  /*10a30*/  FFMA.FTZ R48, R158, c[0x0][0x23c], -R202 ;  /* 0x00008f009e307a23 */ /* 0x000fe600000108ca */
[----:B------:R-:W-:Y:S02]  /*10a40*/  F2FP.PACK_AB R50, R79, R87 ;  /* 0x000000574f32723e */ /* 0x000fe400000000ff */
[----:B------:R-:W-:Y:S02]  /*10a50*/  F2FP.PACK_AB R49, R86, R92 ;  /* 0x0000005c5631723e */ /* 0x000fe400000000ff */
[----:B------:R-:W-:Y:S01]  /*10a60*/  F2FP.PACK_AB R44, R96, R97 ;  /* 0x00000061602c723e */ /* 0x000fe200000000ff */
[----:B------:R3:W-:Y:S03]  /*10a70*/  MUFU.EX2 R148, R48 ;  /* 0x0000003000947308 */ /* 0x0007e60000000800 */
[----:B------:R-:W-:Y:S02]  /*10a80*/  F2FP.PACK_AB R45, R94, R95 ;  /* 0x0000005f5e2d723e */ /* 0x000fe400000000ff */
[----:B------:R-:W-:Y:S02]  /*10a90*/  F2FP.PACK_AB R46, R84, R91 ;  /* 0x0000005b542e723e */ /* 0x000fe400000000ff */
[----:B------:R-:W-:Y:S02]  /*10aa0*/  F2FP.PACK_AB R47, R81, R89 ;  /* 0x00000059512f723e */ /* 0x000fe400000000ff */
[----:B------:R-:W-:Y:S01]  /*10ab0*/  F2FP.PACK_AB R51, R77, R85 ;  /* 0x000000554d33723e */ /* 0x000fe200000000ff */
[----:B------:R4:W-:Y:S01]  /*10ac0*/  MUFU.EX2 R138, R52 ;  /* 0x00000034008a7308 */ /* 0x0009e20000000800 */
[----:B-1----:R-:W1:Y:S03]  /*10ad0*/  LDSM.16.MT88.4 R60, [R211+0x4c00] ;  /* 0x004c0000d33c783b */ /* 0x002e660000004200 */
[-C--:B------:R-:W-:Y:S01]  /*10ae0*/  HMMA.16816.F32 R4, R44, R56.reuse, R4 ;  /* 0x000000382c04723c */ /* 0x080fe20000001804 */
[----:B--2---:R-:W-:Y:S05]  /*10af0*/  IMAD.MOV.U32 R246, RZ, RZ, R135 ;  /* 0x000000fffff67224 */ /* 0x004fea00078e0087 */
[----:B------:R-:W-:Y:S01]  /*10b00*/  MUFU.EX2 R72, R72 ;  /* 0x0000004800487308 */ /* 0x000fe20000000800 */
[----:B---3--:R-:W-:Y:S09]  /*10b10*/  F2FP.PACK_AB R48, R88, R93 ;  /* 0x0000005d5830723e */ /* 0x008ff200000000ff */
[----:B------:R-:W-:Y:S01]  /*10b20*/  MUFU.EX2 R71, R71 ;  /* 0x0000004700477308 */ /* 0x000fe20000000800 */
[C---:B------:R-:W-:Y:S01]  /*10b30*/  HMMA.16816.F32 R8, R48.reuse, R56, R8 ;  /* 0x000000383008723c */ /* 0x040fe20000001808 */
[--C-:B----4-:R-:W-:Y:S06]  /*10b40*/  FFMA.FTZ R52, R157, c[0x0][0x23c], -R201.reuse ;  /* 0x00008f009d347a23 */ /* 0x110fec00000108c9 */
[----:B------:R-:W-:Y:S01]  /*10b50*/  FFMA.FTZ R56, R156, c[0x0][0x23c], -R201 ;  /* 0x00008f009c387a23 */ /* 0x000fe200000108c9 */
[-C--:B------:R-:W-:Y:S01]  /*10b60*/  HMMA.16816.F32 R12, R48, R58.reuse, R12 ;  /* 0x0000003a300c723c */ /* 0x080fe2000000180c */
[----:B------:R2:W3:Y:S07]  /*10b70*/  MUFU.EX2 R133, R52 ;  /* 0x0000003400857308 */ /* 0x0004ee0000000800 */
[C---:B------:R-:W-:Y:S03]  /*10b80*/  HMMA.16816.F32 R16, R44.reuse, R58, R16 ;  /* 0x0000003a2c10723c */ /* 0x040fe60000001810 */
[----:B------:R4:W-:Y:S05]  /*10b90*/  MUFU.EX2 R136, R56 ;  /* 0x0000003800887308 */ /* 0x0009ea0000000800 */
[-C--:B-1----:R-:W-:Y:S05]  /*10ba0*/  HMMA.16816.F32 R20, R44, R60.reuse, R20 ;  /* 0x0000003c2c14723c */ /* 0x082fea0000001814 */
[----:B------:R-:W1:Y:S03]  /*10bb0*/  MUFU.EX2 R70, R70 ;  /* 0x0000004600467308 */ /* 0x000e660000000800 */
[C---:B------:R-:W-:Y:S01]  /*10bc0*/  HMMA.16816.F32 R24, R48.reuse, R60, R24 ;  /* 0x0000003c3018723c */ /* 0x040fe20000001818 */
[----:B--2---:R-:W2:Y:S03]  /*10bd0*/  LDSM.16.MT88.4 R52, [R212+0x5000] ;  /* 0x00500000d434783b */ /* 0x004ea60000004200 */
[----:B---3--:R-:W-:Y:S03]  /*10be0*/  IMAD.MOV.U32 R244, RZ, RZ, R133 ;  /* 0x000000fffff47224 */ /* 0x008fe600078e0085 */
[----:B------:R-:W-:Y:S01]  /*10bf0*/  MUFU.EX2 R78, R78 ;  /* 0x0000004e004e7308 */ /* 0x000fe20000000800 */
[-C--:B------:R-:W-:Y:S01]  /*10c00*/  HMMA.16816.F32 R28, R48, R62.reuse, R28 ;  /* 0x0000003e301c723c */ /* 0x080fe2000000181c */
[----:B----4-:R-:W-:Y:S06]  /*10c10*/  FFMA.FTZ R56, R163, c[0x0][0x23c], -R201 ;  /* 0x00008f00a3387a23 */ /* 0x010fec00000108c9 */
[----:B------:R-:W-:Y:S01]  /*10c20*/  FFMA.FTZ R48, R161, c[0x0][0x23c], -R199 ;  /* 0x00008f00a1307a23 */ /* 0x000fe200000108c7 */
[----:B------:R-:W-:Y:S01]  /*10c30*/  HMMA.16816.F32 R32, R44, R62, R32 ;  /* 0x0000003e2c20723c */ /* 0x000fe20000001820 */
[----:B------:R3:W-:Y:S06]  /*10c40*/  MUFU.EX2 R139, R56 ;  /* 0x00000038008b7308 */ /* 0x0007ec0000000800 */
[----:B------:R-:W-:Y:S01]  /*10c50*/  F2FP.PACK_AB R44, R76, R83 ;  /* 0x000000534c2c723e */ /* 0x000fe200000000ff */
[----:B------:R-:W-:Y:S01]  /*10c60*/  FADD.FTZ R83, R83, R110 ;  /* 0x0000006e53537221 */ /* 0x000fe20000010000 */
[C---:B------:R-:W-:Y:S02]  /*10c70*/  F2FP.PACK_AB R45, R75.reuse, R80 ;  /* 0x000000504b2d723e */ /* 0x040fe400000000ff */
[----:B------:R4:W5:Y:S01]  /*10c80*/  MUFU.EX2 R134, R48 ;  /* 0x0000003000867308 */ /* 0x0009620000000800 */
[----:B------:R-:W-:Y:S01]  /*10c90*/  F2FP.PACK_AB R46, R72, R73 ;  /* 0x00000049482e723e */ /* 0x000fe200000000ff */
[----:B------:R-:W-:Y:S01]  /*10ca0*/  FADD.FTZ R80, R80, R108 ;  /* 0x0000006c50507221 */ /* 0x000fe20000010000 */
[----:B-1----:R-:W-:Y:S01]  /*10cb0*/  F2FP.PACK_AB R47, R70, R71 ;  /* 0x00000047462f723e */ /* 0x002fe200000000ff */
[----:B------:R-:W-:Y:S02]  /*10cc0*/  FADD.FTZ R83, R76, R83 ;  /* 0x000000534c537221 */ /* 0x000fe40000010000 */
[----:B------:R-:W-:Y:S02]  /*10cd0*/  FADD.FTZ R80, R75, R80 ;  /* 0x000000504b507221 */ /* 0x000fe40000010000 */
[----:B------:R-:W-:Y:S02]  /*10ce0*/  FADD.FTZ R83, R73, R83 ;  /* 0x0000005349537221 */ /* 0x000fe40000010000 */
[----:B------:R-:W-:Y:S01]  /*10cf0*/  MUFU.EX2 R69, R69 ;  /* 0x0000004500457308 */ /* 0x000fe20000000800 */
[----:B------:R-:W-:Y:S02]  /*10d00*/  FADD.FTZ R80, R71, R80 ;  /* 0x0000005047507221 */ /* 0x000fe40000010000 */
[----:B------:R-:W-:Y:S01]  /*10d10*/  FADD.FTZ R83, R72, R83 ;  /* 0x0000005348537221 */ /* 0x000fe20000010000 */
[-C--:B--2---:R-:W-:Y:S01]  /*10d20*/  HMMA.16816.F32 R4, R44, R52.reuse, R4 ;  /* 0x000000342c04723c */ /* 0x084fe20000001804 */
[--C-:B---3--:R-:W-:Y:S02]  /*10d30*/  FFMA.FTZ R56, R162, c[0x0][0x23c], -R201.reuse ;  /* 0x00008f00a2387a23 */ /* 0x108fe400000108c9 */
[----:B------:R-:W-:Y:S02]  /*10d40*/  FFMA.FTZ R201, R198, c[0x0][0x23c], -R201 ;  /* 0x00008f00c6c97a23 */ /* 0x000fe400000108c9 */
[----:B------:R-:W-:Y:S01]  /*10d50*/  FADD.FTZ R80, R70, R80 ;  /* 0x0000005046507221 */ /* 0x000fe20000010000 */
[----:B------:R1:W-:Y:S01]  /*10d60*/  MUFU.EX2 R60, R56 ;  /* 0x00000038003c7308 */ /* 0x0003e20000000800 */
[--C-:B----4-:R-:W-:Y:S02]  /*10d70*/  FFMA.FTZ R48, R160, c[0x0][0x23c], -R199.reuse ;  /* 0x00008f00a0307a23 */ /* 0x110fe400000108c7 */
[----:B------:R-:W-:Y:S03]  /*10d80*/  FFMA.FTZ R199, R41, c[0x0][0x23c], -R199 ;  /* 0x00008f0029c77a23 */ /* 0x000fe600000108c7 */
[----:B------:R-:W-:Y:S04]  /*10d90*/  F2FP.PACK_AB R41, R246, R239 ;  /* 0x000000eff629723e */ /* 0x000fe800000000ff */
[----:B------:R-:W-:Y:S01]  /*10da0*/  MUFU.EX2 R68, R68 ;  /* 0x0000004400447308 */ /* 0x000fe20000000800 */
[----:B-----5:R-:W-:Y:S09]  /*10db0*/  IMAD.MOV.U32 R245, RZ, RZ, R134 ;  /* 0x000000fffff57224 */ /* 0x020ff200078e0086 */
[----:B------:R-:W2:Y:S01]  /*10dc0*/  MUFU.EX2 R67, R67 ;  /* 0x0000004300437308 */ /* 0x000ea20000000800 */
[----:B-1----:R-:W1:Y:S09]  /*10dd0*/  LDSM.16.MT88.4 R56, [R211+0x5000] ;  /* 0x00500000d338783b */ /* 0x002e720000004200 */
[----:B------:R-:W-:Y:S10]  /*10de0*/  MUFU.EX2 R74, R74 ;  /* 0x0000004a004a7308 */ /* 0x000ff40000000800 */
[----:B------:R-:W3:Y:S01]  /*10df0*/  MUFU.EX2 R66, R66 ;  /* 0x0000004200427308 */ /* 0x000ee20000000800 */
[----:B--2---:R-:W-:Y:S09]  /*10e00*/  F2FP.PACK_AB R50, R67, R68 ;  /* 0x000000444332723e */ /* 0x004ff200000000ff */
[----:B------:R-:W-:Y:S10]  /*10e10*/  MUFU.EX2 R65, R65 ;  /* 0x0000004100417308 */ /* 0x000ff40000000800 */
[----:B------:R-:W2:Y:S01]  /*10e20*/  MUFU.EX2 R64, R64 ;  /* 0x0000004000407308 */ /* 0x000ea20000000800 */
[----:B---3--:R-:W-:Y:S09]  /*10e30*/  F2FP.PACK_AB R49, R66, R74 ;  /* 0x0000004a4231723e */ /* 0x008ff200000000ff */
[----:B------:R3:W4:Y:S10]  /*10e40*/  MUFU.EX2 R137, R48 ;  /* 0x0000003000897308 */ /* 0x0007340000000800 */
[----:B------:R-:W5:Y:S01]  /*10e50*/  MUFU.EX2 R82, R82 ;  /* 0x0000005200527308 */ /* 0x000f620000000800 */
[----:B--2---:R-:W-:Y:S09]  /*10e60*/  F2FP.PACK_AB R51, R64, R65 ;  /* 0x000000414033723e */ /* 0x004ff200000000ff */
[----:B------:R-:W2:Y:S01]  /*10e70*/  MUFU.EX2 R90, R90 ;  /* 0x0000005a005a7308 */ /* 0x000ea20000000800 */
[C---:B---3--:R-:W-:Y:S01]  /*10e80*/  F2FP.PACK_AB R48, R69.reuse, R78 ;  /* 0x0000004e4530723e */ /* 0x048fe200000000ff */
[----:B----4-:R-:W-:Y:S02]  /*10e90*/  IMAD.MOV.U32 R198, RZ, RZ, R137 ;  /* 0x000000ffffc67224 */ /* 0x010fe400078e0089 */
[----:B------:R-:W-:Y:S06]  /*10ea0*/  FADD.FTZ R78, R78, R106 ;  /* 0x0000006a4e4e7221 */ /* 0x000fec0000010000 */
[----:B------:R-:W3:Y:S01]  /*10eb0*/  MUFU.EX2 R101, R101 ;  /* 0x0000006500657308 */ /* 0x000ee20000000800 */
[C---:B------:R-:W-:Y:S01]  /*10ec0*/  HMMA.16816.F32 R8, R48.reuse, R52, R8 ;  /* 0x000000343008723c */ /* 0x040fe20000001808 */
[----:B------:R-:W-:Y:S02]  /*10ed0*/  FADD.FTZ R78, R69, R78 ;  /* 0x0000004e454e7221 */ /* 0x000fe40000010000 */
[----:B-----5:R-:W-:Y:S02]  /*10ee0*/  FADD.FTZ R83, R82, R83 ;  /* 0x0000005352537221 */ /* 0x020fe40000010000 */
[----:B------:R-:W-:Y:S03]  /*10ef0*/  FADD.FTZ R78, R68, R78 ;  /* 0x0000004e444e7221 */ /* 0x000fe60000010000 */
[-C--:B------:R-:W-:Y:S01]  /*10f00*/  HMMA.16816.F32 R12, R48, R54.reuse, R12 ;  /* 0x00000036300c723c */ /* 0x080fe2000000180c */
[----:B------:R-:W4:Y:S03]  /*10f10*/  MUFU.EX2 R104, R104 ;  /* 0x0000006800687308 */ /* 0x000f260000000800 */
[----:B------:R-:W-:Y:S02]  /*10f20*/  FADD.FTZ R78, R67, R78 ;  /* 0x0000004e434e7221 */ /* 0x000fe40000010000 */
[----:B--2---:R-:W-:Y:S02]  /*10f30*/  FADD.FTZ R83, R90, R83 ;  /* 0x000000535a537221 */ /* 0x004fe40000010000 */
[C---:B------:R-:W-:Y:S01]  /*10f40*/  HMMA.16816.F32 R16, R44.reuse, R54, R16 ;  /* 0x000000362c10723c */ /* 0x040fe20000001810 */
[----:B------:R-:W2:Y:S02]  /*10f50*/  LDSM.16.MT88.4 R52, [R212+0x5400] ;  /* 0x00540000d434783b */ /* 0x000ea40000004200 */
[----:B------:R-:W-:Y:S01]  /*10f60*/  MUFU.EX2 R122, R122 ;  /* 0x0000007a007a7308 */ /* 0x000fe20000000800 */
[----:B---3--:R-:W-:Y:S04]  /*10f70*/  FADD.FTZ R80, R101, R80 ;  /* 0x0000005065507221 */ /* 0x008fe80000010000 */
[-C--:B-1----:R-:W-:Y:S05]  /*10f80*/  HMMA.16816.F32 R20, R44, R56.reuse, R20 ;  /* 0x000000382c14723c */ /* 0x082fea0000001814 */
[----:B------:R-:W1:Y:S03]  /*10f90*/  MUFU.EX2 R126, R126 ;  /* 0x0000007e007e7308 */ /* 0x000e660000000800 */
[C---:B------:R-:W-:Y:S01]  /*10fa0*/  HMMA.16816.F32 R24, R48.reuse, R56, R24 ;  /* 0x000000383018723c */ /* 0x040fe20000001818 */
[----:B----4-:R-:W-:Y:S06]  /*10fb0*/  FADD.FTZ R80, R104, R80 ;  /* 0x0000005068507221 */ /* 0x010fec0000010000 */
[----:B------:R-:W3:Y:S01]  /*10fc0*/  MUFU.EX2 R141, R141 ;  /* 0x0000008d008d7308 */ /* 0x000ee20000000800 */
[----:B------:R-:W-:Y:S01]  /*10fd0*/  FFMA.FTZ R56, R168, c[0x0][0x23c], -R200 ;  /* 0x00008f00a8387a23 */ /* 0x000fe200000108c8 */
[-C--:B------:R-:W-:Y:S03]  /*10fe0*/  HMMA.16816.F32 R28, R48, R58.reuse, R28 ;  /* 0x0000003a301c723c */ /* 0x080fe6000000181c */
[----:B------:R-:W-:Y:S02]  /*10ff0*/  IMAD.MOV.U32 R168, RZ, RZ, R60 ;  /* 0x000000ffffa87224 */ /* 0x000fe400078e003c */
[----:B------:R-:W4:Y:S01]  /*11000*/  LDSM.16.MT88.4 R60, [R211+0x5400] ;  /* 0x00540000d33c783b */ /* 0x000f220000004200 */
[----:B------:R-:W-:Y:S02]  /*11010*/  FFMA.FTZ R57, R172, c[0x0][0x23c], -R202 ;  /* 0x00008f00ac397a23 */ /* 0x000fe400000108ca */
[----:B------:R-:W5:Y:S01]  /*11020*/  MUFU.EX2 R140, R140 ;  /* 0x0000008c008c7308 */ /* 0x000f620000000800 */
[----:B------:R-:W-:Y:S01]  /*11030*/  IMAD.MOV.U32 R172, RZ, RZ, R148 ;  /* 0x000000ffffac7224 */ /* 0x000fe200078e0094 */
[----:B------:R-:W-:Y:S02]  /*11040*/  HMMA.16816.F32 R32, R44, R58, R32 ;  /* 0x0000003a2c20723c */ /* 0x000fe40000001820 */
[----:B------:R-:W-:Y:S01]  /*11050*/  FFMA.FTZ R200, R131, c[0x0][0x23c], -R200 ;  /* 0x00008f0083c87a23 */ /* 0x000fe200000108c8 */
[----:B------:R-:W-:Y:S01]  /*11060*/  LDSM.16.MT88.4 R148, [R212+0x5c00] ;  /* 0x005c0000d494783b */ /* 0x000fe20000004200 */
[----:B------:R-:W-:Y:S02]  /*11070*/  IMAD.MOV.U32 R131, RZ, RZ, R138 ;  /* 0x000000ffff837224 */ /* 0x000fe400078e008a */
[----:B------:R-:W-:Y:S01]  /*11080*/  FFMA.FTZ R202, R173, c[0x0][0x23c], -R202 ;  /* 0x00008f00adca7a23 */ /* 0x000fe200000108ca */
[----:B------:R-:W-:Y:S01]  /*11090*/  F2FP.PACK_AB R44, R90, R82 ;  /* 0x000000525a2c723e */ /* 0x000fe200000000ff */
[----:B------:R-:W4:Y:S01]  /*110a0*/  MUFU.EX2 R143, R143 ;  /* 0x0000008f008f7308 */ /* 0x000f220000000800 */
[----:B------:R-:W-:Y:S03]  /*110b0*/  F2FP.PACK_AB R45, R104, R101 ;  /* 0x00000065682d723e */ /* 0x000fe600000000ff */
[----:B-1----:R-:W-:Y:S01]  /*110c0*/  F2FP.PACK_AB R46, R126, R122 ;  /* 0x0000007a7e2e723e */ /* 0x002fe200000000ff */
[----:B------:R-:W-:Y:S02]  /*110d0*/  FADD.FTZ R59, R176, R190 ;  /* 0x000000beb03b7221 */ /* 0x000fe40000010000 */
[----:B------:R-:W-:Y:S02]  /*110e0*/  IMAD.MOV.U32 R173, RZ, RZ, R139 ;  /* 0x000000ffffad7224 */ /* 0x000fe400078e008b */
[----:B------:R-:W-:Y:S01]  /*110f0*/  FADD.FTZ R59, R42, R59 ;  /* 0x0000003b2a3b7221 */ /* 0x000fe20000010000 */
[----:B------:R-:W1:Y:S01]  /*11100*/  MUFU.EX2 R142, R142 ;  /* 0x0000008e008e7308 */ /* 0x000e620000000800 */
[----:B------:R-:W-:Y:S01]  /*11110*/  F2FP.PACK_AB R42, R172, R131 ;  /* 0x00000083ac2a723e */ /* 0x000fe200000000ff */
[----:B---3--:R-:W-:Y:S01]  /*11120*/  FADD.FTZ R80, R141, R80 ;  /* 0x000000508d507221 */ /* 0x008fe20000010000 */
[----:B-----5:R-:W-:Y:S01]  /*11130*/  F2FP.PACK_AB R47, R140, R141 ;  /* 0x0000008d8c2f723e */ /* 0x020fe200000000ff */
[----:B------:R-:W-:Y:S02]  /*11140*/  FADD.FTZ R59, R124, R59 ;  /* 0x0000003b7c3b7221 */ /* 0x000fe40000010000 */
[----:B------:R-:W-:Y:S02]  /*11150*/  FADD.FTZ R83, R122, R83 ;  /* 0x000000537a537221 */ /* 0x000fe40000010000 */
[----:B------:R-:W-:Y:S02]  /*11160*/  FADD.FTZ R59, R118, R59 ;  /* 0x0000003b763b7221 */ /* 0x000fe40000010000 */
[----:B------:R-:W3:Y:S01]  /*11170*/  MUFU.EX2 R144, R144 ;  /* 0x0000009000907308 */ /* 0x000ee20000000800 */
[-C--:B--2---:R-:W-:Y:S01]  /*11180*/  HMMA.16816.F32 R4, R44, R52.reuse, R4 ;  /* 0x000000342c04723c */ /* 0x084fe20000001804 */
[----:B------:R-:W-:Y:S02]  /*11190*/  FADD.FTZ R80, R140, R80 ;  /* 0x000000508c507221 */ /* 0x000fe40000010000 */
[----:B------:R-:W-:Y:S02]  /*111a0*/  FADD.FTZ R59, R113, R59 ;  /* 0x0000003b713b7221 */ /* 0x000fe40000010000 */
[----:B----4-:R-:W-:Y:S02]  /*111b0*/  FADD.FTZ R78, R143, R78 ;  /* 0x0000004e8f4e7221 */ /* 0x010fe40000010000 */
[----:B------:R-:W-:Y:S02]  /*111c0*/  FADD.FTZ R59, R112, R59 ;  /* 0x0000003b703b7221 */ /* 0x000fe40000010000 */
[----:B------:R-:W2:Y:S03]  /*111d0*/  MUFU.EX2 R145, R145 ;  /* 0x0000009100917308 */ /* 0x000ea60000000800 */
[----:B------:R-:W-:Y:S01]  /*111e0*/  FADD.FTZ R59, R105, R59 ;  /* 0x0000003b693b7221 */ /* 0x000fe20000010000 */
[C---:B-1----:R-:W-:Y:S01]  /*111f0*/  F2FP.PACK_AB R48, R142.reuse, R143 ;  /* 0x0000008f8e30723e */ /* 0x042fe200000000ff */
[----:B------:R-:W-:Y:S02]  /*11200*/  FADD.FTZ R78, R142, R78 ;  /* 0x0000004e8e4e7221 */ /* 0x000fe40000010000 */
[----:B------:R-:W-:Y:S02]  /*11210*/  FADD.FTZ R59, R102, R59 ;  /* 0x0000003b663b7221 */ /* 0x000fe40000010000 */
[----:B------:R-:W-:Y:S01]  /*11220*/  FADD.FTZ R83, R126, R83 ;  /* 0x000000537e537221 */ /* 0x000fe20000010000 */
[----:B------:R-:W-:Y:S01]  /*11230*/  MUFU.EX2 R146, R146 ;  /* 0x0000009200927308 */ /* 0x000fe20000000800 */
[----:B------:R-:W-:Y:S02]  /*11240*/  FADD.FTZ R59, R98, R59 ;  /* 0x0000003b623b7221 */ /* 0x000fe40000010000 */
[----:B------:R-:W-:Y:S02]  /*11250*/  FADD.FTZ R80, R239, R80 ;  /* 0x00000050ef507221 */ /* 0x000fe40000010000 */
[----:B------:R-:W-:Y:S02]  /*11260*/  FADD.FTZ R59, R92, R59 ;  /* 0x0000003b5c3b7221 */ /* 0x000fe40000010000 */
[----:B---3--:R-:W-:Y:S02]  /*11270*/  FADD.FTZ R78, R144, R78 ;  /* 0x0000004e904e7221 */ /* 0x008fe40000010000 */
[----:B------:R-:W-:Y:S01]  /*11280*/  FADD.FTZ R59, R86, R59 ;  /* 0x0000003b563b7221 */ /* 0x000fe20000010000 */
[----:B------:R-:W1:Y:S01]  /*11290*/  MUFU.EX2 R147, R147 ;  /* 0x0000009300937308 */ /* 0x000e620000000800 */
[----:B------:R-:W-:Y:S02]  /*112a0*/  FADD.FTZ R80, R246, R80 ;  /* 0x00000050f6507221 */ /* 0x000fe40000010000 */
[----:B------:R-:W-:Y:S01]  /*112b0*/  FADD.FTZ R59, R85, R59 ;  /* 0x0000003b553b7221 */ /* 0x000fe20000010000 */
[C---:B--2---:R-:W-:Y:S01]  /*112c0*/  F2FP.PACK_AB R50, R145.reuse, R144 ;  /* 0x000000909132723e */ /* 0x044fe200000000ff */
[----:B------:R-:W-:Y:S02]  /*112d0*/  FADD.FTZ R78, R145, R78 ;  /* 0x0000004e914e7221 */ /* 0x000fe40000010000 */
[----:B------:R-:W-:Y:S02]  /*112e0*/  FADD.FTZ R59, R77, R59 ;  /* 0x0000003b4d3b7221 */ /* 0x000fe40000010000 */
[----:B------:R-:W-:Y:S01]  /*112f0*/  FADD.FTZ R78, R244, R78 ;  /* 0x0000004ef44e7221 */ /* 0x000fe20000010000 */
[----:B------:R-:W2:Y:S01]  /*11300*/  MUFU.EX2 R164, R164 ;  /* 0x000000a400a47308 */ /* 0x000ea20000000800 */
[----:B------:R-:W-:Y:S04]  /*11310*/  FADD.FTZ R59, R74, R59 ;  /* 0x0000003b4a3b7221 */ /* 0x000fe80000010000 */
[----:B------:R-:W-:Y:S04]  /*11320*/  FADD.FTZ R59, R66, R59 ;  /* 0x0000003b423b7221 */ /* 0x000fe80000010000 */
[----:B------:R-:W-:Y:S01]  /*11330*/  FADD.FTZ R59, R65, R59 ;  /* 0x0000003b413b7221 */ /* 0x000fe20000010000 */
[----:B------:R-:W3:Y:S03]  /*11340*/  MUFU.EX2 R165, R165 ;  /* 0x000000a500a57308 */ /* 0x000ee60000000800 */
[----:B------:R-:W-:Y:S01]  /*11350*/  FADD.FTZ R59, R64, R59 ;  /* 0x0000003b403b7221 */ /* 0x000fe20000010000 */
[C---:B-1----:R-:W-:Y:S03]  /*11360*/  F2FP.PACK_AB R49, R147.reuse, R146 ;  /* 0x000000929331723e */ /* 0x042fe600000000ff */
[----:B------:R-:W-:Y:S03]  /*11370*/  FADD.FTZ R59, R146, R59 ;  /* 0x0000003b923b7221 */ /* 0x000fe60000010000 */
[----:B------:R-:W1:Y:S01]  /*11380*/  MUFU.EX2 R166, R166 ;  /* 0x000000a600a67308 */ /* 0x000e620000000800 */
[----:B------:R-:W-:Y:S04]  /*11390*/  FADD.FTZ R59, R147, R59 ;  /* 0x0000003b933b7221 */ /* 0x000fe80000010000 */
[----:B--2---:R-:W-:Y:S05]  /*113a0*/  FADD.FTZ R59, R164, R59 ;  /* 0x0000003ba43b7221 */ /* 0x004fea0000010000 */
[----:B------:R-:W2:Y:S01]  /*113b0*/  MUFU.EX2 R167, R167 ;  /* 0x000000a700a77308 */ /* 0x000ea20000000800 */
[C---:B---3--:R-:W-:Y:S01]  /*113c0*/  F2FP.PACK_AB R51, R165.reuse, R164 ;  /* 0x000000a4a533723e */ /* 0x048fe200000000ff */
[----:B------:R-:W-:Y:S02]  /*113d0*/  FADD.FTZ R59, R165, R59 ;  /* 0x0000003ba53b7221 */ /* 0x000fe40000010000 */
[----:B------:R-:W-:Y:S02]  /*113e0*/  IMAD.MOV.U32 R164, RZ, RZ, R0 ;  /* 0x000000ffffa47224 */ /* 0x000fe400078e0000 */
[----:B------:R-:W-:Y:S04]  /*113f0*/  FADD.FTZ R59, R245, R59 ;  /* 0x0000003bf53b7221 */ /* 0x000fe80000010000 */
[----:B------:R-:W3:Y:S01]  /*11400*/  MUFU.EX2 R252, R252 ;  /* 0x000000fc00fc7308 */ /* 0x000ee20000000800 */
[C---:B------:R-:W-:Y:S01]  /*11410*/  HMMA.16816.F32 R8, R48.reuse, R52, R8 ;  /* 0x000000343008723c */ /* 0x040fe20000001808 */
[----:B------:R-:W-:Y:S02]  /*11420*/  IMAD.MOV.U32 R165, RZ, RZ, R2 ;  /* 0x000000ffffa57224 */ /* 0x000fe400078e0002 */
[----:B-1----:R-:W-:Y:S02]  /*11430*/  FADD.FTZ R83, R166, R83 ;  /* 0x00000053a6537221 */ /* 0x002fe40000010000 */
[----:B------:R-:W-:Y:S03]  /*11440*/  FADD.FTZ R59, R198, R59 ;  /* 0x0000003bc63b7221 */ /* 0x000fe60000010000 */
[-C--:B------:R-:W-:Y:S01]  /*11450*/  HMMA.16816.F32 R12, R48, R54.reuse, R12 ;  /* 0x00000036300c723c */ /* 0x080fe2000000180c */
[----:B------:R-:W1:Y:S03]  /*11460*/  MUFU.EX2 R203, R203 ;  /* 0x000000cb00cb7308 */ /* 0x000e660000000800 */
[C---:B--2---:R-:W-:Y:S01]  /*11470*/  F2FP.PACK_AB R40, R167.reuse, R166 ;  /* 0x000000a6a728723e */ /* 0x044fe200000000ff */
[----:B------:R-:W-:Y:S03]  /*11480*/  FADD.FTZ R83, R167, R83 ;  /* 0x00000053a7537221 */ /* 0x000fe60000010000 */
[C---:B------:R-:W-:Y:S01]  /*11490*/  HMMA.16816.F32 R16, R44.reuse, R54, R16 ;  /* 0x000000362c10723c */ /* 0x040fe20000001810 */
[----:B------:R-:W2:Y:S02]  /*114a0*/  LDSM.16.MT88.4 R52, [R212+0x5800] ;  /* 0x00580000d434783b */ /* 0x000ea40000004200 */
[----:B------:R4:W-:Y:S01]  /*114b0*/  MUFU.EX2 R58, R130 ;  /* 0x00000082003a7308 */ /* 0x0009e20000000800 */
[----:B------:R-:W-:Y:S02]  /*114c0*/  FADD.FTZ R83, R131, R83 ;  /* 0x0000005383537221 */ /* 0x000fe40000010000 */
[----:B------:R-:W-:Y:S02]  /*114d0*/  IMAD.MOV.U32 R166, RZ, RZ, R3 ;  /* 0x000000ffffa67224 */ /* 0x000fe400078e0003 */
[-C--:B------:R-:W-:Y:S01]  /*114e0*/  HMMA.16816.F32 R20, R44, R60.reuse, R20 ;  /* 0x0000003c2c14723c */ /* 0x080fe20000001814 */
[----:B---3--:R-:W-:Y:S03]  /*114f0*/  FADD.FTZ R80, R252, R80 ;  /* 0x00000050fc507221 */ /* 0x008fe60000010000 */
[----:B------:R-:W-:Y:S01]  /*11500*/  FADD.FTZ R83, R172, R83 ;  /* 0x00000053ac537221 */ /* 0x000fe20000010000 */
[----:B------:R-:W3:Y:S01]  /*11510*/  MUFU.EX2 R251, R251 ;  /* 0x000000fb00fb7308 */ /* 0x000ee20000000800 */
[----:B------:R-:W-:Y:S02]  /*11520*/  IMAD.MOV.U32 R167, RZ, RZ, R36 ;  /* 0x000000ffffa77224 */ /* 0x000fe400078e0024 */
[C---:B------:R-:W-:Y:S01]  /*11530*/  HMMA.16816.F32 R24, R48.reuse, R60, R24 ;  /* 0x0000003c3018723c */ /* 0x040fe20000001818 */
[C---:B-1----:R-:W-:Y:S03]  /*11540*/  F2FP.PACK_AB R43, R203.reuse, R252 ;  /* 0x000000fccb2b723e */ /* 0x042fe600000000ff */
[----:B------:R-:W-:Y:S03]  /*11550*/  FADD.FTZ R80, R203, R80 ;  /* 0x00000050cb507221 */ /* 0x000fe60000010000 */
[----:B------:R-:W1:Y:S01]  /*11560*/  MUFU.EX2 R250, R250 ;  /* 0x000000fa00fa7308 */ /* 0x000e620000000800 */
[-C--:B------:R-:W-:Y:S01]  /*11570*/  HMMA.16816.F32 R28, R48, R62.reuse, R28 ;  /* 0x0000003e301c723c */ /* 0x080fe2000000181c */
[----:B------:R-:W5:Y:S03]  /*11580*/  LDSM.16.MT88.4 R48, [R211+0x5800] ;  /* 0x00580000d330783b */ /* 0x000f660000004200 */
[----:B----4-:R-:W-:Y:S04]  /*11590*/  IMAD.MOV.U32 R130, RZ, RZ, R136 ;  /* 0x000000ffff827224 */ /* 0x010fe800078e0088 */
[----:B------:R-:W-:Y:S01]  /*115a0*/  HMMA.16816.F32 R32, R44, R62, R32 ;  /* 0x0000003e2c20723c */ /* 0x000fe20000001820 */
[----:B------:R-:W4:Y:S03]  /*115b0*/  MUFU.EX2 R187, R187 ;  /* 0x000000bb00bb7308 */ /* 0x000f260000000800 */
[C---:B------:R-:W-:Y:S02]  /*115c0*/  FADD.FTZ R78, R130.reuse, R78 ;  /* 0x0000004e824e7221 */ /* 0x040fe40000010000 */
[----:B---3--:R-:W-:Y:S01]  /*115d0*/  FADD.FTZ R59, R251, R59 ;  /* 0x0000003bfb3b7221 */ /* 0x008fe20000010000 */
[----:B------:R-:W-:Y:S01]  /*115e0*/  F2FP.PACK_AB R44, R130, R244 ;  /* 0x000000f4822c723e */ /* 0x000fe200000000ff */
[----:B------:R-:W-:Y:S01]  /*115f0*/  FADD.FTZ R78, R173, R78 ;  /* 0x0000004ead4e7221 */ /* 0x000fe20000010000 */
[-C--:B--2---:R-:W-:Y:S02]  /*11600*/  HMMA.16816.F32 R4, R40, R52.reuse, R4 ;  /* 0x000000342804723c */ /* 0x084fe40000001804 */
[----:B------:R-:W2:Y:S01]  /*11610*/  MUFU.EX2 R174, R174 ;  /* 0x000000ae00ae7308 */ /* 0x000ea20000000800 */
[C---:B------:R-:W-:Y:S01]  /*11620*/  F2FP.PACK_AB R46, R168.reuse, R173 ;  /* 0x000000ada82e723e */ /* 0x040fe200000000ff */
[----:B------:R-:W-:Y:S01]  /*11630*/  FADD.FTZ R78, R168, R78 ;  /* 0x0000004ea84e7221 */ /* 0x000fe20000010000 */
[----:B------:R-:W-:Y:S01]  /*11640*/  F2FP.PACK_AB R45, R198, R245 ;  /* 0x000000f5c62d723e */ /* 0x000fe200000000ff */
[C---:B-1----:R-:W-:Y:S01]  /*11650*/  FADD.FTZ R59, R250.reuse, R59 ;  /* 0x0000003bfa3b7221 */ /* 0x042fe20000010000 */
[----:B------:R-:W-:Y:S01]  /*11660*/  F2FP.PACK_AB R47, R250, R251 ;  /* 0x000000fbfa2f723e */ /* 0x000fe200000000ff */
[----:B------:R-:W-:Y:S04]  /*11670*/  IMAD.MOV.U32 R250, RZ, RZ, R247 ;  /* 0x000000fffffa7224 */ /* 0x000fe800078e00f7 */
[----:B------:R-:W1:Y:S02]  /*11680*/  MUFU.EX2 R169, R169 ;  /* 0x000000a900a97308 */ /* 0x000e640000000800 */
[C---:B------:R-:W-:Y:S01]  /*11690*/  HMMA.16816.F32 R8, R44.reuse, R52, R8 ;  /* 0x000000342c08723c */ /* 0x040fe20000001808 */
[----:B----4-:R-:W-:Y:S07]  /*116a0*/  FADD.FTZ R83, R187, R83 ;  /* 0x00000053bb537221 */ /* 0x010fee0000010000 */
[----:B------:R-:W3:Y:S01]  /*116b0*/  MUFU.EX2 R56, R56 ;  /* 0x0000003800387308 */ /* 0x000ee20000000800 */
[-C--:B------:R-:W-:Y:S03]  /*116c0*/  HMMA.16816.F32 R12, R44, R54.reuse, R12 ;  /* 0x000000362c0c723c */ /* 0x080fe6000000180c */
[C---:B--2---:R-:W-:Y:S01]  /*116d0*/  F2FP.PACK_AB R132, R174.reuse, R187 ;  /* 0x000000bbae84723e */ /* 0x044fe200000000ff */
[----:B------:R-:W-:Y:S04]  /*116e0*/  FADD.FTZ R83, R174, R83 ;  /* 0x00000053ae537221 */ /* 0x000fe80000010000 */
[C---:B------:R-:W-:Y:S01]  /*116f0*/  HMMA.16816.F32 R16, R40.reuse, R54, R16 ;  /* 0x000000362810723c */ /* 0x040fe20000001810 */
[----:B------:R-:W2:Y:S03]  /*11700*/  MUFU.EX2 R57, R57 ;  /* 0x0000003900397308 */ /* 0x000ea60000000800 */
[----:B-1----:R-:W-:Y:S04]  /*11710*/  FADD.FTZ R80, R169, R80 ;  /* 0x00000050a9507221 */ /* 0x002fe80000010000 */
[-C--:B-----5:R-:W-:Y:S03]  /*11720*/  HMMA.16816.F32 R20, R40, R48.reuse, R20 ;  /* 0x000000302814723c */ /* 0x0a0fe60000001814 */
[----:B------:R-:W1:Y:S01]  /*11730*/  MUFU.EX2 R202, R202 ;  /* 0x000000ca00ca7308 */ /* 0x000e620000000800 */
[C---:B---3--:R-:W-:Y:S04]  /*11740*/  F2FP.PACK_AB R133, R56.reuse, R169 ;  /* 0x000000a93885723e */ /* 0x048fe800000000ff */
[C---:B------:R-:W-:Y:S01]  /*11750*/  HMMA.16816.F32 R24, R44.reuse, R48, R24 ;  /* 0x000000302c18723c */ /* 0x040fe20000001818 */
[----:B------:R-:W-:Y:S04]  /*11760*/  FADD.FTZ R80, R56, R80 ;  /* 0x0000005038507221 */ /* 0x000fe80000010000 */
[----:B------:R-:W3:Y:S01]  /*11770*/  MUFU.EX2 R200, R200 ;  /* 0x000000c800c87308 */ /* 0x000ee20000000800 */
[----:B------:R-:W-:Y:S02]  /*11780*/  FADD.FTZ R80, R58, R80 ;  /* 0x000000503a507221 */ /* 0x000fe40000010000 */
[-C--:B------:R-:W-:Y:S01]  /*11790*/  HMMA.16816.F32 R28, R44, R50.reuse, R28 ;  /* 0x000000322c1c723c */ /* 0x080fe2000000181c */
[----:B--2---:R-:W-:Y:S06]  /*117a0*/  FADD.FTZ R83, R57, R83 ;  /* 0x0000005339537221 */ /* 0x004fec0000010000 */
[----:B------:R-:W2:Y:S01]  /*117b0*/  MUFU.EX2 R37, R193 ;  /* 0x000000c100257308 */ /* 0x000ea20000000800 */
[----:B------:R-:W-:Y:S01]  /*117c0*/  HMMA.16816.F32 R32, R40, R50, R32 ;  /* 0x000000322820723c */ /* 0x000fe20000001820 */
[----:B------:R-:W4:Y:S03]  /*117d0*/  LDSM.16.MT88.4 R40, [R211+0x5c00] ;  /* 0x005c0000d328783b */ /* 0x000f260000004200 */
[C---:B-1----:R-:W-:Y:S01]  /*117e0*/  F2FP.PACK_AB R134, R202.reuse, R57 ;  /* 0x00000039ca86723e */ /* 0x042fe200000000ff */
[----:B------:R-:W-:Y:S04]  /*117f0*/  FADD.FTZ R246, R202, R83 ;  /* 0x00000053caf67221 */ /* 0x000fe80000010000 */
[----:B------:R-:W1:Y:S03]  /*11800*/  MUFU.EX2 R38, R194 ;  /* 0x000000c200267308 */ /* 0x000e660000000800 */
[C---:B---3--:R-:W-:Y:S01]  /*11810*/  F2FP.PACK_AB R135, R200.reuse, R58 ;  /* 0x0000003ac887723e */ /* 0x048fe200000000ff */
[----:B------:R-:W-:Y:S06]  /*11820*/  FADD.FTZ R245, R200, R80 ;  /* 0x00000050c8f57221 */ /* 0x000fec0000010000 */
[----:B------:R-:W3:Y:S01]  /*11830*/  MUFU.EX2 R196, R196 ;  /* 0x000000c400c47308 */ /* 0x000ee20000000800 */
[-C--:B------:R-:W-:Y:S01]  /*11840*/  HMMA.16816.F32 R160, R132, R148.reuse, R4 ;  /* 0x0000009484a0723c */ /* 0x080fe20000001804 */
[----:B--2---:R-:W-:Y:S08]  /*11850*/  FADD.FTZ R78, R37, R78 ;  /* 0x0000004e254e7221 */ /* 0x004ff00000010000 */
[----:B------:R-:W2:Y:S03]  /*11860*/  MUFU.EX2 R201, R201 ;  /* 0x000000c900c97308 */ /* 0x000ea60000000800 */
[C---:B-1----:R-:W-:Y:S01]  /*11870*/  F2FP.PACK_AB R136, R38.reuse, R37 ;  /* 0x000000252688723e */ /* 0x042fe200000000ff */
[----:B------:R-:W-:Y:S06]  /*11880*/  FADD.FTZ R78, R38, R78 ;  /* 0x0000004e264e7221 */ /* 0x000fec0000010000 */
[----:B------:R-:W1:Y:S01]  /*11890*/  MUFU.EX2 R195, R195 ;  /* 0x000000c300c37308 */ /* 0x000e620000000800 */
[----:B---3--:R-:W-:Y:S09]  /*118a0*/  FADD.FTZ R78, R196, R78 ;  /* 0x0000004ec44e7221 */ /* 0x008ff20000010000 */
[----:B------:R-:W3:Y:S01]  /*118b0*/  MUFU.EX2 R197, R197 ;  /* 0x000000c500c57308 */ /* 0x000ee20000000800 */
[C---:B--2---:R-:W-:Y:S01]  /*118c0*/  F2FP.PACK_AB R138, R201.reuse, R196 ;  /* 0x000000c4c98a723e */ /* 0x044fe200000000ff */
[----:B------:R-:W-:Y:S08]  /*118d0*/  FADD.FTZ R244, R201, R78 ;  /* 0x0000004ec9f47221 */ /* 0x000ff00000010000 */
[----:B------:R-:W2:Y:S01]  /*118e0*/  MUFU.EX2 R192, R192 ;  /* 0x000000c000c07308 */ /* 0x000ea20000000800 */
[----:B-1----:R-:W-:Y:S09]  /*118f0*/  FADD.FTZ R59, R195, R59 ;  /* 0x0000003bc33b7221 */ /* 0x002ff20000010000 */
[----:B------:R-:W1:Y:S01]  /*11900*/  MUFU.EX2 R199, R199 ;  /* 0x000000c700c77308 */ /* 0x000e620000000800 */
[C---:B---3--:R-:W-:Y:S01]  /*11910*/  F2FP.PACK_AB R137, R197.reuse, R195 ;  /* 0x000000c3c589723e */ /* 0x048fe200000000ff */
[----:B------:R-:W-:Y:S04]  /*11920*/  FADD.FTZ R59, R197, R59 ;  /* 0x0000003bc53b7221 */ /* 0x000fe80000010000 */
[----:B--2---:R-:W-:Y:S01]  /*11930*/  FADD.FTZ R59, R192, R59 ;  /* 0x0000003bc03b7221 */ /* 0x004fe20000010000 */
[C---:B-1----:R-:W-:Y:S03]  /*11940*/  F2FP.PACK_AB R139, R199.reuse, R192 ;  /* 0x000000c0c78b723e */ /* 0x042fe600000000ff */
[----:B------:R-:W-:Y:S04]  /*11950*/  FADD.FTZ R239, R199, R59 ;  /* 0x0000003bc7ef7221 */ /* 0x000fe80000010000 */
[C---:B------:R-:W-:Y:S08]  /*11960*/  HMMA.16816.F32 R156, R136.reuse, R148, R8 ;  /* 0x00000094889c723c */ /* 0x040ff00000001808 */
[-C--:B------:R-:W-:Y:S08]  /*11970*/  HMMA.16816.F32 R152, R136, R150.reuse, R12 ;  /* 0x000000968898723c */ /* 0x080ff0000000180c */
[C---:B------:R-:W-:Y:S08]  /*11980*/  HMMA.16816.F32 R148, R132.reuse, R150, R16 ;  /* 0x000000968494723c */ /* 0x040ff00000001810 */
[-C--:B----4-:R-:W-:Y:S08]  /*11990*/  HMMA.16816.F32 R144, R132, R40.reuse, R20 ;  /* 0x000000288490723c */ /* 0x090ff00000001814 */
[C---:B------:R-:W-:Y:S08]  /*119a0*/  HMMA.16816.F32 R140, R136.reuse, R40, R24 ;  /* 0x00000028888c723c */ /* 0x040ff00000001818 */
[-C--:B------:R-:W-:Y:S08]  /*119b0*/  HMMA.16816.F32 R136, R136, R42.reuse, R28 ;  /* 0x0000002a8888723c */ /* 0x080ff0000000181c */
[----:B------:R-:W-:Y:S01]  /*119c0*/  HMMA.16816.F32 R132, R132, R42, R32 ;  /* 0x0000002a8484723c */ /* 0x000fe20000001820 */
[----:B------:R-:W-:-:S07]  /*119d0*/  @P0 BRA `(.L_x_158) ;  /* 0xffffac1000000947 */ /* 0x000fce000383ffff */
.L_x_157:
[----:B------:R-:W1:Y:S01]  /*119e0*/  SHFL.BFLY PT, R6, R245, 0x2, 0x1f ;  /* 0x0c401f00f5067f89 */ /* 0x000e6200000e0000 */
[C---:B------:R-:W-:Y:S01]  /*119f0*/  ISETP.NE.AND P0, PT, R223.reuse, -0x1, PT ;  /* 0xffffffffdf00780c */ /* 0x040fe20003f05270 */
[----:B------:R-:W-:Y:S01]  /*11a00*/  IMAD.MOV.U32 R15, RZ, RZ, 0x3f800000 ;  /* 0x3f800000ff0f7424 */ /* 0x000fe200078e00ff */
[----:B------:R-:W-:Y:S01]  /*11a10*/  MOV R13, 0x3f800000 ;  /* 0x3f800000000d7802 */ /* 0x000fe20000000f00 */
[----:B------:R-:W2:Y:S01]  /*11a20*/  SHFL.BFLY PT, R5, R246, 0x2, 0x1f ;  /* 0x0c401f00f6057f89 */ /* 0x000ea200000e0000 */
[----:B------:R-:W-:Y:S01]  /*11a30*/  MOV R12, 0x3f800000 ;  /* 0x3f800000000c7802 */ /* 0x000fe20000000f00 */
[----:B------:R-:W-:Y:S01]  /*11a40*/  CS2R R34, SRZ ;  /* 0x0000000000227805 */ /* 0x000fe2000001ff00 */
[----:B------:R-:W-:Y:S01]  /*11a50*/  BSSY B0, `(.L_x_161) ;  /* 0x00000db000007945 */ /* 0x000fe20003800000 */
[----:B------:R-:W3:Y:S06]  /*11a60*/  SHFL.BFLY PT, R4, R244, 0x2, 0x1f ;  /* 0x0c401f00f4047f89 */ /* 0x000eec00000e0000 */
[----:B------:R-:W-:-:S04]  /*11a70*/  @P0 IMAD.WIDE.U32 R16, R223, c[0x0][0x1e8], RZ ;  /* 0x00007a00df100a25 */ /* 0x000fc800078e00ff */
[----:B------:R-:W-:Y:S02]  /*11a80*/  @P0 IMAD R10, R223, c[0x0][0x1ec], R17 ;  /* 0x00007b00df0a0a24 */ /* 0x000fe400078e0211 */
[----:B------:R-:W-:Y:S02]  /*11a90*/  @P0 IMAD.MOV.U32 R11, RZ, RZ, R16 ;  /* 0x000000ffff0b0224 */ /* 0x000fe400078e0010 */
[----:B-1----:R-:W-:Y:S02]  /*11aa0*/  FADD.FTZ R245, R6, R245 ;  /* 0x000000f506f57221 */ /* 0x002fe40000010000 */
[----:B------:R-:W1:Y:S01]  /*11ab0*/  S2R R6, SR_TID.X ;  /* 0x0000000000067919 */ /* 0x000e620000002100 */
[----:B--2---:R-:W-:-:S03]  /*11ac0*/  FADD.FTZ R246, R5, R246 ;  /* 0x000000f605f67221 */ /* 0x004fc60000010000 */
[----:B------:R-:W2:Y:S01]  /*11ad0*/  SHFL.BFLY PT, R8, R245, 0x1, 0x1f ;  /* 0x0c201f00f5087f89 */ /* 0x000ea200000e0000 */
[----:B---3--:R-:W-:-:S03]  /*11ae0*/  FADD.FTZ R244, R4, R244 ;  /* 0x000000f404f47221 */ /* 0x008fc60000010000 */
[----:B------:R-:W3:Y:S04]  /*11af0*/  SHFL.BFLY PT, R5, R239, 0x2, 0x1f ;  /* 0x0c401f00ef057f89 */ /* 0x000ee800000e0000 */
[----:B------:R-:W4:Y:S04]  /*11b00*/  S2R R4, SR_CTAID.Y ;  /* 0x0000000000047919 */ /* 0x000f280000002600 */
[----:B------:R-:W5:Y:S04]  /*11b10*/  SHFL.BFLY PT, R9, R246, 0x1, 0x1f ;  /* 0x0c201f00f6097f89 */ /* 0x000f6800000e0000 */
[----:B------:R-:W1:Y:S01]  /*11b20*/  SHFL.BFLY PT, R7, R244, 0x1, 0x1f ;  /* 0x0c201f00f4077f89 */ /* 0x000e6200000e0000 */
[----:B--2---:R-:W-:-:S02]  /*11b30*/  FADD.FTZ R8, R245, R8 ;  /* 0x00000008f5087221 */ /* 0x004fc40000010000 */
[----:B---3--:R-:W-:-:S03]  /*11b40*/  FADD.FTZ R239, R5, R239 ;  /* 0x000000ef05ef7221 */ /* 0x008fc60000010000 */
[----:B------:R-:W-:Y:S02]  /*11b50*/  FSETP.NE.FTZ.AND P5, PT, R8, RZ, PT ;  /* 0x000000ff0800720b */ /* 0x000fe40003fb5000 */
[----:B----4-:R-:W-:Y:S01]  /*11b60*/  @!P0 SHF.R.S32.HI R5, RZ, 0x1f, R4 ;  /* 0x0000001fff058819 */ /* 0x010fe20000011404 */
[----:B------:R-:W-:Y:S01]  /*11b70*/  @!P0 IMAD.WIDE.U32 R16, R4, c[0x0][0x1e0], RZ ;  /* 0x0000780004108a25 */ /* 0x000fe200078e00ff */
[----:B------:R-:W2:Y:S03]  /*11b80*/  SHFL.BFLY PT, R14, R239, 0x1, 0x1f ;  /* 0x0c201f00ef0e7f89 */ /* 0x000ea600000e0000 */
[----:B------:R-:W-:Y:S01]  /*11b90*/  @!P0 IMAD R5, R5, c[0x0][0x1e0], RZ ;  /* 0x0000780005058a24 */ /* 0x000fe200078e02ff */
[----:B------:R-:W-:Y:S01]  /*11ba0*/  @!P0 MOV R11, R16 ;  /* 0x00000010000b8202 */ /* 0x000fe20000000f00 */
[----:B-----5:R-:W-:Y:S01]  /*11bb0*/  FADD.FTZ R9, R246, R9 ;  /* 0x00000009f6097221 */ /* 0x020fe20000010000 */
[----:B-1----:R-:W-:Y:S01]  /*11bc0*/  SHF.R.S32.HI R16, RZ, 0x1f, R6 ;  /* 0x0000001fff107819 */ /* 0x002fe20000011406 */
[----:B------:R-:W-:-:S02]  /*11bd0*/  @!P0 IMAD R5, R4, c[0x0][0x1e4], R5 ;  /* 0x0000790004058a24 */ /* 0x000fc400078e0205 */
[----:B------:R-:W1:Y:S01]  /*11be0*/  @P5 MUFU.RCP R13, R8 ;  /* 0x00000008000d5308 */ /* 0x000e620000001000 */
[----:B------:R-:W-:Y:S01]  /*11bf0*/  FADD.FTZ R7, R244, R7 ;  /* 0x00000007f4077221 */ /* 0x000fe20000010000 */
[----:B------:R-:W-:Y:S01]  /*11c00*/  FSETP.NE.FTZ.AND P6, PT, R9, RZ, PT ;  /* 0x000000ff0900720b */ /* 0x000fe20003fd5000 */
[----:B------:R-:W-:Y:S01]  /*11c10*/  @!P0 IMAD.IADD R10, R17, 0x1, R5 ;  /* 0x00000001110a8824 */ /* 0x000fe200078e0205 */
[----:B------:R-:W-:Y:S02]  /*11c20*/  LEA.HI R19, R16, R6, RZ, 0x5 ;  /* 0x0000000610137211 */ /* 0x000fe400078f28ff */
[----:B------:R-:W-:Y:S02]  /*11c30*/  FSETP.NE.FTZ.AND P4, PT, R7, RZ, PT ;  /* 0x000000ff0700720b */ /* 0x000fe40003f95000 */
[----:B------:R-:W-:Y:S01]  /*11c40*/  MOV R5, 0x3f800000 ;  /* 0x3f80000000057802 */ /* 0x000fe20000000f00 */
[----:B------:R-:W-:Y:S01]  /*11c50*/  @P5 MUFU.LG2 R32, R8 ;  /* 0x0000000800205308 */ /* 0x000fe20000000c00 */
[----:B------:R-:W-:-:S05]  /*11c60*/  LOP3.LUT R33, R19, 0xffffffe0, RZ, 0xc0, !PT ;  /* 0xffffffe013217812 */ /* 0x000fca00078ec0ff */
[----:B------:R-:W-:Y:S02]  /*11c70*/  IMAD.IADD R33, R6, 0x1, -R33 ;  /* 0x0000000106217824 */ /* 0x000fe400078e0a21 */
[C---:B-1----:R-:W-:Y:S01]  /*11c80*/  FMUL.FTZ R162, R13.reuse, R162 ;  /* 0x000000a20da27220 */ /* 0x042fe20000410000 */
        /* <DEDUP_REMOVED lines=11> */
[----:B------:R-:W-:Y:S01]  /*11d40*/  LEA.HI R13, R16, R6, RZ, 0x2 ;  /* 0x00000006100d7211 */ /* 0x000fe200078f10ff */
[----:B--2---:R-:W-:Y:S01]  /*11d50*/  FADD.FTZ R14, R239, R14 ;  /* 0x0000000eef0e7221 */ /* 0x004fe20000010000 */
[----:B------:R-:W2:Y:S01]  /*11d60*/  LDC.U8 R16, c[0x0][0x329] ;  /* 0x0000ca40ff107b82 */ /* 0x000ea20000000000 */
[C---:B-1----:R-:W-:Y:S01]  /*11d70*/  FMUL.FTZ R160, R12.reuse, R160 ;  /* 0x000000a00ca07220 */ /* 0x042fe20000410000 */
[----:B------:R-:W-:Y:S01]  /*11d80*/  SHF.R.S32.HI R17, RZ, 0x2, R13 ;  /* 0x00000002ff117819 */ /* 0x000fe2000001140d */
[----:B------:R-:W-:Y:S01]  /*11d90*/  FMUL.FTZ R161, R12, R161 ;  /* 0x000000a10ca17220 */ /* 0x000fe20000410000 */
[----:B------:R-:W-:Y:S01]  /*11da0*/  FSETP.NE.FTZ.AND P3, PT, R14, RZ, PT ;  /* 0x000000ff0e00720b */ /* 0x000fe20003f75000 */
[C---:B------:R-:W-:Y:S01]  /*11db0*/  FMUL.FTZ R148, R12.reuse, R148 ;  /* 0x000000940c947220 */ /* 0x040fe20000410000 */
[----:B------:R-:W-:Y:S01]  /*11dc0*/  SHF.R.S32.HI R18, RZ, 0x1f, R17 ;  /* 0x0000001fff127819 */ /* 0x000fe20000011411 */
[----:B------:R-:W-:Y:S01]  /*11dd0*/  FMUL.FTZ R149, R12, R149 ;  /* 0x000000950c957220 */ /* 0x000fe20000410000 */
[----:B------:R-:W-:Y:S01]  /*11de0*/  LOP3.LUT R20, R13, 0xfffffffc, RZ, 0xc0, !PT ;  /* 0xfffffffc0d147812 */ /* 0x000fe200078ec0ff */
[C---:B---3--:R-:W-:Y:S01]  /*11df0*/  FMUL.FTZ R156, R15.reuse, R156 ;  /* 0x0000009c0f9c7220 */ /* 0x048fe20000410000 */
[----:B------:R-:W-:Y:S01]  /*11e00*/  LEA.HI R18, R18, R17, RZ, 0x3 ;  /* 0x0000001112127211 */ /* 0x000fe200078f18ff */
[C---:B------:R-:W-:Y:S01]  /*11e10*/  FMUL.FTZ R157, R15.reuse, R157 ;  /* 0x0000009d0f9d7220 */ /* 0x040fe20000410000 */
[----:B------:R-:W-:Y:S01]  /*11e20*/  SHF.R.S32.HI R13, RZ, 0x5, R19 ;  /* 0x00000005ff0d7819 */ /* 0x000fe20000011413 */
[C---:B------:R-:W-:Y:S01]  /*11e30*/  FMUL.FTZ R152, R15.reuse, R152 ;  /* 0x000000980f987220 */ /* 0x040fe20000410000 */
[----:B------:R-:W-:Y:S01]  /*11e40*/  LOP3.LUT R18, R18, 0xfffffff8, RZ, 0xc0, !PT ;  /* 0xfffffff812127812 */ /* 0x000fe200078ec0ff */
[----:B------:R-:W-:Y:S01]  /*11e50*/  FMUL.FTZ R153, R15, R153 ;  /* 0x000000990f997220 */ /* 0x000fe20000410000 */
[----:B------:R-:W-:Y:S01]  /*11e60*/  IADD3 R20, -R20, R6, RZ ;  /* 0x0000000614147210 */ /* 0x000fe20007ffe1ff */
[----:B------:R-:W1:Y:S01]  /*11e70*/  @P3 MUFU.RCP R5, R14 ;  /* 0x0000000e00053308 */ /* 0x000e620000001000 */
[C---:B------:R-:W-:Y:S01]  /*11e80*/  FMUL.FTZ R144, R12.reuse, R144 ;  /* 0x000000900c907220 */ /* 0x040fe20000410000 */
[----:B------:R-:W-:Y:S01]  /*11e90*/  F2FP.PACK_AB R160, R161, R160 ;  /* 0x000000a0a1a0723e */ /* 0x000fe200000000ff */
[----:B------:R-:W-:Y:S01]  /*11ea0*/  IMAD.IADD R18, R17, 0x1, -R18 ;  /* 0x0000000111127824 */ /* 0x000fe200078e0a12 */
[----:B------:R-:W-:Y:S01]  /*11eb0*/  F2FP.PACK_AB R148, R149, R148 ;  /* 0x000000949594723e */ /* 0x000fe200000000ff */
[----:B------:R-:W-:Y:S01]  /*11ec0*/  IMAD R20, R13, 0x100, R20 ;  /* 0x000001000d147824 */ /* 0x000fe200078e0214 */
[----:B------:R-:W-:Y:S01]  /*11ed0*/  F2FP.PACK_AB R156, R157, R156 ;  /* 0x0000009c9d9c723e */ /* 0x000fe200000000ff */
[----:B------:R-:W-:Y:S01]  /*11ee0*/  FMUL.FTZ R145, R12, R145 ;  /* 0x000000910c917220 */ /* 0x000fe20000410000 */
[----:B------:R-:W-:Y:S01]  /*11ef0*/  LEA.HI R17, R18, R18, RZ, 0x1 ;  /* 0x0000001212117211 */ /* 0x000fe200078f08ff */
[C---:B------:R-:W-:Y:S01]  /*11f00*/  FMUL.FTZ R132, R12.reuse, R132 ;  /* 0x000000840c847220 */ /* 0x040fe20000410000 */
[----:B------:R-:W-:Y:S01]  /*11f10*/  F2FP.PACK_AB R152, R153, R152 ;  /* 0x000000989998723e */ /* 0x000fe200000000ff */
[----:B------:R-:W-:Y:S01]  /*11f20*/  FMUL.FTZ R12, R12, R133 ;  /* 0x000000850c0c7220 */ /* 0x000fe20000410000 */
[----:B------:R-:W-:Y:S01]  /*11f30*/  SHF.R.S32.HI R21, RZ, 0x1, R17 ;  /* 0x00000001ff157819 */ /* 0x000fe20000011411 */
[----:B------:R-:W-:Y:S01]  /*11f40*/  FMUL.FTZ R140, R15, R140 ;  /* 0x0000008c0f8c7220 */ /* 0x000fe20000410000 */
[----:B------:R-:W-:Y:S01]  /*11f50*/  LOP3.LUT R17, R17, 0x3fffffe, RZ, 0xc0, !PT ;  /* 0x03fffffe11117812 */ /* 0x000fe200078ec0ff */
[----:B------:R-:W-:Y:S01]  /*11f60*/  FMUL.FTZ R141, R15, R141 ;  /* 0x0000008d0f8d7220 */ /* 0x000fe20000410000 */
[C---:B------:R-:W-:Y:S01]  /*11f70*/  LOP3.LUT P0, RZ, R21.reuse, 0x2, RZ, 0xc0, !PT ;  /* 0x0000000215ff7812 */ /* 0x040fe2000780c0ff */
[----:B------:R-:W-:Y:S01]  /*11f80*/  IMAD.SHL.U32 R22, R21, 0x40, RZ ;  /* 0x0000004015167824 */ /* 0x000fe200078e00ff */
[----:B------:R-:W-:Y:S01]  /*11f90*/  IADD3 R17, R18, -R17, RZ ;  /* 0x8000001112117210 */ /* 0x000fe20007ffe0ff */
[----:B-1----:R-:W-:Y:S01]  /*11fa0*/  FMUL.FTZ R159, R5, R159 ;  /* 0x0000009f059f7220 */ /* 0x002fe20000410000 */
[----:B------:R-:W-:Y:S01]  /*11fb0*/  LOP3.LUT R18, R21, 0x1, RZ, 0xc0, !PT ;  /* 0x0000000115127812 */ /* 0x000fe200078ec0ff */
[C---:B------:R-:W-:Y:S01]  /*11fc0*/  FMUL.FTZ R158, R5.reuse, R158 ;  /* 0x0000009e059e7220 */ /* 0x040fe20000410000 */
[----:B------:R-:W-:Y:S01]  /*11fd0*/  LOP3.LUT R22, R22, 0xc0, RZ, 0xc0, !PT ;  /* 0x000000c016167812 */ /* 0x000fe200078ec0ff */
[----:B------:R-:W-:Y:S01]  /*11fe0*/  FMUL.FTZ R155, R5, R155 ;  /* 0x0000009b059b7220 */ /* 0x000fe20000410000 */
[----:B------:R-:W-:Y:S01]  /*11ff0*/  LEA R17, R17, R20, 0x4 ;  /* 0x0000001411117211 */ /* 0x000fe200078e20ff */
[C---:B------:R-:W-:Y:S01]  /*12000*/  FMUL.FTZ R154, R5.reuse, R154 ;  /* 0x0000009a059a7220 */ /* 0x040fe20000410000 */
[----:B------:R-:W-:Y:S01]  /*12010*/  LEA.HI R22, R22, R22, RZ, 0x1d ;  /* 0x0000001616167211 */ /* 0x000fe200078fe8ff */
[----:B------:R-:W-:Y:S01]  /*12020*/  FMUL.FTZ R143, R5, R143 ;  /* 0x0000008f058f7220 */ /* 0x000fe20000410000 */
[----:B------:R-:W-:Y:S01]  /*12030*/  ISETP.NE.U32.AND P1, PT, R18, 0x1, PT ;  /* 0x000000011200780c */ /* 0x000fe20003f25070 */
[----:B------:R-:W-:Y:S01]  /*12040*/  IMAD.MOV.U32 R18, RZ, RZ, -0x10 ;  /* 0xfffffff0ff127424 */ /* 0x000fe200078e00ff */
[----:B------:R-:W-:Y:S01]  /*12050*/  LEA R17, R17, R22, 0x1 ;  /* 0x0000001611117211 */ /* 0x000fe200078e08ff */
[----:B------:R-:W-:Y:S01]  /*12060*/  FMUL.FTZ R142, R5, R142 ;  /* 0x0000008e058e7220 */ /* 0x000fe20000410000 */
[----:B------:R-:W-:Y:S01]  /*12070*/  F2FP.PACK_AB R158, R159, R158 ;  /* 0x0000009e9f9e723e */ /* 0x000fe200000000ff */
[----:B------:R-:W-:Y:S01]  /*12080*/  FMUL.FTZ R139, R5, R139 ;  /* 0x0000008b058b7220 */ /* 0x000fe20000410000 */
[----:B------:R-:W-:Y:S01]  /*12090*/  SEL R18, R18, 0x10, !P1 ;  /* 0x0000001012127807 */ /* 0x000fe20004800000 */
[----:B------:R-:W-:Y:S01]  /*120a0*/  IMAD.SHL.U32 R17, R17, 0x2, RZ ;  /* 0x0000000211117824 */ /* 0x000fe200078e00ff */
[----:B------:R-:W-:Y:S01]  /*120b0*/  F2FP.PACK_AB R154, R155, R154 ;  /* 0x0000009a9b9a723e */ /* 0x000fe200000000ff */
[----:B------:R-:W-:Y:S01]  /*120c0*/  FMUL.FTZ R5, R5, R138 ;  /* 0x0000008a05057220 */ /* 0x000fe20000410000 */
[----:B------:R-:W-:Y:S01]  /*120d0*/  F2FP.PACK_AB R144, R145, R144 ;  /* 0x000000909190723e */ /* 0x000fe200000000ff */
[----:B------:R-:W-:Y:S01]  /*120e0*/  FMUL.FTZ R136, R15, R136 ;  /* 0x000000880f887220 */ /* 0x000fe20000410000 */
[----:B------:R-:W-:Y:S01]  /*120f0*/  IADD3 R21, R17, 0x20, RZ ;  /* 0x0000002011157810 */ /* 0x000fe20007ffe0ff */
[----:B------:R-:W-:Y:S01]  /*12100*/  FMUL.FTZ R15, R15, R137 ;  /* 0x000000890f0f7220 */ /* 0x000fe20000410000 */
[----:B------:R-:W-:Y:S01]  /*12110*/  F2FP.PACK_AB R139, R139, R5 ;  /* 0x000000058b8b723e */ /* 0x000fe200000000ff */
[----:B------:R-:W-:Y:S01]  /*12120*/  STS [R17], R160 ;  /* 0x000000a011007388 */ /* 0x000fe20000000800 */
[C---:B------:R-:W-:Y:S01]  /*12130*/  @P0 IADD3 R21, R17.reuse, -0x20, RZ ;  /* 0xffffffe011150810 */ /* 0x040fe20007ffe0ff */
[----:B------:R-:W1:Y:S01]  /*12140*/  LDC.U8 R20, c[0x0][0x328] ;  /* 0x0000ca00ff147b82 */ /* 0x000e620000000000 */
[----:B------:R-:W-:Y:S01]  /*12150*/  IADD3 R5, R17, R18, RZ ;  /* 0x0000001211057210 */ /* 0x000fe20007ffe0ff */
[----:B------:R-:W-:Y:S01]  /*12160*/  STS [R17+0x200], R162 ;  /* 0x000200a211007388 */ /* 0x000fe20000000800 */
[----:B------:R-:W-:Y:S01]  /*12170*/  F2FP.PACK_AB R146, R147, R146 ;  /* 0x000000929392723e */ /* 0x000fe200000000ff */
[----:B------:R-:W-:Y:S01]  /*12180*/  IMAD.IADD R18, R18, 0x1, R21 ;  /* 0x0000000112127824 */ /* 0x000fe200078e0215 */
[----:B------:R-:W-:Y:S01]  /*12190*/  F2FP.PACK_AB R12, R12, R132 ;  /* 0x000000840c0c723e */ /* 0x000fe200000000ff */
[----:B------:R-:W-:Y:S01]  /*121a0*/  STS [R5], R148 ;  /* 0x0000009405007388 */ /* 0x000fe20000000800 */
[----:B------:R-:W-:Y:S01]  /*121b0*/  F2FP.PACK_AB R134, R135, R134 ;  /* 0x000000868786723e */ /* 0x000fe200000000ff */
[----:B------:R-:W3:Y:S01]  /*121c0*/  @P6 MUFU.LG2 R9, R9 ;  /* 0x0000000900096308 */ /* 0x000ee20000000c00 */
[----:B------:R-:W-:Y:S01]  /*121d0*/  F2FP.PACK_AB R140, R141, R140 ;  /* 0x0000008c8d8c723e */ /* 0x000fe200000000ff */
[----:B------:R-:W-:Y:S01]  /*121e0*/  STS [R5+0x200], R150 ;  /* 0x0002009605007388 */ /* 0x000fe20000000800 */
[----:B------:R-:W-:Y:S01]  /*121f0*/  F2FP.PACK_AB R142, R143, R142 ;  /* 0x0000008e8f8e723e */ /* 0x000fe200000000ff */
[----:B------:R-:W-:Y:S01]  /*12200*/  @P5 FMUL.FTZ R32, R32, 0.69314718246459960938 ;  /* 0x3f31721820205820 */ /* 0x000fe20000410000 */
[----:B------:R-:W-:Y:S01]  /*12210*/  F2FP.PACK_AB R15, R15, R136 ;  /* 0x000000880f0f723e */ /* 0x000fe200000000ff */
[----:B------:R-:W-:Y:S01]  /*12220*/  STS [R17+0x1000], R156 ;  /* 0x0010009c11007388 */ /* 0x000fe20000000800 */
[----:B--2---:R-:W-:Y:S01]  /*12230*/  ISETP.NE.AND P1, PT, R16, RZ, PT ;  /* 0x000000ff1000720c */ /* 0x004fe20003f25270 */
[----:B------:R-:W2:Y:S01]  /*12240*/  @P3 MUFU.LG2 R14, R14 ;  /* 0x0000000e000e3308 */ /* 0x000ea20000000c00 */
[----:B------:R-:W-:Y:S01]  /*12250*/  MOV R6, 0x7f800000 ;  /* 0x7f80000000067802 */ /* 0x000fe20000000f00 */
[----:B------:R-:W-:Y:S04]  /*12260*/  STS [R17+0x1200], R158 ;  /* 0x0012009e11007388 */ /* 0x000fe80000000800 */
[----:B------:R-:W-:Y:S01]  /*12270*/  STS [R5+0x1000], R152 ;  /* 0x0010009805007388 */ /* 0x000fe20000000800 */
[----:B-1----:R-:W-:Y:S01]  /*12280*/  ISETP.NE.AND P0, PT, R20, RZ, PT ;  /* 0x000000ff1400720c */ /* 0x002fe20003f05270 */
[----:B------:R-:W1:Y:S02]  /*12290*/  @P4 MUFU.LG2 R7, R7 ;  /* 0x0000000700074308 */ /* 0x000e640000000c00 */
[----:B------:R4:W-:Y:S01]  /*122a0*/  STS [R5+0x1200], R154 ;  /* 0x0012009a05007388 */ /* 0x0009e20000000800 */
[----:B---3--:R-:W-:Y:S01]  /*122b0*/  @P6 FMUL.FTZ R9, R9, 0.69314718246459960938 ;  /* 0x3f31721809096820 */ /* 0x008fe20000410000 */
[----:B------:R-:W-:-:S02]  /*122c0*/  ISETP.NE.OR P2, PT, R16, RZ, !P0 ;  /* 0x000000ff1000720c */ /* 0x000fc40004745670 */
[----:B------:R-:W-:Y:S01]  /*122d0*/  STS [R21], R144 ;  /* 0x0000009015007388 */ /* 0x000fe20000000800 */
[----:B------:R-:W-:Y:S01]  /*122e0*/  @P1 MOV R8, 0x1 ;  /* 0x0000000100081802 */ /* 0x000fe20000000f00 */
[----:B------:R-:W-:Y:S01]  /*122f0*/  @P6 FFMA.FTZ R6, R36, c[0x0][0x238], R9 ;  /* 0x00008e0024066a23 */ /* 0x000fe20000010009 */
[----:B------:R-:W-:Y:S01]  /*12300*/  MOV R9, 0x7f800000 ;  /* 0x7f80000000097802 */ /* 0x000fe20000000f00 */
[----:B------:R-:W-:Y:S01]  /*12310*/  STS [R21+0x200], R146 ;  /* 0x0002009215007388 */ /* 0x000fe20000000800 */
[----:B--2---:R-:W-:-:S03]  /*12320*/  @P3 FMUL.FTZ R36, R14, 0.69314718246459960938 ;  /* 0x3f3172180e243820 */ /* 0x004fc60000410000 */
[----:B------:R2:W-:Y:S01]  /*12330*/  STS [R18], R12 ;  /* 0x0000000c12007388 */ /* 0x0005e20000000800 */
[----:B------:R-:W-:Y:S02]  /*12340*/  @P3 FFMA.FTZ R9, R0, c[0x0][0x238], R36 ;  /* 0x00008e0000093a23 */ /* 0x000fe40000010024 */
[----:B-1----:R-:W-:Y:S01]  /*12350*/  @P4 FMUL.FTZ R7, R7, 0.69314718246459960938 ;  /* 0x3f31721807074820 */ /* 0x002fe20000410000 */
[----:B------:R-:W-:Y:S04]  /*12360*/  STS [R18+0x200], R134 ;  /* 0x0002008612007388 */ /* 0x000fe80000000800 */
[----:B------:R-:W-:Y:S04]  /*12370*/  STS [R21+0x1000], R140 ;  /* 0x0010008c15007388 */ /* 0x000fe80000000800 */
[----:B------:R-:W-:Y:S01]  /*12380*/  STS [R21+0x1200], R142 ;  /* 0x0012008e15007388 */ /* 0x000fe20000000800 */
[----:B----4-:R-:W-:-:S03]  /*12390*/  @P1 MOV R5, c[0x0][0x210] ;  /* 0x0000840000051a02 */ /* 0x010fc60000000f00 */
[----:B------:R1:W-:Y:S02]  /*123a0*/  STS [R18+0x1000], R15 ;  /* 0x0010000f12007388 */ /* 0x0003e40000000800 */
[----:B------:R-:W-:Y:S02]  /*123b0*/  @P1 IMAD R5, R5, c[0x0][0x214], RZ ;  /* 0x0000850005051a24 */ /* 0x000fe400078e02ff */
[----:B------:R3:W-:Y:S04]  /*123c0*/  STS [R18+0x1200], R139 ;  /* 0x0012008b12007388 */ /* 0x0007e80000000800 */
[----:B------:R-:W-:Y:S01]  /*123d0*/  BAR.SYNC.DEFER_BLOCKING 0x0 ;  /* 0x0000000000007b1d */ /* 0x000fe20000010000 */
[----:B--2---:R-:W-:-:S05]  /*123e0*/  @!P1 IMAD.MOV.U32 R12, RZ, RZ, c[0x0][0x214] ;  /* 0x00008500ff0c9624 */ /* 0x004fca00078e00ff */
[----:B------:R-:W-:Y:S02]  /*123f0*/  @!P1 SEL R5, R12, c[0x0][0x234], !P0 ;  /* 0x00008d000c059a07 */ /* 0x000fe40004000000 */
[----:B------:R-:W2:Y:S01]  /*12400*/  S2R R12, SR_CTAID.X ;  /* 0x00000000000c7919 */ /* 0x000ea20000002500 */
[----:B------:R-:W-:Y:S02]  /*12410*/  ISETP.NE.OR P0, PT, R223, -0x1, P2 ;  /* 0xffffffffdf00780c */ /* 0x000fe40001705670 */
[----:B------:R-:W-:-:S04]  /*12420*/  @!P1 IMAD R8, R5, c[0x0][0x1c0], RZ ;  /* 0x0000700005089a24 */ /* 0x000fc800078e02ff */
[----:B------:R-:W-:Y:S01]  /*12430*/  IMAD R8, R4, R8, RZ ;  /* 0x0000000804087224 */ /* 0x000fe200078e02ff */
[----:B-1----:R-:W1:Y:S04]  /*12440*/  S2R R15, SR_CTAID.Z ;  /* 0x00000000000f7919 */ /* 0x002e680000002700 */
[----:B------:R-:W-:Y:S02]  /*12450*/  SEL R8, R8, RZ, P2 ;  /* 0x000000ff08087207 */ /* 0x000fe40001000000 */
[----:B------:R-:W-:Y:S01]  /*12460*/  @!P0 IMAD R223, R4, c[0x0][0x214], RZ ;  /* 0x0000850004df8a24 */ /* 0x000fe200078e02ff */
[----:B------:R-:W-:Y:S01]  /*12470*/  @P1 MOV R4, c[0x0][0x210] ;  /* 0x0000840000041a02 */ /* 0x000fe20000000f00 */
[----:B------:R3:W4:Y:S01]  /*12480*/  LDS.128 R24, [R224] ;  /* 0x00000000e0187984 */ /* 0x0007220000000c00 */
[----:B------:R-:W-:Y:S01]  /*12490*/  @!P1 IMAD.MOV.U32 R4, RZ, RZ, 0x1 ;  /* 0x00000001ff049424 */ /* 0x000fe200078e00ff */
[----:B------:R-:W-:-:S02]  /*124a0*/  LOP3.LUT P0, RZ, R33, 0x3, RZ, 0xc0, !PT ;  /* 0x0000000321ff7812 */ /* 0x000fc4000780c0ff */
[----:B------:R3:W3:Y:S01]  /*124b0*/  LDS.128 R20, [R224+0x800] ;  /* 0x00080000e0147984 */ /* 0x0006e20000000c00 */
[----:B------:R-:W-:Y:S02]  /*124c0*/  @!P2 MOV R34, R223 ;  /* 0x000000df0022a202 */ /* 0x000fe40000000f00 */
[----:B------:R-:W-:Y:S01]  /*124d0*/  @!P2 SHF.R.S32.HI R35, RZ, 0x1f, R223 ;  /* 0x0000001fff23a819 */ /* 0x000fe200000114df */
[----:B------:R3:W3:Y:S01]  /*124e0*/  LDS.128 R16, [R224+0x1000] ;  /* 0x00100000e0107984 */ /* 0x0006e20000000c00 */
[----:B--2---:R-:W-:Y:S01]  /*124f0*/  IMAD R12, R12, R4, RZ ;  /* 0x000000040c0c7224 */ /* 0x004fe200078e02ff */
[----:B------:R-:W-:Y:S01]  /*12500*/  MOV R33, 0x7f800000 ;  /* 0x7f80000000217802 */ /* 0x000fe20000000f00 */
[----:B------:R-:W-:Y:S01]  /*12510*/  @P5 FFMA.FTZ R33, R3, c[0x0][0x238], R32 ;  /* 0x00008e0003215a23 */ /* 0x000fe20000010020 */
[----:B------:R2:W2:Y:S02]  /*12520*/  LDS.128 R28, [R224+0x1800] ;  /* 0x00180000e01c7984 */ /* 0x0004a40000000c00 */
[----:B------:R-:W-:Y:S01]  /*12530*/  SHF.L.U32 R12, R12, 0x7, RZ ;  /* 0x000000070c0c7819 */ /* 0x000fe200000006ff */
[----:B-1----:R-:W-:-:S02]  /*12540*/  IMAD R8, R15, R5, R8 ;  /* 0x000000050f087224 */ /* 0x002fc400078e0208 */
[----:B------:R-:W-:Y:S02]  /*12550*/  IMAD.MOV.U32 R5, RZ, RZ, 0x7f800000 ;  /* 0x7f800000ff057424 */ /* 0x000fe400078e00ff */
[----:B------:R-:W-:Y:S01]  /*12560*/  @P4 FFMA.FTZ R5, R2, c[0x0][0x238], R7 ;  /* 0x00008e0002054a23 */ /* 0x000fe20000010007 */
[----:B------:R-:W-:Y:S02]  /*12570*/  IADD3 R14, P2, P1, R12, R34, R8 ;  /* 0x000000220c0e7210 */ /* 0x000fe4000795e008 */
[----:B------:R-:W-:Y:S02]  /*12580*/  SHF.R.S32.HI R12, RZ, 0x1f, R12 ;  /* 0x0000001fff0c7819 */ /* 0x000fe4000001140c */
[----:B------:R-:W-:-:S04]  /*12590*/  SHF.R.S32.HI R8, RZ, 0x1f, R8 ;  /* 0x0000001fff087819 */ /* 0x000fc80000011408 */
[----:B------:R-:W-:Y:S01]  /*125a0*/  IADD3.X R8, R12, R35, R8, P2, P1 ;  /* 0x000000230c087210 */ /* 0x000fe200017e2408 */
[----:B------:R-:W-:Y:S05]  /*125b0*/  @P0 BRA `(.L_x_162) ;  /* 0x0000024000000947 */ /* 0x000fea0003800000 */
[----:B------:R-:W-:-:S04]  /*125c0*/  SHF.R.S32.HI R0, RZ, 0x1f, R13 ;  /* 0x0000001fff007819 */ /* 0x000fc8000001140d */
[----:B------:R-:W-:-:S04]  /*125d0*/  LEA.HI R0, R0, R13, RZ, 0x2 ;  /* 0x0000000d00007211 */ /* 0x000fc800078f10ff */
[----:B------:R-:W-:-:S05]  /*125e0*/  LOP3.LUT R0, R0, 0xffffffc, RZ, 0xc0, !PT ;  /* 0x0ffffffc00007812 */ /* 0x000fca00078ec0ff */
        /* <DEDUP_REMOVED lines=11> */
[----:B------:R-:W-:Y:S01]  /*126a0*/  @!P5 IMAD R7, R7, R4, RZ ;  /* 0x000000040707d224 */ /* 0x000fe200078e02ff */
[----:B------:R-:W-:Y:S01]  /*126b0*/  @!P6 LEA.HI.X.SX32 R0, R0, R8, 0x1, P0 ;  /* 0x000000080000e211 */ /* 0x000fe200000f0eff */
        /* <DEDUP_REMOVED lines=9> */
[-C--:B------:R-:W-:Y:S02]  /*12750*/  @!P4 LEA.HI.X.SX32 R3, R3, R8.reuse, 0x1, P1 ;  /* 0x000000080303c211 */ /* 0x080fe400008f0eff */
[----:B------:R-:W-:Y:S02]  /*12760*/  @!P5 LEA R36, P2, R4, c[0x0][0x200], 0x2 ;  /* 0x000080000424da11 */ /* 0x000fe400078410ff */
        /* <DEDUP_REMOVED lines=9> */
.L_x_162:
[----:B------:R-:W-:Y:S05]  /*12800*/  BSYNC B0 ;  /* 0x0000000000007941 */ /* 0x000fea0003800000 */
.L_x_161:
[----:B-1----:R-:W1:Y:S01]  /*12810*/  S2R R2, SR_TID.X ;  /* 0x0000000000027919 */ /* 0x002e620000002100 */
[----:B------:R-:W-:Y:S01]  /*12820*/  IADD3 R4, P0, R242, R11, RZ ;  /* 0x0000000bf2047210 */ /* 0x000fe20007f1e0ff */
[----:B------:R-:W-:Y:S01]  /*12830*/  BSSY B0, `(.L_x_163) ;  /* 0x0000014000007945 */ /* 0x000fe20003800000 */
[----:B------:R-:W-:-:S03]  /*12840*/  SHF.R.S32.HI R3, RZ, 0x1f, R15 ;  /* 0x0000001fff037819 */ /* 0x000fc6000001140f */
[----:B------:R-:W-:Y:S02]  /*12850*/  IMAD.X R5, R243, 0x1, R10, P0 ;  /* 0x00000001f3057824 */ /* 0x000fe400000e060a */
[----:B------:R-:W-:Y:S02]  /*12860*/  IMAD R3, R3, c[0x0][0x1f0], RZ ;  /* 0x00007c0003037a24 */ /* 0x000fe400078e02ff */
[----:B------:R-:W-:-:S04]  /*12870*/  IMAD.WIDE.U32 R4, R15, c[0x0][0x1f0], R4 ;  /* 0x00007c000f047a25 */ /* 0x000fc800078e0004 */
[----:B------:R-:W-:-:S04]  /*12880*/  IMAD R3, R15, c[0x0][0x1f4], R3 ;  /* 0x00007d000f037a24 */ /* 0x000fc800078e0203 */
[----:B------:R-:W-:Y:S01]  /*12890*/  IMAD.IADD R7, R3, 0x1, R5 ;  /* 0x0000000103077824 */ /* 0x000fe200078e0205 */
[----:B-1----:R-:W-:-:S04]  /*128a0*/  SHF.R.S32.HI R0, RZ, 0x1f, R2 ;  /* 0x0000001fff007819 */ /* 0x002fc80000011402 */
[----:B------:R-:W-:-:S04]  /*128b0*/  LEA.HI R0, R0, R2, RZ, 0x2 ;  /* 0x0000000200007211 */ /* 0x000fc800078f10ff */
[----:B------:R-:W-:-:S04]  /*128c0*/  SHF.R.S32.HI R0, RZ, 0x2, R0 ;  /* 0x00000002ff007819 */ /* 0x000fc80000011400 */
[----:B------:R-:W-:-:S13]  /*128d0*/  ISETP.GE.AND P0, PT, R0, R219, PT ;  /* 0x000000db0000720c */ /* 0x000fda0003f06270 */
        /* <DEDUP_REMOVED lines=8> */
[----:B----4-:R1:W-:Y:S02]  /*12960*/  STG.E.128 [R10.64], R24 ;  /* 0x000000180a007986 */ /* 0x0103e4000c101d08 */
.L_x_164:
[----:B------:R-:W-:Y:S05]  /*12970*/  BSYNC B0 ;  /* 0x0000000000007941 */ /* 0x000fea0003800000 */
.L_x_163:
[----:B------:R-:W-:Y:S01]  /*12980*/  IADD3 R0, R0, 0x20, RZ ;  /* 0x0000002000007810 */ /* 0x000fe20007ffe0ff */
[----:B------:R-:W-:Y:S03]  /*12990*/  BSSY B0, `(.L_x_165) ;  /* 0x000000e000007945 */ /* 0x000fe60003800000 */
[----:B------:R-:W-:-:S13]  /*129a0*/  ISETP.GE.AND P0, PT, R0, R219, PT ;  /* 0x000000db0000720c */ /* 0x000fda0003f06270 */
        /* <DEDUP_REMOVED lines=11> */
[----:B---3--:R3:W-:Y:S02]  /*12a60*/  STG.E.128 [R2.64], R20 ;  /* 0x0000001402007986 */ /* 0x0087e4000c101d08 */
.L_x_166:
[----:B------:R-:W-:Y:S05]  /*12a70*/  BSYNC B0 ;  /* 0x0000000000007941 */ /* 0x000fea0003800000 */
.L_x_165:
[----:B------:R-:W-:Y:S01]  /*12a80*/  ISETP.GE.AND P0, PT, R218, R219, PT ;  /* 0x000000dbda00720c */ /* 0x000fe20003f06270 */
[----:B------:R-:W-:-:S12]  /*12a90*/  BSSY B0, `(.L_x_167) ;  /* 0x000000d000007945 */ /* 0x000fd80003800000 */
        /* <DEDUP_REMOVED lines=12> */
.L_x_168:
[----:B------:R-:W-:Y:S05]  /*12b60*/  BSYNC B0 ;  /* 0x0000000000007941 */ /* 0x000fea0003800000 */
.L_x_167:
[----:B------:R-:W-:-:S13]  /*12b70*/  ISETP.GE.AND P0, PT, R217, R219, PT ;  /* 0x000000dbd900720c */ /* 0x000fda0003f06270 */
[----:B------:R-:W-:Y:S05]  /*12b80*/  @P0 EXIT ;  /* 0x000000000000094d */ /* 0x000fea0003800000 */
[----:B------:R-:W-:Y:S02]  /*12b90*/  IADD3 R0, P0, R226, 0x60, RZ ;  /* 0x00000060e2007810 */ /* 0x000fe40007f1e0ff */
[----:B------:R-:W-:Y:S02]  /*12ba0*/  MOV R5, R7 ;  /* 0x0000000700057202 */ /* 0x000fe40000000f00 */
[----:B---3--:R-:W-:-:S03]  /*12bb0*/  IADD3.X R2, RZ, R227, RZ, P0, !PT ;  /* 0x000000e3ff027210 */ /* 0x008fc600007fe4ff */
[----:B------:R-:W-:-:S04]  /*12bc0*/  IMAD.WIDE.U32 R4, R0, c[0x0][0x1e8], R4 ;  /* 0x00007a0000047a25 */ /* 0x000fc800078e0004 */
[----:B------:R-:W-:Y:S01]  /*12bd0*/  IMAD R2, R2, c[0x0][0x1e8], RZ ;  /* 0x00007a0002027a24 */ /* 0x000fe200078e02ff */
[----:B------:R-:W-:-:S03]  /*12be0*/  LEA R6, P0, R4, c[0x0][0x1d0], 0x1 ;  /* 0x0000740004067a11 */ /* 0x000fc600078008ff */
[----:B------:R-:W-:-:S05]  /*12bf0*/  IMAD R2, R0, c[0x0][0x1ec], R2 ;  /* 0x00007b0000027a24 */ /* 0x000fca00078e0202 */
[----:B------:R-:W-:-:S04]  /*12c00*/  IADD3 R2, R2, R5, RZ ;  /* 0x0000000502027210 */ /* 0x000fc80007ffe0ff */
[----:B------:R-:W-:-:S05]  /*12c10*/  LEA.HI.X R7, R4, c[0x0][0x1d4], R2, 0x1, P0 ;  /* 0x0000750004077a11 */ /* 0x000fca00000f0c02 */
[----:B--2---:R-:W-:Y:S01]  /*12c20*/  STG.E.128 [R6.64], R28 ;  /* 0x0000001c06007986 */ /* 0x004fe2000c101d08 */
[----:B------:R-:W-:Y:S05]  /*12c30*/  EXIT ;  /* 0x000000000000794d */ /* 0x000fea0003800000 */
.L_x_169:
        /* <DEDUP_REMOVED lines=12> */
.L_x_1128:


//--------------------- .text._ZN5flash16flash_fwd_kernelI23Flash_fwd_kernel_traitsILi32ELi128ELi128ELi4ELb0ELb0EN7cutlass6half_tE19Flash_kernel_traitsILi32ELi128ELi128ELi4ES3_EELb0ELb0ELb1ELb0ELb0ELb0ELb0ELb0EEEvNS_16Flash_fwd_paramsE --------------------------
	.section	.text._ZN5flash16flash_fwd_kernelI23Flash_fwd_kernel_traitsILi32ELi128ELi128ELi4ELb0ELb0EN7cutlass6half_tE19Flash_kernel_traitsILi32ELi128ELi128ELi4ES3_EELb0ELb0ELb1ELb0ELb0ELb0ELb0ELb0EEEvNS_16Flash_fwd_paramsE,"ax",@progbits
	.sectioninfo	@"SHI_REGISTERS=255"
	.align	128
        .global         _ZN5flash16flash_fwd_kernelI23Flash_fwd_kernel_traitsILi32ELi128ELi128ELi4ELb0ELb0EN7cutlass6half_tE19Flash_kernel_traitsILi32ELi128ELi128ELi4ES3_EELb0ELb0ELb1ELb0ELb0ELb0ELb0ELb0EEEvNS_16Flash_fwd_paramsE
        .type           _ZN5flash16flash_fwd_kernelI23Flash_fwd_kernel_traitsILi32ELi128ELi128ELi4ELb0ELb0EN7cutlass6half_tE19Flash_kernel_traitsILi32ELi128ELi128ELi4ES3_EELb0ELb0ELb1ELb0ELb0ELb0ELb0ELb0EEEvNS_16Flash_fwd_paramsE,@function
        .size           _ZN5flash16flash_fwd_kernelI23Flash_fwd_kernel_traitsILi32ELi128ELi128ELi4ELb0ELb0EN7cutlass6half_tE19Flash_kernel_traitsILi32ELi128ELi128ELi4ES3_EELb0ELb0ELb1ELb0ELb0ELb0ELb0ELb0EEEvNS_16Flash_fwd_paramsE,(.L_x_1129 - _ZN5flash16flash_fwd_kernelI23Flash_fwd_kernel_traitsILi32ELi128ELi128ELi4ELb0ELb0EN7cutlass6half_tE19Flash_kernel_traitsILi32ELi128ELi128ELi4ES3_EELb0ELb0ELb1ELb0ELb0ELb0ELb0ELb0EEEvNS_16Flash_fwd_paramsE)
        .other          _ZN5flash16flash_fwd_kernelI23Flash_fwd_kernel_traitsILi32ELi128ELi128ELi4ELb0ELb0EN7cutlass6half_tE19Flash_kernel_traitsILi32ELi128ELi128ELi4ES3_EELb0ELb0ELb1ELb0ELb0ELb0ELb0ELb0EEEvNS_16Flash_fwd_paramsE,@"STO_CUDA_ENTRY STV_DEFAULT"
_ZN5flash16flash_fwd_kernelI23Flash_fwd_kernel_traitsILi32ELi128ELi128ELi4ELb0ELb0EN7cutlass6half_tE19Flash_kernel_traitsILi32ELi128ELi128ELi4ES3_EELb0ELb0ELb1ELb0ELb0ELb0ELb0ELb0EEEvNS_16Flash_fwd_paramsE:
.text._ZN5flash16flash_fwd_kernelI23Flash_fwd_kernel_traitsILi32ELi128ELi128ELi4ELb0ELb0EN7cutlass6half_tE19Flash_kernel_traitsILi32ELi128ELi128ELi4ES3_EELb0ELb0ELb1ELb0ELb0ELb0ELb0ELb0EEEvNS_16Flash_fwd_paramsE:
[----:B------:R-:W-:Y:S02]  /*0000*/  MOV R1, c[0x0][0x28] ;  /* 0x00000a0000017a02 */ /* 0x000fe40000000f00 */
[----:B------:R-:W1:Y:S01]  /*0010*/  S2UR UR10, SR_CTAID.Y ;  /* 0x00000000000a79c3 */ /* 0x000e620000002600 */
[----:B------:R-:W-:Y:S02]  /*0020*/  ULDC.64 UR4, c[0x0][0x240] ;  /* 0x0000900000047ab9 */ /* 0x000fe40000000a00 */
[----:B------:R-:W-:Y:S02]  /*0030*/  UISETP.NE.U32.AND UP2, UPT, URZ, UR4, UPT ;  /* 0x000000043f00728c */ /* 0x000fe4000bf45070 */
[----:B------:R-:W-:Y:S02]  /*0040*/  UMOV UR7, 0x4 ;  /* 0x0000000400077882 */ /* 0x000fe40000000000 */
[----:B------:R-:W-:Y:S02]  /*0050*/  UISETP.NE.AND.EX UP2, UPT, URZ, UR5, UPT, UP2 ;  /* 0x000000053f00728c */ /* 0x000fe4000bf45320 */
[----:B------:R-:W-:Y:S02]  /*0060*/  ULDC.64 UR12, c[0x0][0x240] ;  /* 0x00009000000c7ab9 */ /* 0x000fe40000000a00 */
[----:B------:R-:W-:-:S02]  /*0070*/  ULDC.64 UR4, c[0x0][0x250] ;  /* 0x0000940000047ab9 */ /* 0x000fc40000000a00 */
[----:B------:R-:W-:Y:S01]  /*0080*/  PLOP3.LUT P2, PT, PT, PT, UP2, 0x80, 0x0 ;  /* 0x000000000000781c */ /* 0x000fe20003f4f028 */
[----:B------:R-:W-:Y:S02]  /*0090*/  UISETP.NE.U32.AND UP0, UPT, URZ, UR4, UPT ;  /* 0x000000043f00728c */ /* 0x000fe4000bf05070 */
[----:B------:R-:W-:Y:S02]  /*00a0*/  ULDC.64 UR16, c[0x0][0x118] ;  /* 0x0000460000107ab9 */ /* 0x000fe40000000a00 */
[----:B------:R-:W-:Y:S02]  /*00b0*/  UISETP.NE.AND.EX UP0, UPT, URZ, UR5, UPT, UP0 ;  /* 0x000000053f00728c */ /* 0x000fe4000bf05300 */
[----:B------:R-:W-:Y:S02]  /*00c0*/  ULDC.U8 UR6, c[0x0][0x312] ;  /* 0x0000c48000067ab9 */ /* 0x000fe40000000000 */
[----:B------:R-:W-:Y:S02]  /*00d0*/  ULDC.64 UR8, c[0x0][0x248] ;  /* 0x0000920000087ab9 */ /* 0x000fe40000000a00 */
[----:B-1----:R-:W-:Y:S01]  /*00e0*/  UIMAD.WIDE UR12, UR10, UR7, UR12 ;  /* 0x000000070a0c72a5 */ /* 0x002fe2000f8e020c */
[----:B------:R-:W-:Y:S01]  /*00f0*/  PLOP3.LUT P0, PT, PT, PT, UP0, 0x80, 0x0 ;  /* 0x000000000000781c */ /* 0x000fe20003f0f008 */
[----:B------:R-:W-:-:S02]  /*0100*/  ULDC.64 UR4, c[0x0][0x250] ;  /* 0x0000940000047ab9 */ /* 0x000fc40000000a00 */
[----:B------:R-:W-:Y:S02]  /*0110*/  UISETP.NE.AND UP3, UPT, UR6, URZ, UPT ;  /* 0x0000003f0600728c */ /* 0x000fe4000bf65270 */
[----:B------:R-:W-:Y:S01]  /*0120*/  IMAD.U32 R2, RZ, RZ, UR12 ;  /* 0x0000000cff027e24 */ /* 0x000fe2000f8e00ff */
[----:B------:R-:W-:Y:S01]  /*0130*/  UISETP.EQ.U32.AND UP1, UPT, URZ, UR8, UPT ;  /* 0x000000083f00728c */ /* 0x000fe2000bf22070 */
[----:B------:R-:W-:Y:S01]  /*0140*/  IMAD.U32 R3, RZ, RZ, UR13 ;  /* 0x0000000dff037e24 */ /* 0x000fe2000f8e00ff */
[----:B------:R-:W-:Y:S02]  /*0150*/  @UP0 UIMAD.WIDE UR4, UR10, UR7, UR4 ;  /* 0x000000070a0402a5 */ /* 0x000fe4000f8e0204 */
[----:B------:R-:W-:Y:S02]  /*0160*/  UISETP.EQ.OR.EX UP1, UPT, URZ, UR9, !UP3, UP1 ;  /* 0x000000093f00728c */ /* 0x000fe4000df22710 */
[----:B------:R1:W2:Y:S01]  /*0170*/  @P2 LDG.E R4, [R2.64] ;  /* 0x0000001002042981 */ /* 0x0002a2000c1e1900 */
[----:B------:R-:W-:-:S03]  /*0180*/  ULDC.64 UR8, c[0x0][0x248] ;  /* 0x0000920000087ab9 */ /* 0x000fc60000000a00 */
[----:B------:R1:W3:Y:S01]  /*0190*/  @P2 LDG.E R0, [R2.64+0x4] ;  /* 0x0000041002002981 */ /* 0x0002e2000c1e1900 */
[----:B------:R-:W-:Y:S01]  /*01a0*/  PLOP3.LUT P1, PT, PT, PT, UP1, 0x80, 0x0 ;  /* 0x000000000000781c */ /* 0x000fe20003f2f018 */
[----:B------:R-:W-:Y:S01]  /*01b0*/  UIMAD.WIDE UR8, UR10, UR7, UR8 ;  /* 0x000000070a0872a5 */ /* 0x000fe2000f8e0208 */
[----:B-1----:R-:W-:Y:S01]  /*01c0*/  IMAD.U32 R2, RZ, RZ, UR4 ;  /* 0x00000004ff027e24 */ /* 0x002fe2000f8e00ff */
[----:B------:R-:W-:-:S05]  /*01d0*/  MOV R3, UR5 ;  /* 0x0000000500037c02 */ /* 0x000fca0008000f00 */
[----:B------:R1:W4:Y:S01]  /*01e0*/  @P0 LDG.E R2, [R2.64] ;  /* 0x0000001002020981 */ /* 0x000322000c1e1900 */
[----:B------:R-:W-:Y:S01]  /*01f0*/  IMAD.U32 R6, RZ, RZ, UR8 ;  /* 0x00000008ff067e24 */ /* 0x000fe2000f8e00ff */
[----:B------:R-:W-:-:S05]  /*0200*/  MOV R7, UR9 ;  /* 0x0000000900077c02 */ /* 0x000fca0008000f00 */
[----:B-1----:R-:W5:Y:S01]  /*0210*/  @!P1 LDG.E R3, [R6.64] ;  /* 0x0000001006039981 */ /* 0x002f62000c1e1900 */
[----:B------:R-:W-:Y:S02]  /*0220*/  UMOV UR12, 0xffffffff ;  /* 0xffffffff000c7882 */ /* 0x000fe40000000000 */
[----:B------:R-:W-:Y:S02]  /*0230*/  UMOV UR20, URZ ;  /* 0x0000003f00147c82 */ /* 0x000fe40008000000 */
[----:B------:R-:W-:Y:S01]  /*0240*/  UMOV UR23, 0xffffffff ;  /* 0xffffffff00177882 */ /* 0x000fe20000000000 */
[----:B------:R-:W1:Y:S08]  /*0250*/  S2UR UR13, SR_CTAID.X ;  /* 0x00000000000d79c3 */ /* 0x000e700000002500 */
[----:B------:R-:W1:Y:S08]  /*0260*/  S2UR UR15, SR_CTAID.Z ;  /* 0x00000000000f79c3 */ /* 0x000e700000002700 */
[----:B--2---:R-:W2:Y:S08]  /*0270*/  @P2 R2UR UR12, R4 ;  /* 0x00000000040c23c2 */ /* 0x004eb000000e0000 */
[----:B---3--:R-:W2:Y:S08]  /*0280*/  @P2 R2UR UR14, R0 ;  /* 0x00000000000e23c2 */ /* 0x008eb000000e0000 */
[----:B----4-:R3:W4:Y:S01]  /*0290*/  @P0 R2UR UR20, R2 ;  /* 0x00000000021403c2 */ /* 0x01072200000e0000 */
[----:B------:R-:W-:-:S04]  /*02a0*/  ISETP.NE.U32.AND P0, PT, RZ, c[0x0][0x248], PT ;  /* 0x00009200ff007a0c */ /* 0x000fc80003f05070 */
[----:B------:R-:W-:Y:S01]  /*02b0*/  ISETP.NE.AND.EX P0, PT, RZ, c[0x0][0x24c], PT, P0 ;  /* 0x00009300ff007a0c */ /* 0x000fe20003f05300 */
[----:B--2---:R-:W-:-:S07]  /*02c0*/  @UP2 UIADD3 UR14, UR14, -UR12, URZ ;  /* 0x8000000c0e0e2290 */ /* 0x004fce000fffe03f */
[----:B------:R-:W-:Y:S01]  /*02d0*/  @!UP2 ULDC UR14, c[0x0][0x214] ;  /* 0x00008500000eaab9 */ /* 0x000fe20000000800 */
[----:B-----5:R3:W2:Y:S04]  /*02e0*/  @!P1 R2UR UR23, R3 ;  /* 0x00000000031793c2 */ /* 0x0206a800000e0000 */
[----:B-1234-:R-:W-:Y:S05]  /*02f0*/  @!P0 BRA `(.L_x_170) ;  /* 0x0000007000008947 */ /* 0x01efea0003800000 */
[----:B------:R-:W-:-:S13]  /*0300*/  PLOP3.LUT P0, PT, PT, PT, UP3, 0x80, 0x0 ;  /* 0x000000000000781c */ /* 0x000fda0003f0f038 */
[----:B------:R-:W2:Y:S04]  /*0310*/  @P0 LDG.E R0, [R6.64+0x4] ;  /* 0x0000041006000981 */ /* 0x000ea8000c1e1900 */
[----:B------:R-:W3:Y:S01]  /*0320*/  @!P0 LDG.E R6, [R6.64] ;  /* 0x0000001006068981 */ /* 0x000ee2000c1e1900 */
[----:B--2---:R-:W1:Y:S02]  /*0330*/  @P0 R2UR UR6, R0 ;  /* 0x00000000000603c2 */ /* 0x004e6400000e0000 */
[----:B-1----:R-:W-:-:S11]  /*0340*/  @UP3 UIADD3 UR6, UR6, -UR23, URZ ;  /* 0x8000001706063290 */ /* 0x002fd6000fffe03f */
[----:B---3--:R1:W2:Y:S02]  /*0350*/  @!P0 R2UR UR6, R6 ;  /* 0x00000000060683c2 */ /* 0x0082a400000e0000 */
[----:B-12---:R-:W-:Y:S05]  /*0360*/  BRA `(.L_x_171) ;  /* 0x0000001000007947 */ /* 0x006fea0003800000 */
.L_x_170:
[----:B------:R-:W-:Y:S02]  /*0370*/  ULDC UR6, c[0x0][0x218] ;  /* 0x0000860000067ab9 */ /* 0x000fe40000000800 */
.L_x_171:
[----:B------:R-:W-:Y:S02]  /*0380*/  ULDC.64 UR4, c[0x0][0x258] ;  /* 0x0000960000047ab9 */ /* 0x000fe40000000a00 */
[----:B------:R-:W-:-:S04]  /*0390*/  UISETP.NE.U32.AND UP2, UPT, URZ, UR4, UPT ;  /* 0x000000043f00728c */ /* 0x000fc8000bf45070 */
[----:B------:R-:W-:-:S03]  /*03a0*/  UISETP.NE.AND.EX UP2, UPT, URZ, UR5, UPT, UP2 ;  /* 0x000000053f00728c */ /* 0x000fc6000bf45320 */
[----:B------:R-:W-:-:S03]  /*03b0*/  ULDC.64 UR4, c[0x0][0x258] ;  /* 0x0000960000047ab9 */ /* 0x000fc60000000a00 */
[----:B------:R-:W-:-:S05]  /*03c0*/  PLOP3.LUT P0, PT, PT, PT, UP2, 0x80, 0x0 ;  /* 0x000000000000781c */ /* 0x000fca0003f0f028 */
[----:B------:R-:W-:-:S06]  /*03d0*/  @UP2 UIMAD.WIDE UR4, UR10, UR7, UR4 ;  /* 0x000000070a0422a5 */ /* 0x000fcc000f8e0204 */
[----:B------:R-:W-:Y:S02]  /*03e0*/  IMAD.U32 R2, RZ, RZ, UR4 ;  /* 0x00000004ff027e24 */ /* 0x000fe4000f8e00ff */
[----:B------:R-:W-:Y:S01]  /*03f0*/  IMAD.U32 R3, RZ, RZ, UR5 ;  /* 0x00000005ff037e24 */ /* 0x000fe2000f8e00ff */
[----:B------:R-:W-:Y:S02]  /*0400*/  USHF.L.U32 UR19, UR13, 0x7, URZ ;  /* 0x000000070d137899 */ /* 0x000fe4000800063f */
[----:B------:R-:W-:Y:S02]  /*0410*/  ULDC.64 UR4, c[0x0][0x268] ;  /* 0x00009a0000047ab9 */ /* 0x000fe40000000a00 */
[----:B------:R-:W2:Y:S01]  /*0420*/  @P0 LDG.E R0, [R2.64] ;  /* 0x0000001002000981 */ /* 0x000ea2000c1e1900 */
[----:B------:R-:W-:Y:S02]  /*0430*/  UISETP.GT.AND UP0, UPT, UR14, UR19, UPT ;  /* 0x000000130e00728c */ /* 0x000fe4000bf04270 */
[----:B------:R-:W-:-:S04]  /*0440*/  @!UP2 UISETP.NE.U32.AND UP1, UPT, URZ, UR4, UPT ;  /* 0x000000043f00a28c */ /* 0x000fc8000bf25070 */
[----:B------:R-:W-:-:S03]  /*0450*/  @!UP2 UISETP.NE.AND.EX UP1, UPT, URZ, UR5, UPT, UP1 ;  /* 0x000000053f00a28c */ /* 0x000fc6000bf25310 */
[----:B------:R-:W-:Y:S02]  /*0460*/  ULDC UR5, c[0x0][0x21c] ;  /* 0x0000870000057ab9 */ /* 0x000fe40000000800 */
[----:B------:R-:W-:Y:S01]  /*0470*/  @!UP2 USEL UR5, URZ, UR5, !UP1 ;  /* 0x000000053f05a287 */ /* 0x000fe2000c800000 */
[----:B--2---:R-:W1:Y:S01]  /*0480*/  @P0 R2UR UR7, R0 ;  /* 0x00000000000703c2 */ /* 0x004e6200000e0000 */
[----:B------:R-:W-:Y:S01]  /*0490*/  PLOP3.LUT P0, PT, PT, PT, UP0, 0x80, 0x0 ;  /* 0x000000000000781c */ /* 0x000fe20003f0f008 */
[----:B-1----:R-:W-:Y:S02]  /*04a0*/  @UP2 UIADD3 UR4, UR7, -UR20, URZ ;  /* 0x8000001407042290 */ /* 0x002fe4000fffe03f */
[----:B------:R-:W-:-:S10]  /*04b0*/  @!UP2 UIADD3 UR4, UR5, UR6, -UR20 ;  /* 0x000000060504a290 */ /* 0x000fd4000fffe814 */
[----:B------:R-:W-:Y:S05]  /*04c0*/  @!P0 EXIT ;  /* 0x000000000000894d */ /* 0x000fea0003800000 */
[----:B------:R-:W-:Y:S01]  /*04d0*/  UIADD3 UR7, UR4, UR19, -UR14 ;  /* 0x0000001304077290 */ /* 0x000fe2000fffe80e */
[----:B------:R-:W1:Y:S01]  /*04e0*/  S2R R0, SR_TID.X ;  /* 0x0000000000007919 */ /* 0x000e620000002100 */
[----:B------:R-:W-:Y:S02]  /*04f0*/  UIADD3 UR8, UR4, 0x7f, URZ ;  /* 0x0000007f04087890 */ /* 0x000fe4000fffe03f */
[----:B------:R-:W-:Y:S02]  /*0500*/  ULDC UR9, c[0x0][0x2e4] ;  /* 0x0000b90000097ab9 */ /* 0x000fe40000000800 */
[----:B------:R-:W-:Y:S02]  /*0510*/  UIADD3 UR6, -UR14, 0xff, UR19 ;  /* 0x000000ff0e067890 */ /* 0x000fe4000fffe113 */
[----:B------:R-:W-:Y:S02]  /*0520*/  ULDC UR5, c[0x0][0x2e8] ;  /* 0x0000ba0000057ab9 */ /* 0x000fe40000000800 */
[----:B------:R-:W-:-:S02]  /*0530*/  UIADD3 UR9, UR7, -UR9, URZ ;  /* 0x8000000907097290 */ /* 0x000fc4000fffe03f */
[----:B------:R-:W-:Y:S02]  /*0540*/  USHF.R.S32.HI UR7, URZ, 0x1f, UR8 ;  /* 0x0000001f3f077899 */ /* 0x000fe40008011408 */
[----:B------:R-:W-:Y:S02]  /*0550*/  UIADD3 UR5, UR6, UR5, UR4 ;  /* 0x0000000506057290 */ /* 0x000fe4000fffe004 */
[----:B------:R-:W-:Y:S02]  /*0560*/  ULEA.HI UR8, UR7, UR8, URZ, 0x7 ;  /* 0x0000000807087291 */ /* 0x000fe4000f8f383f */
[----:B------:R-:W-:Y:S02]  /*0570*/  USHF.R.S32.HI UR6, URZ, 0x1f, UR9 ;  /* 0x0000001f3f067899 */ /* 0x000fe40008011409 */
[----:B------:R-:W-:Y:S02]  /*0580*/  USHF.R.S32.HI UR7, URZ, 0x1f, UR5 ;  /* 0x0000001f3f077899 */ /* 0x000fe40008011405 */
[----:B------:R-:W-:-:S02]  /*0590*/  ULEA.HI UR6, UR6, UR9, URZ, 0x7 ;  /* 0x0000000906067291 */ /* 0x000fc4000f8f383f */
[----:B------:R-:W-:Y:S02]  /*05a0*/  ULEA.HI UR5, UR7, UR5, URZ, 0x7 ;  /* 0x0000000507057291 */ /* 0x000fe4000f8f383f */
[----:B------:R-:W-:Y:S02]  /*05b0*/  USHF.R.S32.HI UR8, URZ, 0x7, UR8 ;  /* 0x000000073f087899 */ /* 0x000fe40008011408 */
[----:B------:R-:W-:Y:S02]  /*05c0*/  USHF.R.S32.HI UR6, URZ, 0x7, UR6 ;  /* 0x000000073f067899 */ /* 0x000fe40008011406 */
[----:B------:R-:W-:Y:S02]  /*05d0*/  USHF.R.S32.HI UR5, URZ, 0x7, UR5 ;  /* 0x000000073f057899 */ /* 0x000fe40008011405 */
[----:B------:R-:W-:Y:S02]  /*05e0*/  UISETP.LT.AND UP1, UPT, URZ, UR6, UPT ;  /* 0x000000063f00728c */ /* 0x000fe4000bf21270 */
[----:B------:R-:W-:-:S02]  /*05f0*/  UISETP.LT.AND UP0, UPT, UR8, UR5, UPT ;  /* 0x000000050800728c */ /* 0x000fc4000bf01270 */
[----:B------:R-:W-:Y:S02]  /*0600*/  USEL UR11, URZ, UR6, !UP1 ;  /* 0x000000063f0b7287 */ /* 0x000fe4000c800000 */
[----:B------:R-:W-:-:S04]  /*0610*/  USEL UR5, UR8, UR5, UP0 ;  /* 0x0000000508057287 */ /* 0x000fc80008000000 */
[----:B------:R-:W-:-:S06]  /*0620*/  UISETP.GT.AND UP0, UPT, UR5, UR11, UPT ;  /* 0x0000000b0500728c */ /* 0x000fcc000bf04270 */
[----:B------:R-:W-:-:S13]  /*0630*/  PLOP3.LUT P0, PT, PT, PT, UP0, 0x80, 0x0 ;  /* 0x000000000000781c */ /* 0x000fda0003f0f008 */
[----:B------:R-:W-:Y:S05]  /*0640*/  @P0 BRA `(.L_x_172) ;  /* 0x000009e000000947 */ /* 0x000fea0003800000 */
[----:B-1----:R-:W-:Y:S01]  /*0650*/  UISETP.NE.AND UP0, UPT, UR12, -0x1, UPT ;  /* 0xffffffff0c00788c */ /* 0x002fe2000bf05270 */
[----:B------:R-:W-:Y:S01]  /*0660*/  SHF.R.S32.HI R12, RZ, 0x1f, R0 ;  /* 0x0000001fff0c7819 */ /* 0x000fe20000011400 */
[----:B------:R-:W-:Y:S01]  /*0670*/  ULDC.64 UR4, c[0x0][0x1e8] ;  /* 0x00007a0000047ab9 */ /* 0x000fe20000000a00 */
[----:B------:R-:W1:Y:S01]  /*0680*/  S2R R8, SR_CTAID.Z ;  /* 0x0000000000087919 */ /* 0x000e620000002700 */
[----:B------:R-:W-:Y:S01]  /*0690*/  USHF.R.S32.HI UR9, URZ, 0x1f, UR15 ;  /* 0x0000001f3f097899 */ /* 0x000fe2000801140f */
[----:B------:R-:W-:Y:S01]  /*06a0*/  LEA.HI R12, R12, R0, RZ, 0x2 ;  /* 0x000000000c0c7211 */ /* 0x000fe200078f10ff */
[----:B------:R-:W-:Y:S01]  /*06b0*/  ULDC.64 UR6, c[0x0][0x1e0] ;  /* 0x0000780000067ab9 */ /* 0x000fe20000000a00 */
[----:B------:R-:W-:Y:S01]  /*06c0*/  IMAD.U32 R14, RZ, RZ, UR13 ;  /* 0x0000000dff0e7e24 */ /* 0x000fe2000f8e00ff */
[----:B------:R-:W-:Y:S01]  /*06d0*/  ULDC.U8 UR18, c[0x0][0x328] ;  /* 0x0000ca0000127ab9 */ /* 0x000fe20000000000 */
[----:B------:R-:W-:Y:S01]  /*06e0*/  LOP3.LUT R6, R12, 0xfffffffc, RZ, 0xc0, !PT ;  /* 0xfffffffc0c067812 */ /* 0x000fe200078ec0ff */
[----:B------:R-:W-:Y:S01]  /*06f0*/  UISETP.NE.AND UP2, UPT, UR18, URZ, UPT ;  /* 0x0000003f1200728c */ /* 0x000fe2000bf45270 */
[----:B------:R-:W-:Y:S01]  /*0700*/  SHF.R.S32.HI R12, RZ, 0x2, R12 ;  /* 0x00000002ff0c7819 */ /* 0x000fe2000001140c */
[----:B------:R-:W-:Y:S01]  /*0710*/  @UP0 UIMAD.WIDE.U32 UR22, UR12, UR4, URZ ;  /* 0x000000040c1602a5 */ /* 0x000fe2000f8e003f */
[----:B------:R-:W-:Y:S01]  /*0720*/  BSSY B0, `(.L_x_173) ;  /* 0x000003c000007945 */ /* 0x000fe20003800000 */
[----:B------:R-:W-:Y:S01]  /*0730*/  @!UP0 USHF.R.S32.HI UR11, URZ, 0x1f, UR10 ;  /* 0x0000001f3f0b8899 */ /* 0x000fe2000801140a */
[----:B------:R-:W-:Y:S01]  /*0740*/  IMAD.IADD R6, R0, 0x1, -R6 ;  /* 0x0000000100067824 */ /* 0x000fe200078e0a06 */
[----:B------:R-:W-:Y:S01]  /*0750*/  @UP0 UIMAD UR8, UR12, UR5, UR23 ;  /* 0x000000050c0802a4 */ /* 0x000fe2000f8e0217 */
[----:B------:R-:W-:Y:S01]  /*0760*/  SHF.R.S32.HI R13, RZ, 0x1f, R12 ;  /* 0x0000001fff0d7819 */ /* 0x000fe2000001140c */
[----:B------:R-:W-:Y:S01]  /*0770*/  @!UP0 UIMAD.WIDE.U32 UR20, UR10, UR6, URZ ;  /* 0x000000060a1482a5 */ /* 0x000fe2000f8e003f */
[----:B------:R-:W-:Y:S01]  /*0780*/  IMAD.SHL.U32 R0, R6, 0x8, RZ ;  /* 0x0000000806007824 */ /* 0x000fe200078e00ff */
[----:B------:R-:W-:-:S02]  /*0790*/  ULDC.64 UR4, c[0x0][0x1f0] ;  /* 0x00007c0000047ab9 */ /* 0x000fc40000000a00 */
[----:B------:R-:W-:Y:S01]  /*07a0*/  UIMAD UR4, UR9, UR4, URZ ;  /* 0x00000004090472a4 */ /* 0x000fe2000f8e023f */
[----:B------:R-:W-:Y:S01]  /*07b0*/  IMAD.WIDE R14, R14, 0x80, R12 ;  /* 0x000000800e0e7825 */ /* 0x000fe200078e020c */
[----:B------:R-:W-:Y:S01]  /*07c0*/  @!UP0 UIMAD UR9, UR11, UR6, URZ ;  /* 0x000000060b0982a4 */ /* 0x000fe2000f8e023f */
[----:B------:R-:W-:Y:S01]  /*07d0*/  ISETP.GE.AND P1, PT, R0, c[0x0][0x220], PT ;  /* 0x0000880000007a0c */ /* 0x000fe20003f26270 */
[----:B------:R-:W-:Y:S02]  /*07e0*/  UIMAD UR5, UR15, UR5, UR4 ;  /* 0x000000050f0572a4 */ /* 0x000fe4000f8e0204 */
[----:B------:R-:W-:Y:S02]  /*07f0*/  ULDC.U8 UR11, c[0x0][0x329] ;  /* 0x0000ca40000b7ab9 */ /* 0x000fe40000000000 */
[----:B------:R-:W-:Y:S02]  /*0800*/  UISETP.NE.AND UP1, UPT, UR11, URZ, UPT ;  /* 0x0000003f0b00728c */ /* 0x000fe4000bf25270 */
[----:B------:R-:W-:-:S02]  /*0810*/  @!UP0 UIMAD UR9, UR10, UR7, UR9 ;  /* 0x000000070a0982a4 */ /* 0x000fc4000f8e0209 */
[----:B------:R-:W-:Y:S02]  /*0820*/  UISETP.NE.OR UP3, UPT, UR11, URZ, !UP2 ;  /* 0x0000003f0b00728c */ /* 0x000fe4000d765670 */
[----:B------:R-:W-:Y:S02]  /*0830*/  ULDC UR7, c[0x0][0x214] ;  /* 0x0000850000077ab9 */ /* 0x000fe40000000800 */
[----:B------:R-:W-:Y:S02]  /*0840*/  ULDC UR6, c[0x0][0x234] ;  /* 0x00008d0000067ab9 */ /* 0x000fe40000000800 */
[----:B------:R-:W-:Y:S02]  /*0850*/  ULDC UR4, c[0x0][0x1c0] ;  /* 0x0000700000047ab9 */ /* 0x000fe40000000800 */
[----:B------:R-:W-:Y:S02]  /*0860*/  @UP1 ULDC UR11, c[0x0][0x210] ;  /* 0x00008400000b1ab9 */ /* 0x000fe40000000800 */
[----:B------:R-:W-:-:S02]  /*0870*/  @UP1 UIMAD UR11, UR11, UR7, URZ ;  /* 0x000000070b0b12a4 */ /* 0x000fc4000f8e023f */
[----:B------:R-:W-:Y:S02]  /*0880*/  @!UP1 USEL UR11, UR7, UR6, !UP2 ;  /* 0x00000006070b9287 */ /* 0x000fe4000d000000 */
[----:B------:R-:W-:Y:S02]  /*0890*/  @UP0 UMOV UR18, UR22 ;  /* 0x0000001600120c82 */ /* 0x000fe40008000000 */
[----:B------:R-:W-:Y:S02]  /*08a0*/  @UP1 UMOV UR22, 0x1 ;  /* 0x0000000100161882 */ /* 0x000fe40000000000 */
[----:B------:R-:W-:Y:S02]  /*08b0*/  @!UP1 UIMAD UR22, UR11, UR4, URZ ;  /* 0x000000040b1692a4 */ /* 0x000fe4000f8e023f */
[----:B------:R-:W-:Y:S02]  /*08c0*/  @!UP0 UMOV UR18, UR20 ;  /* 0x0000001400128c82 */ /* 0x000fe40008000000 */
[----:B------:R-:W-:Y:S01]  /*08d0*/  @!UP0 UIADD3 UR8, UR21, UR9, URZ ;  /* 0x0000000915088290 */ /* 0x000fe2000fffe03f */
[----:B------:R-:W-:Y:S01]  /*08e0*/  IADD3 R2, P0, R0, UR18, RZ ;  /* 0x0000001200027c10 */ /* 0x000fe2000ff1e0ff */
[----:B------:R-:W-:-:S02]  /*08f0*/  UIADD3 UR14, -UR19, UR14, URZ ;  /* 0x0000000e130e7290 */ /* 0x000fc4000fffe13f */
[----:B------:R-:W-:Y:S02]  /*0900*/  @!UP3 UIMAD UR20, UR10, UR7, URZ ;  /* 0x000000070a14b2a4 */ /* 0x000fe4000f8e023f */
[----:B------:R-:W-:Y:S01]  /*0910*/  UIMAD UR22, UR10, UR22, URZ ;  /* 0x000000160a1672a4 */ /* 0x000fe2000f8e023f */
[----:B------:R-:W-:Y:S01]  /*0920*/  LEA.HI.X.SX32 R3, R0, UR8, 0x1, P0 ;  /* 0x0000000800037c11 */ /* 0x000fe200080f0eff */
[----:B------:R-:W-:Y:S01]  /*0930*/  @!UP3 USEL UR20, UR20, UR12, !UP0 ;  /* 0x0000000c1414b287 */ /* 0x000fe2000c000000 */
[C---:B------:R-:W-:Y:S01]  /*0940*/  ISETP.GE.OR P0, PT, R12.reuse, UR14, P1 ;  /* 0x0000000e0c007c0c */ /* 0x040fe20008f06670 */
[----:B------:R-:W-:Y:S01]  /*0950*/  @UP1 ULDC UR23, c[0x0][0x210] ;  /* 0x0000840000171ab9 */ /* 0x000fe20000000800 */
[----:B------:R-:W-:Y:S01]  /*0960*/  ISETP.GE.AND P6, PT, R12, UR14, PT ;  /* 0x0000000e0c007c0c */ /* 0x000fe2000bfc6270 */
[----:B------:R-:W-:Y:S01]  /*0970*/  USEL UR22, UR22, URZ, UP3 ;  /* 0x0000003f16167287 */ /* 0x000fe20009800000 */
[----:B-1----:R-:W-:Y:S01]  /*0980*/  IMAD.WIDE.U32 R8, R8, c[0x0][0x1f0], R2 ;  /* 0x00007c0008087a25 */ /* 0x002fe200078e0002 */
[----:B------:R-:W-:-:S02]  /*0990*/  @!UP1 UMOV UR23, 0x1 ;  /* 0x0000000100179882 */ /* 0x000fc40000000000 */
[----:B------:R-:W-:Y:S02]  /*09a0*/  UIMAD UR19, UR19, UR23, URZ ;  /* 0x00000017131372a4 */ /* 0x000fe4000f8e023f */
[----:B------:R-:W-:Y:S01]  /*09b0*/  UIMAD UR22, UR15, UR11, UR22 ;  /* 0x0000000b0f1672a4 */ /* 0x000fe2000f8e0216 */
[----:B------:R-:W-:Y:S01]  /*09c0*/  IADD3 R11, R9, UR5, RZ ;  /* 0x00000005090b7c10 */ /* 0x000fe2000fffe0ff */
[----:B------:R-:W-:Y:S02]  /*09d0*/  UMOV UR24, URZ ;  /* 0x0000003f00187c82 */ /* 0x000fe40008000000 */
[----:B------:R-:W-:Y:S02]  /*09e0*/  @!UP3 UMOV UR24, UR20 ;  /* 0x000000140018bc82 */ /* 0x000fe40008000000 */
[----:B------:R-:W-:Y:S02]  /*09f0*/  UMOV UR25, URZ ;  /* 0x0000003f00197c82 */ /* 0x000fe40008000000 */
[----:B------:R-:W-:-:S02]  /*0a00*/  USHF.R.S32.HI UR4, URZ, 0x1f, UR19 ;  /* 0x0000001f3f047899 */ /* 0x000fc40008011413 */
[----:B------:R-:W-:Y:S02]  /*0a10*/  @!UP3 USHF.R.S32.HI UR25, URZ, 0x1f, UR20 ;  /* 0x0000001f3f19b899 */ /* 0x000fe40008011414 */
[----:B------:R-:W-:Y:S02]  /*0a20*/  USHF.R.S32.HI UR6, URZ, 0x1f, UR22 ;  /* 0x0000001f3f067899 */ /* 0x000fe40008011416 */
[----:B------:R-:W-:-:S04]  /*0a30*/  UIADD3 UR19, UP1, UP0, UR19, UR24, UR22 ;  /* 0x0000001813137290 */ /* 0x000fc8000f83e016 */
[----:B------:R-:W-:Y:S01]  /*0a40*/  UIADD3.X UR4, UR4, UR25, UR6, UP1, UP0 ;  /* 0x0000001904047290 */ /* 0x000fe20008fe0406 */
[----:B------:R-:W-:Y:S06]  /*0a50*/  @P0 BRA `(.L_x_174) ;  /* 0x0000008000000947 */ /* 0x000fec0003800000 */
        /* <DEDUP_REMOVED lines=8> */
.L_x_174:
[----:B------:R-:W-:Y:S05]  /*0ae0*/  BSYNC B0 ;  /* 0x0000000000007941 */ /* 0x000fea0003800000 */
.L_x_173:
[----:B-1----:R-:W-:Y:S01]  /*0af0*/  IADD3 R5, R12, 0x20, RZ ;  /* 0x000000200c057810 */ /* 0x002fe20007ffe0ff */
[----:B------:R-:W-:Y:S03]  /*0b00*/  BSSY B0, `(.L_x_175) ;  /* 0x000000f000007945 */ /* 0x000fe60003800000 */
[C---:B------:R-:W-:Y:S02]  /*0b10*/  ISETP.GE.OR P0, PT, R5.reuse, UR14, P1 ;  /* 0x0000000e05007c0c */ /* 0x040fe40008f06670 */
[----:B------:R-:W-:-:S11]  /*0b20*/  ISETP.GE.AND P5, PT, R5, UR14, PT ;  /* 0x0000000e05007c0c */ /* 0x000fd6000bfa6270 */
        /* <DEDUP_REMOVED lines=11> */
[----:B------:R1:W-:Y:S02]  /*0be0*/  STG.E.128 [R2.64], RZ ;  /* 0x000000ff02007986 */ /* 0x0003e4000c101d10 */
.L_x_176:
[----:B------:R-:W-:Y:S05]  /*0bf0*/  BSYNC B0 ;  /* 0x0000000000007941 */ /* 0x000fea0003800000 */
.L_x_175:
[----:B------:R-:W-:Y:S01]  /*0c00*/  IADD3 R4, R12, 0x40, RZ ;  /* 0x000000400c047810 */ /* 0x000fe20007ffe0ff */
[----:B------:R-:W-:Y:S03]  /*0c10*/  BSSY B0, `(.L_x_177) ;  /* 0x000000f000007945 */ /* 0x000fe60003800000 */
[C---:B------:R-:W-:Y:S02]  /*0c20*/  ISETP.GE.OR P0, PT, R4.reuse, UR14, P1 ;  /* 0x0000000e04007c0c */ /* 0x040fe40008f06670 */
[----:B------:R-:W-:-:S11]  /*0c30*/  ISETP.GE.AND P4, PT, R4, UR14, PT ;  /* 0x0000000e04007c0c */ /* 0x000fd6000bf86270 */
        /* <DEDUP_REMOVED lines=12> */
.L_x_178:
[----:B------:R-:W-:Y:S05]  /*0d00*/  BSYNC B0 ;  /* 0x0000000000007941 */ /* 0x000fea0003800000 */
.L_x_177:
[----:B-1----:R-:W-:Y:S01]  /*0d10*/  IADD3 R3, R12, 0x60, RZ ;  /* 0x000000600c037810 */ /* 0x002fe20007ffe0ff */
[----:B------:R-:W-:Y:S03]  /*0d20*/  BSSY B0, `(.L_x_179) ;  /* 0x000000e000007945 */ /* 0x000fe60003800000 */
[C---:B------:R-:W-:Y:S02]  /*0d30*/  ISETP.GE.OR P1, PT, R3.reuse, UR14, P1 ;  /* 0x0000000e03007c0c */ /* 0x040fe40008f26670 */
[----:B------:R-:W-:-:S11]  /*0d40*/  ISETP.GE.AND P0, PT, R3, UR14, PT ;  /* 0x0000000e03007c0c */ /* 0x000fd6000bf06270 */
        /* <DEDUP_REMOVED lines=11> */
.L_x_180:
[----:B------:R-:W-:Y:S05]  /*0e00*/  BSYNC B0 ;  /* 0x0000000000007941 */ /* 0x000fea0003800000 */
.L_x_179:
[C---:B------:R-:W-:Y:S02]  /*0e10*/  ISETP.NE.OR P6, PT, R6.reuse, RZ, P6 ;  /* 0x000000ff0600720c */ /* 0x040fe400037c5670 */
[C---:B------:R-:W-:Y:S02]  /*0e20*/  ISETP.NE.OR P5, PT, R6.reuse, RZ, P5 ;  /* 0x000000ff0600720c */ /* 0x040fe40002fa5670 */
[C---:B------:R-:W-:Y:S02]  /*0e30*/  ISETP.NE.OR P4, PT, R6.reuse, RZ, P4 ;  /* 0x000000ff0600720c */ /* 0x040fe40002785670 */
[----:B------:R-:W-:-:S07]  /*0e40*/  ISETP.NE.OR P0, PT, R6, RZ, P0 ;  /* 0x000000ff0600720c */ /* 0x000fce0000705670 */
[----:B------:R-:W-:Y:S02]  /*0e50*/  @!P6 IMAD R8, R12, UR23, RZ ;  /* 0x000000170c08ec24 */ /* 0x000fe4000f8e02ff */
[----:B------:R-:W-:Y:S02]  /*0e60*/  @!P5 IMAD R0, R5, UR23, RZ ;  /* 0x000000170500dc24 */ /* 0x000fe4000f8e02ff */
[----:B------:R-:W-:Y:S01]  /*0e70*/  @!P4 IMAD R4, R4, UR23, RZ ;  /* 0x000000170404cc24 */ /* 0x000fe2000f8e02ff */
[----:B------:R-:W-:Y:S02]  /*0e80*/  @!P6 IADD3 R7, P1, R8, UR19, RZ ;  /* 0x000000130807ec10 */ /* 0x000fe4000ff3e0ff */
[----:B------:R-:W-:Y:S02]  /*0e90*/  @!P5 IADD3 R2, P2, R0, UR19, RZ ;  /* 0x000000130002dc10 */ /* 0x000fe4000ff5e0ff */
[----:B------:R-:W-:Y:S02]  /*0ea0*/  @!P6 LEA.HI.X.SX32 R8, R8, UR4, 0x1, P1 ;  /* 0x000000040808ec11 */ /* 0x000fe400088f0eff */
[----:B------:R-:W-:-:S02]  /*0eb0*/  @!P6 LEA R12, P3, R7, c[0x0][0x200], 0x2 ;  /* 0x00008000070cea11 */ /* 0x000fc400078610ff */
[----:B------:R-:W-:Y:S02]  /*0ec0*/  @!P4 IADD3 R5, P1, R4, UR19, RZ ;  /* 0x000000130405cc10 */ /* 0x000fe4000ff3e0ff */
[----:B------:R-:W-:Y:S02]  /*0ed0*/  @!P5 LEA.HI.X.SX32 R0, R0, UR4, 0x1, P2 ;  /* 0x000000040000dc11 */ /* 0x000fe400090f0eff */
[----:B------:R-:W-:Y:S02]  /*0ee0*/  @!P6 LEA.HI.X R13, R7, c[0x0][0x204], R8, 0x2, P3 ;  /* 0x00008100070dea11 */ /* 0x000fe400018f1408 */
[----:B-1----:R-:W-:Y:S02]  /*0ef0*/  @!P5 LEA R10, P2, R2, c[0x0][0x200], 0x2 ;  /* 0x00008000020ada11 */ /* 0x002fe400078410ff */
[----:B------:R-:W-:Y:S02]  /*0f00*/  @!P4 LEA.HI.X.SX32 R4, R4, UR4, 0x1, P1 ;  /* 0x000000040404cc11 */ /* 0x000fe400088f0eff */
[----:B------:R-:W-:-:S02]  /*0f10*/  @!P4 LEA R8, P1, R5, c[0x0][0x200], 0x2 ;  /* 0x000080000508ca11 */ /* 0x000fc400078210ff */
[----:B------:R-:W-:Y:S01]  /*0f20*/  @!P5 LEA.HI.X R11, R2, c[0x0][0x204], R0, 0x2, P2 ;  /* 0x00008100020bda11 */ /* 0x000fe200010f1400 */
[----:B------:R-:W-:Y:S01]  /*0f30*/  @!P6 IMAD.MOV.U32 R0, RZ, RZ, 0x7f800000 ;  /* 0x7f800000ff00e424 */ /* 0x000fe200078e00ff */
[----:B------:R-:W-:Y:S01]  /*0f40*/  @!P4 LEA.HI.X R9, R5, c[0x0][0x204], R4, 0x2, P1 ;  /* 0x000081000509ca11 */ /* 0x000fe200008f1404 */
[----:B------:R-:W-:Y:S02]  /*0f50*/  @!P5 IMAD.MOV.U32 R4, RZ, RZ, 0x7f800000 ;  /* 0x7f800000ff04d424 */ /* 0x000fe400078e00ff */
[----:B------:R-:W-:Y:S01]  /*0f60*/  @!P4 IMAD.MOV.U32 R2, RZ, RZ, 0x7f800000 ;  /* 0x7f800000ff02c424 */ /* 0x000fe200078e00ff */
[----:B------:R1:W-:Y:S04]  /*0f70*/  @!P6 STG.E [R12.64], R0 ;  /* 0x000000000c00e986 */ /* 0x0003e8000c101910 */
[----:B------:R1:W-:Y:S04]  /*0f80*/  @!P5 STG.E [R10.64], R4 ;  /* 0x000000040a00d986 */ /* 0x0003e8000c101910 */
[----:B------:R1:W-:Y:S01]  /*0f90*/  @!P4 STG.E [R8.64], R2 ;  /* 0x000000020800c986 */ /* 0x0003e2000c101910 */
[----:B------:R-:W-:Y:S05]  /*0fa0*/  @P0 EXIT ;  /* 0x000000000000094d */ /* 0x000fea0003800000 */
[----:B-1----:R-:W-:-:S05]  /*0fb0*/  IMAD R0, R3, UR23, RZ ;  /* 0x0000001703007c24 */ /* 0x002fca000f8e02ff */
[----:B------:R-:W-:-:S04]  /*0fc0*/  IADD3 R2, P0, R0, UR19, RZ ;  /* 0x0000001300027c10 */ /* 0x000fc8000ff1e0ff */
[----:B------:R-:W-:Y:S02]  /*0fd0*/  LEA.HI.X.SX32 R0, R0, UR4, 0x1, P0 ;  /* 0x0000000400007c11 */ /* 0x000fe400080f0eff */
[----:B------:R-:W-:-:S04]  /*0fe0*/  LEA R4, P0, R2, c[0x0][0x200], 0x2 ;  /* 0x0000800002047a11 */ /* 0x000fc800078010ff */
[----:B------:R-:W-:Y:S01]  /*0ff0*/  LEA.HI.X R5, R2, c[0x0][0x204], R0, 0x2, P0 ;  /* 0x0000810002057a11 */ /* 0x000fe200000f1400 */
[----:B------:R-:W-:-:S05]  /*1000*/  IMAD.MOV.U32 R0, RZ, RZ, 0x7f800000 ;  /* 0x7f800000ff007424 */ /* 0x000fca00078e00ff */
[----:B------:R-:W-:Y:S01]  /*1010*/  STG.E [R4.64], R0 ;  /* 0x0000000004007986 */ /* 0x000fe2000c101910 */
[----:B------:R-:W-:Y:S05]  /*1020*/  EXIT ;  /* 0x000000000000794d */ /* 0x000fea0003800000 */
.L_x_172:
[----:B-1----:R-:W-:Y:S02]  /*1030*/  UISETP.NE.AND UP0, UPT, UR12, -0x1, UPT ;  /* 0xffffffff0c00788c */ /* 0x002fe4000bf05270 */
[----:B------:R-:W-:Y:S02]  /*1040*/  UISETP.NE.AND UP1, UPT, UR23, -0x1, UPT ;  /* 0xffffffff1700788c */ /* 0x000fe4000bf25270 */
[----:B------:R-:W-:Y:S02]  /*1050*/  ULDC.64 UR6, c[0x0][0x190] ;  /* 0x0000640000067ab9 */ /* 0x000fe40000000a00 */
[----:B------:R-:W-:Y:S02]  /*1060*/  ULDC.64 UR8, c[0x0][0x178] ;  /* 0x00005e0000087ab9 */ /* 0x000fe40000000a00 */
[----:B------:R-:W-:-:S03]  /*1070*/  PLOP3.LUT P0, PT, PT, PT, UP1, 0x80, 0x0 ;  /* 0x000000000000781c */ /* 0x000fc60003f0f018 */
[----:B------:R-:W-:Y:S02]  /*1080*/  @UP0 UIMAD.WIDE.U32 UR26, UR12, UR6, URZ ;  /* 0x000000060c1a02a5 */ /* 0x000fe4000f8e003f */
[----:B------:R-:W-:Y:S02]  /*1090*/  @!UP0 USHF.R.S32.HI UR21, URZ, 0x1f, UR10 ;  /* 0x0000001f3f158899 */ /* 0x000fe4000801140a */
[----:B------:R-:W-:Y:S02]  /*10a0*/  @UP1 UIADD3 UR22, UR20, UR23, URZ ;  /* 0x0000001714161290 */ /* 0x000fe4000fffe03f */
[----:B------:R-:W-:Y:S02]  /*10b0*/  @UP0 UIMAD UR18, UR12, UR7, UR27 ;  /* 0x000000070c1202a4 */ /* 0x000fe4000f8e021b */
[----:B------:R-:W-:Y:S02]  /*10c0*/  @!UP0 UIMAD UR21, UR21, UR8, URZ ;  /* 0x00000008151582a4 */ /* 0x000fe4000f8e023f */
[----:B------:R-:W-:-:S02]  /*10d0*/  ULDC.64 UR6, c[0x0][0x198] ;  /* 0x0000660000067ab9 */ /* 0x000fc40000000a00 */
[----:B------:R-:W-:Y:S02]  /*10e0*/  @!UP0 UIMAD.WIDE.U32 UR24, UR10, UR8, URZ ;  /* 0x000000080a1882a5 */ /* 0x000fe4000f8e003f */
[----:B------:R-:W-:Y:S02]  /*10f0*/  @UP1 UIMAD.WIDE.U32 UR28, UR22, UR6, URZ ;  /* 0x00000006161c12a5 */ /* 0x000fe4000f8e003f */
[----:B------:R-:W-:Y:S02]  /*1100*/  @!UP0 UIMAD UR9, UR10, UR9, UR21 ;  /* 0x000000090a0982a4 */ /* 0x000fe4000f8e0215 */
[----:B------:R-:W-:Y:S02]  /*1110*/  @UP1 UIMAD UR21, UR22, UR7, UR29 ;  /* 0x00000007161512a4 */ /* 0x000fe4000f8e021d */
[----:B------:R-:W-:Y:S02]  /*1120*/  @UP0 UMOV UR8, UR26 ;  /* 0x0000001a00080c82 */ /* 0x000fe40008000000 */
[----:B------:R-:W-:-:S02]  /*1130*/  @!UP0 UIADD3 UR18, UR25, UR9, URZ ;  /* 0x0000000919128290 */ /* 0x000fc4000fffe03f */
[----:B------:R-:W-:Y:S02]  /*1140*/  @!UP0 UMOV UR8, UR24 ;  /* 0x0000001800088c82 */ /* 0x000fe40008000000 */
[----:B------:R-:W-:Y:S01]  /*1150*/  @UP1 UMOV UR22, UR28 ;  /* 0x0000001c00161c82 */ /* 0x000fe20008000000 */
[----:B------:R-:W-:Y:S05]  /*1160*/  @P0 BRA `(.L_x_181) ;  /* 0x000000d000000947 */ /* 0x000fea0003800000 */
[----:B------:R-:W-:Y:S02]  /*1170*/  USHF.R.S32.HI UR21, URZ, 0x1f, UR20 ;  /* 0x0000001f3f157899 */ /* 0x000fe40008011414 */
[----:B------:R-:W-:Y:S02]  /*1180*/  ULDC.64 UR6, c[0x0][0x198] ;  /* 0x0000660000067ab9 */ /* 0x000fe40000000a00 */
[----:B------:R-:W-:Y:S02]  /*1190*/  UIMAD UR21, UR21, UR6, URZ ;  /* 0x00000006151572a4 */ /* 0x000fe4000f8e023f */
[----:B------:R-:W-:Y:S02]  /*11a0*/  UIMAD.WIDE.U32 UR24, UR20, UR6, URZ ;  /* 0x00000006141872a5 */ /* 0x000fe4000f8e003f */
[----:B------:R-:W-:-:S02]  /*11b0*/  UIMAD UR21, UR20, UR7, UR21 ;  /* 0x00000007141572a4 */ /* 0x000fc4000f8e0215 */
[----:B------:R-:W-:Y:S02]  /*11c0*/  USHF.R.S32.HI UR9, URZ, 0x1f, UR10 ;  /* 0x0000001f3f097899 */ /* 0x000fe4000801140a */
[----:B------:R-:W-:Y:S02]  /*11d0*/  UIADD3 UR25, UR25, UR21, URZ ;  /* 0x0000001519197290 */ /* 0x000fe4000fffe03f */
[----:B------:R-:W-:Y:S02]  /*11e0*/  ULDC.64 UR6, c[0x0][0x180] ;  /* 0x0000600000067ab9 */ /* 0x000fe40000000a00 */
[----:B------:R-:W-:Y:S02]  /*11f0*/  UIMAD UR9, UR9, UR6, URZ ;  /* 0x00000006090972a4 */ /* 0x000fe4000f8e023f */
[----:B------:R-:W-:Y:S02]  /*1200*/  UIMAD.WIDE.U32 UR24, UR10, UR6, UR24 ;  /* 0x000000060a1872a5 */ /* 0x000fe4000f8e0018 */
[----:B------:R-:W-:-:S04]  /*1210*/  UIMAD UR7, UR10, UR7, UR9 ;  /* 0x000000070a0772a4 */ /* 0x000fc8000f8e0209 */
[----:B------:R-:W-:Y:S02]  /*1220*/  UIADD3 UR21, UR25, UR7, URZ ;  /* 0x0000000719157290 */ /* 0x000fe4000fffe03f */
[----:B------:R-:W-:Y:S02]  /*1230*/  UMOV UR22, UR24 ;  /* 0x0000001800167c82 */ /* 0x000fe40008000000 */
.L_x_181:
[----:B------:R-:W-:Y:S01]  /*1240*/  IABS R4, c[0x0][0x1c8] ;  /* 0x0000720000047a13 */ /* 0x000fe20000000000 */
[----:B------:R-:W1:Y:S01]  /*1250*/  S2R R2, SR_CTAID.Z ;  /* 0x0000000000027919 */ /* 0x000e620000002700 */
[----:B------:R-:W-:Y:S02]  /*1260*/  ULDC UR6, c[0x0][0x1c8] ;  /* 0x0000720000067ab9 */ /* 0x000fe40000000800 */
[----:B------:R-:W2:Y:S01]  /*1270*/  I2F.RP R6, R4 ;  /* 0x0000000400067306 */ /* 0x000ea20000209400 */
[----:B------:R-:W-:Y:S02]  /*1280*/  ULOP3.LUT UR6, UR15, UR6, URZ, 0x3c, !UPT ;  /* 0x000000060f067292 */ /* 0x000fe4000f8e3c3f */
[----:B------:R-:W-:Y:S02]  /*1290*/  @UP1 UIADD3 UR23, UR20, UR23, URZ ;  /* 0x0000001714171290 */ /* 0x000fe4000fffe03f */
[----:B------:R-:W-:-:S02]  /*12a0*/  USHF.R.S32.HI UR9, URZ, 0x1f, UR15 ;  /* 0x0000001f3f097899 */ /* 0x000fc4000801140f */
[----:B------:R-:W-:Y:S01]  /*12b0*/  ISETP.LE.AND P1, PT, RZ, UR6, PT ;  /* 0x00000006ff007c0c */ /* 0x000fe2000bf23270 */
[----:B------:R-:W-:Y:S02]  /*12c0*/  ULDC.64 UR6, c[0x0][0x1a0] ;  /* 0x0000680000067ab9 */ /* 0x000fe40000000a00 */
[----:B------:R-:W-:-:S04]  /*12d0*/  @UP1 UIMAD.WIDE.U32 UR24, UR23, UR6, URZ ;  /* 0x00000006171812a5 */ /* 0x000fc8000f8e003f */
[----:B------:R-:W-:Y:S01]  /*12e0*/  @UP1 UIMAD UR23, UR23, UR7, UR25 ;  /* 0x00000007171712a4 */ /* 0x000fe2000f8e0219 */
[----:B--2---:R-:W2:Y:S01]  /*12f0*/  MUFU.RCP R6, R6 ;  /* 0x0000000600067308 */ /* 0x004ea20000001000 */
[----:B-1----:R-:W-:Y:S02]  /*1300*/  IABS R2, R2 ;  /* 0x0000000200027213 */ /* 0x002fe40000000000 */
[----:B--2---:R-:W-:-:S05]  /*1310*/  IADD3 R6, R6, 0xffffffe, RZ ;  /* 0x0ffffffe06067810 */ /* 0x004fca0007ffe0ff */
[----:B------:R-:W1:Y:S02]  /*1320*/  F2I.FTZ.U32.TRUNC.NTZ R7, R6 ;  /* 0x0000000600077305 */ /* 0x000e64000021f000 */
[----:B-1----:R-:W-:Y:S02]  /*1330*/  IMAD.MOV R3, RZ, RZ, -R7 ;  /* 0x000000ffff037224 */ /* 0x002fe400078e0a07 */
[----:B------:R-:W-:Y:S02]  /*1340*/  IMAD.MOV.U32 R6, RZ, RZ, RZ ;  /* 0x000000ffff067224 */ /* 0x000fe400078e00ff */
[----:B------:R-:W-:-:S04]  /*1350*/  IMAD R3, R3, R4, RZ ;  /* 0x0000000403037224 */ /* 0x000fc800078e02ff */
[----:B------:R-:W-:-:S04]  /*1360*/  IMAD.HI.U32 R6, R7, R3, R6 ;  /* 0x0000000307067227 */ /* 0x000fc800078e0006 */
[----:B------:R-:W-:-:S04]  /*1370*/  IMAD.MOV.U32 R3, RZ, RZ, R2 ;  /* 0x000000ffff037224 */ /* 0x000fc800078e0002 */
[----:B------:R-:W-:-:S04]  /*1380*/  IMAD.HI.U32 R180, R6, R3, RZ ;  /* 0x0000000306b47227 */ /* 0x000fc800078e00ff */
[----:B------:R-:W-:-:S04]  /*1390*/  IMAD.MOV R2, RZ, RZ, -R180 ;  /* 0x000000ffff027224 */ /* 0x000fc800078e0ab4 */
[----:B------:R-:W-:-:S05]  /*13a0*/  IMAD R2, R4, R2, R3 ;  /* 0x0000000204027224 */ /* 0x000fca00078e0203 */
[----:B------:R-:W-:-:S13]  /*13b0*/  ISETP.GT.U32.AND P2, PT, R4, R2, PT ;  /* 0x000000020400720c */ /* 0x000fda0003f44070 */
[----:B------:R-:W-:Y:S01]  /*13c0*/  @!P2 IMAD.IADD R2, R2, 0x1, -R4 ;  /* 0x000000010202a824 */ /* 0x000fe200078e0a04 */
[----:B------:R-:W-:Y:S02]  /*13d0*/  @!P2 IADD3 R180, R180, 0x1, RZ ;  /* 0x00000001b4b4a810 */ /* 0x000fe40007ffe0ff */
[----:B------:R-:W-:Y:S02]  /*13e0*/  ISETP.NE.AND P2, PT, RZ, c[0x0][0x1c8], PT ;  /* 0x00007200ff007a0c */ /* 0x000fe40003f45270 */
[----:B------:R-:W-:-:S13]  /*13f0*/  ISETP.GE.U32.AND P3, PT, R2, R4, PT ;  /* 0x000000040200720c */ /* 0x000fda0003f66070 */
[----:B------:R-:W-:-:S05]  /*1400*/  @P3 IADD3 R180, R180, 0x1, RZ ;  /* 0x00000001b4b43810 */ /* 0x000fca0007ffe0ff */
[----:B------:R-:W-:Y:S01]  /*1410*/  @!P1 IMAD.MOV R180, RZ, RZ, -R180 ;  /* 0x000000ffffb49224 */ /* 0x000fe200078e0ab4 */
[----:B------:R-:W-:Y:S01]  /*1420*/  @!P2 LOP3.LUT R180, RZ, c[0x0][0x1c8], RZ, 0x33, !PT ;  /* 0x00007200ffb4aa12 */ /* 0x000fe200078e33ff */
[----:B------:R-:W-:Y:S05]  /*1430*/  @P0 BRA `(.L_x_182) ;  /* 0x000000c000000947 */ /* 0x000fea0003800000 */
[----:B------:R-:W-:Y:S02]  /*1440*/  USHF.R.S32.HI UR23, URZ, 0x1f, UR20 ;  /* 0x0000001f3f177899 */ /* 0x000fe40008011414 */
[----:B------:R-:W-:Y:S02]  /*1450*/  ULDC.64 UR6, c[0x0][0x1a0] ;  /* 0x0000680000067ab9 */ /* 0x000fe40000000a00 */
[----:B------:R-:W-:Y:S02]  /*1460*/  UIMAD UR23, UR23, UR6, URZ ;  /* 0x00000006171772a4 */ /* 0x000fe4000f8e023f */
[----:B------:R-:W-:Y:S02]  /*1470*/  UIMAD.WIDE.U32 UR24, UR20, UR6, URZ ;  /* 0x00000006141872a5 */ /* 0x000fe4000f8e003f */
[----:B------:R-:W-:-:S02]  /*1480*/  UIMAD UR23, UR20, UR7, UR23 ;  /* 0x00000007141772a4 */ /* 0x000fc4000f8e0217 */
[----:B------:R-:W-:Y:S02]  /*1490*/  USHF.R.S32.HI UR20, URZ, 0x1f, UR10 ;  /* 0x0000001f3f147899 */ /* 0x000fe4000801140a */
[----:B------:R-:W-:Y:S02]  /*14a0*/  ULDC.64 UR6, c[0x0][0x188] ;  /* 0x0000620000067ab9 */ /* 0x000fe40000000a00 */
[----:B------:R-:W-:Y:S02]  /*14b0*/  UIADD3 UR25, UR25, UR23, URZ ;  /* 0x0000001719197290 */ /* 0x000fe4000fffe03f */
[----:B------:R-:W-:Y:S02]  /*14c0*/  UIMAD UR20, UR20, UR6, URZ ;  /* 0x00000006141472a4 */ /* 0x000fe4000f8e023f */
[----:B------:R-:W-:Y:S02]  /*14d0*/  UIMAD.WIDE.U32 UR24, UR10, UR6, UR24 ;  /* 0x000000060a1872a5 */ /* 0x000fe4000f8e0018 */
[----:B------:R-:W-:-:S04]  /*14e0*/  UIMAD UR7, UR10, UR7, UR20 ;  /* 0x000000070a0772a4 */ /* 0x000fc8000f8e0214 */
[----:B------:R-:W-:Y:S02]  /*14f0*/  UIADD3 UR23, UR25, UR7, URZ ;  /* 0x0000000719177290 */ /* 0x000fe4000fffe03f */
.L_x_182:
[----:B------:R-:W-:Y:S01]  /*1500*/  SHF.R.S32.HI R14, RZ, 0x1f, R0 ;  /* 0x0000001fff0e7819 */ /* 0x000fe20000011400 */
[----:B------:R-:W1:Y:S01]  /*1510*/  S2R R12, SR_CTAID.Z ;  /* 0x00000000000c7919 */ /* 0x000e620000002700 */
[----:B------:R-:W-:Y:S01]  /*1520*/  UIADD3 UR10, -UR19, UR14, URZ ;  /* 0x0000000e130a7290 */ /* 0x000fe2000fffe13f */
[----:B------:R-:W-:Y:S01]  /*1530*/  IMAD.U32 R20, RZ, RZ, UR13 ;  /* 0x0000000dff147e24 */ /* 0x000fe2000f8e00ff */
[CC--:B------:R-:W-:Y:S01]  /*1540*/  LEA.HI R219, R14.reuse, R0.reuse, RZ, 0x2 ;  /* 0x000000000edb7211 */ /* 0x0c0fe200078f10ff */
[----:B------:R-:W-:Y:S01]  /*1550*/  ULDC.64 UR6, c[0x0][0x1a8] ;  /* 0x00006a0000067ab9 */ /* 0x000fe20000000a00 */
[-C--:B------:R-:W-:Y:S01]  /*1560*/  LEA.HI R16, R14, R0.reuse, RZ, 0x3 ;  /* 0x000000000e107211 */ /* 0x080fe200078f18ff */
[----:B------:R-:W-:Y:S01]  /*1570*/  UIMAD UR6, UR9, UR6, URZ ;  /* 0x00000006090672a4 */ /* 0x000fe2000f8e023f */
[----:B------:R-:W-:Y:S01]  /*1580*/  LOP3.LUT R232, R219, 0xfffffffc, RZ, 0xc0, !PT ;  /* 0xfffffffcdbe87812 */ /* 0x000fe200078ec0ff */
[----:B------:R-:W-:Y:S01]  /*1590*/  BSSY B0, `(.L_x_183) ;  /* 0x000002d000007945 */ /* 0x000fe20003800000 */
[----:B------:R-:W-:Y:S01]  /*15a0*/  SHF.R.S32.HI R15, RZ, 0x3, R16 ;  /* 0x00000003ff0f7819 */ /* 0x000fe20000011410 */
[----:B------:R-:W-:Y:S01]  /*15b0*/  UIMAD UR6, UR15, UR7, UR6 ;  /* 0x000000070f0672a4 */ /* 0x000fe2000f8e0206 */
[----:B------:R-:W-:Y:S01]  /*15c0*/  SHF.R.S32.HI R18, RZ, 0x2, R219 ;  /* 0x00000002ff127819 */ /* 0x000fe200000114db */
[----:B------:R-:W-:Y:S01]  /*15d0*/  IMAD.IADD R232, R0, 0x1, -R232 ;  /* 0x0000000100e87824 */ /* 0x000fe200078e0ae8 */
[----:B------:R-:W-:Y:S01]  /*15e0*/  LEA.HI R10, R14, R0, RZ, 0x5 ;  /* 0x000000000e0a7211 */ /* 0x000fe200078f28ff */
[----:B------:R-:W-:Y:S01]  /*15f0*/  IMAD.SHL.U32 R2, R15, 0x40, RZ ;  /* 0x000000400f027824 */ /* 0x000fe200078e00ff */
[----:B------:R-:W-:Y:S01]  /*1600*/  LEA.HI R219, R219, R18, RZ, 0x1 ;  /* 0x00000012dbdb7211 */ /* 0x000fe200078f08ff */
[----:B------:R-:W-:Y:S01]  /*1610*/  IMAD.SHL.U32 R232, R232, 0x8, RZ ;  /* 0x00000008e8e87824 */ /* 0x000fe200078e00ff */
[----:B------:R-:W-:-:S02]  /*1620*/  SHF.R.S32.HI R8, RZ, 0x5, R10 ;  /* 0x00000005ff087819 */ /* 0x000fc4000001140a */
[----:B------:R-:W-:Y:S02]  /*1630*/  LOP3.LUT R2, R2, 0xc0, RZ, 0xc0, !PT ;  /* 0x000000c002027812 */ /* 0x000fe400078ec0ff */
[--C-:B------:R-:W-:Y:S02]  /*1640*/  SHF.R.S32.HI R233, RZ, 0x1f, R232.reuse ;  /* 0x0000001fffe97819 */ /* 0x100fe400000114e8 */
[----:B------:R-:W-:Y:S02]  /*1650*/  IADD3 R4, P0, R232, UR8, RZ ;  /* 0x00000008e8047c10 */ /* 0x000fe4000ff1e0ff */
[----:B------:R-:W-:Y:S02]  /*1660*/  LOP3.LUT R219, R219, 0x7fffffe, RZ, 0xc0, !PT ;  /* 0x07fffffedbdb7812 */ /* 0x000fe400078ec0ff */
[----:B------:R-:W-:Y:S02]  /*1670*/  IADD3.X R5, R233, UR18, RZ, P0, !PT ;  /* 0x00000012e9057c10 */ /* 0x000fe400087fe4ff */
[C---:B------:R-:W-:Y:S01]  /*1680*/  ISETP.GE.AND P0, PT, R18.reuse, UR10, PT ;  /* 0x0000000a12007c0c */ /* 0x040fe2000bf06270 */
[----:B------:R-:W-:Y:S01]  /*1690*/  IMAD.IADD R219, R18, 0x1, -R219 ;  /* 0x0000000112db7824 */ /* 0x000fe200078e0adb */
[----:B------:R-:W-:Y:S01]  /*16a0*/  LOP3.LUT R3, R2, 0x18, R232, 0xf8, !PT ;  /* 0x0000001802037812 */ /* 0x000fe200078ef8e8 */
[----:B-1----:R-:W-:Y:S01]  /*16b0*/  IMAD.WIDE.U32 R12, R12, c[0x0][0x1a8], R4 ;  /* 0x00006a000c0c7a25 */ /* 0x002fe200078e0004 */
[----:B------:R-:W-:-:S02]  /*16c0*/  SHF.R.U32.HI R2, RZ, 0x3, R2 ;  /* 0x00000003ff027819 */ /* 0x000fc40000011602 */
[--C-:B------:R-:W-:Y:S01]  /*16d0*/  SHF.R.S32.HI R19, RZ, 0x1f, R18.reuse ;  /* 0x0000001fff137819 */ /* 0x100fe20000011412 */
[----:B------:R-:W-:Y:S01]  /*16e0*/  IMAD R219, R8, 0x8, R219 ;  /* 0x0000000808db7824 */ /* 0x000fe200078e02db */
[----:B------:R-:W-:Y:S02]  /*16f0*/  LOP3.LUT R2, R3, R2, RZ, 0x3c, !PT ;  /* 0x0000000203027212 */ /* 0x000fe400078e3cff */
[----:B------:R-:W-:Y:S01]  /*1700*/  IADD3 R5, R13, UR6, RZ ;  /* 0x000000060d057c10 */ /* 0x000fe2000fffe0ff */
[----:B------:R-:W-:Y:S01]  /*1710*/  IMAD.WIDE R20, R20, 0x80, R18 ;  /* 0x0000008014147825 */ /* 0x000fe200078e0212 */
[----:B------:R-:W-:-:S03]  /*1720*/  SHF.R.S32.HI R182, RZ, 0x1f, R180 ;  /* 0x0000001fffb67819 */ /* 0x000fc600000114b4 */
[----:B------:R-:W-:-:S04]  /*1730*/  IMAD.U32 R219, R219, 0x20, R2 ;  /* 0x00000020dbdb7824 */ /* 0x000fc800078e0002 */
[----:B------:R-:W-:Y:S01]  /*1740*/  IMAD.SHL.U32 R219, R219, 0x2, RZ ;  /* 0x00000002dbdb7824 */ /* 0x000fe200078e00ff */
        /* <DEDUP_REMOVED lines=17> */
.L_x_184:
[----:B------:R-:W-:Y:S05]  /*1860*/  BSYNC B0 ;  /* 0x0000000000007941 */ /* 0x000fea0003800000 */
.L_x_183:
[----:B------:R-:W-:Y:S01]  /*1870*/  IADD3 R7, R18, 0x20, RZ ;  /* 0x0000002012077810 */ /* 0x000fe20007ffe0ff */
[----:B------:R-:W-:Y:S03]  /*1880*/  BSSY B0, `(.L_x_185) ;  /* 0x0000014000007945 */ /* 0x000fe60003800000 */
[----:B------:R-:W-:-:S13]  /*1890*/  ISETP.GE.AND P0, PT, R7, UR10, PT ;  /* 0x0000000a07007c0c */ /* 0x000fda000bf06270 */
[----:B------:R-:W-:Y:S05]  /*18a0*/  @P0 BRA `(.L_x_186) ;  /* 0x0000011000000947 */ /* 0x000fea0003800000 */
[----:B------:R-:W-:-:S13]  /*18b0*/  ISETP.GE.AND P0, PT, R232, c[0x0][0x220], PT ;  /* 0x00008800e8007a0c */ /* 0x000fda0003f06270 */
[----:B------:R3:W-:Y:S01]  /*18c0*/  @P0 STS.128 [R219+0x800], RZ ;  /* 0x000800ffdb000388 */ /* 0x0007e20000000c00 */
[----:B------:R-:W-:Y:S05]  /*18d0*/  @P0 BRA `(.L_x_186) ;  /* 0x000000e000000947 */ /* 0x000fea0003800000 */
[----:B------:R-:W-:Y:S01]  /*18e0*/  IADD3 R3, P0, R20, 0x20, RZ ;  /* 0x0000002014037810 */ /* 0x000fe20007f1e0ff */
[----:B--2---:R-:W-:Y:S01]  /*18f0*/  IMAD.MOV.U32 R22, RZ, RZ, R12 ;  /* 0x000000ffff167224 */ /* 0x004fe200078e000c */
        /* <DEDUP_REMOVED lines=12> */
.L_x_186:
[----:B------:R-:W-:Y:S05]  /*19c0*/  BSYNC B0 ;  /* 0x0000000000007941 */ /* 0x000fea0003800000 */
.L_x_185:
        /* <DEDUP_REMOVED lines=21> */
.L_x_188:
[----:B------:R-:W-:Y:S05]  /*1b20*/  BSYNC B0 ;  /* 0x0000000000007941 */ /* 0x000fea0003800000 */
.L_x_187:
[----:B------:R-:W-:Y:S01]  /*1b30*/  IADD3 R3, R18, 0x60, RZ ;  /* 0x0000006012037810 */ /* 0x000fe20007ffe0ff */
[----:B------:R-:W-:Y:S01]  /*1b40*/  UMOV UR18, 0x7 ;  /* 0x0000000700127882 */ /* 0x000fe20000000000 */
[----:B------:R-:W-:Y:S01]  /*1b50*/  BSSY B0, `(.L_x_189) ;  /* 0x0000016000007945 */ /* 0x000fe20003800000 */
[----:B------:R-:W-:Y:S01]  /*1b60*/  ULDC.64 UR8, c[0x0][0x198] ;  /* 0x0000660000087ab9 */ /* 0x000fe20000000a00 */
[----:B------:R-:W-:Y:S01]  /*1b70*/  ISETP.GE.AND P0, PT, R3, UR10, PT ;  /* 0x0000000a03007c0c */ /* 0x000fe2000bf06270 */
[----:B------:R-:W-:Y:S02]  /*1b80*/  USHF.L.U64.HI UR9, UR8, UR18, UR9 ;  /* 0x0000001208097299 */ /* 0x000fe40008010209 */
[----:B------:R-:W-:-:S10]  /*1b90*/  USHF.L.U32 UR25, UR8, 0x7, URZ ;  /* 0x0000000708197899 */ /* 0x000fd4000800063f */
        /* <DEDUP_REMOVED lines=17> */
.L_x_190:
[----:B------:R-:W-:Y:S05]  /*1cb0*/  BSYNC B0 ;  /* 0x0000000000007941 */ /* 0x000fea0003800000 */
.L_x_189:
[-C--:B------:R-:W-:Y:S01]  /*1cc0*/  LEA.HI R14, R14, R0.reuse, RZ, 0x4 ;  /* 0x000000000e0e7211 */ /* 0x080fe200078f20ff */
[C---:B-1----:R-:W-:Y:S01]  /*1cd0*/  IMAD R5, R19.reuse, c[0x0][0x198], RZ ;  /* 0x0000660013057a24 */ /* 0x042fe200078e02ff */
[----:B------:R-:W-:Y:S01]  /*1ce0*/  LOP3.LUT R10, R10, 0xffffffe0, RZ, 0xc0, !PT ;  /* 0xffffffe00a0a7812 */ /* 0x000fe200078ec0ff */
[--C-:B--2---:R-:W-:Y:S01]  /*1cf0*/  IMAD.WIDE.U32 R22, R18, c[0x0][0x198], R232.reuse ;  /* 0x0000660012167a25 */ /* 0x104fe200078e00e8 */
[----:B------:R-:W-:Y:S01]  /*1d00*/  LOP3.LUT R13, R14, 0xfffffff0, RZ, 0xc0, !PT ;  /* 0xfffffff00e0d7812 */ /* 0x000fe200078ec0ff */
[----:B------:R-:W-:Y:S01]  /*1d10*/  BSSY B0, `(.L_x_191) ;  /* 0x0000032000007945 */ /* 0x000fe20003800000 */
[----:B------:R-:W-:Y:S01]  /*1d20*/  IADD3 R10, -R10, R0, RZ ;  /* 0x000000000a0a7210 */ /* 0x000fe20007ffe1ff */
[----:B------:R-:W-:Y:S01]  /*1d30*/  IMAD R2, R19, c[0x0][0x1a0], RZ ;  /* 0x0000680013027a24 */ /* 0x000fe200078e02ff */
[----:B------:R-:W-:Y:S01]  /*1d40*/  IADD3 R220, P1, R22, UR22, RZ ;  /* 0x0000001616dc7c10 */ /* 0x000fe2000ff3e0ff */
[----:B------:R-:W-:Y:S01]  /*1d50*/  IMAD.WIDE.U32 R20, R18, c[0x0][0x1a0], R232 ;  /* 0x0000680012147a25 */ /* 0x000fe200078e00e8 */
[----:B------:R-:W-:-:S03]  /*1d60*/  UIADD3 UR22, UR5, -0x1, URZ ;  /* 0xffffffff05167890 */ /* 0x000fc6000fffe03f */
[----:B------:R-:W-:Y:S01]  /*1d70*/  IMAD.IADD R13, R0, 0x1, -R13 ;  /* 0x00000001000d7824 */ /* 0x000fe200078e0a0d */
[----:B------:R-:W-:Y:S01]  /*1d80*/  IADD3 R4, P0, R20, UR24, RZ ;  /* 0x0000001814047c10 */ /* 0x000fe2000ff1e0ff */
[C---:B------:R-:W-:Y:S01]  /*1d90*/  IMAD R5, R18.reuse, c[0x0][0x19c], R5 ;  /* 0x0000670012057a24 */ /* 0x040fe200078e0205 */
[----:B------:R-:W-:Y:S01]  /*1da0*/  USHF.R.S32.HI UR20, URZ, 0x1f, UR22 ;  /* 0x0000001f3f147899 */ /* 0x000fe20008011416 */
[----:B------:R-:W-:Y:S01]  /*1db0*/  IMAD R2, R18, c[0x0][0x1a4], R2 ;  /* 0x0000690012027a24 */ /* 0x000fe200078e0202 */
[----:B------:R-:W-:Y:S01]  /*1dc0*/  LEA.HI R12, R13, R13, RZ, 0x1 ;  /* 0x0000000d0d0c7211 */ /* 0x000fe200078f08ff */
[----:B------:R-:W-:Y:S01]  /*1dd0*/  IMAD R230, R182, c[0x0][0x1b0], RZ ;  /* 0x00006c00b6e67a24 */ /* 0x000fe200078e02ff */
[----:B------:R-:W-:Y:S01]  /*1de0*/  IADD3.X R221, R23, UR21, R5, P1, !PT ;  /* 0x0000001517dd7c10 */ /* 0x000fe20008ffe405 */
[----:B------:R-:W-:Y:S01]  /*1df0*/  UIMAD UR21, UR22, -0x80, UR4 ;  /* 0xffffff80161578a4 */ /* 0x000fe2000f8e0204 */
[----:B------:R-:W-:Y:S01]  /*1e00*/  IADD3.X R5, R21, UR23, R2, P0, !PT ;  /* 0x0000001715057c10 */ /* 0x000fe200087fe402 */
[C---:B------:R-:W-:Y:S01]  /*1e10*/  IMAD R230, R180.reuse, c[0x0][0x1b4], R230 ;  /* 0x00006d00b4e67a24 */ /* 0x040fe200078e02e6 */
[----:B------:R-:W-:Y:S01]  /*1e20*/  SHF.R.S32.HI R2, RZ, 0x1, R12 ;  /* 0x00000001ff027819 */ /* 0x000fe2000001140c */
[----:B------:R-:W-:Y:S01]  /*1e30*/  IMAD.WIDE.U32 R220, R180, c[0x0][0x1b0], R220 ;  /* 0x00006c00b4dc7a25 */ /* 0x000fe200078e00dc */
[----:B------:R-:W-:Y:S01]  /*1e40*/  SHF.R.S32.HI R11, RZ, 0x1f, R12 ;  /* 0x0000001fff0b7819 */ /* 0x000fe2000001140c */
[----:B------:R-:W-:Y:S01]  /*1e50*/  UIMAD UR6, UR9, UR22, URZ ;  /* 0x00000016090672a4 */ /* 0x000fe2000f8e023f */
[----:B------:R-:W-:Y:S01]  /*1e60*/  ISETP.GE.AND P0, PT, R18, UR21, PT ;  /* 0x0000001512007c0c */ /* 0x000fe2000bf06270 */
[----:B------:R-:W-:Y:S01]  /*1e70*/  IMAD R182, R182, c[0x0][0x1b8], RZ ;  /* 0x00006e00b6b67a24 */ /* 0x000fe200078e02ff */
[----:B------:R-:W-:Y:S01]  /*1e80*/  LEA.HI R11, R11, R2, RZ, 0x2 ;  /* 0x000000020b0b7211 */ /* 0x000fe200078f10ff */
[----:B------:R-:W-:Y:S01]  /*1e90*/  UIMAD UR6, UR20, UR25, UR6 ;  /* 0x00000019140672a4 */ /* 0x000fe2000f8e0206 */
[----:B------:R-:W-:Y:S01]  /*1ea0*/  IADD3 R231, R221, R230, RZ ;  /* 0x000000e6dde77210 */ /* 0x000fe20007ffe0ff */
[----:B------:R-:W-:Y:S01]  /*1eb0*/  IMAD.MOV.U32 R230, RZ, RZ, R220 ;  /* 0x000000ffffe67224 */ /* 0x000fe200078e00dc */
[----:B------:R-:W-:Y:S01]  /*1ec0*/  LOP3.LUT R11, R11, 0xfffffffc, RZ, 0xc0, !PT ;  /* 0xfffffffc0b0b7812 */ /* 0x000fe200078ec0ff */
[C---:B------:R-:W-:Y:S01]  /*1ed0*/  IMAD R182, R180.reuse, c[0x0][0x1bc], R182 ;  /* 0x00006f00b4b67a24 */ /* 0x040fe200078e02b6 */
[----:B------:R-:W-:Y:S01]  /*1ee0*/  MOV R20, UR22 ;  /* 0x0000001600147c02 */ /* 0x000fe20008000f00 */
[----:B------:R-:W-:-:S04]  /*1ef0*/  IMAD.WIDE.U32 R180, R180, c[0x0][0x1b8], R4 ;  /* 0x00006e00b4b47a25 */ /* 0x000fc800078e0004 */
[----:B------:R-:W-:Y:S02]  /*1f00*/  IMAD.IADD R11, R2, 0x1, -R11 ;  /* 0x00000001020b7824 */ /* 0x000fe400078e0a0b */
[----:B------:R-:W-:-:S03]  /*1f10*/  IMAD.WIDE.U32 R20, R20, UR25, R230 ;  /* 0x0000001914147c25 */ /* 0x000fc6000f8e00e6 */
[----:B------:R-:W-:Y:S01]  /*1f20*/  LOP3.LUT P1, RZ, R11, 0x2, RZ, 0xc0, !PT ;  /* 0x000000020bff7812 */ /* 0x000fe2000782c0ff */
[----:B------:R-:W-:Y:S01]  /*1f30*/  IMAD.MOV.U32 R4, RZ, RZ, 0x10 ;  /* 0x00000010ff047424 */ /* 0x000fe200078e00ff */
[----:B------:R-:W-:Y:S01]  /*1f40*/  IADD3 R23, R21, UR6, RZ ;  /* 0x0000000615177c10 */ /* 0x000fe2000fffe0ff */
[----:B------:R-:W-:-:S03]  /*1f50*/  IMAD.IADD R183, R181, 0x1, R182 ;  /* 0x00000001b5b77824 */ /* 0x000fc600078e02b6 */
[----:B------:R-:W-:Y:S01]  /*1f60*/  SEL R4, R4, 0xfffffff0, !P1 ;  /* 0xfffffff004047807 */ /* 0x000fe20004800000 */
        /* <DEDUP_REMOVED lines=12> */
.L_x_192:
[----:B------:R-:W-:Y:S05]  /*2030*/  BSYNC B0 ;  /* 0x0000000000007941 */ /* 0x000fea0003800000 */
.L_x_191:
[----:B------:R-:W-:Y:S01]  /*2040*/  ISETP.GE.AND P0, PT, R7, UR21, PT ;  /* 0x0000001507007c0c */ /* 0x000fe2000bf06270 */
[----:B------:R-:W-:Y:S01]  /*2050*/  UMOV UR23, 0x5 ;  /* 0x0000000500177882 */ /* 0x000fe20000000000 */
[----:B------:R-:W-:Y:S01]  /*2060*/  BSSY B0, `(.L_x_193) ;  /* 0x0000010000007945 */ /* 0x000fe20003800000 */
[----:B------:R-:W-:Y:S02]  /*2070*/  ULDC UR9, c[0x0][0x19c] ;  /* 0x0000670000097ab9 */ /* 0x000fe40000000800 */
[----:B------:R-:W-:Y:S02]  /*2080*/  USHF.L.U32 UR15, UR8, 0x5, URZ ;  /* 0x00000005080f7899 */ /* 0x000fe4000800063f */
[----:B------:R-:W-:-:S06]  /*2090*/  USHF.L.U64.HI UR9, UR8, UR23, UR9 ;  /* 0x0000001708097299 */ /* 0x000fcc0008010209 */
[----:B------:R-:W-:Y:S05]  /*20a0*/  @P0 BRA `(.L_x_194) ;  /* 0x000000b000000947 */ /* 0x000fea0003800000 */
[----:B------:R-:W-:-:S13]  /*20b0*/  ISETP.GE.AND P0, PT, R232, c[0x0][0x220], PT ;  /* 0x00008800e8007a0c */ /* 0x000fda0003f06270 */
[----:B------:R1:W-:Y:S01]  /*20c0*/  @P0 STS.128 [R219+0x2800], RZ ;  /* 0x002800ffdb000388 */ /* 0x0003e20000000c00 */
[----:B------:R-:W-:Y:S05]  /*20d0*/  @P0 BRA `(.L_x_194) ;  /* 0x0000008000000947 */ /* 0x000fea0003800000 */
[----:B------:R-:W-:-:S04]  /*20e0*/  IADD3 R5, P0, R20, UR15, RZ ;  /* 0x0000000f14057c10 */ /* 0x000fc8000ff1e0ff */
[----:B------:R-:W-:Y:S02]  /*20f0*/  IADD3.X R2, R23, UR9, RZ, P0, !PT ;  /* 0x0000000917027c10 */ /* 0x000fe400087fe4ff */
[----:B--2---:R-:W-:-:S04]  /*2100*/  LEA R24, P0, R5, c[0x0][0x168], 0x1 ;  /* 0x00005a0005187a11 */ /* 0x004fc800078008ff */
[----:B------:R-:W-:-:S05]  /*2110*/  LEA.HI.X R25, R5, c[0x0][0x16c], R2, 0x1, P0 ;  /* 0x00005b0005197a11 */ /* 0x000fca00000f0c02 */
[----:B------:R-:W-:Y:S01]  /*2120*/  @!PT LDS RZ, [RZ] ;  /* 0x00000000fffff984 */ /* 0x000fe20000000800 */
[----:B------:R-:W-:Y:S01]  /*2130*/  @!PT LDS RZ, [RZ] ;  /* 0x00000000fffff984 */ /* 0x000fe20000000800 */
[----:B------:R-:W-:Y:S01]  /*2140*/  @!PT LDS RZ, [RZ] ;  /* 0x00000000fffff984 */ /* 0x000fe20000000800 */
[----:B------:R2:W-:Y:S04]  /*2150*/  LDGSTS.E.BYPASS.LTC128B.128 [R219+0x2800], [R24.64] ;  /* 0x0280000018db7fae */ /* 0x0005e8000b901d50 */
.L_x_194:
[----:B------:R-:W-:Y:S05]  /*2160*/  BSYNC B0 ;  /* 0x0000000000007941 */ /* 0x000fea0003800000 */
.L_x_193:
[----:B------:R-:W-:Y:S01]  /*2170*/  ISETP.GE.AND P0, PT, R6, UR21, PT ;  /* 0x0000001506007c0c */ /* 0x000fe2000bf06270 */
[----:B------:R-:W-:-:S12]  /*2180*/  BSSY B0, `(.L_x_195) ;  /* 0x0000010000007945 */ /* 0x000fd80003800000 */
[----:B------:R-:W-:Y:S05]  /*2190*/  @P0 BRA `(.L_x_196) ;  /* 0x000000e000000947 */ /* 0x000fea0003800000 */
[----:B------:R-:W-:-:S13]  /*21a0*/  ISETP.GE.AND P0, PT, R232, c[0x0][0x220], PT ;  /* 0x00008800e8007a0c */ /* 0x000fda0003f06270 */
[----:B------:R1:W-:Y:S01]  /*21b0*/  @P0 STS.128 [R219+0x3000], RZ ;  /* 0x003000ffdb000388 */ /* 0x0003e20000000c00 */
[----:B------:R-:W-:Y:S05]  /*21c0*/  @P0 BRA `(.L_x_196) ;  /* 0x000000b000000947 */ /* 0x000fea0003800000 */
[----:B------:R-:W-:Y:S02]  /*21d0*/  IMAD.U32 R5, RZ, RZ, UR8 ;  /* 0x00000008ff057e24 */ /* 0x000fe4000f8e00ff */
[----:B------:R-:W-:Y:S02]  /*21e0*/  IMAD.MOV.U32 R9, RZ, RZ, c[0x0][0x19c] ;  /* 0x00006700ff097624 */ /* 0x000fe400078e00ff */
[----:B------:R-:W-:Y:S01]  /*21f0*/  IMAD.U32 R2, RZ, RZ, UR8 ;  /* 0x00000008ff027e24 */ /* 0x000fe2000f8e00ff */
[----:B------:R-:W-:-:S04]  /*2200*/  LEA R5, P0, R5, R20, 0x6 ;  /* 0x0000001405057211 */ /* 0x000fc800078030ff */
[----:B------:R-:W-:Y:S02]  /*2210*/  LEA.HI.X R2, R2, R23, R9, 0x6, P0 ;  /* 0x0000001702027211 */ /* 0x000fe400000f3409 */
[----:B--2---:R-:W-:-:S04]  /*2220*/  LEA R24, P0, R5, c[0x0][0x168], 0x1 ;  /* 0x00005a0005187a11 */ /* 0x004fc800078008ff */
[----:B------:R-:W-:-:S05]  /*2230*/  LEA.HI.X R25, R5, c[0x0][0x16c], R2, 0x1, P0 ;  /* 0x00005b0005197a11 */ /* 0x000fca00000f0c02 */
[----:B------:R-:W-:Y:S01]  /*2240*/  @!PT LDS RZ, [RZ] ;  /* 0x00000000fffff984 */ /* 0x000fe20000000800 */
[----:B------:R-:W-:Y:S01]  /*2250*/  @!PT LDS RZ, [RZ] ;  /* 0x00000000fffff984 */ /* 0x000fe20000000800 */
[----:B------:R-:W-:Y:S01]  /*2260*/  @!PT LDS RZ, [RZ] ;  /* 0x00000000fffff984 */ /* 0x000fe20000000800 */
[----:B------:R2:W-:Y:S04]  /*2270*/  LDGSTS.E.BYPASS.LTC128B.128 [R219+0x3000], [R24.64] ;  /* 0x0300000018db7fae */ /* 0x0005e8000b901d50 */
.L_x_196:
[----:B------:R-:W-:Y:S05]  /*2280*/  BSYNC B0 ;  /* 0x0000000000007941 */ /* 0x000fea0003800000 */
.L_x_195:
[----:B------:R-:W-:Y:S01]  /*2290*/  ISETP.GE.AND P0, PT, R3, UR21, PT ;  /* 0x0000001503007c0c */ /* 0x000fe2000bf06270 */
[----:B------:R-:W-:Y:S01]  /*22a0*/  ULDC.64 UR6, c[0x0][0x1a0] ;  /* 0x0000680000067ab9 */ /* 0x000fe20000000a00 */
[----:B------:R-:W-:Y:S01]  /*22b0*/  BSSY B0, `(.L_x_197) ;  /* 0x0000013000007945 */ /* 0x000fe20003800000 */
[----:B------:R-:W-:Y:S02]  /*22c0*/  USHF.L.U64.HI UR7, UR6, UR18, UR7 ;  /* 0x0000001206077299 */ /* 0x000fe40008010207 */
[----:B------:R-:W-:-:S08]  /*22d0*/  USHF.L.U32 UR18, UR6, 0x7, URZ ;  /* 0x0000000706127899 */ /* 0x000fd0000800063f */
[----:B------:R-:W-:Y:S05]  /*22e0*/  @P0 BRA `(.L_x_198) ;  /* 0x000000f000000947 */ /* 0x000fea0003800000 */
[----:B------:R-:W-:-:S13]  /*22f0*/  ISETP.GE.AND P0, PT, R232, c[0x0][0x220], PT ;  /* 0x00008800e8007a0c */ /* 0x000fda0003f06270 */
[----:B------:R1:W-:Y:S01]  /*2300*/  @P0 STS.128 [R219+0x3800], RZ ;  /* 0x003800ffdb000388 */ /* 0x0003e20000000c00 */
[----:B------:R-:W-:Y:S05]  /*2310*/  @P0 BRA `(.L_x_198) ;  /* 0x000000c000000947 */ /* 0x000fea0003800000 */
[----:B------:R-:W-:Y:S01]  /*2320*/  IMAD.U32 R2, RZ, RZ, UR8 ;  /* 0x00000008ff027e24 */ /* 0x000fe2000f8e00ff */
[----:B------:R-:W-:Y:S01]  /*2330*/  ULDC UR24, c[0x0][0x19c] ;  /* 0x0000670000187ab9 */ /* 0x000fe20000000800 */
[----:B------:R-:W-:Y:S01]  /*2340*/  IMAD.MOV.U32 R22, RZ, RZ, R20 ;  /* 0x000000ffff167224 */ /* 0x000fe200078e0014 */
[----:B------:R-:W-:-:S03]  /*2350*/  UIMAD UR24, UR24, 0x60, URZ ;  /* 0x00000060181878a4 */ /* 0x000fc6000f8e023f */
        /* <DEDUP_REMOVED lines=8> */
.L_x_198:
[----:B------:R-:W-:Y:S05]  /*23e0*/  BSYNC B0 ;  /* 0x0000000000007941 */ /* 0x000fea0003800000 */
.L_x_197:
[----:B------:R-:W0:Y:S01]  /*23f0*/  LDGDEPBAR ;  /* 0x00000000000079af */ /* 0x000e220000000000 */
[----:B------:R-:W-:Y:S01]  /*2400*/  LOP3.LUT R5, R16, 0xfffffff8, RZ, 0xc0, !PT ;  /* 0xfffffff810057812 */ /* 0x000fe200078ec0ff */
[----:B------:R-:W-:Y:S01]  /*2410*/  IMAD.SHL.U32 R11, R11, 0x40, RZ ;  /* 0x000000400b0b7824 */ /* 0x000fe200078e00ff */
[----:B------:R-:W-:Y:S01]  /*2420*/  SHF.R.S32.HI R16, RZ, 0x4, R14 ;  /* 0x00000004ff107819 */ /* 0x000fe2000001140e */
[----:B------:R-:W-:Y:S01]  /*2430*/  IMAD.SHL.U32 R15, R15, 0x8, RZ ;  /* 0x000000080f0f7824 */ /* 0x000fe200078e00ff */
[----:B------:R-:W-:Y:S01]  /*2440*/  LOP3.LUT R12, R12, 0x7fffffe, RZ, 0xc0, !PT ;  /* 0x07fffffe0c0c7812 */ /* 0x000fe200078ec0ff */
[----:B------:R-:W-:Y:S01]  /*2450*/  IMAD.IADD R5, R0, 0x1, -R5 ;  /* 0x0000000100057824 */ /* 0x000fe200078e0a05 */
[----:B------:R-:W-:Y:S01]  /*2460*/  SHF.R.S32.HI R9, RZ, 0x1f, R13 ;  /* 0x0000001fff097819 */ /* 0x000fe2000001140d */
[----:B------:R-:W-:Y:S01]  /*2470*/  UIMAD UR24, UR7, UR22, URZ ;  /* 0x00000016071872a4 */ /* 0x000fe2000f8e023f */
[----:B------:R-:W-:Y:S01]  /*2480*/  LEA.HI R17, R14, R16, RZ, 0x1 ;  /* 0x000000100e117211 */ /* 0x000fe200078f08ff */
[----:B------:R-:W-:Y:S01]  /*2490*/  IMAD.IADD R12, R13, 0x1, -R12 ;  /* 0x000000010d0c7824 */ /* 0x000fe200078e0a0c */
[----:B------:R-:W-:Y:S01]  /*24a0*/  LEA.HI R14, R5, R5, RZ, 0x1 ;  /* 0x00000005050e7211 */ /* 0x000fe200078f08ff */
[----:B------:R-:W-:Y:S01]  /*24b0*/  IMAD.MOV.U32 R182, RZ, RZ, R180 ;  /* 0x000000ffffb67224 */ /* 0x000fe200078e00b4 */
[----:B------:R-:W-:Y:S01]  /*24c0*/  LEA.HI R9, R9, R13, RZ, 0x3 ;  /* 0x0000000d09097211 */ /* 0x000fe200078f18ff */
[----:B------:R-:W-:Y:S01]  /*24d0*/  UIMAD UR24, UR20, UR18, UR24 ;  /* 0x00000012141872a4 */ /* 0x000fe2000f8e0218 */
[----:B------:R-:W-:Y:S01]  /*24e0*/  ISETP.GE.AND P0, PT, R18, UR21, PT ;  /* 0x0000001512007c0c */ /* 0x000fe2000bf06270 */
[----:B------:R-:W-:Y:S01]  /*24f0*/  IMAD.SHL.U32 R218, R0, 0x2, RZ ;  /* 0x0000000200da7824 */ /* 0x000fe200078e00ff */
[----:B------:R-:W-:Y:S01]  /*2500*/  SHF.R.S32.HI R2, RZ, 0x1f, R10 ;  /* 0x0000001fff027819 */ /* 0x000fe2000001140a */
[----:B------:R-:W-:Y:S01]  /*2510*/  BSSY B0, `(.L_x_199) ;  /* 0x0000032000007945 */ /* 0x000fe20003800000 */
[----:B------:R-:W-:-:S02]  /*2520*/  LOP3.LUT R17, R17, 0xfffffffe, RZ, 0xc0, !PT ;  /* 0xfffffffe11117812 */ /* 0x000fc400078ec0ff */
[----:B------:R-:W-:Y:S02]  /*2530*/  LOP3.LUT R13, R14, 0x7fffffe, RZ, 0xc0, !PT ;  /* 0x07fffffe0e0d7812 */ /* 0x000fe400078ec0ff */
[----:B------:R-:W-:Y:S01]  /*2540*/  LEA.HI R217, R2, R10, RZ, 0x2 ;  /* 0x0000000a02d97211 */ /* 0x000fe200078f10ff */
[----:B------:R-:W-:-:S04]  /*2550*/  DEPBAR.LE SB0, 0x0 ;  /* 0x000080000000791a */ /* 0x000fc80000000000 */
[----:B------:R-:W-:Y:S01]  /*2560*/  BAR.SYNC.DEFER_BLOCKING 0x0 ;  /* 0x0000000000007b1d */ /* 0x000fe20000010000 */
[----:B------:R-:W-:Y:S01]  /*2570*/  IMAD.IADD R17, R16, 0x1, -R17 ;  /* 0x0000000110117824 */ /* 0x000fe200078e0a11 */
[----:B------:R-:W-:Y:S01]  /*2580*/  SHF.R.S32.HI R2, RZ, 0x1, R14 ;  /* 0x00000001ff027819 */ /* 0x000fe2000001140e */
[----:B------:R-:W-:Y:S01]  /*2590*/  IMAD.IADD R13, R5, 0x1, -R13 ;  /* 0x00000001050d7824 */ /* 0x000fe200078e0a0d */
[----:B------:R-:W-:Y:S01]  /*25a0*/  LOP3.LUT R10, R11, 0xc0, RZ, 0xc0, !PT ;  /* 0x000000c00b0a7812 */ /* 0x000fe200078ec0ff */
[----:B------:R-:W-:Y:S01]  /*25b0*/  IMAD.SHL.U32 R5, R9, 0x20, RZ ;  /* 0x0000002009057824 */ /* 0x000fe200078e00ff */
[----:B------:R-:W-:Y:S01]  /*25c0*/  LEA R0, R8, UR19, 0x4 ;  /* 0x0000001308007c11 */ /* 0x000fe2000f8e20ff */
[C---:B------:R-:W-:Y:S01]  /*25d0*/  IMAD R215, R17.reuse, 0x8, R13 ;  /* 0x0000000811d77824 */ /* 0x040fe200078e020d */
[----:B------:R-:W-:Y:S01]  /*25e0*/  SHF.R.S32.HI R217, RZ, 0x2, R217 ;  /* 0x00000002ffd97819 */ /* 0x000fe200000114d9 */
[----:B------:R-:W-:Y:S01]  /*25f0*/  IMAD.SHL.U32 R11, R17, 0x8, RZ ;  /* 0x00000008110b7824 */ /* 0x000fe200078e00ff */
[----:B------:R-:W-:Y:S01]  /*2600*/  LOP3.LUT R5, R5, 0xffffff00, RZ, 0xc0, !PT ;  /* 0xffffff0005057812 */ /* 0x000fe200078ec0ff */
[----:B------:R-:W-:Y:S01]  /*2610*/  IMAD.SHL.U32 R13, R2, 0x40, RZ ;  /* 0x00000040020d7824 */ /* 0x000fe200078e00ff */
[----:B------:R-:W-:Y:S01]  /*2620*/  LOP3.LUT R218, R218, 0x6, RZ, 0xc0, !PT ;  /* 0x00000006dada7812 */ /* 0x000fe200078ec0ff */
[----:B------:R-:W-:Y:S01]  /*2630*/  IMAD.IADD R0, R0, 0x1, R217 ;  /* 0x0000000100007824 */ /* 0x000fe200078e02d9 */
[----:B------:R-:W-:Y:S01]  /*2640*/  LOP3.LUT R11, R10, 0x8, R11, 0xf8, !PT ;  /* 0x000000080a0b7812 */ /* 0x000fe200078ef80b */
[--C-:B------:R-:W-:Y:S01]  /*2650*/  IMAD R9, R8, 0x200, R5.reuse ;  /* 0x0000020008097824 */ /* 0x100fe200078e0205 */
[----:B------:R-:W-:Y:S01]  /*2660*/  SHF.R.U32.HI R10, RZ, 0x3, R10 ;  /* 0x00000003ff0a7819 */ /* 0x000fe2000001160a */
[C---:B------:R-:W-:Y:S01]  /*2670*/  IMAD R5, R12.reuse, 0x20, R5 ;  /* 0x000000200c057824 */ /* 0x040fe200078e0205 */
[----:B------:R-:W-:Y:S01]  /*2680*/  LOP3.LUT R13, R13, 0xc0, RZ, 0xc0, !PT ;  /* 0x000000c00d0d7812 */ /* 0x000fe200078ec0ff */
[----:B------:R-:W-:Y:S01]  /*2690*/  IMAD R9, R12, 0x20, R9 ;  /* 0x000000200c097824 */ /* 0x000fe200078e0209 */
[----:B------:R-:W-:Y:S01]  /*26a0*/  LOP3.LUT R10, R11, R10, RZ, 0x3c, !PT ;  /* 0x0000000a0b0a7212 */ /* 0x000fe200078e3cff */
[----:B------:R-:W-:Y:S01]  /*26b0*/  IMAD.U32 R11, RZ, RZ, UR22 ;  /* 0x00000016ff0b7e24 */ /* 0x000fe2000f8e00ff */
[----:B------:R-:W-:Y:S01]  /*26c0*/  LOP3.LUT R15, R13, 0x8, R15, 0xf8, !PT ;  /* 0x000000080d0f7812 */ /* 0x000fe200078ef80f */
[----:B------:R1:W-:Y:S01]  /*26d0*/  @P0 STS [R219+0x4000], RZ ;  /* 0x004000ffdb000388 */ /* 0x0003e20000000800 */
[----:B------:R-:W-:Y:S01]  /*26e0*/  SHF.R.U32.HI R13, RZ, 0x3, R13 ;  /* 0x00000003ff0d7819 */ /* 0x000fe2000001160d */
[----:B------:R-:W-:-:S02]  /*26f0*/  IMAD.IADD R216, R10, 0x1, R9 ;  /* 0x000000010ad87824 */ /* 0x000fc400078e0209 */
[----:B------:R1:W-:Y:S01]  /*2700*/  @P0 STS [R219+0x4004], RZ ;  /* 0x004004ffdb000388 */ /* 0x0003e20000000800 */
[----:B------:R-:W-:Y:S01]  /*2710*/  LOP3.LUT R13, R15, R13, RZ, 0x3c, !PT ;  /* 0x0000000d0f0d7212 */ /* 0x000fe200078e3cff */
[----:B------:R-:W-:Y:S02]  /*2720*/  IMAD.IADD R5, R10, 0x1, R5 ;  /* 0x000000010a057824 */ /* 0x000fe400078e0205 */
[----:B------:R1:W-:Y:S01]  /*2730*/  @P0 STS.64 [R219+0x4008], RZ ;  /* 0x004008ffdb000388 */ /* 0x0003e20000000a00 */
[----:B------:R-:W-:-:S04]  /*2740*/  IMAD.WIDE.U32 R10, R11, UR18, R182 ;  /* 0x000000120b0a7c25 */ /* 0x000fc8000f8e00b6 */
[----:B------:R-:W-:Y:S01]  /*2750*/  IMAD.U32 R215, R215, 0x20, R13 ;  /* 0x00000020d7d77824 */ /* 0x000fe200078e000d */
[----:B------:R-:W-:Y:S01]  /*2760*/  IADD3 R13, R11, UR24, RZ ;  /* 0x000000180b0d7c10 */ /* 0x000fe2000fffe0ff */
        /* <DEDUP_REMOVED lines=12> */
.L_x_200:
[----:B------:R-:W-:Y:S05]  /*2830*/  BSYNC B0 ;  /* 0x0000000000007941 */ /* 0x000fea0003800000 */
.L_x_199:
[----:B------:R-:W-:Y:S01]  /*2840*/  ISETP.GE.AND P0, PT, R7, UR21, PT ;  /* 0x0000001507007c0c */ /* 0x000fe2000bf06270 */
[----:B------:R-:W-:Y:S01]  /*2850*/  ULDC UR19, c[0x0][0x1a4] ;  /* 0x0000690000137ab9 */ /* 0x000fe20000000800 */
[----:B------:R-:W-:Y:S01]  /*2860*/  BSSY B0, `(.L_x_201) ;  /* 0x0000010000007945 */ /* 0x000fe20003800000 */
[----:B------:R-:W-:Y:S02]  /*2870*/  USHF.L.U32 UR20, UR6, 0x5, URZ ;  /* 0x0000000506147899 */ /* 0x000fe4000800063f */
[----:B------:R-:W-:-:S08]  /*2880*/  USHF.L.U64.HI UR19, UR6, UR23, UR19 ;  /* 0x0000001706137299 */ /* 0x000fd00008010213 */
[----:B------:R1:W-:Y:S01]  /*2890*/  @P0 STS.128 [R219+0x4800], RZ ;  /* 0x004800ffdb000388 */ /* 0x0003e20000000c00 */
[----:B------:R-:W-:Y:S05]  /*28a0*/  @P0 BRA `(.L_x_202) ;  /* 0x000000b000000947 */ /* 0x000fea0003800000 */
[----:B------:R-:W-:-:S13]  /*28b0*/  ISETP.GE.AND P0, PT, R232, c[0x0][0x220], PT ;  /* 0x00008800e8007a0c */ /* 0x000fda0003f06270 */
[----:B------:R1:W-:Y:S01]  /*28c0*/  @P0 STS.128 [R219+0x4800], RZ ;  /* 0x004800ffdb000388 */ /* 0x0003e20000000c00 */
[----:B------:R-:W-:Y:S05]  /*28d0*/  @P0 BRA `(.L_x_202) ;  /* 0x0000008000000947 */ /* 0x000fea0003800000 */
[----:B-1----:R-:W-:-:S04]  /*28e0*/  IADD3 R8, P0, R10, UR20, RZ ;  /* 0x000000140a087c10 */ /* 0x002fc8000ff1e0ff */
[----:B------:R-:W-:Y:S02]  /*28f0*/  IADD3.X R7, R13, UR19, RZ, P0, !PT ;  /* 0x000000130d077c10 */ /* 0x000fe400087fe4ff */
[----:B------:R-:W-:-:S04]  /*2900*/  LEA R14, P0, R8, c[0x0][0x170], 0x1 ;  /* 0x00005c00080e7a11 */ /* 0x000fc800078008ff */
[----:B------:R-:W-:-:S05]  /*2910*/  LEA.HI.X R15, R8, c[0x0][0x174], R7, 0x1, P0 ;  /* 0x00005d00080f7a11 */ /* 0x000fca00000f0c07 */
[----:B------:R-:W-:Y:S01]  /*2920*/  @!PT LDS RZ, [RZ] ;  /* 0x00000000fffff984 */ /* 0x000fe20000000800 */
[----:B------:R-:W-:Y:S01]  /*2930*/  @!PT LDS RZ, [RZ] ;  /* 0x00000000fffff984 */ /* 0x000fe20000000800 */
[----:B------:R-:W-:Y:S01]  /*2940*/  @!PT LDS RZ, [RZ] ;  /* 0x00000000fffff984 */ /* 0x000fe20000000800 */
[----:B------:R1:W-:Y:S04]  /*2950*/  LDGSTS.E.BYPASS.LTC128B.128 [R219+0x4800], [R14.64] ;  /* 0x048000000edb7fae */ /* 0x0003e8000b901d50 */
.L_x_202:
[----:B------:R-:W-:Y:S05]  /*2960*/  BSYNC B0 ;  /* 0x0000000000007941 */ /* 0x000fea0003800000 */
.L_x_201:
[----:B------:R-:W-:Y:S01]  /*2970*/  ISETP.GE.AND P0, PT, R6, UR21, PT ;  /* 0x0000001506007c0c */ /* 0x000fe2000bf06270 */
[----:B------:R-:W-:-:S12]  /*2980*/  BSSY B0, `(.L_x_203) ;  /* 0x0000011000007945 */ /* 0x000fd80003800000 */
[----:B------:R1:W-:Y:S01]  /*2990*/  @P0 STS.128 [R219+0x5000], RZ ;  /* 0x005000ffdb000388 */ /* 0x0003e20000000c00 */
[----:B------:R-:W-:Y:S05]  /*29a0*/  @P0 BRA `(.L_x_204) ;  /* 0x000000e000000947 */ /* 0x000fea0003800000 */
[----:B------:R-:W-:-:S13]  /*29b0*/  ISETP.GE.AND P0, PT, R232, c[0x0][0x220], PT ;  /* 0x00008800e8007a0c */ /* 0x000fda0003f06270 */
[----:B------:R1:W-:Y:S01]  /*29c0*/  @P0 STS.128 [R219+0x5000], RZ ;  /* 0x005000ffdb000388 */ /* 0x0003e20000000c00 */
[----:B------:R-:W-:Y:S05]  /*29d0*/  @P0 BRA `(.L_x_204) ;  /* 0x000000b000000947 */ /* 0x000fea0003800000 */
[----:B------:R-:W-:Y:S02]  /*29e0*/  IMAD.U32 R7, RZ, RZ, UR6 ;  /* 0x00000006ff077e24 */ /* 0x000fe4000f8e00ff */
[----:B-1----:R-:W-:Y:S02]  /*29f0*/  IMAD.MOV.U32 R8, RZ, RZ, c[0x0][0x1a4] ;  /* 0x00006900ff087624 */ /* 0x002fe400078e00ff */
[----:B------:R-:W-:Y:S01]  /*2a00*/  IMAD.U32 R6, RZ, RZ, UR6 ;  /* 0x00000006ff067e24 */ /* 0x000fe2000f8e00ff */
        /* <DEDUP_REMOVED lines=8> */
.L_x_204:
[----:B------:R-:W-:Y:S05]  /*2a90*/  BSYNC B0 ;  /* 0x0000000000007941 */ /* 0x000fea0003800000 */
.L_x_203:
[----:B------:R-:W-:Y:S01]  /*2aa0*/  ISETP.GE.AND P0, PT, R3, UR21, PT ;  /* 0x0000001503007c0c */ /* 0x000fe2000bf06270 */
[----:B------:R-:W-:Y:S01]  /*2ab0*/  UIADD3 UR21, UR4, 0x1, -UR14 ;  /* 0x0000000104157890 */ /* 0x000fe2000fffe80e */
[----:B------:R-:W-:Y:S01]  /*2ac0*/  BSSY B0, `(.L_x_205) ;  /* 0x0000016000007945 */ /* 0x000fe20003800000 */
[----:B------:R-:W-:Y:S02]  /*2ad0*/  ULDC UR24, c[0x0][0x2e8] ;  /* 0x0000ba0000187ab9 */ /* 0x000fe40000000800 */
[----:B------:R-:W-:Y:S02]  /*2ae0*/  ULDC UR23, c[0x0][0x2e4] ;  /* 0x0000b90000177ab9 */ /* 0x000fe40000000800 */
[----:B------:R-:W-:Y:S02]  /*2af0*/  UIADD3 UR24, UR21, UR24, URZ ;  /* 0x0000001815187290 */ /* 0x000fe4000fffe03f */
[----:B------:R-:W-:-:S04]  /*2b00*/  UIADD3 UR23, UR4, -UR23, -UR14 ;  /* 0x8000001704177290 */ /* 0x000fc8000fffe80e */
[----:B------:R1:W-:Y:S01]  /*2b10*/  @P0 STS.128 [R219+0x5800], RZ ;  /* 0x005800ffdb000388 */ /* 0x0003e20000000c00 */
        /* <DEDUP_REMOVED lines=16> */
.L_x_206:
[----:B------:R-:W-:Y:S05]  /*2c20*/  BSYNC B0 ;  /* 0x0000000000007941 */ /* 0x000fea0003800000 */
.L_x_205:
[----:B------:R-:W-:Y:S01]  /*2c30*/  IMAD.SHL.U32 R216, R216, 0x2, RZ ;  /* 0x00000002d8d87824 */ /* 0x000fe200078e00ff */
[----:B------:R-:W-:Y:S01]  /*2c40*/  LOP3.LUT P0, RZ, R2, 0x2, RZ, 0xc0, !PT ;  /* 0x0000000202ff7812 */ /* 0x000fe2000780c0ff */
[----:B------:R-:W-:Y:S01]  /*2c50*/  IMAD.SHL.U32 R215, R215, 0x2, RZ ;  /* 0x00000002d7d77824 */ /* 0x000fe200078e00ff */
[----:B------:R-:W-:Y:S01]  /*2c60*/  IADD3 R228, R0, UR24, RZ ;  /* 0x0000001800e47c10 */ /* 0x000fe2000fffe0ff */
[----:B------:R-:W-:Y:S01]  /*2c70*/  IMAD R214, R4, 0x2, R216 ;  /* 0x0000000204d67824 */ /* 0x000fe200078e02d8 */
[----:B------:R-:W-:Y:S01]  /*2c80*/  LDSM.16.M88.4 R76, [R216] ;  /* 0x00000000d84c783b */ /* 0x000fe20000000200 */
[----:B------:R-:W-:Y:S01]  /*2c90*/  IADD3 R226, R0, 0x8, RZ ;  /* 0x0000000800e27810 */ /* 0x000fe20007ffe0ff */
[----:B------:R-:W-:Y:S01]  /*2ca0*/  UISETP.GT.AND UP0, UPT, UR22, UR11, UPT ;  /* 0x0000000b1600728c */ /* 0x000fe2000bf04270 */
[C---:B------:R-:W-:Y:S01]  /*2cb0*/  IADD3 R2, R215.reuse, 0x2000, RZ ;  /* 0x00002000d7027810 */ /* 0x040fe20007ffe0ff */
[----:B------:R-:W5:Y:S01]  /*2cc0*/  LDSM.16.M88.4 R64, [R215+0x2000] ;  /* 0x00200000d740783b */ /* 0x000f620000000200 */
[----:B------:R-:W-:-:S02]  /*2cd0*/  IADD3 R213, R215, 0x2020, RZ ;  /* 0x00002020d7d57810 */ /* 0x000fc40007ffe0ff */
[----:B------:R-:W-:Y:S01]  /*2ce0*/  IADD3 R229, R0, UR23, RZ ;  /* 0x0000001700e57c10 */ /* 0x000fe2000fffe0ff */
[----:B-1----:R-:W-:Y:S01]  /*2cf0*/  LDSM.16.M88.4 R8, [R216+0x1000] ;  /* 0x00100000d808783b */ /* 0x002fe20000000200 */
[----:B------:R-:W-:Y:S02]  /*2d00*/  @P0 IADD3 R213, R2, -0x20, RZ ;  /* 0xffffffe002d50810 */ /* 0x000fe40007ffe0ff */
[----:B------:R-:W-:Y:S01]  /*2d10*/  IADD3 R224, R0, 0x40, RZ ;  /* 0x0000004000e07810 */ /* 0x000fe20007ffe0ff */
[----:B------:R-:W1:Y:S01]  /*2d20*/  LDSM.16.M88.4 R92, [R215+0x3400] ;  /* 0x00340000d75c783b */ /* 0x000e620000000200 */
[----:B------:R-:W-:Y:S02]  /*2d30*/  IMNMX R228, R228, UR4, PT ;  /* 0x00000004e4e47c17 */ /* 0x000fe4000b800200 */
[----:B------:R-:W-:Y:S01]  /*2d40*/  IADD3 R0, R0, 0x48, RZ ;  /* 0x0000004800007810 */ /* 0x000fe20007ffe0ff */
[----:B------:R-:W-:Y:S01]  /*2d50*/  LDSM.16.M88.4 R168, [R213] ;  /* 0x00000000d5a8783b */ /* 0x000fe20000000200 */
[----:B------:R-:W-:-:S02]  /*2d60*/  IADD3 R227, R226, UR23, RZ ;  /* 0x00000017e2e37c10 */ /* 0x000fc4000fffe0ff */
[----:B------:R-:W-:Y:S01]  /*2d70*/  IADD3 R226, R226, UR24, RZ ;  /* 0x00000018e2e27c10 */ /* 0x000fe2000fffe0ff */
[----:B------:R-:W2:Y:S01]  /*2d80*/  LDSM.16.M88.4 R164, [R214] ;  /* 0x00000000d6a4783b */ /* 0x000ea20000000200 */
[----:B------:R-:W-:Y:S02]  /*2d90*/  IMNMX R229, RZ, R229, !PT ;  /* 0x000000e5ffe57217 */ /* 0x000fe40007800200 */
[C---:B------:R-:W-:Y:S01]  /*2da0*/  IADD3 R225, R224.reuse, UR23, RZ ;  /* 0x00000017e0e17c10 */ /* 0x040fe2000fffe0ff */
[----:B------:R-:W3:Y:S01]  /*2db0*/  LDSM.16.M88.4 R124, [R215+0x2400] ;  /* 0x00240000d77c783b */ /* 0x000ee20000000200 */
[----:B------:R-:W-:Y:S02]  /*2dc0*/  IADD3 R224, R224, UR24, RZ ;  /* 0x00000018e0e07c10 */ /* 0x000fe4000fffe0ff */
[----:B------:R-:W-:Y:S01]  /*2dd0*/  IADD3 R222, R0, UR24, RZ ;  /* 0x0000001800de7c10 */ /* 0x000fe2000fffe0ff */
[----:B------:R-:W-:Y:S01]  /*2de0*/  LDSM.16.M88.4 R172, [R214+0x1000] ;  /* 0x00100000d6ac783b */ /* 0x000fe20000000200 */
[----:B------:R-:W-:-:S02]  /*2df0*/  IMNMX R226, R226, UR4, PT ;  /* 0x00000004e2e27c17 */ /* 0x000fc4000b800200 */
[----:B------:R-:W-:Y:S01]  /*2e00*/  IADD3 R223, R0, UR23, RZ ;  /* 0x0000001700df7c10 */ /* 0x000fe2000fffe0ff */
[----:B------:R-:W4:Y:S01]  /*2e10*/  LDSM.16.M88.4 R144, [R213+0x1400] ;  /* 0x00140000d590783b */ /* 0x000f220000000200 */
[----:B------:R-:W-:Y:S02]  /*2e20*/  IMNMX R224, R224, UR4, PT ;  /* 0x00000004e0e07c17 */ /* 0x000fe4000b800200 */
[----:B------:R-:W-:Y:S01]  /*2e30*/  IMNMX R222, R222, UR4, PT ;  /* 0x00000004dede7c17 */ /* 0x000fe2000b800200 */
[----:B------:R-:W2:Y:S01]  /*2e40*/  LDSM.16.M88.4 R176, [R215+0x3c00] ;  /* 0x003c0000d7b0783b */ /* 0x000ea20000000200 */
[----:B------:R-:W-:Y:S02]  /*2e50*/  IMNMX R227, RZ, R227, !PT ;  /* 0x000000e3ffe37217 */ /* 0x000fe40007800200 */
[----:B------:R-:W-:Y:S01]  /*2e60*/  IMNMX R225, RZ, R225, !PT ;  /* 0x000000e1ffe17217 */ /* 0x000fe20007800200 */
[----:B------:R-:W2:Y:S01]  /*2e70*/  LDSM.16.M88.4 R116, [R215+0x2800] ;  /* 0x00280000d774783b */ /* 0x000ea20000000200 */
[----:B------:R-:W-:-:S02]  /*2e80*/  IMNMX R223, RZ, R223, !PT ;  /* 0x000000dfffdf7217 */ /* 0x000fc40007800200 */
[C---:B------:R-:W-:Y:S01]  /*2e90*/  IADD3 R210, R213.reuse, 0x400, RZ ;  /* 0x00000400d5d27810 */ /* 0x040fe20007ffe0ff */
[----:B-----5:R-:W-:Y:S01]  /*2ea0*/  HMMA.16816.F32 R72, R76, R64, RZ ;  /* 0x000000404c48723c */ /* 0x020fe200000018ff */
[----:B------:R-:W5:Y:S01]  /*2eb0*/  LDSM.16.M88.4 R108, [R215+0x2c00] ;  /* 0x002c0000d76c783b */ /* 0x000f620000000200 */
[C---:B------:R-:W-:Y:S02]  /*2ec0*/  IADD3 R209, R213.reuse, 0x800, RZ ;  /* 0x00000800d5d17810 */ /* 0x040fe40007ffe0ff */
[C---:B------:R-:W-:Y:S01]  /*2ed0*/  IADD3 R208, R213.reuse, 0xc00, RZ ;  /* 0x00000c00d5d07810 */ /* 0x040fe20007ffe0ff */
[----:B------:R-:W2:Y:S01]  /*2ee0*/  LDSM.16.M88.4 R100, [R215+0x3000] ;  /* 0x00300000d764783b */ /* 0x000ea20000000200 */
[C---:B------:R-:W-:Y:S02]  /*2ef0*/  IADD3 R207, R213.reuse, 0x1000, RZ ;  /* 0x00001000d5cf7810 */ /* 0x040fe40007ffe0ff */
[----:B-1----:R-:W-:Y:S01]  /*2f00*/  HMMA.16816.F32 R28, R8, R92, RZ ;  /* 0x0000005c081c723c */ /* 0x002fe200000018ff */
[----:B------:R-:W1:Y:S01]  /*2f10*/  LDSM.16.M88.4 R84, [R215+0x3800] ;  /* 0x00380000d754783b */ /* 0x000e620000000200 */
[----:B------:R-:W-:-:S02]  /*2f20*/  IADD3 R206, R213, 0x1400, RZ ;  /* 0x00001400d5ce7810 */ /* 0x000fc40007ffe0ff */
[C---:B------:R-:W-:Y:S01]  /*2f30*/  IADD3 R205, R213.reuse, 0x1800, RZ ;  /* 0x00001800d5cd7810 */ /* 0x040fe20007ffe0ff */
[----:B------:R-:W1:Y:S01]  /*2f40*/  LDSM.16.M88.4 R160, [R213+0x400] ;  /* 0x00040000d5a0783b */ /* 0x000e620000000200 */
[----:B------:R-:W-:Y:S02]  /*2f50*/  IADD3 R204, R213, 0x1c00, RZ ;  /* 0x00001c00d5cc7810 */ /* 0x000fe40007ffe0ff */
[----:B--2---:R-:W-:Y:S01]  /*2f60*/  HMMA.16816.F32 R24, R8, R94, RZ ;  /* 0x0000005e0818723c */ /* 0x004fe200000018ff */
[----:B------:R-:W2:Y:S04]  /*2f70*/  LDSM.16.M88.4 R136, [R213+0x1c00] ;  /* 0x001c0000d588783b */ /* 0x000ea80000000200 */
[----:B------:R-:W-:Y:S03]  /*2f80*/  LDSM.16.M88.4 R156, [R213+0x800] ;  /* 0x00080000d59c783b */ /* 0x000fe60000000200 */
[C---:B------:R-:W-:Y:S01]  /*2f90*/  HMMA.16816.F32 R96, R76.reuse, R92, RZ ;  /* 0x0000005c4c60723c */ /* 0x040fe200000018ff */
[----:B------:R-:W1:Y:S04]  /*2fa0*/  LDSM.16.M88.4 R140, [R213+0x1800] ;  /* 0x00180000d58c783b */ /* 0x000e680000000200 */
[----:B------:R-:W1:Y:S03]  /*2fb0*/  LDSM.16.M88.4 R152, [R213+0xc00] ;  /* 0x000c0000d598783b */ /* 0x000e660000000200 */
[----:B------:R-:W-:Y:S01]  /*2fc0*/  HMMA.16816.F32 R92, R76, R94, RZ ;  /* 0x0000005e4c5c723c */ /* 0x000fe200000018ff */
[----:B------:R-:W1:Y:S04]  /*2fd0*/  LDSM.16.M88.4 R148, [R213+0x1000] ;  /* 0x00100000d594783b */ /* 0x000e680000000200 */
[----:B------:R-:W0:Y:S03]  /*2fe0*/  LDGDEPBAR ;  /* 0x00000000000079af */ /* 0x000e260000000000 */
[----:B------:R-:W-:Y:S08]  /*2ff0*/  HMMA.16816.F32 R68, R8, R64, RZ ;  /* 0x000000400844723c */ /* 0x000ff000000018ff */
[-C--:B------:R-:W-:Y:S08]  /*3000*/  HMMA.16816.F32 R132, R76, R66.reuse, RZ ;  /* 0x000000424c84723c */ /* 0x080ff000000018ff */
[----:B------:R-:W-:Y:S01]  /*3010*/  HMMA.16816.F32 R64, R8, R66, RZ ;  /* 0x000000420840723c */ /* 0x000fe200000018ff */
[----:B------:R-:W-:-:S07]  /*3020*/  DEPBAR.LE SB0, 0x0 ;  /* 0x000080000000791a */ /* 0x000fce0000000000 */
[----:B------:R-:W-:Y:S08]  /*3030*/  HMMA.16816.F32 R72, R164, R168, R72 ;  /* 0x000000a8a448723c */ /* 0x000ff00000001848 */
[----:B---3--:R-:W-:Y:S08]  /*3040*/  HMMA.16816.F32 R128, R76, R124, RZ ;  /* 0x0000007c4c80723c */ /* 0x008ff000000018ff */
[-C--:B----4-:R-:W-:Y:S08]  /*3050*/  HMMA.16816.F32 R24, R172, R146.reuse, R24 ;  /* 0x00000092ac18723c */ /* 0x090ff00000001818 */
[----:B------:R-:W-:Y:S07]  /*3060*/  HMMA.16816.F32 R92, R164, R146, R92 ;  /* 0x00000092a45c723c */ /* 0x000fee000000185c */
[----:B------:R-:W-:Y:S01]  /*3070*/  IMAD.U32 R147, RZ, RZ, UR22 ;  /* 0x00000016ff937e24 */ /* 0x000fe2000f8e00ff */
[----:B------:R-:W-:Y:S03]  /*3080*/  HMMA.16816.F32 R68, R172, R168, R68 ;  /* 0x000000a8ac44723c */ /* 0x000fe60000001844 */
[----:B------:R-:W-:-:S05]  /*3090*/  IMAD R147, R147, 0x80, R218 ;  /* 0x0000008093937824 */ /* 0x000fca00078e02da */
[----:B------:R-:W-:Y:S01]  /*30a0*/  HMMA.16816.F32 R132, R164, R170, R132 ;  /* 0x000000aaa484723c */ /* 0x000fe20000001884 */
[C---:B------:R-:W-:Y:S02]  /*30b0*/  ISETP.GE.AND P1, PT, R147.reuse, R228, PT ;  /* 0x000000e49300720c */ /* 0x040fe40003f26270 */
[C---:B------:R-:W-:Y:S02]  /*30c0*/  IADD3 R0, R147.reuse, 0x1, RZ ;  /* 0x0000000193007810 */ /* 0x040fe40007ffe0ff */
[C---:B------:R-:W-:Y:S02]  /*30d0*/  ISETP.LT.OR P1, PT, R147.reuse, R229, P1 ;  /* 0x000000e59300720c */ /* 0x040fe40000f21670 */
[----:B------:R-:W-:Y:S01]  /*30e0*/  ISETP.GE.AND P0, PT, R147, R226, PT ;  /* 0x000000e29300720c */ /* 0x000fe20003f06270 */
[----:B------:R-:W-:Y:S01]  /*30f0*/  HMMA.16816.F32 R60, R8, R124, RZ ;  /* 0x0000007c083c723c */ /* 0x000fe200000018ff */
[----:B------:R-:W-:Y:S02]  /*3100*/  ISETP.GE.AND P3, PT, R0, R228, PT ;  /* 0x000000e40000720c */ /* 0x000fe40003f66270 */
[----:B------:R-:W-:-:S02]  /*3110*/  FSEL R3, R72, -INF , !P1 ;  /* 0xff80000048037808 */ /* 0x000fc40004800000 */
[C---:B------:R-:W-:Y:S02]  /*3120*/  ISETP.GE.AND P4, PT, R147.reuse, R224, PT ;  /* 0x000000e09300720c */ /* 0x040fe40003f86270 */
[C---:B------:R-:W-:Y:S01]  /*3130*/  ISETP.GE.AND P1, PT, R147.reuse, R222, PT ;  /* 0x000000de9300720c */ /* 0x040fe20003f26270 */
[-C--:B------:R-:W-:Y:S01]  /*3140*/  HMMA.16816.F32 R12, R8, R176.reuse, RZ ;  /* 0x000000b0080c723c */ /* 0x080fe200000018ff */
[C---:B------:R-:W-:Y:S02]  /*3150*/  ISETP.LT.OR P0, PT, R147.reuse, R227, P0 ;  /* 0x000000e39300720c */ /* 0x040fe40000701670 */
[----:B------:R-:W-:Y:S02]  /*3160*/  IADD3 R6, R147, 0x8, RZ ;  /* 0x0000000893067810 */ /* 0x000fe40007ffe0ff */
[C---:B------:R-:W-:Y:S02]  /*3170*/  ISETP.GE.AND P6, PT, R0.reuse, R226, PT ;  /* 0x000000e20000720c */ /* 0x040fe40003fc6270 */
[C---:B------:R-:W-:Y:S01]  /*3180*/  ISETP.GE.AND P5, PT, R0.reuse, R224, PT ;  /* 0x000000e00000720c */ /* 0x040fe20003fa6270 */
[----:B------:R-:W-:Y:S01]  /*3190*/  HMMA.16816.F32 R80, R76, R176, RZ ;  /* 0x000000b04c50723c */ /* 0x000fe200000018ff */
[----:B------:R-:W-:-:S02]  /*31a0*/  ISETP.GE.AND P2, PT, R0, R222, PT ;  /* 0x000000de0000720c */ /* 0x000fc40003f46270 */
[----:B------:R-:W-:Y:S02]  /*31b0*/  ISETP.LT.OR P3, PT, R0, R229, P3 ;  /* 0x000000e50000720c */ /* 0x000fe40001f61670 */
[C---:B------:R-:W-:Y:S02]  /*31c0*/  ISETP.LT.OR P4, PT, R147.reuse, R225, P4 ;  /* 0x000000e19300720c */ /* 0x040fe40002781670 */
[----:B------:R-:W-:Y:S01]  /*31d0*/  ISETP.LT.OR P1, PT, R147, R223, P1 ;  /* 0x000000df9300720c */ /* 0x000fe20000f21670 */
[----:B------:R-:W-:Y:S01]  /*31e0*/  HMMA.16816.F32 R64, R172, R170, R64 ;  /* 0x000000aaac40723c */ /* 0x000fe20000001840 */
[----:B------:R-:W-:Y:S02]  /*31f0*/  FSEL R2, R74, -INF , !P0 ;  /* 0xff8000004a027808 */ /* 0x000fe40004000000 */
[----:B------:R-:W-:Y:S02]  /*3200*/  ISETP.GE.AND P0, PT, R6, R228, PT ;  /* 0x000000e40600720c */ /* 0x000fe40003f06270 */
[----:B------:R-:W-:-:S02]  /*3210*/  ISETP.LT.OR P6, PT, R0, R227, P6 ;  /* 0x000000e30000720c */ /* 0x000fc400037c1670 */
[C---:B------:R-:W-:Y:S01]  /*3220*/  ISETP.LT.OR P5, PT, R0.reuse, R225, P5 ;  /* 0x000000e10000720c */ /* 0x040fe20002fa1670 */
[-C--:B------:R-:W-:Y:S01]  /*3230*/  HMMA.16816.F32 R56, R8, R126.reuse, RZ ;  /* 0x0000007e0838723c */ /* 0x080fe200000018ff */
[----:B------:R-:W-:Y:S02]  /*3240*/  ISETP.LT.OR P2, PT, R0, R223, P2 ;  /* 0x000000df0000720c */ /* 0x000fe40001741670 */
[----:B------:R-:W-:Y:S02]  /*3250*/  FSEL R74, R73, -INF , !P3 ;  /* 0xff800000494a7808 */ /* 0x000fe40005800000 */
[----:B------:R-:W-:Y:S02]  /*3260*/  FSEL R0, R68, -INF , !P4 ;  /* 0xff80000044007808 */ /* 0x000fe40006000000 */
[----:B------:R-:W-:Y:S01]  /*3270*/  FSEL R70, R70, -INF , !P1 ;  /* 0xff80000046467808 */ /* 0x000fe20004800000 */
[----:B------:R-:W-:Y:S01]  /*3280*/  HMMA.16816.F32 R124, R76, R126, RZ ;  /* 0x0000007e4c7c723c */ /* 0x000fe200000018ff */
[----:B------:R-:W-:-:S02]  /*3290*/  IADD3 R73, R147, 0x9, RZ ;  /* 0x0000000993497810 */ /* 0x000fc40007ffe0ff */
[C---:B------:R-:W-:Y:S02]  /*32a0*/  ISETP.GE.AND P4, PT, R6.reuse, R226, PT ;  /* 0x000000e20600720c */ /* 0x040fe40003f86270 */
[C---:B------:R-:W-:Y:S02]  /*32b0*/  ISETP.GE.AND P1, PT, R6.reuse, R224, PT ;  /* 0x000000e00600720c */ /* 0x040fe40003f26270 */
[C---:B------:R-:W-:Y:S01]  /*32c0*/  ISETP.GE.AND P3, PT, R6.reuse, R222, PT ;  /* 0x000000de0600720c */ /* 0x040fe20003f66270 */
[----:B------:R-:W-:Y:S01]  /*32d0*/  HMMA.16816.F32 R52, R8, R116, RZ ;  /* 0x000000740834723c */ /* 0x000fe200000018ff */
[----:B------:R-:W-:Y:S02]  /*32e0*/  ISETP.LT.OR P0, PT, R6, R229, P0 ;  /* 0x000000e50600720c */ /* 0x000fe40000701670 */
[----:B------:R-:W-:Y:S02]  /*32f0*/  FSEL R7, R69, -INF , !P5 ;  /* 0xff80000045077808 */ /* 0x000fe40006800000 */
[----:B------:R-:W-:-:S02]  /*3300*/  ISETP.GE.AND P5, PT, R73, R228, PT ;  /* 0x000000e44900720c */ /* 0x000fc40003fa6270 */
[C---:B------:R-:W-:Y:S01]  /*3310*/  ISETP.LT.OR P4, PT, R6.reuse, R227, P4 ;  /* 0x000000e30600720c */ /* 0x040fe20002781670 */
[C---:B------:R-:W-:Y:S01]  /*3320*/  HMMA.16816.F32 R48, R8.reuse, R118, RZ ;  /* 0x000000760830723c */ /* 0x040fe200000018ff */
[C---:B------:R-:W-:Y:S02]  /*3330*/  ISETP.LT.OR P1, PT, R6.reuse, R225, P1 ;  /* 0x000000e10600720c */ /* 0x040fe40000f21670 */
[----:B------:R-:W-:Y:S02]  /*3340*/  ISETP.LT.OR P3, PT, R6, R223, P3 ;  /* 0x000000df0600720c */ /* 0x000fe40001f61670 */
[----:B------:R-:W-:Y:S02]  /*3350*/  FSEL R72, R75, -INF , !P6 ;  /* 0xff8000004b487808 */ /* 0x000fe40007000000 */
[----:B------:R-:W-:Y:S01]  /*3360*/  FSEL R6, R71, -INF , !P2 ;  /* 0xff80000047067808 */ /* 0x000fe20005000000 */
[----:B-----5:R-:W-:Y:S01]  /*3370*/  HMMA.16816.F32 R44, R8, R108, RZ ;  /* 0x0000006c082c723c */ /* 0x020fe200000018ff */
[----:B------:R-:W-:-:S02]  /*3380*/  FSEL R75, R132, -INF , !P0 ;  /* 0xff800000844b7808 */ /* 0x000fc40004000000 */
[C---:B------:R-:W-:Y:S02]  /*3390*/  ISETP.GE.AND P6, PT, R73.reuse, R226, PT ;  /* 0x000000e24900720c */ /* 0x040fe40003fc6270 */
[C---:B------:R-:W-:Y:S02]  /*33a0*/  ISETP.GE.AND P2, PT, R73.reuse, R224, PT ;  /* 0x000000e04900720c */ /* 0x040fe40003f46270 */
[C---:B------:R-:W-:Y:S01]  /*33b0*/  ISETP.GE.AND P0, PT, R73.reuse, R222, PT ;  /* 0x000000de4900720c */ /* 0x040fe20003f06270 */
[----:B------:R-:W-:Y:S01]  /*33c0*/  HMMA.16816.F32 R40, R8, R110, RZ ;  /* 0x0000006e0828723c */ /* 0x000fe200000018ff */
[----:B------:R-:W-:Y:S02]  /*33d0*/  ISETP.LT.OR P5, PT, R73, R229, P5 ;  /* 0x000000e54900720c */ /* 0x000fe40002fa1670 */
[----:B------:R-:W-:Y:S02]  /*33e0*/  IADD3 R68, R147, 0x10, RZ ;  /* 0x0000001093447810 */ /* 0x000fe40007ffe0ff */
[----:B------:R-:W-:-:S02]  /*33f0*/  ISETP.LT.OR P6, PT, R73, R227, P6 ;  /* 0x000000e34900720c */ /* 0x000fc400037c1670 */
[C---:B------:R-:W-:Y:S01]  /*3400*/  ISETP.LT.OR P2, PT, R73.reuse, R225, P2 ;  /* 0x000000e14900720c */ /* 0x040fe20001741670 */
[C---:B------:R-:W-:Y:S01]  /*3410*/  HMMA.16816.F32 R36, R8.reuse, R100, RZ ;  /* 0x000000640824723c */ /* 0x040fe200000018ff */
[----:B------:R-:W-:Y:S02]  /*3420*/  ISETP.LT.OR P0, PT, R73, R223, P0 ;  /* 0x000000df4900720c */ /* 0x000fe40000701670 */
[----:B------:R-:W-:Y:S02]  /*3430*/  FSEL R73, R134, -INF , !P4 ;  /* 0xff80000086497808 */ /* 0x000fe40006000000 */
[C---:B------:R-:W-:Y:S02]  /*3440*/  ISETP.GE.AND P4, PT, R68.reuse, R228, PT ;  /* 0x000000e44400720c */ /* 0x040fe40003f86270 */
[----:B------:R-:W-:Y:S01]  /*3450*/  FSEL R69, R67, -INF , !P0 ;  /* 0xff80000043457808 */ /* 0x000fe20004000000 */
[----:B------:R-:W-:Y:S01]  /*3460*/  HMMA.16816.F32 R32, R8, R102, RZ ;  /* 0x000000660820723c */ /* 0x000fe200000018ff */
[----:B------:R-:W-:-:S02]  /*3470*/  ISETP.LT.OR P4, PT, R68, R229, P4 ;  /* 0x000000e54400720c */ /* 0x000fc40002781670 */
[----:B------:R-:W-:-:S05]  /*3480*/  IADD3 R71, R147, 0x19, RZ ;  /* 0x0000001993477810 */ /* 0x000fca0007ffe0ff */
[C---:B-1----:R-:W-:Y:S08]  /*3490*/  HMMA.16816.F32 R20, R8.reuse, R84, RZ ;  /* 0x000000540814723c */ /* 0x042ff000000018ff */
        /* <DEDUP_REMOVED lines=10> */
[----:B------:R-:W-:Y:S08]  /*3540*/  HMMA.16816.F32 R76, R76, R178, RZ ;  /* 0x000000b24c4c723c */ /* 0x000ff000000018ff */
[-C--:B------:R-:W-:Y:S08]  /*3550*/  HMMA.16816.F32 R128, R164, R160.reuse, R128 ;  /* 0x000000a0a480723c */ /* 0x080ff00000001880 */
[C---:B------:R-:W-:Y:S08]  /*3560*/  HMMA.16816.F32 R60, R172.reuse, R160, R60 ;  /* 0x000000a0ac3c723c */ /* 0x040ff0000000183c */
[-C--:B--2---:R-:W-:Y:S08]  /*3570*/  HMMA.16816.F32 R12, R172, R136.reuse, R12 ;  /* 0x00000088ac0c723c */ /* 0x084ff0000000180c */
[----:B------:R-:W-:Y:S01]  /*3580*/  HMMA.16816.F32 R80, R164, R136, R80 ;  /* 0x00000088a450723c */ /* 0x000fe20000001850 */
[----:B------:R-:W-:-:S06]  /*3590*/  FSEL R146, R128, -INF , !P4 ;  /* 0xff80000080927808 */ /* 0x000fcc0006000000 */
[----:B------:R-:W-:Y:S01]  /*35a0*/  FSEL R137, R64, -INF , !P1 ;  /* 0xff80000040897808 */ /* 0x000fe20004800000 */
[----:B------:R-:W-:Y:S01]  /*35b0*/  HMMA.16816.F32 R124, R164, R162, R124 ;  /* 0x000000a2a47c723c */ /* 0x000fe2000000187c */
        /* <DEDUP_REMOVED lines=8> */
[----:B------:R-:W-:Y:S01]  /*3640*/  ISETP.LT.OR P5, PT, R68, R223, P5 ;  /* 0x000000df4400720c */ /* 0x000fe20002fa1670 */
[----:B------:R-:W-:Y:S01]  /*3650*/  HMMA.16816.F32 R76, R164, R138, R76 ;  /* 0x0000008aa44c723c */ /* 0x000fe2000000184c */
[----:B------:R-:W-:Y:S02]  /*3660*/  IADD3 R68, R147, 0x11, RZ ;  /* 0x0000001193447810 */ /* 0x000fe40007ffe0ff */
[----:B------:R-:W-:Y:S02]  /*3670*/  FSEL R136, R60, -INF , !P3 ;  /* 0xff8000003c887808 */ /* 0x000fe40005800000 */
[----:B------:R-:W-:-:S02]  /*3680*/  ISETP.GE.AND P0, PT, R68, R226, PT ;  /* 0x000000e24400720c */ /* 0x000fc40003f06270 */
[----:B------:R-:W-:Y:S01]  /*3690*/  FSEL R139, R135, -INF , !P6 ;  /* 0xff800000878b7808 */ /* 0x000fe20007000000 */
[C---:B------:R-:W-:Y:S01]  /*36a0*/  HMMA.16816.F32 R56, R172.reuse, R162, R56 ;  /* 0x000000a2ac38723c */ /* 0x040fe20000001838 */
[----:B------:R-:W-:Y:S02]  /*36b0*/  FSEL R138, R65, -INF , !P2 ;  /* 0xff800000418a7808 */ /* 0x000fe40005000000 */
[C---:B------:R-:W-:Y:S02]  /*36c0*/  ISETP.GE.AND P2, PT, R68.reuse, R228, PT ;  /* 0x000000e44400720c */ /* 0x040fe40003f46270 */
[C---:B------:R-:W-:Y:S02]  /*36d0*/  ISETP.GE.AND P6, PT, R68.reuse, R224, PT ;  /* 0x000000e04400720c */ /* 0x040fe40003fc6270 */
[C---:B------:R-:W-:Y:S01]  /*36e0*/  ISETP.GE.AND P4, PT, R68.reuse, R222, PT ;  /* 0x000000de4400720c */ /* 0x040fe20003f86270 */
[----:B------:R-:W-:Y:S01]  /*36f0*/  HMMA.16816.F32 R20, R172, R140, R20 ;  /* 0x0000008cac14723c */ /* 0x000fe20000001814 */
[----:B------:R-:W-:-:S02]  /*3700*/  ISETP.LT.OR P2, PT, R68, R229, P2 ;  /* 0x000000e54400720c */ /* 0x000fc40001741670 */
        /* <DEDUP_REMOVED lines=8> */
[----:B------:R-:W-:Y:S01]  /*3790*/  HMMA.16816.F32 R88, R164, R140, R88 ;  /* 0x0000008ca458723c */ /* 0x000fe20000001858 */
[C---:B------:R-:W-:Y:S02]  /*37a0*/  ISETP.GE.AND P2, PT, R68.reuse, R226, PT ;  /* 0x000000e24400720c */ /* 0x040fe40003f46270 */
[C---:B------:R-:W-:Y:S02]  /*37b0*/  ISETP.GE.AND P3, PT, R68.reuse, R222, PT ;  /* 0x000000de4400720c */ /* 0x040fe40003f66270 */
[----:B------:R-:W-:Y:S02]  /*37c0*/  ISETP.LT.OR P0, PT, R68, R229, P0 ;  /* 0x000000e54400720c */ /* 0x000fe40000701670 */
[----:B------:R-:W-:Y:S01]  /*37d0*/  FSEL R140, R130, -INF , !P1 ;  /* 0xff800000828c7808 */ /* 0x000fe20004800000 */
[----:B------:R-:W-:Y:S01]  /*37e0*/  HMMA.16816.F32 R52, R172, R156, R52 ;  /* 0x0000009cac34723c */ /* 0x000fe20000001834 */
[----:B------:R-:W-:-:S02]  /*37f0*/  ISETP.GE.AND P1, PT, R68, R224, PT ;  /* 0x000000e04400720c */ /* 0x000fc40003f26270 */
[C---:B------:R-:W-:Y:S02]  /*3800*/  ISETP.LT.OR P2, PT, R68.reuse, R227, P2 ;  /* 0x000000e34400720c */ /* 0x040fe40001741670 */
[C---:B------:R-:W-:Y:S02]  /*3810*/  ISETP.LT.OR P1, PT, R68.reuse, R225, P1 ;  /* 0x000000e14400720c */ /* 0x040fe40000f21670 */
[----:B------:R-:W-:Y:S01]  /*3820*/  ISETP.LT.OR P3, PT, R68, R223, P3 ;  /* 0x000000df4400720c */ /* 0x000fe20001f61670 */
[----:B------:R-:W-:Y:S01]  /*3830*/  HMMA.16816.F32 R48, R172, R158, R48 ;  /* 0x0000009eac30723c */ /* 0x000fe20000001830 */
[----:B------:R-:W-:Y:S02]  /*3840*/  FSEL R68, R63, -INF , !P4 ;  /* 0xff8000003f447808 */ /* 0x000fe40006000000 */
[----:B------:R-:W-:Y:S02]  /*3850*/  FSEL R60, R124, -INF , !P0 ;  /* 0xff8000007c3c7808 */ /* 0x000fe40004000000 */
[----:B------:R-:W-:-:S02]  /*3860*/  ISETP.GE.AND P4, PT, R71, R224, PT ;  /* 0x000000e04700720c */ /* 0x000fc40003f86270 */
[----:B------:R-:W-:Y:S01]  /*3870*/  ISETP.GE.AND P0, PT, R71, R222, PT ;  /* 0x000000de4700720c */ /* 0x000fe20003f06270 */
[-C--:B------:R-:W-:Y:S01]  /*3880*/  HMMA.16816.F32 R28, R172, R144.reuse, R28 ;  /* 0x00000090ac1c723c */ /* 0x080fe2000000181c */
[----:B------:R-:W-:Y:S02]  /*3890*/  FSEL R135, R61, -INF , !P6 ;  /* 0xff8000003d877808 */ /* 0x000fe40007000000 */
[----:B------:R-:W-:Y:S02]  /*38a0*/  FSEL R132, R62, -INF , !P5 ;  /* 0xff8000003e847808 */ /* 0x000fe40006800000 */
[C---:B------:R-:W-:Y:S02]  /*38b0*/  ISETP.GE.AND P5, PT, R71.reuse, R228, PT ;  /* 0x000000e44700720c */ /* 0x040fe40003fa6270 */
[----:B------:R-:W-:Y:S01]  /*38c0*/  ISETP.GE.AND P6, PT, R71, R226, PT ;  /* 0x000000e24700720c */ /* 0x000fe20003fc6270 */
[----:B------:R-:W-:Y:S01]  /*38d0*/  HMMA.16816.F32 R96, R164, R144, R96 ;  /* 0x00000090a460723c */ /* 0x000fe20000001860 */
[----:B------:R-:W-:-:S02]  /*38e0*/  IADD3 R62, R147, 0x20, RZ ;  /* 0x00000020933e7810 */ /* 0x000fc40007ffe0ff */
[C---:B------:R-:W-:Y:S02]  /*38f0*/  ISETP.LT.OR P4, PT, R71.reuse, R225, P4 ;  /* 0x000000e14700720c */ /* 0x040fe40002781670 */
[----:B------:R-:W-:Y:S02]  /*3900*/  ISETP.LT.OR P0, PT, R71, R223, P0 ;  /* 0x000000df4700720c */ /* 0x000fe40000701670 */
[----:B------:R-:W-:Y:S01]  /*3910*/  IADD3 R63, R147, 0x21, RZ ;  /* 0x00000021933f7810 */ /* 0x000fe20007ffe0ff */
[----:B------:R-:W-:Y:S01]  /*3920*/  HMMA.16816.F32 R116, R164, R158, R116 ;  /* 0x0000009ea474723c */ /* 0x000fe20000001874 */
[C---:B------:R-:W-:Y:S02]  /*3930*/  ISETP.LT.OR P5, PT, R71.reuse, R229, P5 ;  /* 0x000000e54700720c */ /* 0x040fe40002fa1670 */
[----:B------:R-:W-:Y:S02]  /*3940*/  ISETP.LT.OR P6, PT, R71, R227, P6 ;  /* 0x000000e34700720c */ /* 0x000fe400037c1670 */
[----:B------:R-:W-:-:S02]  /*3950*/  FSEL R134, R56, -INF , !P1 ;  /* 0xff80000038867808 */ /* 0x000fc40004800000 */
[----:B------:R-:W-:Y:S01]  /*3960*/  ISETP.GE.AND P1, PT, R62, R226, PT ;  /* 0x000000e23e00720c */ /* 0x000fe20003f26270 */
[-C--:B------:R-:W-:Y:S01]  /*3970*/  HMMA.16816.F32 R112, R164, R152.reuse, R112 ;  /* 0x00000098a470723c */ /* 0x080fe20000001870 */
[----:B------:R-:W-:Y:S02]  /*3980*/  FSEL R144, R58, -INF , !P3 ;  /* 0xff8000003a907808 */ /* 0x000fe40005800000 */
[----:B------:R-:W-:Y:S02]  /*3990*/  FSEL R133, R57, -INF , !P4 ;  /* 0xff80000039857808 */ /* 0x000fe40006000000 */
[----:B------:R-:W-:Y:S02]  /*39a0*/  FSEL R71, R59, -INF , !P0 ;  /* 0xff8000003b477808 */ /* 0x000fe40004000000 */
[----:B------:R-:W-:Y:S01]  /*39b0*/  FSEL R61, R126, -INF , !P2 ;  /* 0xff8000007e3d7808 */ /* 0x000fe20005000000 */
[----:B------:R-:W-:Y:S01]  /*39c0*/  HMMA.16816.F32 R44, R172, R152, R44 ;  /* 0x00000098ac2c723c */ /* 0x000fe2000000182c */
[----:B------:R-:W-:-:S02]  /*39d0*/  ISETP.GE.AND P3, PT, R62, R224, PT ;  /* 0x000000e03e00720c */ /* 0x000fc40003f66270 */
[C---:B------:R-:W-:Y:S02]  /*39e0*/  ISETP.GE.AND P4, PT, R63.reuse, R228, PT ;  /* 0x000000e43f00720c */ /* 0x040fe40003f86270 */
[C---:B------:R-:W-:Y:S02]  /*39f0*/  ISETP.GE.AND P0, PT, R63.reuse, R226, PT ;  /* 0x000000e23f00720c */ /* 0x040fe40003f06270 */
[C---:B------:R-:W-:Y:S01]  /*3a00*/  ISETP.GE.AND P2, PT, R62.reuse, R228, PT ;  /* 0x000000e43e00720c */ /* 0x040fe20003f46270 */
[----:B------:R-:W-:Y:S01]  /*3a10*/  HMMA.16816.F32 R40, R172, R154, R40 ;  /* 0x0000009aac28723c */ /* 0x000fe20000001828 */
[C---:B------:R-:W-:Y:S02]  /*3a20*/  ISETP.LT.OR P1, PT, R62.reuse, R227, P1 ;  /* 0x000000e33e00720c */ /* 0x040fe40000f21670 */
[----:B------:R-:W-:Y:S02]  /*3a30*/  ISETP.LT.OR P3, PT, R62, R225, P3 ;  /* 0x000000e13e00720c */ /* 0x000fe40001f61670 */
[----:B------:R-:W-:-:S02]  /*3a40*/  ISETP.LT.OR P4, PT, R63, R229, P4 ;  /* 0x000000e53f00720c */ /* 0x000fc40002781670 */
[----:B------:R-:W-:Y:S01]  /*3a50*/  ISETP.LT.OR P0, PT, R63, R227, P0 ;  /* 0x000000e33f00720c */ /* 0x000fe20000701670 */
[-C--:B------:R-:W-:Y:S01]  /*3a60*/  HMMA.16816.F32 R16, R172, R142.reuse, R16 ;  /* 0x0000008eac10723c */ /* 0x080fe20000001810 */
[C---:B------:R-:W-:Y:S02]  /*3a70*/  ISETP.LT.OR P2, PT, R62.reuse, R229, P2 ;  /* 0x000000e53e00720c */ /* 0x040fe40001741670 */
[----:B------:R-:W-:Y:S02]  /*3a80*/  IADD3 R59, R147, 0x28, RZ ;  /* 0x00000028933b7810 */ /* 0x000fe40007ffe0ff */
[----:B------:R-:W-:Y:S02]  /*3a90*/  FSEL R56, R125, -INF , !P5 ;  /* 0xff8000007d387808 */ /* 0x000fe40006800000 */
[----:B------:R-:W-:Y:S01]  /*3aa0*/  ISETP.GE.AND P5, PT, R62, R222, PT ;  /* 0x000000de3e00720c */ /* 0x000fe20003fa6270 */
[----:B------:R-:W-:Y:S01]  /*3ab0*/  HMMA.16816.F32 R84, R164, R142, R84 ;  /* 0x0000008ea454723c */ /* 0x000fe20000001854 */
[----:B------:R-:W-:-:S02]  /*3ac0*/  FSEL R141, R122, -INF , !P1 ;  /* 0xff8000007a8d7808 */ /* 0x000fc40004800000 */
[----:B------:R-:W-:Y:S02]  /*3ad0*/  FSEL R57, R121, -INF , !P4 ;  /* 0xff80000079397808 */ /* 0x000fe40006000000 */
[----:B------:R-:W-:Y:S02]  /*3ae0*/  FSEL R122, R123, -INF , !P0 ;  /* 0xff8000007b7a7808 */ /* 0x000fe40004000000 */
[----:B------:R-:W-:Y:S01]  /*3af0*/  FSEL R199, R52, -INF , !P3 ;  /* 0xff80000034c77808 */ /* 0x000fe20005800000 */
[----:B------:R-:W-:Y:S01]  /*3b00*/  HMMA.16816.F32 R108, R164, R154, R108 ;  /* 0x0000009aa46c723c */ /* 0x000fe2000000186c */
[----:B------:R-:W-:Y:S02]  /*3b10*/  FSEL R58, R120, -INF , !P2 ;  /* 0xff800000783a7808 */ /* 0x000fe40005000000 */
[C---:B------:R-:W-:Y:S02]  /*3b20*/  ISETP.GE.AND P1, PT, R59.reuse, R228, PT ;  /* 0x000000e43b00720c */ /* 0x040fe40003f26270 */
[----:B------:R-:W-:-:S02]  /*3b30*/  ISETP.GE.AND P4, PT, R59, R226, PT ;  /* 0x000000e23b00720c */ /* 0x000fc40003f86270 */
[C---:B------:R-:W-:Y:S01]  /*3b40*/  ISETP.GE.AND P0, PT, R59.reuse, R224, PT ;  /* 0x000000e03b00720c */ /* 0x040fe20003f06270 */
[-C--:B------:R-:W-:Y:S01]  /*3b50*/  HMMA.16816.F32 R104, R164, R148.reuse, R104 ;  /* 0x00000094a468723c */ /* 0x080fe20000001868 */
[-C--:B------:R-:W-:Y:S02]  /*3b60*/  ISETP.GE.AND P3, PT, R59, R222.reuse, PT ;  /* 0x000000de3b00720c */ /* 0x080fe40003f66270 */
[----:B------:R-:W-:Y:S02]  /*3b70*/  ISETP.GE.AND P2, PT, R63, R222, PT ;  /* 0x000000de3f00720c */ /* 0x000fe40003f46270 */
[----:B------:R-:W-:Y:S02]  /*3b80*/  ISETP.LT.OR P5, PT, R62, R223, P5 ;  /* 0x000000df3e00720c */ /* 0x000fe40002fa1670 */
[----:B------:R-:W-:Y:S01]  /*3b90*/  FSEL R62, R127, -INF , !P6 ;  /* 0xff8000007f3e7808 */ /* 0x000fe20007000000 */
[----:B------:R-:W-:Y:S01]  /*3ba0*/  HMMA.16816.F32 R36, R172, R148, R36 ;  /* 0x00000094ac24723c */ /* 0x000fe20000001824 */
[----:B------:R-:W-:-:S02]  /*3bb0*/  ISETP.GE.AND P6, PT, R63, R224, PT ;  /* 0x000000e03f00720c */ /* 0x000fc40003fc6270 */
[C---:B------:R-:W-:Y:S02]  /*3bc0*/  ISETP.LT.OR P1, PT, R59.reuse, R229, P1 ;  /* 0x000000e53b00720c */ /* 0x040fe40000f21670 */
[C---:B------:R-:W-:Y:S02]  /*3bd0*/  ISETP.LT.OR P4, PT, R59.reuse, R227, P4 ;  /* 0x000000e33b00720c */ /* 0x040fe40002781670 */
[C---:B------:R-:W-:Y:S01]  /*3be0*/  ISETP.LT.OR P0, PT, R59.reuse, R225, P0 ;  /* 0x000000e13b00720c */ /* 0x040fe20000701670 */
[----:B------:R-:W-:Y:S01]  /*3bf0*/  HMMA.16816.F32 R32, R172, R150, R32 ;  /* 0x00000096ac20723c */ /* 0x000fe20000001820 */
[-C--:B------:R-:W-:Y:S02]  /*3c00*/  ISETP.LT.OR P3, PT, R59, R223.reuse, P3 ;  /* 0x000000df3b00720c */ /* 0x080fe40001f61670 */
[----:B------:R-:W-:Y:S02]  /*3c10*/  ISETP.LT.OR P2, PT, R63, R223, P2 ;  /* 0x000000df3f00720c */ /* 0x000fe40001741670 */
[----:B------:R-:W-:-:S02]  /*3c20*/  IADD3 R59, R147, 0x29, RZ ;  /* 0x00000029933b7810 */ /* 0x000fc40007ffe0ff */
[----:B------:R-:W-:Y:S01]  /*3c30*/  ISETP.LT.OR P6, PT, R63, R225, P6 ;  /* 0x000000e13f00720c */ /* 0x000fe200037c1670 */
[----:B------:R-:W-:Y:S01]  /*3c40*/  HMMA.16816.F32 R100, R164, R150, R100 ;  /* 0x00000096a464723c */ /* 0x000fe20000001864 */
[----:B------:R-:W-:Y:S02]  /*3c50*/  FSEL R197, R48, -INF , !P0 ;  /* 0xff80000030c57808 */ /* 0x000fe40004000000 */
[----:B------:R-:W-:Y:S02]  /*3c60*/  FSEL R195, R54, -INF , !P5 ;  /* 0xff80000036c37808 */ /* 0x000fe40006800000 */
[----:B------:R-:W-:Y:S02]  /*3c70*/  FSEL R194, R55, -INF , !P2 ;  /* 0xff80000037c27808 */ /* 0x000fe40005000000 */
[----:B------:R-:W-:Y:S01]  /*3c80*/  IADD3 R52, R147, 0x30, RZ ;  /* 0x0000003093347810 */ /* 0x000fe20007ffe0ff */
[----:B------:R-:W-:Y:S01]  /*3c90*/  BAR.SYNC.DEFER_BLOCKING 0x0 ;  /* 0x0000000000007b1d */ /* 0x000fe20000010000 */
[----:B------:R-:W-:-:S02]  /*3ca0*/  ISETP.GE.AND P0, PT, R59, R222, PT ;  /* 0x000000de3b00720c */ /* 0x000fc40003f06270 */
[C---:B------:R-:W-:Y:S02]  /*3cb0*/  ISETP.GE.AND P2, PT, R59.reuse, R226, PT ;  /* 0x000000e23b00720c */ /* 0x040fe40003f46270 */
[----:B------:R-:W-:Y:S02]  /*3cc0*/  ISETP.GE.AND P5, PT, R59, R224, PT ;  /* 0x000000e03b00720c */ /* 0x000fe40003fa6270 */
[----:B------:R-:W-:Y:S02]  /*3cd0*/  FSEL R198, R53, -INF , !P6 ;  /* 0xff80000035c67808 */ /* 0x000fe40007000000 */
[----:B------:R-:W-:Y:S02]  /*3ce0*/  FSEL R193, R50, -INF , !P3 ;  /* 0xff80000032c17808 */ /* 0x000fe40005800000 */
[C---:B------:R-:W-:Y:S02]  /*3cf0*/  ISETP.GE.AND P6, PT, R59.reuse, R228, PT ;  /* 0x000000e43b00720c */ /* 0x040fe40003fc6270 */
[----:B------:R-:W-:-:S02]  /*3d00*/  ISETP.LT.OR P0, PT, R59, R223, P0 ;  /* 0x000000df3b00720c */ /* 0x000fc40000701670 */
[C---:B------:R-:W-:Y:S02]  /*3d10*/  ISETP.GE.AND P3, PT, R52.reuse, R228, PT ;  /* 0x000000e43400720c */ /* 0x040fe40003f66270 */
[C---:B------:R-:W-:Y:S02]  /*3d20*/  ISETP.LT.OR P2, PT, R59.reuse, R227, P2 ;  /* 0x000000e33b00720c */ /* 0x040fe40001741670 */
[----:B------:R-:W-:Y:S02]  /*3d30*/  ISETP.LT.OR P5, PT, R59, R225, P5 ;  /* 0x000000e13b00720c */ /* 0x000fe40002fa1670 */
[----:B------:R-:W-:Y:S02]  /*3d40*/  IADD3 R50, R147, 0x31, RZ ;  /* 0x0000003193327810 */ /* 0x000fe40007ffe0ff */
[-C--:B------:R-:W-:Y:S02]  /*3d50*/  ISETP.LT.OR P6, PT, R59, R229.reuse, P6 ;  /* 0x000000e53b00720c */ /* 0x080fe400037c1670 */
[----:B------:R-:W-:-:S02]  /*3d60*/  ISETP.LT.OR P3, PT, R52, R229, P3 ;  /* 0x000000e53400720c */ /* 0x000fc40001f61670 */
[----:B------:R-:W-:Y:S02]  /*3d70*/  FSEL R192, R51, -INF , !P0 ;  /* 0xff80000033c07808 */ /* 0x000fe40004000000 */
[----:B------:R-:W-:Y:S02]  /*3d80*/  FSEL R48, R116, -INF , !P1 ;  /* 0xff80000074307808 */ /* 0x000fe40004800000 */
[----:B------:R-:W-:Y:S02]  /*3d90*/  FSEL R142, R118, -INF , !P4 ;  /* 0xff800000768e7808 */ /* 0x000fe40006000000 */
[----:B------:R-:W-:Y:S02]  /*3da0*/  FSEL R196, R49, -INF , !P5 ;  /* 0xff80000031c47808 */ /* 0x000fe40006800000 */
[----:B------:R-:W-:Y:S02]  /*3db0*/  FSEL R143, R119, -INF , !P2 ;  /* 0xff800000778f7808 */ /* 0x000fe40005000000 */
[----:B------:R-:W-:-:S02]  /*3dc0*/  ISETP.GE.AND P0, PT, R50, R226, PT ;  /* 0x000000e23200720c */ /* 0x000fc40003f06270 */
[C---:B------:R-:W-:Y:S02]  /*3dd0*/  ISETP.GE.AND P1, PT, R52.reuse, R226, PT ;  /* 0x000000e23400720c */ /* 0x040fe40003f26270 */
[C---:B------:R-:W-:Y:S02]  /*3de0*/  ISETP.GE.AND P4, PT, R52.reuse, R224, PT ;  /* 0x000000e03400720c */ /* 0x040fe40003f86270 */
[----:B------:R-:W-:Y:S02]  /*3df0*/  ISETP.GE.AND P5, PT, R52, R222, PT ;  /* 0x000000de3400720c */ /* 0x000fe40003fa6270 */
[----:B------:R-:W-:Y:S02]  /*3e00*/  ISETP.GE.AND P2, PT, R50, R228, PT ;  /* 0x000000e43200720c */ /* 0x000fe40003f46270 */
[----:B------:R-:W-:Y:S02]  /*3e10*/  FSEL R49, R117, -INF , !P6 ;  /* 0xff80000075317808 */ /* 0x000fe40007000000 */
[----:B------:R-:W-:-:S02]  /*3e20*/  FSEL R51, R112, -INF , !P3 ;  /* 0xff80000070337808 */ /* 0x000fc40005800000 */
[C---:B------:R-:W-:Y:S02]  /*3e30*/  ISETP.GE.AND P6, PT, R50.reuse, R224, PT ;  /* 0x000000e03200720c */ /* 0x040fe40003fc6270 */
[C---:B------:R-:W-:Y:S02]  /*3e40*/  ISETP.GE.AND P3, PT, R50.reuse, R222, PT ;  /* 0x000000de3200720c */ /* 0x040fe40003f66270 */
[-C--:B------:R-:W-:Y:S02]  /*3e50*/  ISETP.LT.OR P0, PT, R50, R227.reuse, P0 ;  /* 0x000000e33200720c */ /* 0x080fe40000701670 */
[C---:B------:R-:W-:Y:S02]  /*3e60*/  ISETP.LT.OR P1, PT, R52.reuse, R227, P1 ;  /* 0x000000e33400720c */ /* 0x040fe40000f21670 */
[C---:B------:R-:W-:Y:S02]  /*3e70*/  ISETP.LT.OR P4, PT, R52.reuse, R225, P4 ;  /* 0x000000e13400720c */ /* 0x040fe40002781670 */
[----:B------:R-:W-:-:S02]  /*3e80*/  ISETP.LT.OR P5, PT, R52, R223, P5 ;  /* 0x000000df3400720c */ /* 0x000fc40002fa1670 */
[C---:B------:R-:W-:Y:S02]  /*3e90*/  ISETP.LT.OR P2, PT, R50.reuse, R229, P2 ;  /* 0x000000e53200720c */ /* 0x040fe40001741670 */
[----:B------:R-:W-:Y:S02]  /*3ea0*/  IADD3 R52, R147, 0x38, RZ ;  /* 0x0000003893347810 */ /* 0x000fe40007ffe0ff */
[C---:B------:R-:W-:Y:S02]  /*3eb0*/  ISETP.LT.OR P6, PT, R50.reuse, R225, P6 ;  /* 0x000000e13200720c */ /* 0x040fe400037c1670 */
[----:B------:R-:W-:Y:S02]  /*3ec0*/  ISETP.LT.OR P3, PT, R50, R223, P3 ;  /* 0x000000df3200720c */ /* 0x000fe40001f61670 */
        /* <DEDUP_REMOVED lines=8> */
[C---:B------:R-:W-:Y:S02]  /*3f50*/  ISETP.LT.OR P2, PT, R52.reuse, R229, P2 ;  /* 0x000000e53400720c */ /* 0x040fe40001741670 */
[C---:B------:R-:W-:Y:S02]  /*3f60*/  ISETP.LT.OR P1, PT, R52.reuse, R227, P1 ;  /* 0x000000e33400720c */ /* 0x040fe40000f21670 */
[C---:B------:R-:W-:Y:S02]  /*3f70*/  ISETP.LT.OR P0, PT, R52.reuse, R225, P0 ;  /* 0x000000e13400720c */ /* 0x040fe40000701670 */
[----:B------:R-:W-:Y:S02]  /*3f80*/  ISETP.LT.OR P4, PT, R52, R223, P4 ;  /* 0x000000df3400720c */ /* 0x000fe40002781670 */
[----:B------:R-:W-:Y:S02]  /*3f90*/  IADD3 R52, R147, 0x39, RZ ;  /* 0x0000003993347810 */ /* 0x000fe40007ffe0ff */
[----:B------:R-:W-:-:S02]  /*3fa0*/  FSEL R126, R46, -INF , !P5 ;  /* 0xff8000002e7e7808 */ /* 0x000fc40006800000 */
[C---:B------:R-:W-:Y:S02]  /*3fb0*/  ISETP.GE.AND P5, PT, R52.reuse, R224, PT ;  /* 0x000000e03400720c */ /* 0x040fe40003fa6270 */
[----:B------:R-:W-:Y:S02]  /*3fc0*/  FSEL R125, R47, -INF , !P3 ;  /* 0xff8000002f7d7808 */ /* 0x000fe40005800000 */
[----:B------:R-:W-:Y:S02]  /*3fd0*/  IADD3 R44, R147, 0x40, RZ ;  /* 0x00000040932c7810 */ /* 0x000fe40007ffe0ff */
[----:B------:R-:W-:Y:S02]  /*3fe0*/  ISETP.GE.AND P3, PT, R52, R226, PT ;  /* 0x000000e23400720c */ /* 0x000fe40003f66270 */
[----:B------:R-:W-:Y:S02]  /*3ff0*/  FSEL R121, R40, -INF , !P0 ;  /* 0xff80000028797808 */ /* 0x000fe40004000000 */
[----:B------:R-:W-:-:S02]  /*4000*/  ISETP.LT.OR P5, PT, R52, R225, P5 ;  /* 0x000000e13400720c */ /* 0x000fc40002fa1670 */
[----:B------:R-:W-:Y:S02]  /*4010*/  ISETP.GE.AND P0, PT, R52, R222, PT ;  /* 0x000000de3400720c */ /* 0x000fe40003f06270 */
[----:B------:R-:W-:Y:S02]  /*4020*/  FSEL R118, R45, -INF , !P6 ;  /* 0xff8000002d767808 */ /* 0x000fe40007000000 */
[----:B------:R-:W-:Y:S02]  /*4030*/  FSEL R130, R42, -INF , !P4 ;  /* 0xff8000002a827808 */ /* 0x000fe40006000000 */
[-C--:B------:R-:W-:Y:S02]  /*4040*/  ISETP.GE.AND P6, PT, R52, R228.reuse, PT ;  /* 0x000000e43400720c */ /* 0x080fe40003fc6270 */
[----:B------:R-:W-:Y:S02]  /*4050*/  ISETP.GE.AND P4, PT, R44, R228, PT ;  /* 0x000000e42c00720c */ /* 0x000fe40003f86270 */
[----:B------:R-:W-:-:S02]  /*4060*/  ISETP.LT.OR P3, PT, R52, R227, P3 ;  /* 0x000000e33400720c */ /* 0x000fc40001f61670 */
[----:B------:R-:W-:Y:S02]  /*4070*/  FSEL R123, R41, -INF , !P5 ;  /* 0xff800000297b7808 */ /* 0x000fe40006800000 */
[C---:B------:R-:W-:Y:S02]  /*4080*/  ISETP.LT.OR P0, PT, R52.reuse, R223, P0 ;  /* 0x000000df3400720c */ /* 0x040fe40000701670 */
[----:B------:R-:W-:Y:S02]  /*4090*/  IADD3 R41, R147, 0x41, RZ ;  /* 0x0000004193297810 */ /* 0x000fe40007ffe0ff */
[-C--:B------:R-:W-:Y:S02]  /*40a0*/  ISETP.LT.OR P6, PT, R52, R229.reuse, P6 ;  /* 0x000000e53400720c */ /* 0x080fe400037c1670 */
[----:B------:R-:W-:Y:S02]  /*40b0*/  ISETP.LT.OR P4, PT, R44, R229, P4 ;  /* 0x000000e52c00720c */ /* 0x000fe40002781670 */
[----:B------:R-:W-:-:S02]  /*40c0*/  FSEL R40, R108, -INF , !P2 ;  /* 0xff8000006c287808 */ /* 0x000fc40005000000 */
[----:B------:R-:W-:Y:S02]  /*40d0*/  FSEL R111, R111, -INF , !P3 ;  /* 0xff8000006f6f7808 */ /* 0x000fe40005800000 */
[----:B------:R-:W-:Y:S02]  /*40e0*/  FSEL R108, R110, -INF , !P1 ;  /* 0xff8000006e6c7808 */ /* 0x000fe40004800000 */
[----:B------:R-:W-:Y:S02]  /*40f0*/  FSEL R164, R43, -INF , !P0 ;  /* 0xff8000002ba47808 */ /* 0x000fe40004000000 */
[----:B------:R-:W-:Y:S02]  /*4100*/  ISETP.GE.AND P3, PT, R41, R228, PT ;  /* 0x000000e42900720c */ /* 0x000fe40003f66270 */
[C---:B------:R-:W-:Y:S02]  /*4110*/  ISETP.GE.AND P2, PT, R44.reuse, R226, PT ;  /* 0x000000e22c00720c */ /* 0x040fe40003f46270 */
[----:B------:R-:W-:-:S02]  /*4120*/  ISETP.GE.AND P1, PT, R44, R224, PT ;  /* 0x000000e02c00720c */ /* 0x000fc40003f26270 */
[----:B------:R-:W-:Y:S02]  /*4130*/  ISETP.GE.AND P0, PT, R41, R226, PT ;  /* 0x000000e22900720c */ /* 0x000fe40003f06270 */
[----:B------:R-:W-:Y:S02]  /*4140*/  FSEL R109, R109, -INF , !P6 ;  /* 0xff8000006d6d7808 */ /* 0x000fe40007000000 */
[----:B------:R-:W-:Y:S02]  /*4150*/  FSEL R42, R104, -INF , !P4 ;  /* 0xff800000682a7808 */ /* 0x000fe40006000000 */
[C---:B------:R-:W-:Y:S02]  /*4160*/  ISETP.GE.AND P6, PT, R41.reuse, R224, PT ;  /* 0x000000e02900720c */ /* 0x040fe40003fc6270 */
[C---:B------:R-:W-:Y:S02]  /*4170*/  ISETP.GE.AND P4, PT, R41.reuse, R222, PT ;  /* 0x000000de2900720c */ /* 0x040fe40003f86270 */
[----:B------:R-:W-:-:S02]  /*4180*/  ISETP.LT.OR P3, PT, R41, R229, P3 ;  /* 0x000000e52900720c */ /* 0x000fc40001f61670 */
[C---:B------:R-:W-:Y:S02]  /*4190*/  ISETP.LT.OR P2, PT, R44.reuse, R227, P2 ;  /* 0x000000e32c00720c */ /* 0x040fe40001741670 */
[----:B------:R-:W-:Y:S02]  /*41a0*/  ISETP.LT.OR P1, PT, R44, R225, P1 ;  /* 0x000000e12c00720c */ /* 0x000fe40000f21670 */
[----:B------:R-:W-:Y:S02]  /*41b0*/  ISETP.LT.OR P0, PT, R41, R227, P0 ;  /* 0x000000e32900720c */ /* 0x000fe40000701670 */
[----:B------:R-:W-:Y:S02]  /*41c0*/  IADD3 R43, R147, 0x48, RZ ;  /* 0x00000048932b7810 */ /* 0x000fe40007ffe0ff */
[C---:B------:R-:W-:Y:S02]  /*41d0*/  ISETP.LT.OR P6, PT, R41.reuse, R225, P6 ;  /* 0x000000e12900720c */ /* 0x040fe400037c1670 */
        /* <DEDUP_REMOVED lines=8> */
[CC--:B------:R-:W-:Y:S02]  /*4260*/  ISETP.GE.AND P1, PT, R43.reuse, R222.reuse, PT ;  /* 0x000000de2b00720c */ /* 0x0c0fe40003f26270 */
[----:B------:R-:W-:Y:S02]  /*4270*/  ISETP.GE.AND P5, PT, R44, R222, PT ;  /* 0x000000de2c00720c */ /* 0x000fe40003fa6270 */
[C---:B------:R-:W-:Y:S02]  /*4280*/  ISETP.LT.OR P3, PT, R43.reuse, R229, P3 ;  /* 0x000000e52b00720c */ /* 0x040fe40001f61670 */
[C---:B------:R-:W-:Y:S02]  /*4290*/  ISETP.LT.OR P0, PT, R43.reuse, R227, P0 ;  /* 0x000000e32b00720c */ /* 0x040fe40000701670 */
[----:B------:R-:W-:-:S02]  /*42a0*/  ISETP.LT.OR P2, PT, R43, R225, P2 ;  /* 0x000000e12b00720c */ /* 0x000fc40001741670 */
[-C--:B------:R-:W-:Y:S02]  /*42b0*/  ISETP.LT.OR P1, PT, R43, R223.reuse, P1 ;  /* 0x000000df2b00720c */ /* 0x080fe40000f21670 */
[----:B------:R-:W-:Y:S02]  /*42c0*/  IADD3 R43, R147, 0x49, RZ ;  /* 0x00000049932b7810 */ /* 0x000fe40007ffe0ff */
[----:B------:R-:W-:Y:S02]  /*42d0*/  ISETP.LT.OR P5, PT, R44, R223, P5 ;  /* 0x000000df2c00720c */ /* 0x000fe40002fa1670 */
[----:B------:R-:W-:Y:S02]  /*42e0*/  FSEL R179, R39, -INF , !P4 ;  /* 0xff80000027b37808 */ /* 0x000fe40006000000 */
[----:B------:R-:W-:Y:S02]  /*42f0*/  FSEL R173, R37, -INF , !P6 ;  /* 0xff80000025ad7808 */ /* 0x000fe40007000000 */
[----:B------:R-:W-:-:S02]  /*4300*/  ISETP.GE.AND P4, PT, R43, R224, PT ;  /* 0x000000e02b00720c */ /* 0x000fc40003f86270 */
[----:B------:R-:W-:Y:S02]  /*4310*/  FSEL R184, R38, -INF , !P5 ;  /* 0xff80000026b87808 */ /* 0x000fe40006800000 */
[----:B------:R-:W-:Y:S02]  /*4320*/  IADD3 R36, R147, 0x50, RZ ;  /* 0x0000005093247810 */ /* 0x000fe40007ffe0ff */
[C---:B------:R-:W-:Y:S02]  /*4330*/  ISETP.GE.AND P6, PT, R43.reuse, R228, PT ;  /* 0x000000e42b00720c */ /* 0x040fe40003fc6270 */
[C---:B------:R-:W-:Y:S02]  /*4340*/  ISETP.GE.AND P5, PT, R43.reuse, R226, PT ;  /* 0x000000e22b00720c */ /* 0x040fe40003fa6270 */
[----:B------:R-:W-:Y:S02]  /*4350*/  FSEL R175, R32, -INF , !P2 ;  /* 0xff80000020af7808 */ /* 0x000fe40005000000 */
[----:B------:R-:W-:-:S02]  /*4360*/  ISETP.GE.AND P2, PT, R43, R222, PT ;  /* 0x000000de2b00720c */ /* 0x000fc40003f46270 */
[C---:B------:R-:W-:Y:S02]  /*4370*/  ISETP.LT.OR P4, PT, R43.reuse, R225, P4 ;  /* 0x000000e12b00720c */ /* 0x040fe40002781670 */
[----:B------:R-:W-:Y:S02]  /*4380*/  FSEL R188, R34, -INF , !P1 ;  /* 0xff80000022bc7808 */ /* 0x000fe40004800000 */
[C---:B------:R-:W-:Y:S02]  /*4390*/  ISETP.LT.OR P6, PT, R43.reuse, R229, P6 ;  /* 0x000000e52b00720c */ /* 0x040fe400037c1670 */
[----:B------:R-:W-:Y:S02]  /*43a0*/  ISETP.GE.AND P1, PT, R36, R228, PT ;  /* 0x000000e42400720c */ /* 0x000fe40003f26270 */
[C---:B------:R-:W-:Y:S02]  /*43b0*/  ISETP.LT.OR P5, PT, R43.reuse, R227, P5 ;  /* 0x000000e32b00720c */ /* 0x040fe40002fa1670 */
[----:B------:R-:W-:-:S02]  /*43c0*/  ISETP.LT.OR P2, PT, R43, R223, P2 ;  /* 0x000000df2b00720c */ /* 0x000fc40001741670 */
[----:B------:R-:W-:Y:S02]  /*43d0*/  IADD3 R34, R147, 0x51, RZ ;  /* 0x0000005193227810 */ /* 0x000fe40007ffe0ff */
[----:B------:R-:W-:Y:S02]  /*43e0*/  FSEL R176, R33, -INF , !P4 ;  /* 0xff80000021b07808 */ /* 0x000fe40006000000 */
[----:B------:R-:W-:Y:S02]  /*43f0*/  ISETP.LT.OR P1, PT, R36, R229, P1 ;  /* 0x000000e52400720c */ /* 0x000fe40000f21670 */
[----:B------:R-:W-:Y:S02]  /*4400*/  FSEL R33, R101, -INF , !P6 ;  /* 0xff80000065217808 */ /* 0x000fe40007000000 */
[----:B------:R-:W-:Y:S02]  /*4410*/  FSEL R101, R103, -INF , !P5 ;  /* 0xff80000067657808 */ /* 0x000fe40006800000 */
[----:B------:R-:W-:-:S02]  /*4420*/  FSEL R32, R100, -INF , !P3 ;  /* 0xff80000064207808 */ /* 0x000fc40005800000 */
[----:B------:R-:W-:Y:S02]  /*4430*/  FSEL R102, R102, -INF , !P0 ;  /* 0xff80000066667808 */ /* 0x000fe40004000000 */
[----:B------:R-:W-:Y:S02]  /*4440*/  FSEL R189, R35, -INF , !P2 ;  /* 0xff80000023bd7808 */ /* 0x000fe40005000000 */
[----:B------:R-:W-:Y:S02]  /*4450*/  ISETP.GE.AND P5, PT, R34, R228, PT ;  /* 0x000000e42200720c */ /* 0x000fe40003fa6270 */
[C---:B------:R-:W-:Y:S02]  /*4460*/  ISETP.GE.AND P3, PT, R36.reuse, R226, PT ;  /* 0x000000e22400720c */ /* 0x040fe40003f66270 */
[C---:B------:R-:W-:Y:S02]  /*4470*/  ISETP.GE.AND P0, PT, R36.reuse, R224, PT ;  /* 0x000000e02400720c */ /* 0x040fe40003f06270 */
[----:B------:R-:W-:-:S02]  /*4480*/  ISETP.GE.AND P4, PT, R36, R222, PT ;  /* 0x000000de2400720c */ /* 0x000fc40003f86270 */
[----:B------:R-:W-:Y:S02]  /*4490*/  ISETP.GE.AND P2, PT, R34, R226, PT ;  /* 0x000000e22200720c */ /* 0x000fe40003f46270 */
[----:B------:R-:W-:Y:S02]  /*44a0*/  FSEL R35, R96, -INF , !P1 ;  /* 0xff80000060237808 */ /* 0x000fe40004800000 */
[C---:B------:R-:W-:Y:S02]  /*44b0*/  ISETP.GE.AND P6, PT, R34.reuse, R224, PT ;  /* 0x000000e02200720c */ /* 0x040fe40003fc6270 */
[C---:B------:R-:W-:Y:S02]  /*44c0*/  ISETP.GE.AND P1, PT, R34.reuse, R222, PT ;  /* 0x000000de2200720c */ /* 0x040fe40003f26270 */
[----:B------:R-:W-:Y:S02]  /*44d0*/  ISETP.LT.OR P5, PT, R34, R229, P5 ;  /* 0x000000e52200720c */ /* 0x000fe40002fa1670 */
[----:B------:R-:W-:-:S02]  /*44e0*/  ISETP.LT.OR P3, PT, R36, R227, P3 ;  /* 0x000000e32400720c */ /* 0x000fc40001f61670 */
[C---:B------:R-:W-:Y:S02]  /*44f0*/  ISETP.LT.OR P0, PT, R36.reuse, R225, P0 ;  /* 0x000000e12400720c */ /* 0x040fe40000701670 */
[----:B------:R-:W-:Y:S02]  /*4500*/  ISETP.LT.OR P4, PT, R36, R223, P4 ;  /* 0x000000df2400720c */ /* 0x000fe40002781670 */
[C---:B------:R-:W-:Y:S02]  /*4510*/  ISETP.LT.OR P2, PT, R34.reuse, R227, P2 ;  /* 0x000000e32200720c */ /* 0x040fe40001741670 */
        /* <DEDUP_REMOVED lines=15> */
[C---:B------:R-:W-:Y:S02]  /*4610*/  IADD3 R36, R147.reuse, 0x59, RZ ;  /* 0x0000005993247810 */ /* 0x040fe40007ffe0ff */
[----:B------:R-:W-:Y:S02]  /*4620*/  IADD3 R28, R147, 0x60, RZ ;  /* 0x00000060931c7810 */ /* 0x000fe40007ffe0ff */
[----:B------:R-:W-:Y:S02]  /*4630*/  FSEL R174, R31, -INF , !P1 ;  /* 0xff8000001fae7808 */ /* 0x000fe40004800000 */
[----:B------:R-:W-:Y:S02]  /*4640*/  FSEL R187, R29, -INF , !P6 ;  /* 0xff8000001dbb7808 */ /* 0x000fe40007000000 */
[----:B------:R-:W-:Y:S02]  /*4650*/  FSEL R177, R30, -INF , !P4 ;  /* 0xff8000001eb17808 */ /* 0x000fe40006000000 */
[----:B------:R-:W-:-:S02]  /*4660*/  ISETP.GE.AND P1, PT, R36, R224, PT ;  /* 0x000000e02400720c */ /* 0x000fc40003f26270 */
[----:B------:R-:W-:Y:S02]  /*4670*/  FSEL R186, R24, -INF , !P2 ;  /* 0xff80000018ba7808 */ /* 0x000fe40005000000 */
[----:B------:R-:W-:Y:S02]  /*4680*/  FSEL R171, R26, -INF , !P0 ;  /* 0xff8000001aab7808 */ /* 0x000fe40004000000 */
[C---:B------:R-:W-:Y:S02]  /*4690*/  ISETP.GE.AND P6, PT, R36.reuse, R228, PT ;  /* 0x000000e42400720c */ /* 0x040fe40003fc6270 */
[C---:B------:R-:W-:Y:S02]  /*46a0*/  ISETP.GE.AND P4, PT, R36.reuse, R226, PT ;  /* 0x000000e22400720c */ /* 0x040fe40003f86270 */
[----:B------:R-:W-:Y:S02]  /*46b0*/  ISETP.GE.AND P2, PT, R36, R222, PT ;  /* 0x000000de2400720c */ /* 0x000fe40003f46270 */
[----:B------:R-:W-:-:S02]  /*46c0*/  ISETP.GE.AND P0, PT, R28, R228, PT ;  /* 0x000000e41c00720c */ /* 0x000fc40003f06270 */
[C---:B------:R-:W-:Y:S02]  /*46d0*/  ISETP.LT.OR P1, PT, R36.reuse, R225, P1 ;  /* 0x000000e12400720c */ /* 0x040fe40000f21670 */
[C---:B------:R-:W-:Y:S02]  /*46e0*/  ISETP.LT.OR P6, PT, R36.reuse, R229, P6 ;  /* 0x000000e52400720c */ /* 0x040fe400037c1670 */
[C---:B------:R-:W-:Y:S02]  /*46f0*/  ISETP.LT.OR P4, PT, R36.reuse, R227, P4 ;  /* 0x000000e32400720c */ /* 0x040fe40002781670 */
[----:B------:R-:W-:Y:S02]  /*4700*/  ISETP.LT.OR P2, PT, R36, R223, P2 ;  /* 0x000000df2400720c */ /* 0x000fe40001741670 */
[----:B------:R-:W-:Y:S02]  /*4710*/  ISETP.LT.OR P0, PT, R28, R229, P0 ;  /* 0x000000e51c00720c */ /* 0x000fe40000701670 */
[----:B------:R-:W-:-:S02]  /*4720*/  IADD3 R26, R147, 0x61, RZ ;  /* 0x00000061931a7810 */ /* 0x000fc40007ffe0ff */
        /* <DEDUP_REMOVED lines=17> */
[----:B------:R-:W-:-:S02]  /*4840*/  ISETP.LT.OR P4, PT, R26, R229, P4 ;  /* 0x000000e51a00720c */ /* 0x000fc40002781670 */
[----:B------:R-:W-:Y:S02]  /*4850*/  ISETP.GE.AND P3, PT, R28, R224, PT ;  /* 0x000000e01c00720c */ /* 0x000fe40003f66270 */
[----:B------:R-:W-:Y:S02]  /*4860*/  FSEL R92, R92, -INF , !P5 ;  /* 0xff8000005c5c7808 */ /* 0x000fe40006800000 */
[----:B------:R-:W-:Y:S02]  /*4870*/  FSEL R89, R89, -INF , !P6 ;  /* 0xff80000059597808 */ /* 0x000fe40007000000 */
[----:B------:R-:W-:Y:S02]  /*4880*/  FSEL R80, R80, -INF , !P4 ;  /* 0xff80000050507808 */ /* 0x000fe40006000000 */
[C---:B------:R-:W-:Y:S02]  /*4890*/  ISETP.GE.AND P5, PT, R28.reuse, R226, PT ;  /* 0x000000e21c00720c */ /* 0x040fe40003fa6270 */
[----:B------:R-:W-:-:S02]  /*48a0*/  ISETP.LT.OR P3, PT, R28, R225, P3 ;  /* 0x000000e11c00720c */ /* 0x000fc40001f61670 */
[C---:B------:R-:W-:Y:S02]  /*48b0*/  ISETP.GE.AND P6, PT, R26.reuse, R224, PT ;  /* 0x000000e01a00720c */ /* 0x040fe40003fc6270 */
[----:B------:R-:W-:Y:S02]  /*48c0*/  ISETP.GE.AND P4, PT, R26, R222, PT ;  /* 0x000000de1a00720c */ /* 0x000fe40003f86270 */
[----:B------:R-:W-:Y:S02]  /*48d0*/  ISETP.LT.OR P5, PT, R28, R227, P5 ;  /* 0x000000e31c00720c */ /* 0x000fe40002fa1670 */
[----:B------:R-:W-:Y:S02]  /*48e0*/  FSEL R170, R20, -INF , !P3 ;  /* 0xff80000014aa7808 */ /* 0x000fe40005800000 */
        /* <DEDUP_REMOVED lines=12> */
[----:B------:R-:W-:Y:S02]  /*49b0*/  ISETP.LT.OR P3, PT, R27, R223, P3 ;  /* 0x000000df1b00720c */ /* 0x000fe40001f61670 */
[----:B------:R-:W-:-:S02]  /*49c0*/  ISETP.LT.OR P6, PT, R20, R227, P6 ;  /* 0x000000e31400720c */ /* 0x000fc400037c1670 */
[----:B------:R-:W-:Y:S02]  /*49d0*/  ISETP.LT.OR P4, PT, R20, R225, P4 ;  /* 0x000000e11400720c */ /* 0x000fe40002781670 */
[----:B------:R-:W-:Y:S02]  /*49e0*/  IADD3 R12, R147, 0x69, RZ ;  /* 0x00000069930c7810 */ /* 0x000fe40007ffe0ff */
[----:B------:R-:W-:Y:S02]  /*49f0*/  FSEL R95, R83, -INF , !P6 ;  /* 0xff800000535f7808 */ /* 0x000fe40007000000 */
        /* <DEDUP_REMOVED lines=15> */
[----:B------:R-:W-:Y:S02]  /*4af0*/  IADD3 R147, R147, 0x79, RZ ;  /* 0x0000007993937810 */ /* 0x000fe40007ffe0ff */
[----:B------:R-:W-:Y:S02]  /*4b00*/  FSEL R166, R21, -INF , !P2 ;  /* 0xff80000015a67808 */ /* 0x000fe40005000000 */
[----:B------:R-:W-:Y:S02]  /*4b10*/  ISETP.GE.AND P1, PT, R28, R222, PT ;  /* 0x000000de1c00720c */ /* 0x000fe40003f26270 */
[----:B------:R-:W-:Y:S02]  /*4b20*/  ISETP.GE.AND P2, PT, R26, R226, PT ;  /* 0x000000e21a00720c */ /* 0x000fe40003f46270 */
[----:B------:R-:W-:Y:S02]  /*4b30*/  FSEL R178, R86, -INF , !P0 ;  /* 0xff80000056b27808 */ /* 0x000fe40004000000 */
[----:B------:R-:W-:-:S02]  /*4b40*/  ISETP.GE.AND P0, PT, R147, R224, PT ;  /* 0x000000e09300720c */ /* 0x000fc40003f06270 */
[----:B------:R-:W-:Y:S02]  /*4b50*/  ISETP.LT.OR P1, PT, R28, R223, P1 ;  /* 0x000000df1c00720c */ /* 0x000fe40000f21670 */
[----:B------:R-:W-:Y:S02]  /*4b60*/  ISETP.LT.OR P2, PT, R26, R227, P2 ;  /* 0x000000e31a00720c */ /* 0x000fe40001741670 */
[----:B------:R-:W-:Y:S02]  /*4b70*/  ISETP.LT.OR P0, PT, R147, R225, P0 ;  /* 0x000000e19300720c */ /* 0x000fe40000701670 */
[----:B------:R-:W-:Y:S02]  /*4b80*/  FSEL R131, R22, -INF , !P1 ;  /* 0xff80000016837808 */ /* 0x000fe40004800000 */
[----:B------:R-:W-:Y:S02]  /*4b90*/  FSEL R88, R82, -INF , !P2 ;  /* 0xff80000052587808 */ /* 0x000fe40005000000 */
[----:B------:R-:W-:-:S02]  /*4ba0*/  ISETP.GE.AND P1, PT, R27, R228, PT ;  /* 0x000000e41b00720c */ /* 0x000fc40003f26270 */
[C---:B------:R-:W-:Y:S02]  /*4bb0*/  ISETP.GE.AND P2, PT, R20.reuse, R228, PT ;  /* 0x000000e41400720c */ /* 0x040fe40003f46270 */
[----:B------:R-:W-:Y:S02]  /*4bc0*/  FSEL R116, R9, -INF , !P0 ;  /* 0xff80000009747808 */ /* 0x000fe40004000000 */
[----:B------:R-:W-:Y:S02]  /*4bd0*/  ISETP.GE.AND P0, PT, R147, R222, PT ;  /* 0x000000de9300720c */ /* 0x000fe40003f06270 */
[-C--:B------:R-:W-:Y:S02]  /*4be0*/  ISETP.LT.OR P1, PT, R27, R229.reuse, P1 ;  /* 0x000000e51b00720c */ /* 0x080fe40000f21670 */
[----:B------:R-:W-:Y:S02]  /*4bf0*/  ISETP.LT.OR P2, PT, R20, R229, P2 ;  /* 0x000000e51400720c */ /* 0x000fe40001741670 */
[----:B------:R-:W-:-:S02]  /*4c00*/  ISETP.LT.OR P0, PT, R147, R223, P0 ;  /* 0x000000df9300720c */ /* 0x000fc40000701670 */
[----:B------:R-:W-:Y:S02]  /*4c10*/  FSEL R81, R81, -INF , !P2 ;  /* 0xff80000051517808 */ /* 0x000fe40005000000 */
[----:B------:R-:W-:Y:S02]  /*4c20*/  FSEL R124, R19, -INF , !P4 ;  /* 0xff800000137c7808 */ /* 0x000fe40006000000 */
[----:B------:R-:W-:Y:S02]  /*4c30*/  FSEL R84, R84, -INF , !P1 ;  /* 0xff80000054547808 */ /* 0x000fe40004800000 */
[----:B------:R-:W-:Y:S02]  /*4c40*/  ISETP.GE.AND P2, PT, R20, R222, PT ;  /* 0x000000de1400720c */ /* 0x000fe40003f46270 */
[C---:B------:R-:W-:Y:S02]  /*4c50*/  ISETP.GE.AND P4, PT, R12.reuse, R224, PT ;  /* 0x000000e00c00720c */ /* 0x040fe40003f86270 */
[----:B------:R-:W-:-:S02]  /*4c60*/  ISETP.GE.AND P1, PT, R12, R222, PT ;  /* 0x000000de0c00720c */ /* 0x000fc40003f26270 */
[----:B------:R-:W-:Y:S02]  /*4c70*/  FSEL R103, R11, -INF , !P0 ;  /* 0xff8000000b677808 */ /* 0x000fe40004000000 */
[----:B------:R-:W-:Y:S02]  /*4c80*/  PLOP3.LUT P0, PT, PT, PT, UP0, 0x80, 0x0 ;  /* 0x000000000000781c */ /* 0x000fe40003f0f008 */
[----:B------:R-:W-:Y:S02]  /*4c90*/  ISETP.LT.OR P2, PT, R20, R223, P2 ;  /* 0x000000df1400720c */ /* 0x000fe40001741670 */
[C---:B------:R-:W-:Y:S02]  /*4ca0*/  ISETP.LT.OR P4, PT, R12.reuse, R225, P4 ;  /* 0x000000e10c00720c */ /* 0x040fe40002781670 */
[----:B------:R-:W-:Y:S02]  /*4cb0*/  ISETP.LT.OR P1, PT, R12, R223, P1 ;  /* 0x000000df0c00720c */ /* 0x000fe40000f21670 */
        /* <DEDUP_REMOVED lines=19> */
[----:B------:R-:W-:Y:S01]  /*4df0*/  ULDC UR4, c[0x0][0x19c] ;  /* 0x0000670000047ab9 */ /* 0x000fe20000000800 */
[----:B------:R-:W-:Y:S01]  /*4e00*/  ISETP.GE.AND P1, PT, R232, c[0x0][0x220], PT ;  /* 0x00008800e8007a0c */ /* 0x000fe20003f26270 */
[----:B------:R-:W-:Y:S01]  /*4e10*/  UIADD3 UR24, UR5, -0x2, URZ ;  /* 0xfffffffe05187890 */ /* 0x000fe2000fffe03f */
[----:B------:R-:W-:Y:S01]  /*4e20*/  IMAD.U32 R11, RZ, RZ, UR8 ;  /* 0x00000008ff0b7e24 */ /* 0x000fe2000f8e00ff */
[----:B------:R-:W-:Y:S01]  /*4e30*/  USHF.L.U64.HI UR21, UR8, 0x7, UR4 ;  /* 0x0000000708157899 */ /* 0x000fe20008010204 */
[----:B------:R-:W-:Y:S01]  /*4e40*/  IMAD.MOV.U32 R9, RZ, RZ, c[0x0][0x19c] ;  /* 0x00006700ff097624 */ /* 0x000fe200078e00ff */
[----:B------:R-:W-:Y:S01]  /*4e50*/  USHF.R.S32.HI UR23, URZ, 0x1f, UR24 ;  /* 0x0000001f3f177899 */ /* 0x000fe20008011418 */
[----:B------:R-:W-:Y:S01]  /*4e60*/  IMAD.U32 R8, RZ, RZ, UR8 ;  /* 0x00000008ff087e24 */ /* 0x000fe2000f8e00ff */
[----:B------:R-:W-:Y:S01]  /*4e70*/  UIMAD UR21, UR21, UR24, URZ ;  /* 0x00000018151572a4 */ /* 0x000fe2000f8e023f */
[----:B------:R-:W-:Y:S01]  /*4e80*/  IMAD.U32 R12, RZ, RZ, UR24 ;  /* 0x00000018ff0c7e24 */ /* 0x000fe2000f8e00ff */
[----:B------:R-:W-:Y:S02]  /*4e90*/  BSSY B0, `(.L_x_208) ;  /* 0x000002c000007945 */ /* 0x000fe40003800000 */
[----:B------:R-:W-:Y:S01]  /*4ea0*/  UIMAD UR21, UR23, UR25, UR21 ;  /* 0x00000019171572a4 */ /* 0x000fe2000f8e0215 */
[----:B------:R-:W-:Y:S01]  /*4eb0*/  IMAD.WIDE.U32 R12, R12, UR25, R230 ;  /* 0x000000190c0c7c25 */ /* 0x000fe2000f8e00e6 */
[----:B------:R1:W-:Y:S04]  /*4ec0*/  @P1 STS [R219+0x2000], RZ ;  /* 0x002000ffdb001388 */ /* 0x0003e80000000800 */
[----:B------:R-:W-:Y:S01]  /*4ed0*/  @!P1 LEA R11, P2, R11, R12, 0x6 ;  /* 0x0000000c0b0b9211 */ /* 0x000fe200078430ff */
[----:B------:R1:W-:Y:S01]  /*4ee0*/  @P1 STS [R219+0x2004], RZ ;  /* 0x002004ffdb001388 */ /* 0x0003e20000000800 */
[----:B------:R-:W-:-:S02]  /*4ef0*/  IADD3 R15, R13, UR21, RZ ;  /* 0x000000150d0f7c10 */ /* 0x000fc4000fffe0ff */
[----:B------:R-:W-:Y:S01]  /*4f00*/  @!P1 IADD3 R10, P4, R12, UR15, RZ ;  /* 0x0000000f0c0a9c10 */ /* 0x000fe2000ff9e0ff */
[----:B------:R1:W-:Y:S01]  /*4f10*/  @P1 STS.64 [R219+0x2008], RZ ;  /* 0x002008ffdb001388 */ /* 0x0003e20000000a00 */
[----:B------:R-:W-:Y:S02]  /*4f20*/  @!P1 LEA.HI.X R9, R8, R15, R9, 0x6, P2 ;  /* 0x0000000f08099211 */ /* 0x000fe400010f3409 */
[----:B------:R-:W-:Y:S02]  /*4f30*/  @!P1 IADD3.X R8, R15, UR9, RZ, P4, !PT ;  /* 0x000000090f089c10 */ /* 0x000fe4000a7fe4ff */
[----:B------:R-:W-:Y:S02]  /*4f40*/  @!P1 LEA R20, P4, R12, c[0x0][0x168], 0x1 ;  /* 0x00005a000c149a11 */ /* 0x000fe400078808ff */
[----:B------:R-:W-:Y:S02]  /*4f50*/  @!P1 LEA R16, P3, R10, c[0x0][0x168], 0x1 ;  /* 0x00005a000a109a11 */ /* 0x000fe400078608ff */
[----:B------:R-:W-:-:S02]  /*4f60*/  @!P1 LEA R18, P2, R11, c[0x0][0x168], 0x1 ;  /* 0x00005a000b129a11 */ /* 0x000fc400078408ff */
[----:B------:R-:W-:Y:S02]  /*4f70*/  @!P1 LEA.HI.X R21, R12, c[0x0][0x16c], R15, 0x1, P4 ;  /* 0x00005b000c159a11 */ /* 0x000fe400020f0c0f */
        /* <DEDUP_REMOVED lines=18> */
[----:B------:R-:W-:Y:S01]  /*50a0*/  IMAD.U32 R8, RZ, RZ, UR8 ;  /* 0x00000008ff087e24 */ /* 0x000fe2000f8e00ff */
[----:B------:R-:W-:Y:S01]  /*50b0*/  UIMAD UR21, UR4, 0x60, URZ ;  /* 0x00000060041578a4 */ /* 0x000fe2000f8e023f */
[----:B------:R-:W-:-:S04]  /*50c0*/  IMAD.MOV.U32 R14, RZ, RZ, R12 ;  /* 0x000000ffff0e7224 */ /* 0x000fc800078e000c */
        /* <DEDUP_REMOVED lines=8> */
.L_x_209:
[----:B------:R-:W-:Y:S05]  /*5150*/  BSYNC B0 ;  /* 0x0000000000007941 */ /* 0x000fea0003800000 */
.L_x_208:
[----:B------:R-:W0:Y:S02]  /*5160*/  LDGDEPBAR ;  /* 0x00000000000079af */ /* 0x000e240000000000 */
.L_x_207:
[----:B------:R-:W-:Y:S01]  /*5170*/  FMNMX.FTZ R9, R3, R74, !PT ;  /* 0x0000004a03097209 */ /* 0x000fe20007810000 */
[----:B------:R-:W-:Y:S01]  /*5180*/  UMOV UR4, UR22 ;  /* 0x0000001600047c82 */ /* 0x000fe20008000000 */
[----:B--2---:R-:W-:Y:S02]  /*5190*/  FMNMX.FTZ R11, R0, R7, !PT ;  /* 0x00000007000b7209 */ /* 0x004fe40007810000 */
        /* <DEDUP_REMOVED lines=19> */
[----:B------:R-:W-:Y:S02]  /*52d0*/  SHF.L.U32 R212, R5, 0x1, RZ ;  /* 0x0000000105d47819 */ /* 0x000fe400000006ff */
[----:B------:R-:W-:Y:S02]  /*52e0*/  FMNMX.FTZ R9, R51, R9, !PT ;  /* 0x0000000933097209 */ /* 0x000fe40007810000 */
[----:B------:R-:W-:Y:S01]  /*52f0*/  LEA R211, R4, R212, 0x1 ;  /* 0x000000d404d37211 */ /* 0x000fe200078e08ff */
[----:B------:R-:W-:Y:S01]  /*5300*/  LDSM.16.MT88.4 R12, [R212+0x4400] ;  /* 0x00440000d40c783b */ /* 0x000fe20000004200 */
[----:B------:R-:W-:-:S03]  /*5310*/  FMNMX.FTZ R9, R50, R9, !PT ;  /* 0x0000000932097209 */ /* 0x000fc60007810000 */
[----:B-1----:R-:W-:Y:S01]  /*5320*/  LDSM.16.MT88.4 R20, [R212+0x4800] ;  /* 0x00480000d414783b */ /* 0x002fe20000004200 */
        /* <DEDUP_REMOVED lines=119> */
[----:B------:R-:W-:-:S03]  /*5aa0*/  FMNMX.FTZ R8, R189, R8, !PT ;  /* 0x00000008bd087209 */ /* 0x000fc60007810000 */
[----:B------:R-:W1:Y:S01]  /*5ab0*/  SHFL.BFLY PT, R9, R3, 0x2, 0x1f ;  /* 0x0c401f0003097f89 */ /* 0x000e6200000e0000 */
[----:B------:R-:W-:Y:S01]  /*5ac0*/  FMNMX.FTZ R8, R177, R8, !PT ;  /* 0x00000008b1087209 */ /* 0x000fe20007810000 */
[----:B------:R-:W-:Y:S03]  /*5ad0*/  MUFU.EX2 R54, R54 ;  /* 0x0000003600367308 */ /* 0x000fe60000000800 */
[----:B------:R-:W-:-:S04]  /*5ae0*/  FMNMX.FTZ R8, R174, R8, !PT ;  /* 0x00000008ae087209 */ /* 0x000fc80007810000 */
[----:B------:R-:W-:Y:S01]  /*5af0*/  FMNMX.FTZ R8, R171, R8, !PT ;  /* 0x00000008ab087209 */ /* 0x000fe20007810000 */
[----:B------:R-:W-:Y:S03]  /*5b00*/  MUFU.EX2 R53, R53 ;  /* 0x0000003500357308 */ /* 0x000fe60000000800 */
[----:B------:R-:W-:-:S04]  /*5b10*/  FMNMX.FTZ R8, R167, R8, !PT ;  /* 0x00000008a7087209 */ /* 0x000fc80007810000 */
[----:B------:R-:W-:Y:S01]  /*5b20*/  FMNMX.FTZ R8, R131, R8, !PT ;  /* 0x0000000883087209 */ /* 0x000fe20007810000 */
[----:B------:R-:W-:Y:S03]  /*5b30*/  MUFU.EX2 R52, R52 ;  /* 0x0000003400347308 */ /* 0x000fe60000000800 */
[----:B------:R-:W-:Y:S02]  /*5b40*/  FMNMX.FTZ R8, R128, R8, !PT ;  /* 0x0000000880087209 */ /* 0x000fe40007810000 */
[----:B-1----:R-:W-:Y:S02]  /*5b50*/  FMNMX.FTZ R9, R3, R9, !PT ;  /* 0x0000000903097209 */ /* 0x002fe40007810000 */
[----:B------:R-:W-:Y:S01]  /*5b60*/  FMNMX.FTZ R8, R127, R8, !PT ;  /* 0x000000087f087209 */ /* 0x000fe20007810000 */
[----:B------:R-:W-:Y:S02]  /*5b70*/  MUFU.EX2 R51, R51 ;  /* 0x0000003300337308 */ /* 0x000fe40000000800 */
[----:B------:R-:W1:Y:S01]  /*5b80*/  SHFL.BFLY PT, R3, R9, 0x1, 0x1f ;  /* 0x0c201f0009037f89 */ /* 0x000e6200000e0000 */
[----:B------:R-:W-:-:S04]  /*5b90*/  FMNMX.FTZ R8, R124, R8, !PT ;  /* 0x000000087c087209 */ /* 0x000fc80007810000 */
[----:B------:R-:W-:Y:S01]  /*5ba0*/  FMNMX.FTZ R8, R113, R8, !PT ;  /* 0x0000000871087209 */ /* 0x000fe20007810000 */
[----:B------:R-:W-:Y:S03]  /*5bb0*/  MUFU.EX2 R50, R50 ;  /* 0x0000003200327308 */ /* 0x000fe60000000800 */
[----:B------:R-:W-:-:S04]  /*5bc0*/  FMNMX.FTZ R8, R110, R8, !PT ;  /* 0x000000086e087209 */ /* 0x000fc80007810000 */
[----:B------:R-:W-:Y:S01]  /*5bd0*/  FMNMX.FTZ R8, R106, R8, !PT ;  /* 0x000000086a087209 */ /* 0x000fe20007810000 */
[----:B------:R-:W-:Y:S03]  /*5be0*/  MUFU.EX2 R49, R49 ;  /* 0x0000003100317308 */ /* 0x000fe60000000800 */
[----:B------:R-:W-:-:S05]  /*5bf0*/  FMNMX.FTZ R8, R103, R8, !PT ;  /* 0x0000000867087209 */ /* 0x000fca0007810000 */
[----:B------:R-:W-:Y:S01]  /*5c00*/  MUFU.EX2 R48, R48 ;  /* 0x0000003000307308 */ /* 0x000fe20000000800 */
[----:B-1----:R-:W-:Y:S02]  /*5c10*/  FMNMX.FTZ R3, R9, R3, !PT ;  /* 0x0000000309037209 */ /* 0x002fe40007810000 */
[----:B------:R-:W-:Y:S02]  /*5c20*/  FMNMX.FTZ R9, R199, R11, !PT ;  /* 0x0000000bc7097209 */ /* 0x000fe40007810000 */
[C---:B------:R-:W-:Y:S01]  /*5c30*/  FSETP.NEU.FTZ.AND P1, PT, R3.reuse, -INF , PT ;  /* 0xff8000000300780b */ /* 0x040fe20003f3d000 */
[----:B------:R-:W-:Y:S01]  /*5c40*/  FMUL.FTZ R109, R3, c[0x0][0x23c] ;  /* 0x00008f00036d7a20 */ /* 0x000fe20000410000 */
[----:B------:R-:W-:Y:S01]  /*5c50*/  FMNMX.FTZ R9, R198, R9, !PT ;  /* 0x00000009c6097209 */ /* 0x000fe20007810000 */
[----:B------:R-:W-:Y:S03]  /*5c60*/  MUFU.EX2 R47, R47 ;  /* 0x0000002f002f7308 */ /* 0x000fe60000000800 */
[----:B------:R-:W-:-:S02]  /*5c70*/  FMNMX.FTZ R9, R197, R9, !PT ;  /* 0x00000009c5097209 */ /* 0x000fc40007810000 */
[----:B------:R-:W-:Y:S02]  /*5c80*/  FSEL R109, R109, RZ, P1 ;  /* 0x000000ff6d6d7208 */ /* 0x000fe40000800000 */
[----:B------:R-:W-:Y:S01]  /*5c90*/  FMNMX.FTZ R9, R196, R9, !PT ;  /* 0x00000009c4097209 */ /* 0x000fe20007810000 */
[----:B------:R-:W-:Y:S02]  /*5ca0*/  MUFU.EX2 R46, R46 ;  /* 0x0000002e002e7308 */ /* 0x000fe40000000800 */
[--C-:B------:R-:W-:Y:S01]  /*5cb0*/  FFMA.FTZ R92, R2, c[0x0][0x23c], -R109.reuse ;  /* 0x00008f00025c7a23 */ /* 0x100fe2000001086d */
[----:B------:R-:W-:Y:S01]  /*5cc0*/  FMNMX.FTZ R2, R115, R9, !PT ;  /* 0x0000000973027209 */ /* 0x000fe20007810000 */
[--C-:B------:R-:W-:Y:S01]  /*5cd0*/  FFMA.FTZ R37, R122, c[0x0][0x23c], -R109.reuse ;  /* 0x00008f007a257a23 */ /* 0x100fe2000001086d */
[----:B------:R-:W1:Y:S01]  /*5ce0*/  SHFL.BFLY PT, R9, R8, 0x2, 0x1f ;  /* 0x0c401f0008097f89 */ /* 0x000e6200000e0000 */
[--C-:B------:R-:W-:Y:S01]  /*5cf0*/  FFMA.FTZ R30, R111, c[0x0][0x23c], -R109.reuse ;  /* 0x00008f006f1e7a23 */ /* 0x100fe2000001086d */
[----:B------:R-:W-:Y:S01]  /*5d00*/  FMNMX.FTZ R2, R118, R2, !PT ;  /* 0x0000000276027209 */ /* 0x000fe20007810000 */
[--C-:B------:R-:W-:Y:S01]  /*5d10*/  FFMA.FTZ R25, R97, c[0x0][0x23c], -R109.reuse ;  /* 0x00008f0061197a23 */ /* 0x100fe2000001086d */
[----:B------:R-:W-:Y:S01]  /*5d20*/  MUFU.EX2 R92, R92 ;  /* 0x0000005c005c7308 */ /* 0x000fe20000000800 */
[--C-:B------:R-:W-:Y:S01]  /*5d30*/  FFMA.FTZ R29, R148, c[0x0][0x23c], -R109.reuse ;  /* 0x00008f00941d7a23 */ /* 0x100fe2000001086d */
[----:B------:R-:W-:Y:S01]  /*5d40*/  FMNMX.FTZ R2, R121, R2, !PT ;  /* 0x0000000279027209 */ /* 0x000fe20007810000 */
[----:B------:R-:W-:Y:S01]  /*5d50*/  LDSM.16.MT88.4 R148, [R212+0x4000] ;  /* 0x00400000d494783b */ /* 0x000fe20000004200 */
[----:B------:R-:W-:-:S02]  /*5d60*/  FFMA.FTZ R24, R96, c[0x0][0x23c], -R109 ;  /* 0x00008f0060187a23 */ /* 0x000fc4000001086d */
        /* <DEDUP_REMOVED lines=12> */
[--C-:B------:R-:W-:Y:S01]  /*5e30*/  FFMA.FTZ R61, R141, c[0x0][0x23c], -R109.reuse ;  /* 0x00008f008d3d7a23 */ /* 0x100fe2000001086d */
[----:B-1----:R-:W-:Y:S01]  /*5e40*/  FMNMX.FTZ R8, R8, R9, !PT ;  /* 0x0000000908087209 */ /* 0x002fe20007810000 */
[--C-:B------:R-:W-:Y:S01]  /*5e50*/  FFMA.FTZ R35, R142, c[0x0][0x23c], -R109.reuse ;  /* 0x00008f008e237a23 */ /* 0x100fe2000001086d */
[----:B------:R-:W-:Y:S01]  /*5e60*/  FMNMX.FTZ R2, R176, R2, !PT ;  /* 0x00000002b0027209 */ /* 0x000fe20007810000 */
[--C-:B------:R-:W-:Y:S01]  /*5e70*/  FFMA.FTZ R34, R143, c[0x0][0x23c], -R109.reuse ;  /* 0x00008f008f227a23 */ /* 0x100fe2000001086d */
[----:B------:R-:W-:Y:S01]  /*5e80*/  MUFU.EX2 R90, R90 ;  /* 0x0000005a005a7308 */ /* 0x000fe20000000800 */
[----:B------:R-:W-:Y:S01]  /*5e90*/  SHFL.BFLY PT, R9, R8, 0x1, 0x1f ;  /* 0x0c201f0008097f89 */ /* 0x000fe200000e0000 */
[----:B------:R-:W-:Y:S01]  /*5ea0*/  FMNMX.FTZ R2, R190, R2, !PT ;  /* 0x00000002be027209 */ /* 0x000fe20007810000 */
[----:B------:R-:W-:-:S02]  /*5eb0*/  FFMA.FTZ R62, R62, c[0x0][0x23c], -R109 ;  /* 0x00008f003e3e7a23 */ /* 0x000fc4000001086d */
[--C-:B------:R-:W-:Y:S01]  /*5ec0*/  FFMA.FTZ R33, R145, c[0x0][0x23c], -R109.reuse ;  /* 0x00008f0091217a23 */ /* 0x100fe2000001086d */
[----:B------:R-:W-:Y:S01]  /*5ed0*/  FMNMX.FTZ R2, R187, R2, !PT ;  /* 0x00000002bb027209 */ /* 0x000fe20007810000 */
[--C-:B------:R-:W-:Y:S01]  /*5ee0*/  FFMA.FTZ R32, R112, c[0x0][0x23c], -R109.reuse ;  /* 0x00008f0070207a23 */ /* 0x100fe2000001086d */
[----:B------:R-:W1:Y:S01]  /*5ef0*/  MUFU.EX2 R82, R82 ;  /* 0x0000005200527308 */ /* 0x000e620000000800 */
        /* <DEDUP_REMOVED lines=17> */
[----:B------:R-:W-:Y:S01]  /*6010*/  FFMA.FTZ R104, R104, c[0x0][0x23c], -R109 ;  /* 0x00008f0068687a23 */ /* 0x000fe2000001086d */
[----:B------:R-:W-:Y:S02]  /*6020*/  FMNMX.FTZ R2, R168, R2, !PT ;  /* 0x00000002a8027209 */ /* 0x000fe40007810000 */
[----:B------:R-:W-:Y:S02]  /*6030*/  MUFU.EX2 R65, R65 ;  /* 0x0000004100417308 */ /* 0x000fe40000000800 */
[----:B------:R-:W-:-:S04]  /*6040*/  FMNMX.FTZ R2, R120, R2, !PT ;  /* 0x0000000278027209 */ /* 0x000fc80007810000 */
[----:B------:R-:W-:Y:S02]  /*6050*/  FMNMX.FTZ R2, R117, R2, !PT ;  /* 0x0000000275027209 */ /* 0x000fe40007810000 */
[----:B------:R-:W-:Y:S02]  /*6060*/  MUFU.EX2 R62, R62 ;  /* 0x0000003e003e7308 */ /* 0x000fe40000000800 */
[----:B------:R-:W-:-:S04]  /*6070*/  FMNMX.FTZ R2, R119, R2, !PT ;  /* 0x0000000277027209 */ /* 0x000fc80007810000 */
[----:B------:R-:W-:Y:S02]  /*6080*/  FMNMX.FTZ R2, R116, R2, !PT ;  /* 0x0000000274027209 */ /* 0x000fe40007810000 */
[----:B------:R-:W-:Y:S03]  /*6090*/  MUFU.EX2 R61, R61 ;  /* 0x0000003d003d7308 */ /* 0x000fe60000000800 */
[----:B------:R-:W2:Y:S05]  /*60a0*/  SHFL.BFLY PT, R10, R2, 0x2, 0x1f ;  /* 0x0c401f00020a7f89 */ /* 0x000eaa00000e0000 */
[----:B------:R-:W-:Y:S08]  /*60b0*/  MUFU.EX2 R35, R35 ;  /* 0x0000002300237308 */ /* 0x000ff00000000800 */
[----:B------:R-:W-:Y:S08]  /*60c0*/  MUFU.EX2 R34, R34 ;  /* 0x0000002200227308 */ /* 0x000ff00000000800 */
[----:B------:R-:W-:Y:S01]  /*60d0*/  MUFU.EX2 R33, R33 ;  /* 0x0000002100217308 */ /* 0x000fe20000000800 */
[----:B--2---:R-:W-:-:S05]  /*60e0*/  FMNMX.FTZ R2, R2, R10, !PT ;  /* 0x0000000a02027209 */ /* 0x004fca0007810000 */
[----:B------:R-:W2:Y:S02]  /*60f0*/  SHFL.BFLY PT, R10, R2, 0x1, 0x1f ;  /* 0x0c201f00020a7f89 */ /* 0x000ea400000e0000 */
[----:B------:R-:W-:Y:S08]  /*6100*/  MUFU.EX2 R32, R32 ;  /* 0x0000002000207308 */ /* 0x000ff00000000800 */
[----:B------:R-:W-:Y:S08]  /*6110*/  MUFU.EX2 R31, R31 ;  /* 0x0000001f001f7308 */ /* 0x000ff00000000800 */
[----:B------:R-:W-:Y:S01]  /*6120*/  MUFU.EX2 R30, R30 ;  /* 0x0000001e001e7308 */ /* 0x000fe20000000800 */
[----:B--2---:R-:W-:-:S07]  /*6130*/  FMNMX.FTZ R2, R2, R10, !PT ;  /* 0x0000000a02027209 */ /* 0x004fce0007810000 */
[----:B------:R-:W-:Y:S01]  /*6140*/  MUFU.EX2 R29, R29 ;  /* 0x0000001d001d7308 */ /* 0x000fe20000000800 */
[C---:B------:R-:W-:Y:S01]  /*6150*/  FSETP.NEU.FTZ.AND P1, PT, R2.reuse, -INF , PT ;  /* 0xff8000000200780b */ /* 0x040fe20003f3d000 */
[----:B------:R-:W-:-:S06]  /*6160*/  FMUL.FTZ R122, R2, c[0x0][0x23c] ;  /* 0x00008f00027a7a20 */ /* 0x000fcc0000410000 */
[----:B------:R-:W-:Y:S01]  /*6170*/  MUFU.EX2 R28, R28 ;  /* 0x0000001c001c7308 */ /* 0x000fe20000000800 */
[----:B------:R-:W-:-:S05]  /*6180*/  FSEL R122, R122, RZ, P1 ;  /* 0x000000ff7a7a7208 */ /* 0x000fca0000800000 */
[--C-:B------:R-:W-:Y:S01]  /*6190*/  FFMA.FTZ R89, R0, c[0x0][0x23c], -R122.reuse ;  /* 0x00008f0000597a23 */ /* 0x100fe2000001087a */
[----:B------:R-:W-:Y:S01]  /*61a0*/  FMNMX.FTZ R0, R8, R9, !PT ;  /* 0x0000000908007209 */ /* 0x000fe20007810000 */
[--C-:B------:R-:W-:Y:S01]  /*61b0*/  FFMA.FTZ R87, R7, c[0x0][0x23c], -R122.reuse ;  /* 0x00008f0007577a23 */ /* 0x100fe2000001087a */
[----:B------:R-:W-:Y:S01]  /*61c0*/  LDSM.16.MT88.4 R8, [R211+0x4400] ;  /* 0x00440000d308783b */ /* 0x000fe20000004200 */
[--C-:B------:R-:W-:Y:S01]  /*61d0*/  FFMA.FTZ R86, R137, c[0x0][0x23c], -R122.reuse ;  /* 0x00008f0089567a23 */ /* 0x100fe2000001087a */
[C---:B------:R-:W-:Y:S01]  /*61e0*/  FSETP.NEU.FTZ.AND P1, PT, R0.reuse, -INF , PT ;  /* 0xff8000000000780b */ /* 0x040fe20003f3d000 */
[----:B------:R-:W-:Y:S01]  /*61f0*/  FMUL.FTZ R111, R0, c[0x0][0x23c] ;  /* 0x00008f00006f7a20 */ /* 0x000fe20000410000 */
[----:B------:R-:W-:Y:S01]  /*6200*/  MUFU.EX2 R89, R89 ;  /* 0x0000005900597308 */ /* 0x000fe20000000800 */
[--C-:B------:R-:W-:Y:S02]  /*6210*/  FFMA.FTZ R81, R138, c[0x0][0x23c], -R122.reuse ;  /* 0x00008f008a517a23 */ /* 0x100fe4000001087a */
[--C-:B------:R-:W-:Y:S01]  /*6220*/  FFMA.FTZ R79, R136, c[0x0][0x23c], -R122.reuse ;  /* 0x00008f00884f7a23 */ /* 0x100fe2000001087a */
[----:B------:R-:W-:Y:S01]  /*6230*/  FSEL R111, R111, RZ, P1 ;  /* 0x000000ff6f6f7208 */ /* 0x000fe20000800000 */
[----:B------:R-:W-:-:S02]  /*6240*/  FFMA.FTZ R85, R199, c[0x0][0x23c], -R122 ;  /* 0x00008f00c7557a23 */ /* 0x000fc4000001087a */
[--C-:B------:R-:W-:Y:S01]  /*6250*/  FFMA.FTZ R84, R198, c[0x0][0x23c], -R122.reuse ;  /* 0x00008f00c6547a23 */ /* 0x100fe2000001087a */
[----:B------:R-:W2:Y:S01]  /*6260*/  MUFU.EX2 R87, R87 ;  /* 0x0000005700577308 */ /* 0x000ea20000000800 */
[--C-:B------:R-:W-:Y:S02]  /*6270*/  FFMA.FTZ R97, R6, c[0x0][0x23c], -R111.reuse ;  /* 0x00008f0006617a23 */ /* 0x100fe4000001086f */
[----:B------:R-:W3:Y:S01]  /*6280*/  LDSM.16.MT88.4 R4, [R211+0x4000] ;  /* 0x00400000d304783b */ /* 0x000ee20000004200 */
[--C-:B------:R-:W-:Y:S02]  /*6290*/  FFMA.FTZ R94, R70, c[0x0][0x23c], -R111.reuse ;  /* 0x00008f00465e7a23 */ /* 0x100fe4000001086f */
[--C-:B------:R-:W-:Y:S02]  /*62a0*/  FFMA.FTZ R96, R64, c[0x0][0x23c], -R111.reuse ;  /* 0x00008f0040607a23 */ /* 0x100fe4000001086f */
[--C-:B------:R-:W-:Y:S01]  /*62b0*/  FFMA.FTZ R78, R69, c[0x0][0x23c], -R111.reuse ;  /* 0x00008f00454e7a23 */ /* 0x100fe2000001086f */
[----:B------:R-:W-:Y:S01]  /*62c0*/  MUFU.EX2 R86, R86 ;  /* 0x0000005600567308 */ /* 0x000fe20000000800 */
[--C-:B------:R-:W-:Y:S01]  /*62d0*/  FFMA.FTZ R70, R135, c[0x0][0x23c], -R122.reuse ;  /* 0x00008f0087467a23 */ /* 0x100fe2000001087a */
[----:B-1----:R-:W-:Y:S01]  /*62e0*/  F2FP.PACK_AB R135, R82, R90 ;  /* 0x0000005a5287723e */ /* 0x002fe200000000ff */
[--C-:B------:R-:W-:Y:S01]  /*62f0*/  FFMA.FTZ R69, R134, c[0x0][0x23c], -R122.reuse ;  /* 0x00008f0086457a23 */ /* 0x100fe2000001087a */
[----:B------:R-:W-:Y:S01]  /*6300*/  F2FP.PACK_AB R134, R83, R93 ;  /* 0x0000005d5386723e */ /* 0x000fe200000000ff */
[----:B------:R-:W-:Y:S01]  /*6310*/  FFMA.FTZ R64, R133, c[0x0][0x23c], -R122 ;  /* 0x00008f0085407a23 */ /* 0x000fe2000001087a */
[----:B------:R-:W-:Y:S01]  /*6320*/  F2FP.PACK_AB R133, R91, R92 ;  /* 0x0000005c5b85723e */ /* 0x000fe200000000ff */
[--C-:B------:R-:W-:Y:S01]  /*6330*/  FFMA.FTZ R77, R132, c[0x0][0x23c], -R111.reuse ;  /* 0x00008f00844d7a23 */ /* 0x100fe2000001086f */
[----:B------:R-:W1:Y:S01]  /*6340*/  MUFU.EX2 R81, R81 ;  /* 0x0000005100517308 */ /* 0x000e620000000800 */
[----:B--2---:R-:W-:Y:S01]  /*6350*/  F2FP.PACK_AB R136, R87, R89 ;  /* 0x000000595788723e */ /* 0x004fe200000000ff */
[--C-:B------:R-:W-:Y:S01]  /*6360*/  FFMA.FTZ R68, R68, c[0x0][0x23c], -R111.reuse ;  /* 0x00008f0044447a23 */ /* 0x100fe2000001086f */
[----:B------:R-:W-:Y:S01]  /*6370*/  F2FP.PACK_AB R132, R99, R100 ;  /* 0x000000646384723e */ /* 0x000fe200000000ff */
[----:B------:R-:W-:-:S02]  /*6380*/  FFMA.FTZ R80, R144, c[0x0][0x23c], -R111 ;  /* 0x00008f0090507a23 */ /* 0x000fc4000001086f */
[----:B------:R-:W-:Y:S02]  /*6390*/  FFMA.FTZ R76, R71, c[0x0][0x23c], -R111 ;  /* 0x00008f00474c7a23 */ /* 0x000fe4000001086f */
[----:B------:R-:W-:Y:S01]  /*63a0*/  MUFU.EX2 R94, R94 ;  /* 0x0000005e005e7308 */ /* 0x000fe20000000800 */
[----:B------:R-:W-:Y:S01]  /*63b0*/  FFMA.FTZ R71, R98, c[0x0][0x23c], -R109 ;  /* 0x00008f0062477a23 */ /* 0x000fe2000001086d */
[----:B------:R-:W-:Y:S01]  /*63c0*/  HMMA.16816.F32 R160, R132, R148, RZ ;  /* 0x0000009484a0723c */ /* 0x000fe200000018ff */
[--C-:B------:R-:W-:Y:S02]  /*63d0*/  FFMA.FTZ R98, R197, c[0x0][0x23c], -R122.reuse ;  /* 0x00008f00c5627a23 */ /* 0x100fe4000001087a */
[----:B------:R-:W-:Y:S02]  /*63e0*/  FFMA.FTZ R101, R196, c[0x0][0x23c], -R122 ;  /* 0x00008f00c4657a23 */ /* 0x000fe4000001087a */
[--C-:B------:R-:W-:Y:S01]  /*63f0*/  FFMA.FTZ R105, R195, c[0x0][0x23c], -R111.reuse ;  /* 0x00008f00c3697a23 */ /* 0x100fe2000001086f */
[----:B------:R-:W2:Y:S01]  /*6400*/  MUFU.EX2 R97, R97 ;  /* 0x0000006100617308 */ /* 0x000ea20000000800 */
[----:B-1----:R-:W-:Y:S01]  /*6410*/  F2FP.PACK_AB R138, R81, R86 ;  /* 0x00000056518a723e */ /* 0x002fe200000000ff */
[----:B------:R-:W-:-:S02]  /*6420*/  FFMA.FTZ R102, R194, c[0x0][0x23c], -R111 ;  /* 0x00008f00c2667a23 */ /* 0x000fc4000001086f */
[--C-:B------:R-:W-:Y:S02]  /*6430*/  FFMA.FTZ R108, R193, c[0x0][0x23c], -R111.reuse ;  /* 0x00008f00c16c7a23 */ /* 0x100fe4000001086f */
[--C-:B------:R-:W-:Y:S02]  /*6440*/  FFMA.FTZ R112, R192, c[0x0][0x23c], -R111.reuse ;  /* 0x00008f00c0707a23 */ /* 0x100fe4000001086f */
[----:B------:R-:W-:Y:S01]  /*6450*/  MUFU.EX2 R96, R96 ;  /* 0x0000006000607308 */ /* 0x000fe20000000800 */
[--C-:B------:R-:W-:Y:S01]  /*6460*/  FFMA.FTZ R115, R115, c[0x0][0x23c], -R122.reuse ;  /* 0x00008f0073737a23 */ /* 0x100fe2000001087a */
[----:B---3--:R-:W-:Y:S01]  /*6470*/  HMMA.16816.F32 R144, R132, R4, RZ ;  /* 0x000000048490723c */ /* 0x008fe200000018ff */
[--C-:B------:R-:W-:Y:S02]  /*6480*/  FFMA.FTZ R118, R118, c[0x0][0x23c], -R122.reuse ;  /* 0x00008f0076767a23 */ /* 0x100fe4000001087a */
[--C-:B------:R-:W-:Y:S02]  /*6490*/  FFMA.FTZ R121, R121, c[0x0][0x23c], -R122.reuse ;  /* 0x00008f0079797a23 */ /* 0x100fe4000001087a */
[----:B------:R-:W-:Y:S01]  /*64a0*/  FFMA.FTZ R123, R123, c[0x0][0x23c], -R122 ;  /* 0x00008f007b7b7a23 */ /* 0x000fe2000001087a */
[----:B------:R-:W1:Y:S01]  /*64b0*/  MUFU.EX2 R78, R78 ;  /* 0x0000004e004e7308 */ /* 0x000e620000000800 */
[----:B--2---:R-:W-:Y:S01]  /*64c0*/  F2FP.PACK_AB R137, R97, R94 ;  /* 0x0000005e6189723e */ /* 0x004fe200000000ff */
[----:B------:R-:W-:-:S02]  /*64d0*/  FFMA.FTZ R126, R126, c[0x0][0x23c], -R111 ;  /* 0x00008f007e7e7a23 */ /* 0x000fc4000001086f */
[--C-:B------:R-:W-:Y:S02]  /*64e0*/  FFMA.FTZ R125, R125, c[0x0][0x23c], -R111.reuse ;  /* 0x00008f007d7d7a23 */ /* 0x100fe4000001086f */
[--C-:B------:R-:W-:Y:S02]  /*64f0*/  FFMA.FTZ R130, R130, c[0x0][0x23c], -R111.reuse ;  /* 0x00008f0082827a23 */ /* 0x100fe4000001086f */
[----:B------:R-:W-:Y:S01]  /*6500*/  MUFU.EX2 R79, R79 ;  /* 0x0000004f004f7308 */ /* 0x000fe20000000800 */
[----:B------:R-:W-:Y:S02]  /*6510*/  FFMA.FTZ R164, R164, c[0x0][0x23c], -R111 ;  /* 0x00008f00a4a47a23 */ /* 0x000fe4000001086f */
[--C-:B------:R-:W-:Y:S02]  /*6520*/  FFMA.FTZ R172, R172, c[0x0][0x23c], -R122.reuse ;  /* 0x00008f00acac7a23 */ /* 0x100fe4000001087a */
[--C-:B------:R-:W-:Y:S02]  /*6530*/  FFMA.FTZ R173, R173, c[0x0][0x23c], -R122.reuse ;  /* 0x00008f00adad7a23 */ /* 0x100fe4000001087a */
[--C-:B------:R-:W-:Y:S01]  /*6540*/  FFMA.FTZ R175, R175, c[0x0][0x23c], -R122.reuse ;  /* 0x00008f00afaf7a23 */ /* 0x100fe2000001087a */
[----:B-1----:R-:W-:Y:S01]  /*6550*/  F2FP.PACK_AB R139, R78, R96 ;  /* 0x000000604e8b723e */ /* 0x002fe200000000ff */
[----:B------:R-:W1:Y:S01]  /*6560*/  MUFU.EX2 R70, R70 ;  /* 0x0000004600467308 */ /* 0x000e620000000800 */
[----:B------:R-:W-:-:S02]  /*6570*/  FFMA.FTZ R176, R176, c[0x0][0x23c], -R122 ;  /* 0x00008f00b0b07a23 */ /* 0x000fc4000001087a */
[--C-:B------:R-:W-:Y:S02]  /*6580*/  FFMA.FTZ R184, R184, c[0x0][0x23c], -R111.reuse ;  /* 0x00008f00b8b87a23 */ /* 0x100fe4000001086f */
[--C-:B------:R-:W-:Y:S01]  /*6590*/  FFMA.FTZ R179, R179, c[0x0][0x23c], -R111.reuse ;  /* 0x00008f00b3b37a23 */ /* 0x100fe2000001086f */
[C---:B------:R-:W-:Y:S01]  /*65a0*/  HMMA.16816.F32 R156, R136.reuse, R148, RZ ;  /* 0x00000094889c723c */ /* 0x040fe200000018ff */
[--C-:B------:R-:W-:Y:S01]  /*65b0*/  FFMA.FTZ R188, R188, c[0x0][0x23c], -R111.reuse ;  /* 0x00008f00bcbc7a23 */ /* 0x100fe2000001086f */
[----:B------:R-:W-:Y:S01]  /*65c0*/  MUFU.EX2 R69, R69 ;  /* 0x0000004500457308 */ /* 0x000fe20000000800 */
[----:B------:R-:W-:Y:S02]  /*65d0*/  FFMA.FTZ R189, R189, c[0x0][0x23c], -R111 ;  /* 0x00008f00bdbd7a23 */ /* 0x000fe4000001086f */
[----:B------:R-:W-:Y:S02]  /*65e0*/  FADD.FTZ R99, R100, R99 ;  /* 0x0000006364637221 */ /* 0x000fe40000010000 */
[----:B------:R-:W-:Y:S01]  /*65f0*/  FADD.FTZ R91, R92, R91 ;  /* 0x0000005b5c5b7221 */ /* 0x000fe20000010000 */
[----:B------:R-:W-:Y:S01]  /*6600*/  HMMA.16816.F32 R140, R136, R4, RZ ;  /* 0x00000004888c723c */ /* 0x000fe200000018ff */
[----:B------:R-:W-:Y:S01]  /*6610*/  FADD.FTZ R87, R89, R87 ;  /* 0x0000005759577221 */ /* 0x000fe20000010000 */
[----:B------:R-:W-:Y:S01]  /*6620*/  MUFU.EX2 R64, R64 ;  /* 0x0000004000407308 */ /* 0x000fe20000000800 */
[----:B------:R-:W-:-:S02]  /*6630*/  FADD.FTZ R94, R94, R97 ;  /* 0x000000615e5e7221 */ /* 0x000fc40000010000 */
[----:B------:R-:W-:Y:S02]  /*6640*/  FADD.FTZ R99, R93, R99 ;  /* 0x000000635d637221 */ /* 0x000fe40000010000 */
[----:B-1----:R-:W-:Y:S01]  /*6650*/  F2FP.PACK_AB R4, R70, R79 ;  /* 0x0000004f4604723e */ /* 0x002fe200000000ff */
[C---:B------:R-:W-:Y:S01]  /*6660*/  HMMA.16816.F32 R152, R136.reuse, R150, RZ ;  /* 0x000000968898723c */ /* 0x040fe200000018ff */
[----:B------:R-:W-:Y:S01]  /*6670*/  FADD.FTZ R90, R90, R91 ;  /* 0x0000005b5a5a7221 */ /* 0x000fe20000010000 */
[----:B------:R-:W1:Y:S01]  /*6680*/  MUFU.EX2 R77, R77 ;  /* 0x0000004d004d7308 */ /* 0x000e620000000800 */
[----:B------:R-:W-:Y:S02]  /*6690*/  FADD.FTZ R86, R86, R87 ;  /* 0x0000005756567221 */ /* 0x000fe40000010000 */
[----:B------:R-:W-:Y:S02]  /*66a0*/  FADD.FTZ R96, R96, R94 ;  /* 0x0000005e60607221 */ /* 0x000fe40000010000 */
[----:B------:R-:W-:Y:S01]  /*66b0*/  FADD.FTZ R99, R83, R99 ;  /* 0x0000006353637221 */ /* 0x000fe20000010000 */
[----:B------:R-:W-:Y:S01]  /*66c0*/  HMMA.16816.F32 R136, R136, R6, RZ ;  /* 0x000000068888723c */ /* 0x000fe200000018ff */
[----:B------:R-:W-:Y:S01]  /*66d0*/  FADD.FTZ R90, R82, R90 ;  /* 0x0000005a525a7221 */ /* 0x000fe20000010000 */
[----:B------:R-:W2:Y:S01]  /*66e0*/  MUFU.EX2 R68, R68 ;  /* 0x0000004400447308 */ /* 0x000ea20000000800 */
[----:B------:R-:W-:-:S02]  /*66f0*/  FADD.FTZ R86, R81, R86 ;  /* 0x0000005651567221 */ /* 0x000fc40000010000 */
[----:B------:R-:W-:Y:S02]  /*6700*/  FADD.FTZ R96, R78, R96 ;  /* 0x000000604e607221 */ /* 0x000fe40000010000 */
[----:B------:R-:W-:Y:S01]  /*6710*/  FADD.FTZ R99, R75, R99 ;  /* 0x000000634b637221 */ /* 0x000fe20000010000 */
[C---:B------:R-:W-:Y:S01]  /*6720*/  HMMA.16816.F32 R148, R132.reuse, R150, RZ ;  /* 0x000000968494723c */ /* 0x040fe200000018ff */
[----:B------:R-:W-:Y:S01]  /*6730*/  FADD.FTZ R90, R73, R90 ;  /* 0x0000005a495a7221 */ /* 0x000fe20000010000 */
[----:B------:R-:W-:Y:S01]  /*6740*/  MUFU.EX2 R80, R80 ;  /* 0x0000005000507308 */ /* 0x000fe20000000800 */
[----:B------:R-:W-:Y:S02]  /*6750*/  FADD.FTZ R86, R79, R86 ;  /* 0x000000564f567221 */ /* 0x000fe40000010000 */
[----:B-1----:R-:W-:Y:S02]  /*6760*/  FADD.FTZ R96, R77, R96 ;  /* 0x000000604d607221 */ /* 0x002fe40000010000 */
[----:B------:R-:W-:Y:S01]  /*6770*/  FADD.FTZ R99, R74, R99 ;  /* 0x000000634a637221 */ /* 0x000fe20000010000 */
[----:B------:R-:W-:Y:S01]  /*6780*/  HMMA.16816.F32 R132, R132, R6, RZ ;  /* 0x000000068484723c */ /* 0x000fe200000018ff */
[----:B------:R-:W-:Y:S01]  /*6790*/  FADD.FTZ R90, R72, R90 ;  /* 0x0000005a485a7221 */ /* 0x000fe20000010000 */
[----:B------:R-:W1:Y:S01]  /*67a0*/  MUFU.EX2 R76, R76 ;  /* 0x0000004c004c7308 */ /* 0x000e620000000800 */
[----:B--2---:R-:W-:Y:S01]  /*67b0*/  F2FP.PACK_AB R5, R68, R77 ;  /* 0x0000004d4405723e */ /* 0x004fe200000000ff */
[----:B------:R-:W-:-:S02]  /*67c0*/  FADD.FTZ R86, R70, R86 ;  /* 0x0000005646567221 */ /* 0x000fc40000010000 */
[----:B------:R-:W-:Y:S01]  /*67d0*/  FADD.FTZ R96, R68, R96 ;  /* 0x0000006044607221 */ /* 0x000fe20000010000 */
[----:B------:R-:W-:Y:S01]  /*67e0*/  F2FP.PACK_AB R6, R64, R69 ;  /* 0x000000454006723e */ /* 0x000fe200000000ff */
[--C-:B------:R-:W-:Y:S02]  /*67f0*/  FFMA.FTZ R190, R190, c[0x0][0x23c], -R122.reuse ;  /* 0x00008f00bebe7a23 */ /* 0x100fe4000001087a */
[----:B------:R-:W2:Y:S01]  /*6800*/  MUFU.EX2 R85, R85 ;  /* 0x0000005500557308 */ /* 0x000ea20000000800 */
[--C-:B------:R-:W-:Y:S02]  /*6810*/  FFMA.FTZ R187, R187, c[0x0][0x23c], -R122.reuse ;  /* 0x00008f00bbbb7a23 */ /* 0x100fe4000001087a */
[--C-:B------:R-:W-:Y:S02]  /*6820*/  FFMA.FTZ R186, R186, c[0x0][0x23c], -R122.reuse ;  /* 0x00008f00baba7a23 */ /* 0x100fe4000001087a */
[----:B------:R-:W-:Y:S02]  /*6830*/  FFMA.FTZ R185, R185, c[0x0][0x23c], -R122 ;  /* 0x00008f00b9b97a23 */ /* 0x000fe4000001087a */
[--C-:B------:R-:W-:Y:S01]  /*6840*/  FFMA.FTZ R177, R177, c[0x0][0x23c], -R111.reuse ;  /* 0x00008f00b1b17a23 */ /* 0x100fe2000001086f */
[----:B-1----:R-:W-:Y:S01]  /*6850*/  F2FP.PACK_AB R7, R76, R80 ;  /* 0x000000504c07723e */ /* 0x002fe200000000ff */
[----:B------:R-:W1:Y:S01]  /*6860*/  MUFU.EX2 R84, R84 ;  /* 0x0000005400547308 */ /* 0x000e620000000800 */
[----:B------:R-:W-:-:S02]  /*6870*/  FFMA.FTZ R174, R174, c[0x0][0x23c], -R111 ;  /* 0x00008f00aeae7a23 */ /* 0x000fc4000001086f */
[--C-:B------:R-:W-:Y:S02]  /*6880*/  FFMA.FTZ R171, R171, c[0x0][0x23c], -R111.reuse ;  /* 0x00008f00abab7a23 */ /* 0x100fe4000001086f */
[----:B------:R-:W-:Y:S01]  /*6890*/  FFMA.FTZ R167, R167, c[0x0][0x23c], -R111 ;  /* 0x00008f00a7a77a23 */ /* 0x000fe2000001086f */
[C---:B------:R-:W-:Y:S01]  /*68a0*/  HMMA.16816.F32 R156, R4.reuse, R12, R156 ;  /* 0x0000000c049c723c */ /* 0x040fe2000000189c */
[----:B------:R-:W-:Y:S01]  /*68b0*/  FADD.FTZ R99, R67, R99 ;  /* 0x0000006343637221 */ /* 0x000fe20000010000 */
[----:B------:R-:W-:Y:S01]  /*68c0*/  MUFU.EX2 R98, R98 ;  /* 0x0000006200627308 */ /* 0x000fe20000000800 */
[----:B------:R-:W-:Y:S02]  /*68d0*/  FADD.FTZ R90, R65, R90 ;  /* 0x0000005a415a7221 */ /* 0x000fe40000010000 */
[----:B------:R-:W-:Y:S02]  /*68e0*/  FADD.FTZ R86, R69, R86 ;  /* 0x0000005645567221 */ /* 0x000fe40000010000 */
[----:B------:R-:W-:Y:S01]  /*68f0*/  FADD.FTZ R96, R80, R96 ;  /* 0x0000006050607221 */ /* 0x000fe20000010000 */
[----:B------:R-:W-:Y:S01]  /*6900*/  HMMA.16816.F32 R140, R4, R8, R140 ;  /* 0x00000008048c723c */ /* 0x000fe2000000188c */
[----:B------:R-:W-:Y:S01]  /*6910*/  FADD.FTZ R99, R66, R99 ;  /* 0x0000006342637221 */ /* 0x000fe20000010000 */
[----:B------:R-:W-:Y:S01]  /*6920*/  MUFU.EX2 R101, R101 ;  /* 0x0000006500657308 */ /* 0x000fe20000000800 */
[----:B------:R-:W-:-:S02]  /*6930*/  FADD.FTZ R90, R62, R90 ;  /* 0x0000005a3e5a7221 */ /* 0x000fc40000010000 */
[----:B------:R-:W-:Y:S02]  /*6940*/  FADD.FTZ R86, R64, R86 ;  /* 0x0000005640567221 */ /* 0x000fe40000010000 */
[----:B------:R-:W-:Y:S01]  /*6950*/  FADD.FTZ R96, R76, R96 ;  /* 0x000000604c607221 */ /* 0x000fe20000010000 */
[C---:B------:R-:W-:Y:S01]  /*6960*/  HMMA.16816.F32 R152, R4.reuse, R14, R152 ;  /* 0x0000000e0498723c */ /* 0x040fe20000001898 */
[----:B------:R-:W-:Y:S01]  /*6970*/  FADD.FTZ R99, R63, R99 ;  /* 0x000000633f637221 */ /* 0x000fe20000010000 */
[----:B------:R-:W3:Y:S01]  /*6980*/  MUFU.EX2 R105, R105 ;  /* 0x0000006900697308 */ /* 0x000ee20000000800 */
[----:B------:R-:W-:Y:S02]  /*6990*/  FADD.FTZ R90, R61, R90 ;  /* 0x0000005a3d5a7221 */ /* 0x000fe40000010000 */
[----:B--2---:R-:W-:Y:S02]  /*69a0*/  FADD.FTZ R86, R85, R86 ;  /* 0x0000005655567221 */ /* 0x004fe40000010000 */
[----:B------:R-:W-:Y:S01]  /*69b0*/  FADD.FTZ R99, R60, R99 ;  /* 0x000000633c637221 */ /* 0x000fe20000010000 */
[----:B------:R-:W-:Y:S01]  /*69c0*/  HMMA.16816.F32 R136, R4, R10, R136 ;  /* 0x0000000a0488723c */ /* 0x000fe20000001888 */
[----:B------:R-:W-:Y:S01]  /*69d0*/  FADD.FTZ R90, R37, R90 ;  /* 0x0000005a255a7221 */ /* 0x000fe20000010000 */
[----:B------:R-:W2:Y:S01]  /*69e0*/  MUFU.EX2 R102, R102 ;  /* 0x0000006600667308 */ /* 0x000ea20000000800 */
[----:B-1----:R-:W-:-:S02]  /*69f0*/  FADD.FTZ R86, R84, R86 ;  /* 0x0000005654567221 */ /* 0x002fc40000010000 */
[----:B------:R-:W-:Y:S02]  /*6a00*/  FADD.FTZ R99, R59, R99 ;  /* 0x000000633b637221 */ /* 0x000fe40000010000 */
[----:B------:R-:W-:Y:S01]  /*6a10*/  F2FP.PACK_AB R4, R74, R75 ;  /* 0x0000004b4a04723e */ /* 0x000fe200000000ff */
[----:B------:R-:W-:Y:S01]  /*6a20*/  FADD.FTZ R90, R35, R90 ;  /* 0x0000005a235a7221 */ /* 0x000fe20000010000 */
[----:B------:R-:W-:Y:S01]  /*6a30*/  F2FP.PACK_AB R5, R72, R73 ;  /* 0x000000494805723e */ /* 0x000fe200000000ff */
[----:B------:R-:W1:Y:S01]  /*6a40*/  MUFU.EX2 R108, R108 ;  /* 0x0000006c006c7308 */ /* 0x000e620000000800 */
[----:B------:R-:W-:Y:S01]  /*6a50*/  F2FP.PACK_AB R6, R66, R67 ;  /* 0x000000434206723e */ /* 0x000fe200000000ff */
[----:B---3--:R-:W-:Y:S01]  /*6a60*/  FADD.FTZ R96, R105, R96 ;  /* 0x0000006069607221 */ /* 0x008fe20000010000 */
[----:B------:R-:W-:Y:S01]  /*6a70*/  F2FP.PACK_AB R7, R62, R65 ;  /* 0x000000413e07723e */ /* 0x000fe200000000ff */
[----:B------:R-:W-:Y:S02]  /*6a80*/  FADD.FTZ R86, R98, R86 ;  /* 0x0000005662567221 */ /* 0x000fe40000010000 */
[----:B------:R-:W-:-:S02]  /*6a90*/  FADD.FTZ R99, R58, R99 ;  /* 0x000000633a637221 */ /* 0x000fc40000010000 */
[----:B------:R-:W3:Y:S01]  /*6aa0*/  MUFU.EX2 R112, R112 ;  /* 0x0000007000707308 */ /* 0x000ee20000000800 */
[----:B--2---:R-:W-:Y:S01]  /*6ab0*/  FADD.FTZ R96, R102, R96 ;  /* 0x0000006066607221 */ /* 0x004fe20000010000 */
[C---:B------:R-:W-:Y:S01]  /*6ac0*/  HMMA.16816.F32 R160, R4.reuse, R12, R160 ;  /* 0x0000000c04a0723c */ /* 0x040fe200000018a0 */
[----:B------:R-:W-:Y:S02]  /*6ad0*/  FADD.FTZ R90, R34, R90 ;  /* 0x0000005a225a7221 */ /* 0x000fe40000010000 */
[----:B------:R-:W-:Y:S02]  /*6ae0*/  FADD.FTZ R86, R101, R86 ;  /* 0x0000005665567221 */ /* 0x000fe40000010000 */
[----:B------:R-:W-:Y:S01]  /*6af0*/  FFMA.FTZ R170, R170, c[0x0][0x23c], -R122 ;  /* 0x00008f00aaaa7a23 */ /* 0x000fe2000001087a */
[----:B------:R-:W2:Y:S01]  /*6b00*/  MUFU.EX2 R115, R115 ;  /* 0x0000007300737308 */ /* 0x000ea20000000800 */
[----:B-1----:R-:W-:Y:S01]  /*6b10*/  FADD.FTZ R96, R108, R96 ;  /* 0x000000606c607221 */ /* 0x002fe20000010000 */
[----:B------:R-:W-:Y:S01]  /*6b20*/  HMMA.16816.F32 R144, R4, R8, R144 ;  /* 0x000000080490723c */ /* 0x000fe20000001890 */
[----:B------:R-:W-:-:S02]  /*6b30*/  FFMA.FTZ R166, R166, c[0x0][0x23c], -R122 ;  /* 0x00008f00a6a67a23 */ /* 0x000fc4000001087a */
[--C-:B------:R-:W-:Y:S02]  /*6b40*/  FFMA.FTZ R169, R169, c[0x0][0x23c], -R122.reuse ;  /* 0x00008f00a9a97a23 */ /* 0x100fe4000001087a */
[----:B------:R-:W-:Y:S01]  /*6b50*/  FFMA.FTZ R168, R168, c[0x0][0x23c], -R122 ;  /* 0x00008f00a8a87a23 */ /* 0x000fe2000001087a */
[----:B------:R-:W1:Y:S01]  /*6b60*/  MUFU.EX2 R118, R118 ;  /* 0x0000007600767308 */ /* 0x000e620000000800 */
[----:B---3--:R-:W-:Y:S01]  /*6b70*/  FADD.FTZ R96, R112, R96 ;  /* 0x0000006070607221 */ /* 0x008fe20000010000 */
[C---:B------:R-:W-:Y:S01]  /*6b80*/  HMMA.16816.F32 R148, R4.reuse, R14, R148 ;  /* 0x0000000e0494723c */ /* 0x040fe20000001894 */
[----:B------:R-:W3:Y:S01]  /*6b90*/  LDSM.16.MT88.4 R12, [R212+0x4c00] ;  /* 0x004c0000d40c783b */ /* 0x000ee20000004200 */
[--C-:B------:R-:W-:Y:S02]  /*6ba0*/  FFMA.FTZ R131, R131, c[0x0][0x23c], -R111.reuse ;  /* 0x00008f0083837a23 */ /* 0x100fe4000001086f */
[--C-:B------:R-:W-:Y:S02]  /*6bb0*/  FFMA.FTZ R128, R128, c[0x0][0x23c], -R111.reuse ;  /* 0x00008f0080807a23 */ /* 0x100fe4000001086f */
[----:B------:R-:W4:Y:S01]  /*6bc0*/  MUFU.EX2 R121, R121 ;  /* 0x0000007900797308 */ /* 0x000f220000000800 */
[--C-:B------:R-:W-:Y:S01]  /*6bd0*/  FFMA.FTZ R127, R127, c[0x0][0x23c], -R111.reuse ;  /* 0x00008f007f7f7a23 */ /* 0x100fe2000001086f */
[----:B------:R-:W-:Y:S01]  /*6be0*/  HMMA.16816.F32 R132, R4, R10, R132 ;  /* 0x0000000a0484723c */ /* 0x000fe20000001884 */
[----:B------:R-:W5:Y:S01]  /*6bf0*/  LDSM.16.MT88.4 R8, [R211+0x4c00] ;  /* 0x004c0000d308783b */ /* 0x000f620000004200 */
[----:B------:R-:W-:-:S02]  /*6c00*/  FFMA.FTZ R124, R124, c[0x0][0x23c], -R111 ;  /* 0x00008f007c7c7a23 */ /* 0x000fc4000001086f */
[----:B------:R-:W-:Y:S02]  /*6c10*/  FADD.FTZ R99, R57, R99 ;  /* 0x0000006339637221 */ /* 0x000fe40000010000 */
[----:B------:R-:W4:Y:S01]  /*6c20*/  MUFU.EX2 R123, R123 ;  /* 0x0000007b007b7308 */ /* 0x000f220000000800 */
[----:B------:R-:W-:Y:S01]  /*6c30*/  F2FP.PACK_AB R4, R84, R85 ;  /* 0x000000555404723e */ /* 0x000fe200000000ff */
[----:B------:R-:W-:Y:S01]  /*6c40*/  FADD.FTZ R90, R33, R90 ;  /* 0x0000005a215a7221 */ /* 0x000fe20000010000 */
[----:B------:R-:W-:Y:S01]  /*6c50*/  F2FP.PACK_AB R5, R102, R105 ;  /* 0x000000696605723e */ /* 0x000fe200000000ff */
[----:B--2---:R-:W-:Y:S01]  /*6c60*/  FADD.FTZ R86, R115, R86 ;  /* 0x0000005673567221 */ /* 0x004fe20000010000 */
[----:B------:R-:W-:Y:S01]  /*6c70*/  F2FP.PACK_AB R6, R101, R98 ;  /* 0x000000626506723e */ /* 0x000fe200000000ff */
[----:B------:R-:W-:Y:S01]  /*6c80*/  FADD.FTZ R99, R56, R99 ;  /* 0x0000006338637221 */ /* 0x000fe20000010000 */
[----:B------:R-:W-:Y:S01]  /*6c90*/  F2FP.PACK_AB R7, R112, R108 ;  /* 0x0000006c7007723e */ /* 0x000fe200000000ff */
[----:B------:R-:W2:Y:S01]  /*6ca0*/  MUFU.EX2 R126, R126 ;  /* 0x0000007e007e7308 */ /* 0x000ea20000000800 */
[----:B------:R-:W-:-:S02]  /*6cb0*/  FADD.FTZ R90, R32, R90 ;  /* 0x0000005a205a7221 */ /* 0x000fc40000010000 */
[----:B-1----:R-:W-:Y:S02]  /*6cc0*/  FADD.FTZ R86, R118, R86 ;  /* 0x0000005676567221 */ /* 0x002fe40000010000 */
[----:B------:R-:W-:Y:S01]  /*6cd0*/  FADD.FTZ R99, R55, R99 ;  /* 0x0000006337637221 */ /* 0x000fe20000010000 */
[C---:B------:R-:W-:Y:S01]  /*6ce0*/  HMMA.16816.F32 R156, R4.reuse, R20, R156 ;  /* 0x00000014049c723c */ /* 0x040fe2000000189c */
[----:B------:R-:W-:Y:S01]  /*6cf0*/  FADD.FTZ R90, R31, R90 ;  /* 0x0000005a1f5a7221 */ /* 0x000fe20000010000 */
[----:B------:R-:W1:Y:S01]  /*6d00*/  MUFU.EX2 R125, R125 ;  /* 0x0000007d007d7308 */ /* 0x000e620000000800 */
[----:B----4-:R-:W-:Y:S02]  /*6d10*/  FADD.FTZ R86, R121, R86 ;  /* 0x0000005679567221 */ /* 0x010fe40000010000 */
[----:B------:R-:W-:Y:S02]  /*6d20*/  FADD.FTZ R99, R54, R99 ;  /* 0x0000006336637221 */ /* 0x000fe40000010000 */
[----:B------:R-:W-:Y:S01]  /*6d30*/  FADD.FTZ R90, R30, R90 ;  /* 0x0000005a1e5a7221 */ /* 0x000fe20000010000 */
[----:B------:R-:W-:Y:S01]  /*6d40*/  HMMA.16816.F32 R140, R4, R16, R140 ;  /* 0x00000010048c723c */ /* 0x000fe2000000188c */
[----:B------:R-:W-:Y:S01]  /*6d50*/  FADD.FTZ R86, R123, R86 ;  /* 0x000000567b567221 */ /* 0x000fe20000010000 */
[----:B------:R-:W4:Y:S01]  /*6d60*/  MUFU.EX2 R130, R130 ;  /* 0x0000008200827308 */ /* 0x000f220000000800 */
[----:B--2---:R-:W-:-:S02]  /*6d70*/  FADD.FTZ R96, R126, R96 ;  /* 0x000000607e607221 */ /* 0x004fc40000010000 */
[----:B------:R-:W-:Y:S02]  /*6d80*/  FADD.FTZ R99, R53, R99 ;  /* 0x0000006335637221 */ /* 0x000fe40000010000 */
[----:B------:R-:W-:Y:S01]  /*6d90*/  FADD.FTZ R90, R29, R90 ;  /* 0x0000005a1d5a7221 */ /* 0x000fe20000010000 */
[C---:B------:R-:W-:Y:S01]  /*6da0*/  HMMA.16816.F32 R152, R4.reuse, R22, R152 ;  /* 0x000000160498723c */ /* 0x040fe20000001898 */
[----:B------:R-:W-:Y:S01]  /*6db0*/  FADD.FTZ R99, R52, R99 ;  /* 0x0000006334637221 */ /* 0x000fe20000010000 */
[----:B------:R-:W2:Y:S01]  /*6dc0*/  MUFU.EX2 R164, R164 ;  /* 0x000000a400a47308 */ /* 0x000ea20000000800 */
[----:B-1----:R-:W-:Y:S02]  /*6dd0*/  FADD.FTZ R96, R125, R96 ;  /* 0x000000607d607221 */ /* 0x002fe40000010000 */
[----:B------:R-:W-:Y:S02]  /*6de0*/  FADD.FTZ R90, R28, R90 ;  /* 0x0000005a1c5a7221 */ /* 0x000fe40000010000 */
[----:B------:R-:W-:Y:S01]  /*6df0*/  FADD.FTZ R99, R51, R99 ;  /* 0x0000006333637221 */ /* 0x000fe20000010000 */
[----:B------:R-:W-:Y:S01]  /*6e00*/  HMMA.16816.F32 R136, R4, R18, R136 ;  /* 0x000000120488723c */ /* 0x000fe20000001888 */
[----:B------:R-:W-:Y:S01]  /*6e10*/  FFMA.FTZ R120, R120, c[0x0][0x23c], -R122 ;  /* 0x00008f0078787a23 */ /* 0x000fe2000001087a */
[----:B------:R-:W1:Y:S01]  /*6e20*/  MUFU.EX2 R172, R172 ;  /* 0x000000ac00ac7308 */ /* 0x000e620000000800 */
[----:B----4-:R-:W-:-:S02]  /*6e30*/  FADD.FTZ R96, R130, R96 ;  /* 0x0000006082607221 */ /* 0x010fc40000010000 */
[----:B------:R-:W-:Y:S02]  /*6e40*/  FADD.FTZ R99, R50, R99 ;  /* 0x0000006332637221 */ /* 0x000fe40000010000 */
[----:B------:R-:W-:Y:S01]  /*6e50*/  F2FP.PACK_AB R4, R60, R63 ;  /* 0x0000003f3c04723e */ /* 0x000fe200000000ff */
[----:B------:R-:W-:Y:S01]  /*6e60*/  FFMA.FTZ R117, R117, c[0x0][0x23c], -R122 ;  /* 0x00008f0075757a23 */ /* 0x000fe2000001087a */
[----:B------:R-:W-:Y:S01]  /*6e70*/  F2FP.PACK_AB R5, R37, R61 ;  /* 0x0000003d2505723e */ /* 0x000fe200000000ff */
[----:B------:R-:W4:Y:S01]  /*6e80*/  MUFU.EX2 R173, R173 ;  /* 0x000000ad00ad7308 */ /* 0x000f220000000800 */
[----:B------:R-:W-:Y:S01]  /*6e90*/  F2FP.PACK_AB R6, R58, R59 ;  /* 0x0000003b3a06723e */ /* 0x000fe200000000ff */
[----:B--2---:R-:W-:Y:S01]  /*6ea0*/  FADD.FTZ R96, R164, R96 ;  /* 0x00000060a4607221 */ /* 0x004fe20000010000 */
[----:B------:R-:W-:Y:S01]  /*6eb0*/  F2FP.PACK_AB R7, R34, R35 ;  /* 0x000000232207723e */ /* 0x000fe200000000ff */
[----:B------:R-:W-:Y:S02]  /*6ec0*/  FADD.FTZ R99, R49, R99 ;  /* 0x0000006331637221 */ /* 0x000fe40000010000 */
[----:B------:R-:W-:-:S02]  /*6ed0*/  FFMA.FTZ R119, R119, c[0x0][0x23c], -R122 ;  /* 0x00008f0077777a23 */ /* 0x000fc4000001087a */
[----:B------:R-:W2:Y:S01]  /*6ee0*/  MUFU.EX2 R175, R175 ;  /* 0x000000af00af7308 */ /* 0x000ea20000000800 */
[----:B-1----:R-:W-:Y:S01]  /*6ef0*/  FADD.FTZ R86, R172, R86 ;  /* 0x00000056ac567221 */ /* 0x002fe20000010000 */
[C---:B------:R-:W-:Y:S01]  /*6f00*/  HMMA.16816.F32 R160, R4.reuse, R20, R160 ;  /* 0x0000001404a0723c */ /* 0x040fe200000018a0 */
[----:B------:R-:W-:Y:S02]  /*6f10*/  FFMA.FTZ R237, R116, c[0x0][0x23c], -R122 ;  /* 0x00008f0074ed7a23 */ /* 0x000fe4000001087a */
[--C-:B------:R-:W-:Y:S02]  /*6f20*/  FFMA.FTZ R113, R113, c[0x0][0x23c], -R111.reuse ;  /* 0x00008f0071717a23 */ /* 0x100fe4000001086f */
[--C-:B------:R-:W-:Y:S01]  /*6f30*/  FFMA.FTZ R110, R110, c[0x0][0x23c], -R111.reuse ;  /* 0x00008f006e6e7a23 */ /* 0x100fe2000001086f */
[----:B------:R-:W1:Y:S01]  /*6f40*/  MUFU.EX2 R176, R176 ;  /* 0x000000b000b07308 */ /* 0x000e620000000800 */
[----:B----4-:R-:W-:Y:S01]  /*6f50*/  FADD.FTZ R86, R173, R86 ;  /* 0x00000056ad567221 */ /* 0x010fe20000010000 */
[----:B------:R-:W-:Y:S01]  /*6f60*/  HMMA.16816.F32 R148, R4, R22, R148 ;  /* 0x000000160494723c */ /* 0x000fe20000001894 */
[----:B------:R-:W4:Y:S01]  /*6f70*/  LDSM.16.MT88.4 R20, [R212+0x5000] ;  /* 0x00500000d414783b */ /* 0x000f220000004200 */
[----:B------:R-:W-:-:S02]  /*6f80*/  FFMA.FTZ R236, R103, c[0x0][0x23c], -R111 ;  /* 0x00008f0067ec7a23 */ /* 0x000fc4000001086f */
[----:B------:R-:W-:Y:S02]  /*6f90*/  FADD.FTZ R99, R48, R99 ;  /* 0x0000006330637221 */ /* 0x000fe40000010000 */
[----:B------:R-:W3:Y:S01]  /*6fa0*/  MUFU.EX2 R184, R184 ;  /* 0x000000b800b87308 */ /* 0x000ee20000000800 */
[----:B--2---:R-:W-:Y:S01]  /*6fb0*/  FADD.FTZ R86, R175, R86 ;  /* 0x00000056af567221 */ /* 0x004fe20000010000 */
[----:B------:R-:W-:Y:S01]  /*6fc0*/  HMMA.16816.F32 R144, R4, R16, R144 ;  /* 0x000000100490723c */ /* 0x000fe20000001890 */
[----:B------:R-:W-:-:S04]  /*6fd0*/  FADD.FTZ R99, R47, R99 ;  /* 0x000000632f637221 */ /* 0x000fc80000010000 */
[----:B------:R-:W-:Y:S01]  /*6fe0*/  FADD.FTZ R99, R46, R99 ;  /* 0x000000632e637221 */ /* 0x000fe20000010000 */
[----:B------:R-:W2:Y:S01]  /*6ff0*/  MUFU.EX2 R179, R179 ;  /* 0x000000b300b37308 */ /* 0x000ea20000000800 */
[----:B-1----:R-:W-:Y:S01]  /*7000*/  FADD.FTZ R86, R176, R86 ;  /* 0x00000056b0567221 */ /* 0x002fe20000010000 */
[----:B------:R-:W-:Y:S01]  /*7010*/  HMMA.16816.F32 R132, R4, R18, R132 ;  /* 0x000000120484723c */ /* 0x000fe20000001884 */
[----:B------:R-:W1:Y:S05]  /*7020*/  LDSM.16.MT88.4 R16, [R211+0x5000] ;  /* 0x00500000d310783b */ /* 0x000e6a0000004200 */
[----:B------:R-:W5:Y:S01]  /*7030*/  MUFU.EX2 R188, R188 ;  /* 0x000000bc00bc7308 */ /* 0x000f620000000800 */
[----:B------:R-:W-:Y:S01]  /*7040*/  F2FP.PACK_AB R4, R118, R115 ;  /* 0x000000737604723e */ /* 0x000fe200000000ff */
[----:B---3--:R-:W-:Y:S01]  /*7050*/  FADD.FTZ R96, R184, R96 ;  /* 0x00000060b8607221 */ /* 0x008fe20000010000 */
[----:B------:R-:W-:-:S02]  /*7060*/  F2FP.PACK_AB R5, R125, R126 ;  /* 0x0000007e7d05723e */ /* 0x000fc400000000ff */
[----:B------:R-:W-:Y:S02]  /*7070*/  F2FP.PACK_AB R6, R123, R121 ;  /* 0x000000797b06723e */ /* 0x000fe400000000ff */
[----:B------:R-:W-:Y:S01]  /*7080*/  F2FP.PACK_AB R7, R164, R130 ;  /* 0x00000082a407723e */ /* 0x000fe200000000ff */
[----:B------:R-:W3:Y:S01]  /*7090*/  MUFU.EX2 R189, R189 ;  /* 0x000000bd00bd7308 */ /* 0x000ee20000000800 */
[----:B--2---:R-:W-:-:S05]  /*70a0*/  FADD.FTZ R96, R179, R96 ;  /* 0x00000060b3607221 */ /* 0x004fca0000010000 */
[----:B------:R-:W-:Y:S02]  /*70b0*/  HMMA.16816.F32 R156, R4, R12, R156 ;  /* 0x0000000c049c723c */ /* 0x000fe4000000189c */
[----:B------:R-:W2:Y:S01]  /*70c0*/  MUFU.EX2 R27, R27 ;  /* 0x0000001b001b7308 */ /* 0x000ea20000000800 */
[----:B-----5:R-:W-:-:S05]  /*70d0*/  FADD.FTZ R96, R188, R96 ;  /* 0x00000060bc607221 */ /* 0x020fca0000010000 */
[----:B------:R-:W-:Y:S02]  /*70e0*/  HMMA.16816.F32 R152, R4, R14, R152 ;  /* 0x0000000e0498723c */ /* 0x000fe40000001898 */
[----:B------:R-:W5:Y:S01]  /*70f0*/  MUFU.EX2 R26, R26 ;  /* 0x0000001a001a7308 */ /* 0x000f620000000800 */
[----:B---3--:R-:W-:-:S05]  /*7100*/  FADD.FTZ R96, R189, R96 ;  /* 0x00000060bd607221 */ /* 0x008fca0000010000 */
[----:B------:R-:W-:Y:S02]  /*7110*/  HMMA.16816.F32 R140, R4, R8, R140 ;  /* 0x00000008048c723c */ /* 0x000fe4000000188c */
[----:B------:R-:W3:Y:S01]  /*7120*/  MUFU.EX2 R190, R190 ;  /* 0x000000be00be7308 */ /* 0x000ee20000000800 */
[----:B--2---:R-:W-:-:S05]  /*7130*/  FADD.FTZ R90, R27, R90 ;  /* 0x0000005a1b5a7221 */ /* 0x004fca0000010000 */
[----:B------:R-:W-:Y:S02]  /*7140*/  HMMA.16816.F32 R136, R4, R10, R136 ;  /* 0x0000000a0488723c */ /* 0x000fe40000001888 */
[----:B------:R-:W2:Y:S01]  /*7150*/  MUFU.EX2 R187, R187 ;  /* 0x000000bb00bb7308 */ /* 0x000ea20000000800 */
[----:B-----5:R-:W-:-:S04]  /*7160*/  FADD.FTZ R90, R26, R90 ;  /* 0x0000005a1a5a7221 */ /* 0x020fc80000010000 */
[----:B------:R-:W-:Y:S02]  /*7170*/  F2FP.PACK_AB R4, R56, R57 ;  /* 0x000000393804723e */ /* 0x000fe400000000ff */
[----:B------:R-:W-:Y:S01]  /*7180*/  F2FP.PACK_AB R5, R32, R33 ;  /* 0x000000212005723e */ /* 0x000fe200000000ff */
[----:B------:R-:W5:Y:S01]  /*7190*/  MUFU.EX2 R186, R186 ;  /* 0x000000ba00ba7308 */ /* 0x000f620000000800 */
[----:B------:R-:W-:Y:S01]  /*71a0*/  F2FP.PACK_AB R6, R54, R55 ;  /* 0x000000373606723e */ /* 0x000fe200000000ff */
[----:B---3--:R-:W-:Y:S01]  /*71b0*/  FADD.FTZ R86, R190, R86 ;  /* 0x00000056be567221 */ /* 0x008fe20000010000 */
[----:B------:R-:W-:-:S05]  /*71c0*/  F2FP.PACK_AB R7, R30, R31 ;  /* 0x0000001f1e07723e */ /* 0x000fca00000000ff */
[----:B------:R-:W3:Y:S01]  /*71d0*/  MUFU.EX2 R185, R185 ;  /* 0x000000b900b97308 */ /* 0x000ee20000000800 */
[----:B--2---:R-:W-:Y:S01]  /*71e0*/  FADD.FTZ R86, R187, R86 ;  /* 0x00000056bb567221 */ /* 0x004fe20000010000 */
[C---:B------:R-:W-:Y:S06]  /*71f0*/  HMMA.16816.F32 R160, R4.reuse, R12, R160 ;  /* 0x0000000c04a0723c */ /* 0x040fec00000018a0 */
[----:B------:R-:W2:Y:S01]  /*7200*/  MUFU.EX2 R177, R177 ;  /* 0x000000b100b17308 */ /* 0x000ea20000000800 */
[----:B-----5:R-:W-:Y:S01]  /*7210*/  FADD.FTZ R86, R186, R86 ;  /* 0x00000056ba567221 */ /* 0x020fe20000010000 */
[C---:B------:R-:W-:Y:S01]  /*7220*/  HMMA.16816.F32 R148, R4.reuse, R14, R148 ;  /* 0x0000000e0494723c */ /* 0x040fe20000001894 */
[----:B------:R-:W5:Y:S05]  /*7230*/  LDSM.16.MT88.4 R12, [R212+0x5400] ;  /* 0x00540000d40c783b */ /* 0x000f6a0000004200 */
[----:B------:R-:W1:Y:S01]  /*7240*/  MUFU.EX2 R174, R174 ;  /* 0x000000ae00ae7308 */ /* 0x000e620000000800 */
[----:B---3--:R-:W-:Y:S01]  /*7250*/  FADD.FTZ R86, R185, R86 ;  /* 0x00000056b9567221 */ /* 0x008fe20000010000 */
[C---:B------:R-:W-:Y:S06]  /*7260*/  HMMA.16816.F32 R144, R4.reuse, R8, R144 ;  /* 0x000000080490723c */ /* 0x040fec0000001890 */
[----:B------:R-:W3:Y:S01]  /*7270*/  MUFU.EX2 R171, R171 ;  /* 0x000000ab00ab7308 */ /* 0x000ee20000000800 */
[----:B--2---:R-:W-:Y:S01]  /*7280*/  FADD.FTZ R96, R177, R96 ;  /* 0x00000060b1607221 */ /* 0x004fe20000010000 */
[----:B------:R-:W-:Y:S01]  /*7290*/  HMMA.16816.F32 R132, R4, R10, R132 ;  /* 0x0000000a0484723c */ /* 0x000fe20000001884 */
[----:B------:R-:W2:Y:S05]  /*72a0*/  LDSM.16.MT88.4 R8, [R211+0x5400] ;  /* 0x00540000d308783b */ /* 0x000eaa0000004200 */
[----:B------:R-:W4:Y:S01]  /*72b0*/  MUFU.EX2 R167, R167 ;  /* 0x000000a700a77308 */ /* 0x000f220000000800 */
[----:B------:R-:W-:Y:S01]  /*72c0*/  F2FP.PACK_AB R4, R173, R172 ;  /* 0x000000acad04723e */ /* 0x000fe200000000ff */
[----:B-1----:R-:W-:Y:S01]  /*72d0*/  FADD.FTZ R96, R174, R96 ;  /* 0x00000060ae607221 */ /* 0x002fe20000010000 */
[----:B------:R-:W-:-:S02]  /*72e0*/  F2FP.PACK_AB R5, R179, R184 ;  /* 0x000000b8b305723e */ /* 0x000fc400000000ff */
[----:B------:R-:W-:Y:S02]  /*72f0*/  F2FP.PACK_AB R6, R176, R175 ;  /* 0x000000afb006723e */ /* 0x000fe400000000ff */
[----:B------:R-:W-:Y:S01]  /*7300*/  F2FP.PACK_AB R7, R189, R188 ;  /* 0x000000bcbd07723e */ /* 0x000fe200000000ff */
[----:B------:R-:W1:Y:S01]  /*7310*/  MUFU.EX2 R25, R25 ;  /* 0x0000001900197308 */ /* 0x000e620000000800 */
[----:B---3--:R-:W-:-:S05]  /*7320*/  FADD.FTZ R96, R171, R96 ;  /* 0x00000060ab607221 */ /* 0x008fca0000010000 */
[----:B----4-:R-:W-:Y:S02]  /*7330*/  HMMA.16816.F32 R156, R4, R20, R156 ;  /* 0x00000014049c723c */ /* 0x010fe4000000189c */
[----:B------:R-:W3:Y:S01]  /*7340*/  MUFU.EX2 R24, R24 ;  /* 0x0000001800187308 */ /* 0x000ee20000000800 */
[----:B------:R-:W-:-:S05]  /*7350*/  FADD.FTZ R96, R167, R96 ;  /* 0x00000060a7607221 */ /* 0x000fca0000010000 */
[----:B------:R-:W-:Y:S02]  /*7360*/  HMMA.16816.F32 R152, R4, R22, R152 ;  /* 0x000000160498723c */ /* 0x000fe40000001898 */
[----:B------:R-:W4:Y:S01]  /*7370*/  MUFU.EX2 R71, R71 ;  /* 0x0000004700477308 */ /* 0x000f220000000800 */
[----:B-1----:R-:W-:-:S05]  /*7380*/  FADD.FTZ R90, R25, R90 ;  /* 0x0000005a195a7221 */ /* 0x002fca0000010000 */
[----:B------:R-:W-:Y:S02]  /*7390*/  HMMA.16816.F32 R140, R4, R16, R140 ;  /* 0x00000010048c723c */ /* 0x000fe4000000188c */
[----:B------:R-:W1:Y:S01]  /*73a0*/  MUFU.EX2 R114, R114 ;  /* 0x0000007200727308 */ /* 0x000e620000000800 */
[----:B---3--:R-:W-:-:S05]  /*73b0*/  FADD.FTZ R90, R24, R90 ;  /* 0x0000005a185a7221 */ /* 0x008fca0000010000 */
[----:B------:R-:W-:Y:S02]  /*73c0*/  HMMA.16816.F32 R136, R4, R18, R136 ;  /* 0x000000120488723c */ /* 0x000fe40000001888 */
[----:B------:R-:W3:Y:S01]  /*73d0*/  MUFU.EX2 R170, R170 ;  /* 0x000000aa00aa7308 */ /* 0x000ee20000000800 */
[----:B----4-:R-:W-:-:S04]  /*73e0*/  FADD.FTZ R90, R71, R90 ;  /* 0x0000005a475a7221 */ /* 0x010fc80000010000 */
[----:B------:R-:W-:Y:S02]  /*73f0*/  F2FP.PACK_AB R4, R52, R53 ;  /* 0x000000353404723e */ /* 0x000fe400000000ff */
[----:B------:R-:W-:Y:S01]  /*7400*/  F2FP.PACK_AB R5, R28, R29 ;  /* 0x0000001d1c05723e */ /* 0x000fe200000000ff */
[----:B------:R-:W4:Y:S01]  /*7410*/  MUFU.EX2 R166, R166 ;  /* 0x000000a600a67308 */ /* 0x000f220000000800 */
[----:B------:R-:W-:Y:S01]  /*7420*/  F2FP.PACK_AB R6, R50, R51 ;  /* 0x000000333206723e */ /* 0x000fe200000000ff */
[----:B-1----:R-:W-:Y:S01]  /*7430*/  FADD.FTZ R90, R114, R90 ;  /* 0x0000005a725a7221 */ /* 0x002fe20000010000 */
[----:B------:R-:W-:-:S05]  /*7440*/  F2FP.PACK_AB R7, R26, R27 ;  /* 0x0000001b1a07723e */ /* 0x000fca00000000ff */
[----:B------:R-:W1:Y:S01]  /*7450*/  MUFU.EX2 R169, R169 ;  /* 0x000000a900a97308 */ /* 0x000e620000000800 */
[----:B---3--:R-:W-:Y:S01]  /*7460*/  FADD.FTZ R86, R170, R86 ;  /* 0x00000056aa567221 */ /* 0x008fe20000010000 */
[C---:B------:R-:W-:Y:S06]  /*7470*/  HMMA.16816.F32 R160, R4.reuse, R20, R160 ;  /* 0x0000001404a0723c */ /* 0x040fec00000018a0 */
[----:B------:R-:W3:Y:S01]  /*7480*/  MUFU.EX2 R168, R168 ;  /* 0x000000a800a87308 */ /* 0x000ee20000000800 */
[----:B----4-:R-:W-:Y:S01]  /*7490*/  FADD.FTZ R86, R166, R86 ;  /* 0x00000056a6567221 */ /* 0x010fe20000010000 */
[C---:B------:R-:W-:Y:S01]  /*74a0*/  HMMA.16816.F32 R148, R4.reuse, R22, R148 ;  /* 0x000000160494723c */ /* 0x040fe20000001894 */
[----:B------:R-:W4:Y:S05]  /*74b0*/  LDSM.16.MT88.4 R20, [R212+0x5800] ;  /* 0x00580000d414783b */ /* 0x000f2a0000004200 */
[----:B------:R-:W2:Y:S01]  /*74c0*/  MUFU.EX2 R131, R131 ;  /* 0x0000008300837308 */ /* 0x000ea20000000800 */
[----:B-1----:R-:W-:Y:S01]  /*74d0*/  FADD.FTZ R86, R169, R86 ;  /* 0x00000056a9567221 */ /* 0x002fe20000010000 */
[C---:B------:R-:W-:Y:S06]  /*74e0*/  HMMA.16816.F32 R144, R4.reuse, R16, R144 ;  /* 0x000000100490723c */ /* 0x040fec0000001890 */
[----:B------:R-:W1:Y:S01]  /*74f0*/  MUFU.EX2 R128, R128 ;  /* 0x0000008000807308 */ /* 0x000e620000000800 */
[----:B---3--:R-:W-:Y:S01]  /*7500*/  FADD.FTZ R86, R168, R86 ;  /* 0x00000056a8567221 */ /* 0x008fe20000010000 */
[----:B------:R-:W-:Y:S01]  /*7510*/  HMMA.16816.F32 R132, R4, R18, R132 ;  /* 0x000000120484723c */ /* 0x000fe20000001884 */
[----:B------:R-:W3:Y:S05]  /*7520*/  LDSM.16.MT88.4 R16, [R211+0x5800] ;  /* 0x00580000d310783b */ /* 0x000eea0000004200 */
[----:B------:R-:W4:Y:S01]  /*7530*/  MUFU.EX2 R127, R127 ;  /* 0x0000007f007f7308 */ /* 0x000f220000000800 */
[----:B------:R-:W-:Y:S01]  /*7540*/  F2FP.PACK_AB R4, R187, R190 ;  /* 0x000000bebb04723e */ /* 0x000fe200000000ff */
[----:B--2---:R-:W-:Y:S01]  /*7550*/  FADD.FTZ R96, R131, R96 ;  /* 0x0000006083607221 */ /* 0x004fe20000010000 */
[----:B------:R-:W-:-:S02]  /*7560*/  F2FP.PACK_AB R5, R174, R177 ;  /* 0x000000b1ae05723e */ /* 0x000fc400000000ff */
[----:B------:R-:W-:Y:S02]  /*7570*/  F2FP.PACK_AB R6, R185, R186 ;  /* 0x000000bab906723e */ /* 0x000fe400000000ff */
[----:B------:R-:W-:Y:S01]  /*7580*/  F2FP.PACK_AB R7, R167, R171 ;  /* 0x000000aba707723e */ /* 0x000fe200000000ff */
[----:B------:R-:W2:Y:S01]  /*7590*/  MUFU.EX2 R124, R124 ;  /* 0x0000007c007c7308 */ /* 0x000ea20000000800 */
[----:B-1----:R-:W-:-:S05]  /*75a0*/  FADD.FTZ R96, R128, R96 ;  /* 0x0000006080607221 */ /* 0x002fca0000010000 */
[----:B-----5:R-:W-:Y:S02]  /*75b0*/  HMMA.16816.F32 R156, R4, R12, R156 ;  /* 0x0000000c049c723c */ /* 0x020fe4000000189c */
[----:B------:R-:W1:Y:S01]  /*75c0*/  MUFU.EX2 R45, R45 ;  /* 0x0000002d002d7308 */ /* 0x000e620000000800 */
[----:B----4-:R-:W-:-:S05]  /*75d0*/  FADD.FTZ R96, R127, R96 ;  /* 0x000000607f607221 */ /* 0x010fca0000010000 */
[----:B------:R-:W-:Y:S02]  /*75e0*/  HMMA.16816.F32 R152, R4, R14, R152 ;  /* 0x0000000e0498723c */ /* 0x000fe40000001898 */
[----:B------:R-:W4:Y:S01]  /*75f0*/  MUFU.EX2 R44, R44 ;  /* 0x0000002c002c7308 */ /* 0x000f220000000800 */
[----:B--2---:R-:W-:-:S05]  /*7600*/  FADD.FTZ R96, R124, R96 ;  /* 0x000000607c607221 */ /* 0x004fca0000010000 */
[----:B------:R-:W-:Y:S02]  /*7610*/  HMMA.16816.F32 R140, R4, R8, R140 ;  /* 0x00000008048c723c */ /* 0x000fe4000000188c */
[----:B------:R-:W2:Y:S01]  /*7620*/  MUFU.EX2 R43, R43 ;  /* 0x0000002b002b7308 */ /* 0x000ea20000000800 */
[----:B-1----:R-:W-:-:S05]  /*7630*/  FADD.FTZ R99, R45, R99 ;  /* 0x000000632d637221 */ /* 0x002fca0000010000 */
[----:B------:R-:W-:Y:S02]  /*7640*/  HMMA.16816.F32 R136, R4, R10, R136 ;  /* 0x0000000a0488723c */ /* 0x000fe40000001888 */
[----:B------:R-:W1:Y:S01]  /*7650*/  MUFU.EX2 R42, R42 ;  /* 0x0000002a002a7308 */ /* 0x000e620000000800 */
[----:B----4-:R-:W-:-:S04]  /*7660*/  FADD.FTZ R99, R44, R99 ;  /* 0x000000632c637221 */ /* 0x010fc80000010000 */
[----:B------:R-:W-:Y:S02]  /*7670*/  F2FP.PACK_AB R4, R48, R49 ;  /* 0x000000313004723e */ /* 0x000fe400000000ff */
[----:B------:R-:W-:Y:S01]  /*7680*/  F2FP.PACK_AB R5, R24, R25 ;  /* 0x000000191805723e */ /* 0x000fe200000000ff */
[----:B------:R-:W4:Y:S01]  /*7690*/  MUFU.EX2 R165, R165 ;  /* 0x000000a500a57308 */ /* 0x000f220000000800 */
[----:B------:R-:W-:Y:S01]  /*76a0*/  F2FP.PACK_AB R6, R46, R47 ;  /* 0x0000002f2e06723e */ /* 0x000fe200000000ff */
[----:B--2---:R-:W-:Y:S01]  /*76b0*/  FADD.FTZ R99, R43, R99 ;  /* 0x000000632b637221 */ /* 0x004fe20000010000 */
[----:B------:R-:W-:-:S05]  /*76c0*/  F2FP.PACK_AB R7, R114, R71 ;  /* 0x000000477207723e */ /* 0x000fca00000000ff */
[----:B------:R-:W2:Y:S01]  /*76d0*/  MUFU.EX2 R191, R191 ;  /* 0x000000bf00bf7308 */ /* 0x000ea20000000800 */
[----:B-1----:R-:W-:Y:S01]  /*76e0*/  FADD.FTZ R99, R42, R99 ;  /* 0x000000632a637221 */ /* 0x002fe20000010000 */
[C---:B------:R-:W-:Y:S06]  /*76f0*/  HMMA.16816.F32 R160, R4.reuse, R12, R160 ;  /* 0x0000000c04a0723c */ /* 0x040fec00000018a0 */
[----:B------:R-:W1:Y:S01]  /*7700*/  MUFU.EX2 R178, R178 ;  /* 0x000000b200b27308 */ /* 0x000e620000000800 */
[----:B----4-:R-:W-:Y:S01]  /*7710*/  FADD.FTZ R90, R165, R90 ;  /* 0x0000005aa55a7221 */ /* 0x010fe20000010000 */
[C---:B------:R-:W-:Y:S06]  /*7720*/  HMMA.16816.F32 R144, R4.reuse, R8, R144 ;  /* 0x000000080490723c */ /* 0x040fec0000001890 */
[----:B------:R-:W4:Y:S01]  /*7730*/  MUFU.EX2 R129, R129 ;  /* 0x0000008100817308 */ /* 0x000f220000000800 */
[----:B--2---:R-:W-:Y:S01]  /*7740*/  FADD.FTZ R90, R191, R90 ;  /* 0x0000005abf5a7221 */ /* 0x004fe20000010000 */
[C---:B------:R-:W-:Y:S01]  /*7750*/  HMMA.16816.F32 R148, R4.reuse, R14, R148 ;  /* 0x0000000e0494723c */ /* 0x040fe20000001894 */
[----:B------:R-:W2:Y:S05]  /*7760*/  LDSM.16.MT88.4 R12, [R212+0x5c00] ;  /* 0x005c0000d40c783b */ /* 0x000eaa0000004200 */
[----:B------:R-:W5:Y:S01]  /*7770*/  MUFU.EX2 R120, R120 ;  /* 0x0000007800787308 */ /* 0x000f620000000800 */
[----:B-1----:R-:W-:Y:S01]  /*7780*/  FADD.FTZ R90, R178, R90 ;  /* 0x0000005ab25a7221 */ /* 0x002fe20000010000 */
[----:B------:R-:W-:Y:S01]  /*7790*/  HMMA.16816.F32 R132, R4, R10, R132 ;  /* 0x0000000a0484723c */ /* 0x000fe20000001884 */
[----:B------:R-:W1:Y:S05]  /*77a0*/  LDSM.16.MT88.4 R8, [R211+0x5c00] ;  /* 0x005c0000d308783b */ /* 0x000e6a0000004200 */
[----:B------:R-:W3:Y:S01]  /*77b0*/  MUFU.EX2 R117, R117 ;  /* 0x0000007500757308 */ /* 0x000ee20000000800 */
[----:B------:R-:W-:Y:S01]  /*77c0*/  F2FP.PACK_AB R4, R166, R170 ;  /* 0x000000aaa604723e */ /* 0x000fe200000000ff */
[----:B----4-:R-:W-:Y:S01]  /*77d0*/  FADD.FTZ R90, R129, R90 ;  /* 0x0000005a815a7221 */ /* 0x010fe20000010000 */
[----:B------:R-:W-:-:S02]  /*77e0*/  F2FP.PACK_AB R5, R128, R131 ;  /* 0x000000838005723e */ /* 0x000fc400000000ff */
[----:B------:R-:W-:Y:S02]  /*77f0*/  F2FP.PACK_AB R6, R168, R169 ;  /* 0x000000a9a806723e */ /* 0x000fe400000000ff */
[----:B------:R-:W-:Y:S01]  /*7800*/  F2FP.PACK_AB R7, R124, R127 ;  /* 0x0000007f7c07723e */ /* 0x000fe200000000ff */
[----:B------:R-:W4:Y:S01]  /*7810*/  MUFU.EX2 R119, R119 ;  /* 0x0000007700777308 */ /* 0x000f220000000800 */
[----:B-----5:R-:W-:-:S05]  /*7820*/  FADD.FTZ R86, R120, R86 ;  /* 0x0000005678567221 */ /* 0x020fca0000010000 */
[----:B------:R-:W-:Y:S02]  /*7830*/  HMMA.16816.F32 R156, R4, R20, R156 ;  /* 0x00000014049c723c */ /* 0x000fe4000000189c */
[----:B------:R-:W-:Y:S01]  /*7840*/  MUFU.EX2 R237, R237 ;  /* 0x000000ed00ed7308 */ /* 0x000fe20000000800 */
[----:B---3--:R-:W-:-:S05]  /*7850*/  FADD.FTZ R86, R117, R86 ;  /* 0x0000005675567221 */ /* 0x008fca0000010000 */
[----:B------:R-:W-:Y:S02]  /*7860*/  HMMA.16816.F32 R152, R4, R22, R152 ;  /* 0x000000160498723c */ /* 0x000fe40000001898 */
[----:B------:R-:W3:Y:S01]  /*7870*/  MUFU.EX2 R113, R113 ;  /* 0x0000007100717308 */ /* 0x000ee20000000800 */
[----:B----4-:R-:W-:-:S05]  /*7880*/  FADD.FTZ R86, R119, R86 ;  /* 0x0000005677567221 */ /* 0x010fca0000010000 */
[C---:B------:R-:W-:Y:S02]  /*7890*/  HMMA.16816.F32 R140, R4.reuse, R16, R140 ;  /* 0x00000010048c723c */ /* 0x040fe4000000188c */
[----:B------:R-:W4:Y:S06]  /*78a0*/  MUFU.EX2 R110, R110 ;  /* 0x0000006e006e7308 */ /* 0x000f2c0000000800 */
[----:B------:R-:W-:Y:S02]  /*78b0*/  HMMA.16816.F32 R136, R4, R18, R136 ;  /* 0x000000120488723c */ /* 0x000fe40000001888 */
[----:B------:R-:W-:Y:S01]  /*78c0*/  MUFU.EX2 R236, R236 ;  /* 0x000000ec00ec7308 */ /* 0x000fe20000000800 */
[----:B---3--:R-:W-:-:S04]  /*78d0*/  FADD.FTZ R96, R113, R96 ;  /* 0x0000006071607221 */ /* 0x008fc80000010000 */
[----:B------:R-:W-:Y:S02]  /*78e0*/  F2FP.PACK_AB R4, R44, R45 ;  /* 0x0000002d2c04723e */ /* 0x000fe400000000ff */
[----:B------:R-:W-:Y:S01]  /*78f0*/  F2FP.PACK_AB R5, R191, R165 ;  /* 0x000000a5bf05723e */ /* 0x000fe200000000ff */
[----:B------:R-:W3:Y:S01]  /*7900*/  MUFU.EX2 R41, R41 ;  /* 0x0000002900297308 */ /* 0x000ee20000000800 */
[----:B------:R-:W-:Y:S01]  /*7910*/  F2FP.PACK_AB R6, R42, R43 ;  /* 0x0000002b2a06723e */ /* 0x000fe200000000ff */
[----:B----4-:R-:W-:Y:S01]  /*7920*/  FADD.FTZ R96, R110, R96 ;  /* 0x000000606e607221 */ /* 0x010fe20000010000 */
[----:B------:R-:W-:-:S05]  /*7930*/  F2FP.PACK_AB R7, R129, R178 ;  /* 0x000000b28107723e */ /* 0x000fca00000000ff */
[----:B------:R-:W4:Y:S02]  /*7940*/  MUFU.EX2 R40, R40 ;  /* 0x0000002800287308 */ /* 0x000f240000000800 */
[C---:B------:R-:W-:Y:S06]  /*7950*/  HMMA.16816.F32 R160, R4.reuse, R20, R160 ;  /* 0x0000001404a0723c */ /* 0x040fec00000018a0 */
[----:B------:R-:W5:Y:S01]  /*7960*/  MUFU.EX2 R39, R39 ;  /* 0x0000002700277308 */ /* 0x000f620000000800 */
[----:B------:R-:W-:Y:S01]  /*7970*/  FFMA.FTZ R20, R106, c[0x0][0x23c], -R111 ;  /* 0x00008f006a147a23 */ /* 0x000fe2000001086f */
[----:B------:R-:W-:Y:S01]  /*7980*/  HMMA.16816.F32 R144, R4, R16, R144 ;  /* 0x000000100490723c */ /* 0x000fe20000001890 */
[----:B---3--:R-:W-:-:S05]  /*7990*/  FADD.FTZ R99, R41, R99 ;  /* 0x0000006329637221 */ /* 0x008fca0000010000 */
[----:B------:R-:W3:Y:S01]  /*79a0*/  MUFU.EX2 R20, R20 ;  /* 0x0000001400147308 */ /* 0x000ee20000000800 */
[--C-:B------:R-:W-:Y:S01]  /*79b0*/  FFMA.FTZ R16, R88, c[0x0][0x23c], -R109.reuse ;  /* 0x00008f0058107a23 */ /* 0x100fe2000001086d */
[----:B------:R-:W-:Y:S01]  /*79c0*/  HMMA.16816.F32 R148, R4, R22, R148 ;  /* 0x000000160494723c */ /* 0x000fe20000001894 */
[----:B------:R-:W-:Y:S02]  /*79d0*/  FFMA.FTZ R17, R95, c[0x0][0x23c], -R109 ;  /* 0x00008f005f117a23 */ /* 0x000fe4000001086d */
[----:B----4-:R-:W-:-:S03]  /*79e0*/  FADD.FTZ R99, R40, R99 ;  /* 0x0000006328637221 */ /* 0x010fc60000010000 */
[----:B------:R-:W4:Y:S01]  /*79f0*/  MUFU.EX2 R16, R16 ;  /* 0x0000001000107308 */ /* 0x000f220000000800 */
[----:B-----5:R-:W-:Y:S01]  /*7a00*/  FADD.FTZ R99, R39, R99 ;  /* 0x0000006327637221 */ /* 0x020fe20000010000 */
[----:B------:R-:W-:Y:S06]  /*7a10*/  HMMA.16816.F32 R132, R4, R18, R132 ;  /* 0x000000120484723c */ /* 0x000fec0000001884 */
[----:B------:R-:W5:Y:S01]  /*7a20*/  MUFU.EX2 R38, R38 ;  /* 0x0000002600267308 */ /* 0x000f620000000800 */
[----:B------:R-:W-:Y:S01]  /*7a30*/  F2FP.PACK_AB R4, R117, R120 ;  /* 0x000000787504723e */ /* 0x000fe200000000ff */
[----:B---3--:R-:W-:Y:S01]  /*7a40*/  FADD.FTZ R96, R20, R96 ;  /* 0x0000006014607221 */ /* 0x008fe20000010000 */
[----:B------:R-:W-:-:S02]  /*7a50*/  F2FP.PACK_AB R5, R110, R113 ;  /* 0x000000716e05723e */ /* 0x000fc400000000ff */
[C---:B------:R-:W-:Y:S01]  /*7a60*/  F2FP.PACK_AB R6, R237.reuse, R119 ;  /* 0x00000077ed06723e */ /* 0x040fe200000000ff */
[----:B------:R-:W-:Y:S01]  /*7a70*/  FADD.FTZ R237, R237, R86 ;  /* 0x00000056eded7221 */ /* 0x000fe20000010000 */
[----:B------:R-:W-:Y:S01]  /*7a80*/  F2FP.PACK_AB R7, R236, R20 ;  /* 0x00000014ec07723e */ /* 0x000fe200000000ff */
[----:B------:R-:W3:Y:S01]  /*7a90*/  MUFU.EX2 R17, R17 ;  /* 0x0000001100117308 */ /* 0x000ee20000000800 */
[----:B----4-:R-:W-:Y:S02]  /*7aa0*/  FADD.FTZ R90, R16, R90 ;  /* 0x0000005a105a7221 */ /* 0x010fe40000010000 */
[----:B------:R-:W-:-:S03]  /*7ab0*/  FADD.FTZ R236, R236, R96 ;  /* 0x00000060ecec7221 */ /* 0x000fc60000010000 */
[----:B--2---:R-:W-:Y:S02]  /*7ac0*/  HMMA.16816.F32 R156, R4, R12, R156 ;  /* 0x0000000c049c723c */ /* 0x004fe4000000189c */
[----:B------:R-:W2:Y:S01]  /*7ad0*/  MUFU.EX2 R18, R104 ;  /* 0x0000006800127308 */ /* 0x000ea20000000800 */
[----:B-----5:R-:W-:-:S05]  /*7ae0*/  FADD.FTZ R239, R38, R99 ;  /* 0x0000006326ef7221 */ /* 0x020fca0000010000 */
[----:B------:R-:W-:Y:S02]  /*7af0*/  HMMA.16816.F32 R152, R4, R14, R152 ;  /* 0x0000000e0498723c */ /* 0x000fe40000001898 */
[----:B------:R-:W4:Y:S01]  /*7b00*/  MUFU.EX2 R238, R238 ;  /* 0x000000ee00ee7308 */ /* 0x000f220000000800 */
[----:B---3--:R-:W-:-:S05]  /*7b10*/  FADD.FTZ R90, R17, R90 ;  /* 0x0000005a115a7221 */ /* 0x008fca0000010000 */
[----:B-1----:R-:W-:Y:S01]  /*7b20*/  HMMA.16816.F32 R140, R4, R8, R140 ;  /* 0x00000008048c723c */ /* 0x002fe2000000188c */
[----:B--2---:R-:W-:-:S07]  /*7b30*/  FADD.FTZ R90, R18, R90 ;  /* 0x0000005a125a7221 */ /* 0x004fce0000010000 */
[----:B------:R-:W-:Y:S07]  /*7b40*/  HMMA.16816.F32 R136, R4, R10, R136 ;  /* 0x0000000a0488723c */ /* 0x000fee0000001888 */
[----:B------:R-:W-:Y:S02]  /*7b50*/  F2FP.PACK_AB R4, R40, R41 ;  /* 0x000000292804723e */ /* 0x000fe400000000ff */
[----:B------:R-:W-:Y:S02]  /*7b60*/  F2FP.PACK_AB R5, R17, R16 ;  /* 0x000000101105723e */ /* 0x000fe400000000ff */
[----:B------:R-:W-:-:S02]  /*7b70*/  F2FP.PACK_AB R6, R38, R39 ;  /* 0x000000272606723e */ /* 0x000fc400000000ff */
[C---:B----4-:R-:W-:Y:S01]  /*7b80*/  F2FP.PACK_AB R7, R238.reuse, R18 ;  /* 0x00000012ee07723e */ /* 0x050fe200000000ff */
[----:B------:R-:W-:-:S06]  /*7b90*/  FADD.FTZ R238, R238, R90 ;  /* 0x0000005aeeee7221 */ /* 0x000fcc0000010000 */
[C---:B------:R-:W-:Y:S08]  /*7ba0*/  HMMA.16816.F32 R160, R4.reuse, R12, R160 ;  /* 0x0000000c04a0723c */ /* 0x040ff000000018a0 */
[C---:B------:R-:W-:Y:S08]  /*7bb0*/  HMMA.16816.F32 R148, R4.reuse, R14, R148 ;  /* 0x0000000e0494723c */ /* 0x040ff00000001894 */
[C---:B------:R-:W-:Y:S08]  /*7bc0*/  HMMA.16816.F32 R144, R4.reuse, R8, R144 ;  /* 0x000000080490723c */ /* 0x040ff00000001890 */
[----:B------:R-:W-:Y:S01]  /*7bd0*/  HMMA.16816.F32 R132, R4, R10, R132 ;  /* 0x0000000a0484723c */ /* 0x000fe20000001884 */
[----:B------:R-:W-:Y:S07]  /*7be0*/  @!P0 BRA `(.L_x_210) ;  /* 0x000055a000008947 */ /* 0x000fee0003800000 */
[----:B------:R-:W-:Y:S01]  /*7bf0*/  UIADD3 UR21, UR5, -0x2, URZ ;  /* 0xfffffffe05157890 */ /* 0x000fe2000fffe03f */
[----:B------:R-:W-:Y:S01]  /*7c00*/  ISETP.GE.AND P1, PT, R232, c[0x0][0x220], PT ;  /* 0x00008800e8007a0c */ /* 0x000fe20003f26270 */
[----:B------:R-:W-:-:S04]  /*7c10*/  DEPBAR.LE SB0, 0x0 ;  /* 0x000080000000791a */ /* 0x000fc80000000000 */
[----:B------:R-:W-:Y:S01]  /*7c20*/  BAR.SYNC.DEFER_BLOCKING 0x0 ;  /* 0x0000000000007b1d */ /* 0x000fe20000010000 */
[----:B------:R-:W-:Y:S01]  /*7c30*/  USHF.R.S32.HI UR22, URZ, 0x1f, UR21 ;  /* 0x0000001f3f167899 */ /* 0x000fe20008011415 */
[----:B------:R-:W-:Y:S01]  /*7c40*/  IMAD.U32 R10, RZ, RZ, UR21 ;  /* 0x00000015ff0a7e24 */ /* 0x000fe2000f8e00ff */
[----:B------:R-:W-:Y:S01]  /*7c50*/  UIMAD UR4, UR7, UR21, URZ ;  /* 0x00000015070472a4 */ /* 0x000fe2000f8e023f */
[----:B------:R-:W-:Y:S01]  /*7c60*/  IMAD.U32 R9, RZ, RZ, UR6 ;  /* 0x00000006ff097e24 */ /* 0x000fe2000f8e00ff */
[----:B------:R-:W-:Y:S01]  /*7c70*/  UISETP.GT.AND UP0, UPT, UR21, UR11, UPT ;  /* 0x0000000b1500728c */ /* 0x000fe2000bf04270 */
[----:B------:R-:W-:Y:S01]  /*7c80*/  IMAD.WIDE.U32 R10, R10, UR18, R182 ;  /* 0x000000120a0a7c25 */ /* 0x000fe2000f8e00b6 */
[----:B------:R-:W-:-:S03]  /*7c90*/  UIMAD UR4, UR22, UR18, UR4 ;  /* 0x00000012160472a4 */ /* 0x000fc6000f8e0204 */
[----:B------:R-:W-:Y:S01]  /*7ca0*/  IMAD.U32 R8, RZ, RZ, UR6 ;  /* 0x00000006ff087e24 */ /* 0x000fe2000f8e00ff */
[----:B------:R-:W-:Y:S01]  /*7cb0*/  @!P1 LEA R9, P2, R9, R10, 0x6 ;  /* 0x0000000a09099211 */ /* 0x000fe200078430ff */
[----:B------:R-:W-:Y:S01]  /*7cc0*/  @!P1 IMAD.MOV.U32 R5, RZ, RZ, c[0x0][0x1a4] ;  /* 0x00006900ff059624 */ /* 0x000fe200078e00ff */
[----:B------:R-:W-:Y:S01]  /*7cd0*/  IADD3 R11, R11, UR4, RZ ;  /* 0x000000040b0b7c10 */ /* 0x000fe2000fffe0ff */
[----:B------:R-:W-:Y:S01]  /*7ce0*/  IMAD.U32 R4, RZ, RZ, UR6 ;  /* 0x00000006ff047e24 */ /* 0x000fe2000f8e00ff */
[C---:B------:R-:W-:Y:S01]  /*7cf0*/  @!P1 IADD3 R7, P0, R10.reuse, UR20, RZ ;  /* 0x000000140a079c10 */ /* 0x040fe2000ff1e0ff */
[----:B------:R-:W-:Y:S01]  /*7d00*/  IMAD.U32 R86, RZ, RZ, UR21 ;  /* 0x00000015ff567e24 */ /* 0x000fe2000f8e00ff */
[----:B------:R-:W-:Y:S02]  /*7d10*/  @!P1 LEA R16, P3, R10, c[0x0][0x170], 0x1 ;  /* 0x00005c000a109a11 */ /* 0x000fe400078608ff */
[----:B------:R-:W-:Y:S01]  /*7d20*/  @!P1 LEA.HI.X R8, R8, R11, R5, 0x6, P2 ;  /* 0x0000000b08089211 */ /* 0x000fe200010f3405 */
[----:B------:R-:W-:Y:S01]  /*7d30*/  @!P1 IMAD R5, R5, 0x60, RZ ;  /* 0x0000006005059824 */ /* 0x000fe200078e02ff */
[----:B------:R-:W-:Y:S01]  /*7d40*/  @!P1 IADD3.X R6, R11, UR19, RZ, P0, !PT ;  /* 0x000000130b069c10 */ /* 0x000fe200087fe4ff */
[----:B------:R-:W-:Y:S01]  /*7d50*/  IMAD R86, R86, 0x80, R218 ;  /* 0x0000008056567824 */ /* 0x000fe200078e02da */
[--C-:B------:R-:W-:Y:S01]  /*7d60*/  @!P1 LEA.HI.X R17, R10, c[0x0][0x174], R11.reuse, 0x1, P3 ;  /* 0x00005d000a119a11 */ /* 0x100fe200018f0c0b */
[----:B------:R-:W-:Y:S01]  /*7d70*/  @!P1 IMAD.WIDE.U32 R10, R4, 0x60, R10 ;  /* 0x00000060040a9825 */ /* 0x000fe200078e000a */
[----:B------:R-:W-:Y:S01]  /*7d80*/  @!P1 LEA R12, P0, R9, c[0x0][0x170], 0x1 ;  /* 0x00005c00090c9a11 */ /* 0x000fe200078008ff */
[----:B------:R-:W-:Y:S01]  /*7d90*/  @P1 STS [R219+0x4000], RZ ;  /* 0x004000ffdb001388 */ /* 0x000fe20000000800 */
[----:B------:R-:W-:Y:S01]  /*7da0*/  @!P1 LEA R14, P2, R7, c[0x0][0x170], 0x1 ;  /* 0x00005c00070e9a11 */ /* 0x000fe200078408ff */
[----:B------:R-:W-:Y:S01]  /*7db0*/  @!P1 IMAD.IADD R5, R5, 0x1, R11 ;  /* 0x0000000105059824 */ /* 0x000fe200078e020b */
[----:B------:R-:W-:Y:S01]  /*7dc0*/  @!P1 LEA.HI.X R13, R9, c[0x0][0x174], R8, 0x1, P0 ;  /* 0x00005d00090d9a11 */ /* 0x000fe200000f0c08 */
[----:B------:R-:W-:Y:S01]  /*7dd0*/  @P1 STS [R219+0x4004], RZ ;  /* 0x004004ffdb001388 */ /* 0x000fe20000000800 */
[----:B------:R-:W-:-:S02]  /*7de0*/  @!P1 LEA.HI.X R15, R7, c[0x0][0x174], R6, 0x1, P2 ;  /* 0x00005d00070f9a11 */ /* 0x000fc400010f0c06 */
[----:B------:R-:W-:Y:S01]  /*7df0*/  @!P1 LEA R4, P0, R10, c[0x0][0x170], 0x1 ;  /* 0x00005c000a049a11 */ /* 0x000fe200078008ff */
[----:B------:R-:W-:Y:S01]  /*7e00*/  @P1 STS.64 [R219+0x4008], RZ ;  /* 0x004008ffdb001388 */ /* 0x000fe20000000a00 */
[----:B------:R-:W-:Y:S02]  /*7e10*/  IADD3 R37, R86, 0x1, RZ ;  /* 0x0000000156257810 */ /* 0x000fe40007ffe0ff */
[----:B------:R-:W-:Y:S01]  /*7e20*/  @!P1 LEA.HI.X R5, R10, c[0x0][0x174], R5, 0x1, P0 ;  /* 0x00005d000a059a11 */ /* 0x000fe200000f0c05 */
[----:B------:R-:W-:Y:S01]  /*7e30*/  @!PT LDS RZ, [RZ] ;  /* 0x00000000fffff984 */ /* 0x000fe20000000800 */
[----:B------:R-:W-:Y:S01]  /*7e40*/  @!PT LDS RZ, [RZ] ;  /* 0x00000000fffff984 */ /* 0x000fe20000000800 */
[----:B------:R-:W-:Y:S01]  /*7e50*/  @!PT LDS RZ, [RZ] ;  /* 0x00000000fffff984 */ /* 0x000fe20000000800 */
[----:B------:R1:W-:Y:S01]  /*7e60*/  @!P1 LDGSTS.E.BYPASS.LTC128B.128 [R219+0x4000], [R16.64] ;  /* 0x0400000010db9fae */ /* 0x0003e2000b901d50 */
[C---:B------:R-:W-:Y:S02]  /*7e70*/  ISETP.GE.AND P6, PT, R86.reuse, R228, PT ;  /* 0x000000e45600720c */ /* 0x040fe40003fc6270 */
[----:B------:R-:W-:Y:S01]  /*7e80*/  ISETP.GE.AND P4, PT, R86, R226, PT ;  /* 0x000000e25600720c */ /* 0x000fe20003f86270 */
[----:B------:R-:W-:Y:S01]  /*7e90*/  @P1 STS.128 [R219+0x4800], RZ ;  /* 0x004800ffdb001388 */ /* 0x000fe20000000c00 */
[----:B------:R-:W-:-:S02]  /*7ea0*/  ISETP.GE.AND P5, PT, R37, R228, PT ;  /* 0x000000e42500720c */ /* 0x000fc40003fa6270 */
[C---:B------:R-:W-:Y:S01]  /*7eb0*/  ISETP.GE.AND P2, PT, R37.reuse, R226, PT ;  /* 0x000000e22500720c */ /* 0x040fe20003f46270 */
[----:B------:R-:W-:Y:S01]  /*7ec0*/  @!PT LDS RZ, [RZ] ;  /* 0x00000000fffff984 */ /* 0x000fe20000000800 */
[----:B------:R-:W-:Y:S01]  /*7ed0*/  @!PT LDS RZ, [RZ] ;  /* 0x00000000fffff984 */ /* 0x000fe20000000800 */
[----:B------:R-:W-:Y:S01]  /*7ee0*/  @!PT LDS RZ, [RZ] ;  /* 0x00000000fffff984 */ /* 0x000fe20000000800 */
[----:B------:R2:W-:Y:S01]  /*7ef0*/  @!P1 LDGSTS.E.BYPASS.LTC128B.128 [R219+0x4800], [R14.64] ;  /* 0x048000000edb9fae */ /* 0x0005e2000b901d50 */
[CC--:B------:R-:W-:Y:S02]  /*7f00*/  ISETP.LT.OR P6, PT, R86.reuse, R229.reuse, P6 ;  /* 0x000000e55600720c */ /* 0x0c0fe400037c1670 */
[C---:B------:R-:W-:Y:S01]  /*7f10*/  ISETP.LT.OR P5, PT, R37.reuse, R229, P5 ;  /* 0x000000e52500720c */ /* 0x040fe20002fa1670 */
[----:B------:R-:W-:Y:S01]  /*7f20*/  @P1 STS.128 [R219+0x5000], RZ ;  /* 0x005000ffdb001388 */ /* 0x000fe20000000c00 */
[-C--:B------:R-:W-:Y:S02]  /*7f30*/  ISETP.LT.OR P2, PT, R37, R227.reuse, P2 ;  /* 0x000000e32500720c */ /* 0x080fe40001741670 */
[C---:B------:R-:W-:Y:S01]  /*7f40*/  ISETP.LT.OR P4, PT, R86.reuse, R227, P4 ;  /* 0x000000e35600720c */ /* 0x040fe20002781670 */
[----:B------:R-:W-:Y:S01]  /*7f50*/  @!PT LDS RZ, [RZ] ;  /* 0x00000000fffff984 */ /* 0x000fe20000000800 */
[----:B------:R-:W-:Y:S01]  /*7f60*/  @!PT LDS RZ, [RZ] ;  /* 0x00000000fffff984 */ /* 0x000fe20000000800 */
[----:B------:R-:W-:Y:S01]  /*7f70*/  @!PT LDS RZ, [RZ] ;  /* 0x00000000fffff984 */ /* 0x000fe20000000800 */
[----:B------:R2:W-:Y:S01]  /*7f80*/  @!P1 LDGSTS.E.BYPASS.LTC128B.128 [R219+0x5000], [R12.64] ;  /* 0x050000000cdb9fae */ /* 0x0005e2000b901d50 */
[----:B------:R-:W-:-:S02]  /*7f90*/  IADD3 R38, R86, 0x8, RZ ;  /* 0x0000000856267810 */ /* 0x000fc40007ffe0ff */
[C---:B------:R-:W-:Y:S01]  /*7fa0*/  ISETP.GE.AND P0, PT, R37.reuse, R224, PT ;  /* 0x000000e02500720c */ /* 0x040fe20003f06270 */
[----:B------:R-:W-:Y:S01]  /*7fb0*/  @P1 STS.128 [R219+0x5800], RZ ;  /* 0x005800ffdb001388 */ /* 0x000fe20000000c00 */
[C---:B------:R-:W-:Y:S02]  /*7fc0*/  ISETP.GE.AND P3, PT, R37.reuse, R222, PT ;  /* 0x000000de2500720c */ /* 0x040fe40003f66270 */
[C---:B------:R-:W-:Y:S01]  /*7fd0*/  ISETP.LT.OR P0, PT, R37.reuse, R225, P0 ;  /* 0x000000e12500720c */ /* 0x040fe20000701670 */
[----:B------:R-:W-:Y:S01]  /*7fe0*/  @!PT LDS RZ, [RZ] ;  /* 0x00000000fffff984 */ /* 0x000fe20000000800 */
[----:B------:R-:W-:Y:S01]  /*7ff0*/  @!PT LDS RZ, [RZ] ;  /* 0x00000000fffff984 */ /* 0x000fe20000000800 */
[----:B------:R-:W-:Y:S01]  /*8000*/  @!PT LDS RZ, [RZ] ;  /* 0x00000000fffff984 */ /* 0x000fe20000000800 */
[----:B------:R3:W-:Y:S01]  /*8010*/  @!P1 LDGSTS.E.BYPASS.LTC128B.128 [R219+0x5800], [R4.64] ;  /* 0x0580000004db9fae */ /* 0x0007e2000b901d50 */
[----:B------:R-:W-:Y:S02]  /*8020*/  ISETP.LT.OR P3, PT, R37, R223, P3 ;  /* 0x000000df2500720c */ /* 0x000fe40001f61670 */
[----:B------:R-:W-:Y:S01]  /*8030*/  IADD3 R37, R86, 0x9, RZ ;  /* 0x0000000956257810 */ /* 0x000fe20007ffe0ff */
[----:B------:R-:W-:Y:S04]  /*8040*/  LDSM.16.M88.4 R80, [R216] ;  /* 0x00000000d850783b */ /* 0x000fe80000000200 */
[----:B------:R-:W4:Y:S04]  /*8050*/  LDSM.16.M88.4 R40, [R215+0x2000] ;  /* 0x00200000d728783b */ /* 0x000f280000000200 */
[----:B------:R-:W5:Y:S04]  /*8060*/  LDSM.16.M88.4 R76, [R216+0x1000] ;  /* 0x00100000d84c783b */ /* 0x000f680000000200 */
[----:B------:R-:W1:Y:S04]  /*8070*/  LDSM.16.M88.4 R20, [R215+0x2400] ;  /* 0x00240000d714783b */ /* 0x000e680000000200 */
[----:B------:R-:W-:Y:S04]  /*8080*/  LDSM.16.M88.4 R68, [R214] ;  /* 0x00000000d644783b */ /* 0x000fe80000000200 */
[----:B------:R-:W1:Y:S04]  /*8090*/  LDSM.16.M88.4 R8, [R213] ;  /* 0x00000000d508783b */ /* 0x000e680000000200 */
[----:B------:R-:W1:Y:S04]  /*80a0*/  LDSM.16.M88.4 R64, [R214+0x1000] ;  /* 0x00100000d640783b */ /* 0x000e680000000200 */
[----:B---3--:R-:W3:Y:S04]  /*80b0*/  LDSM.16.M88.4 R4, [R215+0x2800] ;  /* 0x00280000d704783b */ /* 0x008ee80000000200 */
[----:B------:R-:W1:Y:S04]  /*80c0*/  LDSM.16.M88.4 R60, [R210] ;  /* 0x00000000d23c783b */ /* 0x000e680000000200 */
[----:B------:R-:W1:Y:S04]  /*80d0*/  LDSM.16.M88.4 R56, [R209] ;  /* 0x00000000d138783b */ /* 0x000e680000000200 */
[----:B------:R-:W2:Y:S01]  /*80e0*/  LDSM.16.M88.4 R72, [R215+0x2c00] ;  /* 0x002c0000d748783b */ /* 0x000ea20000000200 */
[-C--:B----4-:R-:W-:Y:S03]  /*80f0*/  HMMA.16816.F32 R52, R80, R40.reuse, RZ ;  /* 0x000000285034723c */ /* 0x090fe600000018ff */
[----:B------:R-:W0:Y:S05]  /*8100*/  LDGDEPBAR ;  /* 0x00000000000079af */ /* 0x000e2a0000000000 */
[C---:B-----5:R-:W-:Y:S08]  /*8110*/  HMMA.16816.F32 R48, R76.reuse, R40, RZ ;  /* 0x000000284c30723c */ /* 0x060ff000000018ff */
[-C--:B------:R-:W-:Y:S08]  /*8120*/  HMMA.16816.F32 R44, R76, R42.reuse, RZ ;  /* 0x0000002a4c2c723c */ /* 0x080ff000000018ff */
[C---:B------:R-:W-:Y:S08]  /*8130*/  HMMA.16816.F32 R40, R80.reuse, R42, RZ ;  /* 0x0000002a5028723c */ /* 0x040ff000000018ff */
[-C--:B-1----:R-:W-:Y:S08]  /*8140*/  HMMA.16816.F32 R32, R80, R20.reuse, RZ ;  /* 0x000000145020723c */ /* 0x082ff000000018ff */
[C---:B------:R-:W-:Y:S08]  /*8150*/  HMMA.16816.F32 R28, R76.reuse, R20, RZ ;  /* 0x000000144c1c723c */ /* 0x040ff000000018ff */
[-C--:B------:R-:W-:Y:S08]  /*8160*/  HMMA.16816.F32 R24, R76, R22.reuse, RZ ;  /* 0x000000164c18723c */ /* 0x080ff000000018ff */
[----:B------:R-:W-:Y:S08]  /*8170*/  HMMA.16816.F32 R20, R80, R22, RZ ;  /* 0x000000165014723c */ /* 0x000ff000000018ff */
[-C--:B------:R-:W-:Y:S08]  /*8180*/  HMMA.16816.F32 R52, R68, R8.reuse, R52 ;  /* 0x000000084434723c */ /* 0x080ff00000001834 */
[C---:B------:R-:W-:Y:S08]  /*8190*/  HMMA.16816.F32 R48, R64.reuse, R8, R48 ;  /* 0x000000084030723c */ /* 0x040ff00000001830 */
[-C--:B------:R-:W-:Y:S08]  /*81a0*/  HMMA.16816.F32 R44, R64, R10.reuse, R44 ;  /* 0x0000000a402c723c */ /* 0x080ff0000000182c */
[----:B------:R-:W-:Y:S01]  /*81b0*/  HMMA.16816.F32 R40, R68, R10, R40 ;  /* 0x0000000a4428723c */ /* 0x000fe20000001828 */
[----:B------:R-:W-:-:S02]  /*81c0*/  FSEL R85, R52, -INF , !P6 ;  /* 0xff80000034557808 */ /* 0x000fc40007000000 */
[----:B------:R-:W-:Y:S02]  /*81d0*/  FSEL R84, R53, -INF , !P5 ;  /* 0xff80000035547808 */ /* 0x000fe40006800000 */
[----:B------:R-:W-:Y:S02]  /*81e0*/  FSEL R110, R54, -INF , !P4 ;  /* 0xff800000366e7808 */ /* 0x000fe40006000000 */
[----:B------:R-:W-:Y:S01]  /*81f0*/  FSEL R104, R55, -INF , !P2 ;  /* 0xff80000037687808 */ /* 0x000fe20005000000 */
[----:B---3--:R-:W-:Y:S01]  /*8200*/  HMMA.16816.F32 R16, R80, R4, RZ ;  /* 0x000000045010723c */ /* 0x008fe200000018ff */
[----:B------:R-:W-:Y:S02]  /*8210*/  ISETP.GE.AND P6, PT, R86, R222, PT ;  /* 0x000000de5600720c */ /* 0x000fe40003fc6270 */
[C---:B------:R-:W-:Y:S02]  /*8220*/  ISETP.GE.AND P5, PT, R38.reuse, R228, PT ;  /* 0x000000e42600720c */ /* 0x040fe40003fa6270 */
[----:B------:R-:W-:-:S02]  /*8230*/  ISETP.GE.AND P4, PT, R38, R226, PT ;  /* 0x000000e22600720c */ /* 0x000fc40003f86270 */
[----:B------:R-:W-:Y:S01]  /*8240*/  ISETP.LT.OR P6, PT, R86, R223, P6 ;  /* 0x000000df5600720c */ /* 0x000fe200037c1670 */
[C---:B--2---:R-:W-:Y:S01]  /*8250*/  HMMA.16816.F32 R12, R76.reuse, R4, RZ ;  /* 0x000000044c0c723c */ /* 0x044fe200000018ff */
[C---:B------:R-:W-:Y:S02]  /*8260*/  ISETP.LT.OR P5, PT, R38.reuse, R229, P5 ;  /* 0x000000e52600720c */ /* 0x040fe40002fa1670 */
[----:B------:R-:W-:Y:S02]  /*8270*/  ISETP.LT.OR P4, PT, R38, R227, P4 ;  /* 0x000000e32600720c */ /* 0x000fe40002781670 */
[----:B------:R-:W-:Y:S02]  /*8280*/  FSEL R114, R50, -INF , !P6 ;  /* 0xff80000032727808 */ /* 0x000fe40007000000 */
[----:B------:R-:W-:Y:S01]  /*8290*/  FSEL R107, R51, -INF , !P3 ;  /* 0xff800000336b7808 */ /* 0x000fe20005800000 */
[----:B------:R-:W-:Y:S01]  /*82a0*/  HMMA.16816.F32 R8, R76, R6, RZ ;  /* 0x000000064c08723c */ /* 0x000fe200000018ff */
[----:B------:R-:W-:-:S02]  /*82b0*/  FSEL R87, R40, -INF , !P5 ;  /* 0xff80000028577808 */ /* 0x000fc40006800000 */
[----:B------:R-:W-:Y:S02]  /*82c0*/  FSEL R111, R42, -INF , !P4 ;  /* 0xff8000002a6f7808 */ /* 0x000fe40006000000 */
[----:B------:R-:W-:Y:S02]  /*82d0*/  ISETP.GE.AND P2, PT, R86, R224, PT ;  /* 0x000000e05600720c */ /* 0x000fe40003f46270 */
[C---:B------:R-:W-:Y:S01]  /*82e0*/  ISETP.GE.AND P6, PT, R37.reuse, R228, PT ;  /* 0x000000e42500720c */ /* 0x040fe20003fc6270 */
[----:B------:R-:W-:Y:S01]  /*82f0*/  HMMA.16816.F32 R4, R80, R6, RZ ;  /* 0x000000065004723c */ /* 0x000fe200000018ff */
[C---:B------:R-:W-:Y:S02]  /*8300*/  ISETP.GE.AND P3, PT, R37.reuse, R226, PT ;  /* 0x000000e22500720c */ /* 0x040fe40003f66270 */
[C---:B------:R-:W-:Y:S02]  /*8310*/  ISETP.GE.AND P5, PT, R37.reuse, R224, PT ;  /* 0x000000e02500720c */ /* 0x040fe40003fa6270 */
[----:B------:R-:W-:-:S02]  /*8320*/  ISETP.GE.AND P4, PT, R37, R222, PT ;  /* 0x000000de2500720c */ /* 0x000fc40003f86270 */
[C---:B------:R-:W-:Y:S01]  /*8330*/  ISETP.LT.OR P2, PT, R86.reuse, R225, P2 ;  /* 0x000000e15600720c */ /* 0x040fe20001741670 */
[-C--:B------:R-:W-:Y:S01]  /*8340*/  HMMA.16816.F32 R32, R68, R60.reuse, R32 ;  /* 0x0000003c4420723c */ /* 0x080fe20000001820 */
[C---:B------:R-:W-:Y:S02]  /*8350*/  ISETP.LT.OR P6, PT, R37.reuse, R229, P6 ;  /* 0x000000e52500720c */ /* 0x040fe400037c1670 */
[C---:B------:R-:W-:Y:S02]  /*8360*/  ISETP.LT.OR P3, PT, R37.reuse, R227, P3 ;  /* 0x000000e32500720c */ /* 0x040fe40001f61670 */
[C---:B------:R-:W-:Y:S02]  /*8370*/  ISETP.LT.OR P5, PT, R37.reuse, R225, P5 ;  /* 0x000000e12500720c */ /* 0x040fe40002fa1670 */
[----:B------:R-:W-:Y:S01]  /*8380*/  ISETP.LT.OR P4, PT, R37, R223, P4 ;  /* 0x000000df2500720c */ /* 0x000fe20002781670 */
[----:B------:R-:W-:Y:S01]  /*8390*/  HMMA.16816.F32 R28, R64, R60, R28 ;  /* 0x0000003c401c723c */ /* 0x000fe2000000181c */
[----:B------:R-:W-:-:S02]  /*83a0*/  IADD3 R37, R86, 0x10, RZ ;  /* 0x0000001056257810 */ /* 0x000fc40007ffe0ff */
[----:B------:R-:W-:Y:S02]  /*83b0*/  FSEL R108, R48, -INF , !P2 ;  /* 0xff800000306c7808 */ /* 0x000fe40005000000 */
[----:B------:R-:W-:Y:S02]  /*83c0*/  FSEL R103, R49, -INF , !P0 ;  /* 0xff80000031677808 */ /* 0x000fe40004000000 */
[C---:B------:R-:W-:Y:S01]  /*83d0*/  ISETP.GE.AND P2, PT, R38.reuse, R224, PT ;  /* 0x000000e02600720c */ /* 0x040fe20003f46270 */
[----:B------:R-:W-:Y:S01]  /*83e0*/  HMMA.16816.F32 R24, R64, R62, R24 ;  /* 0x0000003e4018723c */ /* 0x000fe20000001818 */
[C---:B------:R-:W-:Y:S01]  /*83f0*/  ISETP.GE.AND P0, PT, R38.reuse, R222, PT ;  /* 0x000000de2600720c */ /* 0x040fe20003f06270 */
[----:B------:R-:W-:Y:S01]  /*8400*/  LDSM.16.M88.4 R48, [R215+0x3000] ;  /* 0x00300000d730783b */ /* 0x000fe20000000200 */
[C---:B------:R-:W-:Y:S02]  /*8410*/  ISETP.LT.OR P2, PT, R38.reuse, R225, P2 ;  /* 0x000000e12600720c */ /* 0x040fe40001741670 */
[----:B------:R-:W-:-:S02]  /*8420*/  ISETP.LT.OR P0, PT, R38, R223, P0 ;  /* 0x000000df2600720c */ /* 0x000fc40000701670 */
[----:B------:R-:W-:Y:S01]  /*8430*/  IADD3 R38, R86, 0x11, RZ ;  /* 0x0000001156267810 */ /* 0x000fe20007ffe0ff */
[C---:B------:R-:W-:Y:S01]  /*8440*/  HMMA.16816.F32 R20, R68.reuse, R62, R20 ;  /* 0x0000003e4414723c */ /* 0x040fe20000001814 */
[----:B------:R-:W1:Y:S01]  /*8450*/  LDSM.16.M88.4 R60, [R208] ;  /* 0x00000000d03c783b */ /* 0x000e620000000200 */
[----:B------:R-:W-:Y:S02]  /*8460*/  FSEL R88, R41, -INF , !P6 ;  /* 0xff80000029587808 */ /* 0x000fe40007000000 */
[----:B------:R-:W-:Y:S02]  /*8470*/  FSEL R109, R44, -INF , !P2 ;  /* 0xff8000002c6d7808 */ /* 0x000fe40005000000 */
[----:B------:R-:W-:Y:S02]  /*8480*/  FSEL R120, R46, -INF , !P0 ;  /* 0xff8000002e787808 */ /* 0x000fe40004000000 */
[----:B------:R-:W-:Y:S01]  /*8490*/  HMMA.16816.F32 R16, R68, R56, R16 ;  /* 0x000000384410723c */ /* 0x000fe20000001810 */
[----:B------:R-:W-:-:S02]  /*84a0*/  FSEL R115, R45, -INF , !P5 ;  /* 0xff8000002d737808 */ /* 0x000fc40006800000 */
[C---:B------:R-:W-:Y:S02]  /*84b0*/  ISETP.GE.AND P2, PT, R38.reuse, R228, PT ;  /* 0x000000e42600720c */ /* 0x040fe40003f46270 */
[C---:B------:R-:W-:Y:S02]  /*84c0*/  ISETP.GE.AND P6, PT, R37.reuse, R226, PT ;  /* 0x000000e22500720c */ /* 0x040fe40003fc6270 */
[C---:B------:R-:W-:Y:S01]  /*84d0*/  ISETP.GE.AND P0, PT, R37.reuse, R224, PT ;  /* 0x000000e02500720c */ /* 0x040fe20003f06270 */
[----:B------:R-:W-:Y:S01]  /*84e0*/  HMMA.16816.F32 R12, R64, R56, R12 ;  /* 0x00000038400c723c */ /* 0x000fe2000000180c */
[----:B------:R-:W-:Y:S02]  /*84f0*/  ISETP.GE.AND P5, PT, R37, R222, PT ;  /* 0x000000de2500720c */ /* 0x000fe40003fa6270 */
[----:B------:R-:W-:Y:S02]  /*8500*/  FSEL R119, R47, -INF , !P4 ;  /* 0xff8000002f777808 */ /* 0x000fe40006000000 */
[----:B------:R-:W-:-:S02]  /*8510*/  ISETP.GE.AND P4, PT, R38, R226, PT ;  /* 0x000000e22600720c */ /* 0x000fc40003f86270 */
[C---:B------:R-:W-:Y:S01]  /*8520*/  ISETP.LT.OR P6, PT, R37.reuse, R227, P6 ;  /* 0x000000e32500720c */ /* 0x040fe200037c1670 */
[-C--:B------:R-:W-:Y:S01]  /*8530*/  HMMA.16816.F32 R8, R64, R58.reuse, R8 ;  /* 0x0000003a4008723c */ /* 0x080fe20000001808 */
[C---:B------:R-:W-:Y:S02]  /*8540*/  ISETP.LT.OR P0, PT, R37.reuse, R225, P0 ;  /* 0x000000e12500720c */ /* 0x040fe40000701670 */
[----:B------:R-:W-:Y:S02]  /*8550*/  ISETP.LT.OR P5, PT, R37, R223, P5 ;  /* 0x000000df2500720c */ /* 0x000fe40002fa1670 */
[C---:B------:R-:W-:Y:S02]  /*8560*/  ISETP.LT.OR P2, PT, R38.reuse, R229, P2 ;  /* 0x000000e52600720c */ /* 0x040fe40001741670 */
[----:B------:R-:W-:Y:S01]  /*8570*/  ISETP.LT.OR P4, PT, R38, R227, P4 ;  /* 0x000000e32600720c */ /* 0x000fe20002781670 */
[----:B------:R-:W-:Y:S01]  /*8580*/  HMMA.16816.F32 R4, R68, R58, R4 ;  /* 0x0000003a4404723c */ /* 0x000fe20000001804 */
[----:B------:R-:W-:-:S02]  /*8590*/  FSEL R89, R33, -INF , !P2 ;  /* 0xff80000021597808 */ /* 0x000fc40005000000 */
[----:B------:R-:W-:Y:S02]  /*85a0*/  FSEL R122, R28, -INF , !P0 ;  /* 0xff8000001c7a7808 */ /* 0x000fe40004000000 */
[----:B------:R-:W-:Y:S02]  /*85b0*/  ISETP.GE.AND P2, PT, R38, R222, PT ;  /* 0x000000de2600720c */ /* 0x000fe40003f46270 */
[----:B------:R-:W-:Y:S01]  /*85c0*/  FSEL R116, R34, -INF , !P6 ;  /* 0xff80000022747808 */ /* 0x000fe20007000000 */
[----:B------:R-:W-:Y:S01]  /*85d0*/  HMMA.16816.F32 R56, R80, R72, RZ ;  /* 0x000000485038723c */ /* 0x000fe200000018ff */
[----:B------:R-:W-:Y:S02]  /*85e0*/  ISETP.LT.OR P2, PT, R38, R223, P2 ;  /* 0x000000df2600720c */ /* 0x000fe40001741670 */
[----:B------:R-:W-:Y:S02]  /*85f0*/  IADD3 R44, R86, 0x19, RZ ;  /* 0x00000019562c7810 */ /* 0x000fe40007ffe0ff */
[----:B------:R-:W-:-:S02]  /*8600*/  FSEL R39, R30, -INF , !P5 ;  /* 0xff8000001e277808 */ /* 0x000fc40006800000 */
[----:B------:R-:W-:Y:S01]  /*8610*/  ISETP.GE.AND P5, PT, R44, R228, PT ;  /* 0x000000e42c00720c */ /* 0x000fe20003fa6270 */
[----:B------:R-:W-:Y:S01]  /*8620*/  HMMA.16816.F32 R52, R76, R72, RZ ;  /* 0x000000484c34723c */ /* 0x000fe200000018ff */
[----:B------:R-:W-:Y:S02]  /*8630*/  IADD3 R45, R86, 0x20, RZ ;  /* 0x00000020562d7810 */ /* 0x000fe40007ffe0ff */
[----:B------:R-:W-:-:S04]  /*8640*/  ISETP.LT.OR P5, PT, R44, R229, P5 ;  /* 0x000000e52c00720c */ /* 0x000fc80002fa1670 */
[----:B------:R-:W-:Y:S02]  /*8650*/  FSEL R92, R21, -INF , !P5 ;  /* 0xff800000155c7808 */ /* 0x000fe40006800000 */
[----:B------:R-:W-:-:S04]  /*8660*/  ISETP.GE.AND P5, PT, R45, R222, PT ;  /* 0x000000de2d00720c */ /* 0x000fc80003fa6270 */
[----:B------:R-:W-:-:S03]  /*8670*/  ISETP.LT.OR P5, PT, R45, R223, P5 ;  /* 0x000000df2d00720c */ /* 0x000fc60002fa1670 */
[----:B-1----:R-:W-:Y:S01]  /*8680*/  HMMA.16816.F32 R56, R68, R60, R56 ;  /* 0x0000003c4438723c */ /* 0x002fe20000001838 */
[----:B------:R-:W-:-:S07]  /*8690*/  FSEL R193, R14, -INF , !P5 ;  /* 0xff8000000ec17808 */ /* 0x000fce0006800000 */
[----:B------:R-:W-:Y:S07]  /*86a0*/  HMMA.16816.F32 R52, R64, R60, R52 ;  /* 0x0000003c4034723c */ /* 0x000fee0000001834 */
[----:B------:R-:W-:Y:S02]  /*86b0*/  FSEL R60, R43, -INF , !P3 ;  /* 0xff8000002b3c7808 */ /* 0x000fe40005800000 */
[----:B------:R-:W-:Y:S01]  /*86c0*/  ISETP.GE.AND P3, PT, R37, R228, PT ;  /* 0x000000e42500720c */ /* 0x000fe20003f66270 */
[----:B------:R-:W-:Y:S01]  /*86d0*/  HMMA.16816.F32 R40, R76, R74, RZ ;  /* 0x0000004a4c28723c */ /* 0x000fe200000018ff */
[----:B------:R-:W-:-:S02]  /*86e0*/  FSEL R61, R35, -INF , !P4 ;  /* 0xff800000233d7808 */ /* 0x000fc40006000000 */
[----:B------:R-:W-:Y:S02]  /*86f0*/  ISETP.LT.OR P3, PT, R37, R229, P3 ;  /* 0x000000e52500720c */ /* 0x000fe40001f61670 */
[----:B------:R-:W-:Y:S02]  /*8700*/  IADD3 R37, R86, 0x18, RZ ;  /* 0x0000001856257810 */ /* 0x000fe40007ffe0ff */
[----:B------:R-:W-:Y:S01]  /*8710*/  FSEL R90, R32, -INF , !P3 ;  /* 0xff800000205a7808 */ /* 0x000fe20005800000 */
[----:B------:R-:W-:Y:S01]  /*8720*/  HMMA.16816.F32 R72, R80, R74, RZ ;  /* 0x0000004a5048723c */ /* 0x000fe200000018ff */
[CC--:B------:R-:W-:Y:S01]  /*8730*/  ISETP.GE.AND P3, PT, R38.reuse, R224.reuse, PT ;  /* 0x000000e02600720c */ /* 0x0c0fe20003f66270 */
[----:B------:R-:W1:Y:S01]  /*8740*/  LDSM.16.M88.4 R32, [R207] ;  /* 0x00000000cf20783b */ /* 0x000e620000000200 */
[----:B------:R-:W-:Y:S02]  /*8750*/  ISETP.GE.AND P0, PT, R37, R224, PT ;  /* 0x000000e02500720c */ /* 0x000fe40003f06270 */
[----:B------:R-:W-:-:S02]  /*8760*/  ISETP.LT.OR P3, PT, R38, R225, P3 ;  /* 0x000000e12600720c */ /* 0x000fc40001f61670 */
[----:B------:R-:W-:Y:S02]  /*8770*/  ISETP.GE.AND P6, PT, R37, R228, PT ;  /* 0x000000e42500720c */ /* 0x000fe40003fc6270 */
[----:B------:R-:W-:Y:S02]  /*8780*/  FSEL R121, R29, -INF , !P3 ;  /* 0xff8000001d797808 */ /* 0x000fe40005800000 */
[C---:B------:R-:W-:Y:S02]  /*8790*/  ISETP.GE.AND P3, PT, R37.reuse, R222, PT ;  /* 0x000000de2500720c */ /* 0x040fe40003f66270 */
[C---:B------:R-:W-:Y:S02]  /*87a0*/  ISETP.GE.AND P4, PT, R37.reuse, R226, PT ;  /* 0x000000e22500720c */ /* 0x040fe40003f86270 */
[C---:B------:R-:W-:Y:S01]  /*87b0*/  ISETP.LT.OR P0, PT, R37.reuse, R225, P0 ;  /* 0x000000e12500720c */ /* 0x040fe20000701670 */
[----:B------:R-:W-:Y:S01]  /*87c0*/  HMMA.16816.F32 R40, R64, R62, R40 ;  /* 0x0000003e4028723c */ /* 0x000fe20000001828 */
[----:B------:R-:W-:-:S02]  /*87d0*/  ISETP.LT.OR P3, PT, R37, R223, P3 ;  /* 0x000000df2500720c */ /* 0x000fc40001f61670 */
[C---:B------:R-:W-:Y:S02]  /*87e0*/  ISETP.LT.OR P6, PT, R37.reuse, R229, P6 ;  /* 0x000000e52500720c */ /* 0x040fe400037c1670 */
[----:B------:R-:W-:Y:S02]  /*87f0*/  ISETP.LT.OR P4, PT, R37, R227, P4 ;  /* 0x000000e32500720c */ /* 0x000fe40002781670 */
[----:B------:R-:W-:Y:S01]  /*8800*/  FSEL R38, R31, -INF , !P2 ;  /* 0xff8000001f267808 */ /* 0x000fe20005000000 */
[----:B------:R-:W-:Y:S01]  /*8810*/  HMMA.16816.F32 R72, R68, R62, R72 ;  /* 0x0000003e4448723c */ /* 0x000fe20000001848 */
[----:B------:R-:W-:Y:S02]  /*8820*/  FSEL R252, R24, -INF , !P0 ;  /* 0xff80000018fc7808 */ /* 0x000fe40004000000 */
[----:B------:R-:W-:Y:S02]  /*8830*/  FSEL R37, R26, -INF , !P3 ;  /* 0xff8000001a257808 */ /* 0x000fe40005800000 */
[----:B------:R-:W-:-:S02]  /*8840*/  ISETP.GE.AND P2, PT, R44, R224, PT ;  /* 0x000000e02c00720c */ /* 0x000fc40003f46270 */
[C---:B------:R-:W-:Y:S01]  /*8850*/  ISETP.GE.AND P0, PT, R44.reuse, R222, PT ;  /* 0x000000de2c00720c */ /* 0x040fe20003f06270 */
[----:B------:R-:W-:Y:S01]  /*8860*/  HMMA.16816.F32 R28, R80, R48, RZ ;  /* 0x00000030501c723c */ /* 0x000fe200000018ff */
[C---:B------:R-:W-:Y:S02]  /*8870*/  ISETP.GE.AND P3, PT, R44.reuse, R226, PT ;  /* 0x000000e22c00720c */ /* 0x040fe40003f66270 */
[C---:B------:R-:W-:Y:S02]  /*8880*/  ISETP.LT.OR P2, PT, R44.reuse, R225, P2 ;  /* 0x000000e12c00720c */ /* 0x040fe40001741670 */
[C---:B------:R-:W-:Y:S02]  /*8890*/  ISETP.LT.OR P0, PT, R44.reuse, R223, P0 ;  /* 0x000000df2c00720c */ /* 0x040fe40000701670 */
[----:B------:R-:W-:Y:S02]  /*88a0*/  ISETP.LT.OR P3, PT, R44, R227, P3 ;  /* 0x000000e32c00720c */ /* 0x000fe40001f61670 */
[----:B------:R-:W-:-:S02]  /*88b0*/  IADD3 R44, R86, 0x21, RZ ;  /* 0x00000021562c7810 */ /* 0x000fc40007ffe0ff */
[----:B------:R-:W-:Y:S02]  /*88c0*/  FSEL R62, R22, -INF , !P4 ;  /* 0xff800000163e7808 */ /* 0x000fe40006000000 */
[-C--:B------:R-:W-:Y:S02]  /*88d0*/  ISETP.GE.AND P4, PT, R44, R228.reuse, PT ;  /* 0x000000e42c00720c */ /* 0x080fe40003f86270 */
[----:B------:R-:W-:Y:S02]  /*88e0*/  FSEL R91, R20, -INF , !P6 ;  /* 0xff800000145b7808 */ /* 0x000fe40007000000 */
[----:B------:R-:W-:Y:S02]  /*88f0*/  FSEL R63, R23, -INF , !P3 ;  /* 0xff800000173f7808 */ /* 0x000fe40005800000 */
[----:B------:R-:W-:Y:S01]  /*8900*/  FSEL R127, R27, -INF , !P0 ;  /* 0xff8000001b7f7808 */ /* 0x000fe20004000000 */
[----:B------:R-:W2:Y:S01]  /*8910*/  LDSM.16.M88.4 R20, [R215+0x3400] ;  /* 0x00340000d714783b */ /* 0x000ea20000000200 */
[----:B------:R-:W-:-:S02]  /*8920*/  ISETP.GE.AND P3, PT, R45, R228, PT ;  /* 0x000000e42d00720c */ /* 0x000fc40003f66270 */
[CC--:B------:R-:W-:Y:S01]  /*8930*/  ISETP.GE.AND P6, PT, R45.reuse, R226.reuse, PT ;  /* 0x000000e22d00720c */ /* 0x0c0fe20003fc6270 */
[----:B-1----:R-:W-:Y:S01]  /*8940*/  HMMA.16816.F32 R28, R68, R32, R28 ;  /* 0x00000020441c723c */ /* 0x002fe2000000181c */
[C---:B------:R-:W-:Y:S02]  /*8950*/  ISETP.GE.AND P0, PT, R44.reuse, R226, PT ;  /* 0x000000e22c00720c */ /* 0x040fe40003f06270 */
[-C--:B------:R-:W-:Y:S02]  /*8960*/  ISETP.LT.OR P4, PT, R44, R229.reuse, P4 ;  /* 0x000000e52c00720c */ /* 0x080fe40002781670 */
[----:B------:R-:W-:Y:S02]  /*8970*/  ISETP.LT.OR P3, PT, R45, R229, P3 ;  /* 0x000000e52d00720c */ /* 0x000fe40001f61670 */
[----:B------:R-:W-:Y:S02]  /*8980*/  FSEL R93, R17, -INF , !P4 ;  /* 0xff800000115d7808 */ /* 0x000fe40006000000 */
[----:B------:R-:W-:-:S02]  /*8990*/  ISETP.LT.OR P6, PT, R45, R227, P6 ;  /* 0x000000e32d00720c */ /* 0x000fc400037c1670 */
[----:B------:R-:W-:Y:S02]  /*89a0*/  ISETP.LT.OR P0, PT, R44, R227, P0 ;  /* 0x000000e32c00720c */ /* 0x000fe40000701670 */
[----:B------:R-:W-:Y:S02]  /*89b0*/  IADD3 R17, R86, 0x28, RZ ;  /* 0x0000002856117810 */ /* 0x000fe40007ffe0ff */
[----:B------:R-:W-:Y:S02]  /*89c0*/  FSEL R97, R25, -INF , !P2 ;  /* 0xff80000019617808 */ /* 0x000fe40005000000 */
[----:B------:R-:W-:Y:S01]  /*89d0*/  FSEL R94, R16, -INF , !P3 ;  /* 0xff800000105e7808 */ /* 0x000fe20005800000 */
[----:B------:R-:W-:Y:S01]  /*89e0*/  HMMA.16816.F32 R24, R76, R48, RZ ;  /* 0x000000304c18723c */ /* 0x000fe200000018ff */
[----:B------:R-:W-:Y:S02]  /*89f0*/  FSEL R128, R18, -INF , !P6 ;  /* 0xff80000012807808 */ /* 0x000fe40007000000 */
[----:B------:R-:W-:-:S02]  /*8a00*/  FSEL R123, R19, -INF , !P0 ;  /* 0xff800000137b7808 */ /* 0x000fc40004000000 */
[-C--:B------:R-:W-:Y:S02]  /*8a10*/  ISETP.GE.AND P2, PT, R45, R224.reuse, PT ;  /* 0x000000e02d00720c */ /* 0x080fe40003f46270 */
[C---:B------:R-:W-:Y:S02]  /*8a20*/  ISETP.GE.AND P3, PT, R44.reuse, R224, PT ;  /* 0x000000e02c00720c */ /* 0x040fe40003f66270 */
[----:B------:R-:W-:Y:S02]  /*8a30*/  ISETP.GE.AND P4, PT, R44, R222, PT ;  /* 0x000000de2c00720c */ /* 0x000fe40003f86270 */
[C---:B------:R-:W-:Y:S02]  /*8a40*/  ISETP.GE.AND P6, PT, R17.reuse, R228, PT ;  /* 0x000000e41100720c */ /* 0x040fe40003fc6270 */
[----:B------:R-:W-:Y:S02]  /*8a50*/  ISETP.GE.AND P0, PT, R17, R226, PT ;  /* 0x000000e21100720c */ /* 0x000fe40003f06270 */
[----:B------:R-:W-:-:S02]  /*8a60*/  ISETP.LT.OR P2, PT, R45, R225, P2 ;  /* 0x000000e12d00720c */ /* 0x000fc40001741670 */
[C---:B------:R-:W-:Y:S02]  /*8a70*/  ISETP.LT.OR P3, PT, R44.reuse, R225, P3 ;  /* 0x000000e12c00720c */ /* 0x040fe40001f61670 */
[----:B------:R-:W-:Y:S02]  /*8a80*/  ISETP.LT.OR P4, PT, R44, R223, P4 ;  /* 0x000000df2c00720c */ /* 0x000fe40002781670 */
[C---:B------:R-:W-:Y:S02]  /*8a90*/  ISETP.LT.OR P6, PT, R17.reuse, R229, P6 ;  /* 0x000000e51100720c */ /* 0x040fe400037c1670 */
[----:B------:R-:W-:Y:S01]  /*8aa0*/  ISETP.LT.OR P0, PT, R17, R227, P0 ;  /* 0x000000e31100720c */ /* 0x000fe20000701670 */
[----:B------:R-:W-:Y:S01]  /*8ab0*/  HMMA.16816.F32 R24, R64, R32, R24 ;  /* 0x000000204018723c */ /* 0x000fe20000001818 */
[----:B------:R-:W-:Y:S02]  /*8ac0*/  IADD3 R16, R86, 0x29, RZ ;  /* 0x0000002956107810 */ /* 0x000fe40007ffe0ff */
[----:B------:R-:W-:-:S02]  /*8ad0*/  FSEL R130, R12, -INF , !P2 ;  /* 0xff8000000c827808 */ /* 0x000fc40005000000 */
[----:B------:R-:W-:Y:S02]  /*8ae0*/  FSEL R131, R13, -INF , !P3 ;  /* 0xff8000000d837808 */ /* 0x000fe40005800000 */
[----:B------:R-:W-:Y:S02]  /*8af0*/  FSEL R192, R15, -INF , !P4 ;  /* 0xff8000000fc07808 */ /* 0x000fe40006000000 */
[----:B------:R-:W-:Y:S01]  /*8b00*/  FSEL R95, R4, -INF , !P6 ;  /* 0xff800000045f7808 */ /* 0x000fe20007000000 */
[----:B------:R-:W-:Y:S01]  /*8b10*/  HMMA.16816.F32 R12, R76, R50, RZ ;  /* 0x000000324c0c723c */ /* 0x000fe200000018ff */
[----:B------:R-:W-:Y:S02]  /*8b20*/  FSEL R129, R6, -INF , !P0 ;  /* 0xff80000006817808 */ /* 0x000fe40004000000 */
[C---:B------:R-:W-:Y:S02]  /*8b30*/  ISETP.GE.AND P2, PT, R17.reuse, R224, PT ;  /* 0x000000e01100720c */ /* 0x040fe40003f46270 */
[----:B------:R-:W-:-:S02]  /*8b40*/  ISETP.GE.AND P3, PT, R17, R222, PT ;  /* 0x000000de1100720c */ /* 0x000fc40003f66270 */
[C---:B------:R-:W-:Y:S01]  /*8b50*/  ISETP.GE.AND P5, PT, R16.reuse, R228, PT ;  /* 0x000000e41000720c */ /* 0x040fe20003fa6270 */
[----:B------:R-:W-:Y:S01]  /*8b60*/  HMMA.16816.F32 R48, R80, R50, RZ ;  /* 0x000000325030723c */ /* 0x000fe200000018ff */
[C---:B------:R-:W-:Y:S02]  /*8b70*/  ISETP.GE.AND P4, PT, R16.reuse, R226, PT ;  /* 0x000000e21000720c */ /* 0x040fe40003f86270 */
[C---:B------:R-:W-:Y:S02]  /*8b80*/  ISETP.GE.AND P6, PT, R16.reuse, R224, PT ;  /* 0x000000e01000720c */ /* 0x040fe40003fc6270 */
[----:B------:R-:W-:Y:S02]  /*8b90*/  ISETP.GE.AND P0, PT, R16, R222, PT ;  /* 0x000000de1000720c */ /* 0x000fe40003f06270 */
[C---:B------:R-:W-:Y:S02]  /*8ba0*/  ISETP.LT.OR P2, PT, R17.reuse, R225, P2 ;  /* 0x000000e11100720c */ /* 0x040fe40001741670 */
[----:B------:R-:W-:-:S02]  /*8bb0*/  ISETP.LT.OR P3, PT, R17, R223, P3 ;  /* 0x000000df1100720c */ /* 0x000fc40001f61670 */
[C---:B------:R-:W-:Y:S02]  /*8bc0*/  ISETP.LT.OR P5, PT, R16.reuse, R229, P5 ;  /* 0x000000e51000720c */ /* 0x040fe40002fa1670 */
[C---:B------:R-:W-:Y:S02]  /*8bd0*/  ISETP.LT.OR P4, PT, R16.reuse, R227, P4 ;  /* 0x000000e31000720c */ /* 0x040fe40002781670 */
[C---:B------:R-:W-:Y:S01]  /*8be0*/  ISETP.LT.OR P6, PT, R16.reuse, R225, P6 ;  /* 0x000000e11000720c */ /* 0x040fe200037c1670 */
[----:B------:R-:W-:Y:S01]  /*8bf0*/  HMMA.16816.F32 R12, R64, R34, R12 ;  /* 0x00000022400c723c */ /* 0x000fe2000000180c */
[----:B------:R-:W-:Y:S02]  /*8c00*/  ISETP.LT.OR P0, PT, R16, R223, P0 ;  /* 0x000000df1000720c */ /* 0x000fe40000701670 */
[----:B------:R-:W1:Y:S01]  /*8c10*/  LDSM.16.M88.4 R16, [R206] ;  /* 0x00000000ce10783b */ /* 0x000e620000000200 */
[C---:B------:R-:W-:Y:S02]  /*8c20*/  IADD3 R33, R86.reuse, 0x30, RZ ;  /* 0x0000003056217810 */ /* 0x040fe40007ffe0ff */
[----:B------:R-:W-:-:S02]  /*8c30*/  IADD3 R32, R86, 0x31, RZ ;  /* 0x0000003156207810 */ /* 0x000fc40007ffe0ff */
[----:B------:R-:W-:Y:S01]  /*8c40*/  FSEL R96, R5, -INF , !P5 ;  /* 0xff80000005607808 */ /* 0x000fe20006800000 */
[----:B------:R-:W-:Y:S01]  /*8c50*/  HMMA.16816.F32 R48, R68, R34, R48 ;  /* 0x000000224430723c */ /* 0x000fe20000001830 */
[----:B------:R-:W-:Y:S02]  /*8c60*/  FSEL R243, R7, -INF , !P4 ;  /* 0xff80000007f37808 */ /* 0x000fe40006000000 */
[----:B------:R-:W-:Y:S02]  /*8c70*/  FSEL R165, R8, -INF , !P2 ;  /* 0xff80000008a57808 */ /* 0x000fe40005000000 */
[----:B------:R-:W-:Y:S02]  /*8c80*/  FSEL R203, R10, -INF , !P3 ;  /* 0xff8000000acb7808 */ /* 0x000fe40005800000 */
[----:B------:R-:W-:Y:S01]  /*8c90*/  FSEL R172, R9, -INF , !P6 ;  /* 0xff80000009ac7808 */ /* 0x000fe20007000000 */
[----:B--2---:R-:W-:Y:S01]  /*8ca0*/  HMMA.16816.F32 R4, R80, R20, RZ ;  /* 0x000000145004723c */ /* 0x004fe200000018ff */
[----:B------:R-:W-:-:S02]  /*8cb0*/  FSEL R245, R11, -INF , !P0 ;  /* 0xff8000000bf57808 */ /* 0x000fc40004000000 */
[CC--:B------:R-:W-:Y:S02]  /*8cc0*/  ISETP.GE.AND P4, PT, R33.reuse, R228.reuse, PT ;  /* 0x000000e42100720c */ /* 0x0c0fe40003f86270 */
[C---:B------:R-:W-:Y:S02]  /*8cd0*/  ISETP.GE.AND P2, PT, R32.reuse, R228, PT ;  /* 0x000000e42000720c */ /* 0x040fe40003f46270 */
[-C--:B------:R-:W-:Y:S01]  /*8ce0*/  ISETP.LT.OR P4, PT, R33, R229.reuse, P4 ;  /* 0x000000e52100720c */ /* 0x080fe20002781670 */
[----:B------:R-:W-:Y:S01]  /*8cf0*/  HMMA.16816.F32 R8, R76, R20, RZ ;  /* 0x000000144c08723c */ /* 0x000fe200000018ff */
[----:B------:R-:W-:Y:S02]  /*8d00*/  ISETP.LT.OR P2, PT, R32, R229, P2 ;  /* 0x000000e52000720c */ /* 0x000fe40001741670 */
[----:B------:R-:W-:Y:S02]  /*8d10*/  FSEL R56, R56, -INF , !P4 ;  /* 0xff80000038387808 */ /* 0x000fe40006000000 */
[----:B------:R-:W-:-:S02]  /*8d20*/  FSEL R57, R57, -INF , !P2 ;  /* 0xff80000039397808 */ /* 0x000fc40005000000 */
[C---:B------:R-:W-:Y:S02]  /*8d30*/  ISETP.GE.AND P5, PT, R33.reuse, R226, PT ;  /* 0x000000e22100720c */ /* 0x040fe40003fa6270 */
[C---:B------:R-:W-:Y:S02]  /*8d40*/  ISETP.GE.AND P3, PT, R33.reuse, R224, PT ;  /* 0x000000e02100720c */ /* 0x040fe40003f66270 */
[C---:B------:R-:W-:Y:S02]  /*8d50*/  ISETP.GE.AND P6, PT, R33.reuse, R222, PT ;  /* 0x000000de2100720c */ /* 0x040fe40003fc6270 */
[C---:B------:R-:W-:Y:S02]  /*8d60*/  ISETP.GE.AND P0, PT, R32.reuse, R226, PT ;  /* 0x000000e22000720c */ /* 0x040fe40003f06270 */
[C---:B------:R-:W-:Y:S02]  /*8d70*/  ISETP.GE.AND P4, PT, R32.reuse, R224, PT ;  /* 0x000000e02000720c */ /* 0x040fe40003f86270 */
[----:B------:R-:W-:Y:S01]  /*8d80*/  ISETP.GE.AND P2, PT, R32, R222, PT ;  /* 0x000000de2000720c */ /* 0x000fe20003f46270 */
[----:B-1----:R-:W-:Y:S01]  /*8d90*/  HMMA.16816.F32 R4, R68, R16, R4 ;  /* 0x000000104404723c */ /* 0x002fe20000001804 */
[----:B------:R-:W-:-:S02]  /*8da0*/  ISETP.LT.OR P5, PT, R33, R227, P5 ;  /* 0x000000e32100720c */ /* 0x000fc40002fa1670 */
[C---:B------:R-:W-:Y:S02]  /*8db0*/  ISETP.LT.OR P3, PT, R33.reuse, R225, P3 ;  /* 0x000000e12100720c */ /* 0x040fe40001f61670 */
[----:B------:R-:W-:Y:S02]  /*8dc0*/  ISETP.LT.OR P6, PT, R33, R223, P6 ;  /* 0x000000df2100720c */ /* 0x000fe400037c1670 */
[C---:B------:R-:W-:Y:S01]  /*8dd0*/  ISETP.LT.OR P0, PT, R32.reuse, R227, P0 ;  /* 0x000000e32000720c */ /* 0x040fe20000701670 */
[----:B------:R-:W-:Y:S01]  /*8de0*/  HMMA.16816.F32 R8, R64, R16, R8 ;  /* 0x000000104008723c */ /* 0x000fe20000001808 */
[C---:B------:R-:W-:Y:S02]  /*8df0*/  ISETP.LT.OR P4, PT, R32.reuse, R225, P4 ;  /* 0x000000e12000720c */ /* 0x040fe40002781670 */
[----:B------:R-:W-:Y:S02]  /*8e00*/  ISETP.LT.OR P2, PT, R32, R223, P2 ;  /* 0x000000df2000720c */ /* 0x000fe40001741670 */
[----:B------:R-:W-:-:S02]  /*8e10*/  IADD3 R33, R86, 0x38, RZ ;  /* 0x0000003856217810 */ /* 0x000fc40007ffe0ff */
[----:B------:R-:W-:Y:S02]  /*8e20*/  IADD3 R32, R86, 0x39, RZ ;  /* 0x0000003956207810 */ /* 0x000fe40007ffe0ff */
        /* <DEDUP_REMOVED lines=12> */
[C---:B------:R-:W-:Y:S02]  /*8ef0*/  IADD3 R17, R86.reuse, 0x40, RZ ;  /* 0x0000004056117810 */ /* 0x040fe40007ffe0ff */
[----:B------:R-:W-:Y:S02]  /*8f00*/  IADD3 R16, R86, 0x41, RZ ;  /* 0x0000004156107810 */ /* 0x000fe40007ffe0ff */
[----:B------:R-:W-:Y:S02]  /*8f10*/  FSEL R246, R53, -INF , !P4 ;  /* 0xff80000035f67808 */ /* 0x000fe40006000000 */
[----:B------:R-:W-:Y:S02]  /*8f20*/  FSEL R200, R54, -INF , !P6 ;  /* 0xff80000036c87808 */ /* 0x000fe40007000000 */
        /* <DEDUP_REMOVED lines=8> */
[-C--:B------:R-:W-:Y:S02]  /*8fb0*/  ISETP.GE.AND P2, PT, R17, R228.reuse, PT ;  /* 0x000000e41100720c */ /* 0x080fe40003f46270 */
[----:B------:R-:W-:Y:S02]  /*8fc0*/  ISETP.GE.AND P3, PT, R16, R228, PT ;  /* 0x000000e41000720c */ /* 0x000fe40003f66270 */
[----:B------:R-:W-:Y:S02]  /*8fd0*/  ISETP.LT.OR P4, PT, R33, R223, P4 ;  /* 0x000000df2100720c */ /* 0x000fe40002781670 */
[C---:B------:R-:W-:Y:S02]  /*8fe0*/  ISETP.LT.OR P6, PT, R32.reuse, R229, P6 ;  /* 0x000000e52000720c */ /* 0x040fe400037c1670 */
[----:B------:R-:W-:-:S02]  /*8ff0*/  ISETP.LT.OR P5, PT, R32, R225, P5 ;  /* 0x000000e12000720c */ /* 0x000fc40002fa1670 */
[----:B------:R-:W-:Y:S02]  /*9000*/  ISETP.LT.OR P0, PT, R32, R223, P0 ;  /* 0x000000df2000720c */ /* 0x000fe40000701670 */
[-C--:B------:R-:W-:Y:S01]  /*9010*/  ISETP.LT.OR P2, PT, R17, R229.reuse, P2 ;  /* 0x000000e51100720c */ /* 0x080fe20001741670 */
[-C--:B------:R-:W-:Y:S01]  /*9020*/  HMMA.16816.F32 R32, R76, R22.reuse, RZ ;  /* 0x000000164c20723c */ /* 0x080fe200000018ff */
[----:B------:R-:W-:Y:S02]  /*9030*/  ISETP.LT.OR P3, PT, R16, R229, P3 ;  /* 0x000000e51000720c */ /* 0x000fe40001f61670 */
[----:B------:R-:W-:Y:S02]  /*9040*/  FSEL R73, R73, -INF , !P6 ;  /* 0xff80000049497808 */ /* 0x000fe40007000000 */
[----:B------:R-:W-:Y:S02]  /*9050*/  FSEL R202, R42, -INF , !P4 ;  /* 0xff8000002aca7808 */ /* 0x000fe40006000000 */
[----:B------:R-:W-:Y:S01]  /*9060*/  FSEL R98, R41, -INF , !P5 ;  /* 0xff80000029627808 */ /* 0x000fe20006800000 */
[----:B------:R-:W-:Y:S01]  /*9070*/  HMMA.16816.F32 R20, R80, R22, RZ ;  /* 0x000000165014723c */ /* 0x000fe200000018ff */
[----:B------:R-:W-:-:S02]  /*9080*/  FSEL R196, R43, -INF , !P0 ;  /* 0xff8000002bc47808 */ /* 0x000fc40004000000 */
[----:B------:R-:W-:Y:S01]  /*9090*/  FSEL R75, R28, -INF , !P2 ;  /* 0xff8000001c4b7808 */ /* 0x000fe20005000000 */
[----:B------:R-:W1:Y:S01]  /*90a0*/  LDSM.16.M88.4 R40, [R215+0x3800] ;  /* 0x00380000d728783b */ /* 0x000e620000000200 */
[----:B------:R-:W-:Y:S02]  /*90b0*/  FSEL R74, R29, -INF , !P3 ;  /* 0xff8000001d4a7808 */ /* 0x000fe40005800000 */
[C---:B------:R-:W-:Y:S02]  /*90c0*/  ISETP.GE.AND P6, PT, R17.reuse, R226, PT ;  /* 0x000000e21100720c */ /* 0x040fe40003fc6270 */
[C---:B------:R-:W-:Y:S02]  /*90d0*/  ISETP.GE.AND P4, PT, R17.reuse, R224, PT ;  /* 0x000000e01100720c */ /* 0x040fe40003f86270 */
[----:B------:R-:W-:Y:S02]  /*90e0*/  ISETP.GE.AND P5, PT, R17, R222, PT ;  /* 0x000000de1100720c */ /* 0x000fe40003fa6270 */
[----:B------:R-:W-:-:S02]  /*90f0*/  ISETP.GE.AND P0, PT, R16, R226, PT ;  /* 0x000000e21000720c */ /* 0x000fc40003f06270 */
[C---:B------:R-:W-:Y:S01]  /*9100*/  ISETP.GE.AND P2, PT, R16.reuse, R224, PT ;  /* 0x000000e01000720c */ /* 0x040fe20003f46270 */
[-C--:B------:R-:W-:Y:S01]  /*9110*/  HMMA.16816.F32 R32, R64, R18.reuse, R32 ;  /* 0x000000124020723c */ /* 0x080fe20000001820 */
[C---:B------:R-:W-:Y:S02]  /*9120*/  ISETP.GE.AND P3, PT, R16.reuse, R222, PT ;  /* 0x000000de1000720c */ /* 0x040fe40003f66270 */
[C---:B------:R-:W-:Y:S02]  /*9130*/  ISETP.LT.OR P6, PT, R17.reuse, R227, P6 ;  /* 0x000000e31100720c */ /* 0x040fe400037c1670 */
[C---:B------:R-:W-:Y:S02]  /*9140*/  ISETP.LT.OR P4, PT, R17.reuse, R225, P4 ;  /* 0x000000e11100720c */ /* 0x040fe40002781670 */
[----:B------:R-:W-:Y:S01]  /*9150*/  ISETP.LT.OR P5, PT, R17, R223, P5 ;  /* 0x000000df1100720c */ /* 0x000fe20002fa1670 */
[----:B------:R-:W-:Y:S01]  /*9160*/  HMMA.16816.F32 R20, R68, R18, R20 ;  /* 0x000000124414723c */ /* 0x000fe20000001814 */
[----:B------:R-:W-:-:S02]  /*9170*/  ISETP.LT.OR P0, PT, R16, R227, P0 ;  /* 0x000000e31000720c */ /* 0x000fc40000701670 */
[C---:B------:R-:W-:Y:S02]  /*9180*/  ISETP.LT.OR P2, PT, R16.reuse, R225, P2 ;  /* 0x000000e11000720c */ /* 0x040fe40001741670 */
[----:B------:R-:W-:Y:S02]  /*9190*/  ISETP.LT.OR P3, PT, R16, R223, P3 ;  /* 0x000000df1000720c */ /* 0x000fe40001f61670 */
[C---:B------:R-:W-:Y:S02]  /*91a0*/  IADD3 R17, R86.reuse, 0x48, RZ ;  /* 0x0000004856117810 */ /* 0x040fe40007ffe0ff */
[----:B------:R-:W-:Y:S02]  /*91b0*/  IADD3 R16, R86, 0x49, RZ ;  /* 0x0000004956107810 */ /* 0x000fe40007ffe0ff */
[----:B------:R-:W-:Y:S02]  /*91c0*/  FSEL R55, R30, -INF , !P6 ;  /* 0xff8000001e377808 */ /* 0x000fe40007000000 */
[----:B------:R-:W-:-:S02]  /*91d0*/  FSEL R54, R31, -INF , !P0 ;  /* 0xff8000001f367808 */ /* 0x000fc40004000000 */
[----:B------:R-:W-:Y:S02]  /*91e0*/  FSEL R191, R26, -INF , !P5 ;  /* 0xff8000001abf7808 */ /* 0x000fe40006800000 */
[----:B------:R-:W-:Y:S02]  /*91f0*/  FSEL R186, R27, -INF , !P3 ;  /* 0xff8000001bba7808 */ /* 0x000fe40005800000 */
[C---:B------:R-:W-:Y:S01]  /*9200*/  ISETP.GE.AND P6, PT, R17.reuse, R228, PT ;  /* 0x000000e41100720c */ /* 0x040fe20003fc6270 */
[----:B-1----:R-:W-:Y:S01]  /*9210*/  HMMA.16816.F32 R28, R76, R40, RZ ;  /* 0x000000284c1c723c */ /* 0x002fe200000018ff */
[----:B------:R-:W-:Y:S02]  /*9220*/  ISETP.GE.AND P0, PT, R17, R226, PT ;  /* 0x000000e21100720c */ /* 0x000fe40003f06270 */
[C---:B------:R-:W-:Y:S02]  /*9230*/  ISETP.GE.AND P5, PT, R16.reuse, R228, PT ;  /* 0x000000e41000720c */ /* 0x040fe40003fa6270 */
[----:B------:R-:W-:-:S02]  /*9240*/  ISETP.GE.AND P3, PT, R16, R226, PT ;  /* 0x000000e21000720c */ /* 0x000fc40003f66270 */
[C---:B------:R-:W-:Y:S02]  /*9250*/  ISETP.LT.OR P6, PT, R17.reuse, R229, P6 ;  /* 0x000000e51100720c */ /* 0x040fe400037c1670 */
[----:B------:R-:W-:Y:S02]  /*9260*/  ISETP.LT.OR P0, PT, R17, R227, P0 ;  /* 0x000000e31100720c */ /* 0x000fe40000701670 */
[C---:B------:R-:W-:Y:S02]  /*9270*/  ISETP.LT.OR P5, PT, R16.reuse, R229, P5 ;  /* 0x000000e51000720c */ /* 0x040fe40002fa1670 */
[----:B------:R-:W-:Y:S02]  /*9280*/  ISETP.LT.OR P3, PT, R16, R227, P3 ;  /* 0x000000e31000720c */ /* 0x000fe40001f61670 */
[C---:B------:R-:W-:Y:S02]  /*9290*/  IADD3 R45, R86.reuse, 0x50, RZ ;  /* 0x00000050562d7810 */ /* 0x040fe40007ffe0ff */
[----:B------:R-:W-:-:S02]  /*92a0*/  IADD3 R44, R86, 0x51, RZ ;  /* 0x00000051562c7810 */ /* 0x000fc40007ffe0ff */
[----:B------:R-:W-:Y:S02]  /*92b0*/  FSEL R198, R24, -INF , !P4 ;  /* 0xff80000018c67808 */ /* 0x000fe40006000000 */
[----:B------:R-:W-:Y:S02]  /*92c0*/  FSEL R197, R25, -INF , !P2 ;  /* 0xff80000019c57808 */ /* 0x000fe40005000000 */
[----:B------:R-:W-:Y:S01]  /*92d0*/  FSEL R105, R48, -INF , !P6 ;  /* 0xff80000030697808 */ /* 0x000fe20007000000 */
[----:B------:R-:W1:Y:S01]  /*92e0*/  LDSM.16.M88.4 R24, [R205] ;  /* 0x00000000cd18783b */ /* 0x000e620000000200 */
[----:B------:R-:W-:Y:S02]  /*92f0*/  FSEL R50, R50, -INF , !P0 ;  /* 0xff80000032327808 */ /* 0x000fe40004000000 */
[----:B------:R-:W-:Y:S02]  /*9300*/  FSEL R117, R49, -INF , !P5 ;  /* 0xff80000031757808 */ /* 0x000fe40006800000 */
[----:B------:R-:W-:-:S02]  /*9310*/  FSEL R51, R51, -INF , !P3 ;  /* 0xff80000033337808 */ /* 0x000fc40005800000 */
[C---:B------:R-:W-:Y:S02]  /*9320*/  ISETP.GE.AND P4, PT, R17.reuse, R224, PT ;  /* 0x000000e01100720c */ /* 0x040fe40003f86270 */
[----:B------:R-:W-:Y:S02]  /*9330*/  ISETP.GE.AND P2, PT, R17, R222, PT ;  /* 0x000000de1100720c */ /* 0x000fe40003f46270 */
[C---:B------:R-:W-:Y:S02]  /*9340*/  ISETP.GE.AND P6, PT, R16.reuse, R224, PT ;  /* 0x000000e01000720c */ /* 0x040fe40003fc6270 */
[----:B------:R-:W-:Y:S02]  /*9350*/  ISETP.GE.AND P0, PT, R16, R222, PT ;  /* 0x000000de1000720c */ /* 0x000fe40003f06270 */
[-C--:B------:R-:W-:Y:S02]  /*9360*/  ISETP.GE.AND P3, PT, R45, R228.reuse, PT ;  /* 0x000000e42d00720c */ /* 0x080fe40003f66270 */
[----:B------:R-:W-:-:S02]  /*9370*/  ISETP.GE.AND P5, PT, R44, R228, PT ;  /* 0x000000e42c00720c */ /* 0x000fc40003fa6270 */
[C---:B------:R-:W-:Y:S02]  /*9380*/  ISETP.LT.OR P4, PT, R17.reuse, R225, P4 ;  /* 0x000000e11100720c */ /* 0x040fe40002781670 */
[----:B------:R-:W-:Y:S02]  /*9390*/  ISETP.LT.OR P2, PT, R17, R223, P2 ;  /* 0x000000df1100720c */ /* 0x000fe40001741670 */
[C---:B------:R-:W-:Y:S02]  /*93a0*/  ISETP.LT.OR P6, PT, R16.reuse, R225, P6 ;  /* 0x000000e11000720c */ /* 0x040fe400037c1670 */
[----:B------:R-:W-:Y:S02]  /*93b0*/  ISETP.LT.OR P0, PT, R16, R223, P0 ;  /* 0x000000df1000720c */ /* 0x000fe40000701670 */
[-C--:B------:R-:W-:Y:S01]  /*93c0*/  ISETP.LT.OR P3, PT, R45, R229.reuse, P3 ;  /* 0x000000e52d00720c */ /* 0x080fe20001f61670 */
[----:B------:R-:W-:Y:S01]  /*93d0*/  HMMA.16816.F32 R16, R80, R40, RZ ;  /* 0x000000285010723c */ /* 0x000fe200000018ff */
[----:B------:R-:W-:-:S02]  /*93e0*/  ISETP.LT.OR P5, PT, R44, R229, P5 ;  /* 0x000000e52c00720c */ /* 0x000fc40002fa1670 */
[----:B------:R-:W-:Y:S02]  /*93f0*/  FSEL R240, R12, -INF , !P4 ;  /* 0xff8000000cf07808 */ /* 0x000fe40006000000 */
[----:B------:R-:W-:Y:S02]  /*9400*/  FSEL R178, R14, -INF , !P2 ;  /* 0xff8000000eb27808 */ /* 0x000fe40005000000 */
[----:B------:R-:W-:Y:S02]  /*9410*/  FSEL R235, R13, -INF , !P6 ;  /* 0xff8000000deb7808 */ /* 0x000fe40007000000 */
[----:B------:R-:W-:Y:S02]  /*9420*/  FSEL R175, R15, -INF , !P0 ;  /* 0xff8000000faf7808 */ /* 0x000fe40004000000 */
[----:B------:R-:W-:Y:S01]  /*9430*/  FSEL R125, R4, -INF , !P3 ;  /* 0xff800000047d7808 */ /* 0x000fe20005800000 */
[----:B------:R-:W-:Y:S01]  /*9440*/  HMMA.16816.F32 R12, R76, R42, RZ ;  /* 0x0000002a4c0c723c */ /* 0x000fe200000018ff */
[----:B------:R-:W-:-:S02]  /*9450*/  FSEL R124, R5, -INF , !P5 ;  /* 0xff800000057c7808 */ /* 0x000fc40006800000 */
[C---:B------:R-:W-:Y:S02]  /*9460*/  ISETP.GE.AND P2, PT, R45.reuse, R226, PT ;  /* 0x000000e22d00720c */ /* 0x040fe40003f46270 */
[C---:B------:R-:W-:Y:S02]  /*9470*/  ISETP.GE.AND P4, PT, R45.reuse, R224, PT ;  /* 0x000000e02d00720c */ /* 0x040fe40003f86270 */
[----:B------:R-:W-:Y:S01]  /*9480*/  ISETP.GE.AND P6, PT, R45, R222, PT ;  /* 0x000000de2d00720c */ /* 0x000fe20003fc6270 */
[----:B------:R-:W-:Y:S01]  /*9490*/  HMMA.16816.F32 R40, R80, R42, RZ ;  /* 0x0000002a5028723c */ /* 0x000fe200000018ff */
[C---:B------:R-:W-:Y:S02]  /*94a0*/  ISETP.GE.AND P0, PT, R44.reuse, R226, PT ;  /* 0x000000e22c00720c */ /* 0x040fe40003f06270 */
[C---:B------:R-:W-:Y:S02]  /*94b0*/  ISETP.GE.AND P3, PT, R44.reuse, R224, PT ;  /* 0x000000e02c00720c */ /* 0x040fe40003f66270 */
[----:B------:R-:W-:-:S02]  /*94c0*/  ISETP.GE.AND P5, PT, R44, R222, PT ;  /* 0x000000de2c00720c */ /* 0x000fc40003fa6270 */
        /* <DEDUP_REMOVED lines=8> */
[----:B------:R-:W1:Y:S01]  /*9550*/  LDSM.16.M88.4 R44, [R215+0x3c00] ;  /* 0x003c0000d72c783b */ /* 0x000e620000000200 */
        /* <DEDUP_REMOVED lines=8> */
[----:B------:R-:W-:Y:S01]  /*95e0*/  HMMA.16816.F32 R40, R68, R26, R40 ;  /* 0x0000001a4428723c */ /* 0x000fe20000001828 */
[C---:B------:R-:W-:Y:S02]  /*95f0*/  ISETP.GE.AND P4, PT, R4.reuse, R224, PT ;  /* 0x000000e00400720c */ /* 0x040fe40003f86270 */
[C---:B------:R-:W-:Y:S02]  /*9600*/  ISETP.GE.AND P3, PT, R4.reuse, R222, PT ;  /* 0x000000de0400720c */ /* 0x040fe40003f66270 */
[C---:B------:R-:W-:Y:S02]  /*9610*/  ISETP.LT.OR P2, PT, R4.reuse, R229, P2 ;  /* 0x000000e50400720c */ /* 0x040fe40001741670 */
[C---:B------:R-:W-:Y:S02]  /*9620*/  ISETP.LT.OR P0, PT, R4.reuse, R227, P0 ;  /* 0x000000e30400720c */ /* 0x040fe40000701670 */
[----:B------:R-:W-:-:S02]  /*9630*/  ISETP.LT.OR P4, PT, R4, R225, P4 ;  /* 0x000000e10400720c */ /* 0x000fc40002781670 */
[----:B------:R-:W-:Y:S02]  /*9640*/  ISETP.LT.OR P3, PT, R4, R223, P3 ;  /* 0x000000df0400720c */ /* 0x000fe40001f61670 */
[----:B------:R-:W-:Y:S01]  /*9650*/  IADD3 R8, R86, 0x59, RZ ;  /* 0x0000005956087810 */ /* 0x000fe20007ffe0ff */
[----:B------:R-:W2:Y:S01]  /*9660*/  LDSM.16.M88.4 R4, [R204] ;  /* 0x00000000cc04783b */ /* 0x000ea20000000200 */
[----:B------:R-:W-:Y:S01]  /*9670*/  FSEL R164, R11, -INF , !P5 ;  /* 0xff8000000ba47808 */ /* 0x000fe20006800000 */
[----:B------:R-:W-:-:S04]  /*9680*/  DEPBAR.LE SB0, 0x0 ;  /* 0x000080000000791a */ /* 0x000fc80000000000 */
[----:B------:R-:W-:Y:S02]  /*9690*/  FSEL R185, R32, -INF , !P4 ;  /* 0xff80000020b97808 */ /* 0x000fe40006000000 */
[C---:B------:R-:W-:Y:S02]  /*96a0*/  ISETP.GE.AND P5, PT, R8.reuse, R228, PT ;  /* 0x000000e40800720c */ /* 0x040fe40003fa6270 */
[C---:B------:R-:W-:Y:S02]  /*96b0*/  ISETP.GE.AND P4, PT, R8.reuse, R224, PT ;  /* 0x000000e00800720c */ /* 0x040fe40003f86270 */
[C---:B------:R-:W-:Y:S02]  /*96c0*/  ISETP.LT.OR P5, PT, R8.reuse, R229, P5 ;  /* 0x000000e50800720c */ /* 0x040fe40002fa1670 */
[----:B------:R-:W-:Y:S02]  /*96d0*/  ISETP.LT.OR P4, PT, R8, R225, P4 ;  /* 0x000000e10800720c */ /* 0x000fe40002781670 */
[----:B------:R-:W-:-:S02]  /*96e0*/  FSEL R173, R10, -INF , !P6 ;  /* 0xff8000000aad7808 */ /* 0x000fc40007000000 */
[----:B------:R-:W-:Y:S01]  /*96f0*/  IADD3 R25, R86, 0x60, RZ ;  /* 0x0000006056197810 */ /* 0x000fe20007ffe0ff */
[----:B------:R-:W-:Y:S01]  /*9700*/  BAR.SYNC.DEFER_BLOCKING 0x0 ;  /* 0x0000000000007b1d */ /* 0x000fe20000010000 */
[----:B------:R-:W-:Y:S02]  /*9710*/  ISETP.GE.AND P6, PT, R8, R226, PT ;  /* 0x000000e20800720c */ /* 0x000fe40003fc6270 */
        /* <DEDUP_REMOVED lines=11> */
[----:B------:R-:W-:Y:S02]  /*97d0*/  ISETP.LT.OR P3, PT, R8, R223, P3 ;  /* 0x000000df0800720c */ /* 0x000fe40001f61670 */
[C---:B-1----:R-:W-:Y:S01]  /*97e0*/  HMMA.16816.F32 R8, R80.reuse, R44, RZ ;  /* 0x0000002c5008723c */ /* 0x042fe200000018ff */
[C---:B------:R-:W-:Y:S02]  /*97f0*/  ISETP.LT.OR P2, PT, R25.reuse, R229, P2 ;  /* 0x000000e51900720c */ /* 0x040fe40001741670 */
[C---:B------:R-:W-:Y:S02]  /*9800*/  ISETP.LT.OR P0, PT, R25.reuse, R227, P0 ;  /* 0x000000e31900720c */ /* 0x040fe40000701670 */
[C---:B------:R-:W-:Y:S02]  /*9810*/  ISETP.LT.OR P5, PT, R25.reuse, R225, P5 ;  /* 0x000000e11900720c */ /* 0x040fe40002fa1670 */
[----:B------:R-:W-:Y:S01]  /*9820*/  ISETP.LT.OR P4, PT, R25, R223, P4 ;  /* 0x000000df1900720c */ /* 0x000fe20002781670 */
[----:B------:R-:W-:Y:S01]  /*9830*/  HMMA.16816.F32 R80, R80, R46, RZ ;  /* 0x0000002e5050723c */ /* 0x000fe200000018ff */
[----:B------:R-:W-:-:S02]  /*9840*/  FSEL R25, R23, -INF , !P6 ;  /* 0xff80000017197808 */ /* 0x000fc40007000000 */
[----:B------:R-:W-:Y:S02]  /*9850*/  IADD3 R33, R86, 0x61, RZ ;  /* 0x0000006156217810 */ /* 0x000fe40007ffe0ff */
[----:B------:R-:W-:Y:S02]  /*9860*/  FSEL R170, R35, -INF , !P3 ;  /* 0xff80000023aa7808 */ /* 0x000fe40005800000 */
[C---:B------:R-:W-:Y:S01]  /*9870*/  ISETP.GE.AND P3, PT, R33.reuse, R226, PT ;  /* 0x000000e22100720c */ /* 0x040fe20003f66270 */
[----:B------:R-:W-:Y:S01]  /*9880*/  HMMA.16816.F32 R20, R76, R44, RZ ;  /* 0x0000002c4c14723c */ /* 0x000fe200000018ff */
[----:B------:R-:W-:Y:S02]  /*9890*/  FSEL R34, R18, -INF , !P0 ;  /* 0xff80000012227808 */ /* 0x000fe40004000000 */
[C---:B------:R-:W-:Y:S02]  /*98a0*/  ISETP.GE.AND P0, PT, R33.reuse, R222, PT ;  /* 0x000000de2100720c */ /* 0x040fe40003f06270 */
[----:B------:R-:W-:-:S02]  /*98b0*/  ISETP.LT.OR P3, PT, R33, R227, P3 ;  /* 0x000000e32100720c */ /* 0x000fc40001f61670 */
[----:B------:R-:W-:Y:S01]  /*98c0*/  IADD3 R32, R86, 0x68, RZ ;  /* 0x0000006856207810 */ /* 0x000fe20007ffe0ff */
[----:B------:R-:W-:Y:S01]  /*98d0*/  HMMA.16816.F32 R76, R76, R46, RZ ;  /* 0x0000002e4c4c723c */ /* 0x000fe200000018ff */
[C---:B------:R-:W-:Y:S02]  /*98e0*/  ISETP.LT.OR P0, PT, R33.reuse, R223, P0 ;  /* 0x000000df2100720c */ /* 0x040fe40000701670 */
[----:B------:R-:W-:Y:S02]  /*98f0*/  FSEL R16, R16, -INF , !P2 ;  /* 0xff80000010107808 */ /* 0x000fe40005000000 */
[----:B------:R-:W-:Y:S02]  /*9900*/  ISETP.GE.AND P2, PT, R33, R224, PT ;  /* 0x000000e02100720c */ /* 0x000fe40003f46270 */
[----:B------:R-:W-:Y:S01]  /*9910*/  FSEL R44, R19, -INF , !P3 ;  /* 0xff800000132c7808 */ /* 0x000fe20005800000 */
[----:B--2---:R-:W-:Y:S01]  /*9920*/  HMMA.16816.F32 R8, R68, R4, R8 ;  /* 0x000000044408723c */ /* 0x004fe20000001808 */
[----:B------:R-:W-:-:S02]  /*9930*/  FSEL R171, R28, -INF , !P5 ;  /* 0xff8000001cab7808 */ /* 0x000fc40006800000 */
[C---:B------:R-:W-:Y:S02]  /*9940*/  ISETP.GE.AND P3, PT, R32.reuse, R228, PT ;  /* 0x000000e42000720c */ /* 0x040fe40003f66270 */
[C---:B------:R-:W-:Y:S02]  /*9950*/  ISETP.GE.AND P5, PT, R32.reuse, R224, PT ;  /* 0x000000e02000720c */ /* 0x040fe40003fa6270 */
[----:B------:R-:W-:Y:S01]  /*9960*/  FSEL R166, R31, -INF , !P0 ;  /* 0xff8000001fa67808 */ /* 0x000fe20004000000 */
[----:B------:R-:W-:Y:S01]  /*9970*/  HMMA.16816.F32 R20, R64, R4, R20 ;  /* 0x000000044014723c */ /* 0x000fe20000001814 */
[----:B------:R-:W-:Y:S02]  /*9980*/  ISETP.LT.OR P2, PT, R33, R225, P2 ;  /* 0x000000e12100720c */ /* 0x000fe40001741670 */
[C---:B------:R-:W-:Y:S02]  /*9990*/  ISETP.LT.OR P3, PT, R32.reuse, R229, P3 ;  /* 0x000000e52000720c */ /* 0x040fe40001f61670 */
[----:B------:R-:W-:-:S02]  /*99a0*/  ISETP.LT.OR P5, PT, R32, R225, P5 ;  /* 0x000000e12000720c */ /* 0x000fc40002fa1670 */
[C---:B------:R-:W-:Y:S01]  /*99b0*/  IADD3 R4, R86.reuse, 0x69, RZ ;  /* 0x0000006956047810 */ /* 0x040fe20007ffe0ff */
[-C--:B------:R-:W-:Y:S01]  /*99c0*/  HMMA.16816.F32 R76, R64, R6.reuse, R76 ;  /* 0x00000006404c723c */ /* 0x080fe2000000184c */
[----:B------:R-:W-:Y:S02]  /*99d0*/  IADD3 R18, R86, 0x70, RZ ;  /* 0x0000007056127810 */ /* 0x000fe40007ffe0ff */
[----:B------:R-:W-:Y:S02]  /*99e0*/  ISETP.GE.AND P0, PT, R4, R222, PT ;  /* 0x000000de0400720c */ /* 0x000fe40003f06270 */
[----:B------:R-:W-:Y:S02]  /*99f0*/  IADD3 R5, R86, 0x71, RZ ;  /* 0x0000007156057810 */ /* 0x000fe40007ffe0ff */
[----:B------:R-:W-:Y:S01]  /*9a00*/  ISETP.LT.OR P0, PT, R4, R223, P0 ;  /* 0x000000df0400720c */ /* 0x000fe20000701670 */
[----:B------:R-:W-:Y:S01]  /*9a10*/  HMMA.16816.F32 R80, R68, R6, R80 ;  /* 0x000000064450723c */ /* 0x000fe20000001850 */
[----:B------:R-:W-:-:S02]  /*9a20*/  FSEL R184, R29, -INF , !P2 ;  /* 0xff8000001db87808 */ /* 0x000fc40005000000 */
[----:B------:R-:W-:Y:S02]  /*9a30*/  ISETP.GE.AND P2, PT, R4, R224, PT ;  /* 0x000000e00400720c */ /* 0x000fe40003f46270 */
[----:B------:R-:W-:Y:S02]  /*9a40*/  FSEL R40, R40, -INF , !P3 ;  /* 0xff80000028287808 */ /* 0x000fe40005800000 */
[----:B------:R-:W-:Y:S02]  /*9a50*/  FSEL R179, R12, -INF , !P5 ;  /* 0xff8000000cb37808 */ /* 0x000fe40006800000 */
[C---:B------:R-:W-:Y:S02]  /*9a60*/  ISETP.GE.AND P3, PT, R18.reuse, R228, PT ;  /* 0x000000e41200720c */ /* 0x040fe40003f66270 */
[----:B------:R-:W-:Y:S02]  /*9a70*/  ISETP.GE.AND P5, PT, R18, R226, PT ;  /* 0x000000e21200720c */ /* 0x000fe40003fa6270 */
[----:B------:R-:W-:-:S02]  /*9a80*/  FSEL R174, R15, -INF , !P0 ;  /* 0xff8000000fae7808 */ /* 0x000fc40004000000 */
[C---:B------:R-:W-:Y:S02]  /*9a90*/  ISETP.GE.AND P0, PT, R5.reuse, R228, PT ;  /* 0x000000e40500720c */ /* 0x040fe40003f06270 */
[----:B------:R-:W-:Y:S02]  /*9aa0*/  ISETP.LT.OR P2, PT, R4, R225, P2 ;  /* 0x000000e10400720c */ /* 0x000fe40001741670 */
[C---:B------:R-:W-:Y:S02]  /*9ab0*/  ISETP.LT.OR P3, PT, R18.reuse, R229, P3 ;  /* 0x000000e51200720c */ /* 0x040fe40001f61670 */
[----:B------:R-:W-:Y:S02]  /*9ac0*/  ISETP.LT.OR P5, PT, R18, R227, P5 ;  /* 0x000000e31200720c */ /* 0x000fe40002fa1670 */
[----:B------:R-:W-:Y:S02]  /*9ad0*/  ISETP.LT.OR P0, PT, R5, R229, P0 ;  /* 0x000000e50500720c */ /* 0x000fe40000701670 */
[----:B------:R-:W-:-:S02]  /*9ae0*/  FSEL R167, R30, -INF , !P4 ;  /* 0xff8000001ea77808 */ /* 0x000fc40006000000 */
[----:B------:R-:W-:Y:S02]  /*9af0*/  FSEL R187, R13, -INF , !P2 ;  /* 0xff8000000dbb7808 */ /* 0x000fe40005000000 */
[-C--:B------:R-:W-:Y:S02]  /*9b00*/  ISETP.GE.AND P4, PT, R32, R222.reuse, PT ;  /* 0x000000de2000720c */ /* 0x080fe40003f86270 */
[----:B------:R-:W-:Y:S02]  /*9b10*/  ISETP.GE.AND P2, PT, R18, R222, PT ;  /* 0x000000de1200720c */ /* 0x000fe40003f46270 */
[----:B------:R-:W-:Y:S02]  /*9b20*/  FSEL R8, R8, -INF , !P3 ;  /* 0xff80000008087808 */ /* 0x000fe40005800000 */
[----:B------:R-:W-:Y:S02]  /*9b30*/  FSEL R189, R10, -INF , !P5 ;  /* 0xff8000000abd7808 */ /* 0x000fe40006800000 */
[----:B------:R-:W-:-:S02]  /*9b40*/  ISETP.GE.AND P3, PT, R4, R228, PT ;  /* 0x000000e40400720c */ /* 0x000fc40003f66270 */
[----:B------:R-:W-:Y:S02]  /*9b50*/  ISETP.GE.AND P5, PT, R4, R226, PT ;  /* 0x000000e20400720c */ /* 0x000fe40003fa6270 */
[----:B------:R-:W-:Y:S02]  /*9b60*/  FSEL R9, R9, -INF , !P0 ;  /* 0xff80000009097808 */ /* 0x000fe40004000000 */
[----:B------:R-:W-:Y:S02]  /*9b70*/  ISETP.GE.AND P0, PT, R5, R222, PT ;  /* 0x000000de0500720c */ /* 0x000fe40003f06270 */
[-C--:B------:R-:W-:Y:S02]  /*9b80*/  ISETP.LT.OR P4, PT, R32, R223.reuse, P4 ;  /* 0x000000df2000720c */ /* 0x080fe40002781670 */
[----:B------:R-:W-:Y:S02]  /*9b90*/  ISETP.LT.OR P2, PT, R18, R223, P2 ;  /* 0x000000df1200720c */ /* 0x000fe40001741670 */
[----:B------:R-:W-:-:S02]  /*9ba0*/  ISETP.LT.OR P3, PT, R4, R229, P3 ;  /* 0x000000e50400720c */ /* 0x000fc40001f61670 */
[----:B------:R-:W-:Y:S02]  /*9bb0*/  ISETP.LT.OR P5, PT, R4, R227, P5 ;  /* 0x000000e30400720c */ /* 0x000fe40002fa1670 */
[----:B------:R-:W-:Y:S02]  /*9bc0*/  ISETP.LT.OR P0, PT, R5, R223, P0 ;  /* 0x000000df0500720c */ /* 0x000fe40000701670 */
[C---:B------:R-:W-:Y:S02]  /*9bd0*/  IADD3 R4, R86.reuse, 0x78, RZ ;  /* 0x0000007856047810 */ /* 0x040fe40007ffe0ff */
[----:B------:R-:W-:Y:S02]  /*9be0*/  IADD3 R86, R86, 0x79, RZ ;  /* 0x0000007956567810 */ /* 0x000fe40007ffe0ff */
[----:B------:R-:W-:Y:S02]  /*9bf0*/  FSEL R169, R14, -INF , !P4 ;  /* 0xff8000000ea97808 */ /* 0x000fe40006000000 */
[----:B------:R-:W-:-:S02]  /*9c00*/  FSEL R177, R22, -INF , !P2 ;  /* 0xff80000016b17808 */ /* 0x000fc40005000000 */
[----:B------:R-:W-:Y:S02]  /*9c10*/  ISETP.GE.AND P6, PT, R33, R228, PT ;  /* 0x000000e42100720c */ /* 0x000fe40003fc6270 */
[-C--:B------:R-:W-:Y:S02]  /*9c20*/  ISETP.GE.AND P4, PT, R18, R224.reuse, PT ;  /* 0x000000e01200720c */ /* 0x080fe40003f86270 */
[-C--:B------:R-:W-:Y:S02]  /*9c30*/  ISETP.GE.AND P2, PT, R5, R224.reuse, PT ;  /* 0x000000e00500720c */ /* 0x080fe40003f46270 */
[----:B------:R-:W-:Y:S02]  /*9c40*/  FSEL R234, R23, -INF , !P0 ;  /* 0xff80000017ea7808 */ /* 0x000fe40004000000 */
[----:B------:R-:W-:Y:S02]  /*9c50*/  ISETP.GE.AND P0, PT, R86, R224, PT ;  /* 0x000000e05600720c */ /* 0x000fe40003f06270 */
[----:B------:R-:W-:-:S02]  /*9c60*/  ISETP.LT.OR P6, PT, R33, R229, P6 ;  /* 0x000000e52100720c */ /* 0x000fc400037c1670 */
[-C--:B------:R-:W-:Y:S02]  /*9c70*/  ISETP.LT.OR P4, PT, R18, R225.reuse, P4 ;  /* 0x000000e11200720c */ /* 0x080fe40002781670 */
[-C--:B------:R-:W-:Y:S02]  /*9c80*/  ISETP.LT.OR P2, PT, R5, R225.reuse, P2 ;  /* 0x000000e10500720c */ /* 0x080fe40001741670 */
[----:B------:R-:W-:Y:S02]  /*9c90*/  ISETP.LT.OR P0, PT, R86, R225, P0 ;  /* 0x000000e15600720c */ /* 0x000fe40000701670 */
[----:B------:R-:W-:Y:S02]  /*9ca0*/  FSEL R17, R17, -INF , !P6 ;  /* 0xff80000011117808 */ /* 0x000fe40007000000 */
[----:B------:R-:W-:Y:S02]  /*9cb0*/  FSEL R190, R20, -INF , !P4 ;  /* 0xff80000014be7808 */ /* 0x000fe40006000000 */
[----:B------:R-:W-:-:S02]  /*9cc0*/  FSEL R41, R41, -INF , !P3 ;  /* 0xff80000029297808 */ /* 0x000fc40005800000 */
[----:B------:R-:W-:Y:S02]  /*9cd0*/  FSEL R199, R21, -INF , !P2 ;  /* 0xff80000015c77808 */ /* 0x000fe40005000000 */
[-C--:B------:R-:W-:Y:S02]  /*9ce0*/  ISETP.GE.AND P6, PT, R32, R226.reuse, PT ;  /* 0x000000e22000720c */ /* 0x080fe40003fc6270 */
[----:B------:R-:W-:Y:S02]  /*9cf0*/  ISETP.GE.AND P4, PT, R5, R226, PT ;  /* 0x000000e20500720c */ /* 0x000fe40003f86270 */
[C---:B------:R-:W-:Y:S02]  /*9d00*/  ISETP.GE.AND P3, PT, R4.reuse, R224, PT ;  /* 0x000000e00400720c */ /* 0x040fe40003f66270 */
[----:B------:R-:W-:Y:S02]  /*9d10*/  ISETP.GE.AND P2, PT, R4, R222, PT ;  /* 0x000000de0400720c */ /* 0x000fe40003f46270 */
[----:B------:R-:W-:-:S02]  /*9d20*/  FSEL R248, R77, -INF , !P0 ;  /* 0xff8000004df87808 */ /* 0x000fc40004000000 */
[----:B------:R-:W-:Y:S02]  /*9d30*/  PLOP3.LUT P0, PT, PT, PT, UP0, 0x80, 0x0 ;  /* 0x000000000000781c */ /* 0x000fe40003f0f008 */
[-C--:B------:R-:W-:Y:S02]  /*9d40*/  ISETP.LT.OR P6, PT, R32, R227.reuse, P6 ;  /* 0x000000e32000720c */ /* 0x080fe400037c1670 */
        /* <DEDUP_REMOVED lines=22> */
[----:B------:R-:W-:Y:S01]  /*9eb0*/  FSEL R35, R83, -INF , !P3 ;  /* 0xff80000053237808 */ /* 0x000fe20005800000 */
[----:B------:R-:W-:Y:S05]  /*9ec0*/  @!P0 BRA `(.L_x_211) ;  /* 0x000003a000008947 */ /* 0x000fea0003800000 */
[----:B------:R-:W-:Y:S01]  /*9ed0*/  UIADD3 UR23, UR5, -0x3, URZ ;  /* 0xfffffffd05177890 */ /* 0x000fe2000fffe03f */
[----:B------:R-:W-:Y:S01]  /*9ee0*/  IMAD.U32 R6, RZ, RZ, UR8 ;  /* 0x00000008ff067e24 */ /* 0x000fe2000f8e00ff */
[----:B------:R1:W-:Y:S01]  /*9ef0*/  @P1 STS [R219+0x2000], RZ ;  /* 0x002000ffdb001388 */ /* 0x0003e20000000800 */
[----:B------:R-:W-:Y:S01]  /*9f00*/  ULDC.64 UR4, c[0x0][0x198] ;  /* 0x0000660000047ab9 */ /* 0x000fe20000000a00 */
[----:B------:R-:W-:Y:S01]  /*9f10*/  @!P1 IMAD.MOV.U32 R11, RZ, RZ, c[0x0][0x19c] ;  /* 0x00006700ff0b9624 */ /* 0x000fe200078e00ff */
[----:B------:R-:W-:Y:S01]  /*9f20*/  USHF.R.S32.HI UR22, URZ, 0x1f, UR23 ;  /* 0x0000001f3f167899 */ /* 0x000fe20008011417 */
[----:B------:R1:W-:Y:S01]  /*9f30*/  @P1 STS [R219+0x2004], RZ ;  /* 0x002004ffdb001388 */ /* 0x0003e20000000800 */
[----:B------:R-:W-:Y:S01]  /*9f40*/  UIMAD.WIDE.U32 UR24, UR23, UR4, URZ ;  /* 0x00000004171872a5 */ /* 0x000fe2000f8e003f */
[----:B------:R-:W-:Y:S01]  /*9f50*/  BSSY B0, `(.L_x_212) ;  /* 0x0000030000007945 */ /* 0x000fe20003800000 */
[----:B------:R-:W-:Y:S01]  /*9f60*/  UIMAD UR22, UR22, UR4, URZ ;  /* 0x00000004161672a4 */ /* 0x000fe2000f8e023f */
[----:B------:R1:W-:Y:S03]  /*9f70*/  @P1 STS.64 [R219+0x2008], RZ ;  /* 0x002008ffdb001388 */ /* 0x0003e60000000a00 */
[----:B------:R-:W-:Y:S01]  /*9f80*/  UIMAD UR5, UR23, UR5, UR22 ;  /* 0x00000005170572a4 */ /* 0x000fe2000f8e0216 */
[----:B------:R-:W-:-:S02]  /*9f90*/  IMAD.U32 R12, RZ, RZ, UR24 ;  /* 0x00000018ff0c7e24 */ /* 0x000fc4000f8e00ff */
[----:B------:R-:W-:Y:S01]  /*9fa0*/  IMAD.U32 R10, RZ, RZ, UR24 ;  /* 0x00000018ff0a7e24 */ /* 0x000fe2000f8e00ff */
[----:B------:R-:W-:Y:S02]  /*9fb0*/  UIADD3 UR5, UR25, UR5, URZ ;  /* 0x0000000519057290 */ /* 0x000fe4000fffe03f */
[----:B------:R-:W-:-:S04]  /*9fc0*/  LEA R12, P0, R12, R220, 0x7 ;  /* 0x000000dc0c0c7211 */ /* 0x000fc800078038ff */
[----:B------:R-:W-:-:S05]  /*9fd0*/  IMAD.U32 R7, RZ, RZ, UR5 ;  /* 0x00000005ff077e24 */ /* 0x000fca000f8e00ff */
[----:B------:R-:W-:Y:S01]  /*9fe0*/  LEA.HI.X R13, R10, R231, R7, 0x7, P0 ;  /* 0x000000e70a0d7211 */ /* 0x000fe200000f3c07 */
[----:B------:R-:W-:Y:S01]  /*9ff0*/  IMAD.U32 R7, RZ, RZ, UR8 ;  /* 0x00000008ff077e24 */ /* 0x000fe2000f8e00ff */
[----:B------:R-:W-:Y:S02]  /*a000*/  @!P1 LEA R6, P0, R6, R12, 0x6 ;  /* 0x0000000c06069211 */ /* 0x000fe400078030ff */
[C---:B------:R-:W-:Y:S02]  /*a010*/  @!P1 IADD3 R10, P3, R12.reuse, UR15, RZ ;  /* 0x0000000f0c0a9c10 */ /* 0x040fe4000ff7e0ff */
[----:B------:R-:W-:Y:S02]  /*a020*/  @!P1 LEA.HI.X R11, R7, R13, R11, 0x6, P0 ;  /* 0x0000000d070b9211 */ /* 0x000fe400000f340b */
[----:B------:R-:W-:Y:S02]  /*a030*/  @!P1 IADD3.X R7, R13, UR9, RZ, P3, !PT ;  /* 0x000000090d079c10 */ /* 0x000fe40009ffe4ff */
[----:B------:R-:W-:-:S02]  /*a040*/  @!P1 LEA R20, P3, R12, c[0x0][0x168], 0x1 ;  /* 0x00005a000c149a11 */ /* 0x000fc400078608ff */
[----:B------:R-:W-:Y:S02]  /*a050*/  @!P1 LEA R14, P2, R10, c[0x0][0x168], 0x1 ;  /* 0x00005a000a0e9a11 */ /* 0x000fe400078408ff */
[----:B------:R-:W-:Y:S02]  /*a060*/  @!P1 LEA R18, P0, R6, c[0x0][0x168], 0x1 ;  /* 0x00005a0006129a11 */ /* 0x000fe400078008ff */
        /* <DEDUP_REMOVED lines=30> */
.L_x_213:
[----:B------:R-:W-:Y:S05]  /*a250*/  BSYNC B0 ;  /* 0x0000000000007941 */ /* 0x000fea0003800000 */
.L_x_212:
[----:B------:R-:W0:Y:S02]  /*a260*/  LDGDEPBAR ;  /* 0x00000000000079af */ /* 0x000e240000000000 */
.L_x_211:
[----:B------:R-:W-:Y:S01]  /*a270*/  FMNMX.FTZ R7, R36, R85, !PT ;  /* 0x0000005524077209 */ /* 0x000fe20007810000 */
[----:B------:R-:W-:Y:S01]  /*a280*/  LDSM.16.MT88.4 R28, [R212+0x4000] ;  /* 0x00400000d41c783b */ /* 0x000fe20000004200 */
[----:B--2---:R-:W-:Y:S01]  /*a290*/  MOV R10, R97 ;  /* 0x00000061000a7202 */ /* 0x004fe20000000f00 */
[----:B------:R-:W-:Y:S01]  /*a2a0*/  UMOV UR4, UR21 ;  /* 0x0000001500047c82 */ /* 0x000fe20008000000 */
[----:B------:R-:W-:Y:S02]  /*a2b0*/  FMNMX.FTZ R7, R84, R7, !PT ;  /* 0x0000000754077209 */ /* 0x000fe40007810000 */
[----:B-1----:R-:W-:Y:S02]  /*a2c0*/  MOV R18, R99 ;  /* 0x0000006300127202 */ /* 0x002fe40000000f00 */
[----:B------:R-:W-:Y:S02]  /*a2d0*/  FMNMX.FTZ R7, R87, R7, !PT ;  /* 0x0000000757077209 */ /* 0x000fe40007810000 */
[----:B------:R-:W-:-:S02]  /*a2e0*/  MOV R15, R98 ;  /* 0x00000062000f7202 */ /* 0x000fc40000000f00 */
        /* <DEDUP_REMOVED lines=49> */
[--C-:B------:R-:W-:Y:S02]  /*a600*/  FFMA.FTZ R89, R105, c[0x0][0x23c], -R6.reuse ;  /* 0x00008f0069597a23 */ /* 0x100fe40000010806 */
        /* <DEDUP_REMOVED lines=47> */
[----:B------:R-:W-:Y:S01]  /*a900*/  FSEL R16, R106, RZ, P3 ;  /* 0x000000ff6a107208 */ /* 0x000fe20001800000 */
[--C-:B------:R-:W-:Y:S01]  /*a910*/  FFMA.FTZ R82, R17, c[0x0][0x23c], -R6.reuse ;  /* 0x00008f0011527a23 */ /* 0x100fe20000010806 */
[----:B------:R-:W-:Y:S01]  /*a920*/  FMNMX.FTZ R7, R44, R7, !PT ;  /* 0x000000072c077209 */ /* 0x000fe20007810000 */
[--C-:B------:R-:W-:Y:S01]  /*a930*/  FFMA.FTZ R81, R40, c[0x0][0x23c], -R6.reuse ;  /* 0x00008f0028517a23 */ /* 0x100fe20000010806 */
[----:B-1----:R-:W-:Y:S01]  /*a940*/  F2FP.PACK_AB R46, R113, R118 ;  /* 0x00000076712e723e */ /* 0x002fe200000000ff */
[--C-:B------:R-:W-:Y:S01]  /*a950*/  FFMA.FTZ R80, R41, c[0x0][0x23c], -R6.reuse ;  /* 0x00008f0029507a23 */ /* 0x100fe20000010806 */
[----:B------:R-:W-:Y:S01]  /*a960*/  FMNMX.FTZ R7, R42, R7, !PT ;  /* 0x000000072a077209 */ /* 0x000fe20007810000 */
[----:B------:R-:W-:Y:S01]  /*a970*/  FFMA.FTZ R78, R9, c[0x0][0x23c], -R6 ;  /* 0x00008f00094e7a23 */ /* 0x000fe20000010806 */
[----:B------:R-:W-:Y:S01]  /*a980*/  MUFU.EX2 R102, R102 ;  /* 0x0000006600667308 */ /* 0x000fe20000000800 */
[----:B------:R-:W-:Y:S01]  /*a990*/  FADD.FTZ R16, R36, -R16 ;  /* 0x8000001024107221 */ /* 0x000fe20000010000 */
[----:B------:R-:W-:-:S03]  /*a9a0*/  FMNMX.FTZ R7, R250, R7, !PT ;  /* 0x00000007fa077209 */ /* 0x000fc60007810000 */
[----:B------:R-:W-:Y:S01]  /*a9b0*/  FMUL.FTZ R16, R16, c[0x0][0x23c] ;  /* 0x00008f0010107a20 */ /* 0x000fe20000410000 */
[----:B------:R-:W-:Y:S02]  /*a9c0*/  FMNMX.FTZ R7, R189, R7, !PT ;  /* 0x00000007bd077209 */ /* 0x000fe40007810000 */
[----:B------:R-:W-:Y:S02]  /*a9d0*/  MUFU.EX2 R101, R101 ;  /* 0x0000006500657308 */ /* 0x000fe40000000800 */
[----:B------:R-:W-:-:S04]  /*a9e0*/  FMNMX.FTZ R105, R201, R7, !PT ;  /* 0x00000007c9697209 */ /* 0x000fc80007810000 */
[----:B------:R-:W-:Y:S02]  /*a9f0*/  FMNMX.FTZ R105, R45, R105, !PT ;  /* 0x000000692d697209 */ /* 0x000fe40007810000 */
[----:B------:R-:W-:Y:S02]  /*aa00*/  MUFU.EX2 R100, R100 ;  /* 0x0000006400647308 */ /* 0x000fe40000000800 */
[----:B------:R-:W-:-:S05]  /*aa10*/  FMNMX.FTZ R105, R35, R105, !PT ;  /* 0x0000006923697209 */ /* 0x000fca0007810000 */
[----:B------:R-:W1:Y:S01]  /*aa20*/  SHFL.BFLY PT, R7, R105, 0x2, 0x1f ;  /* 0x0c401f0069077f89 */ /* 0x000e6200000e0000 */
[----:B------:R-:W-:Y:S08]  /*aa30*/  MUFU.EX2 R99, R99 ;  /* 0x0000006300637308 */ /* 0x000ff00000000800 */
[----:B------:R-:W-:Y:S08]  /*aa40*/  MUFU.EX2 R98, R98 ;  /* 0x0000006200627308 */ /* 0x000ff00000000800 */
[----:B------:R-:W-:Y:S01]  /*aa50*/  MUFU.EX2 R97, R97 ;  /* 0x0000006100617308 */ /* 0x000fe20000000800 */
[----:B-1----:R-:W-:-:S07]  /*aa60*/  FMNMX.FTZ R105, R105, R7, !PT ;  /* 0x0000000769697209 */ /* 0x002fce0007810000 */
[----:B------:R-:W-:Y:S01]  /*aa70*/  MUFU.EX2 R96, R96 ;  /* 0x0000006000607308 */ /* 0x000fe20000000800 */
[----:B------:R-:W1:Y:S07]  /*aa80*/  SHFL.BFLY PT, R7, R105, 0x1, 0x1f ;  /* 0x0c201f0069077f89 */ /* 0x000e6e00000e0000 */
[----:B------:R-:W-:Y:S08]  /*aa90*/  MUFU.EX2 R95, R95 ;  /* 0x0000005f005f7308 */ /* 0x000ff00000000800 */
[----:B------:R-:W-:Y:S08]  /*aaa0*/  MUFU.EX2 R94, R94 ;  /* 0x0000005e005e7308 */ /* 0x000ff00000000800 */
[----:B------:R-:W-:Y:S01]  /*aab0*/  MUFU.EX2 R93, R93 ;  /* 0x0000005d005d7308 */ /* 0x000fe20000000800 */
[----:B-1----:R-:W-:-:S02]  /*aac0*/  FMNMX.FTZ R105, R105, R7, !PT ;  /* 0x0000000769697209 */ /* 0x002fc40007810000 */
[----:B------:R-:W-:Y:S02]  /*aad0*/  FMNMX.FTZ R7, R115, R8, !PT ;  /* 0x0000000873077209 */ /* 0x000fe40007810000 */
[C---:B------:R-:W-:Y:S01]  /*aae0*/  FSETP.NEU.FTZ.AND P2, PT, R105.reuse, -INF , PT ;  /* 0xff8000006900780b */ /* 0x040fe20003f5d000 */
[----:B------:R-:W-:Y:S01]  /*aaf0*/  FMUL.FTZ R4, R105, c[0x0][0x23c] ;  /* 0x00008f0069047a20 */ /* 0x000fe20000410000 */
[----:B------:R-:W-:Y:S01]  /*ab00*/  FMNMX.FTZ R7, R122, R7, !PT ;  /* 0x000000077a077209 */ /* 0x000fe20007810000 */
[----:B------:R-:W-:Y:S03]  /*ab10*/  MUFU.EX2 R92, R92 ;  /* 0x0000005c005c7308 */ /* 0x000fe60000000800 */
[----:B------:R-:W-:Y:S02]  /*ab20*/  FMNMX.FTZ R5, R121, R7, !PT ;  /* 0x0000000779057209 */ /* 0x000fe40007810000 */
[----:B------:R-:W-:-:S02]  /*ab30*/  FSEL R11, R4, RZ, P2 ;  /* 0x000000ff040b7208 */ /* 0x000fc40001000000 */
[----:B------:R-:W-:Y:S01]  /*ab40*/  FMNMX.FTZ R5, R252, R5, !PT ;  /* 0x00000005fc057209 */ /* 0x000fe20007810000 */
[----:B------:R-:W-:Y:S01]  /*ab50*/  MUFU.EX2 R91, R91 ;  /* 0x0000005b005b7308 */ /* 0x000fe20000000800 */
        /* <DEDUP_REMOVED lines=47> */
[----:B------:R-:W-:Y:S01]  /*ae50*/  FFMA.FTZ R57, R25, c[0x0][0x23c], -R11 ;  /* 0x00008f0019397a23 */ /* 0x000fe2000001080b */
[----:B------:R-:W-:Y:S01]  /*ae60*/  FMNMX.FTZ R4, R200, R4, !PT ;  /* 0x00000004c8047209 */ /* 0x000fe20007810000 */
[----:B------:R-:W-:Y:S01]  /*ae70*/  MUFU.EX2 R125, R125 ;  /* 0x0000007d007d7308 */ /* 0x000fe20000000800 */
[----:B------:R-:W-:Y:S01]  /*ae80*/  FMNMX.FTZ R5, R235, R5, !PT ;  /* 0x00000005eb057209 */ /* 0x000fe20007810000 */
[----:B------:R-:W-:Y:S01]  /*ae90*/  LDSM.16.MT88.4 R48, [R211+0x4800] ;  /* 0x00480000d330783b */ /* 0x000fe20000004200 */
        /* <DEDUP_REMOVED lines=13> */
[----:B------:R-:W1:Y:S01]  /*af70*/  MUFU.EX2 R111, R111 ;  /* 0x0000006f006f7308 */ /* 0x000e620000000800 */
        /* <DEDUP_REMOVED lines=9> */
[----:B------:R-:W2:Y:S01]  /*b010*/  MUFU.EX2 R75, R75 ;  /* 0x0000004b004b7308 */ /* 0x000ea20000000800 */
[----:B------:R-:W-:-:S02]  /*b020*/  FMNMX.FTZ R5, R199, R5, !PT ;  /* 0x00000005c7057209 */ /* 0x000fc40007810000 */
[----:B------:R-:W-:Y:S02]  /*b030*/  FMNMX.FTZ R4, R170, R4, !PT ;  /* 0x00000004aa047209 */ /* 0x000fe40007810000 */
[----:B------:R-:W-:Y:S02]  /*b040*/  FMNMX.FTZ R5, R247, R5, !PT ;  /* 0x00000005f7057209 */ /* 0x000fe40007810000 */
[----:B------:R-:W-:Y:S01]  /*b050*/  FMNMX.FTZ R4, R167, R4, !PT ;  /* 0x00000004a7047209 */ /* 0x000fe20007810000 */
[----:B------:R-:W-:Y:S01]  /*b060*/  MUFU.EX2 R74, R74 ;  /* 0x0000004a004a7308 */ /* 0x000fe20000000800 */
[----:B------:R-:W-:Y:S02]  /*b070*/  FMNMX.FTZ R5, R248, R5, !PT ;  /* 0x00000005f8057209 */ /* 0x000fe40007810000 */
[----:B------:R-:W-:Y:S02]  /*b080*/  FMNMX.FTZ R4, R166, R4, !PT ;  /* 0x00000004a6047209 */ /* 0x000fe40007810000 */
[----:B------:R-:W-:Y:S01]  /*b090*/  FSEL R24, R105, RZ, P2 ;  /* 0x000000ff69187208 */ /* 0x000fe20001000000 */
[----:B------:R-:W3:Y:S01]  /*b0a0*/  SHFL.BFLY PT, R104, R5, 0x2, 0x1f ;  /* 0x0c401f0005687f89 */ /* 0x000ee200000e0000 */
[----:B------:R-:W-:Y:S01]  /*b0b0*/  FMNMX.FTZ R4, R169, R4, !PT ;  /* 0x00000004a9047209 */ /* 0x000fe20007810000 */
[----:B------:R-:W4:Y:S01]  /*b0c0*/  MUFU.EX2 R73, R73 ;  /* 0x0000004900497308 */ /* 0x000f220000000800 */
[----:B-1----:R-:W-:Y:S01]  /*b0d0*/  F2FP.PACK_AB R47, R111, R117 ;  /* 0x000000756f2f723e */ /* 0x002fe200000000ff */
[----:B------:R-:W-:Y:S01]  /*b0e0*/  FADD.FTZ R24, R3, -R24 ;  /* 0x8000001803187221 */ /* 0x000fe20000010000 */
[----:B------:R-:W-:-:S02]  /*b0f0*/  FMNMX.FTZ R4, R174, R4, !PT ;  /* 0x00000004ae047209 */ /* 0x000fc40007810000 */
[----:B------:R-:W-:Y:S01]  /*b100*/  F2FP.PACK_AB R52, R102, R112 ;  /* 0x000000706634723e */ /* 0x000fe200000000ff */
[----:B------:R-:W-:Y:S01]  /*b110*/  FMUL.FTZ R24, R24, c[0x0][0x23c] ;  /* 0x00008f0018187a20 */ /* 0x000fe20000410000 */
[----:B------:R-:W-:Y:S01]  /*b120*/  FMNMX.FTZ R4, R177, R4, !PT ;  /* 0x00000004b1047209 */ /* 0x000fe20007810000 */
[----:B------:R-:W-:Y:S01]  /*b130*/  MUFU.EX2 R72, R72 ;  /* 0x0000004800487308 */ /* 0x000fe20000000800 */
[----:B--2---:R-:W-:Y:S02]  /*b140*/  F2FP.PACK_AB R53, R75, R110 ;  /* 0x0000006e4b35723e */ /* 0x004fe400000000ff */
[----:B------:R-:W-:Y:S02]  /*b150*/  FMNMX.FTZ R4, R234, R4, !PT ;  /* 0x00000004ea047209 */ /* 0x000fe40007810000 */
[----:B------:R-:W-:Y:S02]  /*b160*/  F2FP.PACK_AB R54, R100, R101 ;  /* 0x000000656436723e */ /* 0x000fe400000000ff */
[----:B------:R-:W-:Y:S01]  /*b170*/  FMNMX.FTZ R4, R241, R4, !PT ;  /* 0x00000004f1047209 */ /* 0x000fe20007810000 */
[----:B------:R-:W-:Y:S01]  /*b180*/  MUFU.EX2 R71, R71 ;  /* 0x0000004700477308 */ /* 0x000fe20000000800 */
[----:B----4-:R-:W-:-:S02]  /*b190*/  F2FP.PACK_AB R55, R73, R74 ;  /* 0x0000004a4937723e */ /* 0x010fc400000000ff */
[----:B------:R-:W-:Y:S02]  /*b1a0*/  FMNMX.FTZ R4, R242, R4, !PT ;  /* 0x00000004f2047209 */ /* 0x000fe40007810000 */
[----:B---3--:R-:W-:-:S03]  /*b1b0*/  FMNMX.FTZ R104, R5, R104, !PT ;  /* 0x0000006805687209 */ /* 0x008fc60007810000 */
[----:B------:R-:W1:Y:S01]  /*b1c0*/  SHFL.BFLY PT, R6, R4, 0x2, 0x1f ;  /* 0x0c401f0004067f89 */ /* 0x000e6200000e0000 */
[----:B------:R-:W-:Y:S03]  /*b1d0*/  MUFU.EX2 R70, R70 ;  /* 0x0000004600467308 */ /* 0x000fe60000000800 */
[----:B------:R-:W2:Y:S05]  /*b1e0*/  SHFL.BFLY PT, R5, R104, 0x1, 0x1f ;  /* 0x0c201f0068057f89 */ /* 0x000eaa00000e0000 */
[----:B------:R-:W-:Y:S08]  /*b1f0*/  MUFU.EX2 R69, R69 ;  /* 0x0000004500457308 */ /* 0x000ff00000000800 */
[----:B------:R-:W-:Y:S01]  /*b200*/  MUFU.EX2 R68, R68 ;  /* 0x0000004400447308 */ /* 0x000fe20000000800 */
[----:B-1----:R-:W-:-:S07]  /*b210*/  FMNMX.FTZ R4, R4, R6, !PT ;  /* 0x0000000604047209 */ /* 0x002fce0007810000 */
[----:B------:R-:W-:Y:S01]  /*b220*/  MUFU.EX2 R67, R67 ;  /* 0x0000004300437308 */ /* 0x000fe20000000800 */
[----:B--2---:R-:W-:Y:S02]  /*b230*/  FMNMX.FTZ R104, R104, R5, !PT ;  /* 0x0000000568687209 */ /* 0x004fe40007810000 */
[----:B------:R-:W1:Y:S02]  /*b240*/  SHFL.BFLY PT, R5, R4, 0x1, 0x1f ;  /* 0x0c201f0004057f89 */ /* 0x000e6400000e0000 */
[C---:B------:R-:W-:Y:S01]  /*b250*/  FSETP.NEU.FTZ.AND P1, PT, R104.reuse, -INF , PT ;  /* 0xff8000006800780b */ /* 0x040fe20003f3d000 */
[----:B------:R-:W-:Y:S02]  /*b260*/  FMUL.FTZ R251, R104, c[0x0][0x23c] ;  /* 0x00008f0068fb7a20 */ /* 0x000fe40000410000 */
[----:B------:R-:W-:Y:S03]  /*b270*/  MUFU.EX2 R66, R66 ;  /* 0x0000004200427308 */ /* 0x000fe60000000800 */
[----:B------:R-:W-:-:S05]  /*b280*/  FSEL R251, R251, RZ, P1 ;  /* 0x000000fffbfb7208 */ /* 0x000fca0000800000 */
[----:B------:R-:W-:Y:S01]  /*b290*/  MUFU.EX2 R65, R65 ;  /* 0x0000004100417308 */ /* 0x000fe20000000800 */
[--C-:B------:R-:W-:Y:S02]  /*b2a0*/  FFMA.FTZ R116, R103, c[0x0][0x23c], -R251.reuse ;  /* 0x00008f0067747a23 */ /* 0x100fe400000108fb */
[--C-:B------:R-:W-:Y:S02]  /*b2b0*/  FFMA.FTZ R123, R108, c[0x0][0x23c], -R251.reuse ;  /* 0x00008f006c7b7a23 */ /* 0x100fe400000108fb */
[--C-:B------:R-:W-:Y:S02]  /*b2c0*/  FFMA.FTZ R108, R115, c[0x0][0x23c], -R251.reuse ;  /* 0x00008f00736c7a23 */ /* 0x100fe400000108fb */
[--C-:B------:R-:W-:Y:S01]  /*b2d0*/  FFMA.FTZ R56, R122, c[0x0][0x23c], -R251.reuse ;  /* 0x00008f007a387a23 */ /* 0x100fe200000108fb */
[----:B------:R-:W-:Y:S01]  /*b2e0*/  MUFU.EX2 R116, R116 ;  /* 0x0000007400747308 */ /* 0x000fe20000000800 */
[--C-:B------:R-:W-:Y:S02]  /*b2f0*/  FFMA.FTZ R109, R109, c[0x0][0x23c], -R251.reuse ;  /* 0x00008f006d6d7a23 */ /* 0x100fe400000108fb */
[--C-:B------:R-:W-:Y:S01]  /*b300*/  FFMA.FTZ R12, R10, c[0x0][0x23c], -R251.reuse ;  /* 0x00008f000a0c7a23 */ /* 0x100fe200000108fb */
[----:B-1----:R-:W-:Y:S01]  /*b310*/  FMNMX.FTZ R103, R4, R5, !PT ;  /* 0x0000000504677209 */ /* 0x002fe20007810000 */
[--C-:B------:R-:W-:Y:S01]  /*b320*/  FFMA.FTZ R130, R130, c[0x0][0x23c], -R251.reuse ;  /* 0x00008f0082827a23 */ /* 0x100fe200000108fb */
[----:B------:R-:W-:Y:S01]  /*b330*/  FSEL R4, R104, RZ, P1 ;  /* 0x000000ff68047208 */ /* 0x000fe20000800000 */
[--C-:B------:R-:W-:Y:S01]  /*b340*/  FFMA.FTZ R131, R131, c[0x0][0x23c], -R251.reuse ;  /* 0x00008f0083837a23 */ /* 0x100fe200000108fb */
[C---:B------:R-:W-:Y:S01]  /*b350*/  FSETP.NEU.FTZ.AND P0, PT, R103.reuse, -INF , PT ;  /* 0xff8000006700780b */ /* 0x040fe20003f1d000 */
[C---:B------:R-:W-:Y:S01]  /*b360*/  FMUL.FTZ R243, R103.reuse, c[0x0][0x23c] ;  /* 0x00008f0067f37a20 */ /* 0x040fe20000410000 */
[----:B------:R-:W1:Y:S01]  /*b370*/  MUFU.EX2 R123, R123 ;  /* 0x0000007b007b7308 */ /* 0x000e620000000800 */
[----:B------:R-:W-:Y:S01]  /*b380*/  FADD.FTZ R2, R2, -R4 ;  /* 0x8000000402027221 */ /* 0x000fe20000010000 */
[----:B------:R-:W-:Y:S01]  /*b390*/  FSEL R4, R103, RZ, P0 ;  /* 0x000000ff67047208 */ /* 0x000fe20000000000 */
[----:B------:R-:W-:Y:S01]  /*b3a0*/  FFMA.FTZ R165, R165, c[0x0][0x23c], -R251 ;  /* 0x00008f00a5a57a23 */ /* 0x000fe200000108fb */
[----:B------:R-:W-:Y:S01]  /*b3b0*/  FSEL R243, R243, RZ, P0 ;  /* 0x000000fff3f37208 */ /* 0x000fe20000000000 */
[----:B------:R-:W-:Y:S01]  /*b3c0*/  FMUL.FTZ R2, R2, c[0x0][0x23c] ;  /* 0x00008f0002027a20 */ /* 0x000fe20000410000 */
[----:B------:R-:W-:Y:S01]  /*b3d0*/  FSETP.NEU.FTZ.AND P0, PT, R105, -INF , PT ;  /* 0xff8000006900780b */ /* 0x000fe20003f1d000 */
[----:B------:R-:W-:Y:S01]  /*b3e0*/  FADD.FTZ R4, R0, -R4 ;  /* 0x8000000400047221 */ /* 0x000fe20000010000 */
[----:B------:R-:W-:Y:S01]  /*b3f0*/  MUFU.EX2 R109, R109 ;  /* 0x0000006d006d7308 */ /* 0x000fe20000000800 */
[----:B------:R-:W-:-:S02]  /*b400*/  FFMA.FTZ R122, R114, c[0x0][0x23c], -R243 ;  /* 0x00008f00727a7a23 */ /* 0x000fc400000108f3 */
[----:B------:R-:W-:Y:S02]  /*b410*/  FMUL.FTZ R4, R4, c[0x0][0x23c] ;  /* 0x00008f0004047a20 */ /* 0x000fe40000410000 */
[--C-:B------:R-:W-:Y:S02]  /*b420*/  FFMA.FTZ R115, R107, c[0x0][0x23c], -R243.reuse ;  /* 0x00008f006b737a23 */ /* 0x100fe400000108f3 */
[--C-:B------:R-:W-:Y:S01]  /*b430*/  FFMA.FTZ R107, R120, c[0x0][0x23c], -R243.reuse ;  /* 0x00008f00786b7a23 */ /* 0x100fe200000108f3 */
[----:B------:R2:W3:Y:S01]  /*b440*/  MUFU.EX2 R128, R4 ;  /* 0x0000000400807308 */ /* 0x0004e20000000800 */
[----:B------:R-:W-:Y:S01]  /*b450*/  FFMA.FTZ R114, R119, c[0x0][0x23c], -R243 ;  /* 0x00008f0077727a23 */ /* 0x000fe200000108f3 */
[----:B-1----:R-:W-:Y:S01]  /*b460*/  F2FP.PACK_AB R20, R116, R123 ;  /* 0x0000007b7414723e */ /* 0x002fe200000000ff */
[----:B------:R-:W-:Y:S02]  /*b470*/  FFMA.FTZ R0, R121, c[0x0][0x23c], -R251 ;  /* 0x00008f0079007a23 */ /* 0x000fe400000108fb */
[----:B------:R-:W-:-:S02]  /*b480*/  FFMA.FTZ R119, R39, c[0x0][0x23c], -R243 ;  /* 0x00008f0027777a23 */ /* 0x000fc400000108f3 */
[--C-:B------:R-:W-:Y:S01]  /*b490*/  FFMA.FTZ R120, R38, c[0x0][0x23c], -R243.reuse ;  /* 0x00008f0026787a23 */ /* 0x100fe200000108f3 */
[----:B------:R1:W4:Y:S01]  /*b4a0*/  MUFU.EX2 R129, R2 ;  /* 0x0000000200817308 */ /* 0x0003220000000800 */
[--C-:B------:R-:W-:Y:S02]  /*b4b0*/  FFMA.FTZ R121, R37, c[0x0][0x23c], -R243.reuse ;  /* 0x00008f0025797a23 */ /* 0x100fe400000108f3 */
[----:B------:R-:W-:Y:S01]  /*b4c0*/  LDSM.16.MT88.4 R36, [R211+0x4400] ;  /* 0x00440000d324783b */ /* 0x000fe20000004200 */
[----:B------:R-:W-:Y:S02]  /*b4d0*/  FFMA.FTZ R127, R127, c[0x0][0x23c], -R243 ;  /* 0x00008f007f7f7a23 */ /* 0x000fe400000108f3 */
[--C-:B------:R-:W-:Y:S01]  /*b4e0*/  FFMA.FTZ R172, R172, c[0x0][0x23c], -R251.reuse ;  /* 0x00008f00acac7a23 */ /* 0x100fe200000108fb */
[----:B--2---:R-:W2:Y:S01]  /*b4f0*/  LDSM.16.MT88.4 R4, [R211+0x4000] ;  /* 0x00400000d304783b */ /* 0x004ea20000004200 */
[----:B------:R-:W5:Y:S01]  /*b500*/  MUFU.EX2 R108, R108 ;  /* 0x0000006c006c7308 */ /* 0x000f620000000800 */
[-C--:B---3--:R-:W-:Y:S01]  /*b510*/  FMUL.FTZ R14, R154, R128.reuse ;  /* 0x000000809a0e7220 */ /* 0x088fe20000410000 */
[----:B------:R-:W-:Y:S01]  /*b520*/  MOV R154, R15 ;  /* 0x0000000f009a7202 */ /* 0x000fe20000000f00 */
[----:B------:R-:W-:Y:S01]  /*b530*/  FMUL.FTZ R15, R155, R128 ;  /* 0x000000809b0f7220 */ /* 0x000fe20000410000 */
[----:B------:R-:W-:Y:S01]  /*b540*/  MOV R155, R18 ;  /* 0x00000012009b7202 */ /* 0x000fe20000000f00 */
[----:B------:R-:W-:Y:S01]  /*b550*/  FMUL.FTZ R10, R158, R128 ;  /* 0x000000809e0a7220 */ /* 0x000fe20000410000 */
[----:B------:R-:W-:Y:S01]  /*b560*/  MOV R158, R45 ;  /* 0x0000002d009e7202 */ /* 0x000fe20000000f00 */
[----:B-1----:R-:W-:Y:S01]  /*b570*/  FFMA.FTZ R2, R252, c[0x0][0x23c], -R251 ;  /* 0x00008f00fc027a23 */ /* 0x002fe200000108fb */
[----:B------:R-:W-:Y:S01]  /*b580*/  MUFU.EX2 R122, R122 ;  /* 0x0000007a007a7308 */ /* 0x000fe20000000800 */
[----:B----4-:R-:W-:Y:S01]  /*b590*/  FMUL.FTZ R8, R156, R129 ;  /* 0x000000819c087220 */ /* 0x010fe20000410000 */
[----:B------:R-:W-:Y:S01]  /*b5a0*/  MOV R156, R35 ;  /* 0x00000023009c7202 */ /* 0x000fe20000000f00 */
[-C--:B------:R-:W-:Y:S01]  /*b5b0*/  FMUL.FTZ R9, R157, R129.reuse ;  /* 0x000000819d097220 */ /* 0x080fe20000410000 */
[----:B------:R-:W-:Y:S01]  /*b5c0*/  MOV R252, R34 ;  /* 0x0000002200fc7202 */ /* 0x000fe20000000f00 */
[----:B------:R-:W-:Y:S01]  /*b5d0*/  FMUL.FTZ R11, R159, R128 ;  /* 0x000000809f0b7220 */ /* 0x000fe20000410000 */
[----:B------:R-:W1:Y:S01]  /*b5e0*/  LDSM.16.MT88.4 R32, [R212+0x4400] ;  /* 0x00440000d420783b */ /* 0x000e620000004200 */
[----:B------:R-:W-:Y:S01]  /*b5f0*/  FMUL.FTZ R13, R153, R129 ;  /* 0x00000081990d7220 */ /* 0x000fe20000410000 */
[----:B------:R-:W3:Y:S01]  /*b600*/  MUFU.EX2 R115, R115 ;  /* 0x0000007300737308 */ /* 0x000ee20000000800 */
[----:B-----5:R-:W-:Y:S01]  /*b610*/  F2FP.PACK_AB R22, R108, R109 ;  /* 0x0000006d6c16723e */ /* 0x020fe200000000ff */
[-C--:B------:R-:W-:Y:S01]  /*b620*/  FMUL.FTZ R17, R141, R129.reuse ;  /* 0x000000818d117220 */ /* 0x080fe20000410000 */
[----:B------:R-:W-:Y:S01]  /*b630*/  MOV R153, R44 ;  /* 0x0000002c00997202 */ /* 0x000fe20000000f00 */
[----:B------:R-:W-:Y:S01]  /*b640*/  FMUL.FTZ R18, R142, R128 ;  /* 0x000000808e127220 */ /* 0x000fe20000410000 */
[----:B------:R-:W-:Y:S01]  /*b650*/  MOV R159, R42 ;  /* 0x0000002a009f7202 */ /* 0x000fe20000000f00 */
[----:B------:R-:W-:Y:S01]  /*b660*/  FMUL.FTZ R19, R143, R128 ;  /* 0x000000808f137220 */ /* 0x000fe20000410000 */
[----:B------:R-:W-:Y:S01]  /*b670*/  F2FP.PACK_AB R44, R126, R244 ;  /* 0x000000f47e2c723e */ /* 0x000fe200000000ff */
[----:B------:R-:W-:Y:S01]  /*b680*/  MUFU.EX2 R107, R107 ;  /* 0x0000006b006b7308 */ /* 0x000fe20000000800 */
[----:B------:R-:W-:Y:S01]  /*b690*/  FMUL.FTZ R136, R136, R129 ;  /* 0x0000008188887220 */ /* 0x000fe20000410000 */
[----:B------:R-:W-:Y:S01]  /*b6a0*/  F2FP.PACK_AB R45, R124, R125 ;  /* 0x0000007d7c2d723e */ /* 0x000fe200000000ff */
[----:B------:R-:W-:-:S02]  /*b6b0*/  FMUL.FTZ R137, R137, R129 ;  /* 0x0000008189897220 */ /* 0x000fc40000410000 */
[-C--:B------:R-:W-:Y:S02]  /*b6c0*/  FMUL.FTZ R138, R138, R128.reuse ;  /* 0x000000808a8a7220 */ /* 0x080fe40000410000 */
[----:B------:R-:W-:Y:S01]  /*b6d0*/  FMUL.FTZ R139, R139, R128 ;  /* 0x000000808b8b7220 */ /* 0x000fe20000410000 */
[----:B------:R-:W4:Y:S01]  /*b6e0*/  MUFU.EX2 R114, R114 ;  /* 0x0000007200727308 */ /* 0x000f220000000800 */
[----:B---3--:R-:W-:Y:S01]  /*b6f0*/  F2FP.PACK_AB R21, R115, R122 ;  /* 0x0000007a7315723e */ /* 0x008fe200000000ff */
[--C-:B------:R-:W-:Y:S02]  /*b700*/  FFMA.FTZ R193, R193, c[0x0][0x23c], -R243.reuse ;  /* 0x00008f00c1c17a23 */ /* 0x100fe400000108f3 */
[--C-:B------:R-:W-:Y:S02]  /*b710*/  FFMA.FTZ R192, R192, c[0x0][0x23c], -R243.reuse ;  /* 0x00008f00c0c07a23 */ /* 0x100fe400000108f3 */
[--C-:B------:R-:W-:Y:S02]  /*b720*/  FFMA.FTZ R203, R203, c[0x0][0x23c], -R243.reuse ;  /* 0x00008f00cbcb7a23 */ /* 0x100fe400000108f3 */
[----:B------:R3:W-:Y:S01]  /*b730*/  MUFU.EX2 R3, R12 ;  /* 0x0000000c00037308 */ /* 0x0007e20000000800 */
[----:B------:R-:W-:-:S02]  /*b740*/  FFMA.FTZ R245, R245, c[0x0][0x23c], -R243 ;  /* 0x00008f00f5f57a23 */ /* 0x000fc400000108f3 */
[--C-:B------:R-:W-:Y:S02]  /*b750*/  FFMA.FTZ R249, R249, c[0x0][0x23c], -R251.reuse ;  /* 0x00008f00f9f97a23 */ /* 0x100fe400000108fb */
[----:B------:R-:W-:Y:S02]  /*b760*/  FFMA.FTZ R246, R246, c[0x0][0x23c], -R251 ;  /* 0x00008f00f6f67a23 */ /* 0x000fe400000108fb */
[--C-:B------:R-:W-:Y:S01]  /*b770*/  FFMA.FTZ R200, R200, c[0x0][0x23c], -R243.reuse ;  /* 0x00008f00c8c87a23 */ /* 0x100fe200000108f3 */
[----:B----4-:R-:W-:Y:S01]  /*b780*/  F2FP.PACK_AB R23, R114, R107 ;  /* 0x0000006b7217723e */ /* 0x010fe200000000ff */
[----:B------:R-:W-:Y:S01]  /*b790*/  MUFU.EX2 R56, R56 ;  /* 0x0000003800387308 */ /* 0x000fe20000000800 */
[--C-:B------:R-:W-:Y:S02]  /*b7a0*/  FFMA.FTZ R194, R194, c[0x0][0x23c], -R243.reuse ;  /* 0x00008f00c2c27a23 */ /* 0x100fe400000108f3 */
[--C-:B------:R-:W-:Y:S02]  /*b7b0*/  FFMA.FTZ R202, R202, c[0x0][0x23c], -R243.reuse ;  /* 0x00008f00caca7a23 */ /* 0x100fe400000108f3 */
[----:B------:R-:W-:Y:S01]  /*b7c0*/  FFMA.FTZ R196, R196, c[0x0][0x23c], -R243 ;  /* 0x00008f00c4c47a23 */ /* 0x000fe200000108f3 */
[----:B------:R-:W-:Y:S01]  /*b7d0*/  HMMA.16816.F32 R8, R20, R28, R8 ;  /* 0x0000001c1408723c */ /* 0x000fe20000001808 */
[----:B---3--:R-:W-:Y:S01]  /*b7e0*/  FMUL.FTZ R12, R152, R129 ;  /* 0x00000081980c7220 */ /* 0x008fe20000410000 */
[----:B------:R-:W-:Y:S01]  /*b7f0*/  MUFU.EX2 R0, R0 ;  /* 0x0000000000007308 */ /* 0x000fe20000000800 */
[----:B------:R-:W-:-:S02]  /*b800*/  FMUL.FTZ R157, R105, c[0x0][0x23c] ;  /* 0x00008f00699d7a20 */ /* 0x000fc40000410000 */
[--C-:B------:R-:W-:Y:S02]  /*b810*/  FFMA.FTZ R198, R198, c[0x0][0x23c], -R251.reuse ;  /* 0x00008f00c6c67a23 */ /* 0x100fe400000108fb */
[--C-:B------:R-:W-:Y:S01]  /*b820*/  FFMA.FTZ R197, R197, c[0x0][0x23c], -R251.reuse ;  /* 0x00008f00c5c57a23 */ /* 0x100fe200000108fb */
[----:B------:R-:W-:Y:S01]  /*b830*/  HMMA.16816.F32 R12, R20, R30, R12 ;  /* 0x0000001e140c723c */ /* 0x000fe2000000180c */
[----:B------:R-:W-:Y:S01]  /*b840*/  FSEL R157, R157, RZ, P0 ;  /* 0x000000ff9d9d7208 */ /* 0x000fe20000000000 */
[----:B------:R3:W4:Y:S01]  /*b850*/  MUFU.EX2 R152, R16 ;  /* 0x0000001000987308 */ /* 0x0007220000000800 */
[--C-:B------:R-:W-:Y:S02]  /*b860*/  FFMA.FTZ R240, R240, c[0x0][0x23c], -R251.reuse ;  /* 0x00008f00f0f07a23 */ /* 0x100fe400000108fb */
[----:B------:R-:W-:Y:S02]  /*b870*/  FFMA.FTZ R235, R235, c[0x0][0x23c], -R251 ;  /* 0x00008f00ebeb7a23 */ /* 0x000fe400000108fb */
[----:B------:R-:W-:-:S02]  /*b880*/  FFMA.FTZ R191, R191, c[0x0][0x23c], -R243 ;  /* 0x00008f00bfbf7a23 */ /* 0x000fc400000108f3 */
[--C-:B------:R-:W-:Y:S01]  /*b890*/  FFMA.FTZ R186, R186, c[0x0][0x23c], -R243.reuse ;  /* 0x00008f00baba7a23 */ /* 0x100fe200000108f3 */
[----:B------:R-:W-:Y:S01]  /*b8a0*/  MUFU.EX2 R2, R2 ;  /* 0x0000000200027308 */ /* 0x000fe20000000800 */
[--C-:B------:R-:W-:Y:S02]  /*b8b0*/  FFMA.FTZ R178, R178, c[0x0][0x23c], -R243.reuse ;  /* 0x00008f00b2b27a23 */ /* 0x100fe400000108f3 */
[----:B------:R-:W-:Y:S02]  /*b8c0*/  FFMA.FTZ R175, R175, c[0x0][0x23c], -R243 ;  /* 0x00008f00afaf7a23 */ /* 0x000fe400000108f3 */
[-C--:B------:R-:W-:Y:S02]  /*b8d0*/  FFMA.FTZ R123, R237, R129.reuse, R123 ;  /* 0x00000081ed7b7223 */ /* 0x080fe4000001007b */
[----:B------:R-:W-:Y:S01]  /*b8e0*/  FFMA.FTZ R122, R236, R128, R122 ;  /* 0x00000080ec7a7223 */ /* 0x000fe2000001007a */
[----:B------:R-:W-:Y:S01]  /*b8f0*/  MUFU.EX2 R119, R119 ;  /* 0x0000007700777308 */ /* 0x000fe20000000800 */
[----:B---3--:R-:W-:-:S02]  /*b900*/  FMUL.FTZ R16, R140, R129 ;  /* 0x000000818c107220 */ /* 0x008fc40000410000 */
[-C--:B----4-:R-:W-:Y:S02]  /*b910*/  FMUL.FTZ R25, R161, R152.reuse ;  /* 0x00000098a1197220 */ /* 0x090fe40000410000 */
[-C--:B------:R-:W-:Y:S02]  /*b920*/  FMUL.FTZ R40, R144, R152.reuse ;  /* 0x0000009890287220 */ /* 0x080fe40000410000 */
[-C--:B------:R-:W-:Y:S01]  /*b930*/  FMUL.FTZ R41, R145, R152.reuse ;  /* 0x0000009891297220 */ /* 0x080fe20000410000 */
[----:B------:R3:W4:Y:S01]  /*b940*/  MUFU.EX2 R140, R24 ;  /* 0x00000018008c7308 */ /* 0x0007220000000800 */
[----:B--2---:R-:W-:Y:S01]  /*b950*/  HMMA.16816.F32 R16, R20, R4, R16 ;  /* 0x000000041410723c */ /* 0x004fe20000001810 */
[-C--:B------:R-:W-:Y:S02]  /*b960*/  FMUL.FTZ R148, R148, R152.reuse ;  /* 0x0000009894947220 */ /* 0x080fe40000410000 */
[-C--:B------:R-:W-:Y:S02]  /*b970*/  FMUL.FTZ R149, R149, R152.reuse ;  /* 0x0000009895957220 */ /* 0x080fe40000410000 */
[----:B------:R-:W-:-:S02]  /*b980*/  FMUL.FTZ R132, R132, R152 ;  /* 0x0000009884847220 */ /* 0x000fc40000410000 */
[----:B------:R-:W2:Y:S01]  /*b990*/  MUFU.EX2 R120, R120 ;  /* 0x0000007800787308 */ /* 0x000ea20000000800 */
[----:B------:R-:W-:Y:S01]  /*b9a0*/  HMMA.16816.F32 R20, R20, R6, R136 ;  /* 0x000000061414723c */ /* 0x000fe20000001888 */
[-C--:B------:R-:W-:Y:S02]  /*b9b0*/  FMUL.FTZ R133, R133, R152.reuse ;  /* 0x0000009885857220 */ /* 0x080fe40000410000 */
[--C-:B------:R-:W-:Y:S02]  /*b9c0*/  FFMA.FTZ R188, R188, c[0x0][0x23c], -R251.reuse ;  /* 0x00008f00bcbc7a23 */ /* 0x100fe400000108fb */
[----:B------:R-:W-:Y:S02]  /*b9d0*/  FFMA.FTZ R176, R176, c[0x0][0x23c], -R251 ;  /* 0x00008f00b0b07a23 */ /* 0x000fe400000108fb */
[----:B------:R-:W-:Y:S01]  /*b9e0*/  MUFU.EX2 R121, R121 ;  /* 0x0000007900797308 */ /* 0x000fe20000000800 */
[----:B---3--:R-:W-:Y:S02]  /*b9f0*/  FMUL.FTZ R24, R160, R152 ;  /* 0x00000098a0187220 */ /* 0x008fe40000410000 */
[----:B----4-:R-:W-:-:S02]  /*ba00*/  FMUL.FTZ R26, R162, R140 ;  /* 0x0000008ca21a7220 */ /* 0x010fc40000410000 */
[-C--:B------:R-:W-:Y:S02]  /*ba10*/  FMUL.FTZ R27, R163, R140.reuse ;  /* 0x0000008ca31b7220 */ /* 0x080fe40000410000 */
[-C--:B------:R-:W-:Y:S01]  /*ba20*/  FMUL.FTZ R42, R146, R140.reuse ;  /* 0x0000008c922a7220 */ /* 0x080fe20000410000 */
[----:B------:R-:W3:Y:S01]  /*ba30*/  MUFU.EX2 R127, R127 ;  /* 0x0000007f007f7308 */ /* 0x000ee20000000800 */
[-C--:B------:R-:W-:Y:S02]  /*ba40*/  FMUL.FTZ R43, R147, R140.reuse ;  /* 0x0000008c932b7220 */ /* 0x080fe40000410000 */
[-C--:B------:R-:W-:Y:S01]  /*ba50*/  FMUL.FTZ R150, R150, R140.reuse ;  /* 0x0000008c96967220 */ /* 0x080fe20000410000 */
[----:B------:R-:W-:Y:S01]  /*ba60*/  HMMA.16816.F32 R24, R44, R28, R24 ;  /* 0x0000001c2c18723c */ /* 0x000fe20000001818 */
[-C--:B------:R-:W-:Y:S02]  /*ba70*/  FMUL.FTZ R151, R151, R140.reuse ;  /* 0x0000008c97977220 */ /* 0x080fe40000410000 */
[-C--:B------:R-:W-:Y:S01]  /*ba80*/  FMUL.FTZ R134, R134, R140.reuse ;  /* 0x0000008c86867220 */ /* 0x080fe20000410000 */
[----:B------:R-:W-:Y:S01]  /*ba90*/  MUFU.EX2 R130, R130 ;  /* 0x0000008200827308 */ /* 0x000fe20000000800 */
[----:B------:R-:W-:-:S02]  /*baa0*/  FMUL.FTZ R135, R135, R140 ;  /* 0x0000008c87877220 */ /* 0x000fc40000410000 */
[----:B------:R-:W-:Y:S01]  /*bab0*/  FFMA.FTZ R152, R239, R152, R244 ;  /* 0x00000098ef987223 */ /* 0x000fe200000100f4 */
[C---:B------:R-:W-:Y:S01]  /*bac0*/  HMMA.16816.F32 R40, R44.reuse, R4, R40 ;  /* 0x000000042c28723c */ /* 0x040fe20000001828 */
[----:B------:R-:W-:Y:S02]  /*bad0*/  FFMA.FTZ R125, R238, R140, R125 ;  /* 0x0000008cee7d7223 */ /* 0x000fe4000001007d */
[--C-:B------:R-:W-:Y:S01]  /*bae0*/  FFMA.FTZ R185, R185, c[0x0][0x23c], -R251.reuse ;  /* 0x00008f00b9b97a23 */ /* 0x100fe200000108fb */
[----:B------:R-:W4:Y:S01]  /*baf0*/  MUFU.EX2 R131, R131 ;  /* 0x0000008300837308 */ /* 0x000f220000000800 */
[----:B------:R-:W-:Y:S02]  /*bb00*/  FFMA.FTZ R195, R195, c[0x0][0x23c], -R251 ;  /* 0x00008f00c3c37a23 */ /* 0x000fe400000108fb */
[--C-:B------:R-:W-:Y:S01]  /*bb10*/  FFMA.FTZ R173, R173, c[0x0][0x23c], -R243.reuse ;  /* 0x00008f00adad7a23 */ /* 0x100fe200000108f3 */
[----:B------:R-:W-:Y:S01]  /*bb20*/  HMMA.16816.F32 R28, R44, R30, R148 ;  /* 0x0000001e2c1c723c */ /* 0x000fe20000001894 */
[--C-:B------:R-:W-:Y:S01]  /*bb30*/  FFMA.FTZ R164, R164, c[0x0][0x23c], -R243.reuse ;  /* 0x00008f00a4a47a23 */ /* 0x100fe200000108f3 */
[----:B------:R-:W-:Y:S01]  /*bb40*/  LDSM.16.MT88.4 R148, [R212+0x5c00] ;  /* 0x005c0000d494783b */ /* 0x000fe20000004200 */
[--C-:B------:R-:W-:Y:S01]  /*bb50*/  FFMA.FTZ R168, R168, c[0x0][0x23c], -R243.reuse ;  /* 0x00008f00a8a87a23 */ /* 0x100fe200000108f3 */
[----:B------:R-:W-:Y:S01]  /*bb60*/  MUFU.EX2 R165, R165 ;  /* 0x000000a500a57308 */ /* 0x000fe20000000800 */
[----:B------:R-:W-:-:S02]  /*bb70*/  FFMA.FTZ R170, R170, c[0x0][0x23c], -R243 ;  /* 0x00008f00aaaa7a23 */ /* 0x000fc400000108f3 */
[----:B------:R-:W-:Y:S01]  /*bb80*/  FADD.FTZ R152, R126, R152 ;  /* 0x000000987e987221 */ /* 0x000fe20000010000 */
[----:B------:R-:W-:Y:S01]  /*bb90*/  HMMA.16816.F32 R4, R44, R6, R132 ;  /* 0x000000062c04723c */ /* 0x000fe20000001884 */
[----:B------:R-:W-:Y:S02]  /*bba0*/  FADD.FTZ R124, R124, R125 ;  /* 0x0000007d7c7c7221 */ /* 0x000fe40000010000 */
[----:B------:R-:W-:Y:S01]  /*bbb0*/  FADD.FTZ R123, R116, R123 ;  /* 0x0000007b747b7221 */ /* 0x000fe20000010000 */
[----:B------:R-:W-:Y:S01]  /*bbc0*/  MUFU.EX2 R172, R172 ;  /* 0x000000ac00ac7308 */ /* 0x000fe20000000800 */
[----:B------:R-:W-:Y:S02]  /*bbd0*/  FADD.FTZ R122, R115, R122 ;  /* 0x0000007a737a7221 */ /* 0x000fe40000010000 */
[----:B------:R-:W-:Y:S01]  /*bbe0*/  F2FP.PACK_AB R44, R0, R56 ;  /* 0x00000038002c723e */ /* 0x000fe200000000ff */
[----:B------:R-:W-:Y:S01]  /*bbf0*/  HMMA.16816.F32 R40, R52, R36, R40 ;  /* 0x000000243428723c */ /* 0x000fe20000001828 */
[----:B--2---:R-:W-:Y:S01]  /*bc00*/  F2FP.PACK_AB R45, R120, R119 ;  /* 0x00000077782d723e */ /* 0x004fe200000000ff */
[----:B------:R-:W-:Y:S01]  /*bc10*/  FADD.FTZ R118, R118, R152 ;  /* 0x0000009876767221 */ /* 0x000fe20000010000 */
[----:B------:R-:W-:Y:S01]  /*bc20*/  F2FP.PACK_AB R46, R3, R2 ;  /* 0x00000002032e723e */ /* 0x000fe200000000ff */
[----:B------:R-:W-:Y:S01]  /*bc30*/  MUFU.EX2 R193, R193 ;  /* 0x000000c100c17308 */ /* 0x000fe20000000800 */
[----:B---3--:R-:W-:Y:S01]  /*bc40*/  F2FP.PACK_AB R47, R127, R121 ;  /* 0x000000797f2f723e */ /* 0x008fe200000000ff */
[----:B------:R-:W-:-:S02]  /*bc50*/  FADD.FTZ R124, R117, R124 ;  /* 0x0000007c757c7221 */ /* 0x000fc40000010000 */
[-C--:B-1----:R-:W-:Y:S01]  /*bc60*/  HMMA.16816.F32 R24, R52, R32.reuse, R24 ;  /* 0x000000203418723c */ /* 0x082fe20000001818 */
[----:B------:R-:W-:Y:S02]  /*bc70*/  FADD.FTZ R123, R109, R123 ;  /* 0x0000007b6d7b7221 */ /* 0x000fe40000010000 */
[----:B------:R-:W-:Y:S01]  /*bc80*/  FADD.FTZ R122, R107, R122 ;  /* 0x0000007a6b7a7221 */ /* 0x000fe20000010000 */
[----:B------:R-:W1:Y:S01]  /*bc90*/  MUFU.EX2 R192, R192 ;  /* 0x000000c000c07308 */ /* 0x000e620000000800 */
[----:B------:R-:W-:Y:S02]  /*bca0*/  FADD.FTZ R118, R113, R118 ;  /* 0x0000007671767221 */ /* 0x000fe40000010000 */
[----:B------:R-:W-:Y:S01]  /*bcb0*/  FADD.FTZ R124, R111, R124 ;  /* 0x0000007c6f7c7221 */ /* 0x000fe20000010000 */
[----:B------:R-:W-:Y:S01]  /*bcc0*/  HMMA.16816.F32 R8, R44, R32, R8 ;  /* 0x000000202c08723c */ /* 0x000fe20000001808 */
[----:B------:R-:W-:Y:S02]  /*bcd0*/  FADD.FTZ R108, R108, R123 ;  /* 0x0000007b6c6c7221 */ /* 0x000fe40000010000 */
[----:B------:R-:W-:Y:S01]  /*bce0*/  FADD.FTZ R114, R114, R122 ;  /* 0x0000007a72727221 */ /* 0x000fe20000010000 */
[----:B------:R-:W-:Y:S01]  /*bcf0*/  MUFU.EX2 R203, R203 ;  /* 0x000000cb00cb7308 */ /* 0x000fe20000000800 */
[----:B------:R-:W-:-:S02]  /*bd00*/  FADD.FTZ R112, R112, R118 ;  /* 0x0000007670707221 */ /* 0x000fc40000010000 */
[----:B----4-:R-:W-:Y:S01]  /*bd10*/  F2FP.PACK_AB R32, R131, R130 ;  /* 0x000000828320723e */ /* 0x010fe200000000ff */
[C---:B------:R-:W-:Y:S01]  /*bd20*/  HMMA.16816.F32 R12, R44.reuse, R34, R12 ;  /* 0x000000222c0c723c */ /* 0x040fe2000000180c */
[----:B------:R-:W-:Y:S02]  /*bd30*/  FADD.FTZ R110, R110, R124 ;  /* 0x0000007c6e6e7221 */ /* 0x000fe40000010000 */
[----:B------:R-:W-:Y:S01]  /*bd40*/  FADD.FTZ R108, R56, R108 ;  /* 0x0000006c386c7221 */ /* 0x000fe20000010000 */
[----:B------:R-:W2:Y:S01]  /*bd50*/  MUFU.EX2 R245, R245 ;  /* 0x000000f500f57308 */ /* 0x000ea20000000800 */
[----:B-1----:R-:W-:Y:S01]  /*bd60*/  F2FP.PACK_AB R33, R192, R193 ;  /* 0x000000c1c021723e */ /* 0x002fe200000000ff */
[----:B------:R-:W-:Y:S02]  /*bd70*/  FADD.FTZ R114, R119, R114 ;  /* 0x0000007277727221 */ /* 0x000fe40000010000 */
[----:B------:R-:W-:Y:S01]  /*bd80*/  HMMA.16816.F32 R16, R44, R36, R16 ;  /* 0x000000242c10723c */ /* 0x000fe20000001810 */
[----:B------:R-:W-:-:S02]  /*bd90*/  FADD.FTZ R112, R102, R112 ;  /* 0x0000007066707221 */ /* 0x000fc40000010000 */
[----:B------:R-:W-:Y:S01]  /*bda0*/  FADD.FTZ R110, R75, R110 ;  /* 0x0000006e4b6e7221 */ /* 0x000fe20000010000 */
[----:B------:R-:W-:Y:S01]  /*bdb0*/  MUFU.EX2 R249, R249 ;  /* 0x000000f900f97308 */ /* 0x000fe20000000800 */
[----:B------:R-:W-:Y:S01]  /*bdc0*/  FADD.FTZ R108, R0, R108 ;  /* 0x0000006c006c7221 */ /* 0x000fe20000010000 */
[----:B------:R-:W-:Y:S01]  /*bdd0*/  MOV R0, R103 ;  /* 0x0000006700007202 */ /* 0x000fe20000000f00 */
[----:B------:R-:W-:Y:S01]  /*bde0*/  FFMA.FTZ R36, R155, c[0x0][0x23c], -R251 ;  /* 0x00008f009b247a23 */ /* 0x000fe200000108fb */
[----:B------:R-:W-:Y:S01]  /*bdf0*/  HMMA.16816.F32 R20, R44, R38, R20 ;  /* 0x000000262c14723c */ /* 0x000fe20000001814 */
[----:B------:R-:W1:Y:S01]  /*be00*/  LDSM.16.MT88.4 R44, [R212+0x4800] ;  /* 0x00480000d42c783b */ /* 0x000e620000004200 */
[----:B------:R-:W-:Y:S02]  /*be10*/  FADD.FTZ R114, R120, R114 ;  /* 0x0000007278727221 */ /* 0x000fe40000010000 */
[----:B------:R3:W4:Y:S01]  /*be20*/  MUFU.EX2 R133, R36 ;  /* 0x0000002400857308 */ /* 0x0007220000000800 */
[----:B------:R-:W-:-:S02]  /*be30*/  FADD.FTZ R112, R101, R112 ;  /* 0x0000007065707221 */ /* 0x000fc40000010000 */
[----:B------:R-:W-:Y:S01]  /*be40*/  FADD.FTZ R110, R74, R110 ;  /* 0x0000006e4a6e7221 */ /* 0x000fe20000010000 */
[C---:B------:R-:W-:Y:S01]  /*be50*/  HMMA.16816.F32 R28, R52.reuse, R34, R28 ;  /* 0x00000022341c723c */ /* 0x040fe2000000181c */
[----:B------:R-:W-:Y:S01]  /*be60*/  FADD.FTZ R108, R2, R108 ;  /* 0x0000006c026c7221 */ /* 0x000fe20000010000 */
[----:B------:R-:W-:Y:S01]  /*be70*/  MOV R2, R104 ;  /* 0x0000006800027202 */ /* 0x000fe20000000f00 */
[----:B------:R-:W-:Y:S01]  /*be80*/  FADD.FTZ R114, R121, R114 ;  /* 0x0000007279727221 */ /* 0x000fe20000010000 */
[----:B------:R-:W-:Y:S01]  /*be90*/  MUFU.EX2 R246, R246 ;  /* 0x000000f600f67308 */ /* 0x000fe20000000800 */
[----:B------:R-:W-:Y:S02]  /*bea0*/  FADD.FTZ R112, R100, R112 ;  /* 0x0000007064707221 */ /* 0x000fe40000010000 */
[----:B------:R-:W-:Y:S01]  /*beb0*/  F2FP.PACK_AB R34, R172, R165 ;  /* 0x000000a5ac22723e */ /* 0x000fe200000000ff */
[----:B------:R-:W-:Y:S01]  /*bec0*/  HMMA.16816.F32 R4, R52, R38, R4 ;  /* 0x000000263404723c */ /* 0x000fe20000001804 */
[----:B--2---:R-:W-:Y:S01]  /*bed0*/  F2FP.PACK_AB R35, R245, R203 ;  /* 0x000000cbf523723e */ /* 0x004fe200000000ff */
[----:B------:R-:W-:-:S02]  /*bee0*/  FADD.FTZ R110, R73, R110 ;  /* 0x0000006e496e7221 */ /* 0x000fc40000010000 */
[----:B---3--:R-:W-:Y:S01]  /*bef0*/  FFMA.FTZ R36, R154, c[0x0][0x23c], -R251 ;  /* 0x00008f009a247a23 */ /* 0x008fe200000108fb */
[----:B------:R-:W-:Y:S01]  /*bf00*/  MUFU.EX2 R200, R200 ;  /* 0x000000c800c87308 */ /* 0x000fe20000000800 */
[----:B------:R-:W-:Y:S01]  /*bf10*/  FADD.FTZ R108, R3, R108 ;  /* 0x0000006c036c7221 */ /* 0x000fe20000010000 */
[----:B------:R-:W-:Y:S01]  /*bf20*/  F2FP.PACK_AB R52, R98, R99 ;  /* 0x000000636234723e */ /* 0x000fe200000000ff */
[C---:B------:R-:W-:Y:S01]  /*bf30*/  HMMA.16816.F32 R16, R32.reuse, R48, R16 ;  /* 0x000000302010723c */ /* 0x040fe20000001810 */
[----:B------:R-:W-:Y:S01]  /*bf40*/  F2FP.PACK_AB R53, R71, R72 ;  /* 0x000000484735723e */ /* 0x000fe200000000ff */
[----:B------:R-:W-:Y:S01]  /*bf50*/  FADD.FTZ R114, R127, R114 ;  /* 0x000000727f727221 */ /* 0x000fe20000010000 */
[----:B------:R-:W-:Y:S01]  /*bf60*/  F2FP.PACK_AB R54, R96, R97 ;  /* 0x000000616036723e */ /* 0x000fe200000000ff */
[----:B------:R-:W-:Y:S01]  /*bf70*/  FADD.FTZ R112, R99, R112 ;  /* 0x0000007063707221 */ /* 0x000fe20000010000 */
[----:B------:R2:W3:Y:S01]  /*bf80*/  MUFU.EX2 R134, R36 ;  /* 0x0000002400867308 */ /* 0x0004e20000000800 */
[----:B------:R-:W-:Y:S01]  /*bf90*/  F2FP.PACK_AB R55, R69, R70 ;  /* 0x000000464537723e */ /* 0x000fe200000000ff */
[----:B------:R-:W-:Y:S01]  /*bfa0*/  FADD.FTZ R110, R72, R110 ;  /* 0x0000006e486e7221 */ /* 0x000fe20000010000 */
[----:B------:R-:W-:Y:S01]  /*bfb0*/  HMMA.16816.F32 R20, R32, R50, R20 ;  /* 0x000000322014723c */ /* 0x000fe20000001814 */
[----:B------:R-:W-:Y:S01]  /*bfc0*/  FADD.FTZ R108, R130, R108 ;  /* 0x0000006c826c7221 */ /* 0x000fe20000010000 */
[----:B----4-:R-:W-:Y:S01]  /*bfd0*/  MOV R239, R133 ;  /* 0x0000008500ef7202 */ /* 0x010fe20000000f00 */
[----:B------:R-:W-:Y:S01]  /*bfe0*/  FADD.FTZ R114, R193, R114 ;  /* 0x00000072c1727221 */ /* 0x000fe20000010000 */
[----:B------:R-:W-:Y:S01]  /*bff0*/  MOV R3, R105 ;  /* 0x0000006900037202 */ /* 0x000fe20000000f00 */
[----:B------:R-:W4:Y:S01]  /*c000*/  MUFU.EX2 R194, R194 ;  /* 0x000000c200c27308 */ /* 0x000f220000000800 */
[----:B------:R-:W-:-:S02]  /*c010*/  FADD.FTZ R112, R98, R112 ;  /* 0x0000007062707221 */ /* 0x000fc40000010000 */
[----:B------:R-:W-:Y:S01]  /*c020*/  HMMA.16816.F32 R40, R52, R48, R40 ;  /* 0x000000303428723c */ /* 0x000fe20000001828 */
[----:B------:R-:W-:Y:S02]  /*c030*/  FADD.FTZ R110, R71, R110 ;  /* 0x0000006e476e7221 */ /* 0x000fe40000010000 */
[----:B------:R-:W-:Y:S01]  /*c040*/  FADD.FTZ R108, R131, R108 ;  /* 0x0000006c836c7221 */ /* 0x000fe20000010000 */
[----:B--2---:R-:W-:Y:S01]  /*c050*/  LDSM.16.MT88.4 R36, [R211+0x4c00] ;  /* 0x004c0000d324783b */ /* 0x004fe20000004200 */
[----:B------:R-:W-:Y:S01]  /*c060*/  MUFU.EX2 R202, R202 ;  /* 0x000000ca00ca7308 */ /* 0x000fe20000000800 */
[----:B------:R-:W-:Y:S02]  /*c070*/  FADD.FTZ R114, R192, R114 ;  /* 0x00000072c0727221 */ /* 0x000fe40000010000 */
[----:B-1----:R-:W-:Y:S01]  /*c080*/  HMMA.16816.F32 R8, R32, R44, R8 ;  /* 0x0000002c2008723c */ /* 0x002fe20000001808 */
[----:B------:R-:W-:Y:S01]  /*c090*/  FADD.FTZ R112, R97, R112 ;  /* 0x0000007061707221 */ /* 0x000fe20000010000 */
[----:B---3--:R-:W-:Y:S01]  /*c0a0*/  MOV R244, R134 ;  /* 0x0000008600f47202 */ /* 0x008fe20000000f00 */
[----:B------:R-:W-:-:S02]  /*c0b0*/  FADD.FTZ R110, R70, R110 ;  /* 0x0000006e466e7221 */ /* 0x000fc40000010000 */
[----:B------:R-:W-:Y:S01]  /*c0c0*/  FADD.FTZ R108, R165, R108 ;  /* 0x0000006ca56c7221 */ /* 0x000fe20000010000 */
[----:B------:R-:W1:Y:S01]  /*c0d0*/  MUFU.EX2 R196, R196 ;  /* 0x000000c400c47308 */ /* 0x000e620000000800 */
[----:B------:R-:W-:Y:S01]  /*c0e0*/  FADD.FTZ R114, R203, R114 ;  /* 0x00000072cb727221 */ /* 0x000fe20000010000 */
[----:B------:R-:W-:Y:S01]  /*c0f0*/  HMMA.16816.F32 R12, R32, R46, R12 ;  /* 0x0000002e200c723c */ /* 0x000fe2000000180c */
[----:B------:R-:W2:Y:S01]  /*c100*/  LDSM.16.MT88.4 R32, [R212+0x4c00] ;  /* 0x004c0000d420783b */ /* 0x000ea20000004200 */
[--C-:B------:R-:W-:Y:S02]  /*c110*/  FFMA.FTZ R171, R171, c[0x0][0x23c], -R251.reuse ;  /* 0x00008f00abab7a23 */ /* 0x100fe400000108fb */
[--C-:B------:R-:W-:Y:S02]  /*c120*/  FFMA.FTZ R184, R184, c[0x0][0x23c], -R251.reuse ;  /* 0x00008f00b8b87a23 */ /* 0x100fe400000108fb */
[----:B------:R-:W-:Y:S01]  /*c130*/  MUFU.EX2 R198, R198 ;  /* 0x000000c600c67308 */ /* 0x000fe20000000800 */
[--C-:B------:R-:W-:Y:S01]  /*c140*/  FFMA.FTZ R179, R179, c[0x0][0x23c], -R251.reuse ;  /* 0x00008f00b3b37a23 */ /* 0x100fe200000108fb */
[----:B------:R-:W-:Y:S01]  /*c150*/  HMMA.16816.F32 R24, R52, R44, R24 ;  /* 0x0000002c3418723c */ /* 0x000fe20000001818 */
[----:B------:R-:W-:-:S02]  /*c160*/  FFMA.FTZ R187, R187, c[0x0][0x23c], -R251 ;  /* 0x00008f00bbbb7a23 */ /* 0x000fc400000108fb */
[--C-:B------:R-:W-:Y:S02]  /*c170*/  FFMA.FTZ R167, R167, c[0x0][0x23c], -R243.reuse ;  /* 0x00008f00a7a77a23 */ /* 0x100fe400000108f3 */
[----:B------:R-:W-:Y:S01]  /*c180*/  FFMA.FTZ R166, R166, c[0x0][0x23c], -R243 ;  /* 0x00008f00a6a67a23 */ /* 0x000fe200000108f3 */
[----:B------:R-:W-:Y:S01]  /*c190*/  MUFU.EX2 R197, R197 ;  /* 0x000000c500c57308 */ /* 0x000fe20000000800 */
[----:B------:R-:W-:Y:S01]  /*c1a0*/  FFMA.FTZ R44, R153, c[0x0][0x23c], -R157 ;  /* 0x00008f00992c7a23 */ /* 0x000fe2000001089d */
[C---:B------:R-:W-:Y:S01]  /*c1b0*/  HMMA.16816.F32 R28, R52.reuse, R46, R28 ;  /* 0x0000002e341c723c */ /* 0x040fe2000000181c */
[----:B----4-:R-:W-:Y:S01]  /*c1c0*/  F2FP.PACK_AB R45, R194, R200 ;  /* 0x000000c8c22d723e */ /* 0x010fe200000000ff */
[--C-:B------:R-:W-:Y:S02]  /*c1d0*/  FFMA.FTZ R169, R169, c[0x0][0x23c], -R243.reuse ;  /* 0x00008f00a9a97a23 */ /* 0x100fe400000108f3 */
[----:B------:R-:W-:Y:S02]  /*c1e0*/  FFMA.FTZ R174, R174, c[0x0][0x23c], -R243 ;  /* 0x00008f00aeae7a23 */ /* 0x000fe400000108f3 */
[----:B------:R3:W-:Y:S01]  /*c1f0*/  MUFU.EX2 R135, R44 ;  /* 0x0000002c00877308 */ /* 0x0007e20000000800 */
[----:B------:R-:W-:Y:S01]  /*c200*/  F2FP.PACK_AB R46, R134, R133 ;  /* 0x00000085862e723e */ /* 0x000fe200000000ff */
[----:B------:R-:W-:Y:S01]  /*c210*/  HMMA.16816.F32 R4, R52, R50, R4 ;  /* 0x000000323404723c */ /* 0x000fe20000001804 */
[----:B-1----:R-:W-:Y:S01]  /*c220*/  F2FP.PACK_AB R47, R196, R202 ;  /* 0x000000cac42f723e */ /* 0x002fe200000000ff */
[----:B------:R-:W1:Y:S01]  /*c230*/  LDSM.16.MT88.4 R48, [R211+0x5000] ;  /* 0x00500000d330783b */ /* 0x000e620000004200 */
[----:B------:R-:W-:-:S02]  /*c240*/  FADD.FTZ R112, R96, R112 ;  /* 0x0000007060707221 */ /* 0x000fc40000010000 */
[----:B------:R-:W-:Y:S01]  /*c250*/  FADD.FTZ R110, R69, R110 ;  /* 0x0000006e456e7221 */ /* 0x000fe20000010000 */
[----:B------:R-:W-:Y:S01]  /*c260*/  MUFU.EX2 R240, R240 ;  /* 0x000000f000f07308 */ /* 0x000fe20000000800 */
[----:B------:R-:W-:Y:S01]  /*c270*/  F2FP.PACK_AB R52, R94, R95 ;  /* 0x0000005f5e34723e */ /* 0x000fe200000000ff */
[----:B------:R-:W-:Y:S01]  /*c280*/  FADD.FTZ R108, R172, R108 ;  /* 0x0000006cac6c7221 */ /* 0x000fe20000010000 */
[----:B------:R-:W-:Y:S01]  /*c290*/  F2FP.PACK_AB R53, R67, R68 ;  /* 0x000000444335723e */ /* 0x000fe200000000ff */
[----:B------:R-:W-:Y:S01]  /*c2a0*/  FADD.FTZ R114, R245, R114 ;  /* 0x00000072f5727221 */ /* 0x000fe20000010000 */
[----:B------:R-:W-:Y:S01]  /*c2b0*/  F2FP.PACK_AB R54, R92, R93 ;  /* 0x0000005d5c36723e */ /* 0x000fe200000000ff */
[----:B------:R-:W-:Y:S01]  /*c2c0*/  FADD.FTZ R112, R95, R112 ;  /* 0x000000705f707221 */ /* 0x000fe20000010000 */
[----:B------:R-:W-:Y:S01]  /*c2d0*/  F2FP.PACK_AB R55, R65, R66 ;  /* 0x000000424137723e */ /* 0x000fe200000000ff */
[----:B------:R-:W-:Y:S01]  /*c2e0*/  MUFU.EX2 R235, R235 ;  /* 0x000000eb00eb7308 */ /* 0x000fe20000000800 */
[----:B---3--:R-:W-:Y:S01]  /*c2f0*/  F2FP.PACK_AB R44, R246, R249 ;  /* 0x000000f9f62c723e */ /* 0x008fe200000000ff */
[----:B------:R-:W-:-:S02]  /*c300*/  FADD.FTZ R110, R68, R110 ;  /* 0x0000006e446e7221 */ /* 0x000fc40000010000 */
[----:B------:R-:W-:Y:S02]  /*c310*/  FADD.FTZ R108, R249, R108 ;  /* 0x0000006cf96c7221 */ /* 0x000fe40000010000 */
[-C--:B--2---:R-:W-:Y:S01]  /*c320*/  HMMA.16816.F32 R24, R52, R32.reuse, R24 ;  /* 0x000000203418723c */ /* 0x084fe20000001818 */
[----:B------:R-:W-:Y:S01]  /*c330*/  FADD.FTZ R114, R200, R114 ;  /* 0x00000072c8727221 */ /* 0x000fe20000010000 */
[----:B------:R-:W-:Y:S01]  /*c340*/  MUFU.EX2 R191, R191 ;  /* 0x000000bf00bf7308 */ /* 0x000fe20000000800 */
[----:B------:R-:W-:Y:S02]  /*c350*/  FFMA.FTZ R252, R252, c[0x0][0x23c], -R157 ;  /* 0x00008f00fcfc7a23 */ /* 0x000fe4000001089d */
[----:B------:R-:W-:Y:S02]  /*c360*/  FADD.FTZ R112, R94, R112 ;  /* 0x000000705e707221 */ /* 0x000fe40000010000 */
[----:B------:R-:W-:Y:S01]  /*c370*/  FADD.FTZ R110, R67, R110 ;  /* 0x0000006e436e7221 */ /* 0x000fe20000010000 */
[----:B------:R-:W-:Y:S01]  /*c380*/  HMMA.16816.F32 R8, R44, R32, R8 ;  /* 0x000000202c08723c */ /* 0x000fe20000001808 */
[----:B------:R-:W-:Y:S01]  /*c390*/  FADD.FTZ R108, R246, R108 ;  /* 0x0000006cf66c7221 */ /* 0x000fe20000010000 */
[----:B------:R-:W2:Y:S01]  /*c3a0*/  MUFU.EX2 R186, R186 ;  /* 0x000000ba00ba7308 */ /* 0x000ea20000000800 */
[----:B------:R-:W-:-:S02]  /*c3b0*/  FADD.FTZ R114, R194, R114 ;  /* 0x00000072c2727221 */ /* 0x000fc40000010000 */
[--C-:B------:R-:W-:Y:S02]  /*c3c0*/  FFMA.FTZ R250, R250, c[0x0][0x23c], -R157.reuse ;  /* 0x00008f00fafa7a23 */ /* 0x100fe4000001089d */
[----:B------:R-:W-:Y:S01]  /*c3d0*/  FFMA.FTZ R32, R159, c[0x0][0x23c], -R157 ;  /* 0x00008f009f207a23 */ /* 0x000fe2000001089d */
[C---:B------:R-:W-:Y:S01]  /*c3e0*/  HMMA.16816.F32 R12, R44.reuse, R34, R12 ;  /* 0x000000222c0c723c */ /* 0x040fe2000000180c */
[--C-:B------:R-:W-:Y:S01]  /*c3f0*/  FFMA.FTZ R190, R190, c[0x0][0x23c], -R251.reuse ;  /* 0x00008f00bebe7a23 */ /* 0x100fe200000108fb */
[----:B------:R-:W-:Y:S01]  /*c400*/  MUFU.EX2 R178, R178 ;  /* 0x000000b200b27308 */ /* 0x000fe20000000800 */
[--C-:B------:R-:W-:Y:S02]  /*c410*/  FFMA.FTZ R199, R199, c[0x0][0x23c], -R251.reuse ;  /* 0x00008f00c7c77a23 */ /* 0x100fe400000108fb */
[--C-:B------:R-:W-:Y:S02]  /*c420*/  FFMA.FTZ R247, R247, c[0x0][0x23c], -R251.reuse ;  /* 0x00008f00f7f77a23 */ /* 0x100fe400000108fb */
[----:B------:R-:W-:Y:S01]  /*c430*/  FFMA.FTZ R248, R248, c[0x0][0x23c], -R251 ;  /* 0x00008f00f8f87a23 */ /* 0x000fe200000108fb */
[----:B------:R-:W-:Y:S01]  /*c440*/  HMMA.16816.F32 R16, R44, R36, R16 ;  /* 0x000000242c10723c */ /* 0x000fe20000001810 */
[----:B------:R-:W-:Y:S01]  /*c450*/  FADD.FTZ R112, R93, R112 ;  /* 0x000000705d707221 */ /* 0x000fe20000010000 */
[----:B------:R-:W3:Y:S01]  /*c460*/  MUFU.EX2 R175, R175 ;  /* 0x000000af00af7308 */ /* 0x000ee20000000800 */
[----:B--2---:R-:W-:Y:S01]  /*c470*/  F2FP.PACK_AB R33, R186, R191 ;  /* 0x000000bfba21723e */ /* 0x004fe200000000ff */
[----:B------:R-:W-:-:S02]  /*c480*/  FADD.FTZ R110, R66, R110 ;  /* 0x0000006e426e7221 */ /* 0x000fc40000010000 */
[----:B------:R-:W-:Y:S02]  /*c490*/  FADD.FTZ R108, R239, R108 ;  /* 0x0000006cef6c7221 */ /* 0x000fe40000010000 */
[----:B------:R-:W-:Y:S01]  /*c4a0*/  HMMA.16816.F32 R20, R44, R38, R20 ;  /* 0x000000262c14723c */ /* 0x000fe20000001814 */
[----:B------:R-:W2:Y:S01]  /*c4b0*/  LDSM.16.MT88.4 R44, [R212+0x5000] ;  /* 0x00500000d42c783b */ /* 0x000ea20000004200 */
[----:B------:R4:W5:Y:S01]  /*c4c0*/  MUFU.EX2 R132, R32 ;  /* 0x0000002000847308 */ /* 0x0009620000000800 */
[----:B------:R-:W-:Y:S02]  /*c4d0*/  FADD.FTZ R114, R202, R114 ;  /* 0x00000072ca727221 */ /* 0x000fe40000010000 */
[----:B------:R-:W-:Y:S02]  /*c4e0*/  FADD.FTZ R112, R92, R112 ;  /* 0x000000705c707221 */ /* 0x000fe40000010000 */
[----:B------:R-:W-:Y:S01]  /*c4f0*/  FADD.FTZ R110, R65, R110 ;  /* 0x0000006e416e7221 */ /* 0x000fe20000010000 */
[----:B------:R-:W-:Y:S01]  /*c500*/  HMMA.16816.F32 R28, R52, R34, R28 ;  /* 0x00000022341c723c */ /* 0x000fe2000000181c */
[----:B------:R-:W-:Y:S01]  /*c510*/  FADD.FTZ R108, R244, R108 ;  /* 0x0000006cf46c7221 */ /* 0x000fe20000010000 */
[----:B------:R-:W1:Y:S01]  /*c520*/  MUFU.EX2 R90, R90 ;  /* 0x0000005a005a7308 */ /* 0x000e620000000800 */
[----:B------:R-:W-:-:S02]  /*c530*/  FADD.FTZ R114, R196, R114 ;  /* 0x00000072c4727221 */ /* 0x000fc40000010000 */
[--C-:B------:R-:W-:Y:S02]  /*c540*/  FFMA.FTZ R234, R234, c[0x0][0x23c], -R243.reuse ;  /* 0x00008f00eaea7a23 */ /* 0x100fe400000108f3 */
[----:B------:R-:W-:Y:S01]  /*c550*/  F2FP.PACK_AB R34, R235, R240 ;  /* 0x000000f0eb22723e */ /* 0x000fe200000000ff */
[C---:B------:R-:W-:Y:S01]  /*c560*/  HMMA.16816.F32 R40, R52.reuse, R36, R40 ;  /* 0x000000243428723c */ /* 0x040fe20000001828 */
[----:B---3--:R-:W-:Y:S01]  /*c570*/  F2FP.PACK_AB R35, R175, R178 ;  /* 0x000000b2af23723e */ /* 0x008fe200000000ff */
[----:B------:R-:W-:Y:S01]  /*c580*/  MUFU.EX2 R89, R89 ;  /* 0x0000005900597308 */ /* 0x000fe20000000800 */
[----:B----4-:R-:W-:Y:S01]  /*c590*/  F2FP.PACK_AB R32, R197, R198 ;  /* 0x000000c6c520723e */ /* 0x010fe200000000ff */
[--C-:B------:R-:W-:Y:S01]  /*c5a0*/  FFMA.FTZ R241, R241, c[0x0][0x23c], -R243.reuse ;  /* 0x00008f00f1f17a23 */ /* 0x100fe200000108f3 */
[----:B-----5:R-:W-:Y:S01]  /*c5b0*/  MOV R251, R132 ;  /* 0x0000008400fb7202 */ /* 0x020fe20000000f00 */
[--C-:B------:R-:W-:Y:S02]  /*c5c0*/  FFMA.FTZ R132, R177, c[0x0][0x23c], -R243.reuse ;  /* 0x00008f00b1847a23 */ /* 0x100fe400000108f3 */
[----:B------:R-:W-:Y:S01]  /*c5d0*/  HMMA.16816.F32 R4, R52, R38, R4 ;  /* 0x000000263404723c */ /* 0x000fe20000001804 */
[----:B------:R-:W-:Y:S01]  /*c5e0*/  LDSM.16.MT88.4 R36, [R211+0x5400] ;  /* 0x00540000d324783b */ /* 0x000fe20000004200 */
[----:B------:R-:W3:Y:S01]  /*c5f0*/  MUFU.EX2 R88, R88 ;  /* 0x0000005800587308 */ /* 0x000ee20000000800 */
[----:B------:R-:W-:Y:S01]  /*c600*/  FFMA.FTZ R242, R242, c[0x0][0x23c], -R243 ;  /* 0x00008f00f2f27a23 */ /* 0x000fe200000108f3 */
[----:B------:R-:W-:Y:S01]  /*c610*/  MOV R243, R135 ;  /* 0x0000008700f37202 */ /* 0x000fe20000000f00 */
[----:B------:R-:W-:-:S02]  /*c620*/  FADD.FTZ R112, R91, R112 ;  /* 0x000000705b707221 */ /* 0x000fc40000010000 */
[----:B-1----:R-:W-:Y:S01]  /*c630*/  F2FP.PACK_AB R52, R90, R91 ;  /* 0x0000005b5a34723e */ /* 0x002fe200000000ff */
[C---:B------:R-:W-:Y:S01]  /*c640*/  HMMA.16816.F32 R16, R32.reuse, R48, R16 ;  /* 0x000000302010723c */ /* 0x040fe20000001810 */
[----:B------:R-:W-:Y:S01]  /*c650*/  FADD.FTZ R108, R198, R108 ;  /* 0x0000006cc66c7221 */ /* 0x000fe20000010000 */
[----:B------:R-:W1:Y:S01]  /*c660*/  MUFU.EX2 R64, R64 ;  /* 0x0000004000407308 */ /* 0x000e620000000800 */
[----:B------:R-:W-:Y:S02]  /*c670*/  FADD.FTZ R114, R191, R114 ;  /* 0x00000072bf727221 */ /* 0x000fe40000010000 */
[----:B------:R-:W-:Y:S02]  /*c680*/  FADD.FTZ R112, R90, R112 ;  /* 0x000000705a707221 */ /* 0x000fe40000010000 */
[----:B------:R-:W-:Y:S01]  /*c690*/  FADD.FTZ R108, R197, R108 ;  /* 0x0000006cc56c7221 */ /* 0x000fe20000010000 */
[----:B------:R-:W-:Y:S01]  /*c6a0*/  HMMA.16816.F32 R20, R32, R50, R20 ;  /* 0x000000322014723c */ /* 0x000fe20000001814 */
[----:B------:R-:W-:Y:S01]  /*c6b0*/  FADD.FTZ R114, R186, R114 ;  /* 0x00000072ba727221 */ /* 0x000fe20000010000 */
[----:B------:R-:W4:Y:S01]  /*c6c0*/  MUFU.EX2 R63, R63 ;  /* 0x0000003f003f7308 */ /* 0x000f220000000800 */
[----:B---3--:R-:W-:Y:S01]  /*c6d0*/  F2FP.PACK_AB R54, R88, R89 ;  /* 0x000000595836723e */ /* 0x008fe200000000ff */
[----:B------:R-:W-:-:S02]  /*c6e0*/  FADD.FTZ R112, R89, R112 ;  /* 0x0000007059707221 */ /* 0x000fc40000010000 */
[----:B------:R-:W-:Y:S02]  /*c6f0*/  FADD.FTZ R108, R240, R108 ;  /* 0x0000006cf06c7221 */ /* 0x000fe40000010000 */
[C---:B--2---:R-:W-:Y:S01]  /*c700*/  HMMA.16816.F32 R8, R32.reuse, R44, R8 ;  /* 0x0000002c2008723c */ /* 0x044fe20000001808 */
[----:B------:R-:W-:Y:S01]  /*c710*/  FADD.FTZ R114, R178, R114 ;  /* 0x00000072b2727221 */ /* 0x000fe20000010000 */
[----:B------:R-:W2:Y:S01]  /*c720*/  MUFU.EX2 R62, R62 ;  /* 0x0000003e003e7308 */ /* 0x000ea20000000800 */
[----:B-1----:R-:W-:Y:S02]  /*c730*/  FADD.FTZ R110, R64, R110 ;  /* 0x0000006e406e7221 */ /* 0x002fe40000010000 */
[--C-:B------:R-:W-:Y:S02]  /*c740*/  FFMA.FTZ R189, R189, c[0x0][0x23c], -R157.reuse ;  /* 0x00008f00bdbd7a23 */ /* 0x100fe4000001089d */
[----:B------:R-:W-:Y:S01]  /*c750*/  FFMA.FTZ R201, R201, c[0x0][0x23c], -R157 ;  /* 0x00008f00c9c97a23 */ /* 0x000fe2000001089d */
[----:B------:R-:W-:Y:S01]  /*c760*/  HMMA.16816.F32 R12, R32, R46, R12 ;  /* 0x0000002e200c723c */ /* 0x000fe2000000180c */
[----:B------:R-:W1:Y:S01]  /*c770*/  LDSM.16.MT88.4 R32, [R212+0x5400] ;  /* 0x00540000d420783b */ /* 0x000e620000004200 */
[----:B------:R-:W3:Y:S01]  /*c780*/  MUFU.EX2 R61, R61 ;  /* 0x0000003d003d7308 */ /* 0x000ee20000000800 */
[C---:B----4-:R-:W-:Y:S01]  /*c790*/  F2FP.PACK_AB R53, R63.reuse, R64 ;  /* 0x000000403f35723e */ /* 0x050fe200000000ff */
[----:B------:R-:W-:-:S02]  /*c7a0*/  FADD.FTZ R110, R63, R110 ;  /* 0x0000006e3f6e7221 */ /* 0x000fc40000010000 */
[----:B------:R-:W-:Y:S02]  /*c7b0*/  FADD.FTZ R112, R88, R112 ;  /* 0x0000007058707221 */ /* 0x000fe40000010000 */
[----:B------:R-:W-:Y:S02]  /*c7c0*/  FADD.FTZ R108, R235, R108 ;  /* 0x0000006ceb6c7221 */ /* 0x000fe40000010000 */
[----:B------:R-:W4:Y:S01]  /*c7d0*/  MUFU.EX2 R188, R188 ;  /* 0x000000bc00bc7308 */ /* 0x000f220000000800 */
[----:B--2---:R-:W-:Y:S02]  /*c7e0*/  FADD.FTZ R110, R62, R110 ;  /* 0x0000006e3e6e7221 */ /* 0x004fe40000010000 */
[----:B------:R-:W-:Y:S02]  /*c7f0*/  FADD.FTZ R114, R175, R114 ;  /* 0x00000072af727221 */ /* 0x000fe40000010000 */
[--C-:B------:R-:W-:Y:S02]  /*c800*/  FFMA.FTZ R142, R158, c[0x0][0x23c], -R157.reuse ;  /* 0x00008f009e8e7a23 */ /* 0x100fe4000001089d */
[----:B------:R-:W-:Y:S01]  /*c810*/  FFMA.FTZ R141, R156, c[0x0][0x23c], -R157 ;  /* 0x00008f009c8d7a23 */ /* 0x000fe2000001089d */
[----:B------:R-:W2:Y:S01]  /*c820*/  MUFU.EX2 R176, R176 ;  /* 0x000000b000b07308 */ /* 0x000ea20000000800 */
[C---:B---3--:R-:W-:Y:S01]  /*c830*/  F2FP.PACK_AB R55, R61.reuse, R62 ;  /* 0x0000003e3d37723e */ /* 0x048fe200000000ff */
[----:B------:R-:W-:-:S06]  /*c840*/  FADD.FTZ R110, R61, R110 ;  /* 0x0000006e3d6e7221 */ /* 0x000fcc0000010000 */
[----:B------:R-:W3:Y:S01]  /*c850*/  MUFU.EX2 R185, R185 ;  /* 0x000000b900b97308 */ /* 0x000ee20000000800 */
[----:B------:R-:W-:Y:S01]  /*c860*/  HMMA.16816.F32 R40, R52, R48, R40 ;  /* 0x000000303428723c */ /* 0x000fe20000001828 */
[----:B----4-:R-:W-:-:S06]  /*c870*/  FADD.FTZ R108, R188, R108 ;  /* 0x0000006cbc6c7221 */ /* 0x010fcc0000010000 */
[----:B------:R-:W4:Y:S01]  /*c880*/  MUFU.EX2 R195, R195 ;  /* 0x000000c300c37308 */ /* 0x000f220000000800 */
[----:B------:R-:W-:Y:S01]  /*c890*/  HMMA.16816.F32 R4, R52, R50, R4 ;  /* 0x000000323404723c */ /* 0x000fe20000001804 */
[C---:B--2---:R-:W-:Y:S01]  /*c8a0*/  F2FP.PACK_AB R48, R176.reuse, R188 ;  /* 0x000000bcb030723e */ /* 0x044fe200000000ff */
[----:B------:R-:W-:-:S05]  /*c8b0*/  FADD.FTZ R108, R176, R108 ;  /* 0x0000006cb06c7221 */ /* 0x000fca0000010000 */
[----:B------:R-:W2:Y:S01]  /*c8c0*/  MUFU.EX2 R173, R173 ;  /* 0x000000ad00ad7308 */ /* 0x000ea20000000800 */
[----:B------:R-:W-:Y:S01]  /*c8d0*/  HMMA.16816.F32 R24, R52, R44, R24 ;  /* 0x0000002c3418723c */ /* 0x000fe20000001818 */
[----:B---3--:R-:W-:-:S06]  /*c8e0*/  FADD.FTZ R108, R185, R108 ;  /* 0x0000006cb96c7221 */ /* 0x008fcc0000010000 */
[----:B------:R-:W3:Y:S01]  /*c8f0*/  MUFU.EX2 R164, R164 ;  /* 0x000000a400a47308 */ /* 0x000ee20000000800 */
[C---:B----4-:R-:W-:Y:S01]  /*c900*/  F2FP.PACK_AB R50, R195.reuse, R185 ;  /* 0x000000b9c332723e */ /* 0x050fe200000000ff */
[----:B------:R-:W-:Y:S01]  /*c910*/  HMMA.16816.F32 R28, R52, R46, R28 ;  /* 0x0000002e341c723c */ /* 0x000fe2000000181c */
[----:B------:R-:W4:Y:S01]  /*c920*/  LDSM.16.MT88.4 R44, [R212+0x5800] ;  /* 0x00580000d42c783b */ /* 0x000f220000004200 */
[----:B------:R-:W-:-:S04]  /*c930*/  FADD.FTZ R108, R195, R108 ;  /* 0x0000006cc36c7221 */ /* 0x000fc80000010000 */
[----:B------:R-:W5:Y:S01]  /*c940*/  MUFU.EX2 R168, R168 ;  /* 0x000000a800a87308 */ /* 0x000f620000000800 */
[----:B--2---:R-:W-:-:S07]  /*c950*/  FADD.FTZ R114, R173, R114 ;  /* 0x00000072ad727221 */ /* 0x004fce0000010000 */
[----:B------:R-:W2:Y:S01]  /*c960*/  MUFU.EX2 R170, R170 ;  /* 0x000000aa00aa7308 */ /* 0x000ea20000000800 */
[C---:B---3--:R-:W-:Y:S01]  /*c970*/  F2FP.PACK_AB R49, R164.reuse, R173 ;  /* 0x000000ada431723e */ /* 0x048fe200000000ff */
[----:B------:R-:W-:-:S06]  /*c980*/  FADD.FTZ R114, R164, R114 ;  /* 0x00000072a4727221 */ /* 0x000fcc0000010000 */
[----:B------:R-:W3:Y:S01]  /*c990*/  MUFU.EX2 R87, R87 ;  /* 0x0000005700577308 */ /* 0x000ee20000000800 */
[----:B-----5:R-:W-:Y:S01]  /*c9a0*/  FADD.FTZ R114, R168, R114 ;  /* 0x00000072a8727221 */ /* 0x020fe20000010000 */
[----:B--2---:R-:W-:-:S06]  /*c9b0*/  F2FP.PACK_AB R51, R170, R168 ;  /* 0x000000a8aa33723e */ /* 0x004fcc00000000ff */
[----:B------:R-:W2:Y:S01]  /*c9c0*/  MUFU.EX2 R86, R86 ;  /* 0x0000005600567308 */ /* 0x000ea20000000800 */
[----:B------:R-:W-:Y:S01]  /*c9d0*/  FADD.FTZ R114, R170, R114 ;  /* 0x00000072aa727221 */ /* 0x000fe20000010000 */
[----:B-1----:R-:W-:Y:S01]  /*c9e0*/  HMMA.16816.F32 R8, R48, R32, R8 ;  /* 0x000000203008723c */ /* 0x002fe20000001808 */
[----:B---3--:R-:W-:-:S05]  /*c9f0*/  FADD.FTZ R112, R87, R112 ;  /* 0x0000007057707221 */ /* 0x008fca0000010000 */
[----:B------:R-:W1:Y:S02]  /*ca00*/  MUFU.EX2 R85, R85 ;  /* 0x0000005500557308 */ /* 0x000e640000000800 */
[C---:B------:R-:W-:Y:S06]  /*ca10*/  HMMA.16816.F32 R12, R48.reuse, R34, R12 ;  /* 0x00000022300c723c */ /* 0x040fec000000180c */
[----:B------:R-:W3:Y:S01]  /*ca20*/  MUFU.EX2 R84, R84 ;  /* 0x0000005400547308 */ /* 0x000ee20000000800 */
[C---:B--2---:R-:W-:Y:S01]  /*ca30*/  F2FP.PACK_AB R52, R86.reuse, R87 ;  /* 0x000000575634723e */ /* 0x044fe200000000ff */
[----:B------:R-:W-:Y:S01]  /*ca40*/  FADD.FTZ R112, R86, R112 ;  /* 0x0000007056707221 */ /* 0x000fe20000010000 */
[----:B------:R-:W-:Y:S05]  /*ca50*/  HMMA.16816.F32 R16, R48, R36, R16 ;  /* 0x000000243010723c */ /* 0x000fea0000001810 */
[----:B------:R-:W2:Y:S01]  /*ca60*/  MUFU.EX2 R60, R60 ;  /* 0x0000003c003c7308 */ /* 0x000ea20000000800 */
[----:B-1----:R-:W-:-:S02]  /*ca70*/  FADD.FTZ R112, R85, R112 ;  /* 0x0000007055707221 */ /* 0x002fc40000010000 */
[----:B------:R-:W-:Y:S01]  /*ca80*/  HMMA.16816.F32 R20, R48, R38, R20 ;  /* 0x000000263014723c */ /* 0x000fe20000001814 */
[----:B------:R-:W1:Y:S04]  /*ca90*/  LDSM.16.MT88.4 R48, [R211+0x5800] ;  /* 0x00580000d330783b */ /* 0x000e680000004200 */
[----:B------:R-:W5:Y:S01]  /*caa0*/  MUFU.EX2 R59, R59 ;  /* 0x0000003b003b7308 */ /* 0x000f620000000800 */
[C---:B---3--:R-:W-:Y:S01]  /*cab0*/  F2FP.PACK_AB R54, R84.reuse, R85 ;  /* 0x000000555436723e */ /* 0x048fe200000000ff */
[----:B------:R-:W-:-:S06]  /*cac0*/  FADD.FTZ R112, R84, R112 ;  /* 0x0000007054707221 */ /* 0x000fcc0000010000 */
[----:B------:R-:W3:Y:S01]  /*cad0*/  MUFU.EX2 R58, R58 ;  /* 0x0000003a003a7308 */ /* 0x000ee20000000800 */
[----:B--2---:R-:W-:-:S07]  /*cae0*/  FADD.FTZ R110, R60, R110 ;  /* 0x0000006e3c6e7221 */ /* 0x004fce0000010000 */
[----:B------:R-:W2:Y:S01]  /*caf0*/  MUFU.EX2 R57, R57 ;  /* 0x0000003900397308 */ /* 0x000ea20000000800 */
[C---:B-----5:R-:W-:Y:S01]  /*cb00*/  F2FP.PACK_AB R53, R59.reuse, R60 ;  /* 0x0000003c3b35723e */ /* 0x060fe200000000ff */
[----:B------:R-:W-:-:S06]  /*cb10*/  FADD.FTZ R110, R59, R110 ;  /* 0x0000006e3b6e7221 */ /* 0x000fcc0000010000 */
[----:B------:R-:W5:Y:S01]  /*cb20*/  MUFU.EX2 R171, R171 ;  /* 0x000000ab00ab7308 */ /* 0x000f620000000800 */
[----:B---3--:R-:W-:-:S07]  /*cb30*/  FADD.FTZ R110, R58, R110 ;  /* 0x0000006e3a6e7221 */ /* 0x008fce0000010000 */
[----:B------:R-:W3:Y:S01]  /*cb40*/  MUFU.EX2 R184, R184 ;  /* 0x000000b800b87308 */ /* 0x000ee20000000800 */
[C---:B--2---:R-:W-:Y:S01]  /*cb50*/  F2FP.PACK_AB R55, R57.reuse, R58 ;  /* 0x0000003a3937723e */ /* 0x044fe200000000ff */
[----:B------:R-:W-:-:S06]  /*cb60*/  FADD.FTZ R110, R57, R110 ;  /* 0x0000006e396e7221 */ /* 0x000fcc0000010000 */
[----:B------:R-:W2:Y:S01]  /*cb70*/  MUFU.EX2 R179, R179 ;  /* 0x000000b300b37308 */ /* 0x000ea20000000800 */
[----:B------:R-:W-:Y:S01]  /*cb80*/  HMMA.16816.F32 R24, R52, R32, R24 ;  /* 0x000000203418723c */ /* 0x000fe20000001818 */
[----:B-----5:R-:W-:-:S06]  /*cb90*/  FADD.FTZ R108, R171, R108 ;  /* 0x0000006cab6c7221 */ /* 0x020fcc0000010000 */
[----:B------:R-:W5:Y:S01]  /*cba0*/  MUFU.EX2 R187, R187 ;  /* 0x000000bb00bb7308 */ /* 0x000f620000000800 */
[----:B------:R-:W-:Y:S01]  /*cbb0*/  HMMA.16816.F32 R28, R52, R34, R28 ;  /* 0x00000022341c723c */ /* 0x000fe2000000181c */
[C---:B---3--:R-:W-:Y:S01]  /*cbc0*/  F2FP.PACK_AB R32, R184.reuse, R171 ;  /* 0x000000abb820723e */ /* 0x048fe200000000ff */
[----:B------:R-:W-:-:S05]  /*cbd0*/  FADD.FTZ R108, R184, R108 ;  /* 0x0000006cb86c7221 */ /* 0x000fca0000010000 */
[----:B------:R-:W3:Y:S01]  /*cbe0*/  MUFU.EX2 R167, R167 ;  /* 0x000000a700a77308 */ /* 0x000ee20000000800 */
[----:B------:R-:W-:Y:S01]  /*cbf0*/  HMMA.16816.F32 R40, R52, R36, R40 ;  /* 0x000000243428723c */ /* 0x000fe20000001828 */
[----:B--2---:R-:W-:-:S06]  /*cc00*/  FADD.FTZ R108, R179, R108 ;  /* 0x0000006cb36c7221 */ /* 0x004fcc0000010000 */
[----:B------:R-:W2:Y:S01]  /*cc10*/  MUFU.EX2 R166, R166 ;  /* 0x000000a600a67308 */ /* 0x000ea20000000800 */
[----:B------:R-:W-:Y:S01]  /*cc20*/  HMMA.16816.F32 R4, R52, R38, R4 ;  /* 0x000000263404723c */ /* 0x000fe20000001804 */
[C---:B-----5:R-:W-:Y:S01]  /*cc30*/  F2FP.PACK_AB R34, R187.reuse, R179 ;  /* 0x000000b3bb22723e */ /* 0x060fe200000000ff */
[----:B------:R-:W-:-:S05]  /*cc40*/  FADD.FTZ R108, R187, R108 ;  /* 0x0000006cbb6c7221 */ /* 0x000fca0000010000 */
[----:B------:R-:W5:Y:S01]  /*cc50*/  MUFU.EX2 R169, R169 ;  /* 0x000000a900a97308 */ /* 0x000f620000000800 */
[----:B---3--:R-:W-:-:S07]  /*cc60*/  FADD.FTZ R114, R167, R114 ;  /* 0x00000072a7727221 */ /* 0x008fce0000010000 */
[----:B------:R-:W3:Y:S01]  /*cc70*/  MUFU.EX2 R174, R174 ;  /* 0x000000ae00ae7308 */ /* 0x000ee20000000800 */
[C---:B--2---:R-:W-:Y:S01]  /*cc80*/  F2FP.PACK_AB R33, R166.reuse, R167 ;  /* 0x000000a7a621723e */ /* 0x044fe200000000ff */
[----:B------:R-:W-:-:S06]  /*cc90*/  FADD.FTZ R114, R166, R114 ;  /* 0x00000072a6727221 */ /* 0x000fcc0000010000 */
[----:B------:R-:W2:Y:S01]  /*cca0*/  MUFU.EX2 R83, R83 ;  /* 0x0000005300537308 */ /* 0x000ea20000000800 */
[----:B-----5:R-:W-:-:S07]  /*ccb0*/  FADD.FTZ R114, R169, R114 ;  /* 0x00000072a9727221 */ /* 0x020fce0000010000 */
[----:B------:R-:W5:Y:S01]  /*ccc0*/  MUFU.EX2 R82, R82 ;  /* 0x0000005200527308 */ /* 0x000f620000000800 */
[C---:B---3--:R-:W-:Y:S01]  /*ccd0*/  F2FP.PACK_AB R35, R174.reuse, R169 ;  /* 0x000000a9ae23723e */ /* 0x048fe200000000ff */
[----:B------:R-:W-:-:S06]  /*cce0*/  FADD.FTZ R114, R174, R114 ;  /* 0x00000072ae727221 */ /* 0x000fcc0000010000 */
[----:B------:R-:W3:Y:S01]  /*ccf0*/  MUFU.EX2 R81, R81 ;  /* 0x0000005100517308 */ /* 0x000ee20000000800 */
[----:B----4-:R-:W-:Y:S01]  /*cd00*/  HMMA.16816.F32 R8, R32, R44, R8 ;  /* 0x0000002c2008723c */ /* 0x010fe20000001808 */
[----:B--2---:R-:W-:-:S06]  /*cd10*/  FADD.FTZ R112, R83, R112 ;  /* 0x0000007053707221 */ /* 0x004fcc0000010000 */
[----:B------:R-:W2:Y:S01]  /*cd20*/  MUFU.EX2 R80, R80 ;  /* 0x0000005000507308 */ /* 0x000ea20000000800 */
[----:B------:R-:W-:Y:S01]  /*cd30*/  HMMA.16816.F32 R12, R32, R46, R12 ;  /* 0x0000002e200c723c */ /* 0x000fe2000000180c */
[----:B-----5:R-:W-:-:S06]  /*cd40*/  FADD.FTZ R112, R82, R112 ;  /* 0x0000007052707221 */ /* 0x020fcc0000010000 */
[----:B------:R-:W4:Y:S01]  /*cd50*/  MUFU.EX2 R252, R252 ;  /* 0x000000fc00fc7308 */ /* 0x000f220000000800 */
[----:B-1----:R-:W-:Y:S01]  /*cd60*/  HMMA.16816.F32 R16, R32, R48, R16 ;  /* 0x000000302010723c */ /* 0x002fe20000001810 */
[----:B---3--:R-:W-:-:S06]  /*cd70*/  FADD.FTZ R112, R81, R112 ;  /* 0x0000007051707221 */ /* 0x008fcc0000010000 */
[----:B------:R-:W1:Y:S01]  /*cd80*/  MUFU.EX2 R177, R250 ;  /* 0x000000fa00b17308 */ /* 0x000e620000000800 */
[----:B------:R-:W-:Y:S01]  /*cd90*/  HMMA.16816.F32 R20, R32, R50, R20 ;  /* 0x000000322014723c */ /* 0x000fe20000001814 */
[----:B--2---:R-:W-:-:S06]  /*cda0*/  FADD.FTZ R112, R80, R112 ;  /* 0x0000007050707221 */ /* 0x004fcc0000010000 */
[----:B------:R2:W3:Y:S01]  /*cdb0*/  MUFU.EX2 R52, R132 ;  /* 0x0000008400347308 */ /* 0x0004e20000000800 */
[----:B------:R-:W-:Y:S01]  /*cdc0*/  F2FP.PACK_AB R32, R82, R83 ;  /* 0x000000535220723e */ /* 0x000fe200000000ff */
[----:B----4-:R-:W-:Y:S01]  /*cdd0*/  FADD.FTZ R110, R252, R110 ;  /* 0x0000006efc6e7221 */ /* 0x010fe20000010000 */
[C---:B------:R-:W-:Y:S02]  /*cde0*/  F2FP.PACK_AB R33, R243.reuse, R252 ;  /* 0x000000fcf321723e */ /* 0x040fe400000000ff */
[----:B------:R-:W-:Y:S01]  /*cdf0*/  F2FP.PACK_AB R34, R80, R81 ;  /* 0x000000515022723e */ /* 0x000fe200000000ff */
[----:B------:R-:W-:Y:S02]  /*ce00*/  FADD.FTZ R110, R243, R110 ;  /* 0x0000006ef36e7221 */ /* 0x000fe40000010000 */
[----:B------:R-:W4:Y:S01]  /*ce10*/  MUFU.EX2 R36, R190 ;  /* 0x000000be00247308 */ /* 0x000f220000000800 */
[----:B-1----:R-:W-:Y:S01]  /*ce20*/  F2FP.PACK_AB R35, R177, R251 ;  /* 0x000000fbb123723e */ /* 0x002fe200000000ff */
[----:B------:R-:W-:-:S04]  /*ce30*/  FADD.FTZ R110, R251, R110 ;  /* 0x0000006efb6e7221 */ /* 0x000fc80000010000 */
[----:B------:R-:W-:Y:S01]  /*ce40*/  FADD.FTZ R110, R177, R110 ;  /* 0x0000006eb16e7221 */ /* 0x000fe20000010000 */
[----:B--2---:R-:W1:Y:S01]  /*ce50*/  LDSM.16.MT88.4 R132, [R211+0x5c00] ;  /* 0x005c0000d384783b */ /* 0x004e620000004200 */
[----:B------:R-:W2:Y:S01]  /*ce60*/  MUFU.EX2 R37, R199 ;  /* 0x000000c700257308 */ /* 0x000ea20000000800 */
[----:B------:R-:W-:Y:S01]  /*ce70*/  HMMA.16816.F32 R24, R32, R44, R24 ;  /* 0x0000002c2018723c */ /* 0x000fe20000001818 */
[----:B---3--:R-:W-:Y:S02]  /*ce80*/  FADD.FTZ R114, R52, R114 ;  /* 0x0000007234727221 */ /* 0x008fe40000010000 */
[----:B----4-:R-:W-:-:S04]  /*ce90*/  FADD.FTZ R108, R36, R108 ;  /* 0x0000006c246c7221 */ /* 0x010fc80000010000 */
[----:B------:R-:W3:Y:S01]  /*cea0*/  MUFU.EX2 R38, R247 ;  /* 0x000000f700267308 */ /* 0x000ee20000000800 */
[C---:B------:R-:W-:Y:S07]  /*ceb0*/  HMMA.16816.F32 R28, R32.reuse, R46, R28 ;  /* 0x0000002e201c723c */ /* 0x040fee000000181c */
[----:B------:R-:W4:Y:S01]  /*cec0*/  MUFU.EX2 R39, R248 ;  /* 0x000000f800277308 */ /* 0x000f220000000800 */
[----:B------:R-:W-:Y:S01]  /*ced0*/  HMMA.16816.F32 R40, R32, R48, R40 ;  /* 0x000000302028723c */ /* 0x000fe20000001828 */
[C---:B--2---:R-:W-:Y:S01]  /*cee0*/  F2FP.PACK_AB R136, R37.reuse, R36 ;  /* 0x000000242588723e */ /* 0x044fe200000000ff */
[----:B------:R-:W-:Y:S01]  /*cef0*/  FADD.FTZ R108, R37, R108 ;  /* 0x0000006c256c7221 */ /* 0x000fe20000010000 */
[----:B------:R-:W-:-:S04]  /*cf00*/  MOV R36, R106 ;  /* 0x0000006a00247202 */ /* 0x000fc80000000f00 */
[----:B------:R-:W2:Y:S01]  /*cf10*/  MUFU.EX2 R234, R234 ;  /* 0x000000ea00ea7308 */ /* 0x000ea20000000800 */
[----:B------:R-:W-:Y:S01]  /*cf20*/  HMMA.16816.F32 R4, R32, R50, R4 ;  /* 0x000000322004723c */ /* 0x000fe20000001804 */
[----:B---3--:R-:W-:-:S06]  /*cf30*/  FADD.FTZ R108, R38, R108 ;  /* 0x0000006c266c7221 */ /* 0x008fcc0000010000 */
[----:B------:R-:W3:Y:S01]  /*cf40*/  MUFU.EX2 R241, R241 ;  /* 0x000000f100f17308 */ /* 0x000ee20000000800 */
[C---:B----4-:R-:W-:Y:S01]  /*cf50*/  F2FP.PACK_AB R138, R39.reuse, R38 ;  /* 0x00000026278a723e */ /* 0x050fe200000000ff */
[----:B------:R-:W-:-:S06]  /*cf60*/  FADD.FTZ R237, R39, R108 ;  /* 0x0000006c27ed7221 */ /* 0x000fcc0000010000 */
[----:B------:R-:W4:Y:S01]  /*cf70*/  MUFU.EX2 R242, R242 ;  /* 0x000000f200f27308 */ /* 0x000f220000000800 */
[C---:B--2---:R-:W-:Y:S01]  /*cf80*/  F2FP.PACK_AB R137, R234.reuse, R52 ;  /* 0x00000034ea89723e */ /* 0x044fe200000000ff */
[----:B------:R-:W-:-:S06]  /*cf90*/  FADD.FTZ R114, R234, R114 ;  /* 0x00000072ea727221 */ /* 0x000fcc0000010000 */
[----:B------:R-:W2:Y:S01]  /*cfa0*/  MUFU.EX2 R79, R79 ;  /* 0x0000004f004f7308 */ /* 0x000ea20000000800 */
[----:B---3--:R-:W-:-:S07]  /*cfb0*/  FADD.FTZ R114, R241, R114 ;  /* 0x00000072f1727221 */ /* 0x008fce0000010000 */
[----:B------:R-:W3:Y:S01]  /*cfc0*/  MUFU.EX2 R78, R78 ;  /* 0x0000004e004e7308 */ /* 0x000ee20000000800 */
[C---:B----4-:R-:W-:Y:S01]  /*cfd0*/  F2FP.PACK_AB R139, R242.reuse, R241 ;  /* 0x000000f1f28b723e */ /* 0x050fe200000000ff */
[----:B------:R-:W-:-:S06]  /*cfe0*/  FADD.FTZ R236, R242, R114 ;  /* 0x00000072f2ec7221 */ /* 0x000fcc0000010000 */
[----:B------:R-:W4:Y:S01]  /*cff0*/  MUFU.EX2 R77, R77 ;  /* 0x0000004d004d7308 */ /* 0x000f220000000800 */
[----:B------:R-:W-:Y:S01]  /*d000*/  HMMA.16816.F32 R156, R136, R148, R8 ;  /* 0x00000094889c723c */ /* 0x000fe20000001808 */
[----:B--2---:R-:W-:-:S06]  /*d010*/  FADD.FTZ R112, R79, R112 ;  /* 0x000000704f707221 */ /* 0x004fcc0000010000 */
[----:B------:R-:W2:Y:S01]  /*d020*/  MUFU.EX2 R76, R76 ;  /* 0x0000004c004c7308 */ /* 0x000ea20000000800 */
[C---:B---3--:R-:W-:Y:S01]  /*d030*/  F2FP.PACK_AB R8, R78.reuse, R79 ;  /* 0x0000004f4e08723e */ /* 0x048fe200000000ff */
[----:B------:R-:W-:Y:S01]  /*d040*/  HMMA.16816.F32 R152, R136, R150, R12 ;  /* 0x000000968898723c */ /* 0x000fe2000000180c */
[----:B------:R-:W-:-:S05]  /*d050*/  FADD.FTZ R112, R78, R112 ;  /* 0x000000704e707221 */ /* 0x000fca0000010000 */
[----:B------:R-:W3:Y:S01]  /*d060*/  MUFU.EX2 R189, R189 ;  /* 0x000000bd00bd7308 */ /* 0x000ee20000000800 */
[----:B----4-:R-:W-:-:S07]  /*d070*/  FADD.FTZ R112, R77, R112 ;  /* 0x000000704d707221 */ /* 0x010fce0000010000 */
[----:B------:R-:W4:Y:S01]  /*d080*/  MUFU.EX2 R201, R201 ;  /* 0x000000c900c97308 */ /* 0x000f220000000800 */
[C---:B--2---:R-:W-:Y:S01]  /*d090*/  F2FP.PACK_AB R10, R76.reuse, R77 ;  /* 0x0000004d4c0a723e */ /* 0x044fe200000000ff */
[----:B------:R-:W-:-:S06]  /*d0a0*/  FADD.FTZ R239, R76, R112 ;  /* 0x000000704cef7221 */ /* 0x000fcc0000010000 */
[----:B------:R-:W2:Y:S01]  /*d0b0*/  MUFU.EX2 R32, R142 ;  /* 0x0000008e00207308 */ /* 0x000ea20000000800 */
[----:B---3--:R-:W-:-:S07]  /*d0c0*/  FADD.FTZ R110, R189, R110 ;  /* 0x0000006ebd6e7221 */ /* 0x008fce0000010000 */
[----:B------:R-:W3:Y:S01]  /*d0d0*/  MUFU.EX2 R238, R141 ;  /* 0x0000008d00ee7308 */ /* 0x000ee20000000800 */
[C---:B----4-:R-:W-:Y:S01]  /*d0e0*/  F2FP.PACK_AB R9, R201.reuse, R189 ;  /* 0x000000bdc909723e */ /* 0x050fe200000000ff */
[----:B------:R-:W-:-:S04]  /*d0f0*/  FADD.FTZ R110, R201, R110 ;  /* 0x0000006ec96e7221 */ /* 0x000fc80000010000 */
[----:B--2---:R-:W-:Y:S01]  /*d100*/  FADD.FTZ R110, R32, R110 ;  /* 0x0000006e206e7221 */ /* 0x004fe20000010000 */
[C---:B---3--:R-:W-:Y:S01]  /*d110*/  F2FP.PACK_AB R11, R238.reuse, R32 ;  /* 0x00000020ee0b723e */ /* 0x048fe200000000ff */
[----:B-1----:R-:W-:Y:S02]  /*d120*/  HMMA.16816.F32 R140, R136, R132, R16 ;  /* 0x00000084888c723c */ /* 0x002fe40000001810 */
[----:B------:R-:W-:-:S06]  /*d130*/  FADD.FTZ R238, R238, R110 ;  /* 0x0000006eeeee7221 */ /* 0x000fcc0000010000 */
[----:B------:R-:W-:Y:S08]  /*d140*/  HMMA.16816.F32 R136, R136, R134, R20 ;  /* 0x000000868888723c */ /* 0x000ff00000001814 */
[C---:B------:R-:W-:Y:S08]  /*d150*/  HMMA.16816.F32 R160, R8.reuse, R148, R24 ;  /* 0x0000009408a0723c */ /* 0x040ff00000001818 */
[C---:B------:R-:W-:Y:S08]  /*d160*/  HMMA.16816.F32 R144, R8.reuse, R132, R40 ;  /* 0x000000840890723c */ /* 0x040ff00000001828 */
[C---:B------:R-:W-:Y:S08]  /*d170*/  HMMA.16816.F32 R148, R8.reuse, R150, R28 ;  /* 0x000000960894723c */ /* 0x040ff0000000181c */
[----:B------:R-:W-:Y:S08]  /*d180*/  HMMA.16816.F32 R132, R8, R134, R4 ;  /* 0x000000860884723c */ /* 0x000ff00000001804 */
.L_x_210:
[----:B------:R-:W-:-:S06]  /*d190*/  UISETP.GT.AND UP0, UPT, UR4, UR11, UPT ;  /* 0x0000000b0400728c */ /* 0x000fcc000bf04270 */
[----:B------:R-:W-:-:S13]  /*d1a0*/  PLOP3.LUT P0, PT, PT, PT, UP0, 0x80, 0x0 ;  /* 0x000000000000781c */ /* 0x000fda0003f0f008 */
[----:B------:R-:W-:Y:S05]  /*d1b0*/  @!P0 BRA `(.L_x_214) ;  /* 0x0000573000008947 */ /* 0x000fea0003800000 */
[----:B------:R-:W-:Y:S01]  /*d1c0*/  ULDC UR26, c[0x0][0x1a4] ;  /* 0x00006900001a7ab9 */ /* 0x000fe20000000800 */
[----:B------:R-:W-:Y:S01]  /*d1d0*/  IMAD.MOV.U32 R166, RZ, RZ, R3 ;  /* 0x000000ffffa67224 */ /* 0x000fe200078e0003 */
[----:B------:R-:W-:Y:S01]  /*d1e0*/  USHF.L.U32 UR21, UR6, 0x6, URZ ;  /* 0x0000000606157899 */ /* 0x000fe2000800063f */
[----:B------:R-:W-:Y:S01]  /*d1f0*/  IMAD.MOV.U32 R167, RZ, RZ, R36 ;  /* 0x000000ffffa77224 */ /* 0x000fe200078e0024 */
[----:B------:R-:W-:Y:S01]  /*d200*/  UIMAD.WIDE.U32 UR24, UR6, 0x60, URZ ;  /* 0x00000060061878a5 */ /* 0x000fe2000f8e003f */
[----:B------:R-:W-:Y:S01]  /*d210*/  MOV R164, R0 ;  /* 0x0000000000a47202 */ /* 0x000fe20000000f00 */
[----:B------:R-:W-:Y:S01]  /*d220*/  ULDC UR27, c[0x0][0x19c] ;  /* 0x00006700001b7ab9 */ /* 0x000fe20000000800 */
[----:B------:R-:W-:Y:S01]  /*d230*/  IMAD.MOV.U32 R165, RZ, RZ, R2 ;  /* 0x000000ffffa57224 */ /* 0x000fe200078e0002 */
[----:B------:R-:W-:Y:S01]  /*d240*/  USHF.L.U64.HI UR6, UR6, 0x6, UR26 ;  /* 0x0000000606067899 */ /* 0x000fe2000801021a */
[----:B------:R-:W-:Y:S01]  /*d250*/  ISETP.GE.AND P4, PT, R232, c[0x0][0x220], PT ;  /* 0x00008800e8007a0c */ /* 0x000fe20003f86270 */
[----:B------:R-:W-:Y:S01]  /*d260*/  UIMAD.WIDE.U32 UR30, UR8, 0x60, URZ ;  /* 0x00000060081e78a5 */ /* 0x000fe2000f8e003f */
[----:B------:R-:W-:Y:S01]  /*d270*/  MOV R234, R180 ;  /* 0x000000b400ea7202 */ /* 0x000fe20000000f00 */
[----:B------:R-:W-:Y:S01]  /*d280*/  UIMAD UR26, UR26, 0x60, URZ ;  /* 0x000000601a1a78a4 */ /* 0x000fe2000f8e023f */
[----:B------:R-:W-:Y:S01]  /*d290*/  MOV R235, R183 ;  /* 0x000000b700eb7202 */ /* 0x000fe20000000f00 */
[----:B------:R-:W-:-:S02]  /*d2a0*/  UIMAD UR28, UR27, 0x60, URZ ;  /* 0x000000601b1c78a4 */ /* 0x000fc4000f8e023f */
[----:B------:R-:W-:Y:S02]  /*d2b0*/  USHF.L.U32 UR22, UR8, 0x6, URZ ;  /* 0x0000000608167899 */ /* 0x000fe4000800063f */
[----:B------:R-:W-:Y:S02]  /*d2c0*/  USHF.L.U64.HI UR27, UR8, 0x6, UR27 ;  /* 0x00000006081b7899 */ /* 0x000fe4000801021b */
[----:B------:R-:W-:Y:S02]  /*d2d0*/  UIADD3 UR26, UR26, UR25, URZ ;  /* 0x000000191a1a7290 */ /* 0x000fe4000fffe03f */
[----:B------:R-:W-:Y:S01]  /*d2e0*/  UIADD3 UR28, UR28, UR31, URZ ;  /* 0x0000001f1c1c7290 */ /* 0x000fe2000fffe03f */
[----:B------:R-:W-:Y:S05]  /*d2f0*/  BRA `(.L_x_215) ;  /* 0x0000032000007947 */ /* 0x000fea0003800000 */
.L_x_217:
[----:B------:R1:W-:Y:S01]  /*d300*/  @P4 STS [R219+0x2000], RZ ;  /* 0x002000ffdb004388 */ /* 0x0003e20000000800 */
[----:B------:R-:W-:Y:S03]  /*d310*/  UIADD3 UR29, UR4, -0x2, URZ ;  /* 0xfffffffe041d7890 */ /* 0x000fe6000fffe03f */
[----:B------:R1:W-:Y:S01]  /*d320*/  @P4 STS [R219+0x2004], RZ ;  /* 0x002004ffdb004388 */ /* 0x0003e20000000800 */
[----:B------:R-:W-:Y:S02]  /*d330*/  USHF.R.S32.HI UR23, URZ, 0x1f, UR29 ;  /* 0x0000001f3f177899 */ /* 0x000fe4000801141d */
[----:B------:R-:W-:Y:S01]  /*d340*/  ULDC.64 UR4, c[0x0][0x198] ;  /* 0x0000660000047ab9 */ /* 0x000fe20000000a00 */
[----:B------:R1:W-:Y:S01]  /*d350*/  @P4 STS.64 [R219+0x2008], RZ ;  /* 0x002008ffdb004388 */ /* 0x0003e20000000a00 */
[----:B------:R-:W-:Y:S02]  /*d360*/  UIMAD UR23, UR23, UR4, URZ ;  /* 0x00000004171772a4 */ /* 0x000fe4000f8e023f */
[----:B------:R-:W-:Y:S02]  /*d370*/  UIMAD.WIDE.U32 UR32, UR29, UR4, URZ ;  /* 0x000000041d2072a5 */ /* 0x000fe4000f8e003f */
[----:B------:R-:W-:Y:S04]  /*d380*/  UIMAD UR23, UR29, UR5, UR23 ;  /* 0x000000051d1772a4 */ /* 0x000fe8000f8e0217 */
[----:B------:R-:W-:Y:S01]  /*d390*/  UIADD3 UR23, UR33, UR23, URZ ;  /* 0x0000001721177290 */ /* 0x000fe2000fffe03f */
[----:B------:R-:W-:Y:S02]  /*d3a0*/  IMAD.U32 R2, RZ, RZ, UR32 ;  /* 0x00000020ff027e24 */ /* 0x000fe4000f8e00ff */
[----:B------:R-:W-:Y:S03]  /*d3b0*/  IMAD.U32 R3, RZ, RZ, UR32 ;  /* 0x00000020ff037e24 */ /* 0x000fe6000f8e00ff */
[----:B------:R-:W-:Y:S01]  /*d3c0*/  IMAD.U32 R0, RZ, RZ, UR23 ;  /* 0x00000017ff007e24 */ /* 0x000fe2000f8e00ff */
[----:B------:R-:W-:Y:S04]  /*d3d0*/  LEA R2, P1, R2, R220, 0x7 ;  /* 0x000000dc02027211 */ /* 0x000fe800078238ff */
[C---:B------:R-:W-:Y:S02]  /*d3e0*/  @!P4 LEA R180, P6, R2.reuse, c[0x0][0x168], 0x1 ;  /* 0x00005a0002b4ca11 */ /* 0x040fe400078c08ff */
        /* <DEDUP_REMOVED lines=9> */
[----:B------:R-:W-:Y:S02]  /*d480*/  @!P4 IADD3 R170, P3, R2, UR22, RZ ;  /* 0x0000001602aacc10 */ /* 0x000fe4000ff7e0ff */
[----:B------:R-:W-:Y:S01]  /*d490*/  @!P4 LEA.HI.X R179, R168, c[0x0][0x16c], R3, 0x1, P5 ;  /* 0x00005b00a8b3ca11 */ /* 0x000fe200028f0c03 */
[----:B------:R1:W-:Y:S01]  /*d4a0*/  @P4 STS.128 [R219+0x2800], RZ ;  /* 0x002800ffdb004388 */ /* 0x0003e20000000c00 */
        /* <DEDUP_REMOVED lines=23> */
.L_x_215:
[----:B------:R-:W-:Y:S04]  /*d620*/  DEPBAR.LE SB0, 0x0 ;  /* 0x000080000000791a */ /* 0x000fe80000000000 */
[----:B------:R-:W-:Y:S01]  /*d630*/  BAR.SYNC.DEFER_BLOCKING 0x0 ;  /* 0x0000000000007b1d */ /* 0x000fe20000010000 */
[----:B------:R-:W-:Y:S04]  /*d640*/  UIADD3 UR8, UR4, -0x1, URZ ;  /* 0xffffffff04087890 */ /* 0x000fe8000fffe03f */
[----:B------:R-:W-:Y:S02]  /*d650*/  USHF.R.S32.HI UR23, URZ, 0x1f, UR8 ;  /* 0x0000001f3f177899 */ /* 0x000fe40008011408 */
[----:B------:R-:W-:Y:S01]  /*d660*/  UIMAD UR5, UR7, UR8, URZ ;  /* 0x00000008070572a4 */ /* 0x000fe2000f8e023f */
[----:B------:R-:W-:Y:S01]  /*d670*/  IMAD.U32 R8, RZ, RZ, UR8 ;  /* 0x00000008ff087e24 */ /* 0x000fe2000f8e00ff */
[----:B------:R-:W-:Y:S02]  /*d680*/  UISETP.GT.AND UP0, UPT, UR8, UR11, UPT ;  /* 0x0000000b0800728c */ /* 0x000fe4000bf04270 */
[----:B------:R-:W-:Y:S01]  /*d690*/  UIMAD UR5, UR23, UR18, UR5 ;  /* 0x00000012170572a4 */ /* 0x000fe2000f8e0205 */
[----:B------:R-:W-:Y:S05]  /*d6a0*/  IMAD.WIDE.U32 R8, R8, UR18, R234 ;  /* 0x0000001208087c25 */ /* 0x000fea000f8e00ea */
[C---:B------:R-:W-:Y:S02]  /*d6b0*/  @!P4 LEA R16, P3, R8.reuse, c[0x0][0x170], 0x1 ;  /* 0x00005c000810ca11 */ /* 0x040fe400078608ff */
[----:B------:R-:W-:Y:S02]  /*d6c0*/  IADD3 R0, R9, UR5, RZ ;  /* 0x0000000509007c10 */ /* 0x000fe4000fffe0ff */
[C---:B------:R-:W-:Y:S02]  /*d6d0*/  @!P4 IADD3 R3, P2, R8.reuse, UR20, RZ ;  /* 0x000000140803cc10 */ /* 0x040fe4000ff5e0ff */
[----:B------:R-:W-:Y:S01]  /*d6e0*/  @!P4 LEA.HI.X R17, R8, c[0x0][0x174], R0, 0x1, P3 ;  /* 0x00005d000811ca11 */ /* 0x000fe200018f0c00 */
[----:B------:R-:W-:Y:S01]  /*d6f0*/  @P4 STS [R219+0x4000], RZ ;  /* 0x004000ffdb004388 */ /* 0x000fe20000000800 */
[----:B------:R-:W-:Y:S02]  /*d700*/  @!P4 IADD3.X R2, R0, UR19, RZ, P2, !PT ;  /* 0x000000130002cc10 */ /* 0x000fe400097fe4ff */
[C---:B------:R-:W-:Y:S02]  /*d710*/  @!P4 LEA R14, P2, R3.reuse, c[0x0][0x170], 0x1 ;  /* 0x00005c00030eca11 */ /* 0x040fe400078408ff */
[----:B------:R-:W-:Y:S01]  /*d720*/  @!P4 IADD3 R5, P1, R8, UR21, RZ ;  /* 0x000000150805cc10 */ /* 0x000fe2000ff3e0ff */
[----:B------:R-:W-:Y:S01]  /*d730*/  @P4 STS [R219+0x4004], RZ ;  /* 0x004004ffdb004388 */ /* 0x000fe20000000800 */
[----:B------:R-:W-:Y:S02]  /*d740*/  @!P4 LEA.HI.X R15, R3, c[0x0][0x174], R2, 0x1, P2 ;  /* 0x00005d00030fca11 */ /* 0x000fe400010f0c02 */
[----:B------:R-:W-:Y:S02]  /*d750*/  @!P4 IADD3.X R4, R0, UR6, RZ, P1, !PT ;  /* 0x000000060004cc10 */ /* 0x000fe40008ffe4ff */
[C---:B------:R-:W-:Y:S01]  /*d760*/  @!P4 LEA R12, P1, R5.reuse, c[0x0][0x170], 0x1 ;  /* 0x00005c00050cca11 */ /* 0x040fe200078208ff */
[----:B------:R-:W-:Y:S01]  /*d770*/  @P4 STS.64 [R219+0x4008], RZ ;  /* 0x004008ffdb004388 */ /* 0x000fe20000000a00 */
[----:B------:R-:W-:Y:S02]  /*d780*/  @!P4 IADD3 R7, P0, R8, UR24, RZ ;  /* 0x000000180807cc10 */ /* 0x000fe4000ff1e0ff */
[----:B------:R-:W-:Y:S02]  /*d790*/  @!P4 LEA.HI.X R13, R5, c[0x0][0x174], R4, 0x1, P1 ;  /* 0x00005d00050dca11 */ /* 0x000fe400008f0c04 */
[----:B------:R-:W-:Y:S01]  /*d7a0*/  @!P4 IADD3.X R6, R0, UR26, RZ, P0, !PT ;  /* 0x0000001a0006cc10 */ /* 0x000fe200087fe4ff */
[----:B------:R-:W-:Y:S01]  /*d7b0*/  @!PT LDS RZ, [RZ] ;  /* 0x00000000fffff984 */ /* 0x000fe20000000800 */
[----:B------:R-:W-:Y:S01]  /*d7c0*/  @!PT LDS RZ, [RZ] ;  /* 0x00000000fffff984 */ /* 0x000fe20000000800 */
[----:B------:R-:W-:Y:S01]  /*d7d0*/  @!PT LDS RZ, [RZ] ;  /* 0x00000000fffff984 */ /* 0x000fe20000000800 */
[----:B------:R1:W-:Y:S01]  /*d7e0*/  @!P4 LDGSTS.E.BYPASS.LTC128B.128 [R219+0x4000], [R16.64] ;  /* 0x0400000010dbcfae */ /* 0x0003e2000b901d50 */
[C---:B------:R-:W-:Y:S04]  /*d7f0*/  @!P4 LEA R10, P0, R7.reuse, c[0x0][0x170], 0x1 ;  /* 0x00005c00070aca11 */ /* 0x040fe800078008ff */
[----:B------:R-:W-:Y:S01]  /*d800*/  @!P4 LEA.HI.X R11, R7, c[0x0][0x174], R6, 0x1, P0 ;  /* 0x00005d00070bca11 */ /* 0x000fe200000f0c06 */
[----:B------:R-:W-:Y:S01]  /*d810*/  @P4 STS.128 [R219+0x4800], RZ ;  /* 0x004800ffdb004388 */ /* 0x000fe20000000c00 */
[----:B------:R-:W-:Y:S05]  /*d820*/  PLOP3.LUT P0, PT, PT, PT, UP0, 0x80, 0x0 ;  /* 0x000000000000781c */ /* 0x000fea0003f0f008 */
        /* <DEDUP_REMOVED lines=15> */
[----:B-1----:R-:W1:Y:S06]  /*d920*/  LDSM.16.M88.4 R16, [R215+0x2000] ;  /* 0x00200000d710783b */ /* 0x002e6c0000000200 */
[----:B------:R-:W3:Y:S06]  /*d930*/  LDSM.16.M88.4 R124, [R216+0x1000] ;  /* 0x00100000d87c783b */ /* 0x000eec0000000200 */
[----:B------:R-:W4:Y:S06]  /*d940*/  LDSM.16.M88.4 R32, [R215+0x2400] ;  /* 0x00240000d720783b */ /* 0x000f2c0000000200 */
[----:B------:R-:W0:Y:S06]  /*d950*/  LDGDEPBAR ;  /* 0x00000000000079af */ /* 0x000e2c0000000000 */
[----:B------:R-:W5:Y:S06]  /*d960*/  LDSM.16.M88.4 R48, [R215+0x2800] ;  /* 0x00280000d730783b */ /* 0x000f6c0000000200 */
[----:B------:R-:W4:Y:S06]  /*d970*/  LDSM.16.M88.4 R64, [R215+0x2c00] ;  /* 0x002c0000d740783b */ /* 0x000f2c0000000200 */
[----:B------:R-:W5:Y:S01]  /*d980*/  LDSM.16.M88.4 R80, [R215+0x3000] ;  /* 0x00300000d750783b */ /* 0x000f620000000200 */
[-C--:B-1----:R-:W-:Y:S05]  /*d990*/  HMMA.16816.F32 R4, R128, R16.reuse, RZ ;  /* 0x000000108004723c */ /* 0x082fea00000018ff */
[----:B------:R-:W1:Y:S03]  /*d9a0*/  LDSM.16.M88.4 R96, [R215+0x3400] ;  /* 0x00340000d760783b */ /* 0x000e660000000200 */
[C---:B---3--:R-:W-:Y:S03]  /*d9b0*/  HMMA.16816.F32 R8, R124.reuse, R16, RZ ;  /* 0x000000107c08723c */ /* 0x048fe600000018ff */
[----:B------:R-:W3:Y:S06]  /*d9c0*/  LDSM.16.M88.4 R112, [R215+0x3800] ;  /* 0x00380000d770783b */ /* 0x000eec0000000200 */
[----:B------:R-:W1:Y:S01]  /*d9d0*/  LDSM.16.M88.4 R168, [R215+0x3c00] ;  /* 0x003c0000d7a8783b */ /* 0x000e620000000200 */
[-C--:B--2---:R-:W-:Y:S05]  /*d9e0*/  HMMA.16816.F32 R12, R124, R18.reuse, RZ ;  /* 0x000000127c0c723c */ /* 0x084fea00000018ff */
[----:B------:R-:W-:Y:S03]  /*d9f0*/  LDSM.16.M88.4 R172, [R214] ;  /* 0x00000000d6ac783b */ /* 0x000fe60000000200 */
[C---:B------:R-:W-:Y:S03]  /*da00*/  HMMA.16816.F32 R16, R128.reuse, R18, RZ ;  /* 0x000000128010723c */ /* 0x040fe600000018ff */
[----:B------:R-:W2:Y:S05]  /*da10*/  LDSM.16.M88.4 R176, [R213] ;  /* 0x00000000d5b0783b */ /* 0x000eaa0000000200 */
[-C--:B----4-:R-:W-:Y:S01]  /*da20*/  HMMA.16816.F32 R20, R128, R32.reuse, RZ ;  /* 0x000000208014723c */ /* 0x090fe200000018ff */
[----:B------:R-:W4:Y:S06]  /*da30*/  LDSM.16.M88.4 R180, [R214+0x1000] ;  /* 0x00100000d6b4783b */ /* 0x000f2c0000000200 */
        /* <DEDUP_REMOVED lines=20> */
[-C--:B-1----:R-:W-:Y:S08]  /*db80*/  HMMA.16816.F32 R84, R128, R96.reuse, RZ ;  /* 0x000000608054723c */ /* 0x082ff000000018ff */
        /* <DEDUP_REMOVED lines=12> */
[-C--:B--2---:R-:W-:Y:S08]  /*dc50*/  HMMA.16816.F32 R4, R172, R176.reuse, R4 ;  /* 0x000000b0ac04723c */ /* 0x084ff00000001804 */
[C---:B----4-:R-:W-:Y:S08]  /*dc60*/  HMMA.16816.F32 R8, R180.reuse, R176, R8 ;  /* 0x000000b0b408723c */ /* 0x050ff00000001808 */
        /* <DEDUP_REMOVED lines=34> */
.L_x_216:
[----:B-1----:R-:W-:Y:S01]  /*de90*/  IMAD.U32 R179, RZ, RZ, UR8 ;  /* 0x00000008ffb37e24 */ /* 0x002fe2000f8e00ff */
[----:B------:R-:W-:Y:S02]  /*dea0*/  UISETP.GT.AND UP0, UPT, UR8, UR11, UPT ;  /* 0x0000000b0800728c */ /* 0x000fe4000bf04270 */
[----:B------:R-:W-:Y:S01]  /*deb0*/  UMOV UR4, UR8 ;  /* 0x0000000800047c82 */ /* 0x000fe20008000000 */
[----:B------:R-:W-:Y:S05]  /*dec0*/  IMAD R179, R179, 0x80, R218 ;  /* 0x00000080b3b37824 */ /* 0x000fea00078e02da */
        /* <DEDUP_REMOVED lines=17> */
[C---:B------:R-:W-:Y:S02]  /*dfe0*/  ISETP.GE.AND P1, PT, R179.reuse, R229, PT ;  /* 0x000000e5b300720c */ /* 0x040fe40003f26270 */
[CC--:B------:R-:W-:Y:S02]  /*dff0*/  ISETP.GE.AND P0, PT, R179.reuse, R227.reuse, PT ;  /* 0x000000e3b300720c */ /* 0x0c0fe40003f06270 */
[C---:B------:R-:W-:Y:S02]  /*e000*/  ISETP.GE.OR P1, PT, R179.reuse, R228, !P1 ;  /* 0x000000e4b300720c */ /* 0x040fe40004f26670 */
[-C--:B------:R-:W-:Y:S02]  /*e010*/  ISETP.GE.OR P0, PT, R179, R226.reuse, !P0 ;  /* 0x000000e2b300720c */ /* 0x080fe40004706670 */
[----:B------:R-:W-:Y:S02]  /*e020*/  FSEL R3, R4, -INF , !P1 ;  /* 0xff80000004037808 */ /* 0x000fe40004800000 */
[----:B------:R-:W-:Y:S02]  /*e030*/  FSEL R4, R6, -INF , !P0 ;  /* 0xff80000006047808 */ /* 0x000fe40004000000 */
[----:B------:R-:W-:Y:S02]  /*e040*/  ISETP.GE.AND P0, PT, R177, R227, PT ;  /* 0x000000e3b100720c */ /* 0x000fe40003f06270 */
[----:B------:R-:W-:Y:S02]  /*e050*/  IADD3 R0, R179, 0x1, RZ ;  /* 0x00000001b3007810 */ /* 0x000fe40007ffe0ff */
[-C--:B------:R-:W-:Y:S02]  /*e060*/  ISETP.GE.OR P0, PT, R177, R226.reuse, !P0 ;  /* 0x000000e2b100720c */ /* 0x080fe40004706670 */
[C---:B------:R-:W-:Y:S02]  /*e070*/  ISETP.GE.AND P5, PT, R0.reuse, R229, PT ;  /* 0x000000e50000720c */ /* 0x040fe40003fa6270 */
[----:B------:R-:W-:Y:S02]  /*e080*/  FSEL R171, R19, -INF , !P0 ;  /* 0xff80000013ab7808 */ /* 0x000fe40004000000 */
[CC--:B------:R-:W-:Y:S02]  /*e090*/  ISETP.GE.AND P0, PT, R195.reuse, R227.reuse, PT ;  /* 0x000000e3c300720c */ /* 0x0c0fe40003f06270 */
[C---:B------:R-:W-:Y:S02]  /*e0a0*/  ISETP.GE.AND P2, PT, R0.reuse, R227, PT ;  /* 0x000000e30000720c */ /* 0x040fe40003f46270 */
[----:B------:R-:W-:Y:S02]  /*e0b0*/  ISETP.GE.OR P0, PT, R195, R226, !P0 ;  /* 0x000000e2c300720c */ /* 0x000fe40004706670 */
[C---:B------:R-:W-:Y:S02]  /*e0c0*/  ISETP.GE.AND P6, PT, R0.reuse, R225, PT ;  /* 0x000000e10000720c */ /* 0x040fe40003fc6270 */
[----:B------:R-:W-:Y:S02]  /*e0d0*/  FSEL R23, R23, -INF , !P0 ;  /* 0xff80000017177808 */ /* 0x000fe40004000000 */
[C---:B------:R-:W-:Y:S02]  /*e0e0*/  ISETP.GE.AND P3, PT, R0.reuse, R223, PT ;  /* 0x000000df0000720c */ /* 0x040fe40003f66270 */
[C---:B------:R-:W-:Y:S02]  /*e0f0*/  ISETP.GE.OR P5, PT, R0.reuse, R228, !P5 ;  /* 0x000000e40000720c */ /* 0x040fe40006fa6670 */
[C---:B------:R-:W-:Y:S02]  /*e100*/  ISETP.GE.OR P2, PT, R0.reuse, R226, !P2 ;  /* 0x000000e20000720c */ /* 0x040fe40005746670 */
[C---:B------:R-:W-:Y:S02]  /*e110*/  ISETP.GE.OR P6, PT, R0.reuse, R224, !P6 ;  /* 0x000000e00000720c */ /* 0x040fe400077c6670 */
[----:B------:R-:W-:Y:S02]  /*e120*/  ISETP.GE.OR P3, PT, R0, R222, !P3 ;  /* 0x000000de0000720c */ /* 0x000fe40005f66670 */
[----:B------:R-:W-:Y:S02]  /*e130*/  FSEL R0, R5, -INF , !P5 ;  /* 0xff80000005007808 */ /* 0x000fe40006800000 */
[C---:B------:R-:W-:Y:S02]  /*e140*/  ISETP.GE.AND P5, PT, R176.reuse, R229, PT ;  /* 0x000000e5b000720c */ /* 0x040fe40003fa6270 */
[C---:B------:R-:W-:Y:S02]  /*e150*/  ISETP.GE.AND P1, PT, R176.reuse, R227, PT ;  /* 0x000000e3b000720c */ /* 0x040fe40003f26270 */
[C---:B------:R-:W-:Y:S02]  /*e160*/  ISETP.GE.OR P5, PT, R176.reuse, R228, !P5 ;  /* 0x000000e4b000720c */ /* 0x040fe40006fa6670 */
[----:B------:R-:W-:Y:S02]  /*e170*/  ISETP.GE.OR P1, PT, R176, R226, !P1 ;  /* 0x000000e2b000720c */ /* 0x000fe40004f26670 */
        /* <DEDUP_REMOVED lines=8> */
[----:B------:R-:W-:Y:S02]  /*e200*/  FSEL R172, R7, -INF , !P2 ;  /* 0xff80000007ac7808 */ /* 0x000fe40005000000 */
[----:B------:R-:W-:Y:S02]  /*e210*/  ISETP.GE.AND P2, PT, R177, R229, PT ;  /* 0x000000e5b100720c */ /* 0x000fe40003f46270 */
[----:B------:R-:W-:Y:S02]  /*e220*/  IADD3 R192, R179, 0x19, RZ ;  /* 0x00000019b3c07810 */ /* 0x000fe40007ffe0ff */
[----:B------:R-:W-:Y:S02]  /*e230*/  ISETP.GE.OR P2, PT, R177, R228, !P2 ;  /* 0x000000e4b100720c */ /* 0x000fe40005746670 */
[C---:B------:R-:W-:Y:S02]  /*e240*/  ISETP.GE.AND P0, PT, R192.reuse, R227, PT ;  /* 0x000000e3c000720c */ /* 0x040fe40003f06270 */
[----:B------:R-:W-:Y:S02]  /*e250*/  FSEL R173, R17, -INF , !P2 ;  /* 0xff80000011ad7808 */ /* 0x000fe40005000000 */
[C---:B------:R-:W-:Y:S02]  /*e260*/  ISETP.GE.AND P2, PT, R195.reuse, R229, PT ;  /* 0x000000e5c300720c */ /* 0x040fe40003f46270 */
[----:B------:R-:W-:Y:S02]  /*e270*/  ISETP.GE.OR P0, PT, R192, R226, !P0 ;  /* 0x000000e2c000720c */ /* 0x000fe40004706670 */
[----:B------:R-:W-:Y:S02]  /*e280*/  ISETP.GE.OR P2, PT, R195, R228, !P2 ;  /* 0x000000e4c300720c */ /* 0x000fe40005746670 */
[----:B------:R-:W-:Y:S02]  /*e290*/  FSEL R35, R35, -INF , !P0 ;  /* 0xff80000023237808 */ /* 0x000fe40004000000 */
[----:B------:R-:W-:Y:S02]  /*e2a0*/  FSEL R169, R21, -INF , !P2 ;  /* 0xff80000015a97808 */ /* 0x000fe40005000000 */
[C---:B------:R-:W-:Y:S02]  /*e2b0*/  ISETP.GE.AND P0, PT, R174.reuse, R227, PT ;  /* 0x000000e3ae00720c */ /* 0x040fe40003f06270 */
        /* <DEDUP_REMOVED lines=18> */
[----:B------:R-:W-:Y:S02]  /*e3e0*/  ISETP.GE.AND P0, PT, R180, R227, PT ;  /* 0x000000e3b400720c */ /* 0x000fe40003f06270 */
[----:B------:R-:W-:Y:S02]  /*e3f0*/  FSEL R48, R48, -INF , !P5 ;  /* 0xff80000030307808 */ /* 0x000fe40006800000 */
[CC--:B------:R-:W-:Y:S02]  /*e400*/  ISETP.GE.AND P5, PT, R191.reuse, R229.reuse, PT ;  /* 0x000000e5bf00720c */ /* 0x0c0fe40003fa6270 */
[----:B------:R-:W-:Y:S02]  /*e410*/  ISETP.GE.OR P0, PT, R180, R226, !P0 ;  /* 0x000000e2b400720c */ /* 0x000fe40004706670 */
[-C--:B------:R-:W-:Y:S02]  /*e420*/  ISETP.GE.OR P5, PT, R191, R228.reuse, !P5 ;  /* 0x000000e4bf00720c */ /* 0x080fe40006fa6670 */
[-C--:B------:R-:W-:Y:S02]  /*e430*/  ISETP.GE.AND P2, PT, R192, R229.reuse, PT ;  /* 0x000000e5c000720c */ /* 0x080fe40003f46270 */
[----:B------:R-:W-:Y:S02]  /*e440*/  FSEL R20, R52, -INF , !P5 ;  /* 0xff80000034147808 */ /* 0x000fe40006800000 */
[-C--:B------:R-:W-:Y:S02]  /*e450*/  ISETP.GE.OR P2, PT, R192, R228.reuse, !P2 ;  /* 0x000000e4c000720c */ /* 0x080fe40005746670 */
[----:B------:R-:W-:Y:S02]  /*e460*/  IADD3 R182, R179, 0x41, RZ ;  /* 0x00000041b3b67810 */ /* 0x000fe40007ffe0ff */
[----:B------:R-:W-:Y:S02]  /*e470*/  FSEL R33, R33, -INF , !P2 ;  /* 0xff80000021217808 */ /* 0x000fe40005000000 */
[C---:B------:R-:W-:Y:S02]  /*e480*/  ISETP.GE.AND P2, PT, R174.reuse, R229, PT ;  /* 0x000000e5ae00720c */ /* 0x040fe40003f46270 */
[----:B------:R-:W-:Y:S02]  /*e490*/  FSEL R67, R67, -INF , !P0 ;  /* 0xff80000043437808 */ /* 0x000fe40004000000 */
        /* <DEDUP_REMOVED lines=15> */
[C---:B------:R-:W-:Y:S02]  /*e590*/  IADD3 R188, R179.reuse, 0x40, RZ ;  /* 0x00000040b3bc7810 */ /* 0x040fe40007ffe0ff */
[----:B------:R-:W-:Y:S02]  /*e5a0*/  ISETP.GE.OR P2, PT, R180, R228, !P2 ;  /* 0x000000e4b400720c */ /* 0x000fe40005746670 */
[----:B------:R-:W-:Y:S02]  /*e5b0*/  ISETP.GE.AND P0, PT, R179, R223, PT ;  /* 0x000000dfb300720c */ /* 0x000fe40003f06270 */
[----:B------:R-:W-:Y:S02]  /*e5c0*/  FSEL R65, R65, -INF , !P2 ;  /* 0xff80000041417808 */ /* 0x000fe40005000000 */
[----:B------:R-:W-:Y:S02]  /*e5d0*/  ISETP.GE.OR P0, PT, R179, R222, !P0 ;  /* 0x000000deb300720c */ /* 0x000fe40004706670 */
[----:B------:R-:W-:Y:S02]  /*e5e0*/  ISETP.GE.AND P2, PT, R182, R229, PT ;  /* 0x000000e5b600720c */ /* 0x000fe40003f46270 */
[----:B------:R-:W-:Y:S02]  /*e5f0*/  ISETP.GE.AND P1, PT, R194, R227, PT ;  /* 0x000000e3c200720c */ /* 0x000fe40003f26270 */
[----:B------:R-:W-:Y:S02]  /*e600*/  ISETP.GE.OR P2, PT, R182, R228, !P2 ;  /* 0x000000e4b600720c */ /* 0x000fe40005746670 */
[----:B------:R-:W-:Y:S02]  /*e610*/  ISETP.GE.OR P1, PT, R194, R226, !P1 ;  /* 0x000000e2c200720c */ /* 0x000fe40004f26670 */
[----:B------:R-:W-:Y:S02]  /*e620*/  FSEL R69, R69, -INF , !P2 ;  /* 0xff80000045457808 */ /* 0x000fe40005000000 */
[----:B------:R-:W-:Y:S02]  /*e630*/  ISETP.GE.AND P2, PT, R36, R229, PT ;  /* 0x000000e52400720c */ /* 0x000fe40003f46270 */
[----:B------:R-:W-:Y:S02]  /*e640*/  FSEL R34, R34, -INF , !P1 ;  /* 0xff80000022227808 */ /* 0x000fe40004800000 */
[----:B------:R-:W-:Y:S02]  /*e650*/  ISETP.GE.OR P2, PT, R36, R228, !P2 ;  /* 0x000000e42400720c */ /* 0x000fe40005746670 */
[----:B------:R-:W-:Y:S02]  /*e660*/  ISETP.GE.AND P1, PT, R193, R227, PT ;  /* 0x000000e3c100720c */ /* 0x000fe40003f26270 */
[----:B------:R-:W-:Y:S02]  /*e670*/  FSEL R7, R81, -INF , !P2 ;  /* 0xff80000051077808 */ /* 0x000fe40005000000 */
[----:B------:R-:W-:Y:S02]  /*e680*/  ISETP.GE.OR P1, PT, R193, R226, !P1 ;  /* 0x000000e2c100720c */ /* 0x000fe40004f26670 */
[----:B------:R-:W-:Y:S02]  /*e690*/  ISETP.GE.AND P2, PT, R176, R223, PT ;  /* 0x000000dfb000720c */ /* 0x000fe40003f46270 */
[----:B------:R-:W-:Y:S02]  /*e6a0*/  FSEL R38, R38, -INF , !P1 ;  /* 0xff80000026267808 */ /* 0x000fe40004800000 */
[-C--:B------:R-:W-:Y:S02]  /*e6b0*/  ISETP.GE.AND P1, PT, R168, R227.reuse, PT ;  /* 0x000000e3a800720c */ /* 0x080fe40003f26270 */
[----:B------:R-:W-:Y:S02]  /*e6c0*/  ISETP.GE.OR P2, PT, R176, R222, !P2 ;  /* 0x000000deb000720c */ /* 0x000fe40005746670 */
[-C--:B------:R-:W-:Y:S02]  /*e6d0*/  ISETP.GE.OR P1, PT, R168, R226.reuse, !P1 ;  /* 0x000000e2a800720c */ /* 0x080fe40004f26670 */
        /* <DEDUP_REMOVED lines=15> */
[----:B------:R-:W-:Y:S02]  /*e7d0*/  IADD3 R98, R179, 0x69, RZ ;  /* 0x00000069b3627810 */ /* 0x000fe40007ffe0ff */
[C---:B------:R-:W-:Y:S02]  /*e7e0*/  ISETP.GE.OR P5, PT, R183.reuse, R228, !P5 ;  /* 0x000000e4b700720c */ /* 0x040fe40006fa6670 */
[C---:B------:R-:W-:Y:S02]  /*e7f0*/  ISETP.GE.AND P1, PT, R183.reuse, R227, PT ;  /* 0x000000e3b700720c */ /* 0x040fe40003f26270 */
[----:B------:R-:W-:Y:S02]  /*e800*/  FSEL R64, R64, -INF , !P5 ;  /* 0xff80000040407808 */ /* 0x000fe40006800000 */
[C---:B------:R-:W-:Y:S02]  /*e810*/  ISETP.GE.AND P5, PT, R188.reuse, R229, PT ;  /* 0x000000e5bc00720c */ /* 0x040fe40003fa6270 */
[----:B------:R-:W-:Y:S02]  /*e820*/  ISETP.GE.OR P1, PT, R183, R226, !P1 ;  /* 0x000000e2b700720c */ /* 0x000fe40004f26670 */
[----:B------:R-:W-:Y:S02]  /*e830*/  ISETP.GE.OR P5, PT, R188, R228, !P5 ;  /* 0x000000e4bc00720c */ /* 0x000fe40006fa6670 */
[----:B------:R-:W-:Y:S02]  /*e840*/  FSEL R66, R66, -INF , !P1 ;  /* 0xff80000042427808 */ /* 0x000fe40004800000 */
[----:B------:R-:W-:Y:S02]  /*e850*/  ISETP.GE.AND P1, PT, R188, R227, PT ;  /* 0x000000e3bc00720c */ /* 0x000fe40003f26270 */
[----:B------:R-:W-:Y:S02]  /*e860*/  FSEL R68, R68, -INF , !P5 ;  /* 0xff80000044447808 */ /* 0x000fe40006800000 */
[C---:B------:R-:W-:Y:S02]  /*e870*/  ISETP.GE.AND P5, PT, R181.reuse, R229, PT ;  /* 0x000000e5b500720c */ /* 0x040fe40003fa6270 */
[----:B------:R-:W-:Y:S02]  /*e880*/  ISETP.GE.OR P1, PT, R188, R226, !P1 ;  /* 0x000000e2bc00720c */ /* 0x000fe40004f26670 */
[C---:B------:R-:W-:Y:S02]  /*e890*/  ISETP.GE.OR P5, PT, R181.reuse, R228, !P5 ;  /* 0x000000e4b500720c */ /* 0x040fe40006fa6670 */
[----:B------:R-:W-:Y:S02]  /*e8a0*/  FSEL R70, R70, -INF , !P1 ;  /* 0xff80000046467808 */ /* 0x000fe40004800000 */
[----:B------:R-:W-:Y:S02]  /*e8b0*/  FSEL R18, R80, -INF , !P5 ;  /* 0xff80000050127808 */ /* 0x000fe40006800000 */
[----:B------:R-:W-:Y:S02]  /*e8c0*/  FSEL R80, R10, -INF , !P0 ;  /* 0xff8000000a507808 */ /* 0x000fe40004000000 */
[CC--:B------:R-:W-:Y:S02]  /*e8d0*/  ISETP.GE.AND P0, PT, R186.reuse, R227.reuse, PT ;  /* 0x000000e3ba00720c */ /* 0x0c0fe40003f06270 */
[C---:B------:R-:W-:Y:S02]  /*e8e0*/  ISETP.GE.AND P1, PT, R181.reuse, R227, PT ;  /* 0x000000e3b500720c */ /* 0x040fe40003f26270 */
[-C--:B------:R-:W-:Y:S02]  /*e8f0*/  ISETP.GE.OR P0, PT, R186, R226.reuse, !P0 ;  /* 0x000000e2ba00720c */ /* 0x080fe40004706670 */
[----:B------:R-:W-:Y:S02]  /*e900*/  ISETP.GE.OR P1, PT, R181, R226, !P1 ;  /* 0x000000e2b500720c */ /* 0x000fe40004f26670 */
[----:B------:R-:W-:Y:S02]  /*e910*/  FSEL R52, R87, -INF , !P0 ;  /* 0xff80000057347808 */ /* 0x000fe40004000000 */
[----:B------:R-:W-:Y:S02]  /*e920*/  FSEL R6, R82, -INF , !P1 ;  /* 0xff80000052067808 */ /* 0x000fe40004800000 */
[----:B------:R-:W-:Y:S02]  /*e930*/  ISETP.GE.AND P0, PT, R177, R223, PT ;  /* 0x000000dfb100720c */ /* 0x000fe40003f06270 */
[-C--:B------:R-:W-:Y:S02]  /*e940*/  ISETP.GE.AND P1, PT, R179, R225.reuse, PT ;  /* 0x000000e1b300720c */ /* 0x080fe40003f26270 */
[----:B------:R-:W-:Y:S02]  /*e950*/  ISETP.GE.OR P0, PT, R177, R222, !P0 ;  /* 0x000000deb100720c */ /* 0x000fe40004706670 */
[----:B------:R-:W-:Y:S02]  /*e960*/  FSEL R177, R13, -INF , !P3 ;  /* 0xff8000000db17808 */ /* 0x000fe40005800000 */
[----:B------:R-:W-:Y:S02]  /*e970*/  ISETP.GE.OR P1, PT, R179, R224, !P1 ;  /* 0x000000e0b300720c */ /* 0x000fe40004f26670 */
[----:B------:R-:W-:Y:S02]  /*e980*/  ISETP.GE.AND P5, PT, R176, R225, PT ;  /* 0x000000e1b000720c */ /* 0x000fe40003fa6270 */
        /* <DEDUP_REMOVED lines=8> */
[----:B------:R-:W-:Y:S02]  /*ea10*/  ISETP.GE.OR P5, PT, R176, R224, !P5 ;  /* 0x000000e0b000720c */ /* 0x000fe40006fa6670 */
[----:B------:R-:W-:Y:S02]  /*ea20*/  FMNMX.FTZ R8, R170, R8, !PT ;  /* 0x00000008aa087209 */ /* 0x000fe40007810000 */
        /* <DEDUP_REMOVED lines=11> */
[----:B------:R-:W-:Y:S02]  /*eae0*/  FSEL R178, R12, -INF , !P5 ;  /* 0xff8000000cb27808 */ /* 0x000fe40006800000 */
[----:B------:R-:W-:Y:S02]  /*eaf0*/  FSEL R82, R24, -INF , !P6 ;  /* 0xff80000018527808 */ /* 0x000fe40007000000 */
[C---:B------:R-:W-:Y:S02]  /*eb00*/  ISETP.GE.AND P5, PT, R190.reuse, R229, PT ;  /* 0x000000e5be00720c */ /* 0x040fe40003fa6270 */
[----:B------:R-:W-:Y:S02]  /*eb10*/  ISETP.GE.OR P0, PT, R189, R226, !P0 ;  /* 0x000000e2bd00720c */ /* 0x000fe40004706670 */
[----:B------:R-:W-:Y:S02]  /*eb20*/  ISETP.GE.OR P5, PT, R190, R228, !P5 ;  /* 0x000000e4be00720c */ /* 0x000fe40006fa6670 */
[----:B------:R-:W-:Y:S02]  /*eb30*/  FSEL R200, R99, -INF , !P0 ;  /* 0xff80000063c87808 */ /* 0x000fe40004000000 */
[----:B------:R-:W-:Y:S02]  /*eb40*/  FSEL R199, R96, -INF , !P5 ;  /* 0xff80000060c77808 */ /* 0x000fe40006800000 */
[----:B------:R-:W-:Y:S02]  /*eb50*/  IADD3 R96, R179, 0x61, RZ ;  /* 0x00000061b3607810 */ /* 0x000fe40007ffe0ff */
[----:B------:R-:W-:Y:S02]  /*eb60*/  ISETP.GE.AND P0, PT, R195, R223, PT ;  /* 0x000000dfc300720c */ /* 0x000fe40003f06270 */
[----:B------:R-:W-:Y:S02]  /*eb70*/  IADD3 R99, R179, 0x68, RZ ;  /* 0x00000068b3637810 */ /* 0x000fe40007ffe0ff */
[----:B------:R-:W-:Y:S02]  /*eb80*/  ISETP.GE.OR P0, PT, R195, R222, !P0 ;  /* 0x000000dec300720c */ /* 0x000fe40004706670 */
[----:B------:R-:W-:Y:S02]  /*eb90*/  ISETP.GE.AND P3, PT, R189, R229, PT ;  /* 0x000000e5bd00720c */ /* 0x000fe40003f66270 */
[----:B------:R-:W-:Y:S02]  /*eba0*/  FSEL R27, R27, -INF , !P0 ;  /* 0xff8000001b1b7808 */ /* 0x000fe40004000000 */
[C---:B------:R-:W-:Y:S02]  /*ebb0*/  ISETP.GE.AND P0, PT, R96.reuse, R227, PT ;  /* 0x000000e36000720c */ /* 0x040fe40003f06270 */
[----:B------:R-:W-:Y:S02]  /*ebc0*/  ISETP.GE.OR P3, PT, R189, R228, !P3 ;  /* 0x000000e4bd00720c */ /* 0x000fe40005f66670 */
[C---:B------:R-:W-:Y:S02]  /*ebd0*/  ISETP.GE.OR P0, PT, R96.reuse, R226, !P0 ;  /* 0x000000e26000720c */ /* 0x040fe40004706670 */
[----:B------:R-:W-:Y:S02]  /*ebe0*/  FSEL R198, R97, -INF , !P3 ;  /* 0xff80000061c67808 */ /* 0x000fe40005800000 */
[----:B------:R-:W-:Y:S02]  /*ebf0*/  IADD3 R97, R179, 0x60, RZ ;  /* 0x00000060b3617810 */ /* 0x000fe40007ffe0ff */
[----:B------:R-:W-:Y:S02]  /*ec00*/  ISETP.GE.AND P3, PT, R195, R225, PT ;  /* 0x000000e1c300720c */ /* 0x000fe40003f66270 */
[----:B------:R-:W-:Y:S02]  /*ec10*/  ISETP.GE.AND P6, PT, R97, R229, PT ;  /* 0x000000e56100720c */ /* 0x000fe40003fc6270 */
[----:B------:R-:W-:Y:S02]  /*ec20*/  ISETP.GE.OR P3, PT, R195, R224, !P3 ;  /* 0x000000e0c300720c */ /* 0x000fe40005f66670 */
[----:B------:R-:W-:Y:S02]  /*ec30*/  ISETP.GE.AND P1, PT, R97, R227, PT ;  /* 0x000000e36100720c */ /* 0x000fe40003f26270 */
[----:B------:R-:W-:Y:S02]  /*ec40*/  FSEL R25, R25, -INF , !P3 ;  /* 0xff80000019197808 */ /* 0x000fe40005800000 */
[C---:B------:R-:W-:Y:S02]  /*ec50*/  ISETP.GE.AND P3, PT, R96.reuse, R229, PT ;  /* 0x000000e56000720c */ /* 0x040fe40003f66270 */
[CC--:B------:R-:W-:Y:S02]  /*ec60*/  ISETP.GE.OR P6, PT, R97.reuse, R228.reuse, !P6 ;  /* 0x000000e46100720c */ /* 0x0c0fe400077c6670 */
[----:B------:R-:W-:Y:S02]  /*ec70*/  ISETP.GE.OR P3, PT, R96, R228, !P3 ;  /* 0x000000e46000720c */ /* 0x000fe40005f66670 */
[----:B------:R-:W-:Y:S02]  /*ec80*/  ISETP.GE.OR P1, PT, R97, R226, !P1 ;  /* 0x000000e26100720c */ /* 0x000fe40004f26670 */
[----:B------:R-:W-:Y:S02]  /*ec90*/  FSEL R197, R100, -INF , !P6 ;  /* 0xff80000064c57808 */ /* 0x000fe40007000000 */
[----:B------:R-:W-:Y:S02]  /*eca0*/  IADD3 R100, R179, 0x71, RZ ;  /* 0x00000071b3647810 */ /* 0x000fe40007ffe0ff */
[----:B------:R-:W-:Y:S02]  /*ecb0*/  FSEL R249, R102, -INF , !P1 ;  /* 0xff80000066f97808 */ /* 0x000fe40004800000 */
[----:B------:R-:W-:Y:S02]  /*ecc0*/  FSEL R247, R103, -INF , !P0 ;  /* 0xff80000067f77808 */ /* 0x000fe40004000000 */
[----:B------:R-:W-:Y:S02]  /*ecd0*/  FSEL R248, R101, -INF , !P3 ;  /* 0xff80000065f87808 */ /* 0x000fe40005800000 */
[----:B------:R-:W-:Y:S02]  /*ece0*/  ISETP.GE.AND P1, PT, R193, R223, PT ;  /* 0x000000dfc100720c */ /* 0x000fe40003f26270 */
[----:B------:R-:W-:Y:S02]  /*ecf0*/  IADD3 R101, R179, 0x70, RZ ;  /* 0x00000070b3657810 */ /* 0x000fe40007ffe0ff */
[C---:B------:R-:W-:Y:S02]  /*ed00*/  ISETP.GE.OR P1, PT, R193.reuse, R222, !P1 ;  /* 0x000000dec100720c */ /* 0x040fe40004f26670 */
[C---:B------:R-:W-:Y:S02]  /*ed10*/  ISETP.GE.AND P6, PT, R193.reuse, R225, PT ;  /* 0x000000e1c100720c */ /* 0x040fe40003fc6270 */
[----:B------:R-:W-:Y:S02]  /*ed20*/  FSEL R15, R42, -INF , !P1 ;  /* 0xff8000002a0f7808 */ /* 0x000fe40004800000 */
[----:B------:R-:W-:Y:S02]  /*ed30*/  ISETP.GE.OR P6, PT, R193, R224, !P6 ;  /* 0x000000e0c100720c */ /* 0x000fe400077c6670 */
[C---:B------:R-:W-:Y:S02]  /*ed40*/  ISETP.GE.AND P1, PT, R101.reuse, R227, PT ;  /* 0x000000e36500720c */ /* 0x040fe40003f26270 */
[----:B------:R-:W-:Y:S02]  /*ed50*/  FSEL R40, R40, -INF , !P6 ;  /* 0xff80000028287808 */ /* 0x000fe40007000000 */
[C---:B------:R-:W-:Y:S02]  /*ed60*/  ISETP.GE.AND P6, PT, R101.reuse, R229, PT ;  /* 0x000000e56500720c */ /* 0x040fe40003fc6270 */
[C---:B------:R-:W-:Y:S02]  /*ed70*/  ISETP.GE.OR P1, PT, R101.reuse, R226, !P1 ;  /* 0x000000e26500720c */ /* 0x040fe40004f26670 */
[----:B------:R-:W-:Y:S02]  /*ed80*/  ISETP.GE.OR P6, PT, R101, R228, !P6 ;  /* 0x000000e46500720c */ /* 0x000fe400077c6670 */
[C---:B------:R-:W-:Y:S02]  /*ed90*/  ISETP.GE.AND P0, PT, R192.reuse, R223, PT ;  /* 0x000000dfc000720c */ /* 0x040fe40003f06270 */
[C---:B------:R-:W-:Y:S02]  /*eda0*/  ISETP.GE.AND P3, PT, R192.reuse, R225, PT ;  /* 0x000000e1c000720c */ /* 0x040fe40003f66270 */
[C---:B------:R-:W-:Y:S02]  /*edb0*/  ISETP.GE.OR P0, PT, R192.reuse, R222, !P0 ;  /* 0x000000dec000720c */ /* 0x040fe40004706670 */
[----:B------:R-:W-:Y:S02]  /*edc0*/  ISETP.GE.OR P3, PT, R192, R224, !P3 ;  /* 0x000000e0c000720c */ /* 0x000fe40005f66670 */
[----:B------:R-:W-:Y:S02]  /*edd0*/  FSEL R31, R31, -INF , !P0 ;  /* 0xff8000001f1f7808 */ /* 0x000fe40004000000 */
[C---:B------:R-:W-:Y:S02]  /*ede0*/  ISETP.GE.AND P0, PT, R98.reuse, R227, PT ;  /* 0x000000e36200720c */ /* 0x040fe40003f06270 */
[----:B------:R-:W-:Y:S02]  /*edf0*/  FSEL R86, R29, -INF , !P3 ;  /* 0xff8000001d567808 */ /* 0x000fe40005800000 */
[C---:B------:R-:W-:Y:S02]  /*ee00*/  ISETP.GE.OR P0, PT, R98.reuse, R226, !P0 ;  /* 0x000000e26200720c */ /* 0x040fe40004706670 */
[----:B------:R-:W-:Y:S02]  /*ee10*/  ISETP.GE.AND P3, PT, R98, R229, PT ;  /* 0x000000e56200720c */ /* 0x000fe40003f66270 */
[----:B------:R-:W-:Y:S02]  /*ee20*/  FSEL R240, R115, -INF , !P0 ;  /* 0xff80000073f07808 */ /* 0x000fe40004000000 */
[----:B------:R-:W-:Y:S02]  /*ee30*/  ISETP.GE.AND P0, PT, R174, R223, PT ;  /* 0x000000dfae00720c */ /* 0x000fe40003f06270 */
        /* <DEDUP_REMOVED lines=9> */
[----:B------:R-:W-:Y:S01]  /*eed0*/  FSEL R42, R119, -INF , !P0 ;  /* 0xff800000772a7808 */ /* 0x000fe20004000000 */
[----:B------:R-:W-:Y:S01]  /*eee0*/  IMAD.MOV.U32 R119, RZ, RZ, R199 ;  /* 0x000000ffff777224 */ /* 0x000fe200078e00c7 */
[----:B------:R-:W-:Y:S02]  /*eef0*/  FSEL R24, R41, -INF , !P3 ;  /* 0xff80000029187808 */ /* 0x000fe40005800000 */
[C---:B------:R-:W-:Y:S02]  /*ef00*/  ISETP.GE.AND P3, PT, R100.reuse, R229, PT ;  /* 0x000000e56400720c */ /* 0x040fe40003f66270 */
[C---:B------:R-:W-:Y:S02]  /*ef10*/  IADD3 R41, R179.reuse, 0x78, RZ ;  /* 0x00000078b3297810 */ /* 0x040fe40007ffe0ff */
[----:B------:R-:W-:Y:S02]  /*ef20*/  ISETP.GE.OR P3, PT, R100, R228, !P3 ;  /* 0x000000e46400720c */ /* 0x000fe40005f66670 */
[----:B------:R-:W-:Y:S02]  /*ef30*/  FSEL R43, R118, -INF , !P1 ;  /* 0xff800000762b7808 */ /* 0x000fe40004800000 */
[----:B------:R-:W-:Y:S02]  /*ef40*/  IADD3 R179, R179, 0x79, RZ ;  /* 0x00000079b3b37810 */ /* 0x000fe40007ffe0ff */
        /* <DEDUP_REMOVED lines=28> */
[C---:B------:R-:W-:Y:S02]  /*f110*/  ISETP.GE.AND P6, PT, R188.reuse, R225, PT ;  /* 0x000000e1bc00720c */ /* 0x040fe40003fc6270 */
[----:B------:R-:W-:Y:S02]  /*f120*/  FSEL R63, R63, -INF , !P0 ;  /* 0xff8000003f3f7808 */ /* 0x000fe40004000000 */
[----:B------:R-:W-:Y:S02]  /*f130*/  ISETP.GE.OR P6, PT, R188, R224, !P6 ;  /* 0x000000e0bc00720c */ /* 0x000fe400077c6670 */
[-C--:B------:R-:W-:Y:S02]  /*f140*/  ISETP.GE.AND P0, PT, R182, R223.reuse, PT ;  /* 0x000000dfb600720c */ /* 0x080fe40003f06270 */
[----:B------:R-:W-:Y:S02]  /*f150*/  FSEL R12, R72, -INF , !P6 ;  /* 0xff800000480c7808 */ /* 0x000fe40007000000 */
[----:B------:R-:W-:Y:S02]  /*f160*/  ISETP.GE.OR P0, PT, R182, R222, !P0 ;  /* 0x000000deb600720c */ /* 0x000fe40004706670 */
[----:B------:R-:W-:Y:S02]  /*f170*/  ISETP.GE.AND P6, PT, R187, R223, PT ;  /* 0x000000dfbb00720c */ /* 0x000fe40003fc6270 */
[----:B------:R-:W-:Y:S02]  /*f180*/  FSEL R9, R75, -INF , !P0 ;  /* 0xff8000004b097808 */ /* 0x000fe40004000000 */
[C---:B------:R-:W-:Y:S02]  /*f190*/  ISETP.GE.AND P0, PT, R36.reuse, R225, PT ;  /* 0x000000e12400720c */ /* 0x040fe40003f06270 */
[----:B------:R-:W-:Y:S02]  /*f1a0*/  FMNMX.FTZ R75, R83, R165, !PT ;  /* 0x000000a5534b7209 */ /* 0x000fe40007810000 */
[----:B------:R-:W-:Y:S02]  /*f1b0*/  ISETP.GE.OR P0, PT, R36, R224, !P0 ;  /* 0x000000e02400720c */ /* 0x000fe40004706670 */
[----:B------:R-:W-:Y:S02]  /*f1c0*/  FMNMX.FTZ R75, R176, R75, !PT ;  /* 0x0000004bb04b7209 */ /* 0x000fe40007810000 */
[----:B------:R-:W-:Y:S02]  /*f1d0*/  FSEL R13, R77, -INF , !P0 ;  /* 0xff8000004d0d7808 */ /* 0x000fe40004000000 */
[----:B------:R-:W-:Y:S02]  /*f1e0*/  FMNMX.FTZ R75, R178, R75, !PT ;  /* 0x0000004bb24b7209 */ /* 0x000fe40007810000 */
[-C--:B------:R-:W-:Y:S02]  /*f1f0*/  ISETP.GE.OR P6, PT, R187, R222.reuse, !P6 ;  /* 0x000000debb00720c */ /* 0x080fe400077c6670 */
[----:B------:R-:W-:Y:S02]  /*f200*/  FMNMX.FTZ R75, R177, R75, !PT ;  /* 0x0000004bb14b7209 */ /* 0x000fe40007810000 */
[----:B------:R-:W-:Y:S02]  /*f210*/  FSEL R90, R90, -INF , !P6 ;  /* 0xff8000005a5a7808 */ /* 0x000fe40007000000 */
[CC--:B------:R-:W-:Y:S02]  /*f220*/  ISETP.GE.AND P6, PT, R97.reuse, R223.reuse, PT ;  /* 0x000000df6100720c */ /* 0x0c0fe40003fc6270 */
[C---:B------:R-:W-:Y:S02]  /*f230*/  ISETP.GE.AND P1, PT, R188.reuse, R223, PT ;  /* 0x000000dfbc00720c */ /* 0x040fe40003f26270 */
[-C--:B------:R-:W-:Y:S02]  /*f240*/  ISETP.GE.OR P6, PT, R97, R222.reuse, !P6 ;  /* 0x000000de6100720c */ /* 0x080fe400077c6670 */
[----:B------:R-:W-:Y:S02]  /*f250*/  ISETP.GE.OR P1, PT, R188, R222, !P1 ;  /* 0x000000debc00720c */ /* 0x000fe40004f26670 */
[----:B------:R-:W-:Y:S02]  /*f260*/  FSEL R243, R106, -INF , !P6 ;  /* 0xff8000006af37808 */ /* 0x000fe40007000000 */
[----:B------:R-:W-:Y:S02]  /*f270*/  FSEL R10, R74, -INF , !P1 ;  /* 0xff8000004a0a7808 */ /* 0x000fe40004800000 */
[CC--:B------:R-:W-:Y:S02]  /*f280*/  ISETP.GE.AND P1, PT, R187.reuse, R225.reuse, PT ;  /* 0x000000e1bb00720c */ /* 0x0c0fe40003f26270 */
[----:B------:R-:W-:Y:S02]  /*f290*/  FMNMX.FTZ R74, R80, R164, !PT ;  /* 0x000000a4504a7209 */ /* 0x000fe40007810000 */
[----:B------:R-:W-:Y:S02]  /*f2a0*/  ISETP.GE.OR P1, PT, R187, R224, !P1 ;  /* 0x000000e0bb00720c */ /* 0x000fe40004f26670 */
[----:B------:R-:W-:Y:S02]  /*f2b0*/  FMNMX.FTZ R74, R81, R74, !PT ;  /* 0x0000004a514a7209 */ /* 0x000fe40007810000 */
[----:B------:R-:W-:Y:S02]  /*f2c0*/  ISETP.GE.AND P6, PT, R101, R225, PT ;  /* 0x000000e16500720c */ /* 0x000fe40003fc6270 */
        /* <DEDUP_REMOVED lines=34> */
[----:B------:R-:W-:Y:S02]  /*f4f0*/  FSEL R242, R114, -INF , !P2 ;  /* 0xff80000072f27808 */ /* 0x000fe40005000000 */
[C---:B------:R-:W-:Y:S02]  /*f500*/  ISETP.GE.AND P2, PT, R168.reuse, R223, PT ;  /* 0x000000dfa800720c */ /* 0x040fe40003f46270 */
[----:B------:R-:W-:Y:S02]  /*f510*/  ISETP.GE.AND P5, PT, R183, R225, PT ;  /* 0x000000e1b700720c */ /* 0x000fe40003fa6270 */
[----:B------:R-:W-:Y:S02]  /*f520*/  ISETP.GE.OR P2, PT, R168, R222, !P2 ;  /* 0x000000dea800720c */ /* 0x000fe40005746670 */
[----:B------:R-:W-:Y:S02]  /*f530*/  FSEL R168, R117, -INF , !P3 ;  /* 0xff80000075a87808 */ /* 0x000fe40005800000 */
[----:B------:R-:W-:Y:S02]  /*f540*/  FSEL R46, R46, -INF , !P2 ;  /* 0xff8000002e2e7808 */ /* 0x000fe40005000000 */
[C---:B------:R-:W-:Y:S02]  /*f550*/  ISETP.GE.AND P2, PT, R41.reuse, R227, PT ;  /* 0x000000e32900720c */ /* 0x040fe40003f46270 */
[----:B------:R-:W-:Y:S02]  /*f560*/  FMNMX.FTZ R74, R46, R74, !PT ;  /* 0x0000004a2e4a7209 */ /* 0x000fe40007810000 */
[----:B------:R-:W-:Y:S02]  /*f570*/  ISETP.GE.OR P2, PT, R41, R226, !P2 ;  /* 0x000000e22900720c */ /* 0x000fe40005746670 */
[----:B------:R-:W-:Y:S02]  /*f580*/  FMNMX.FTZ R74, R47, R74, !PT ;  /* 0x0000004a2f4a7209 */ /* 0x000fe40007810000 */
[----:B------:R-:W-:Y:S02]  /*f590*/  FSEL R130, R130, -INF , !P2 ;  /* 0xff80000082827808 */ /* 0x000fe40005000000 */
[C---:B------:R-:W-:Y:S02]  /*f5a0*/  ISETP.GE.AND P2, PT, R183.reuse, R223, PT ;  /* 0x000000dfb700720c */ /* 0x040fe40003f46270 */
[C---:B------:R-:W-:Y:S02]  /*f5b0*/  ISETP.GE.OR P5, PT, R183.reuse, R224, !P5 ;  /* 0x000000e0b700720c */ /* 0x040fe40006fa6670 */
[----:B------:R-:W-:Y:S02]  /*f5c0*/  ISETP.GE.OR P2, PT, R183, R222, !P2 ;  /* 0x000000deb700720c */ /* 0x000fe40005746670 */
[----:B------:R-:W-:Y:S02]  /*f5d0*/  FSEL R29, R60, -INF , !P5 ;  /* 0xff8000003c1d7808 */ /* 0x000fe40006800000 */
[----:B------:R-:W-:Y:S02]  /*f5e0*/  FSEL R62, R62, -INF , !P2 ;  /* 0xff8000003e3e7808 */ /* 0x000fe40005000000 */
        /* <DEDUP_REMOVED lines=11> */
[----:B------:R-:W-:Y:S02]  /*f6a0*/  FMNMX.FTZ R36, R4, R166, !PT ;  /* 0x000000a604247209 */ /* 0x000fe40007810000 */
[----:B------:R-:W-:Y:S02]  /*f6b0*/  FMNMX.FTZ R60, R49, R60, !PT ;  /* 0x0000003c313c7209 */ /* 0x000fe40007810000 */
[----:B------:R-:W-:Y:S02]  /*f6c0*/  FSEL R8, R79, -INF , !P2 ;  /* 0xff8000004f087808 */ /* 0x000fe40005000000 */
[----:B------:R-:W-:Y:S02]  /*f6d0*/  FMNMX.FTZ R60, R20, R60, !PT ;  /* 0x0000003c143c7209 */ /* 0x000fe40007810000 */
[CC--:B------:R-:W-:Y:S02]  /*f6e0*/  ISETP.GE.AND P2, PT, R190.reuse, R225.reuse, PT ;  /* 0x000000e1be00720c */ /* 0x0c0fe40003f46270 */
[----:B------:R-:W-:Y:S02]  /*f6f0*/  FMNMX.FTZ R72, R19, R60, !PT ;  /* 0x0000003c13487209 */ /* 0x000fe40007810000 */
[----:B------:R-:W-:Y:S02]  /*f700*/  ISETP.GE.OR P2, PT, R190, R224, !P2 ;  /* 0x000000e0be00720c */ /* 0x000fe40005746670 */
[----:B------:R-:W-:Y:S02]  /*f710*/  FMNMX.FTZ R72, R64, R72, !PT ;  /* 0x0000004840487209 */ /* 0x000fe40007810000 */
[----:B------:R-:W-:Y:S02]  /*f720*/  FSEL R92, R92, -INF , !P2 ;  /* 0xff8000005c5c7808 */ /* 0x000fe40005000000 */
[C---:B------:R-:W-:Y:S02]  /*f730*/  ISETP.GE.AND P2, PT, R96.reuse, R225, PT ;  /* 0x000000e16000720c */ /* 0x040fe40003f46270 */
[----:B------:R-:W-:Y:S02]  /*f740*/  FMNMX.FTZ R72, R65, R72, !PT ;  /* 0x0000004841487209 */ /* 0x000fe40007810000 */
[----:B------:R-:W-:Y:S02]  /*f750*/  ISETP.GE.OR P2, PT, R96, R224, !P2 ;  /* 0x000000e06000720c */ /* 0x000fe40005746670 */
[----:B------:R-:W-:Y:S02]  /*f760*/  FMNMX.FTZ R72, R68, R72, !PT ;  /* 0x0000004844487209 */ /* 0x000fe40007810000 */
[----:B------:R-:W-:Y:S02]  /*f770*/  FSEL R251, R105, -INF , !P2 ;  /* 0xff80000069fb7808 */ /* 0x000fe40005000000 */
[----:B------:R-:W-:Y:S02]  /*f780*/  FMNMX.FTZ R72, R69, R72, !PT ;  /* 0x0000004845487209 */ /* 0x000fe40007810000 */
[-C--:B------:R-:W-:Y:S02]  /*f790*/  ISETP.GE.AND P2, PT, R98, R223.reuse, PT ;  /* 0x000000df6200720c */ /* 0x080fe40003f46270 */
        /* <DEDUP_REMOVED lines=19> */
[CC--:B------:R-:W-:Y:S02]  /*f8d0*/  ISETP.GE.AND P5, PT, R181.reuse, R223.reuse, PT ;  /* 0x000000dfb500720c */ /* 0x0c0fe40003fa6270 */
        /* <DEDUP_REMOVED lines=11> */
[----:B------:R-:W-:Y:S02]  /*f990*/  FMNMX.FTZ R36, R16, R72, !PT ;  /* 0x0000004810247209 */ /* 0x000fe40007810000 */
[----:B------:R-:W-:Y:S02]  /*f9a0*/  ISETP.GE.AND P5, PT, R99, R225, PT ;  /* 0x000000e16300720c */ /* 0x000fe40003fa6270 */
[----:B------:R-:W-:Y:S02]  /*f9b0*/  FMNMX.FTZ R36, R119, R36, !PT ;  /* 0x0000002477247209 */ /* 0x000fe40007810000 */
[-C--:B------:R-:W-:Y:S02]  /*f9c0*/  ISETP.GE.OR P5, PT, R99, R224.reuse, !P5 ;  /* 0x000000e06300720c */ /* 0x080fe40006fa6670 */
[----:B------:R-:W-:Y:S02]  /*f9d0*/  FMNMX.FTZ R77, R66, R77, !PT ;  /* 0x0000004d424d7209 */ /* 0x000fe40007810000 */
[----:B------:R-:W-:Y:S02]  /*f9e0*/  FSEL R250, R108, -INF , !P5 ;  /* 0xff8000006cfa7808 */ /* 0x000fe40006800000 */
        /* <DEDUP_REMOVED lines=15> */
[C---:B------:R-:W-:Y:S02]  /*fae0*/  ISETP.GE.AND P3, PT, R180.reuse, R225, PT ;  /* 0x000000e1b400720c */ /* 0x040fe40003f66270 */
[----:B------:R-:W-:Y:S02]  /*faf0*/  FMNMX.FTZ R75, R57, R75, !PT ;  /* 0x0000004b394b7209 */ /* 0x000fe40007810000 */
[-C--:B------:R-:W-:Y:S02]  /*fb00*/  ISETP.GE.OR P3, PT, R180, R224.reuse, !P3 ;  /* 0x000000e0b400720c */ /* 0x080fe40005f66670 */
[----:B------:R-:W-:Y:S02]  /*fb10*/  FMNMX.FTZ R77, R196, R77, !PT ;  /* 0x0000004dc44d7209 */ /* 0x000fe40007810000 */
[----:B------:R-:W-:Y:S02]  /*fb20*/  FSEL R28, R61, -INF , !P3 ;  /* 0xff8000003d1c7808 */ /* 0x000fe40005800000 */
        /* <DEDUP_REMOVED lines=13> */
[----:B------:R-:W-:Y:S02]  /*fc00*/  ISETP.GE.AND P1, PT, R96, R223, PT ;  /* 0x000000df6000720c */ /* 0x000fe40003f26270 */
[----:B------:R-:W-:Y:S02]  /*fc10*/  FMNMX.FTZ R77, R42, R77, !PT ;  /* 0x0000004d2a4d7209 */ /* 0x000fe40007810000 */
[-C--:B------:R-:W-:Y:S02]  /*fc20*/  ISETP.GE.OR P1, PT, R96, R222.reuse, !P1 ;  /* 0x000000de6000720c */ /* 0x080fe40004f26670 */
[----:B------:R-:W-:Y:S02]  /*fc30*/  FMNMX.FTZ R77, R130, R77, !PT ;  /* 0x0000004d824d7209 */ /* 0x000fe40007810000 */
[----:B------:R-:W-:Y:S02]  /*fc40*/  FSEL R203, R107, -INF , !P1 ;  /* 0xff8000006bcb7808 */ /* 0x000fe40004800000 */
[----:B------:R-:W-:Y:S02]  /*fc50*/  ISETP.GE.AND P1, PT, R101, R223, PT ;  /* 0x000000df6500720c */ /* 0x000fe40003f26270 */
[----:B------:R-:W-:Y:S02]  /*fc60*/  FSEL R184, R120, -INF , !P6 ;  /* 0xff80000078b87808 */ /* 0x000fe40007000000 */
[-C--:B------:R-:W-:Y:S02]  /*fc70*/  ISETP.GE.AND P6, PT, R41, R225.reuse, PT ;  /* 0x000000e12900720c */ /* 0x080fe40003fc6270 */
[----:B------:R-:W-:Y:S02]  /*fc80*/  ISETP.GE.OR P1, PT, R101, R222, !P1 ;  /* 0x000000de6500720c */ /* 0x000fe40004f26670 */
[-C--:B------:R-:W-:Y:S02]  /*fc90*/  ISETP.GE.OR P6, PT, R41, R224.reuse, !P6 ;  /* 0x000000e02900720c */ /* 0x080fe400077c6670 */
[CC--:B------:R-:W-:Y:S02]  /*fca0*/  ISETP.GE.AND P3, PT, R181.reuse, R225.reuse, PT ;  /* 0x000000e1b500720c */ /* 0x0c0fe40003f66270 */
[----:B------:R-:W-:Y:S02]  /*fcb0*/  FSEL R190, R124, -INF , !P6 ;  /* 0xff8000007cbe7808 */ /* 0x000fe40007000000 */
[-C--:B------:R-:W-:Y:S04]  /*fcc0*/  ISETP.GE.OR P3, PT, R181, R224.reuse, !P3 ;  /* 0x000000e0b500720c */ /* 0x080fe80005f66670 */
[----:B------:R-:W-:Y:S02]  /*fcd0*/  FSEL R76, R76, -INF , !P3 ;  /* 0xff8000004c4c7808 */ /* 0x000fe40005800000 */
[C---:B------:R-:W-:Y:S04]  /*fce0*/  ISETP.GE.AND P3, PT, R186.reuse, R225, PT ;  /* 0x000000e1ba00720c */ /* 0x040fe80003f66270 */
[----:B------:R-:W-:Y:S02]  /*fcf0*/  ISETP.GE.OR P3, PT, R186, R224, !P3 ;  /* 0x000000e0ba00720c */ /* 0x000fe40005f66670 */
[----:B------:R-:W-:Y:S02]  /*fd00*/  FSEL R186, R121, -INF , !P5 ;  /* 0xff80000079ba7808 */ /* 0x000fe40006800000 */
[----:B------:R-:W-:Y:S01]  /*fd10*/  FSEL R60, R89, -INF , !P3 ;  /* 0xff800000593c7808 */ /* 0x000fe20005800000 */
[----:B------:R-:W-:Y:S01]  /*fd20*/  IMAD.MOV.U32 R89, RZ, RZ, R198 ;  /* 0x000000ffff597224 */ /* 0x000fe200078e00c6 */
[----:B------:R-:W-:Y:S02]  /*fd30*/  ISETP.GE.AND P3, PT, R189, R223, PT ;  /* 0x000000dfbd00720c */ /* 0x000fe40003f66270 */
[----:B------:R-:W-:Y:S02]  /*fd40*/  ISETP.GE.AND P5, PT, R179, R225, PT ;  /* 0x000000e1b300720c */ /* 0x000fe40003fa6270 */
[----:B------:R-:W-:Y:S02]  /*fd50*/  FMNMX.FTZ R36, R89, R36, !PT ;  /* 0x0000002459247209 */ /* 0x000fe40007810000 */
[----:B------:R-:W-:Y:S02]  /*fd60*/  ISETP.GE.OR P3, PT, R189, R222, !P3 ;  /* 0x000000debd00720c */ /* 0x000fe40005f66670 */
[----:B------:R-:W-:Y:S02]  /*fd70*/  ISETP.GE.OR P5, PT, R179, R224, !P5 ;  /* 0x000000e0b300720c */ /* 0x000fe40006fa6670 */
[----:B------:R-:W-:Y:S02]  /*fd80*/  FSEL R88, R95, -INF , !P3 ;  /* 0xff8000005f587808 */ /* 0x000fe40005800000 */
[----:B------:R-:W-:Y:S01]  /*fd90*/  FSEL R193, R125, -INF , !P5 ;  /* 0xff8000007dc17808 */ /* 0x000fe20006800000 */
[----:B------:R-:W-:Y:S01]  /*fda0*/  IMAD.MOV.U32 R125, RZ, RZ, R92 ;  /* 0x000000ffff7d7224 */ /* 0x000fe200078e005c */
[CC--:B------:R-:W-:Y:S02]  /*fdb0*/  ISETP.GE.AND P5, PT, R41.reuse, R223.reuse, PT ;  /* 0x000000df2900720c */ /* 0x0c0fe40003fa6270 */
[----:B------:R-:W-:Y:S02]  /*fdc0*/  FSEL R189, R122, -INF , !P1 ;  /* 0xff8000007abd7808 */ /* 0x000fe40004800000 */
[----:B------:R-:W-:Y:S02]  /*fdd0*/  ISETP.GE.OR P5, PT, R41, R222, !P5 ;  /* 0x000000de2900720c */ /* 0x000fe40006fa6670 */
[----:B------:R-:W-:Y:S02]  /*fde0*/  FSEL R41, R127, -INF , !P2 ;  /* 0xff8000007f297808 */ /* 0x000fe40005000000 */
[----:B------:R-:W-:Y:S02]  /*fdf0*/  FSEL R195, R126, -INF , !P5 ;  /* 0xff8000007ec37808 */ /* 0x000fe40006800000 */
[----:B------:R-:W-:Y:S02]  /*fe00*/  FMNMX.FTZ R36, R197, R36, !PT ;  /* 0x00000024c5247209 */ /* 0x000fe40007810000 */
[C---:B------:R-:W-:Y:S02]  /*fe10*/  ISETP.GE.AND P3, PT, R99.reuse, R223, PT ;  /* 0x000000df6300720c */ /* 0x040fe40003f66270 */
[----:B------:R-:W-:Y:S02]  /*fe20*/  FMNMX.FTZ R36, R248, R36, !PT ;  /* 0x00000024f8247209 */ /* 0x000fe40007810000 */
[----:B------:R-:W-:Y:S02]  /*fe30*/  ISETP.GE.OR P3, PT, R99, R222, !P3 ;  /* 0x000000de6300720c */ /* 0x000fe40005f66670 */
[----:B------:R-:W-:Y:S02]  /*fe40*/  FMNMX.FTZ R36, R245, R36, !PT ;  /* 0x00000024f5247209 */ /* 0x000fe40007810000 */
[----:B------:R-:W-:Y:S01]  /*fe50*/  FSEL R241, R110, -INF , !P3 ;  /* 0xff8000006ef17808 */ /* 0x000fe20005800000 */
[----:B------:R-:W-:Y:S01]  /*fe60*/  IMAD.MOV.U32 R110, RZ, RZ, R196 ;  /* 0x000000ffff6e7224 */ /* 0x000fe200078e00c4 */
[----:B------:R-:W-:Y:S04]  /*fe70*/  FMNMX.FTZ R36, R244, R36, !PT ;  /* 0x00000024f4247209 */ /* 0x000fe80007810000 */
[----:B------:R-:W-:Y:S04]  /*fe80*/  FMNMX.FTZ R36, R174, R36, !PT ;  /* 0x00000024ae247209 */ /* 0x000fe80007810000 */
[----:B------:R-:W-:Y:S04]  /*fe90*/  FMNMX.FTZ R36, R168, R36, !PT ;  /* 0x00000024a8247209 */ /* 0x000fe80007810000 */
[----:B------:R-:W-:Y:S04]  /*fea0*/  FMNMX.FTZ R36, R128, R36, !PT ;  /* 0x0000002480247209 */ /* 0x000fe80007810000 */
[----:B------:R-:W-:Y:S05]  /*feb0*/  FMNMX.FTZ R36, R129, R36, !PT ;  /* 0x0000002481247209 */ /* 0x000fea0007810000 */
[----:B------:R-:W1:Y:S02]  /*fec0*/  SHFL.BFLY PT, R72, R36, 0x2, 0x1f ;  /* 0x0c401f0024487f89 */ /* 0x000e6400000e0000 */
[----:B-1----:R-:W-:Y:S02]  /*fed0*/  FMNMX.FTZ R36, R36, R72, !PT ;  /* 0x0000004824247209 */ /* 0x002fe40007810000 */
        /* <DEDUP_REMOVED lines=8> */
[----:B------:R-:W-:Y:S01]  /*ff60*/  FMNMX.FTZ R78, R61, R78, !PT ;  /* 0x0000004e3d4e7209 */ /* 0x000fe20007810000 */
[----:B------:R-:W2:Y:S01]  /*ff70*/  SHFL.BFLY PT, R72, R36, 0x1, 0x1f ;  /* 0x0c201f0024487f89 */ /* 0x000ea200000e0000 */
        /* <DEDUP_REMOVED lines=12> */
[----:B--2---:R-:W-:Y:S02]  /*10040*/  FMNMX.FTZ R36, R36, R72, !PT ;  /* 0x0000004824247209 */ /* 0x004fe40007810000 */
[----:B------:R-:W-:Y:S02]  /*10050*/  FMNMX.FTZ R72, R91, R77, !PT ;  /* 0x0000004d5b487209 */ /* 0x000fe40007810000 */
[----:B------:R-:W1:Y:S01]  /*10060*/  SHFL.BFLY PT, R77, R75, 0x1, 0x1f ;  /* 0x0c201f004b4d7f89 */ /* 0x000e6200000e0000 */
[C---:B------:R-:W-:Y:S01]  /*10070*/  FMUL.FTZ R199, R36.reuse, c[0x0][0x23c] ;  /* 0x00008f0024c77a20 */ /* 0x040fe20000410000 */
[----:B------:R-:W-:Y:S02]  /*10080*/  FSETP.NEU.FTZ.AND P3, PT, R36, -INF , PT ;  /* 0xff8000002400780b */ /* 0x000fe40003f7d000 */
[----:B------:R-:W-:Y:S02]  /*10090*/  FMNMX.FTZ R72, R79, R72, !PT ;  /* 0x000000484f487209 */ /* 0x000fe40007810000 */
[----:B------:R-:W-:Y:S02]  /*100a0*/  FSEL R199, R199, RZ, P3 ;  /* 0x000000ffc7c77208 */ /* 0x000fe40001800000 */
[----:B------:R-:W-:Y:S02]  /*100b0*/  FMNMX.FTZ R72, R88, R72, !PT ;  /* 0x0000004858487209 */ /* 0x000fe40007810000 */
[----:B------:R-:W-:Y:S01]  /*100c0*/  FMNMX.FTZ R78, R250, R78, !PT ;  /* 0x0000004efa4e7209 */ /* 0x000fe20007810000 */
[--C-:B------:R-:W-:Y:S01]  /*100d0*/  FFMA.FTZ R116, R21, c[0x0][0x23c], -R199.reuse ;  /* 0x00008f0015747a23 */ /* 0x100fe200000108c7 */
[----:B------:R-:W-:Y:S01]  /*100e0*/  FMNMX.FTZ R72, R243, R72, !PT ;  /* 0x00000048f3487209 */ /* 0x000fe20007810000 */
[--C-:B------:R-:W-:Y:S01]  /*100f0*/  FFMA.FTZ R96, R20, c[0x0][0x23c], -R199.reuse ;  /* 0x00008f0014607a23 */ /* 0x100fe200000108c7 */
[----:B------:R-:W-:Y:S01]  /*10100*/  FMNMX.FTZ R74, R246, R78, !PT ;  /* 0x0000004ef64a7209 */ /* 0x000fe20007810000 */
[--C-:B------:R-:W-:Y:S01]  /*10110*/  FFMA.FTZ R108, R48, c[0x0][0x23c], -R199.reuse ;  /* 0x00008f00306c7a23 */ /* 0x100fe200000108c7 */
[----:B------:R-:W-:Y:S01]  /*10120*/  FMNMX.FTZ R78, R203, R72, !PT ;  /* 0x00000048cb4e7209 */ /* 0x000fe20007810000 */
[----:B------:R-:W-:Y:S01]  /*10130*/  MUFU.EX2 R116, R116 ;  /* 0x0000007400747308 */ /* 0x000fe20000000800 */
        /* <DEDUP_REMOVED lines=12> */
[----:B------:R-:W-:Y:S01]  /*10200*/  FFMA.FTZ R191, R3, c[0x0][0x23c], -R199 ;  /* 0x00008f0003bf7a23 */ /* 0x000fe200000108c7 */
[----:B-1----:R-:W-:Y:S01]  /*10210*/  FMNMX.FTZ R3, R75, R77, !PT ;  /* 0x0000004d4b037209 */ /* 0x002fe20007810000 */
[----:B------:R-:W-:Y:S01]  /*10220*/  IMAD.MOV.U32 R75, RZ, RZ, R91 ;  /* 0x000000ffff4b7224 */ /* 0x000fe200078e005b */
[----:B------:R-:W-:Y:S01]  /*10230*/  FMNMX.FTZ R78, R192, R78, !PT ;  /* 0x0000004ec04e7209 */ /* 0x000fe20007810000 */
[----:B------:R-:W-:Y:S01]  /*10240*/  IMAD.MOV.U32 R77, RZ, RZ, R79 ;  /* 0x000000ffff4d7224 */ /* 0x000fe200078e004f */
[C---:B------:R-:W-:Y:S01]  /*10250*/  FSETP.NEU.FTZ.AND P2, PT, R3.reuse, -INF , PT ;  /* 0xff8000000300780b */ /* 0x040fe20003f5d000 */
[----:B------:R-:W-:Y:S01]  /*10260*/  FMUL.FTZ R198, R3, c[0x0][0x23c] ;  /* 0x00008f0003c67a20 */ /* 0x000fe20000410000 */
[----:B------:R-:W-:Y:S01]  /*10270*/  MUFU.EX2 R191, R191 ;  /* 0x000000bf00bf7308 */ /* 0x000fe20000000800 */
[----:B------:R-:W-:Y:S01]  /*10280*/  FFMA.FTZ R185, R0, c[0x0][0x23c], -R199 ;  /* 0x00008f0000b97a23 */ /* 0x000fe200000108c7 */
[----:B------:R-:W-:Y:S01]  /*10290*/  FMNMX.FTZ R0, R195, R78, !PT ;  /* 0x0000004ec3007209 */ /* 0x000fe20007810000 */
[----:B------:R-:W-:Y:S01]  /*102a0*/  IMAD.MOV.U32 R78, RZ, RZ, R197 ;  /* 0x000000ffff4e7224 */ /* 0x000fe200078e00c5 */
[----:B------:R-:W-:Y:S01]  /*102b0*/  FSEL R198, R198, RZ, P2 ;  /* 0x000000ffc6c67208 */ /* 0x000fe20001000000 */
[--C-:B------:R-:W-:Y:S01]  /*102c0*/  FFMA.FTZ R181, R175, c[0x0][0x23c], -R199.reuse ;  /* 0x00008f00afb57a23 */ /* 0x100fe200000108c7 */
[----:B------:R-:W-:Y:S01]  /*102d0*/  FMNMX.FTZ R0, R41, R0, !PT ;  /* 0x0000000029007209 */ /* 0x000fe20007810000 */
[----:B------:R-:W-:Y:S01]  /*102e0*/  FFMA.FTZ R109, R37, c[0x0][0x23c], -R199 ;  /* 0x00008f00256d7a23 */ /* 0x000fe200000108c7 */
[----:B------:R-:W-:Y:S01]  /*102f0*/  FMNMX.FTZ R74, R190, R74, !PT ;  /* 0x0000004abe4a7209 */ /* 0x000fe20007810000 */
[--C-:B------:R-:W-:Y:S01]  /*10300*/  FFMA.FTZ R106, R50, c[0x0][0x23c], -R198.reuse ;  /* 0x00008f00326a7a23 */ /* 0x100fe200000108c6 */
[----:B------:R-:W-:Y:S01]  /*10310*/  MUFU.EX2 R185, R185 ;  /* 0x000000b900b97308 */ /* 0x000fe20000000800 */
[--C-:B------:R-:W-:Y:S01]  /*10320*/  FFMA.FTZ R100, R51, c[0x0][0x23c], -R198.reuse ;  /* 0x00008f0033647a23 */ /* 0x100fe200000108c6 */
[----:B------:R-:W-:Y:S01]  /*10330*/  FMNMX.FTZ R74, R193, R74, !PT ;  /* 0x0000004ac14a7209 */ /* 0x000fe20007810000 */
[----:B------:R-:W-:Y:S01]  /*10340*/  LDSM.16.MT88.4 R48, [R211+0x4000] ;  /* 0x00400000d330783b */ /* 0x000fe20000004200 */
[--C-:B------:R-:W-:Y:S02]  /*10350*/  FFMA.FTZ R94, R54, c[0x0][0x23c], -R198.reuse ;  /* 0x00008f00365e7a23 */ /* 0x100fe400000108c6 */
[--C-:B------:R-:W-:Y:S02]  /*10360*/  FFMA.FTZ R93, R55, c[0x0][0x23c], -R198.reuse ;  /* 0x00008f00375d7a23 */ /* 0x100fe400000108c6 */
[--C-:B------:R-:W-:Y:S02]  /*10370*/  FFMA.FTZ R170, R23, c[0x0][0x23c], -R198.reuse ;  /* 0x00008f0017aa7a23 */ /* 0x100fe400000108c6 */
[----:B------:R-:W-:Y:S01]  /*10380*/  MUFU.EX2 R181, R181 ;  /* 0x000000b500b57308 */ /* 0x000fe20000000800 */
[----:B------:R-:W-:Y:S01]  /*10390*/  IMAD.MOV.U32 R23, RZ, RZ, R75 ;  /* 0x000000ffff177224 */ /* 0x000fe200078e004b */
[----:B------:R-:W1:Y:S01]  /*103a0*/  SHFL.BFLY PT, R72, R74, 0x2, 0x1f ;  /* 0x0c401f004a487f89 */ /* 0x000e6200000e0000 */
[--C-:B------:R-:W-:Y:S02]  /*103b0*/  FFMA.FTZ R43, R43, c[0x0][0x23c], -R198.reuse ;  /* 0x00008f002b2b7a23 */ /* 0x100fe400000108c6 */
[--C-:B------:R-:W-:Y:S02]  /*103c0*/  FFMA.FTZ R42, R42, c[0x0][0x23c], -R198.reuse ;  /* 0x00008f002a2a7a23 */ /* 0x100fe400000108c6 */
[--C-:B------:R-:W-:Y:S02]  /*103d0*/  FFMA.FTZ R175, R171, c[0x0][0x23c], -R198.reuse ;  /* 0x00008f00abaf7a23 */ /* 0x100fe400000108c6 */
[----:B------:R-:W-:Y:S01]  /*103e0*/  FFMA.FTZ R171, R22, c[0x0][0x23c], -R198 ;  /* 0x00008f0016ab7a23 */ /* 0x000fe200000108c6 */
[----:B------:R-:W-:Y:S01]  /*103f0*/  MUFU.EX2 R180, R180 ;  /* 0x000000b400b47308 */ /* 0x000fe20000000800 */
[----:B------:R-:W-:Y:S02]  /*10400*/  IMAD.MOV.U32 R22, RZ, RZ, R78 ;  /* 0x000000ffff167224 */ /* 0x000fe400078e004e */
[--C-:B------:R-:W-:Y:S02]  /*10410*/  FFMA.FTZ R249, R249, c[0x0][0x23c], -R198.reuse ;  /* 0x00008f00f9f97a23 */ /* 0x100fe400000108c6 */
[--C-:B------:R-:W-:Y:S02]  /*10420*/  FFMA.FTZ R247, R247, c[0x0][0x23c], -R198.reuse ;  /* 0x00008f00f7f77a23 */ /* 0x100fe400000108c6 */
[--C-:B------:R-:W-:Y:S02]  /*10430*/  FFMA.FTZ R242, R242, c[0x0][0x23c], -R198.reuse ;  /* 0x00008f00f2f27a23 */ /* 0x100fe400000108c6 */
[--C-:B------:R-:W-:Y:S01]  /*10440*/  FFMA.FTZ R240, R240, c[0x0][0x23c], -R198.reuse ;  /* 0x00008f00f0f07a23 */ /* 0x100fe200000108c6 */
[----:B------:R-:W-:Y:S01]  /*10450*/  MUFU.EX2 R175, R175 ;  /* 0x000000af00af7308 */ /* 0x000fe20000000800 */
[--C-:B------:R-:W-:Y:S02]  /*10460*/  FFMA.FTZ R75, R69, c[0x0][0x23c], -R199.reuse ;  /* 0x00008f00454b7a23 */ /* 0x100fe400000108c7 */
[--C-:B------:R-:W-:Y:S02]  /*10470*/  FFMA.FTZ R69, R5, c[0x0][0x23c], -R198.reuse ;  /* 0x00008f0005457a23 */ /* 0x100fe400000108c6 */
[--C-:B------:R-:W-:Y:S01]  /*10480*/  FFMA.FTZ R107, R39, c[0x0][0x23c], -R198.reuse ;  /* 0x00008f00276b7a23 */ /* 0x100fe200000108c6 */
[----:B------:R-:W-:Y:S01]  /*10490*/  FSEL R39, R3, RZ, P2 ;  /* 0x000000ff03277208 */ /* 0x000fe20001000000 */
[----:B------:R-:W-:Y:S01]  /*104a0*/  FFMA.FTZ R115, R38, c[0x0][0x23c], -R198 ;  /* 0x00008f0026737a23 */ /* 0x000fe200000108c6 */
[----:B-1----:R-:W-:Y:S01]  /*104b0*/  FMNMX.FTZ R72, R74, R72, !PT ;  /* 0x000000484a487209 */ /* 0x002fe20007810000 */
[----:B------:R-:W-:Y:S01]  /*104c0*/  FFMA.FTZ R124, R32, c[0x0][0x23c], -R199 ;  /* 0x00008f00207c7a23 */ /* 0x000fe200000108c7 */
[----:B------:R-:W-:Y:S01]  /*104d0*/  MUFU.EX2 R171, R171 ;  /* 0x000000ab00ab7308 */ /* 0x000fe20000000800 */
[----:B------:R-:W-:Y:S02]  /*104e0*/  FADD.FTZ R39, -R39, R166 ;  /* 0x000000a627277221 */ /* 0x000fe40000010100 */
[----:B------:R-:W-:Y:S01]  /*104f0*/  IMAD.MOV.U32 R166, RZ, RZ, R23 ;  /* 0x000000ffffa67224 */ /* 0x000fe200078e0017 */
[----:B------:R-:W1:Y:S01]  /*10500*/  SHFL.BFLY PT, R74, R72, 0x1, 0x1f ;  /* 0x0c201f00484a7f89 */ /* 0x000e6200000e0000 */
[----:B------:R-:W-:Y:S02]  /*10510*/  FMUL.FTZ R39, R39, c[0x0][0x23c] ;  /* 0x00008f0027277a20 */ /* 0x000fe40000410000 */
[--C-:B------:R-:W-:Y:S02]  /*10520*/  FFMA.FTZ R122, R33, c[0x0][0x23c], -R199.reuse ;  /* 0x00008f00217a7a23 */ /* 0x100fe400000108c7 */
[--C-:B------:R-:W-:Y:S01]  /*10530*/  FFMA.FTZ R121, R34, c[0x0][0x23c], -R198.reuse ;  /* 0x00008f0022797a23 */ /* 0x100fe200000108c6 */
[----:B------:R-:W-:Y:S01]  /*10540*/  MUFU.EX2 R170, R170 ;  /* 0x000000aa00aa7308 */ /* 0x000fe20000000800 */
[--C-:B------:R-:W-:Y:S02]  /*10550*/  FFMA.FTZ R120, R35, c[0x0][0x23c], -R198.reuse ;  /* 0x00008f0023787a23 */ /* 0x100fe400000108c6 */
[--C-:B------:R-:W-:Y:S02]  /*10560*/  FFMA.FTZ R197, R4, c[0x0][0x23c], -R198.reuse ;  /* 0x00008f0004c57a23 */ /* 0x100fe400000108c6 */
[----:B------:R-:W2:Y:S01]  /*10570*/  SHFL.BFLY PT, R4, R0, 0x2, 0x1f ;  /* 0x0c401f0000047f89 */ /* 0x000ea200000e0000 */
[--C-:B------:R-:W-:Y:S02]  /*10580*/  FFMA.FTZ R183, R2, c[0x0][0x23c], -R198.reuse ;  /* 0x00008f0002b77a23 */ /* 0x100fe400000108c6 */
[----:B------:R-:W-:Y:S02]  /*10590*/  FFMA.FTZ R179, R172, c[0x0][0x23c], -R198 ;  /* 0x00008f00acb37a23 */ /* 0x000fe400000108c6 */
[----:B------:R-:W-:Y:S01]  /*105a0*/  MUFU.EX2 R197, R197 ;  /* 0x000000c500c57308 */ /* 0x000fe20000000800 */
[--C-:B------:R-:W-:Y:S02]  /*105b0*/  FFMA.FTZ R172, R169, c[0x0][0x23c], -R199.reuse ;  /* 0x00008f00a9ac7a23 */ /* 0x100fe400000108c7 */
[--C-:B------:R-:W-:Y:S02]  /*105c0*/  FFMA.FTZ R173, R173, c[0x0][0x23c], -R199.reuse ;  /* 0x00008f00adad7a23 */ /* 0x100fe400000108c7 */
[--C-:B------:R-:W-:Y:S02]  /*105d0*/  FFMA.FTZ R174, R174, c[0x0][0x23c], -R199.reuse ;  /* 0x00008f00aeae7a23 */ /* 0x100fe400000108c7 */
[--C-:B------:R-:W-:Y:S01]  /*105e0*/  FFMA.FTZ R168, R168, c[0x0][0x23c], -R199.reuse ;  /* 0x00008f00a8a87a23 */ /* 0x100fe200000108c7 */
[----:B-1----:R-:W-:Y:S01]  /*105f0*/  FMNMX.FTZ R2, R72, R74, !PT ;  /* 0x0000004a48027209 */ /* 0x002fe20007810000 */
[----:B------:R-:W-:Y:S01]  /*10600*/  IMAD.MOV.U32 R72, RZ, RZ, R90 ;  /* 0x000000ffff487224 */ /* 0x000fe200078e005a */
[----:B------:R-:W-:Y:S01]  /*10610*/  MUFU.EX2 R179, R179 ;  /* 0x000000b300b37308 */ /* 0x000fe20000000800 */
[----:B------:R-:W-:Y:S01]  /*10620*/  IMAD.MOV.U32 R74, RZ, RZ, R200 ;  /* 0x000000ffff4a7224 */ /* 0x000fe200078e00c8 */
[C---:B------:R-:W-:Y:S01]  /*10630*/  FSETP.NEU.FTZ.AND P1, PT, R2.reuse, -INF , PT ;  /* 0xff8000000200780b */ /* 0x040fe20003f3d000 */
[C---:B------:R-:W-:Y:S02]  /*10640*/  FMUL.FTZ R201, R2.reuse, c[0x0][0x23c] ;  /* 0x00008f0002c97a20 */ /* 0x040fe40000410000 */
[----:B------:R-:W-:Y:S01]  /*10650*/  IMAD.MOV.U32 R32, RZ, RZ, R72 ;  /* 0x000000ffff207224 */ /* 0x000fe200078e0048 */
[----:B------:R-:W-:Y:S01]  /*10660*/  FSEL R5, R2, RZ, P1 ;  /* 0x000000ff02057208 */ /* 0x000fe20000800000 */
[--C-:B------:R-:W-:Y:S01]  /*10670*/  FFMA.FTZ R72, R18, c[0x0][0x23c], -R199.reuse ;  /* 0x00008f0012487a23 */ /* 0x100fe200000108c7 */
[----:B------:R-:W-:Y:S01]  /*10680*/  FSEL R201, R201, RZ, P1 ;  /* 0x000000ffc9c97208 */ /* 0x000fe20000800000 */
[----:B------:R-:W-:Y:S01]  /*10690*/  FFMA.FTZ R90, R64, c[0x0][0x23c], -R199 ;  /* 0x00008f00405a7a23 */ /* 0x000fe200000108c7 */
[----:B------:R-:W-:Y:S01]  /*106a0*/  MUFU.EX2 R173, R173 ;  /* 0x000000ad00ad7308 */ /* 0x000fe20000000800 */
[----:B--2---:R-:W-:Y:S01]  /*106b0*/  FMNMX.FTZ R4, R0, R4, !PT ;  /* 0x0000000400047209 */ /* 0x004fe20007810000 */
[----:B------:R-:W-:Y:S02]  /*106c0*/  FADD.FTZ R5, -R5, R165 ;  /* 0x000000a505057221 */ /* 0x000fe40000010100 */
[----:B------:R-:W-:Y:S02]  /*106d0*/  FFMA.FTZ R92, R56, c[0x0][0x23c], -R201 ;  /* 0x00008f00385c7a23 */ /* 0x000fe400000108c9 */
[----:B------:R-:W-:Y:S01]  /*106e0*/  IMAD.MOV.U32 R56, RZ, RZ, R125 ;  /* 0x000000ffff387224 */ /* 0x000fe200078e007d */
[----:B------:R-:W1:Y:S01]  /*106f0*/  SHFL.BFLY PT, R0, R4, 0x1, 0x1f ;  /* 0x0c201f0004007f89 */ /* 0x000e6200000e0000 */
[----:B------:R-:W-:Y:S02]  /*10700*/  IMAD.MOV.U32 R125, RZ, RZ, R119 ;  /* 0x000000ffff7d7224 */ /* 0x000fe400078e0077 */
[----:B------:R-:W-:Y:S01]  /*10710*/  MUFU.EX2 R183, R183 ;  /* 0x000000b700b77308 */ /* 0x000fe20000000800 */
[----:B------:R-:W-:Y:S02]  /*10720*/  FFMA.FTZ R119, R52, c[0x0][0x23c], -R198 ;  /* 0x00008f0034777a23 */ /* 0x000fe400000108c6 */
[----:B------:R-:W-:Y:S02]  /*10730*/  FMUL.FTZ R5, R5, c[0x0][0x23c] ;  /* 0x00008f0005057a20 */ /* 0x000fe40000410000 */
[--C-:B------:R-:W-:Y:S02]  /*10740*/  FFMA.FTZ R118, R87, c[0x0][0x23c], -R201.reuse ;  /* 0x00008f0057767a23 */ /* 0x100fe400000108c9 */
[----:B------:R-:W-:Y:S02]  /*10750*/  FFMA.FTZ R87, R57, c[0x0][0x23c], -R201 ;  /* 0x00008f0039577a23 */ /* 0x000fe400000108c9 */
[----:B------:R-:W-:Y:S01]  /*10760*/  IMAD.MOV.U32 R57, RZ, RZ, R97 ;  /* 0x000000ffff397224 */ /* 0x000fe200078e0061 */
[----:B------:R-:W2:Y:S01]  /*10770*/  MUFU.EX2 R39, R39 ;  /* 0x0000002700277308 */ /* 0x000ea20000000800 */
[----:B------:R-:W-:Y:S02]  /*10780*/  FFMA.FTZ R97, R16, c[0x0][0x23c], -R199 ;  /* 0x00008f0010617a23 */ /* 0x000fe400000108c7 */
[--C-:B------:R-:W-:Y:S02]  /*10790*/  FFMA.FTZ R105, R24, c[0x0][0x23c], -R201.reuse ;  /* 0x00008f0018697a23 */ /* 0x100fe400000108c9 */
[--C-:B------:R-:W-:Y:S02]  /*107a0*/  FFMA.FTZ R182, R176, c[0x0][0x23c], -R201.reuse ;  /* 0x00008f00b0b67a23 */ /* 0x100fe400000108c9 */
[--C-:B------:R-:W-:Y:S01]  /*107b0*/  FFMA.FTZ R113, R40, c[0x0][0x23c], -R201.reuse ;  /* 0x00008f0028717a23 */ /* 0x100fe200000108c9 */
[----:B------:R-:W-:Y:S01]  /*107c0*/  FSEL R40, R36, RZ, P3 ;  /* 0x000000ff24287208 */ /* 0x000fe20001800000 */
[----:B------:R-:W-:Y:S01]  /*107d0*/  FFMA.FTZ R188, R178, c[0x0][0x23c], -R201 ;  /* 0x00008f00b2bc7a23 */ /* 0x000fe200000108c9 */
[----:B------:R-:W3:Y:S01]  /*107e0*/  MUFU.EX2 R38, R5 ;  /* 0x0000000500267308 */ /* 0x000ee20000000800 */
[----:B-1----:R-:W-:Y:S01]  /*107f0*/  FMNMX.FTZ R0, R4, R0, !PT ;  /* 0x0000000004007209 */ /* 0x002fe20007810000 */
[----:B------:R-:W-:Y:S02]  /*10800*/  IMAD.MOV.U32 R4, RZ, RZ, R88 ;  /* 0x000000ffff047224 */ /* 0x000fe400078e0058 */
[----:B------:R-:W-:Y:S01]  /*10810*/  FADD.FTZ R40, -R40, R167 ;  /* 0x000000a728287221 */ /* 0x000fe20000010100 */
[C---:B------:R-:W-:Y:S01]  /*10820*/  FSETP.NEU.FTZ.AND P0, PT, R0.reuse, -INF , PT ;  /* 0xff8000000000780b */ /* 0x040fe20003f1d000 */
[----:B------:R-:W-:Y:S02]  /*10830*/  IMAD.MOV.U32 R167, RZ, RZ, R22 ;  /* 0x000000ffffa77224 */ /* 0x000fe400078e0016 */
[----:B------:R-:W1:Y:S01]  /*10840*/  LDSM.16.MT88.4 R20, [R212+0x4000] ;  /* 0x00400000d414783b */ /* 0x000e620000004200 */
[----:B------:R-:W-:Y:S01]  /*10850*/  FMUL.FTZ R200, R0, c[0x0][0x23c] ;  /* 0x00008f0000c87a20 */ /* 0x000fe20000410000 */
[----:B------:R-:W-:Y:S01]  /*10860*/  MUFU.EX2 R182, R182 ;  /* 0x000000b600b67308 */ /* 0x000fe20000000800 */
[----:B------:R-:W-:Y:S02]  /*10870*/  FMUL.FTZ R40, R40, c[0x0][0x23c] ;  /* 0x00008f0028287a20 */ /* 0x000fe40000410000 */
[----:B------:R-:W-:Y:S01]  /*10880*/  FFMA.FTZ R178, R177, c[0x0][0x23c], -R201 ;  /* 0x00008f00b1b27a23 */ /* 0x000fe200000108c9 */
[----:B------:R-:W-:Y:S01]  /*10890*/  FSEL R200, R200, RZ, P0 ;  /* 0x000000ffc8c87208 */ /* 0x000fe20000000000 */
[C---:B--2---:R-:W-:Y:S02]  /*108a0*/  FMUL.FTZ R18, R39.reuse, R150 ;  /* 0x0000009627127220 */ /* 0x044fe40000410000 */
[----:B------:R-:W-:Y:S02]  /*108b0*/  FMUL.FTZ R19, R39, R151 ;  /* 0x0000009727137220 */ /* 0x000fe40000410000 */
[--C-:B------:R-:W-:Y:S01]  /*108c0*/  FFMA.FTZ R177, R85, c[0x0][0x23c], -R200.reuse ;  /* 0x00008f0055b17a23 */ /* 0x100fe200000108c8 */
[----:B------:R-:W2:Y:S01]  /*108d0*/  MUFU.EX2 R40, R40 ;  /* 0x0000002800287308 */ /* 0x000ea20000000800 */
[--C-:B------:R-:W-:Y:S02]  /*108e0*/  FFMA.FTZ R85, R59, c[0x0][0x23c], -R200.reuse ;  /* 0x00008f003b557a23 */ /* 0x100fe400000108c8 */
[--C-:B------:R-:W-:Y:S02]  /*108f0*/  FFMA.FTZ R91, R58, c[0x0][0x23c], -R200.reuse ;  /* 0x00008f003a5b7a23 */ /* 0x100fe400000108c8 */
[----:B------:R-:W-:Y:S02]  /*10900*/  IMAD.MOV.U32 R58, RZ, RZ, R89 ;  /* 0x000000ffff3a7224 */ /* 0x000fe400078e0059 */
[--C-:B------:R-:W-:Y:S02]  /*10910*/  FFMA.FTZ R89, R17, c[0x0][0x23c], -R199.reuse ;  /* 0x00008f0011597a23 */ /* 0x100fe400000108c7 */
[----:B---3--:R-:W-:Y:S01]  /*10920*/  FMUL.FTZ R24, R38, R140 ;  /* 0x0000008c26187220 */ /* 0x008fe20000410000 */
[----:B------:R-:W-:Y:S01]  /*10930*/  MUFU.EX2 R188, R188 ;  /* 0x000000bc00bc7308 */ /* 0x000fe20000000800 */
[----:B------:R-:W-:Y:S02]  /*10940*/  FFMA.FTZ R140, R58, c[0x0][0x23c], -R199 ;  /* 0x00008f003a8c7a23 */ /* 0x000fe400000108c7 */
[--C-:B------:R-:W-:Y:S02]  /*10950*/  FFMA.FTZ R176, R84, c[0x0][0x23c], -R200.reuse ;  /* 0x00008f0054b07a23 */ /* 0x100fe400000108c8 */
[--C-:B------:R-:W-:Y:S02]  /*10960*/  FFMA.FTZ R84, R62, c[0x0][0x23c], -R200.reuse ;  /* 0x00008f003e547a23 */ /* 0x100fe400000108c8 */
[----:B------:R-:W-:Y:S02]  /*10970*/  IMAD.MOV.U32 R62, RZ, RZ, R77 ;  /* 0x000000ffff3e7224 */ /* 0x000fe400078e004d */
[----:B------:R-:W-:Y:S01]  /*10980*/  FFMA.FTZ R77, R63, c[0x0][0x23c], -R200 ;  /* 0x00008f003f4d7a23 */ /* 0x000fe200000108c8 */
[----:B------:R-:W3:Y:S01]  /*10990*/  MUFU.EX2 R178, R178 ;  /* 0x000000b200b27308 */ /* 0x000ee20000000800 */
[----:B------:R-:W-:Y:S02]  /*109a0*/  IMAD.MOV.U32 R63, RZ, RZ, R4 ;  /* 0x000000ffff3f7224 */ /* 0x000fe400078e0004 */
[----:B------:R-:W-:Y:S02]  /*109b0*/  IMAD.MOV.U32 R4, RZ, RZ, R74 ;  /* 0x000000ffff047224 */ /* 0x000fe400078e004a */
[C---:B--2---:R-:W-:Y:S02]  /*109c0*/  FMUL.FTZ R16, R40.reuse, R148 ;  /* 0x0000009428107220 */ /* 0x044fe40000410000 */
[----:B------:R-:W-:Y:S02]  /*109d0*/  FMUL.FTZ R17, R40, R149 ;  /* 0x0000009528117220 */ /* 0x000fe40000410000 */
[----:B------:R-:W-:Y:S01]  /*109e0*/  LDSM.16.MT88.4 R148, [R212+0x5c00] ;  /* 0x005c0000d494783b */ /* 0x000fe20000004200 */
[----:B------:R-:W-:Y:S01]  /*109f0*/  MUFU.EX2 R177, R177 ;  /* 0x000000b100b17308 */ /* 0x000fe20000000800 */
[----:B------:R-:W-:Y:S01]  /*10a00*/  IMAD.MOV.U32 R165, RZ, RZ, R4 ;  /* 0x000000ffffa57224 */ /* 0x000fe200078e0004 */
[----:B------:R-:W-:Y:S01]  /*10a10*/  FSEL R4, R0, RZ, P0 ;  /* 0x000000ff00047208 */ /* 0x000fe20000000000 */
[----:B------:R-:W-:Y:S01]  /*10a20*/  FMUL.FTZ R5, R40, R161 ;  /* 0x000000a128057220 */ /* 0x000fe20000410000 */
[----:B------:R-:W-:Y:S01]  /*10a30*/  PLOP3.LUT P0, PT, PT, PT, UP0, 0x80, 0x0 ;  /* 0x000000000000781c */ /* 0x000fe20003f0f008 */
[----:B------:R-:W-:Y:S02]  /*10a40*/  IMAD.MOV.U32 R161, RZ, RZ, R57 ;  /* 0x000000ffffa17224 */ /* 0x000fe400078e0039 */
[--C-:B------:R-:W-:Y:S02]  /*10a50*/  FFMA.FTZ R196, R80, c[0x0][0x23c], -R200.reuse ;  /* 0x00008f0050c47a23 */ /* 0x100fe400000108c8 */
[--C-:B------:R-:W-:Y:S01]  /*10a60*/  FFMA.FTZ R187, R81, c[0x0][0x23c], -R200.reuse ;  /* 0x00008f0051bb7a23 */ /* 0x100fe200000108c8 */
[----:B------:R-:W2:Y:S01]  /*10a70*/  MUFU.EX2 R176, R176 ;  /* 0x000000b000b07308 */ /* 0x000ea20000000800 */
[--C-:B------:R-:W-:Y:S01]  /*10a80*/  FFMA.FTZ R101, R46, c[0x0][0x23c], -R200.reuse ;  /* 0x00008f002e657a23 */ /* 0x100fe200000108c8 */
[----:B------:R-:W-:Y:S01]  /*10a90*/  F2FP.PACK_AB R46, R173, R181 ;  /* 0x000000b5ad2e723e */ /* 0x000fe200000000ff */
[--C-:B------:R-:W-:Y:S01]  /*10aa0*/  FFMA.FTZ R98, R47, c[0x0][0x23c], -R200.reuse ;  /* 0x00008f002f627a23 */ /* 0x100fe200000108c8 */
[----:B------:R-:W-:Y:S01]  /*10ab0*/  F2FP.PACK_AB R47, R175, R183 ;  /* 0x000000b7af2f723e */ /* 0x000fe200000000ff */
[--C-:B------:R-:W-:Y:S01]  /*10ac0*/  FFMA.FTZ R64, R11, c[0x0][0x23c], -R200.reuse ;  /* 0x00008f000b407a23 */ /* 0x100fe200000108c8 */
[----:B---3--:R-:W-:Y:S01]  /*10ad0*/  F2FP.PACK_AB R34, R178, R188 ;  /* 0x000000bcb222723e */ /* 0x008fe200000000ff */
[--C-:B------:R-:W-:Y:S02]  /*10ae0*/  FFMA.FTZ R111, R15, c[0x0][0x23c], -R200.reuse ;  /* 0x00008f000f6f7a23 */ /* 0x100fe400000108c8 */
[--C-:B------:R-:W-:Y:S01]  /*10af0*/  FFMA.FTZ R103, R14, c[0x0][0x23c], -R200.reuse ;  /* 0x00008f000e677a23 */ /* 0x100fe200000108c8 */
[----:B------:R-:W-:Y:S01]  /*10b00*/  MUFU.EX2 R196, R196 ;  /* 0x000000c400c47308 */ /* 0x000fe20000000800 */
[--C-:B------:R-:W-:Y:S02]  /*10b10*/  FFMA.FTZ R126, R26, c[0x0][0x23c], -R200.reuse ;  /* 0x00008f001a7e7a23 */ /* 0x100fe400000108c8 */
[--C-:B------:R-:W-:Y:S02]  /*10b20*/  FFMA.FTZ R123, R27, c[0x0][0x23c], -R200.reuse ;  /* 0x00008f001b7b7a23 */ /* 0x100fe400000108c8 */
[--C-:B------:R-:W-:Y:S02]  /*10b30*/  FFMA.FTZ R117, R30, c[0x0][0x23c], -R200.reuse ;  /* 0x00008f001e757a23 */ /* 0x100fe400000108c8 */
[--C-:B------:R-:W-:Y:S02]  /*10b40*/  FFMA.FTZ R112, R31, c[0x0][0x23c], -R200.reuse ;  /* 0x00008f001f707a23 */ /* 0x100fe400000108c8 */
[----:B------:R-:W-:Y:S01]  /*10b50*/  FFMA.FTZ R167, R167, c[0x0][0x23c], -R199 ;  /* 0x00008f00a7a77a23 */ /* 0x000fe200000108c7 */
[----:B------:R-:W3:Y:S01]  /*10b60*/  MUFU.EX2 R187, R187 ;  /* 0x000000bb00bb7308 */ /* 0x000ee20000000800 */
[--C-:B------:R-:W-:Y:S02]  /*10b70*/  FFMA.FTZ R243, R243, c[0x0][0x23c], -R200.reuse ;  /* 0x00008f00f3f37a23 */ /* 0x100fe400000108c8 */
[--C-:B------:R-:W-:Y:S01]  /*10b80*/  FFMA.FTZ R203, R203, c[0x0][0x23c], -R200.reuse ;  /* 0x00008f00cbcb7a23 */ /* 0x100fe200000108c8 */
[----:B--2---:R-:W-:Y:S01]  /*10b90*/  F2FP.PACK_AB R35, R176, R177 ;  /* 0x000000b1b023723e */ /* 0x004fe200000000ff */
[--C-:B------:R-:W-:Y:S02]  /*10ba0*/  FFMA.FTZ R241, R241, c[0x0][0x23c], -R200.reuse ;  /* 0x00008f00f1f17a23 */ /* 0x100fe400000108c8 */
[--C-:B------:R-:W-:Y:S02]  /*10bb0*/  FFMA.FTZ R202, R202, c[0x0][0x23c], -R200.reuse ;  /* 0x00008f00caca7a23 */ /* 0x100fe400000108c8 */
[--C-:B------:R-:W-:Y:S01]  /*10bc0*/  FFMA.FTZ R189, R189, c[0x0][0x23c], -R200.reuse ;  /* 0x00008f00bdbd7a23 */ /* 0x100fe200000108c8 */
[----:B------:R-:W-:Y:S01]  /*10bd0*/  MUFU.EX2 R172, R172 ;  /* 0x000000ac00ac7308 */ /* 0x000fe20000000800 */
[--C-:B------:R-:W-:Y:S02]  /*10be0*/  FFMA.FTZ R192, R192, c[0x0][0x23c], -R200.reuse ;  /* 0x00008f00c0c07a23 */ /* 0x100fe400000108c8 */
[----:B------:R-:W-:Y:S02]  /*10bf0*/  FFMA.FTZ R195, R195, c[0x0][0x23c], -R200 ;  /* 0x00008f00c3c37a23 */ /* 0x000fe400000108c8 */
[----:B------:R-:W-:Y:S02]  /*10c00*/  FADD.FTZ R4, -R4, R164 ;  /* 0x000000a404047221 */ /* 0x000fe40000010100 */
[----:B------:R-:W-:Y:S02]  /*10c10*/  IMAD.MOV.U32 R164, RZ, RZ, R32 ;  /* 0x000000ffffa47224 */ /* 0x000fe400078e0020 */
[----:B------:R-:W-:Y:S01]  /*10c20*/  FMUL.FTZ R4, R4, c[0x0][0x23c] ;  /* 0x00008f0004047a20 */ /* 0x000fe20000410000 */
[----:B------:R-:W-:Y:S01]  /*10c30*/  MUFU.EX2 R124, R124 ;  /* 0x0000007c007c7308 */ /* 0x000fe20000000800 */
[----:B------:R-:W-:Y:S01]  /*10c40*/  FFMA.FTZ R104, R44, c[0x0][0x23c], -R201 ;  /* 0x00008f002c687a23 */ /* 0x000fe200000108c9 */
[----:B------:R-:W-:Y:S01]  /*10c50*/  F2FP.PACK_AB R44, R185, R191 ;  /* 0x000000bfb92c723e */ /* 0x000fe200000000ff */
[----:B------:R-:W-:Y:S01]  /*10c60*/  FFMA.FTZ R191, R40, R239, R191 ;  /* 0x000000ef28bf7223 */ /* 0x000fe200000100bf */
[----:B---3--:R-:W-:Y:S01]  /*10c70*/  F2FP.PACK_AB R33, R187, R196 ;  /* 0x000000c4bb21723e */ /* 0x008fe200000000ff */
[----:B------:R-:W-:Y:S01]  /*10c80*/  FFMA.FTZ R99, R45, c[0x0][0x23c], -R201 ;  /* 0x00008f002d637a23 */ /* 0x000fe200000108c9 */
[----:B------:R-:W-:Y:S01]  /*10c90*/  F2FP.PACK_AB R45, R179, R197 ;  /* 0x000000c5b32d723e */ /* 0x000fe200000000ff */
[--C-:B------:R-:W-:Y:S02]  /*10ca0*/  FFMA.FTZ R80, R70, c[0x0][0x23c], -R198.reuse ;  /* 0x00008f0046507a23 */ /* 0x100fe400000108c6 */
[----:B------:R-:W-:Y:S01]  /*10cb0*/  FFMA.FTZ R70, R6, c[0x0][0x23c], -R198 ;  /* 0x00008f0006467a23 */ /* 0x000fe200000108c6 */
[----:B------:R2:W3:Y:S01]  /*10cc0*/  MUFU.EX2 R37, R4 ;  /* 0x0000000400257308 */ /* 0x0004e20000000800 */
[----:B------:R-:W-:Y:S02]  /*10cd0*/  FMUL.FTZ R6, R39, R162 ;  /* 0x000000a227067220 */ /* 0x000fe40000410000 */
[----:B------:R-:W-:Y:S02]  /*10ce0*/  IMAD.MOV.U32 R162, RZ, RZ, R56 ;  /* 0x000000ffffa27224 */ /* 0x000fe400078e0038 */
[----:B------:R-:W-:Y:S01]  /*10cf0*/  LDSM.16.MT88.4 R56, [R211+0x4400] ;  /* 0x00440000d338783b */ /* 0x000fe20000004200 */
[--C-:B------:R-:W-:Y:S02]  /*10d00*/  FFMA.FTZ R74, R71, c[0x0][0x23c], -R198.reuse ;  /* 0x00008f00474a7a23 */ /* 0x100fe400000108c6 */
[----:B------:R-:W-:Y:S02]  /*10d10*/  FFMA.FTZ R71, R7, c[0x0][0x23c], -R199 ;  /* 0x00008f0007477a23 */ /* 0x000fe400000108c7 */
[----:B------:R-:W-:Y:S01]  /*10d20*/  MUFU.EX2 R122, R122 ;  /* 0x0000007a007a7308 */ /* 0x000fe20000000800 */
[----:B------:R-:W-:Y:S02]  /*10d30*/  FMUL.FTZ R7, R39, R163 ;  /* 0x000000a327077220 */ /* 0x000fe40000410000 */
[----:B------:R-:W-:Y:S02]  /*10d40*/  FFMA.FTZ R169, R82, c[0x0][0x23c], -R201 ;  /* 0x00008f0052a97a23 */ /* 0x000fe400000108c9 */
[----:B------:R-:W-:Y:S02]  /*10d50*/  FFMA.FTZ R81, R67, c[0x0][0x23c], -R198 ;  /* 0x00008f0043517a23 */ /* 0x000fe400000108c6 */
[----:B------:R-:W-:Y:S02]  /*10d60*/  FFMA.FTZ R82, R68, c[0x0][0x23c], -R199 ;  /* 0x00008f0044527a23 */ /* 0x000fe400000108c7 */
[--C-:B------:R-:W-:Y:S01]  /*10d70*/  FFMA.FTZ R68, R73, c[0x0][0x23c], -R201.reuse ;  /* 0x00008f0049447a23 */ /* 0x100fe200000108c9 */
[----:B------:R-:W-:Y:S01]  /*10d80*/  MUFU.EX2 R121, R121 ;  /* 0x0000007900797308 */ /* 0x000fe20000000800 */
[----:B------:R-:W-:Y:S02]  /*10d90*/  FFMA.FTZ R73, R10, c[0x0][0x23c], -R200 ;  /* 0x00008f000a497a23 */ /* 0x000fe400000108c8 */
[--C-:B------:R-:W-:Y:S02]  /*10da0*/  FFMA.FTZ R67, R76, c[0x0][0x23c], -R201.reuse ;  /* 0x00008f004c437a23 */ /* 0x100fe400000108c9 */
[----:B--2---:R-:W-:Y:S02]  /*10db0*/  FMUL.FTZ R4, R40, R160 ;  /* 0x000000a028047220 */ /* 0x004fe40000410000 */
[----:B---3--:R-:W-:Y:S02]  /*10dc0*/  FMUL.FTZ R27, R37, R143 ;  /* 0x0000008f251b7220 */ /* 0x008fe40000410000 */
[--C-:B------:R-:W-:Y:S01]  /*10dd0*/  FFMA.FTZ R143, R61, c[0x0][0x23c], -R201.reuse ;  /* 0x00008f003d8f7a23 */ /* 0x100fe200000108c9 */
[----:B------:R-:W-:Y:S01]  /*10de0*/  MUFU.EX2 R120, R120 ;  /* 0x0000007800787308 */ /* 0x000fe20000000800 */
[----:B------:R-:W-:Y:S01]  /*10df0*/  IMAD.MOV.U32 R160, RZ, RZ, R110 ;  /* 0x000000ffffa07224 */ /* 0x000fe200078e006e */
[-C--:B-1----:R-:W-:Y:S01]  /*10e00*/  HMMA.16816.F32 R4, R44, R20.reuse, R4 ;  /* 0x000000142c04723c */ /* 0x082fe20000001804 */
[----:B------:R-:W-:Y:S02]  /*10e10*/  FFMA.FTZ R110, R53, c[0x0][0x23c], -R198 ;  /* 0x00008f00356e7a23 */ /* 0x000fe400000108c6 */
[----:B------:R-:W1:Y:S01]  /*10e20*/  LDSM.16.MT88.4 R52, [R212+0x4400] ;  /* 0x00440000d434783b */ /* 0x000e620000004200 */
[----:B------:R-:W-:Y:S02]  /*10e30*/  FFMA.FTZ R76, R8, c[0x0][0x23c], -R200 ;  /* 0x00008f00084c7a23 */ /* 0x000fe400000108c8 */
[----:B------:R-:W-:Y:S02]  /*10e40*/  FMUL.FTZ R8, R38, R156 ;  /* 0x0000009c26087220 */ /* 0x000fe40000410000 */
[----:B------:R-:W-:Y:S01]  /*10e50*/  MUFU.EX2 R169, R169 ;  /* 0x000000a900a97308 */ /* 0x000fe20000000800 */
[C---:B------:R-:W-:Y:S03]  /*10e60*/  FMUL.FTZ R10, R37.reuse, R158 ;  /* 0x0000009e250a7220 */ /* 0x040fe60000410000 */
[C---:B------:R-:W-:Y:S02]  /*10e70*/  FMUL.FTZ R11, R37.reuse, R159 ;  /* 0x0000009f250b7220 */ /* 0x040fe40000410000 */
[C---:B------:R-:W-:Y:S02]  /*10e80*/  FMUL.FTZ R14, R37.reuse, R154 ;  /* 0x0000009a250e7220 */ /* 0x040fe40000410000 */
[C---:B------:R-:W-:Y:S02]  /*10e90*/  FMUL.FTZ R15, R37.reuse, R155 ;  /* 0x0000009b250f7220 */ /* 0x040fe40000410000 */
[----:B------:R-:W-:Y:S01]  /*10ea0*/  MUFU.EX2 R118, R118 ;  /* 0x0000007600767308 */ /* 0x000fe20000000800 */
[----:B------:R-:W-:Y:S02]  /*10eb0*/  FMUL.FTZ R26, R37, R142 ;  /* 0x0000008e251a7220 */ /* 0x000fe40000410000 */
[----:B------:R-:W-:Y:S02]  /*10ec0*/  FFMA.FTZ R142, R165, c[0x0][0x23c], -R198 ;  /* 0x00008f00a58e7a23 */ /* 0x000fe400000108c6 */
[----:B------:R-:W-:Y:S02]  /*10ed0*/  IMAD.MOV.U32 R165, RZ, RZ, R62 ;  /* 0x000000ffffa57224 */ /* 0x000fe400078e003e */
[C---:B------:R-:W-:Y:S02]  /*10ee0*/  FMUL.FTZ R30, R37.reuse, R138 ;  /* 0x0000008a251e7220 */ /* 0x040fe40000410000 */
[----:B------:R-:W-:Y:S01]  /*10ef0*/  FMUL.FTZ R31, R37, R139 ;  /* 0x0000008b251f7220 */ /* 0x000fe20000410000 */
[----:B------:R-:W-:Y:S01]  /*10f00*/  MUFU.EX2 R126, R126 ;  /* 0x0000007e007e7308 */ /* 0x000fe20000000800 */
[----:B------:R-:W-:Y:S02]  /*10f10*/  FFMA.FTZ R165, R165, c[0x0][0x23c], -R200 ;  /* 0x00008f00a5a57a23 */ /* 0x000fe400000108c8 */
[--C-:B------:R-:W-:Y:S02]  /*10f20*/  FFMA.FTZ R88, R66, c[0x0][0x23c], -R198.reuse ;  /* 0x00008f0042587a23 */ /* 0x100fe400000108c6 */
[--C-:B------:R-:W-:Y:S02]  /*10f30*/  FFMA.FTZ R78, R12, c[0x0][0x23c], -R201.reuse ;  /* 0x00008f000c4e7a23 */ /* 0x100fe400000108c9 */
[C---:B------:R-:W-:Y:S02]  /*10f40*/  FMUL.FTZ R12, R38.reuse, R152 ;  /* 0x00000098260c7220 */ /* 0x040fe40000410000 */
[--C-:B------:R-:W-:Y:S01]  /*10f50*/  FFMA.FTZ R66, R13, c[0x0][0x23c], -R201.reuse ;  /* 0x00008f000d427a23 */ /* 0x100fe200000108c9 */
[----:B------:R-:W-:Y:S01]  /*10f60*/  MUFU.EX2 R123, R123 ;  /* 0x0000007b007b7308 */ /* 0x000fe20000000800 */
[C---:B------:R-:W-:Y:S02]  /*10f70*/  FMUL.FTZ R13, R38.reuse, R153 ;  /* 0x00000099260d7220 */ /* 0x040fe40000410000 */
[--C-:B------:R-:W-:Y:S02]  /*10f80*/  FFMA.FTZ R127, R25, c[0x0][0x23c], -R201.reuse ;  /* 0x00008f00197f7a23 */ /* 0x100fe400000108c9 */
[----:B------:R-:W-:Y:S02]  /*10f90*/  FMUL.FTZ R25, R38, R141 ;  /* 0x0000008d26197220 */ /* 0x000fe40000410000 */
[--C-:B------:R-:W-:Y:S02]  /*10fa0*/  FFMA.FTZ R114, R86, c[0x0][0x23c], -R201.reuse ;  /* 0x00008f0056727a23 */ /* 0x100fe400000108c9 */
[--C-:B------:R-:W-:Y:S01]  /*10fb0*/  FFMA.FTZ R86, R29, c[0x0][0x23c], -R201.reuse ;  /* 0x00008f001d567a23 */ /* 0x100fe200000108c9 */
[----:B------:R-:W-:Y:S01]  /*10fc0*/  MUFU.EX2 R127, R127 ;  /* 0x0000007f007f7308 */ /* 0x000fe20000000800 */
[----:B------:R-:W-:Y:S02]  /*10fd0*/  FMUL.FTZ R29, R38, R137 ;  /* 0x00000089261d7220 */ /* 0x000fe40000410000 */
[----:B------:R-:W-:Y:S02]  /*10fe0*/  FFMA.FTZ R79, R28, c[0x0][0x23c], -R201 ;  /* 0x00008f001c4f7a23 */ /* 0x000fe400000108c9 */
[----:B------:R-:W-:Y:S02]  /*10ff0*/  FMUL.FTZ R28, R38, R136 ;  /* 0x00000088261c7220 */ /* 0x000fe40000410000 */
[----:B------:R-:W-:Y:S02]  /*11000*/  FFMA.FTZ R141, R160, c[0x0][0x23c], -R198 ;  /* 0x00008f00a08d7a23 */ /* 0x000fe400000108c6 */
[----:B------:R-:W-:Y:S01]  /*11010*/  IMAD.MOV.U32 R160, RZ, RZ, R164 ;  /* 0x000000ffffa07224 */ /* 0x000fe200078e00a4 */
[----:B------:R-:W-:Y:S01]  /*11020*/  MUFU.EX2 R114, R114 ;  /* 0x0000007200727308 */ /* 0x000fe20000000800 */
[----:B------:R-:W-:Y:S02]  /*11030*/  IMAD.MOV.U32 R164, RZ, RZ, R166 ;  /* 0x000000ffffa47224 */ /* 0x000fe400078e00a6 */
[----:B------:R-:W-:Y:S02]  /*11040*/  IMAD.MOV.U32 R166, RZ, RZ, R63 ;  /* 0x000000ffffa67224 */ /* 0x000fe400078e003f */
[--C-:B------:R-:W-:Y:S02]  /*11050*/  FFMA.FTZ R164, R164, c[0x0][0x23c], -R200.reuse ;  /* 0x00008f00a4a47a23 */ /* 0x100fe400000108c8 */
[--C-:B------:R-:W-:Y:S02]  /*11060*/  FFMA.FTZ R166, R166, c[0x0][0x23c], -R200.reuse ;  /* 0x00008f00a6a67a23 */ /* 0x100fe400000108c8 */
[----:B------:R-:W-:Y:S01]  /*11070*/  FFMA.FTZ R194, R83, c[0x0][0x23c], -R201 ;  /* 0x00008f0053c27a23 */ /* 0x000fe200000108c9 */
[----:B------:R-:W-:Y:S01]  /*11080*/  MUFU.EX2 R117, R117 ;  /* 0x0000007500757308 */ /* 0x000fe20000000800 */
[--C-:B------:R-:W-:Y:S02]  /*11090*/  FFMA.FTZ R83, R65, c[0x0][0x23c], -R199.reuse ;  /* 0x00008f0041537a23 */ /* 0x100fe400000108c7 */
[----:B------:R-:W-:Y:S02]  /*110a0*/  FFMA.FTZ R65, R9, c[0x0][0x23c], -R200 ;  /* 0x00008f0009417a23 */ /* 0x000fe400000108c8 */
[----:B------:R-:W-:Y:S02]  /*110b0*/  FMUL.FTZ R9, R38, R157 ;  /* 0x0000009d26097220 */ /* 0x000fe40000410000 */
[----:B------:R-:W-:Y:S02]  /*110c0*/  FFMA.FTZ R125, R125, c[0x0][0x23c], -R199 ;  /* 0x00008f007d7d7a23 */ /* 0x000fe400000108c7 */
[--C-:B------:R-:W-:Y:S01]  /*110d0*/  FFMA.FTZ R252, R252, c[0x0][0x23c], -R201.reuse ;  /* 0x00008f00fcfc7a23 */ /* 0x100fe200000108c9 */
[----:B------:R-:W2:Y:S01]  /*110e0*/  MUFU.EX2 R194, R194 ;  /* 0x000000c200c27308 */ /* 0x000ea20000000800 */
[--C-:B------:R-:W-:Y:S02]  /*110f0*/  FFMA.FTZ R251, R251, c[0x0][0x23c], -R201.reuse ;  /* 0x00008f00fbfb7a23 */ /* 0x100fe400000108c9 */
[--C-:B------:R-:W-:Y:S02]  /*11100*/  FFMA.FTZ R250, R250, c[0x0][0x23c], -R201.reuse ;  /* 0x00008f00fafa7a23 */ /* 0x100fe400000108c9 */
[----:B------:R-:W-:Y:S02]  /*11110*/  FFMA.FTZ R246, R246, c[0x0][0x23c], -R201 ;  /* 0x00008f00f6f67a23 */ /* 0x000fe400000108c9 */
[----:B------:R-:W-:Y:S02]  /*11120*/  FFMA.FTZ R197, R39, R238, R197 ;  /* 0x000000ee27c57223 */ /* 0x000fe400000100c5 */
[----:B------:R-:W-:Y:S01]  /*11130*/  FFMA.FTZ R196, R37, R236, R196 ;  /* 0x000000ec25c47223 */ /* 0x000fe200000100c4 */
[----:B------:R-:W-:Y:S01]  /*11140*/  MUFU.EX2 R112, R112 ;  /* 0x0000007000707308 */ /* 0x000fe20000000800 */
        /* <DEDUP_REMOVED lines=8> */
[----:B--2---:R-:W-:Y:S01]  /*111d0*/  F2FP.PACK_AB R32, R182, R194 ;  /* 0x000000c2b620723e */ /* 0x004fe200000000ff */
[----:B------:R-:W-:Y:S02]  /*111e0*/  FFMA.FTZ R194, R38, R237, R194 ;  /* 0x000000ed26c27223 */ /* 0x000fe400000100c2 */
[----:B------:R-:W-:Y:S02]  /*111f0*/  FADD.FTZ R197, R175, R197 ;  /* 0x000000c5afc57221 */ /* 0x000fe40000010000 */
[----:B------:R-:W-:Y:S01]  /*11200*/  FADD.FTZ R194, R182, R194 ;  /* 0x000000c2b6c27221 */ /* 0x000fe20000010000 */
[----:B------:R-:W-:Y:S01]  /*11210*/  MUFU.EX2 R115, R115 ;  /* 0x0000007300737308 */ /* 0x000fe20000000800 */
[C---:B------:R-:W-:Y:S01]  /*11220*/  HMMA.16816.F32 R8, R32.reuse, R20, R8 ;  /* 0x000000142008723c */ /* 0x040fe20000001808 */
[----:B------:R-:W-:Y:S02]  /*11230*/  FADD.FTZ R196, R176, R196 ;  /* 0x000000c4b0c47221 */ /* 0x000fe40000010000 */
[----:B------:R-:W-:Y:S02]  /*11240*/  FADD.FTZ R194, R188, R194 ;  /* 0x000000c2bcc27221 */ /* 0x000fe40000010000 */
[----:B------:R-:W-:Y:S02]  /*11250*/  FADD.FTZ R191, R180, R191 ;  /* 0x000000bfb4bf7221 */ /* 0x000fe40000010000 */
[----:B------:R-:W-:Y:S01]  /*11260*/  FMUL.FTZ R20, R40, R144 ;  /* 0x0000009028147220 */ /* 0x000fe20000410000 */
[-C--:B------:R-:W-:Y:S01]  /*11270*/  HMMA.16816.F32 R12, R32, R22.reuse, R12 ;  /* 0x00000016200c723c */ /* 0x080fe2000000180c */
[----:B------:R-:W-:Y:S03]  /*11280*/  MUFU.EX2 R107, R107 ;  /* 0x0000006b006b7308 */ /* 0x000fe60000000800 */
[--C-:B------:R-:W-:Y:S02]  /*11290*/  FFMA.FTZ R144, R60, c[0x0][0x23c], -R201.reuse ;  /* 0x00008f003c907a23 */ /* 0x100fe400000108c9 */
[----:B------:R-:W2:Y:S01]  /*112a0*/  LDSM.16.MT88.4 R60, [R212+0x4800] ;  /* 0x00480000d43c783b */ /* 0x000ea20000004200 */
[----:B------:R-:W-:Y:S01]  /*112b0*/  FMUL.FTZ R21, R40, R145 ;  /* 0x0000009128157220 */ /* 0x000fe20000410000 */
[C---:B------:R-:W-:Y:S01]  /*112c0*/  HMMA.16816.F32 R16, R44.reuse, R22, R16 ;  /* 0x000000162c10723c */ /* 0x040fe20000001810 */
[----:B------:R-:W-:Y:S02]  /*112d0*/  FFMA.FTZ R145, R162, c[0x0][0x23c], -R201 ;  /* 0x00008f00a2917a23 */ /* 0x000fe400000108c9 */
[----:B------:R-:W-:Y:S01]  /*112e0*/  MUFU.EX2 R102, R102 ;  /* 0x0000006600667308 */ /* 0x000fe20000000800 */
[----:B------:R-:W-:Y:S02]  /*112f0*/  FADD.FTZ R194, R178, R194 ;  /* 0x000000c2b2c27221 */ /* 0x000fe40000010000 */
[----:B------:R-:W-:Y:S02]  /*11300*/  FADD.FTZ R197, R171, R197 ;  /* 0x000000c5abc57221 */ /* 0x000fe40000010000 */
[C---:B------:R-:W-:Y:S04]  /*11310*/  FMUL.FTZ R22, R39.reuse, R146 ;  /* 0x0000009227167220 */ /* 0x040fe80000410000 */
[----:B------:R-:W-:Y:S01]  /*11320*/  FMUL.FTZ R23, R39, R147 ;  /* 0x0000009327177220 */ /* 0x000fe20000410000 */
[----:B------:R-:W-:Y:S01]  /*11330*/  MUFU.EX2 R106, R106 ;  /* 0x0000006a006a7308 */ /* 0x000fe20000000800 */
[----:B------:R-:W-:Y:S02]  /*11340*/  FFMA.FTZ R146, R161, c[0x0][0x23c], -R201 ;  /* 0x00008f00a1927a23 */ /* 0x000fe400000108c9 */
[--C-:B------:R-:W-:Y:S02]  /*11350*/  FFMA.FTZ R147, R160, c[0x0][0x23c], -R200.reuse ;  /* 0x00008f00a0937a23 */ /* 0x100fe400000108c8 */
[----:B------:R-:W-:Y:S01]  /*11360*/  FFMA.FTZ R200, R41, c[0x0][0x23c], -R200 ;  /* 0x00008f0029c87a23 */ /* 0x000fe200000108c8 */
[-C--:B------:R-:W-:Y:S01]  /*11370*/  HMMA.16816.F32 R20, R44, R48.reuse, R20 ;  /* 0x000000302c14723c */ /* 0x080fe20000001814 */
[----:B------:R-:W-:Y:S02]  /*11380*/  FADD.FTZ R194, R169, R194 ;  /* 0x000000c2a9c27221 */ /* 0x000fe40000010000 */
[--C-:B------:R-:W-:Y:S01]  /*11390*/  FFMA.FTZ R128, R128, c[0x0][0x23c], -R199.reuse ;  /* 0x00008f0080807a23 */ /* 0x100fe200000108c7 */
[----:B------:R-:W-:Y:S01]  /*113a0*/  MUFU.EX2 R100, R100 ;  /* 0x0000006400647308 */ /* 0x000fe20000000800 */
[----:B------:R-:W-:Y:S02]  /*113b0*/  FFMA.FTZ R199, R129, c[0x0][0x23c], -R199 ;  /* 0x00008f0081c77a23 */ /* 0x000fe400000108c7 */
[--C-:B------:R-:W-:Y:S01]  /*113c0*/  FFMA.FTZ R184, R184, c[0x0][0x23c], -R201.reuse ;  /* 0x00008f00b8b87a23 */ /* 0x100fe200000108c9 */
[C---:B------:R-:W-:Y:S01]  /*113d0*/  HMMA.16816.F32 R24, R32.reuse, R48, R24 ;  /* 0x000000302018723c */ /* 0x040fe20000001818 */
[--C-:B------:R-:W-:Y:S03]  /*113e0*/  FFMA.FTZ R186, R186, c[0x0][0x23c], -R201.reuse ;  /* 0x00008f00baba7a23 */ /* 0x100fe600000108c9 */
[----:B------:R-:W-:Y:S02]  /*113f0*/  FFMA.FTZ R190, R190, c[0x0][0x23c], -R201 ;  /* 0x00008f00bebe7a23 */ /* 0x000fe400000108c9 */
[----:B------:R-:W3:Y:S01]  /*11400*/  MUFU.EX2 R113, R113 ;  /* 0x0000007100717308 */ /* 0x000ee20000000800 */
[----:B------:R-:W-:Y:S01]  /*11410*/  F2FP.PACK_AB R48, R127, R169 ;  /* 0x000000a97f30723e */ /* 0x000fe200000000ff */
[-C--:B------:R-:W-:Y:S01]  /*11420*/  HMMA.16816.F32 R28, R32, R50.reuse, R28 ;  /* 0x00000032201c723c */ /* 0x080fe2000000181c */
[----:B------:R-:W-:Y:S03]  /*11430*/  F2FP.PACK_AB R49, R123, R126 ;  /* 0x0000007e7b31723e */ /* 0x000fe600000000ff */
[----:B------:R-:W-:Y:S02]  /*11440*/  FADD.FTZ R127, R127, R194 ;  /* 0x000000c27f7f7221 */ /* 0x000fe40000010000 */
[----:B------:R-:W-:Y:S02]  /*11450*/  FADD.FTZ R126, R126, R196 ;  /* 0x000000c47e7e7221 */ /* 0x000fe40000010000 */
[----:B------:R-:W4:Y:S01]  /*11460*/  MUFU.EX2 R105, R105 ;  /* 0x0000006900697308 */ /* 0x000f220000000800 */
[C---:B------:R-:W-:Y:S03]  /*11470*/  FMUL.FTZ R32, R40.reuse, R132 ;  /* 0x0000008428207220 */ /* 0x040fe60000410000 */
[----:B------:R-:W-:Y:S02]  /*11480*/  FMUL.FTZ R33, R40, R133 ;  /* 0x0000008528217220 */ /* 0x000fe40000410000 */
[C---:B------:R-:W-:Y:S02]  /*11490*/  FMUL.FTZ R34, R39.reuse, R134 ;  /* 0x0000008627227220 */ /* 0x040fe40000410000 */
[----:B------:R-:W-:Y:S02]  /*114a0*/  FMUL.FTZ R35, R39, R135 ;  /* 0x0000008727237220 */ /* 0x000fe40000410000 */
[----:B------:R-:W-:Y:S01]  /*114b0*/  MUFU.EX2 R104, R104 ;  /* 0x0000006800687308 */ /* 0x000fe20000000800 */
[----:B------:R-:W-:Y:S02]  /*114c0*/  FADD.FTZ R127, R118, R127 ;  /* 0x0000007f767f7221 */ /* 0x000fe40000010000 */
[----:B------:R-:W-:Y:S02]  /*114d0*/  FADD.FTZ R126, R123, R126 ;  /* 0x0000007e7b7e7221 */ /* 0x000fe40000010000 */
[----:B------:R-:W-:Y:S01]  /*114e0*/  HMMA.16816.F32 R32, R44, R50, R32 ;  /* 0x000000322c20723c */ /* 0x000fe20000001820 */
[----:B------:R-:W-:Y:S02]  /*114f0*/  FADD.FTZ R127, R114, R127 ;  /* 0x0000007f727f7221 */ /* 0x000fe40000010000 */
[----:B------:R-:W-:Y:S02]  /*11500*/  FFMA.FTZ R201, R193, c[0x0][0x23c], -R201 ;  /* 0x00008f00c1c97a23 */ /* 0x000fe400000108c9 */
[----:B------:R-:W-:Y:S01]  /*11510*/  MUFU.EX2 R99, R99 ;  /* 0x0000006300637308 */ /* 0x000fe20000000800 */
[----:B---3--:R-:W-:Y:S01]  /*11520*/  FADD.FTZ R127, R113, R127 ;  /* 0x0000007f717f7221 */ /* 0x008fe20000010000 */
[C---:B------:R-:W-:Y:S01]  /*11530*/  F2FP.PACK_AB R44, R172.reuse, R180 ;  /* 0x000000b4ac2c723e */ /* 0x040fe200000000ff */
[----:B------:R-:W-:Y:S01]  /*11540*/  FADD.FTZ R172, R172, R191 ;  /* 0x000000bfacac7221 */ /* 0x000fe20000010000 */
[----:B------:R-:W-:Y:S03]  /*11550*/  F2FP.PACK_AB R45, R170, R171 ;  /* 0x000000abaa2d723e */ /* 0x000fe600000000ff */
[----:B------:R-:W-:Y:S01]  /*11560*/  F2FP.PACK_AB R46, R122, R124 ;  /* 0x0000007c7a2e723e */ /* 0x000fe200000000ff */
[----:B------:R-:W-:Y:S01]  /*11570*/  FADD.FTZ R170, R170, R197 ;  /* 0x000000c5aaaa7221 */ /* 0x000fe20000010000 */
[----:B------:R-:W-:Y:S01]  /*11580*/  F2FP.PACK_AB R47, R120, R121 ;  /* 0x00000079782f723e */ /* 0x000fe200000000ff */
[----:B------:R-:W3:Y:S01]  /*11590*/  MUFU.EX2 R111, R111 ;  /* 0x0000006f006f7308 */ /* 0x000ee20000000800 */
[----:B------:R-:W-:Y:S01]  /*115a0*/  F2FP.PACK_AB R50, R114, R118 ;  /* 0x000000767232723e */ /* 0x000fe200000000ff */
[----:B------:R-:W-:Y:S01]  /*115b0*/  FADD.FTZ R172, R124, R172 ;  /* 0x000000ac7cac7221 */ /* 0x000fe20000010000 */
[----:B------:R-:W-:Y:S01]  /*115c0*/  F2FP.PACK_AB R51, R112, R117 ;  /* 0x000000757033723e */ /* 0x000fe200000000ff */
[----:B------:R-:W-:Y:S02]  /*115d0*/  FADD.FTZ R170, R121, R170 ;  /* 0x000000aa79aa7221 */ /* 0x000fe40000010000 */
[-C--:B-1----:R-:W-:Y:S01]  /*115e0*/  HMMA.16816.F32 R4, R44, R52.reuse, R4 ;  /* 0x000000342c04723c */ /* 0x082fe20000001804 */
[----:B------:R-:W-:Y:S02]  /*115f0*/  FADD.FTZ R126, R117, R126 ;  /* 0x0000007e757e7221 */ /* 0x000fe40000010000 */
[----:B------:R-:W-:Y:S01]  /*11600*/  FADD.FTZ R172, R122, R172 ;  /* 0x000000ac7aac7221 */ /* 0x000fe20000010000 */
[----:B------:R-:W1:Y:S01]  /*11610*/  MUFU.EX2 R103, R103 ;  /* 0x0000006700677308 */ /* 0x000e620000000800 */
[----:B------:R-:W-:Y:S02]  /*11620*/  FADD.FTZ R170, R120, R170 ;  /* 0x000000aa78aa7221 */ /* 0x000fe40000010000 */
[----:B----4-:R-:W-:Y:S01]  /*11630*/  FADD.FTZ R127, R105, R127 ;  /* 0x0000007f697f7221 */ /* 0x010fe20000010000 */
[C---:B------:R-:W-:Y:S01]  /*11640*/  HMMA.16816.F32 R8, R48.reuse, R52, R8 ;  /* 0x000000343008723c */ /* 0x040fe20000001808 */
[----:B------:R-:W-:Y:S03]  /*11650*/  FADD.FTZ R126, R112, R126 ;  /* 0x0000007e707e7221 */ /* 0x000fe60000010000 */
[----:B------:R-:W-:Y:S02]  /*11660*/  FADD.FTZ R172, R116, R172 ;  /* 0x000000ac74ac7221 */ /* 0x000fe40000010000 */
[----:B------:R-:W4:Y:S01]  /*11670*/  MUFU.EX2 R101, R101 ;  /* 0x0000006500657308 */ /* 0x000f220000000800 */
[----:B------:R-:W-:Y:S01]  /*11680*/  FADD.FTZ R170, R115, R170 ;  /* 0x000000aa73aa7221 */ /* 0x000fe20000010000 */
[-C--:B------:R-:W-:Y:S01]  /*11690*/  HMMA.16816.F32 R12, R48, R54.reuse, R12 ;  /* 0x00000036300c723c */ /* 0x080fe2000000180c */
[----:B------:R-:W-:Y:S03]  /*116a0*/  FADD.FTZ R172, R109, R172 ;  /* 0x000000ac6dac7221 */ /* 0x000fe60000010000 */
[----:B---3--:R-:W-:Y:S02]  /*116b0*/  FADD.FTZ R126, R111, R126 ;  /* 0x0000007e6f7e7221 */ /* 0x008fe40000010000 */
[----:B------:R-:W-:Y:S02]  /*116c0*/  FADD.FTZ R170, R107, R170 ;  /* 0x000000aa6baa7221 */ /* 0x000fe40000010000 */
[----:B------:R-:W3:Y:S01]  /*116d0*/  MUFU.EX2 R98, R98 ;  /* 0x0000006200627308 */ /* 0x000ee20000000800 */
[C---:B------:R-:W-:Y:S01]  /*116e0*/  HMMA.16816.F32 R16, R44.reuse, R54, R16 ;  /* 0x000000362c10723c */ /* 0x040fe20000001810 */
[----:B------:R-:W5:Y:S02]  /*116f0*/  LDSM.16.MT88.4 R52, [R211+0x4800] ;  /* 0x00480000d334783b */ /* 0x000f640000004200 */
[----:B-1----:R-:W-:Y:S05]  /*11700*/  FADD.FTZ R126, R103, R126 ;  /* 0x0000007e677e7221 */ /* 0x002fea0000010000 */
[-C--:B------:R-:W-:Y:S01]  /*11710*/  HMMA.16816.F32 R20, R44, R56.reuse, R20 ;  /* 0x000000382c14723c */ /* 0x080fe20000001814 */
[----:B------:R-:W1:Y:S03]  /*11720*/  MUFU.EX2 R96, R96 ;  /* 0x0000006000607308 */ /* 0x000e660000000800 */
[----:B----4-:R-:W-:Y:S04]  /*11730*/  FADD.FTZ R126, R101, R126 ;  /* 0x0000007e657e7221 */ /* 0x010fe80000010000 */
[C---:B------:R-:W-:Y:S03]  /*11740*/  HMMA.16816.F32 R24, R48.reuse, R56, R24 ;  /* 0x000000383018723c */ /* 0x040fe60000001818 */
[----:B------:R-:W-:Y:S01]  /*11750*/  MUFU.EX2 R95, R95 ;  /* 0x0000005f005f7308 */ /* 0x000fe20000000800 */
[----:B---3--:R-:W-:Y:S04]  /*11760*/  FADD.FTZ R126, R98, R126 ;  /* 0x0000007e627e7221 */ /* 0x008fe80000010000 */
[-C--:B------:R-:W-:Y:S05]  /*11770*/  HMMA.16816.F32 R28, R48, R58.reuse, R28 ;  /* 0x0000003a301c723c */ /* 0x080fea000000181c */
[----:B------:R-:W3:Y:S02]  /*11780*/  MUFU.EX2 R94, R94 ;  /* 0x0000005e005e7308 */ /* 0x000ee40000000800 */
[----:B------:R-:W-:Y:S01]  /*11790*/  F2FP.PACK_AB R48, R105, R113 ;  /* 0x000000716930723e */ /* 0x000fe200000000ff */
[----:B------:R-:W-:Y:S01]  /*117a0*/  HMMA.16816.F32 R32, R44, R58, R32 ;  /* 0x0000003a2c20723c */ /* 0x000fe20000001820 */
[----:B------:R-:W4:Y:S03]  /*117b0*/  LDSM.16.MT88.4 R56, [R212+0x4c00] ;  /* 0x004c0000d438783b */ /* 0x000f260000004200 */
[----:B------:R-:W-:Y:S01]  /*117c0*/  F2FP.PACK_AB R50, R99, R104 ;  /* 0x000000686332723e */ /* 0x000fe200000000ff */
[----:B------:R-:W-:Y:S01]  /*117d0*/  FADD.FTZ R104, R104, R127 ;  /* 0x0000007f68687221 */ /* 0x000fe20000010000 */
[----:B------:R-:W-:Y:S01]  /*117e0*/  F2FP.PACK_AB R49, R103, R111 ;  /* 0x0000006f6731723e */ /* 0x000fe200000000ff */
[----:B------:R-:W5:Y:S01]  /*117f0*/  MUFU.EX2 R93, R93 ;  /* 0x0000005d005d7308 */ /* 0x000f620000000800 */
[----:B------:R-:W-:Y:S01]  /*11800*/  F2FP.PACK_AB R44, R109, R116 ;  /* 0x000000746d2c723e */ /* 0x000fe200000000ff */
[----:B------:R-:W-:Y:S03]  /*11810*/  FADD.FTZ R104, R99, R104 ;  /* 0x0000006863687221 */ /* 0x000fe60000010000 */
[----:B------:R-:W-:Y:S02]  /*11820*/  F2FP.PACK_AB R45, R107, R115 ;  /* 0x000000736b2d723e */ /* 0x000fe400000000ff */
[----:B------:R-:W-:Y:S01]  /*11830*/  F2FP.PACK_AB R46, R102, R108 ;  /* 0x0000006c662e723e */ /* 0x000fe200000000ff */
[----:B------:R-:W-:Y:S01]  /*11840*/  FADD.FTZ R108, R108, R172 ;  /* 0x000000ac6c6c7221 */ /* 0x000fe20000010000 */
[----:B------:R-:W-:Y:S01]  /*11850*/  F2FP.PACK_AB R47, R100, R106 ;  /* 0x0000006a642f723e */ /* 0x000fe200000000ff */
[----:B------:R-:W4:Y:S01]  /*11860*/  MUFU.EX2 R90, R90 ;  /* 0x0000005a005a7308 */ /* 0x000f220000000800 */
[----:B------:R-:W-:Y:S01]  /*11870*/  F2FP.PACK_AB R51, R98, R101 ;  /* 0x000000656233723e */ /* 0x000fe200000000ff */
[----:B------:R-:W-:Y:S02]  /*11880*/  FADD.FTZ R106, R106, R170 ;  /* 0x000000aa6a6a7221 */ /* 0x000fe40000010000 */
[----:B------:R-:W-:Y:S02]  /*11890*/  FADD.FTZ R108, R102, R108 ;  /* 0x0000006c666c7221 */ /* 0x000fe40000010000 */
[-C--:B--2---:R-:W-:Y:S01]  /*118a0*/  HMMA.16816.F32 R4, R44, R60.reuse, R4 ;  /* 0x0000003c2c04723c */ /* 0x084fe20000001804 */
[----:B------:R-:W-:Y:S02]  /*118b0*/  FADD.FTZ R106, R100, R106 ;  /* 0x0000006a646a7221 */ /* 0x000fe40000010000 */
[----:B-1----:R-:W-:Y:S01]  /*118c0*/  FADD.FTZ R108, R96, R108 ;  /* 0x0000006c606c7221 */ /* 0x002fe20000010000 */
[----:B------:R-:W1:Y:S01]  /*118d0*/  MUFU.EX2 R83, R83 ;  /* 0x0000005300537308 */ /* 0x000e620000000800 */
[----:B---3--:R-:W-:Y:S02]  /*118e0*/  FADD.FTZ R106, R94, R106 ;  /* 0x0000006a5e6a7221 */ /* 0x008fe40000010000 */
[----:B------:R-:W-:Y:S01]  /*118f0*/  FADD.FTZ R108, R95, R108 ;  /* 0x0000006c5f6c7221 */ /* 0x000fe20000010000 */
[C---:B------:R-:W-:Y:S01]  /*11900*/  HMMA.16816.F32 R8, R48.reuse, R60, R8 ;  /* 0x0000003c3008723c */ /* 0x040fe20000001808 */
[----:B-----5:R-:W-:Y:S05]  /*11910*/  FADD.FTZ R106, R93, R106 ;  /* 0x0000006a5d6a7221 */ /* 0x020fea0000010000 */
[----:B------:R-:W2:Y:S02]  /*11920*/  MUFU.EX2 R88, R88 ;  /* 0x0000005800587308 */ /* 0x000ea40000000800 */
[-C--:B------:R-:W-:Y:S01]  /*11930*/  HMMA.16816.F32 R12, R48, R62.reuse, R12 ;  /* 0x0000003e300c723c */ /* 0x080fe2000000180c */
[----:B----4-:R-:W-:Y:S07]  /*11940*/  FADD.FTZ R108, R90, R108 ;  /* 0x0000006c5a6c7221 */ /* 0x010fee0000010000 */
[----:B------:R-:W3:Y:S01]  /*11950*/  MUFU.EX2 R81, R81 ;  /* 0x0000005100517308 */ /* 0x000ee20000000800 */
[C---:B------:R-:W-:Y:S01]  /*11960*/  HMMA.16816.F32 R16, R44.reuse, R62, R16 ;  /* 0x0000003e2c10723c */ /* 0x040fe20000001810 */
[----:B------:R-:W4:Y:S02]  /*11970*/  LDSM.16.MT88.4 R60, [R211+0x4c00] ;  /* 0x004c0000d33c783b */ /* 0x000f240000004200 */
[----:B-1----:R-:W-:Y:S05]  /*11980*/  FADD.FTZ R108, R83, R108 ;  /* 0x0000006c536c7221 */ /* 0x002fea0000010000 */
[-C--:B------:R-:W-:Y:S01]  /*11990*/  HMMA.16816.F32 R20, R44, R52.reuse, R20 ;  /* 0x000000342c14723c */ /* 0x080fe20000001814 */
[----:B------:R-:W1:Y:S03]  /*119a0*/  MUFU.EX2 R92, R92 ;  /* 0x0000005c005c7308 */ /* 0x000e660000000800 */
[----:B--2---:R-:W-:Y:S04]  /*119b0*/  FADD.FTZ R106, R88, R106 ;  /* 0x0000006a586a7221 */ /* 0x004fe80000010000 */
[C---:B------:R-:W-:Y:S03]  /*119c0*/  HMMA.16816.F32 R24, R48.reuse, R52, R24 ;  /* 0x000000343018723c */ /* 0x040fe60000001818 */
[----:B------:R-:W2:Y:S01]  /*119d0*/  MUFU.EX2 R87, R87 ;  /* 0x0000005700577308 */ /* 0x000ea20000000800 */
[----:B---3--:R-:W-:Y:S04]  /*119e0*/  FADD.FTZ R106, R81, R106 ;  /* 0x0000006a516a7221 */ /* 0x008fe80000010000 */
[-C--:B------:R-:W-:Y:S05]  /*119f0*/  HMMA.16816.F32 R28, R48, R54.reuse, R28 ;  /* 0x00000036301c723c */ /* 0x080fea000000181c */
[----:B------:R-:W3:Y:S03]  /*11a00*/  MUFU.EX2 R86, R86 ;  /* 0x0000005600567308 */ /* 0x000ee60000000800 */
[----:B------:R-:W-:Y:S01]  /*11a10*/  HMMA.16816.F32 R32, R44, R54, R32 ;  /* 0x000000362c20723c */ /* 0x000fe20000001820 */
[----:B------:R-:W5:Y:S03]  /*11a20*/  LDSM.16.MT88.4 R52, [R212+0x5000] ;  /* 0x00500000d434783b */ /* 0x000f660000004200 */
[----:B-1----:R-:W-:Y:S03]  /*11a30*/  FADD.FTZ R104, R92, R104 ;  /* 0x000000685c687221 */ /* 0x002fe60000010000 */
[----:B------:R-:W1:Y:S01]  /*11a40*/  MUFU.EX2 R79, R79 ;  /* 0x0000004f004f7308 */ /* 0x000e620000000800 */
[----:B------:R-:W-:Y:S04]  /*11a50*/  F2FP.PACK_AB R44, R95, R96 ;  /* 0x000000605f2c723e */ /* 0x000fe800000000ff */
[----:B------:R-:W-:Y:S01]  /*11a60*/  F2FP.PACK_AB R45, R93, R94 ;  /* 0x0000005e5d2d723e */ /* 0x000fe200000000ff */
[----:B--2---:R-:W-:Y:S01]  /*11a70*/  FADD.FTZ R104, R87, R104 ;  /* 0x0000006857687221 */ /* 0x004fe20000010000 */
[----:B------:R-:W-:Y:S02]  /*11a80*/  F2FP.PACK_AB R46, R83, R90 ;  /* 0x0000005a532e723e */ /* 0x000fe400000000ff */
[----:B------:R-:W-:Y:S01]  /*11a90*/  F2FP.PACK_AB R47, R81, R88 ;  /* 0x00000058512f723e */ /* 0x000fe200000000ff */
[----:B------:R-:W2:Y:S01]  /*11aa0*/  MUFU.EX2 R91, R91 ;  /* 0x0000005b005b7308 */ /* 0x000ea20000000800 */
[----:B------:R-:W-:Y:S01]  /*11ab0*/  F2FP.PACK_AB R48, R87, R92 ;  /* 0x0000005c5730723e */ /* 0x000fe200000000ff */
[----:B---3--:R-:W-:Y:S04]  /*11ac0*/  FADD.FTZ R104, R86, R104 ;  /* 0x0000006856687221 */ /* 0x008fe80000010000 */
[-C--:B------:R-:W-:Y:S04]  /*11ad0*/  HMMA.16816.F32 R4, R44, R56.reuse, R4 ;  /* 0x000000382c04723c */ /* 0x080fe80000001804 */
[----:B------:R-:W3:Y:S01]  /*11ae0*/  MUFU.EX2 R85, R85 ;  /* 0x0000005500557308 */ /* 0x000ee20000000800 */
[C---:B-1----:R-:W-:Y:S01]  /*11af0*/  F2FP.PACK_AB R50, R79.reuse, R86 ;  /* 0x000000564f32723e */ /* 0x042fe200000000ff */
[----:B------:R-:W-:Y:S08]  /*11b00*/  FADD.FTZ R104, R79, R104 ;  /* 0x000000684f687221 */ /* 0x000ff00000010000 */
[----:B------:R-:W1:Y:S01]  /*11b10*/  MUFU.EX2 R84, R84 ;  /* 0x0000005400547308 */ /* 0x000e620000000800 */
[----:B--2---:R-:W-:Y:S09]  /*11b20*/  FADD.FTZ R126, R91, R126 ;  /* 0x0000007e5b7e7221 */ /* 0x004ff20000010000 */
[----:B------:R-:W2:Y:S01]  /*11b30*/  MUFU.EX2 R77, R77 ;  /* 0x0000004d004d7308 */ /* 0x000ea20000000800 */
[C---:B---3--:R-:W-:Y:S01]  /*11b40*/  F2FP.PACK_AB R49, R85.reuse, R91 ;  /* 0x0000005b5531723e */ /* 0x048fe200000000ff */
[----:B------:R-:W-:Y:S08]  /*11b50*/  FADD.FTZ R126, R85, R126 ;  /* 0x0000007e557e7221 */ /* 0x000ff00000010000 */
[----:B------:R-:W-:Y:S01]  /*11b60*/  MUFU.EX2 R82, R82 ;  /* 0x0000005200527308 */ /* 0x000fe20000000800 */
[----:B-1----:R-:W-:Y:S09]  /*11b70*/  FADD.FTZ R126, R84, R126 ;  /* 0x0000007e547e7221 */ /* 0x002ff20000010000 */
[----:B------:R-:W1:Y:S01]  /*11b80*/  MUFU.EX2 R75, R75 ;  /* 0x0000004b004b7308 */ /* 0x000e620000000800 */
[C---:B--2---:R-:W-:Y:S01]  /*11b90*/  F2FP.PACK_AB R51, R77.reuse, R84 ;  /* 0x000000544d33723e */ /* 0x044fe200000000ff */
[----:B------:R-:W-:Y:S08]  /*11ba0*/  FADD.FTZ R126, R77, R126 ;  /* 0x0000007e4d7e7221 */ /* 0x000ff00000010000 */
[----:B------:R-:W-:Y:S01]  /*11bb0*/  MUFU.EX2 R80, R80 ;  /* 0x0000005000507308 */ /* 0x000fe20000000800 */
[C---:B------:R-:W-:Y:S08]  /*11bc0*/  HMMA.16816.F32 R8, R48.reuse, R56, R8 ;  /* 0x000000383008723c */ /* 0x040ff00000001808 */
[-C--:B------:R-:W-:Y:S01]  /*11bd0*/  HMMA.16816.F32 R12, R48, R58.reuse, R12 ;  /* 0x0000003a300c723c */ /* 0x080fe2000000180c */
[----:B------:R-:W2:Y:S07]  /*11be0*/  MUFU.EX2 R74, R74 ;  /* 0x0000004a004a7308 */ /* 0x000eae0000000800 */
[C---:B------:R-:W-:Y:S01]  /*11bf0*/  HMMA.16816.F32 R16, R44.reuse, R58, R16 ;  /* 0x0000003a2c10723c */ /* 0x040fe20000001810 */
[----:B------:R-:W3:Y:S02]  /*11c00*/  LDSM.16.MT88.4 R56, [R211+0x5000] ;  /* 0x00500000d338783b */ /* 0x000ee40000004200 */
[----:B------:R-:W-:Y:S05]  /*11c10*/  MUFU.EX2 R72, R72 ;  /* 0x0000004800487308 */ /* 0x000fea0000000800 */
[-C--:B----4-:R-:W-:Y:S05]  /*11c20*/  HMMA.16816.F32 R20, R44, R60.reuse, R20 ;  /* 0x0000003c2c14723c */ /* 0x090fea0000001814 */
[----:B------:R-:W4:Y:S03]  /*11c30*/  MUFU.EX2 R71, R71 ;  /* 0x0000004700477308 */ /* 0x000f260000000800 */
[C---:B------:R-:W-:Y:S07]  /*11c40*/  HMMA.16816.F32 R24, R48.reuse, R60, R24 ;  /* 0x0000003c3018723c */ /* 0x040fee0000001818 */
[----:B------:R-:W3:Y:S01]  /*11c50*/  MUFU.EX2 R70, R70 ;  /* 0x0000004600467308 */ /* 0x000ee20000000800 */
[-C--:B------:R-:W-:Y:S08]  /*11c60*/  HMMA.16816.F32 R28, R48, R62.reuse, R28 ;  /* 0x0000003e301c723c */ /* 0x080ff0000000181c */
[----:B------:R-:W-:Y:S01]  /*11c70*/  HMMA.16816.F32 R32, R44, R62, R32 ;  /* 0x0000003e2c20723c */ /* 0x000fe20000001820 */
[----:B------:R-:W5:Y:S01]  /*11c80*/  MUFU.EX2 R69, R69 ;  /* 0x0000004500457308 */ /* 0x000f620000000800 */
[----:B------:R-:W5:Y:S05]  /*11c90*/  LDSM.16.MT88.4 R60, [R212+0x5400] ;  /* 0x00540000d43c783b */ /* 0x000f6a0000004200 */
[----:B-1----:R-:W-:Y:S01]  /*11ca0*/  F2FP.PACK_AB R44, R75, R82 ;  /* 0x000000524b2c723e */ /* 0x002fe200000000ff */
[----:B------:R-:W-:Y:S01]  /*11cb0*/  FADD.FTZ R82, R82, R108 ;  /* 0x0000006c52527221 */ /* 0x000fe20000010000 */
[----:B--2---:R-:W-:Y:S02]  /*11cc0*/  F2FP.PACK_AB R45, R74, R80 ;  /* 0x000000504a2d723e */ /* 0x004fe400000000ff */
[----:B------:R-:W-:Y:S01]  /*11cd0*/  MUFU.EX2 R78, R78 ;  /* 0x0000004e004e7308 */ /* 0x000fe20000000800 */
[----:B----4-:R-:W-:Y:S01]  /*11ce0*/  F2FP.PACK_AB R46, R71, R72 ;  /* 0x00000048472e723e */ /* 0x010fe200000000ff */
[----:B------:R-:W-:Y:S02]  /*11cf0*/  FADD.FTZ R80, R80, R106 ;  /* 0x0000006a50507221 */ /* 0x000fe40000010000 */
[----:B------:R-:W-:Y:S02]  /*11d00*/  FADD.FTZ R82, R75, R82 ;  /* 0x000000524b527221 */ /* 0x000fe40000010000 */
[----:B------:R-:W-:Y:S02]  /*11d10*/  FADD.FTZ R80, R74, R80 ;  /* 0x000000504a507221 */ /* 0x000fe40000010000 */
[----:B------:R-:W-:Y:S02]  /*11d20*/  FADD.FTZ R82, R72, R82 ;  /* 0x0000005248527221 */ /* 0x000fe40000010000 */
[----:B------:R-:W1:Y:S01]  /*11d30*/  MUFU.EX2 R68, R68 ;  /* 0x0000004400447308 */ /* 0x000e620000000800 */
[----:B---3--:R-:W-:Y:S02]  /*11d40*/  FADD.FTZ R80, R70, R80 ;  /* 0x0000005046507221 */ /* 0x008fe40000010000 */
[----:B------:R-:W-:Y:S01]  /*11d50*/  FADD.FTZ R82, R71, R82 ;  /* 0x0000005247527221 */ /* 0x000fe20000010000 */
[C---:B-----5:R-:W-:Y:S01]  /*11d60*/  F2FP.PACK_AB R47, R69.reuse, R70 ;  /* 0x00000046452f723e */ /* 0x060fe200000000ff */
[----:B------:R-:W-:Y:S05]  /*11d70*/  FADD.FTZ R80, R69, R80 ;  /* 0x0000005045507221 */ /* 0x000fea0000010000 */
[----:B------:R-:W2:Y:S01]  /*11d80*/  MUFU.EX2 R67, R67 ;  /* 0x0000004300437308 */ /* 0x000ea20000000800 */
[-C--:B------:R-:W-:Y:S09]  /*11d90*/  HMMA.16816.F32 R4, R44, R52.reuse, R4 ;  /* 0x000000342c04723c */ /* 0x080ff20000001804 */
[----:B------:R-:W3:Y:S03]  /*11da0*/  MUFU.EX2 R66, R66 ;  /* 0x0000004200427308 */ /* 0x000ee60000000800 */
[----:B-1----:R-:W-:Y:S01]  /*11db0*/  F2FP.PACK_AB R48, R68, R78 ;  /* 0x0000004e4430723e */ /* 0x002fe200000000ff */
[----:B------:R-:W-:Y:S04]  /*11dc0*/  FADD.FTZ R78, R78, R104 ;  /* 0x000000684e4e7221 */ /* 0x000fe80000010000 */
[----:B------:R-:W-:Y:S02]  /*11dd0*/  FADD.FTZ R78, R68, R78 ;  /* 0x0000004e444e7221 */ /* 0x000fe40000010000 */
[----:B------:R-:W1:Y:S02]  /*11de0*/  MUFU.EX2 R73, R73 ;  /* 0x0000004900497308 */ /* 0x000e640000000800 */
[----:B--2---:R-:W-:Y:S08]  /*11df0*/  FADD.FTZ R78, R67, R78 ;  /* 0x0000004e434e7221 */ /* 0x004ff00000010000 */
[----:B------:R-:W2:Y:S01]  /*11e00*/  MUFU.EX2 R65, R65 ;  /* 0x0000004100417308 */ /* 0x000ea20000000800 */
[C---:B---3--:R-:W-:Y:S01]  /*11e10*/  F2FP.PACK_AB R50, R66.reuse, R67 ;  /* 0x000000434232723e */ /* 0x048fe200000000ff */
[----:B------:R-:W-:Y:S08]  /*11e20*/  FADD.FTZ R78, R66, R78 ;  /* 0x0000004e424e7221 */ /* 0x000ff00000010000 */
[----:B------:R-:W3:Y:S01]  /*11e30*/  MUFU.EX2 R64, R64 ;  /* 0x0000004000407308 */ /* 0x000ee20000000800 */
[----:B-1----:R-:W-:Y:S09]  /*11e40*/  FADD.FTZ R126, R73, R126 ;  /* 0x0000007e497e7221 */ /* 0x002ff20000010000 */
[----:B------:R-:W1:Y:S01]  /*11e50*/  MUFU.EX2 R76, R76 ;  /* 0x0000004c004c7308 */ /* 0x000e620000000800 */
[C---:B--2---:R-:W-:Y:S01]  /*11e60*/  F2FP.PACK_AB R49, R65.reuse, R73 ;  /* 0x000000494131723e */ /* 0x044fe200000000ff */
[----:B------:R-:W-:Y:S08]  /*11e70*/  FADD.FTZ R126, R65, R126 ;  /* 0x0000007e417e7221 */ /* 0x000ff00000010000 */
[----:B------:R-:W2:Y:S01]  /*11e80*/  MUFU.EX2 R89, R89 ;  /* 0x0000005900597308 */ /* 0x000ea20000000800 */
[----:B---3--:R-:W-:Y:S09]  /*11e90*/  FADD.FTZ R126, R64, R126 ;  /* 0x0000007e407e7221 */ /* 0x008ff20000010000 */
[----:B------:R-:W3:Y:S01]  /*11ea0*/  MUFU.EX2 R97, R97 ;  /* 0x0000006100617308 */ /* 0x000ee20000000800 */
[C---:B-1----:R-:W-:Y:S01]  /*11eb0*/  F2FP.PACK_AB R51, R76.reuse, R64 ;  /* 0x000000404c33723e */ /* 0x042fe200000000ff */
[----:B------:R-:W-:Y:S08]  /*11ec0*/  FADD.FTZ R126, R76, R126 ;  /* 0x0000007e4c7e7221 */ /* 0x000ff00000010000 */
[----:B------:R-:W1:Y:S01]  /*11ed0*/  MUFU.EX2 R110, R110 ;  /* 0x0000006e006e7308 */ /* 0x000e620000000800 */
[C---:B------:R-:W-:Y:S01]  /*11ee0*/  HMMA.16816.F32 R8, R48.reuse, R52, R8 ;  /* 0x000000343008723c */ /* 0x040fe20000001808 */
[----:B--2---:R-:W-:Y:S07]  /*11ef0*/  FADD.FTZ R82, R89, R82 ;  /* 0x0000005259527221 */ /* 0x004fee0000010000 */
[-C--:B------:R-:W-:Y:S01]  /*11f00*/  HMMA.16816.F32 R12, R48, R54.reuse, R12 ;  /* 0x00000036300c723c */ /* 0x080fe2000000180c */
[----:B------:R-:W2:Y:S03]  /*11f10*/  MUFU.EX2 R119, R119 ;  /* 0x0000007700777308 */ /* 0x000ea60000000800 */
[----:B---3--:R-:W-:Y:S04]  /*11f20*/  FADD.FTZ R82, R97, R82 ;  /* 0x0000005261527221 */ /* 0x008fe80000010000 */
[C---:B------:R-:W-:Y:S01]  /*11f30*/  HMMA.16816.F32 R16, R44.reuse, R54, R16 ;  /* 0x000000362c10723c */ /* 0x040fe20000001810 */
[----:B------:R-:W3:Y:S02]  /*11f40*/  LDSM.16.MT88.4 R52, [R211+0x5400] ;  /* 0x00540000d334783b */ /* 0x000ee40000004200 */
[----:B------:R-:W4:Y:S01]  /*11f50*/  MUFU.EX2 R125, R125 ;  /* 0x0000007d007d7308 */ /* 0x000f220000000800 */
[----:B-1----:R-:W-:Y:S04]  /*11f60*/  FADD.FTZ R80, R110, R80 ;  /* 0x000000506e507221 */ /* 0x002fe80000010000 */
[-C--:B------:R-:W-:Y:S05]  /*11f70*/  HMMA.16816.F32 R20, R44, R56.reuse, R20 ;  /* 0x000000382c14723c */ /* 0x080fea0000001814 */
[----:B------:R-:W1:Y:S03]  /*11f80*/  MUFU.EX2 R140, R140 ;  /* 0x0000008c008c7308 */ /* 0x000e660000000800 */
[C---:B------:R-:W-:Y:S01]  /*11f90*/  HMMA.16816.F32 R24, R48.reuse, R56, R24 ;  /* 0x000000383018723c */ /* 0x040fe20000001818 */
[----:B--2---:R-:W-:Y:S06]  /*11fa0*/  FADD.FTZ R80, R119, R80 ;  /* 0x0000005077507221 */ /* 0x004fec0000010000 */
[----:B------:R-:W2:Y:S01]  /*11fb0*/  MUFU.EX2 R141, R141 ;  /* 0x0000008d008d7308 */ /* 0x000ea20000000800 */
[-C--:B------:R-:W-:Y:S01]  /*11fc0*/  HMMA.16816.F32 R28, R48, R58.reuse, R28 ;  /* 0x0000003a301c723c */ /* 0x080fe2000000181c */
[----:B----4-:R-:W-:Y:S07]  /*11fd0*/  FADD.FTZ R82, R125, R82 ;  /* 0x000000527d527221 */ /* 0x010fee0000010000 */
[----:B------:R-:W-:Y:S01]  /*11fe0*/  HMMA.16816.F32 R32, R44, R58, R32 ;  /* 0x0000003a2c20723c */ /* 0x000fe20000001820 */
[----:B------:R-:W4:Y:S01]  /*11ff0*/  MUFU.EX2 R142, R142 ;  /* 0x0000008e008e7308 */ /* 0x000f220000000800 */
[----:B------:R-:W5:Y:S02]  /*12000*/  LDSM.16.MT88.4 R56, [R212+0x5800] ;  /* 0x00580000d438783b */ /* 0x000f640000004200 */
[C---:B-1----:R-:W-:Y:S03]  /*12010*/  FADD.FTZ R82, R140.reuse, R82 ;  /* 0x000000528c527221 */ /* 0x042fe60000010000 */
[----:B------:R-:W-:Y:S02]  /*12020*/  F2FP.PACK_AB R44, R97, R89 ;  /* 0x00000059612c723e */ /* 0x000fe400000000ff */
[----:B------:R-:W-:Y:S02]  /*12030*/  F2FP.PACK_AB R45, R119, R110 ;  /* 0x0000006e772d723e */ /* 0x000fe400000000ff */
[----:B------:R-:W1:Y:S01]  /*12040*/  MUFU.EX2 R143, R143 ;  /* 0x0000008f008f7308 */ /* 0x000e620000000800 */
[----:B------:R-:W-:Y:S01]  /*12050*/  F2FP.PACK_AB R46, R140, R125 ;  /* 0x0000007d8c2e723e */ /* 0x000fe200000000ff */
[----:B--2---:R-:W-:Y:S08]  /*12060*/  FADD.FTZ R80, R141, R80 ;  /* 0x000000508d507221 */ /* 0x004ff00000010000 */
[----:B------:R-:W2:Y:S01]  /*12070*/  MUFU.EX2 R144, R144 ;  /* 0x0000009000907308 */ /* 0x000ea20000000800 */
[C---:B----4-:R-:W-:Y:S01]  /*12080*/  F2FP.PACK_AB R47, R142.reuse, R141 ;  /* 0x0000008d8e2f723e */ /* 0x050fe200000000ff */
[----:B------:R-:W-:Y:S08]  /*12090*/  FADD.FTZ R80, R142, R80 ;  /* 0x000000508e507221 */ /* 0x000ff00000010000 */
[----:B------:R-:W4:Y:S01]  /*120a0*/  MUFU.EX2 R145, R145 ;  /* 0x0000009100917308 */ /* 0x000f220000000800 */
[-C--:B------:R-:W-:Y:S01]  /*120b0*/  HMMA.16816.F32 R4, R44, R60.reuse, R4 ;  /* 0x0000003c2c04723c */ /* 0x080fe20000001804 */
[----:B-1----:R-:W-:Y:S08]  /*120c0*/  FADD.FTZ R78, R143, R78 ;  /* 0x0000004e8f4e7221 */ /* 0x002ff00000010000 */
[----:B------:R-:W1:Y:S03]  /*120d0*/  MUFU.EX2 R146, R146 ;  /* 0x0000009200927308 */ /* 0x000e660000000800 */
[C---:B--2---:R-:W-:Y:S01]  /*120e0*/  F2FP.PACK_AB R48, R144.reuse, R143 ;  /* 0x0000008f9030723e */ /* 0x044fe200000000ff */
[----:B------:R-:W-:Y:S06]  /*120f0*/  FADD.FTZ R78, R144, R78 ;  /* 0x0000004e904e7221 */ /* 0x000fec0000010000 */
[----:B------:R-:W2:Y:S01]  /*12100*/  MUFU.EX2 R147, R147 ;  /* 0x0000009300937308 */ /* 0x000ea20000000800 */
[----:B----4-:R-:W-:Y:S09]  /*12110*/  FADD.FTZ R78, R145, R78 ;  /* 0x0000004e914e7221 */ /* 0x010ff20000010000 */
[----:B------:R-:W4:Y:S01]  /*12120*/  MUFU.EX2 R164, R164 ;  /* 0x000000a400a47308 */ /* 0x000f220000000800 */
[C---:B-1----:R-:W-:Y:S01]  /*12130*/  F2FP.PACK_AB R50, R146.reuse, R145 ;  /* 0x000000919232723e */ /* 0x042fe200000000ff */
[----:B------:R-:W-:Y:S08]  /*12140*/  FADD.FTZ R78, R146, R78 ;  /* 0x0000004e924e7221 */ /* 0x000ff00000010000 */
[----:B------:R-:W1:Y:S01]  /*12150*/  MUFU.EX2 R165, R165 ;  /* 0x000000a500a57308 */ /* 0x000e620000000800 */
[----:B--2---:R-:W-:Y:S09]  /*12160*/  FADD.FTZ R126, R147, R126 ;  /* 0x0000007e937e7221 */ /* 0x004ff20000010000 */
[----:B------:R-:W2:Y:S01]  /*12170*/  MUFU.EX2 R166, R166 ;  /* 0x000000a600a67308 */ /* 0x000ea20000000800 */
[C---:B----4-:R-:W-:Y:S01]  /*12180*/  F2FP.PACK_AB R49, R164.reuse, R147 ;  /* 0x00000093a431723e */ /* 0x050fe200000000ff */
[----:B------:R-:W-:Y:S02]  /*12190*/  FADD.FTZ R126, R164, R126 ;  /* 0x0000007ea47e7221 */ /* 0x000fe40000010000 */
[----:B------:R-:W-:Y:S06]  /*121a0*/  IMAD.MOV.U32 R164, RZ, RZ, R0 ;  /* 0x000000ffffa47224 */ /* 0x000fec00078e0000 */
[----:B------:R-:W4:Y:S01]  /*121b0*/  MUFU.EX2 R167, R167 ;  /* 0x000000a700a77308 */ /* 0x000f220000000800 */
[----:B-1----:R-:W-:Y:S09]  /*121c0*/  FADD.FTZ R126, R165, R126 ;  /* 0x0000007ea57e7221 */ /* 0x002ff20000010000 */
[----:B------:R-:W1:Y:S01]  /*121d0*/  MUFU.EX2 R248, R248 ;  /* 0x000000f800f87308 */ /* 0x000e620000000800 */
[C---:B--2---:R-:W-:Y:S01]  /*121e0*/  F2FP.PACK_AB R51, R166.reuse, R165 ;  /* 0x000000a5a633723e */ /* 0x044fe200000000ff */
[----:B------:R-:W-:Y:S02]  /*121f0*/  FADD.FTZ R126, R166, R126 ;  /* 0x0000007ea67e7221 */ /* 0x000fe40000010000 */
[----:B------:R-:W-:Y:S02]  /*12200*/  IMAD.MOV.U32 R166, RZ, RZ, R3 ;  /* 0x000000ffffa67224 */ /* 0x000fe400078e0003 */
[----:B------:R-:W-:Y:S04]  /*12210*/  IMAD.MOV.U32 R165, RZ, RZ, R2 ;  /* 0x000000ffffa57224 */ /* 0x000fe800078e0002 */
[----:B------:R-:W2:Y:S01]  /*12220*/  MUFU.EX2 R249, R249 ;  /* 0x000000f900f97308 */ /* 0x000ea20000000800 */
[C---:B------:R-:W-:Y:S01]  /*12230*/  HMMA.16816.F32 R8, R48.reuse, R60, R8 ;  /* 0x0000003c3008723c */ /* 0x040fe20000001808 */
[----:B----4-:R-:W-:Y:S06]  /*12240*/  FADD.FTZ R82, R167, R82 ;  /* 0x00000052a7527221 */ /* 0x010fec0000010000 */
[--C-:B------:R-:W-:Y:S01]  /*12250*/  FFMA.FTZ R60, R130, c[0x0][0x23c], -R198.reuse ;  /* 0x00008f00823c7a23 */ /* 0x100fe200000108c6 */
[-C--:B------:R-:W-:Y:S01]  /*12260*/  HMMA.16816.F32 R12, R48, R62.reuse, R12 ;  /* 0x0000003e300c723c */ /* 0x080fe2000000180c */
[----:B------:R-:W4:Y:S03]  /*12270*/  MUFU.EX2 R247, R247 ;  /* 0x000000f700f77308 */ /* 0x000f260000000800 */
[----:B------:R-:W-:Y:S01]  /*12280*/  FFMA.FTZ R198, R131, c[0x0][0x23c], -R198 ;  /* 0x00008f0083c67a23 */ /* 0x000fe200000108c6 */
[C---:B-1----:R-:W-:Y:S01]  /*12290*/  F2FP.PACK_AB R40, R248.reuse, R167 ;  /* 0x000000a7f828723e */ /* 0x042fe200000000ff */
[----:B------:R-:W-:Y:S02]  /*122a0*/  FADD.FTZ R82, R248, R82 ;  /* 0x00000052f8527221 */ /* 0x000fe40000010000 */
[C---:B------:R-:W-:Y:S01]  /*122b0*/  HMMA.16816.F32 R16, R44.reuse, R62, R16 ;  /* 0x0000003e2c10723c */ /* 0x040fe20000001810 */
[----:B------:R-:W-:Y:S02]  /*122c0*/  IMAD.MOV.U32 R167, RZ, RZ, R36 ;  /* 0x000000ffffa77224 */ /* 0x000fe400078e0024 */
[----:B------:R-:W1:Y:S01]  /*122d0*/  MUFU.EX2 R245, R245 ;  /* 0x000000f500f57308 */ /* 0x000e620000000800 */
[----:B--2---:R-:W-:Y:S04]  /*122e0*/  FADD.FTZ R80, R249, R80 ;  /* 0x00000050f9507221 */ /* 0x004fe80000010000 */
[-C--:B---3--:R-:W-:Y:S05]  /*122f0*/  HMMA.16816.F32 R20, R44, R52.reuse, R20 ;  /* 0x000000342c14723c */ /* 0x088fea0000001814 */
[----:B------:R-:W2:Y:S03]  /*12300*/  MUFU.EX2 R244, R244 ;  /* 0x000000f400f47308 */ /* 0x000ea60000000800 */
[C---:B------:R-:W-:Y:S01]  /*12310*/  HMMA.16816.F32 R24, R48.reuse, R52, R24 ;  /* 0x000000343018723c */ /* 0x040fe20000001818 */
[C---:B----4-:R-:W-:Y:S03]  /*12320*/  F2FP.PACK_AB R41, R247.reuse, R249 ;  /* 0x000000f9f729723e */ /* 0x050fe600000000ff */
[----:B------:R-:W-:Y:S03]  /*12330*/  FADD.FTZ R80, R247, R80 ;  /* 0x00000050f7507221 */ /* 0x000fe60000010000 */
[----:B------:R-:W3:Y:S01]  /*12340*/  MUFU.EX2 R242, R242 ;  /* 0x000000f200f27308 */ /* 0x000ee20000000800 */
[-C--:B------:R-:W-:Y:S01]  /*12350*/  HMMA.16816.F32 R28, R48, R54.reuse, R28 ;  /* 0x00000036301c723c */ /* 0x080fe2000000181c */
[----:B------:R-:W4:Y:S03]  /*12360*/  LDSM.16.MT88.4 R48, [R211+0x5800] ;  /* 0x00580000d330783b */ /* 0x000f260000004200 */
[----:B-1----:R-:W-:Y:S04]  /*12370*/  FADD.FTZ R82, R245, R82 ;  /* 0x00000052f5527221 */ /* 0x002fe80000010000 */
[----:B------:R-:W-:Y:S01]  /*12380*/  HMMA.16816.F32 R32, R44, R54, R32 ;  /* 0x000000362c20723c */ /* 0x000fe20000001820 */
[----:B------:R-:W1:Y:S03]  /*12390*/  MUFU.EX2 R240, R240 ;  /* 0x000000f000f07308 */ /* 0x000e660000000800 */
[----:B--2---:R-:W-:Y:S07]  /*123a0*/  FADD.FTZ R82, R244, R82 ;  /* 0x00000052f4527221 */ /* 0x004fee0000010000 */
[----:B------:R2:W2:Y:S01]  /*123b0*/  MUFU.EX2 R132, R43 ;  /* 0x0000002b00847308 */ /* 0x0004a20000000800 */
[----:B---3--:R-:W-:Y:S09]  /*123c0*/  FADD.FTZ R80, R242, R80 ;  /* 0x00000050f2507221 */ /* 0x008ff20000010000 */
[----:B------:R3:W3:Y:S01]  /*123d0*/  MUFU.EX2 R133, R42 ;  /* 0x0000002a00857308 */ /* 0x0006e20000000800 */
[C---:B-1----:R-:W-:Y:S09]  /*123e0*/  FADD.FTZ R80, R240.reuse, R80 ;  /* 0x00000050f0507221 */ /* 0x042ff20000010000 */
[----:B------:R-:W1:Y:S01]  /*123f0*/  MUFU.EX2 R252, R252 ;  /* 0x000000fc00fc7308 */ /* 0x000e620000000800 */
[----:B--2---:R-:W-:Y:S01]  /*12400*/  F2FP.PACK_AB R43, R240, R242 ;  /* 0x000000f2f02b723e */ /* 0x004fe200000000ff */
[----:B------:R-:W-:Y:S04]  /*12410*/  IMAD.MOV.U32 R129, RZ, RZ, R132 ;  /* 0x000000ffff817224 */ /* 0x000fe800078e0084 */
[----:B------:R-:W-:Y:S04]  /*12420*/  FADD.FTZ R80, R129, R80 ;  /* 0x0000005081507221 */ /* 0x000fe80000010000 */
[----:B------:R-:W2:Y:S01]  /*12430*/  MUFU.EX2 R251, R251 ;  /* 0x000000fb00fb7308 */ /* 0x000ea20000000800 */
[----:B---3--:R-:W-:Y:S01]  /*12440*/  F2FP.PACK_AB R42, R244, R245 ;  /* 0x000000f5f42a723e */ /* 0x008fe200000000ff */
[----:B------:R-:W-:Y:S04]  /*12450*/  IMAD.MOV.U32 R61, RZ, RZ, R133 ;  /* 0x000000ffff3d7224 */ /* 0x000fe800078e0085 */
[C---:B------:R-:W-:Y:S04]  /*12460*/  FADD.FTZ R80, R61.reuse, R80 ;  /* 0x000000503d507221 */ /* 0x040fe80000010000 */
[----:B------:R-:W3:Y:S01]  /*12470*/  MUFU.EX2 R250, R250 ;  /* 0x000000fa00fa7308 */ /* 0x000ee20000000800 */
[-C--:B-----5:R-:W-:Y:S01]  /*12480*/  HMMA.16816.F32 R4, R40, R56.reuse, R4 ;  /* 0x000000382804723c */ /* 0x0a0fe20000001804 */
[----:B------:R-:W-:Y:S01]  /*12490*/  F2FP.PACK_AB R133, R61, R129 ;  /* 0x000000813d85723e */ /* 0x000fe200000000ff */
[----:B-1----:R-:W-:Y:S07]  /*124a0*/  FADD.FTZ R78, R252, R78 ;  /* 0x0000004efc4e7221 */ /* 0x002fee0000010000 */
[----:B------:R-:W1:Y:S03]  /*124b0*/  MUFU.EX2 R246, R246 ;  /* 0x000000f600f67308 */ /* 0x000e660000000800 */
[C---:B--2---:R-:W-:Y:S01]  /*124c0*/  F2FP.PACK_AB R44, R251.reuse, R252 ;  /* 0x000000fcfb2c723e */ /* 0x044fe200000000ff */
[----:B------:R-:W-:Y:S06]  /*124d0*/  FADD.FTZ R78, R251, R78 ;  /* 0x0000004efb4e7221 */ /* 0x000fec0000010000 */
[----:B------:R-:W2:Y:S01]  /*124e0*/  MUFU.EX2 R243, R243 ;  /* 0x000000f300f37308 */ /* 0x000ea20000000800 */
[----:B---3--:R-:W-:Y:S09]  /*124f0*/  FADD.FTZ R78, R250, R78 ;  /* 0x0000004efa4e7221 */ /* 0x008ff20000010000 */
        /* <DEDUP_REMOVED lines=14> */
[C---:B------:R-:W-:Y:S01]  /*125e0*/  HMMA.16816.F32 R8, R44.reuse, R56, R8 ;  /* 0x000000382c08723c */ /* 0x040fe20000001808 */
[----:B---3--:R-:W-:Y:S07]  /*125f0*/  FADD.FTZ R82, R174, R82 ;  /* 0x00000052ae527221 */ /* 0x008fee0000010000 */
[-C--:B------:R-:W-:Y:S01]  /*12600*/  HMMA.16816.F32 R12, R44, R58.reuse, R12 ;  /* 0x0000003a2c0c723c */ /* 0x080fe2000000180c */
[----:B------:R-:W3:Y:S03]  /*12610*/  MUFU.EX2 R199, R199 ;  /* 0x000000c700c77308 */ /* 0x000ee60000000800 */
[C---:B-1----:R-:W-:Y:S01]  /*12620*/  F2FP.PACK_AB R132, R168.reuse, R174 ;  /* 0x000000aea884723e */ /* 0x042fe200000000ff */
[----:B------:R-:W-:Y:S03]  /*12630*/  FADD.FTZ R82, R168, R82 ;  /* 0x00000052a8527221 */ /* 0x000fe60000010000 */
[C---:B------:R-:W-:Y:S03]  /*12640*/  HMMA.16816.F32 R16, R40.reuse, R58, R16 ;  /* 0x0000003a2810723c */ /* 0x040fe60000001810 */
[----:B------:R-:W1:Y:S01]  /*12650*/  MUFU.EX2 R60, R60 ;  /* 0x0000003c003c7308 */ /* 0x000e620000000800 */
[----:B--2---:R-:W-:Y:S04]  /*12660*/  FADD.FTZ R82, R128, R82 ;  /* 0x0000005280527221 */ /* 0x004fe80000010000 */
[-C--:B----4-:R-:W-:Y:S05]  /*12670*/  HMMA.16816.F32 R20, R40, R48.reuse, R20 ;  /* 0x000000302814723c */ /* 0x090fea0000001814 */
[----:B------:R-:W2:Y:S03]  /*12680*/  MUFU.EX2 R198, R198 ;  /* 0x000000c600c67308 */ /* 0x000ea60000000800 */
[C---:B------:R-:W-:Y:S01]  /*12690*/  HMMA.16816.F32 R24, R44.reuse, R48, R24 ;  /* 0x000000302c18723c */ /* 0x040fe20000001818 */
[C---:B---3--:R-:W-:Y:S03]  /*126a0*/  F2FP.PACK_AB R134, R199.reuse, R128 ;  /* 0x00000080c786723e */ /* 0x048fe600000000ff */
[----:B------:R-:W-:Y:S03]  /*126b0*/  FADD.FTZ R239, R199, R82 ;  /* 0x00000052c7ef7221 */ /* 0x000fe60000010000 */
[----:B------:R-:W3:Y:S01]  /*126c0*/  MUFU.EX2 R37, R184 ;  /* 0x000000b800257308 */ /* 0x000ee20000000800 */
[-C--:B------:R-:W-:Y:S01]  /*126d0*/  HMMA.16816.F32 R28, R44, R50.reuse, R28 ;  /* 0x000000322c1c723c */ /* 0x080fe2000000181c */
[----:B-1----:R-:W-:Y:S07]  /*126e0*/  FADD.FTZ R80, R60, R80 ;  /* 0x000000503c507221 */ /* 0x002fee0000010000 */
[----:B------:R-:W-:Y:S01]  /*126f0*/  HMMA.16816.F32 R32, R40, R50, R32 ;  /* 0x000000322820723c */ /* 0x000fe20000001820 */
[----:B------:R-:W1:Y:S01]  /*12700*/  MUFU.EX2 R38, R186 ;  /* 0x000000ba00267308 */ /* 0x000e620000000800 */
[----:B------:R-:W4:Y:S02]  /*12710*/  LDSM.16.MT88.4 R40, [R211+0x5c00] ;  /* 0x005c0000d328783b */ /* 0x000f240000004200 */
[C---:B--2---:R-:W-:Y:S01]  /*12720*/  F2FP.PACK_AB R135, R198.reuse, R60 ;  /* 0x0000003cc687723e */ /* 0x044fe200000000ff */
[----:B------:R-:W-:Y:S06]  /*12730*/  FADD.FTZ R238, R198, R80 ;  /* 0x00000050c6ee7221 */ /* 0x000fec0000010000 */
[----:B------:R-:W2:Y:S01]  /*12740*/  MUFU.EX2 R39, R190 ;  /* 0x000000be00277308 */ /* 0x000ea20000000800 */
[-C--:B------:R-:W-:Y:S01]  /*12750*/  HMMA.16816.F32 R160, R132, R148.reuse, R4 ;  /* 0x0000009484a0723c */ /* 0x080fe20000001804 */
[----:B---3--:R-:W-:Y:S08]  /*12760*/  FADD.FTZ R78, R37, R78 ;  /* 0x0000004e254e7221 */ /* 0x008ff00000010000 */
[----:B------:R-:W3:Y:S03]  /*12770*/  MUFU.EX2 R201, R201 ;  /* 0x000000c900c97308 */ /* 0x000ee60000000800 */
[C---:B-1----:R-:W-:Y:S01]  /*12780*/  F2FP.PACK_AB R136, R38.reuse, R37 ;  /* 0x000000252688723e */ /* 0x042fe200000000ff */
[----:B------:R-:W-:Y:S06]  /*12790*/  FADD.FTZ R78, R38, R78 ;  /* 0x0000004e264e7221 */ /* 0x000fec0000010000 */
        /* <DEDUP_REMOVED lines=9> */
[----:B------:R-:W-:Y:S04]  /*12830*/  FADD.FTZ R126, R192, R126 ;  /* 0x0000007ec07e7221 */ /* 0x000fe80000010000 */
[----:B---3--:R-:W-:Y:S01]  /*12840*/  FADD.FTZ R126, R195, R126 ;  /* 0x0000007ec37e7221 */ /* 0x008fe20000010000 */
        /* <DEDUP_REMOVED lines=10> */
.L_x_214:
[----:B------:R-:W1:Y:S01]  /*128f0*/  SHFL.BFLY PT, R5, R239, 0x2, 0x1f ;  /* 0x0c401f00ef057f89 */ /* 0x000e6200000e0000 */
[----:B------:R-:W-:Y:S01]  /*12900*/  IMAD.MOV.U32 R10, RZ, RZ, 0x3f800000 ;  /* 0x3f800000ff0a7424 */ /* 0x000fe200078e00ff */
[----:B------:R-:W-:Y:S01]  /*12910*/  MOV R9, 0x3f800000 ;  /* 0x3f80000000097802 */ /* 0x000fe20000000f00 */
[----:B------:R-:W-:Y:S01]  /*12920*/  IMAD.MOV.U32 R12, RZ, RZ, 0x3f800000 ;  /* 0x3f800000ff0c7424 */ /* 0x000fe200078e00ff */
[----:B------:R-:W2:Y:S01]  /*12930*/  SHFL.BFLY PT, R7, R238, 0x2, 0x1f ;  /* 0x0c401f00ee077f89 */ /* 0x000ea200000e0000 */
[----:B------:R-:W-:Y:S01]  /*12940*/  MOV R11, 0x3f800000 ;  /* 0x3f800000000b7802 */ /* 0x000fe20000000f00 */
[----:B------:R-:W3:Y:S01]  /*12950*/  S2UR UR6, SR_CTAID.Y ;  /* 0x00000000000679c3 */ /* 0x000ee20000002600 */
[----:B------:R-:W-:Y:S01]  /*12960*/  UISETP.NE.AND UP4, UPT, UR12, -0x1, UPT ;  /* 0xffffffff0c00788c */ /* 0x000fe2000bf85270 */
[----:B------:R-:W4:Y:S01]  /*12970*/  SHFL.BFLY PT, R4, R237, 0x2, 0x1f ;  /* 0x0c401f00ed047f89 */ /* 0x000f2200000e0000 */
[----:B------:R-:W-:Y:S01]  /*12980*/  ULDC.64 UR4, c[0x0][0x1e8] ;  /* 0x00007a0000047ab9 */ /* 0x000fe20000000a00 */
[----:B------:R-:W-:Y:S01]  /*12990*/  BSSY B0, `(.L_x_218) ;  /* 0x00000dc000007945 */ /* 0x000fe20003800000 */
[----:B------:R-:W-:-:S02]  /*129a0*/  ULDC.U8 UR9, c[0x0][0x329] ;  /* 0x0000ca4000097ab9 */ /* 0x000fc40000000000 */
[----:B------:R-:W-:Y:S01]  /*129b0*/  UISETP.NE.AND UP1, UPT, UR9, URZ, UPT ;  /* 0x0000003f0900728c */ /* 0x000fe2000bf25270 */
[----:B------:R-:W5:Y:S01]  /*129c0*/  S2UR UR11, SR_CTAID.Z ;  /* 0x00000000000b79c3 */ /* 0x000f620000002700 */
[----:B------:R-:W-:Y:S02]  /*129d0*/  ULDC UR8, c[0x0][0x214] ;  /* 0x0000850000087ab9 */ /* 0x000fe40000000800 */
[----:B------:R-:W-:Y:S02]  /*129e0*/  UMOV UR24, URZ ;  /* 0x0000003f00187c82 */ /* 0x000fe40008000000 */
[----:B------:R-:W-:Y:S02]  /*129f0*/  @UP4 UIMAD.WIDE.U32 UR18, UR12, UR4, URZ ;  /* 0x000000040c1242a5 */ /* 0x000fe4000f8e003f */
[----:B------:R-:W-:Y:S02]  /*12a00*/  UMOV UR25, URZ ;  /* 0x0000003f00197c82 */ /* 0x000fe40008000000 */
[----:B------:R-:W-:Y:S01]  /*12a10*/  @UP4 UIMAD UR7, UR12, UR5, UR19 ;  /* 0x000000050c0742a4 */ /* 0x000fe2000f8e0213 */
[----:B-1----:R-:W-:Y:S01]  /*12a20*/  FADD.FTZ R239, R5, R239 ;  /* 0x000000ef05ef7221 */ /* 0x002fe20000010000 */
[----:B------:R-:W-:Y:S01]  /*12a30*/  @UP1 UMOV UR20, 0x1 ;  /* 0x0000000100141882 */ /* 0x000fe20000000000 */
[----:B------:R-:W1:Y:S01]  /*12a40*/  SHFL.BFLY PT, R5, R236, 0x2, 0x1f ;  /* 0x0c401f00ec057f89 */ /* 0x000e6200000e0000 */
[----:B------:R-:W-:Y:S01]  /*12a50*/  ULDC.64 UR4, c[0x0][0x1e0] ;  /* 0x0000780000047ab9 */ /* 0x000fe20000000a00 */
[----:B--2---:R-:W-:Y:S01]  /*12a60*/  FADD.FTZ R238, R7, R238 ;  /* 0x000000ee07ee7221 */ /* 0x004fe20000010000 */
[----:B------:R-:W-:Y:S01]  /*12a70*/  @UP1 ULDC UR19, c[0x0][0x210] ;  /* 0x0000840000131ab9 */ /* 0x000fe20000000800 */
[----:B------:R-:W2:Y:S01]  /*12a80*/  SHFL.BFLY PT, R6, R239, 0x1, 0x1f ;  /* 0x0c201f00ef067f89 */ /* 0x000ea200000e0000 */
[----:B---3--:R-:W-:Y:S01]  /*12a90*/  @!UP4 USHF.R.S32.HI UR15, URZ, 0x1f, UR6 ;  /* 0x0000001f3f0fc899 */ /* 0x008fe20008011406 */
[----:B----4-:R-:W-:Y:S01]  /*12aa0*/  FADD.FTZ R237, R4, R237 ;  /* 0x000000ed04ed7221 */ /* 0x010fe20000010000 */
[----:B------:R-:W-:Y:S01]  /*12ab0*/  @!UP4 UIMAD.WIDE.U32 UR22, UR6, UR4, URZ ;  /* 0x000000040616c2a5 */ /* 0x000fe2000f8e003f */
[----:B------:R-:W3:Y:S01]  /*12ac0*/  SHFL.BFLY PT, R7, R238, 0x1, 0x1f ;  /* 0x0c201f00ee077f89 */ /* 0x000ee200000e0000 */
[----:B------:R-:W-:-:S02]  /*12ad0*/  @!UP4 UIMAD UR15, UR15, UR4, URZ ;  /* 0x000000040f0fc2a4 */ /* 0x000fc4000f8e023f */
[----:B------:R-:W-:Y:S01]  /*12ae0*/  @UP1 UIMAD UR19, UR19, UR8, URZ ;  /* 0x00000008131312a4 */ /* 0x000fe2000f8e023f */
[----:B------:R-:W4:Y:S01]  /*12af0*/  SHFL.BFLY PT, R4, R237, 0x1, 0x1f ;  /* 0x0c201f00ed047f89 */ /* 0x000f2200000e0000 */
[----:B------:R-:W-:Y:S02]  /*12b00*/  ULDC.U8 UR4, c[0x0][0x328] ;  /* 0x0000ca0000047ab9 */ /* 0x000fe40000000000 */
[----:B------:R-:W-:Y:S02]  /*12b10*/  UISETP.NE.AND UP3, UPT, UR4, URZ, UPT ;  /* 0x0000003f0400728c */ /* 0x000fe4000bf65270 */
[----:B------:R-:W-:Y:S02]  /*12b20*/  @!UP4 UIMAD UR15, UR6, UR5, UR15 ;  /* 0x00000005060fc2a4 */ /* 0x000fe4000f8e020f */
[----:B------:R-:W-:Y:S01]  /*12b30*/  UISETP.NE.OR UP2, UPT, UR9, URZ, !UP3 ;  /* 0x0000003f0900728c */ /* 0x000fe2000df45670 */
[----:B------:R-:W5:Y:S01]  /*12b40*/  S2UR UR9, SR_CTAID.X ;  /* 0x00000000000979c3 */ /* 0x000f620000002500 */
[----:B------:R-:W-:-:S02]  /*12b50*/  ULDC UR5, c[0x0][0x234] ;  /* 0x00008d0000057ab9 */ /* 0x000fc40000000800 */
[----:B------:R-:W-:Y:S01]  /*12b60*/  UISETP.NE.OR UP0, UPT, UR12, -0x1, UP2 ;  /* 0xffffffff0c00788c */ /* 0x000fe20009705670 */
[----:B-1----:R-:W-:Y:S01]  /*12b70*/  FADD.FTZ R5, R5, R236 ;  /* 0x000000ec05057221 */ /* 0x002fe20000010000 */
[----:B------:R-:W-:Y:S02]  /*12b80*/  @!UP1 USEL UR19, UR8, UR5, !UP3 ;  /* 0x0000000508139287 */ /* 0x000fe4000d800000 */
[----:B------:R-:W-:Y:S01]  /*12b90*/  ULDC UR4, c[0x0][0x1c0] ;  /* 0x0000700000047ab9 */ /* 0x000fe20000000800 */
[----:B--2---:R-:W-:Y:S01]  /*12ba0*/  FADD.FTZ R6, R239, R6 ;  /* 0x00000006ef067221 */ /* 0x004fe20000010000 */
[----:B------:R-:W1:Y:S01]  /*12bb0*/  SHFL.BFLY PT, R8, R5, 0x1, 0x1f ;  /* 0x0c201f0005087f89 */ /* 0x000e6200000e0000 */
[----:B------:R-:W-:Y:S01]  /*12bc0*/  @!UP1 UIMAD UR20, UR19, UR4, URZ ;  /* 0x00000004131492a4 */ /* 0x000fe2000f8e023f */
[----:B---3--:R-:W-:Y:S02]  /*12bd0*/  FADD.FTZ R7, R238, R7 ;  /* 0x00000007ee077221 */ /* 0x008fe40000010000 */
[----:B------:R-:W-:Y:S01]  /*12be0*/  FSETP.NE.FTZ.AND P4, PT, R6, RZ, PT ;  /* 0x000000ff0600720b */ /* 0x000fe20003f95000 */
[----:B------:R-:W-:Y:S01]  /*12bf0*/  @UP1 ULDC UR21, c[0x0][0x210] ;  /* 0x0000840000151ab9 */ /* 0x000fe20000000800 */
[----:B----4-:R-:W-:Y:S01]  /*12c00*/  FADD.FTZ R4, R237, R4 ;  /* 0x00000004ed047221 */ /* 0x010fe20000010000 */
[----:B------:R-:W-:Y:S01]  /*12c10*/  FSETP.NE.FTZ.AND P3, PT, R7, RZ, PT ;  /* 0x000000ff0700720b */ /* 0x000fe20003f75000 */
[----:B------:R-:W-:-:S02]  /*12c20*/  UIMAD UR5, UR6, UR20, URZ ;  /* 0x00000014060572a4 */ /* 0x000fc4000f8e023f */
[----:B------:R-:W-:Y:S01]  /*12c30*/  @!UP1 UMOV UR21, 0x1 ;  /* 0x0000000100159882 */ /* 0x000fe20000000000 */
[----:B------:R-:W-:Y:S01]  /*12c40*/  FSETP.NE.FTZ.AND P2, PT, R4, RZ, PT ;  /* 0x000000ff0400720b */ /* 0x000fe20003f55000 */
[----:B------:R-:W-:Y:S02]  /*12c50*/  @!UP0 UIMAD UR12, UR6, UR8, URZ ;  /* 0x00000008060c82a4 */ /* 0x000fe4000f8e023f */
[----:B-----5:R-:W-:-:S03]  /*12c60*/  UIMAD UR4, UR9, UR21, URZ ;  /* 0x00000015090472a4 */ /* 0x020fc6000f8e023f */
[----:B------:R-:W2:Y:S01]  /*12c70*/  @P4 MUFU.RCP R9, R6 ;  /* 0x0000000600094308 */ /* 0x000ea20000001000 */
[----:B------:R-:W-:Y:S02]  /*12c80*/  USEL UR5, UR5, URZ, UP2 ;  /* 0x0000003f05057287 */ /* 0x000fe40009000000 */
[----:B------:R-:W-:Y:S02]  /*12c90*/  USHF.L.U32 UR4, UR4, 0x7, URZ ;  /* 0x0000000704047899 */ /* 0x000fe4000800063f */
[----:B------:R-:W-:Y:S01]  /*12ca0*/  UIMAD UR19, UR11, UR19, UR5 ;  /* 0x000000130b1372a4 */ /* 0x000fe2000f8e0205 */
[----:B-1----:R-:W-:Y:S02]  /*12cb0*/  FADD.FTZ R8, R5, R8 ;  /* 0x0000000805087221 */ /* 0x002fe40000010000 */
[----:B------:R-:W1:Y:S01]  /*12cc0*/  @P3 MUFU.RCP R10, R7 ;  /* 0x00000007000a3308 */ /* 0x000e620000001000 */
[----:B------:R-:W3:Y:S01]  /*12cd0*/  S2R R5, SR_TID.X ;  /* 0x0000000000057919 */ /* 0x000ee20000002100 */
[----:B------:R-:W-:Y:S01]  /*12ce0*/  @!UP2 UMOV UR24, UR12 ;  /* 0x0000000c0018ac82 */ /* 0x000fe20008000000 */
[----:B------:R-:W-:Y:S01]  /*12cf0*/  FSETP.NE.FTZ.AND P1, PT, R8, RZ, PT ;  /* 0x000000ff0800720b */ /* 0x000fe20003f35000 */
[----:B------:R-:W-:-:S02]  /*12d00*/  USHF.R.S32.HI UR5, URZ, 0x1f, UR4 ;  /* 0x0000001f3f057899 */ /* 0x000fc40008011404 */
[----:B------:R-:W-:Y:S01]  /*12d10*/  @!UP2 USHF.R.S32.HI UR25, URZ, 0x1f, UR12 ;  /* 0x0000001f3f19a899 */ /* 0x000fe2000801140c */
[C---:B--2---:R-:W-:Y:S01]  /*12d20*/  FMUL.FTZ R160, R9.reuse, R160 ;  /* 0x000000a009a07220 */ /* 0x044fe20000410000 */
[----:B------:R-:W2:Y:S01]  /*12d30*/  @P2 MUFU.RCP R11, R4 ;  /* 0x00000004000b2308 */ /* 0x000ea20000001000 */
[C---:B------:R-:W-:Y:S01]  /*12d40*/  FMUL.FTZ R161, R9.reuse, R161 ;  /* 0x000000a109a17220 */ /* 0x040fe20000410000 */
[----:B------:R-:W-:Y:S01]  /*12d50*/  USHF.R.S32.HI UR6, URZ, 0x1f, UR19 ;  /* 0x0000001f3f067899 */ /* 0x000fe20008011413 */
[C---:B------:R-:W-:Y:S01]  /*12d60*/  FMUL.FTZ R148, R9.reuse, R148 ;  /* 0x0000009409947220 */ /* 0x040fe20000410000 */
[----:B------:R-:W-:Y:S01]  /*12d70*/  UIADD3 UR4, UP1, UP0, UR4, UR24, UR19 ;  /* 0x0000001804047290 */ /* 0x000fe2000f83e013 */
[----:B------:R-:W-:Y:S01]  /*12d80*/  FMUL.FTZ R149, R9, R149 ;  /* 0x0000009509957220 */ /* 0x000fe20000410000 */
[----:B------:R-:W-:Y:S01]  /*12d90*/  F2FP.PACK_AB R160, R161, R160 ;  /* 0x000000a0a1a0723e */ /* 0x000fe200000000ff */
[C---:B-1----:R-:W-:Y:S01]  /*12da0*/  FMUL.FTZ R162, R10.reuse, R162 ;  /* 0x000000a20aa27220 */ /* 0x042fe20000410000 */
[----:B------:R-:W1:Y:S01]  /*12db0*/  @P1 MUFU.RCP R12, R8 ;  /* 0x00000008000c1308 */ /* 0x000e620000001000 */
[C---:B------:R-:W-:Y:S01]  /*12dc0*/  FMUL.FTZ R163, R10.reuse, R163 ;  /* 0x000000a30aa37220 */ /* 0x040fe20000410000 */
[----:B------:R-:W-:Y:S01]  /*12dd0*/  F2FP.PACK_AB R148, R149, R148 ;  /* 0x000000949594723e */ /* 0x000fe200000000ff */
[C---:B------:R-:W-:Y:S01]  /*12de0*/  FMUL.FTZ R150, R10.reuse, R150 ;  /* 0x000000960a967220 */ /* 0x040fe20000410000 */
[----:B------:R-:W-:Y:S01]  /*12df0*/  @!UP4 UIADD3 UR7, UR23, UR15, URZ ;  /* 0x0000000f1707c290 */ /* 0x000fe2000fffe03f */
[C---:B------:R-:W-:Y:S01]  /*12e00*/  FMUL.FTZ R151, R10.reuse, R151 ;  /* 0x000000970a977220 */ /* 0x040fe20000410000 */
[----:B------:R-:W-:Y:S01]  /*12e10*/  F2FP.PACK_AB R162, R163, R162 ;  /* 0x000000a2a3a2723e */ /* 0x000fe200000000ff */
[C---:B------:R-:W-:Y:S01]  /*12e20*/  FMUL.FTZ R146, R10.reuse, R146 ;  /* 0x000000920a927220 */ /* 0x040fe20000410000 */
[----:B------:R-:W4:Y:S01]  /*12e30*/  @P4 MUFU.LG2 R6, R6 ;  /* 0x0000000600064308 */ /* 0x000f220000000c00 */
[C---:B------:R-:W-:Y:S01]  /*12e40*/  FMUL.FTZ R147, R10.reuse, R147 ;  /* 0x000000930a937220 */ /* 0x040fe20000410000 */
[----:B------:R-:W-:Y:S01]  /*12e50*/  F2FP.PACK_AB R150, R151, R150 ;  /* 0x000000969796723e */ /* 0x000fe200000000ff */
[C---:B------:R-:W-:Y:S01]  /*12e60*/  FMUL.FTZ R134, R10.reuse, R134 ;  /* 0x000000860a867220 */ /* 0x040fe20000410000 */
[----:B------:R-:W-:Y:S01]  /*12e70*/  UIADD3.X UR5, UR5, UR25, UR6, UP1, UP0 ;  /* 0x0000001905057290 */ /* 0x000fe20008fe0406 */
[----:B------:R-:W-:Y:S01]  /*12e80*/  FMUL.FTZ R135, R10, R135 ;  /* 0x000000870a877220 */ /* 0x000fe20000410000 */
[----:B---3--:R-:W-:Y:S01]  /*12e90*/  SHF.R.S32.HI R10, RZ, 0x1f, R5 ;  /* 0x0000001fff0a7819 */ /* 0x008fe20000011405 */
[----:B------:R-:W-:Y:S01]  /*12ea0*/  FMUL.FTZ R144, R9, R144 ;  /* 0x0000009009907220 */ /* 0x000fe20000410000 */
[----:B------:R-:W-:Y:S01]  /*12eb0*/  F2FP.PACK_AB R146, R147, R146 ;  /* 0x000000929392723e */ /* 0x000fe200000000ff */
[C---:B------:R-:W-:Y:S01]  /*12ec0*/  FMUL.FTZ R145, R9.reuse, R145 ;  /* 0x0000009109917220 */ /* 0x040fe20000410000 */
[CC--:B------:R-:W-:Y:S01]  /*12ed0*/  LEA.HI R13, R10.reuse, R5.reuse, RZ, 0x2 ;  /* 0x000000050a0d7211 */ /* 0x0c0fe200078f10ff */
[C---:B------:R-:W-:Y:S01]  /*12ee0*/  FMUL.FTZ R132, R9.reuse, R132 ;  /* 0x0000008409847220 */ /* 0x040fe20000410000 */
[----:B------:R-:W-:Y:S01]  /*12ef0*/  LEA.HI R10, R10, R5, RZ, 0x5 ;  /* 0x000000050a0a7211 */ /* 0x000fe200078f28ff */
[----:B------:R-:W-:Y:S01]  /*12f00*/  FMUL.FTZ R9, R9, R133 ;  /* 0x0000008509097220 */ /* 0x000fe20000410000 */
[----:B------:R-:W-:Y:S01]  /*12f10*/  SHF.R.S32.HI R14, RZ, 0x2, R13 ;  /* 0x00000002ff0e7819 */ /* 0x000fe2000001140d */
[----:B--2---:R-:W-:Y:S01]  /*12f20*/  FMUL.FTZ R156, R11, R156 ;  /* 0x0000009c0b9c7220 */ /* 0x004fe20000410000 */
[----:B------:R-:W-:Y:S01]  /*12f30*/  LOP3.LUT R13, R13, 0xfffffffc, RZ, 0xc0, !PT ;  /* 0xfffffffc0d0d7812 */ /* 0x000fe200078ec0ff */
[----:B------:R-:W-:Y:S01]  /*12f40*/  FMUL.FTZ R157, R11, R157 ;  /* 0x0000009d0b9d7220 */ /* 0x000fe20000410000 */
[----:B------:R-:W-:Y:S01]  /*12f50*/  SHF.R.S32.HI R15, RZ, 0x1f, R14 ;  /* 0x0000001fff0f7819 */ /* 0x000fe2000001140e */
[C---:B-1----:R-:W-:Y:S01]  /*12f60*/  FMUL.FTZ R159, R12.reuse, R159 ;  /* 0x0000009f0c9f7220 */ /* 0x042fe20000410000 */
[----:B------:R-:W-:Y:S01]  /*12f70*/  F2FP.PACK_AB R132, R9, R132 ;  /* 0x000000840984723e */ /* 0x000fe200000000ff */
[----:B------:R-:W-:Y:S01]  /*12f80*/  IMAD.IADD R13, R5, 0x1, -R13 ;  /* 0x00000001050d7824 */ /* 0x000fe200078e0a0d */
[----:B------:R-:W-:Y:S01]  /*12f90*/  LEA.HI R15, R15, R14, RZ, 0x3 ;  /* 0x0000000e0f0f7211 */ /* 0x000fe200078f18ff */
[----:B------:R-:W-:Y:S01]  /*12fa0*/  FMUL.FTZ R158, R12, R158 ;  /* 0x0000009e0c9e7220 */ /* 0x000fe20000410000 */
[----:B------:R-:W-:Y:S01]  /*12fb0*/  SHF.R.S32.HI R9, RZ, 0x5, R10 ;  /* 0x00000005ff097819 */ /* 0x000fe2000001140a */
[----:B------:R-:W-:Y:S01]  /*12fc0*/  FMUL.FTZ R152, R11, R152 ;  /* 0x000000980b987220 */ /* 0x000fe20000410000 */
[----:B------:R-:W-:Y:S01]  /*12fd0*/  LOP3.LUT R15, R15, 0xfffffff8, RZ, 0xc0, !PT ;  /* 0xfffffff80f0f7812 */ /* 0x000fe200078ec0ff */
[----:B------:R-:W-:Y:S01]  /*12fe0*/  FMUL.FTZ R153, R11, R153 ;  /* 0x000000990b997220 */ /* 0x000fe20000410000 */
[----:B------:R-:W-:Y:S01]  /*12ff0*/  F2FP.PACK_AB R156, R157, R156 ;  /* 0x0000009c9d9c723e */ /* 0x000fe200000000ff */
[----:B------:R-:W-:Y:S01]  /*13000*/  IMAD R13, R9, 0x100, R13 ;  /* 0x00000100090d7824 */ /* 0x000fe200078e020d */
[----:B------:R-:W-:Y:S01]  /*13010*/  IADD3 R15, R14, -R15, RZ ;  /* 0x8000000f0e0f7210 */ /* 0x000fe20007ffe0ff */
[C---:B------:R-:W-:Y:S01]  /*13020*/  FMUL.FTZ R155, R12.reuse, R155 ;  /* 0x0000009b0c9b7220 */ /* 0x040fe20000410000 */
[----:B------:R-:W-:Y:S01]  /*13030*/  F2FP.PACK_AB R158, R159, R158 ;  /* 0x0000009e9f9e723e */ /* 0x000fe200000000ff */
[----:B------:R-:W-:Y:S01]  /*13040*/  FMUL.FTZ R154, R12, R154 ;  /* 0x0000009a0c9a7220 */ /* 0x000fe20000410000 */
[----:B------:R-:W-:Y:S01]  /*13050*/  LEA.HI R16, R15, R15, RZ, 0x1 ;  /* 0x0000000f0f107211 */ /* 0x000fe200078f08ff */
[----:B------:R-:W-:Y:S01]  /*13060*/  FMUL.FTZ R140, R11, R140 ;  /* 0x0000008c0b8c7220 */ /* 0x000fe20000410000 */
[----:B------:R-:W-:Y:S01]  /*13070*/  F2FP.PACK_AB R152, R153, R152 ;  /* 0x000000989998723e */ /* 0x000fe200000000ff */
[C---:B------:R-:W-:Y:S01]  /*13080*/  FMUL.FTZ R141, R11.reuse, R141 ;  /* 0x0000008d0b8d7220 */ /* 0x040fe20000410000 */
[----:B------:R-:W-:Y:S01]  /*13090*/  SHF.R.S32.HI R18, RZ, 0x1, R16 ;  /* 0x00000001ff127819 */ /* 0x000fe20000011410 */
[----:B------:R-:W-:Y:S01]  /*130a0*/  FMUL.FTZ R136, R11, R136 ;  /* 0x000000880b887220 */ /* 0x000fe20000410000 */
[----:B------:R-:W-:Y:S01]  /*130b0*/  LOP3.LUT R16, R16, 0x3fffffe, RZ, 0xc0, !PT ;  /* 0x03fffffe10107812 */ /* 0x000fe200078ec0ff */
[----:B------:R-:W-:Y:S01]  /*130c0*/  FMUL.FTZ R143, R12, R143 ;  /* 0x0000008f0c8f7220 */ /* 0x000fe20000410000 */
[----:B------:R-:W-:Y:S01]  /*130d0*/  SHF.L.U32 R17, R18, 0x6, RZ ;  /* 0x0000000612117819 */ /* 0x000fe200000006ff */
[C---:B------:R-:W-:Y:S01]  /*130e0*/  FMUL.FTZ R142, R12.reuse, R142 ;  /* 0x0000008e0c8e7220 */ /* 0x040fe20000410000 */
[----:B------:R-:W-:Y:S01]  /*130f0*/  IADD3 R16, R15, -R16, RZ ;  /* 0x800000100f107210 */ /* 0x000fe20007ffe0ff */
[----:B------:R-:W-:Y:S01]  /*13100*/  FMUL.FTZ R139, R12, R139 ;  /* 0x0000008b0c8b7220 */ /* 0x000fe20000410000 */
[----:B------:R-:W-:Y:S01]  /*13110*/  LOP3.LUT R15, R18, 0x1, RZ, 0xc0, !PT ;  /* 0x00000001120f7812 */ /* 0x000fe200078ec0ff */
[----:B------:R-:W-:Y:S01]  /*13120*/  FMUL.FTZ R11, R11, R137 ;  /* 0x000000890b0b7220 */ /* 0x000fe20000410000 */
[----:B------:R-:W-:Y:S01]  /*13130*/  LOP3.LUT R17, R17, 0xc0, RZ, 0xc0, !PT ;  /* 0x000000c011117812 */ /* 0x000fe200078ec0ff */
[----:B------:R-:W-:Y:S01]  /*13140*/  FMUL.FTZ R12, R12, R138 ;  /* 0x0000008a0c0c7220 */ /* 0x000fe20000410000 */
[----:B------:R-:W-:Y:S01]  /*13150*/  ISETP.NE.U32.AND P0, PT, R15, 0x1, PT ;  /* 0x000000010f00780c */ /* 0x000fe20003f05070 */
[----:B------:R-:W1:Y:S01]  /*13160*/  @P3 MUFU.LG2 R7, R7 ;  /* 0x0000000700073308 */ /* 0x000e620000000c00 */
[----:B------:R-:W-:Y:S01]  /*13170*/  MOV R15, 0xfffffff0 ;  /* 0xfffffff0000f7802 */ /* 0x000fe20000000f00 */
[----:B----4-:R-:W-:Y:S01]  /*13180*/  @P4 FMUL.FTZ R6, R6, 0.69314718246459960938 ;  /* 0x3f31721806064820 */ /* 0x010fe20000410000 */
[----:B------:R-:W-:Y:S01]  /*13190*/  LEA R13, R16, R13, 0x4 ;  /* 0x0000000d100d7211 */ /* 0x000fe200078e20ff */
[----:B------:R-:W-:Y:S01]  /*131a0*/  @!UP4 UMOV UR18, UR22 ;  /* 0x000000160012cc82 */ /* 0x000fe20008000000 */
[----:B------:R-:W-:-:S02]  /*131b0*/  LEA.HI R17, R17, R17, RZ, 0x1d ;  /* 0x0000001111117211 */ /* 0x000fc400078fe8ff */
[----:B------:R-:W-:Y:S01]  /*131c0*/  SEL R15, R15, 0x10, !P0 ;  /* 0x000000100f0f7807 */ /* 0x000fe20004000000 */
[----:B------:R-:W2:Y:S01]  /*131d0*/  @P2 MUFU.LG2 R4, R4 ;  /* 0x0000000400042308 */ /* 0x000ea20000000c00 */
[----:B------:R-:W-:Y:S01]  /*131e0*/  LOP3.LUT P0, RZ, R18, 0x2, RZ, 0xc0, !PT ;  /* 0x0000000212ff7812 */ /* 0x000fe2000780c0ff */
[----:B------:R-:W-:Y:S01]  /*131f0*/  IMAD.U32 R13, R13, 0x2, R17 ;  /* 0x000000020d0d7824 */ /* 0x000fe200078e0011 */
[----:B------:R-:W-:Y:S02]  /*13200*/  F2FP.PACK_AB R154, R155, R154 ;  /* 0x0000009a9b9a723e */ /* 0x000fe400000000ff */
[----:B------:R-:W-:Y:S02]  /*13210*/  F2FP.PACK_AB R144, R145, R144 ;  /* 0x000000909190723e */ /* 0x000fe400000000ff */
[----:B------:R-:W-:Y:S01]  /*13220*/  SHF.L.U32 R13, R13, 0x1, RZ ;  /* 0x000000010d0d7819 */ /* 0x000fe200000006ff */
[----:B------:R-:W3:Y:S01]  /*13230*/  @P1 MUFU.LG2 R8, R8 ;  /* 0x0000000800081308 */ /* 0x000ee20000000c00 */
[----:B------:R-:W-:Y:S01]  /*13240*/  F2FP.PACK_AB R134, R135, R134 ;  /* 0x000000868786723e */ /* 0x000fe200000000ff */
[----:B-1----:R-:W-:Y:S01]  /*13250*/  @P3 FMUL.FTZ R7, R7, 0.69314718246459960938 ;  /* 0x3f31721807073820 */ /* 0x002fe20000410000 */
[C---:B------:R-:W-:Y:S01]  /*13260*/  IADD3 R17, R13.reuse, 0x20, RZ ;  /* 0x000000200d117810 */ /* 0x040fe20007ffe0ff */
[----:B------:R-:W-:Y:S01]  /*13270*/  STS [R13], R160 ;  /* 0x000000a00d007388 */ /* 0x000fe20000000800 */
[----:B------:R-:W-:-:S02]  /*13280*/  IADD3 R16, R13, R15, RZ ;  /* 0x0000000f0d107210 */ /* 0x000fc40007ffe0ff */
[----:B------:R-:W-:Y:S01]  /*13290*/  @P0 IADD3 R17, R13, -0x20, RZ ;  /* 0xffffffe00d110810 */ /* 0x000fe20007ffe0ff */
[----:B------:R-:W-:Y:S01]  /*132a0*/  STS [R13+0x200], R162 ;  /* 0x000200a20d007388 */ /* 0x000fe20000000800 */
[----:B------:R-:W-:Y:S01]  /*132b0*/  F2FP.PACK_AB R140, R141, R140 ;  /* 0x0000008c8d8c723e */ /* 0x000fe200000000ff */
[----:B--2---:R-:W-:Y:S01]  /*132c0*/  @P2 FMUL.FTZ R4, R4, 0.69314718246459960938 ;  /* 0x3f31721804042820 */ /* 0x004fe20000410000 */
[----:B------:R-:W-:Y:S01]  /*132d0*/  F2FP.PACK_AB R142, R143, R142 ;  /* 0x0000008e8f8e723e */ /* 0x000fe200000000ff */
[----:B------:R-:W-:Y:S01]  /*132e0*/  IMAD.IADD R15, R15, 0x1, R17 ;  /* 0x000000010f0f7824 */ /* 0x000fe200078e0211 */
[----:B------:R-:W-:Y:S01]  /*132f0*/  STS [R16], R148 ;  /* 0x0000009410007388 */ /* 0x000fe20000000800 */
[----:B------:R-:W-:Y:S02]  /*13300*/  F2FP.PACK_AB R11, R11, R136 ;  /* 0x000000880b0b723e */ /* 0x000fe400000000ff */
[----:B------:R-:W-:Y:S01]  /*13310*/  F2FP.PACK_AB R12, R139, R12 ;  /* 0x0000000c8b0c723e */ /* 0x000fe200000000ff */
[----:B------:R-:W-:Y:S01]  /*13320*/  STS [R16+0x200], R150 ;  /* 0x0002009610007388 */ /* 0x000fe20000000800 */
[----:B------:R-:W-:Y:S01]  /*13330*/  LOP3.LUT R10, R10, 0xffffffe0, RZ, 0xc0, !PT ;  /* 0xffffffe00a0a7812 */ /* 0x000fe200078ec0ff */
[----:B---3--:R-:W-:-:S02]  /*13340*/  @P1 FMUL.FTZ R8, R8, 0.69314718246459960938 ;  /* 0x3f31721808081820 */ /* 0x008fc40000410000 */
[----:B------:R-:W-:Y:S01]  /*13350*/  STS [R13+0x1000], R156 ;  /* 0x0010009c0d007388 */ /* 0x000fe20000000800 */
[----:B------:R-:W-:Y:S02]  /*13360*/  IADD3 R10, -R10, R5, RZ ;  /* 0x000000050a0a7210 */ /* 0x000fe40007ffe1ff */
[----:B------:R-:W-:Y:S01]  /*13370*/  MOV R5, 0x7f800000 ;  /* 0x7f80000000057802 */ /* 0x000fe20000000f00 */
[----:B------:R-:W-:Y:S01]  /*13380*/  STS [R13+0x1200], R158 ;  /* 0x0012009e0d007388 */ /* 0x000fe20000000800 */
[----:B------:R-:W-:Y:S01]  /*13390*/  LOP3.LUT P0, RZ, R10, 0x3, RZ, 0xc0, !PT ;  /* 0x000000030aff7812 */ /* 0x000fe2000780c0ff */
[----:B------:R-:W-:Y:S01]  /*133a0*/  @P2 FFMA.FTZ R5, R2, c[0x0][0x238], R4 ;  /* 0x00008e0002052a23 */ /* 0x000fe20000010004 */
[----:B------:R-:W-:Y:S01]  /*133b0*/  MOV R10, 0x7f800000 ;  /* 0x7f800000000a7802 */ /* 0x000fe20000000f00 */
[----:B------:R-:W-:Y:S01]  /*133c0*/  STS [R16+0x1000], R152 ;  /* 0x0010009810007388 */ /* 0x000fe20000000800 */
[----:B------:R-:W-:-:S03]  /*133d0*/  @P1 FFMA.FTZ R10, R0, c[0x0][0x238], R8 ;  /* 0x00008e00000a1a23 */ /* 0x000fc60000010008 */
[----:B------:R-:W-:Y:S04]  /*133e0*/  STS [R16+0x1200], R154 ;  /* 0x0012009a10007388 */ /* 0x000fe80000000800 */
[----:B------:R-:W-:Y:S04]  /*133f0*/  STS [R17], R144 ;  /* 0x0000009011007388 */ /* 0x000fe80000000800 */
[----:B------:R-:W-:Y:S04]  /*13400*/  STS [R17+0x200], R146 ;  /* 0x0002009211007388 */ /* 0x000fe80000000800 */
[----:B------:R-:W-:Y:S04]  /*13410*/  STS [R15], R132 ;  /* 0x000000840f007388 */ /* 0x000fe80000000800 */
[----:B------:R-:W-:Y:S04]  /*13420*/  STS [R15+0x200], R134 ;  /* 0x000200860f007388 */ /* 0x000fe80000000800 */
[----:B------:R-:W-:Y:S04]  /*13430*/  STS [R17+0x1000], R140 ;  /* 0x0010008c11007388 */ /* 0x000fe80000000800 */
[----:B------:R-:W-:Y:S04]  /*13440*/  STS [R17+0x1200], R142 ;  /* 0x0012008e11007388 */ /* 0x000fe80000000800 */
[----:B------:R1:W-:Y:S04]  /*13450*/  STS [R15+0x1000], R11 ;  /* 0x0010000b0f007388 */ /* 0x0003e80000000800 */
[----:B------:R2:W-:Y:S04]  /*13460*/  STS [R15+0x1200], R12 ;  /* 0x0012000c0f007388 */ /* 0x0005e80000000800 */
[----:B------:R-:W-:Y:S01]  /*13470*/  BAR.SYNC.DEFER_BLOCKING 0x0 ;  /* 0x0000000000007b1d */ /* 0x000fe20000010000 */
[----:B-1----:R-:W-:Y:S01]  /*13480*/  MOV R11, 0x7f800000 ;  /* 0x7f800000000b7802 */ /* 0x002fe20000000f00 */
[----:B------:R-:W-:-:S02]  /*13490*/  @P4 FFMA.FTZ R11, R36, c[0x0][0x238], R6 ;  /* 0x00008e00240b4a23 */ /* 0x000fc40000010006 */
[----:B--2---:R-:W-:Y:S02]  /*134a0*/  IMAD.MOV.U32 R12, RZ, RZ, 0x7f800000 ;  /* 0x7f800000ff0c7424 */ /* 0x004fe400078e00ff */
[----:B------:R-:W-:Y:S01]  /*134b0*/  @P3 FFMA.FTZ R12, R3, c[0x0][0x238], R7 ;  /* 0x00008e00030c3a23 */ /* 0x000fe20000010007 */
[----:B------:R1:W2:Y:S04]  /*134c0*/  LDS.128 R24, [R219] ;  /* 0x00000000db187984 */ /* 0x0002a80000000c00 */
[----:B------:R1:W3:Y:S04]  /*134d0*/  LDS.128 R20, [R219+0x800] ;  /* 0x00080000db147984 */ /* 0x0002e80000000c00 */
[----:B------:R1:W4:Y:S04]  /*134e0*/  LDS.128 R16, [R219+0x1000] ;  /* 0x00100000db107984 */ /* 0x0003280000000c00 */
[----:B------:R1:W1:Y:S01]  /*134f0*/  LDS.128 R28, [R219+0x1800] ;  /* 0x00180000db1c7984 */ /* 0x0002620000000c00 */
[----:B------:R-:W-:Y:S05]  /*13500*/  @P0 BRA `(.L_x_219) ;  /* 0x0000024000000947 */ /* 0x000fea0003800000 */
[----:B------:R-:W-:-:S04]  /*13510*/  SHF.R.S32.HI R0, RZ, 0x1f, R9 ;  /* 0x0000001fff007819 */ /* 0x000fc80000011409 */
[----:B------:R-:W-:-:S04]  /*13520*/  LEA.HI R0, R0, R9, RZ, 0x2 ;  /* 0x0000000900007211 */ /* 0x000fc800078f10ff */
[----:B------:R-:W-:-:S05]  /*13530*/  LOP3.LUT R0, R0, 0xffffffc, RZ, 0xc0, !PT ;  /* 0x0ffffffc00007812 */ /* 0x000fca00078ec0ff */
[----:B------:R-:W-:-:S04]  /*13540*/  IMAD.IADD R0, R9, 0x1, -R0 ;  /* 0x0000000109007824 */ /* 0x000fc800078e0a00 */
[----:B------:R-:W-:-:S05]  /*13550*/  IMAD R0, R0, 0x10, R217 ;  /* 0x0000001000007824 */ /* 0x000fca00078e02d9 */
[C---:B------:R-:W-:Y:S02]  /*13560*/  ISETP.GE.AND P6, PT, R0.reuse, UR10, PT ;  /* 0x0000000a00007c0c */ /* 0x040fe4000bfc6270 */
[C---:B------:R-:W-:Y:S02]  /*13570*/  IADD3 R4, R0.reuse, 0x8, RZ ;  /* 0x0000000800047810 */ /* 0x040fe40007ffe0ff */
[----:B------:R-:W-:Y:S02]  /*13580*/  IADD3 R7, R0, 0x40, RZ ;  /* 0x0000004000077810 */ /* 0x000fe40007ffe0ff */
[----:B------:R-:W-:Y:S02]  /*13590*/  ISETP.GE.AND P5, PT, R4, UR10, PT ;  /* 0x0000000a04007c0c */ /* 0x000fe4000bfa6270 */
[----:B------:R-:W-:Y:S02]  /*135a0*/  IADD3 R6, R0, 0x48, RZ ;  /* 0x0000004800067810 */ /* 0x000fe40007ffe0ff */
[----:B------:R-:W-:-:S02]  /*135b0*/  ISETP.GE.AND P4, PT, R7, UR10, PT ;  /* 0x0000000a07007c0c */ /* 0x000fc4000bf86270 */
[----:B------:R-:W-:Y:S01]  /*135c0*/  ISETP.GE.AND P3, PT, R6, UR10, PT ;  /* 0x0000000a06007c0c */ /* 0x000fe2000bf66270 */
[----:B------:R-:W-:-:S05]  /*135d0*/  @!P6 IMAD R0, R0, UR21, RZ ;  /* 0x000000150000ec24 */ /* 0x000fca000f8e02ff */
[----:B------:R-:W-:Y:S01]  /*135e0*/  @!P6 IADD3 R3, P0, R0, UR4, RZ ;  /* 0x000000040003ec10 */ /* 0x000fe2000ff1e0ff */
[----:B------:R-:W-:-:S03]  /*135f0*/  @!P5 IMAD R4, R4, UR21, RZ ;  /* 0x000000150404dc24 */ /* 0x000fc6000f8e02ff */
[----:B------:R-:W-:Y:S01]  /*13600*/  @!P6 LEA.HI.X.SX32 R0, R0, UR5, 0x1, P0 ;  /* 0x000000050000ec11 */ /* 0x000fe200080f0eff */
[----:B------:R-:W-:Y:S01]  /*13610*/  @!P4 IMAD R7, R7, UR21, RZ ;  /* 0x000000150707cc24 */ /* 0x000fe2000f8e02ff */
[C---:B------:R-:W-:Y:S01]  /*13620*/  @!P6 LEA R8, P1, R3.reuse, c[0x0][0x200], 0x2 ;  /* 0x000080000308ea11 */ /* 0x040fe200078210ff */
[----:B------:R-:W-:Y:S01]  /*13630*/  @!P3 IMAD R6, R6, UR21, RZ ;  /* 0x000000150606bc24 */ /* 0x000fe2000f8e02ff */
[C---:B------:R-:W-:Y:S02]  /*13640*/  @!P5 IADD3 R2, P0, R4.reuse, UR4, RZ ;  /* 0x000000040402dc10 */ /* 0x040fe4000ff1e0ff */
[----:B------:R-:W-:Y:S02]  /*13650*/  @!P6 LEA.HI.X R9, R3, c[0x0][0x204], R0, 0x2, P1 ;  /* 0x000081000309ea11 */ /* 0x000fe400008f1400 */
[----:B------:R-:W-:Y:S02]  /*13660*/  @!P5 LEA.HI.X.SX32 R0, R4, UR5, 0x1, P0 ;  /* 0x000000050400dc11 */ /* 0x000fe400080f0eff */
[----:B------:R-:W-:Y:S01]  /*13670*/  @!P4 IADD3 R3, P1, R7, UR4, RZ ;  /* 0x000000040703cc10 */ /* 0x000fe2000ff3e0ff */
[----:B------:R4:W-:Y:S01]  /*13680*/  @!P6 STG.E [R8.64], R11 ;  /* 0x0000000b0800e986 */ /* 0x0009e2000c101910 */
[----:B------:R-:W-:-:S02]  /*13690*/  @!P5 LEA R32, P2, R2, c[0x0][0x200], 0x2 ;  /* 0x000080000220da11 */ /* 0x000fc400078410ff */
[----:B------:R-:W-:Y:S02]  /*136a0*/  @!P3 IADD3 R4, P0, R6, UR4, RZ ;  /* 0x000000040604bc10 */ /* 0x000fe4000ff1e0ff */
[----:B------:R-:W-:Y:S02]  /*136b0*/  @!P4 LEA.HI.X.SX32 R7, R7, UR5, 0x1, P1 ;  /* 0x000000050707cc11 */ /* 0x000fe400088f0eff */
[----:B------:R-:W-:Y:S02]  /*136c0*/  @!P5 LEA.HI.X R33, R2, c[0x0][0x204], R0, 0x2, P2 ;  /* 0x000081000221da11 */ /* 0x000fe400010f1400 */
[----:B------:R-:W-:Y:S02]  /*136d0*/  @!P3 LEA.HI.X.SX32 R6, R6, UR5, 0x1, P0 ;  /* 0x000000050606bc11 */ /* 0x000fe400080f0eff */
[----:B------:R-:W-:Y:S01]  /*136e0*/  @!P4 LEA R34, P1, R3, c[0x0][0x200], 0x2 ;  /* 0x000080000322ca11 */ /* 0x000fe200078210ff */
[----:B------:R4:W-:Y:S01]  /*136f0*/  @!P5 STG.E [R32.64], R12 ;  /* 0x0000000c2000d986 */ /* 0x0009e2000c101910 */
[----:B------:R-:W-:-:S02]  /*13700*/  @!P3 LEA R2, P0, R4, c[0x0][0x200], 0x2 ;  /* 0x000080000402ba11 */ /* 0x000fc400078010ff */
[----:B------:R-:W-:Y:S02]  /*13710*/  @!P4 LEA.HI.X R35, R3, c[0x0][0x204], R7, 0x2, P1 ;  /* 0x000081000323ca11 */ /* 0x000fe400008f1407 */
[----:B------:R-:W-:-:S03]  /*13720*/  @!P3 LEA.HI.X R3, R4, c[0x0][0x204], R6, 0x2, P0 ;  /* 0x000081000403ba11 */ /* 0x000fc600000f1406 */
[----:B------:R4:W-:Y:S04]  /*13730*/  @!P4 STG.E [R34.64], R5 ;  /* 0x000000052200c986 */ /* 0x0009e8000c101910 */
[----:B------:R4:W-:Y:S02]  /*13740*/  @!P3 STG.E [R2.64], R10 ;  /* 0x0000000a0200b986 */ /* 0x0009e4000c101910 */
.L_x_219:
[----:B------:R-:W-:Y:S05]  /*13750*/  BSYNC B0 ;  /* 0x0000000000007941 */ /* 0x000fea0003800000 */
.L_x_218:
[----:B------:R-:W5:Y:S01]  /*13760*/  S2R R4, SR_TID.X ;  /* 0x0000000000047919 */ /* 0x000f620000002100 */
[----:B------:R-:W-:Y:S01]  /*13770*/  UIMAD UR9, UR9, -0x80, UR14 ;  /* 0xffffff80090978a4 */ /* 0x000fe2000f8e020e */
[C---:B------:R-:W-:Y:S01]  /*13780*/  IADD3 R6, P0, R232.reuse, UR18, RZ ;  /* 0x00000012e8067c10 */ /* 0x040fe2000ff1e0ff */
[----:B------:R-:W-:Y:S01]  /*13790*/  USHF.R.S32.HI UR6, URZ, 0x1f, UR11 ;  /* 0x0000001f3f067899 */ /* 0x000fe2000801140b */
[----:B------:R-:W4:Y:S01]  /*137a0*/  S2R R0, SR_CTAID.Z ;  /* 0x0000000000007919 */ /* 0x000f220000002700 */
[----:B------:R-:W-:Y:S01]  /*137b0*/  ISETP.GE.AND P1, PT, R232, c[0x0][0x220], PT ;  /* 0x00008800e8007a0c */ /* 0x000fe20003f26270 */
[----:B------:R-:W-:Y:S01]  /*137c0*/  ULDC.64 UR4, c[0x0][0x1f0] ;  /* 0x00007c0000047ab9 */ /* 0x000fe20000000a00 */
[----:B------:R-:W-:Y:S01]  /*137d0*/  BSSY B0, `(.L_x_220) ;  /* 0x000001a000007945 */ /* 0x000fe20003800000 */
[----:B------:R-:W-:-:S04]  /*137e0*/  UIMAD UR4, UR6, UR4, URZ ;  /* 0x00000004060472a4 */ /* 0x000fc8000f8e023f */
[----:B------:R-:W-:Y:S01]  /*137f0*/  UIMAD UR4, UR11, UR5, UR4 ;  /* 0x000000050b0472a4 */ /* 0x000fe2000f8e0204 */
[----:B----45:R-:W-:-:S04]  /*13800*/  SHF.R.S32.HI R3, RZ, 0x1f, R4 ;  /* 0x0000001fff037819 */ /* 0x030fc80000011404 */
[----:B------:R-:W-:-:S04]  /*13810*/  LEA.HI R3, R3, R4, RZ, 0x2 ;  /* 0x0000000403037211 */ /* 0x000fc800078f10ff */
[----:B------:R-:W-:-:S05]  /*13820*/  LOP3.LUT R2, R3, 0xfffffffc, RZ, 0xc0, !PT ;  /* 0xfffffffc03027812 */ /* 0x000fca00078ec0ff */
[----:B------:R-:W-:Y:S01]  /*13830*/  IMAD.IADD R2, R4, 0x1, -R2 ;  /* 0x0000000104027824 */ /* 0x000fe200078e0a02 */
[----:B------:R-:W-:-:S03]  /*13840*/  SHF.R.S32.HI R4, RZ, 0x2, R3 ;  /* 0x00000002ff047819 */ /* 0x000fc60000011403 */
[----:B------:R-:W-:Y:S01]  /*13850*/  IMAD.SHL.U32 R2, R2, 0x8, RZ ;  /* 0x0000000802027824 */ /* 0x000fe200078e00ff */
[----:B------:R-:W-:-:S04]  /*13860*/  SHF.R.S32.HI R5, RZ, 0x1f, R4 ;  /* 0x0000001fff057819 */ /* 0x000fc80000011404 */
[----:B------:R-:W-:-:S04]  /*13870*/  SHF.R.S32.HI R2, RZ, 0x1f, R2 ;  /* 0x0000001fff027819 */ /* 0x000fc80000011402 */
[----:B------:R-:W-:Y:S01]  /*13880*/  IADD3.X R7, R2, UR7, RZ, P0, !PT ;  /* 0x0000000702077c10 */ /* 0x000fe200087fe4ff */
[----:B------:R-:W-:Y:S01]  /*13890*/  IMAD.U32 R2, RZ, RZ, UR13 ;  /* 0x0000000dff027e24 */ /* 0x000fe2000f8e00ff */
[----:B------:R-:W-:-:S03]  /*138a0*/  ISETP.GE.OR P0, PT, R14, UR9, P1 ;  /* 0x000000090e007c0c */ /* 0x000fc60008f06670 */
[----:B------:R-:W-:-:S04]  /*138b0*/  IMAD.WIDE.U32 R6, R0, c[0x0][0x1f0], R6 ;  /* 0x00007c0000067a25 */ /* 0x000fc800078e0006 */
[----:B------:R-:W-:Y:S01]  /*138c0*/  IMAD.WIDE R8, R2, 0x80, R4 ;  /* 0x0000008002087825 */ /* 0x000fe200078e0204 */
[----:B------:R-:W-:-:S05]  /*138d0*/  IADD3 R11, R7, UR4, RZ ;  /* 0x00000004070b7c10 */ /* 0x000fca000fffe0ff */
        /* <DEDUP_REMOVED lines=8> */
[----:B--2---:R2:W-:Y:S02]  /*13960*/  STG.E.128 [R12.64], R24 ;  /* 0x000000180c007986 */ /* 0x0045e4000c101d10 */
.L_x_221:
[----:B------:R-:W-:Y:S05]  /*13970*/  BSYNC B0 ;  /* 0x0000000000007941 */ /* 0x000fea0003800000 */
.L_x_220:
[----:B------:R-:W-:Y:S01]  /*13980*/  IADD3 R0, R4, 0x20, RZ ;  /* 0x0000002004007810 */ /* 0x000fe20007ffe0ff */
[----:B------:R-:W-:Y:S03]  /*13990*/  BSSY B0, `(.L_x_222) ;  /* 0x000000e000007945 */ /* 0x000fe60003800000 */
[----:B------:R-:W-:-:S13]  /*139a0*/  ISETP.GE.OR P0, PT, R0, UR10, P1 ;  /* 0x0000000a00007c0c */ /* 0x000fda0008f06670 */
[----:B------:R-:W-:Y:S05]  /*139b0*/  @P0 BRA `(.L_x_223) ;  /* 0x000000b000000947 */ /* 0x000fea0003800000 */
[----:B------:R-:W-:Y:S01]  /*139c0*/  IADD3 R2, P0, R8, 0x20, RZ ;  /* 0x0000002008027810 */ /* 0x000fe20007f1e0ff */
[----:B--2---:R-:W-:Y:S01]  /*139d0*/  IMAD.MOV.U32 R12, RZ, RZ, R6 ;  /* 0x000000ffff0c7224 */ /* 0x004fe200078e0006 */
        /* <DEDUP_REMOVED lines=9> */
.L_x_223:
[----:B------:R-:W-:Y:S05]  /*13a70*/  BSYNC B0 ;  /* 0x0000000000007941 */ /* 0x000fea0003800000 */
.L_x_222:
[----:B------:R-:W-:Y:S01]  /*13a80*/  IADD3 R0, R4, 0x40, RZ ;  /* 0x0000004004007810 */ /* 0x000fe20007ffe0ff */
[----:B------:R-:W-:Y:S03]  /*13a90*/  BSSY B0, `(.L_x_224) ;  /* 0x000000e000007945 */ /* 0x000fe60003800000 */
[----:B------:R-:W-:-:S13]  /*13aa0*/  ISETP.GE.OR P0, PT, R0, UR10, P1 ;  /* 0x0000000a00007c0c */ /* 0x000fda0008f06670 */
        /* <DEDUP_REMOVED lines=12> */
.L_x_225:
[----:B------:R-:W-:Y:S05]  /*13b70*/  BSYNC B0 ;  /* 0x0000000000007941 */ /* 0x000fea0003800000 */
.L_x_224:
[----:B------:R-:W-:-:S04]  /*13b80*/  IADD3 R4, R4, 0x60, RZ ;  /* 0x0000006004047810 */ /* 0x000fc80007ffe0ff */
[----:B------:R-:W-:-:S13]  /*13b90*/  ISETP.GE.OR P1, PT, R4, UR10, P1 ;  /* 0x0000000a04007c0c */ /* 0x000fda0008f26670 */
[----:B------:R-:W-:Y:S05]  /*13ba0*/  @P1 EXIT ;  /* 0x000000000000194d */ /* 0x000fea0003800000 */
[----:B------:R-:W-:Y:S01]  /*13bb0*/  IADD3 R0, P0, R8, 0x60, RZ ;  /* 0x0000006008007810 */ /* 0x000fe20007f1e0ff */
[----:B------:R-:W-:Y:S01]  /*13bc0*/  IMAD.MOV.U32 R4, RZ, RZ, R6 ;  /* 0x000000ffff047224 */ /* 0x000fe200078e0006 */
[----:B------:R-:W-:-:S03]  /*13bd0*/  MOV R5, R11 ;  /* 0x0000000b00057202 */ /* 0x000fc60000000f00 */
[----:B--2---:R-:W-:Y:S02]  /*13be0*/  IMAD.X R2, RZ, RZ, R9, P0 ;  /* 0x000000ffff027224 */ /* 0x004fe400000e0609 */
[----:B------:R-:W-:-:S04]  /*13bf0*/  IMAD.WIDE.U32 R4, R0, c[0x0][0x1e8], R4 ;  /* 0x00007a0000047a25 */ /* 0x000fc800078e0004 */
[----:B------:R-:W-:Y:S01]  /*13c00*/  IMAD R2, R2, c[0x0][0x1e8], RZ ;  /* 0x00007a0002027a24 */ /* 0x000fe200078e02ff */
[----:B------:R-:W-:-:S03]  /*13c10*/  LEA R6, P0, R4, c[0x0][0x1d0], 0x1 ;  /* 0x0000740004067a11 */ /* 0x000fc600078008ff */
[----:B------:R-:W-:-:S05]  /*13c20*/  IMAD R2, R0, c[0x0][0x1ec], R2 ;  /* 0x00007b0000027a24 */ /* 0x000fca00078e0202 */
[----:B------:R-:W-:-:S04]  /*13c30*/  IADD3 R2, R2, R5, RZ ;  /* 0x0000000502027210 */ /* 0x000fc80007ffe0ff */
[----:B------:R-:W-:-:S05]  /*13c40*/  LEA.HI.X R7, R4, c[0x0][0x1d4], R2, 0x1, P0 ;  /* 0x0000750004077a11 */ /* 0x000fca00000f0c02 */
[----:B-1----:R-:W-:Y:S01]  /*13c50*/  STG.E.128 [R6.64], R28 ;  /* 0x0000001c06007986 */ /* 0x002fe2000c101d10 */
[----:B------:R-:W-:Y:S05]  /*13c60*/  EXIT ;  /* 0x000000000000794d */ /* 0x000fea0003800000 */
.L_x_226:
        /* <DEDUP_REMOVED lines=9> */
.L_x_1129:


//--------------------- .text._ZN5flash16flash_fwd_kernelI23Flash_fwd_kernel_traitsILi32ELi128ELi128ELi4ELb0ELb0EN7cutlass6half_tE19Flash_kernel_traitsILi32ELi128ELi128ELi4ES3_EELb0ELb0ELb1ELb1ELb0ELb0ELb0ELb0EEEvNS_16Flash_fwd_paramsE --------------------------
	.section	.text._ZN5flash16flash_fwd_kernelI23Flash_fwd_kernel_traitsILi32ELi128ELi128ELi4ELb0ELb0EN7cutlass6half_tE19Flash_kernel_traitsILi32ELi128ELi128ELi4ES3_EELb0ELb0ELb1ELb1ELb0ELb0ELb0ELb0EEEvNS_16Flash_fwd_paramsE,"ax",@progbits
	.sectioninfo	@"SHI_REGISTERS=255"
	.align	128
        .global         _ZN5flash16flash_fwd_kernelI23Flash_fwd_kernel_traitsILi32ELi128ELi128ELi4ELb0ELb0EN7cutlass6half_tE19Flash_kernel_traitsILi32ELi128ELi128ELi4ES3_EELb0ELb0ELb1ELb1ELb0ELb0ELb0ELb0EEEvNS_16Flash_fwd_paramsE
        .type           _ZN5flash16flash_fwd_kernelI23Flash_fwd_kernel_traitsILi32ELi128ELi128ELi4ELb0ELb0EN7cutlass6half_tE19Flash_kernel_traitsILi32ELi128ELi128ELi4ES3_EELb0ELb0ELb1ELb1ELb0ELb0ELb0ELb0EEEvNS_16Flash_fwd_paramsE,@function
        .size           _ZN5flash16flash_fwd_kernelI23Flash_fwd_kernel_traitsILi32ELi128ELi128ELi4ELb0ELb0EN7cutlass6half_tE19Flash_kernel_traitsILi32ELi128ELi128ELi4ES3_EELb0ELb0ELb1ELb1ELb0ELb0ELb0ELb0EEEvNS_16Flash_fwd_paramsE,(.L_x_1130 - _ZN5flash16flash_fwd_kernelI23Flash_fwd_kernel_traitsILi32ELi128ELi128ELi4ELb0ELb0EN7cutlass6half_tE19Flash_kernel_traitsILi32ELi128ELi128ELi4ES3_EELb0ELb0ELb1ELb1ELb0ELb0ELb0ELb0EEEvNS_16Flash_fwd_paramsE)
        .other          _ZN5flash16flash_fwd_kernelI23Flash_fwd_kernel_traitsILi32ELi128ELi128ELi4ELb0ELb0EN7cutlass6half_tE19Flash_kernel_traitsILi32ELi128ELi128ELi4ES3_EELb0ELb0ELb1ELb1ELb0ELb0ELb0ELb0EEEvNS_16Flash_fwd_paramsE,@"STO_CUDA_ENTRY STV_DEFAULT"
_ZN5flash16flash_fwd_kernelI23Flash_fwd_kernel_traitsILi32ELi128ELi128ELi4ELb0ELb0EN7cutlass6half_tE19Flash_kernel_traitsILi32ELi128ELi128ELi4ES3_EELb0ELb0ELb1ELb1ELb0ELb0ELb0ELb0EEEvNS_16Flash_fwd_paramsE:
.text._ZN5flash16flash_fwd_kernelI23Flash_fwd_kernel_traitsILi32ELi128ELi128ELi4ELb0ELb0EN7cutlass6half_tE19Flash_kernel_traitsILi32ELi128ELi128ELi4ES3_EELb0ELb0ELb1ELb1ELb0ELb0ELb0ELb0EEEvNS_16Flash_fwd_paramsE:
        /* <DEDUP_REMOVED lines=26> */
[----:B------:R-:W-:Y:S01]  /*01a0*/  IMAD.U32 R4, RZ, RZ, UR4 ;  /* 0x00000004ff047e24 */ /* 0x000fe2000f8e00ff */
[----:B------:R-:W-:-:S05]  /*01b0*/  MOV R5, UR5 ;  /* 0x0000000500057c02 */ /* 0x000fca0008000f00 */
[----:B------:R4:W5:Y:S01]  /*01c0*/  @P0 LDG.E R4, [R4.64] ;  /* 0x0000001204040981 */ /* 0x000962000c1e1900 */
[----:B------:R-:W-:Y:S01]  /*01d0*/  PLOP3.LUT P1, PT, PT, PT, UP1, 0x80, 0x0 ;  /* 0x000000000000781c */ /* 0x000fe20003f2f018 */
[----:B------:R-:W-:-:S06]  /*01e0*/  UIMAD.WIDE UR8, UR11, UR7, UR8 ;  /* 0x000000070b0872a5 */ /* 0x000fcc000f8e0208 */
[----:B-1----:R-:W-:Y:S01]  /*01f0*/  IMAD.U32 R2, RZ, RZ, UR8 ;  /* 0x00000008ff027e24 */ /* 0x002fe2000f8e00ff */
[----:B------:R-:W-:-:S05]  /*0200*/  MOV R3, UR9 ;  /* 0x0000000900037c02 */ /* 0x000fca0008000f00 */
[----:B----4-:R-:W4:Y:S01]  /*0210*/  @!P1 LDG.E R5, [R2.64] ;  /* 0x0000001202059981 */ /* 0x010f22000c1e1900 */
[----:B------:R-:W-:Y:S02]  /*0220*/  UMOV UR10, 0xffffffff ;  /* 0xffffffff000a7882 */ /* 0x000fe40000000000 */
[----:B------:R-:W-:Y:S01]  /*0230*/  UMOV UR21, URZ ;  /* 0x0000003f00157c82 */ /* 0x000fe20008000000 */
[----:B------:R-:W1:Y:S01]  /*0240*/  S2R R10, SR_TID.X ;  /* 0x00000000000a7919 */ /* 0x000e620000002100 */
[----:B------:R-:W-:Y:S01]  /*0250*/  UMOV UR23, 0xffffffff ;  /* 0xffffffff00177882 */ /* 0x000fe20000000000 */
[----:B------:R-:W1:Y:S08]  /*0260*/  S2UR UR13, SR_CTAID.X ;  /* 0x00000000000d79c3 */ /* 0x000e700000002500 */
[----:B------:R-:W1:Y:S08]  /*0270*/  S2UR UR12, SR_CTAID.Z ;  /* 0x00000000000c79c3 */ /* 0x000e700000002700 */
[----:B--2---:R-:W2:Y:S08]  /*0280*/  @P2 R2UR UR10, R6 ;  /* 0x00000000060a23c2 */ /* 0x004eb000000e0000 */
[----:B---3--:R-:W2:Y:S08]  /*0290*/  @P2 R2UR UR16, R0 ;  /* 0x00000000001023c2 */ /* 0x008eb000000e0000 */
[----:B-----5:R3:W1:Y:S01]  /*02a0*/  @P0 R2UR UR21, R4 ;  /* 0x00000000041503c2 */ /* 0x02066200000e0000 */
[----:B------:R-:W-:-:S04]  /*02b0*/  ISETP.NE.U32.AND P0, PT, RZ, c[0x0][0x248], PT ;  /* 0x00009200ff007a0c */ /* 0x000fc80003f05070 */
[----:B------:R-:W-:Y:S01]  /*02c0*/  ISETP.NE.AND.EX P0, PT, RZ, c[0x0][0x24c], PT, P0 ;  /* 0x00009300ff007a0c */ /* 0x000fe20003f05300 */
[----:B--2---:R-:W-:Y:S02]  /*02d0*/  @UP2 UIADD3 UR16, UR16, -UR10, URZ ;  /* 0x8000000a10102290 */ /* 0x004fe4000fffe03f */
[----:B----4-:R3:W2:Y:S05]  /*02e0*/  @!P1 R2UR UR23, R5 ;  /* 0x00000000051793c2 */ /* 0x0106aa00000e0000 */
[----:B------:R-:W-:-:S05]  /*02f0*/  @!UP2 ULDC UR16, c[0x0][0x214] ;  /* 0x000085000010aab9 */ /* 0x000fca0000000800 */
[----:B-123--:R-:W-:Y:S05]  /*0300*/  @!P0 BRA `(.L_x_227) ;  /* 0x0000007000008947 */ /* 0x00efea0003800000 */
[----:B------:R-:W-:-:S13]  /*0310*/  PLOP3.LUT P0, PT, PT, PT, UP3, 0x80, 0x0 ;  /* 0x000000000000781c */ /* 0x000fda0003f0f038 */
[----:B------:R-:W2:Y:S04]  /*0320*/  @P0 LDG.E R0, [R2.64+0x4] ;  /* 0x0000041202000981 */ /* 0x000ea8000c1e1900 */
[----:B------:R-:W3:Y:S01]  /*0330*/  @!P0 LDG.E R2, [R2.64] ;  /* 0x0000001202028981 */ /* 0x000ee2000c1e1900 */
[----:B--2---:R-:W1:Y:S02]  /*0340*/  @P0 R2UR UR6, R0 ;  /* 0x00000000000603c2 */ /* 0x004e6400000e0000 */
[----:B-1----:R-:W-:-:S11]  /*0350*/  @UP3 UIADD3 UR6, UR6, -UR23, URZ ;  /* 0x8000001706063290 */ /* 0x002fd6000fffe03f */
[----:B---3--:R1:W2:Y:S02]  /*0360*/  @!P0 R2UR UR6, R2 ;  /* 0x00000000020683c2 */ /* 0x0082a400000e0000 */
[----:B-12---:R-:W-:Y:S05]  /*0370*/  BRA `(.L_x_228) ;  /* 0x0000001000007947 */ /* 0x006fea0003800000 */
.L_x_227:
[----:B------:R-:W-:Y:S02]  /*0380*/  ULDC UR6, c[0x0][0x218] ;  /* 0x0000860000067ab9 */ /* 0x000fe40000000800 */
.L_x_228:
        /* <DEDUP_REMOVED lines=12> */
[----:B------:R-:W-:-:S03]  /*0450*/  @!UP2 UISETP.NE.U32.AND UP1, UPT, URZ, UR4, UPT ;  /* 0x000000043f00a28c */ /* 0x000fc6000bf25070 */
[----:B------:R-:W-:Y:S02]  /*0460*/  ULDC UR4, c[0x0][0x21c] ;  /* 0x0000870000047ab9 */ /* 0x000fe40000000800 */
[----:B------:R-:W-:-:S04]  /*0470*/  @!UP2 UISETP.NE.AND.EX UP1, UPT, URZ, UR5, UPT, UP1 ;  /* 0x000000053f00a28c */ /* 0x000fc8000bf25310 */
[----:B------:R-:W-:Y:S01]  /*0480*/  @!UP2 USEL UR4, URZ, UR4, !UP1 ;  /* 0x000000043f04a287 */ /* 0x000fe2000c800000 */
[----:B--2---:R-:W1:Y:S01]  /*0490*/  @P0 R2UR UR15, R0 ;  /* 0x00000000000f03c2 */ /* 0x004e6200000e0000 */
[----:B------:R-:W-:Y:S01]  /*04a0*/  PLOP3.LUT P0, PT, PT, PT, UP0, 0x80, 0x0 ;  /* 0x000000000000781c */ /* 0x000fe20003f0f008 */
[----:B-1----:R-:W-:Y:S02]  /*04b0*/  @UP2 UIADD3 UR15, UR15, -UR21, URZ ;  /* 0x800000150f0f2290 */ /* 0x002fe4000fffe03f */
[----:B------:R-:W-:-:S10]  /*04c0*/  @!UP2 UIADD3 UR15, UR4, UR6, -UR21 ;  /* 0x00000006040fa290 */ /* 0x000fd4000fffe815 */
[----:B------:R-:W-:Y:S05]  /*04d0*/  @!P0 EXIT ;  /* 0x000000000000894d */ /* 0x000fea0003800000 */
[----:B------:R-:W-:Y:S02]  /*04e0*/  UIADD3 UR6, UR15, UR14, -UR16 ;  /* 0x0000000e0f067290 */ /* 0x000fe4000fffe810 */
[----:B------:R-:W-:Y:S02]  /*04f0*/  UIADD3 UR4, -UR16, 0xff, UR14 ;  /* 0x000000ff10047890 */ /* 0x000fe4000fffe10e */
[----:B------:R-:W-:Y:S02]  /*0500*/  ULDC UR9, c[0x0][0x2e4] ;  /* 0x0000b90000097ab9 */ /* 0x000fe40000000800 */
[----:B------:R-:W-:Y:S02]  /*0510*/  ULDC UR5, c[0x0][0x2e8] ;  /* 0x0000ba0000057ab9 */ /* 0x000fe40000000800 */
[----:B------:R-:W-:Y:S02]  /*0520*/  UIADD3 UR9, UR6, -UR9, URZ ;  /* 0x8000000906097290 */ /* 0x000fe4000fffe03f */
[----:B------:R-:W-:-:S02]  /*0530*/  UIADD3 UR7, UR15, 0x7f, URZ ;  /* 0x0000007f0f077890 */ /* 0x000fc4000fffe03f */
[----:B------:R-:W-:Y:S02]  /*0540*/  UIADD3 UR5, UR4, UR5, UR15 ;  /* 0x0000000504057290 */ /* 0x000fe4000fffe00f */
[----:B------:R-:W-:Y:S02]  /*0550*/  USHF.R.S32.HI UR8, URZ, 0x1f, UR9 ;  /* 0x0000001f3f087899 */ /* 0x000fe40008011409 */
[----:B------:R-:W-:Y:S02]  /*0560*/  USHF.R.S32.HI UR6, URZ, 0x1f, UR7 ;  /* 0x0000001f3f067899 */ /* 0x000fe40008011407 */
[----:B------:R-:W-:Y:S02]  /*0570*/  USHF.R.S32.HI UR4, URZ, 0x1f, UR5 ;  /* 0x0000001f3f047899 */ /* 0x000fe40008011405 */
[----:B------:R-:W-:Y:S02]  /*0580*/  ULEA.HI UR8, UR8, UR9, URZ, 0x7 ;  /* 0x0000000908087291 */ /* 0x000fe4000f8f383f */
        /* <DEDUP_REMOVED lines=12> */
[----:B------:R-:W-:Y:S01]  /*0650*/  UISETP.NE.AND UP0, UPT, UR10, -0x1, UPT ;  /* 0xffffffff0a00788c */ /* 0x000fe2000bf05270 */
        /* <DEDUP_REMOVED lines=71> */
.L_x_231:
[----:B------:R-:W-:Y:S05]  /*0ad0*/  BSYNC B0 ;  /* 0x0000000000007941 */ /* 0x000fea0003800000 */
.L_x_230:
        /* <DEDUP_REMOVED lines=16> */
.L_x_233:
[----:B------:R-:W-:Y:S05]  /*0be0*/  BSYNC B0 ;  /* 0x0000000000007941 */ /* 0x000fea0003800000 */
.L_x_232:
        /* <DEDUP_REMOVED lines=16> */
.L_x_235:
[----:B------:R-:W-:Y:S05]  /*0cf0*/  BSYNC B0 ;  /* 0x0000000000007941 */ /* 0x000fea0003800000 */
.L_x_234:
        /* <DEDUP_REMOVED lines=15> */
.L_x_237:
[----:B------:R-:W-:Y:S05]  /*0df0*/  BSYNC B0 ;  /* 0x0000000000007941 */ /* 0x000fea0003800000 */
.L_x_236:
[C---:B------:R-:W-:Y:S02]  /*0e00*/  ISETP.NE.OR P6, PT, R10.reuse, RZ, P6 ;  /* 0x000000ff0a00720c */ /* 0x040fe400037c5670 */
[C---:B------:R-:W-:Y:S02]  /*0e10*/  ISETP.NE.OR P5, PT, R10.reuse, RZ, P5 ;  /* 0x000000ff0a00720c */ /* 0x040fe40002fa5670 */
[C---:B------:R-:W-:Y:S02]  /*0e20*/  ISETP.NE.OR P4, PT, R10.reuse, RZ, P4 ;  /* 0x000000ff0a00720c */ /* 0x040fe40002785670 */
[----:B------:R-:W-:-:S07]  /*0e30*/  ISETP.NE.OR P0, PT, R10, RZ, P0 ;  /* 0x000000ff0a00720c */ /* 0x000fce0000705670 */
[----:B------:R-:W-:Y:S02]  /*0e40*/  @!P6 IMAD R7, R12, UR23, RZ ;  /* 0x000000170c07ec24 */ /* 0x000fe4000f8e02ff */
[----:B------:R-:W-:Y:S02]  /*0e50*/  @!P5 IMAD R0, R5, UR23, RZ ;  /* 0x000000170500dc24 */ /* 0x000fe4000f8e02ff */
[----:B------:R-:W-:Y:S01]  /*0e60*/  @!P4 IMAD R4, R4, UR23, RZ ;  /* 0x000000170404cc24 */ /* 0x000fe2000f8e02ff */
[C---:B------:R-:W-:Y:S02]  /*0e70*/  @!P6 IADD3 R6, P1, R7.reuse, UR14, RZ ;  /* 0x0000000e0706ec10 */ /* 0x040fe4000ff3e0ff */
        /* <DEDUP_REMOVED lines=26> */
.L_x_229:
[----:B------:R-:W-:Y:S02]  /*1020*/  UISETP.NE.AND UP0, UPT, UR10, -0x1, UPT ;  /* 0xffffffff0a00788c */ /* 0x000fe4000bf05270 */
        /* <DEDUP_REMOVED lines=10> */
[----:B------:R-:W-:Y:S02]  /*10d0*/  @UP1 UIMAD.WIDE.U32 UR26, UR22, UR4, URZ ;  /* 0x00000004161a12a5 */ /* 0x000fe4000f8e003f */
[----:B------:R-:W-:Y:S02]  /*10e0*/  @!UP0 UIMAD.WIDE.U32 UR28, UR11, UR6, URZ ;  /* 0x000000060b1c82a5 */ /* 0x000fe4000f8e003f */
[----:B------:R-:W-:Y:S02]  /*10f0*/  @!UP0 UIMAD UR7, UR11, UR7, UR17 ;  /* 0x000000070b0782a4 */ /* 0x000fe4000f8e0211 */
[----:B------:R-:W-:Y:S02]  /*1100*/  @UP0 UMOV UR6, UR24 ;  /* 0x0000001800060c82 */ /* 0x000fe40008000000 */
[----:B------:R-:W-:Y:S02]  /*1110*/  @UP1 UIMAD UR22, UR22, UR5, UR27 ;  /* 0x00000005161612a4 */ /* 0x000fe4000f8e021b */
[----:B------:R-:W-:-:S02]  /*1120*/  USHF.R.S32.HI UR17, URZ, 0x1f, UR12 ;  /* 0x0000001f3f117899 */ /* 0x000fc4000801140c */
[----:B------:R-:W-:Y:S02]  /*1130*/  @!UP0 UIADD3 UR20, UR29, UR7, URZ ;  /* 0x000000071d148290 */ /* 0x000fe4000fffe03f */
[----:B------:R-:W-:Y:S02]  /*1140*/  @!UP0 UMOV UR6, UR28 ;  /* 0x0000001c00068c82 */ /* 0x000fe40008000000 */
[----:B------:R-:W-:Y:S01]  /*1150*/  @UP1 UMOV UR24, UR26 ;  /* 0x0000001a00181c82 */ /* 0x000fe20008000000 */
[----:B------:R-:W-:Y:S05]  /*1160*/  @P0 BRA `(.L_x_238) ;  /* 0x000000c000000947 */ /* 0x000fea0003800000 */
[----:B------:R-:W-:Y:S02]  /*1170*/  USHF.R.S32.HI UR22, URZ, 0x1f, UR21 ;  /* 0x0000001f3f167899 */ /* 0x000fe40008011415 */
[----:B------:R-:W-:Y:S02]  /*1180*/  ULDC.64 UR4, c[0x0][0x198] ;  /* 0x0000660000047ab9 */ /* 0x000fe40000000a00 */
[----:B------:R-:W-:Y:S02]  /*1190*/  UIMAD UR22, UR22, UR4, URZ ;  /* 0x00000004161672a4 */ /* 0x000fe4000f8e023f */
[----:B------:R-:W-:-:S02]  /*11a0*/  UIMAD.WIDE.U32 UR24, UR21, UR4, URZ ;  /* 0x00000004151872a5 */ /* 0x000fc4000f8e003f */
[----:B------:R-:W-:Y:S02]  /*11b0*/  UIMAD UR22, UR21, UR5, UR22 ;  /* 0x00000005151672a4 */ /* 0x000fe4000f8e0216 */
[----:B------:R-:W-:Y:S02]  /*11c0*/  USHF.R.S32.HI UR7, URZ, 0x1f, UR11 ;  /* 0x0000001f3f077899 */ /* 0x000fe4000801140b */
[----:B------:R-:W-:Y:S02]  /*11d0*/  ULDC.64 UR4, c[0x0][0x180] ;  /* 0x0000600000047ab9 */ /* 0x000fe40000000a00 */
[----:B------:R-:W-:Y:S02]  /*11e0*/  UIADD3 UR25, UR25, UR22, URZ ;  /* 0x0000001619197290 */ /* 0x000fe4000fffe03f */
[----:B------:R-:W-:Y:S02]  /*11f0*/  UIMAD UR7, UR7, UR4, URZ ;  /* 0x00000004070772a4 */ /* 0x000fe4000f8e023f */
[----:B------:R-:W-:-:S02]  /*1200*/  UIMAD.WIDE.U32 UR24, UR11, UR4, UR24 ;  /* 0x000000040b1872a5 */ /* 0x000fc4000f8e0018 */
[----:B------:R-:W-:-:S04]  /*1210*/  UIMAD UR5, UR11, UR5, UR7 ;  /* 0x000000050b0572a4 */ /* 0x000fc8000f8e0207 */
[----:B------:R-:W-:Y:S02]  /*1220*/  UIADD3 UR22, UR25, UR5, URZ ;  /* 0x0000000519167290 */ /* 0x000fe4000fffe03f */
.L_x_238:
[----:B------:R-:W-:Y:S01]  /*1230*/  IABS R3, c[0x0][0x1c8] ;  /* 0x0000720000037a13 */ /* 0x000fe20000000000 */
[----:B------:R-:W1:Y:S01]  /*1240*/  S2R R0, SR_CTAID.Z ;  /* 0x0000000000007919 */ /* 0x000e620000002700 */
[----:B------:R-:W-:Y:S02]  /*1250*/  ULDC UR4, c[0x0][0x1c8] ;  /* 0x0000720000047ab9 */ /* 0x000fe40000000800 */
[----:B------:R-:W2:Y:S01]  /*1260*/  I2F.RP R4, R3 ;  /* 0x0000000300047306 */ /* 0x000ea20000209400 */
[----:B------:R-:W-:Y:S02]  /*1270*/  ULOP3.LUT UR4, UR12, UR4, URZ, 0x3c, !UPT ;  /* 0x000000040c047292 */ /* 0x000fe4000f8e3c3f */
[----:B------:R-:W-:-:S04]  /*1280*/  @UP1 UIADD3 UR23, UR21, UR23, URZ ;  /* 0x0000001715171290 */ /* 0x000fc8000fffe03f */
        /* <DEDUP_REMOVED lines=37> */
.L_x_239:
        /* <DEDUP_REMOVED lines=20> */
[----:B------:R-:W-:Y:S02]  /*1620*/  SHF.R.S32.HI R237, RZ, 0x1f, R236 ;  /* 0x0000001fffed7819 */ /* 0x000fe400000114ec */
        /* <DEDUP_REMOVED lines=8> */
[----:B------:R-:W-:Y:S01]  /*16b0*/  SHF.R.S32.HI R19, RZ, 0x1f, R18 ;  /* 0x0000001fff137819 */ /* 0x000fe20000011412 */
        /* <DEDUP_REMOVED lines=24> */
.L_x_241:
[----:B------:R-:W-:Y:S05]  /*1840*/  BSYNC B0 ;  /* 0x0000000000007941 */ /* 0x000fea0003800000 */
.L_x_240:
        /* <DEDUP_REMOVED lines=21> */
.L_x_243:
[----:B------:R-:W-:Y:S05]  /*19a0*/  BSYNC B0 ;  /* 0x0000000000007941 */ /* 0x000fea0003800000 */
.L_x_242:
        /* <DEDUP_REMOVED lines=21> */
.L_x_245:
[----:B------:R-:W-:Y:S05]  /*1b00*/  BSYNC B0 ;  /* 0x0000000000007941 */ /* 0x000fea0003800000 */
.L_x_244:
        /* <DEDUP_REMOVED lines=24> */
.L_x_247:
[----:B------:R-:W-:Y:S05]  /*1c90*/  BSYNC B0 ;  /* 0x0000000000007941 */ /* 0x000fea0003800000 */
.L_x_246:
[----:B------:R-:W-:Y:S01]  /*1ca0*/  LEA.HI R12, R12, R10, RZ, 0x4 ;  /* 0x0000000a0c0c7211 */ /* 0x000fe200078f20ff */
[----:B------:R-:W-:Y:S01]  /*1cb0*/  IMAD R2, R19, c[0x0][0x1a0], RZ ;  /* 0x0000680013027a24 */ /* 0x000fe200078e02ff */
[----:B------:R-:W-:Y:S01]  /*1cc0*/  BSSY B0, `(.L_x_248) ;  /* 0x0000033000007945 */ /* 0x000fe20003800000 */
[----:B-1----:R-:W-:Y:S01]  /*1cd0*/  IMAD.WIDE.U32 R14, R18, c[0x0][0x1a0], R236 ;  /* 0x00006800120e7a25 */ /* 0x002fe200078e00ec */
[----:B------:R-:W-:-:S03]  /*1ce0*/  LOP3.LUT R7, R12, 0xfffffff0, RZ, 0xc0, !PT ;  /* 0xfffffff00c077812 */ /* 0x000fc600078ec0ff */
[----:B------:R-:W-:Y:S01]  /*1cf0*/  IMAD R4, R19, c[0x0][0x198], RZ ;  /* 0x0000660013047a24 */ /* 0x000fe200078e02ff */
[----:B------:R-:W-:Y:S01]  /*1d00*/  IADD3 R14, P0, R14, UR26, RZ ;  /* 0x0000001a0e0e7c10 */ /* 0x000fe2000ff1e0ff */
[----:B------:R-:W-:-:S04]  /*1d10*/  IMAD.WIDE.U32 R20, R18, c[0x0][0x198], R236 ;  /* 0x0000660012147a25 */ /* 0x000fc800078e00ec */
[----:B------:R-:W-:Y:S01]  /*1d20*/  IMAD R2, R18, c[0x0][0x1a4], R2 ;  /* 0x0000690012027a24 */ /* 0x000fe200078e0202 */
[----:B------:R-:W-:Y:S01]  /*1d30*/  IADD3 R220, P1, R20, UR24, RZ ;  /* 0x0000001814dc7c10 */ /* 0x000fe2000ff3e0ff */
[----:B------:R-:W-:Y:S02]  /*1d40*/  IMAD.IADD R7, R10, 0x1, -R7 ;  /* 0x000000010a077824 */ /* 0x000fe400078e0a07 */
[----:B------:R-:W-:Y:S01]  /*1d50*/  IMAD R4, R18, c[0x0][0x19c], R4 ;  /* 0x0000670012047a24 */ /* 0x000fe200078e0204 */
[----:B------:R-:W-:Y:S01]  /*1d60*/  IADD3.X R15, R15, UR25, R2, P0, !PT ;  /* 0x000000190f0f7c10 */ /* 0x000fe200087fe402 */
[----:B------:R-:W-:Y:S01]  /*1d70*/  UIADD3 UR25, UR8, -0x1, URZ ;  /* 0xffffffff08197890 */ /* 0x000fe2000fffe03f */
[----:B------:R-:W-:Y:S01]  /*1d80*/  LEA.HI R11, R7, R7, RZ, 0x1 ;  /* 0x00000007070b7211 */ /* 0x000fe200078f08ff */
[----:B------:R-:W-:Y:S01]  /*1d90*/  IMAD R234, R58, c[0x0][0x1b0], RZ ;  /* 0x00006c003aea7a24 */ /* 0x000fe200078e02ff */
[----:B------:R-:W-:Y:S01]  /*1da0*/  IADD3.X R221, R21, UR22, R4, P1, !PT ;  /* 0x0000001615dd7c10 */ /* 0x000fe20008ffe404 */
[----:B------:R-:W-:Y:S01]  /*1db0*/  UIMAD UR22, UR25, -0x80, UR15 ;  /* 0xffffff80191678a4 */ /* 0x000fe2000f8e020f */
[--C-:B------:R-:W-:Y:S01]  /*1dc0*/  SHF.R.S32.HI R2, RZ, 0x1, R11.reuse ;  /* 0x00000001ff027819 */ /* 0x100fe2000001140b */
[C---:B------:R-:W-:Y:S01]  /*1dd0*/  IMAD R234, R56.reuse, c[0x0][0x1b4], R234 ;  /* 0x00006d0038ea7a24 */ /* 0x040fe200078e02ea */
[----:B------:R-:W-:Y:S01]  /*1de0*/  SHF.R.S32.HI R6, RZ, 0x1f, R11 ;  /* 0x0000001fff067819 */ /* 0x000fe2000001140b */
[----:B------:R-:W-:Y:S01]  /*1df0*/  IMAD.WIDE.U32 R220, R56, c[0x0][0x1b0], R220 ;  /* 0x00006c0038dc7a25 */ /* 0x000fe200078e00dc */
[----:B------:R-:W-:Y:S01]  /*1e00*/  USHF.R.S32.HI UR24, URZ, 0x1f, UR25 ;  /* 0x0000001f3f187899 */ /* 0x000fe20008011419 */
[----:B------:R-:W-:Y:S01]  /*1e10*/  ISETP.GE.AND P0, PT, R18, UR22, PT ;  /* 0x0000001612007c0c */ /* 0x000fe2000bf06270 */
[----:B------:R-:W-:Y:S01]  /*1e20*/  UIMAD UR4, UR7, UR25, URZ ;  /* 0x00000019070472a4 */ /* 0x000fe2000f8e023f */
[----:B------:R-:W-:Y:S01]  /*1e30*/  LEA.HI R6, R6, R2, RZ, 0x2 ;  /* 0x0000000206067211 */ /* 0x000fe200078f10ff */
[----:B------:R-:W-:Y:S01]  /*1e40*/  IMAD.IADD R235, R221, 0x1, R234 ;  /* 0x00000001ddeb7824 */ /* 0x000fe200078e02ea */
[----:B------:R-:W-:Y:S01]  /*1e50*/  MOV R234, R220 ;  /* 0x000000dc00ea7202 */ /* 0x000fe20000000f00 */
[----:B------:R-:W-:Y:S01]  /*1e60*/  IMAD.U32 R20, RZ, RZ, UR25 ;  /* 0x00000019ff147e24 */ /* 0x000fe2000f8e00ff */
[----:B------:R-:W-:Y:S01]  /*1e70*/  LOP3.LUT R6, R6, 0xfffffffc, RZ, 0xc0, !PT ;  /* 0xfffffffc06067812 */ /* 0x000fe200078ec0ff */
[----:B------:R-:W-:Y:S01]  /*1e80*/  IMAD R58, R58, c[0x0][0x1b8], RZ ;  /* 0x00006e003a3a7a24 */ /* 0x000fe200078e02ff */
[----:B------:R-:W-:Y:S01]  /*1e90*/  UIMAD UR4, UR24, UR23, UR4 ;  /* 0x00000017180472a4 */ /* 0x000fe2000f8e0204 */
[----:B------:R-:W-:Y:S01]  /*1ea0*/  IMAD.WIDE.U32 R20, R20, UR23, R234 ;  /* 0x0000001714147c25 */ /* 0x000fe2000f8e00ea */
[----:B------:R-:W-:-:S02]  /*1eb0*/  IADD3 R6, R2, -R6, RZ ;  /* 0x8000000602067210 */ /* 0x000fc40007ffe0ff */
[----:B------:R-:W-:Y:S01]  /*1ec0*/  MOV R4, 0x10 ;  /* 0x0000001000047802 */ /* 0x000fe20000000f00 */
[----:B------:R-:W-:Y:S01]  /*1ed0*/  IMAD R58, R56, c[0x0][0x1bc], R58 ;  /* 0x00006f00383a7a24 */ /* 0x000fe200078e023a */
[----:B------:R-:W-:Y:S01]  /*1ee0*/  LOP3.LUT P1, RZ, R6, 0x2, RZ, 0xc0, !PT ;  /* 0x0000000206ff7812 */ /* 0x000fe2000782c0ff */
[----:B------:R-:W-:Y:S01]  /*1ef0*/  IMAD.WIDE.U32 R56, R56, c[0x0][0x1b8], R14 ;  /* 0x00006e0038387a25 */ /* 0x000fe200078e000e */
[----:B--2---:R-:W-:Y:S02]  /*1f00*/  IADD3 R23, R21, UR4, RZ ;  /* 0x0000000415177c10 */ /* 0x004fe4000fffe0ff */
[----:B------:R-:W-:Y:S01]  /*1f10*/  SEL R4, R4, 0xfffffff0, !P1 ;  /* 0xfffffff004047807 */ /* 0x000fe20004800000 */
[----:B------:R-:W-:Y:S01]  /*1f20*/  IMAD.IADD R59, R57, 0x1, R58 ;  /* 0x00000001393b7824 */ /* 0x000fe200078e023a */
        /* <DEDUP_REMOVED lines=12> */
.L_x_249:
[----:B------:R-:W-:Y:S05]  /*1ff0*/  BSYNC B0 ;  /* 0x0000000000007941 */ /* 0x000fea0003800000 */
.L_x_248:
        /* <DEDUP_REMOVED lines=10> */
[----:B--2---:R-:W-:-:S04]  /*20a0*/  IADD3 R14, P0, R20, UR28, RZ ;  /* 0x0000001c140e7c10 */ /* 0x004fc8000ff1e0ff */
[----:B------:R-:W-:Y:S02]  /*20b0*/  IADD3.X R2, R23, UR27, RZ, P0, !PT ;  /* 0x0000001b17027c10 */ /* 0x000fe400087fe4ff */
[----:B------:R-:W-:-:S04]  /*20c0*/  LEA R24, P0, R14, c[0x0][0x168], 0x1 ;  /* 0x00005a000e187a11 */ /* 0x000fc800078008ff */
[----:B------:R-:W-:-:S05]  /*20d0*/  LEA.HI.X R25, R14, c[0x0][0x16c], R2, 0x1, P0 ;  /* 0x00005b000e197a11 */ /* 0x000fca00000f0c02 */
[----:B------:R-:W-:Y:S01]  /*20e0*/  @!PT LDS RZ, [RZ] ;  /* 0x00000000fffff984 */ /* 0x000fe20000000800 */
[----:B------:R-:W-:Y:S01]  /*20f0*/  @!PT LDS RZ, [RZ] ;  /* 0x00000000fffff984 */ /* 0x000fe20000000800 */
[----:B------:R-:W-:Y:S01]  /*2100*/  @!PT LDS RZ, [RZ] ;  /* 0x00000000fffff984 */ /* 0x000fe20000000800 */
[----:B------:R2:W-:Y:S04]  /*2110*/  LDGSTS.E.BYPASS.LTC128B.128 [R218+0x2800], [R24.64] ;  /* 0x0280000018da7fae */ /* 0x0005e8000b901d52 */
.L_x_251:
[----:B------:R-:W-:Y:S05]  /*2120*/  BSYNC B0 ;  /* 0x0000000000007941 */ /* 0x000fea0003800000 */
.L_x_250:
[----:B------:R-:W-:Y:S01]  /*2130*/  ISETP.GE.AND P0, PT, R8, UR22, PT ;  /* 0x0000001608007c0c */ /* 0x000fe2000bf06270 */
[----:B------:R-:W-:-:S12]  /*2140*/  BSSY B0, `(.L_x_252) ;  /* 0x0000010000007945 */ /* 0x000fd80003800000 */
[----:B------:R-:W-:Y:S05]  /*2150*/  @P0 BRA `(.L_x_253) ;  /* 0x000000e000000947 */ /* 0x000fea0003800000 */
[----:B------:R-:W-:-:S13]  /*2160*/  ISETP.GE.AND P0, PT, R236, c[0x0][0x220], PT ;  /* 0x00008800ec007a0c */ /* 0x000fda0003f06270 */
[----:B------:R1:W-:Y:S01]  /*2170*/  @P0 STS.128 [R218+0x3000], RZ ;  /* 0x003000ffda000388 */ /* 0x0003e20000000c00 */
[----:B------:R-:W-:Y:S05]  /*2180*/  @P0 BRA `(.L_x_253) ;  /* 0x000000b000000947 */ /* 0x000fea0003800000 */
[----:B--2---:R-:W-:Y:S02]  /*2190*/  IMAD.U32 R14, RZ, RZ, UR6 ;  /* 0x00000006ff0e7e24 */ /* 0x004fe4000f8e00ff */
[----:B------:R-:W-:Y:S02]  /*21a0*/  IMAD.MOV.U32 R15, RZ, RZ, c[0x0][0x19c] ;  /* 0x00006700ff0f7624 */ /* 0x000fe400078e00ff */
        /* <DEDUP_REMOVED lines=9> */
.L_x_253:
[----:B------:R-:W-:Y:S05]  /*2240*/  BSYNC B0 ;  /* 0x0000000000007941 */ /* 0x000fea0003800000 */
.L_x_252:
[----:B------:R-:W-:Y:S01]  /*2250*/  ISETP.GE.AND P0, PT, R0, UR22, PT ;  /* 0x0000001600007c0c */ /* 0x000fe2000bf06270 */
[----:B------:R-:W-:-:S12]  /*2260*/  BSSY B0, `(.L_x_254) ;  /* 0x0000011000007945 */ /* 0x000fd80003800000 */
        /* <DEDUP_REMOVED lines=10> */
[----:B--2---:R-:W-:-:S04]  /*2310*/  LEA R14, P0, R22, c[0x0][0x168], 0x1 ;  /* 0x00005a00160e7a11 */ /* 0x004fc800078008ff */
[----:B------:R-:W-:-:S05]  /*2320*/  LEA.HI.X R15, R22, c[0x0][0x16c], R2, 0x1, P0 ;  /* 0x00005b00160f7a11 */ /* 0x000fca00000f0c02 */
[----:B------:R-:W-:Y:S01]  /*2330*/  @!PT LDS RZ, [RZ] ;  /* 0x00000000fffff984 */ /* 0x000fe20000000800 */
[----:B------:R-:W-:Y:S01]  /*2340*/  @!PT LDS RZ, [RZ] ;  /* 0x00000000fffff984 */ /* 0x000fe20000000800 */
[----:B------:R-:W-:Y:S01]  /*2350*/  @!PT LDS RZ, [RZ] ;  /* 0x00000000fffff984 */ /* 0x000fe20000000800 */
[----:B------:R2:W-:Y:S04]  /*2360*/  LDGSTS.E.BYPASS.LTC128B.128 [R218+0x3800], [R14.64] ;  /* 0x038000000eda7fae */ /* 0x0005e8000b901d52 */
.L_x_255:
[----:B------:R-:W-:Y:S05]  /*2370*/  BSYNC B0 ;  /* 0x0000000000007941 */ /* 0x000fea0003800000 */
.L_x_254:
[----:B------:R-:W-:Y:S01]  /*2380*/  ULDC.64 UR4, c[0x0][0x318] ;  /* 0x0000c60000047ab9 */ /* 0x000fe20000000a00 */
[----:B------:R-:W0:Y:S01]  /*2390*/  LDGDEPBAR ;  /* 0x00000000000079af */ /* 0x000e220000000000 */
[----:B------:R-:W-:-:S04]  /*23a0*/  UISETP.NE.U32.AND UP1, UPT, URZ, UR4, UPT ;  /* 0x000000043f00728c */ /* 0x000fc8000bf25070 */
[----:B------:R-:W-:-:S03]  /*23b0*/  UISETP.NE.AND.EX UP1, UPT, URZ, UR5, UPT, UP1 ;  /* 0x000000053f00728c */ /* 0x000fc6000bf25310 */
[----:B------:R-:W-:-:S03]  /*23c0*/  ULDC.64 UR4, c[0x0][0x320] ;  /* 0x0000c80000047ab9 */ /* 0x000fc60000000a00 */
[----:B------:R-:W-:-:S05]  /*23d0*/  PLOP3.LUT P0, PT, PT, PT, UP1, 0x80, 0x0 ;  /* 0x000000000000781c */ /* 0x000fca0003f0f018 */
[----:B------:R-:W-:Y:S02]  /*23e0*/  @UP1 USHF.R.S32.HI UR29, URZ, 0x1f, UR11 ;  /* 0x0000001f3f1d1899 */ /* 0x000fe4000801140b */
[----:B------:R-:W-:Y:S02]  /*23f0*/  @UP1 UMOV UR30, UR12 ;  /* 0x0000000c001e1c82 */ /* 0x000fe40008000000 */
[----:B------:R-:W-:Y:S02]  /*2400*/  @UP1 UIMAD UR29, UR29, UR4, URZ ;  /* 0x000000041d1d12a4 */ /* 0x000fe4000f8e023f */
[----:B------:R-:W-:Y:S02]  /*2410*/  @UP1 UMOV UR31, UR17 ;  /* 0x00000011001f1c82 */ /* 0x000fe40008000000 */
[----:B------:R-:W-:Y:S01]  /*2420*/  @UP1 UIMAD.WIDE.U32 UR30, UR11, UR4, UR30 ;  /* 0x000000040b1e12a5 */ /* 0x000fe2000f8e001e */
[----:B------:R-:W-:-:S04]  /*2430*/  DEPBAR.LE SB0, 0x0 ;  /* 0x000080000000791a */ /* 0x000fc80000000000 */
[----:B------:R-:W-:Y:S02]  /*2440*/  @UP1 UIMAD UR5, UR11, UR5, UR29 ;  /* 0x000000050b0512a4 */ /* 0x000fe4000f8e021d */
[----:B------:R-:W-:Y:S02]  /*2450*/  ULDC UR4, c[0x0][0x318] ;  /* 0x0000c60000047ab9 */ /* 0x000fe40000000800 */
[----:B------:R-:W-:Y:S02]  /*2460*/  @UP1 ULEA UR32, UP0, UR30, UR4, 0x2 ;  /* 0x000000041e201291 */ /* 0x000fe4000f80103f */
[----:B------:R-:W-:Y:S02]  /*2470*/  @UP1 UIADD3 UR5, UR31, UR5, URZ ;  /* 0x000000051f051290 */ /* 0x000fe4000fffe03f */
[----:B------:R-:W-:Y:S02]  /*2480*/  ULDC UR4, c[0x0][0x31c] ;  /* 0x0000c70000047ab9 */ /* 0x000fe40000000800 */
[----:B------:R-:W-:Y:S01]  /*2490*/  @UP1 ULEA.HI.X UR33, UR30, UR4, UR5, 0x2, UP0 ;  /* 0x000000041e211291 */ /* 0x000fe200080f1405 */
[----:B--2---:R-:W-:Y:S01]  /*24a0*/  IMAD.U32 R14, RZ, RZ, UR32 ;  /* 0x00000020ff0e7e24 */ /* 0x004fe2000f8e00ff */
[----:B------:R-:W2:Y:S01]  /*24b0*/  @P0 MUFU.RCP R2, c[0x0][0x238] ;  /* 0x00008e0000020b08 */ /* 0x000ea20000001000 */
[----:B------:R-:W-:Y:S01]  /*24c0*/  ISETP.GE.AND P1, PT, R18, UR22, PT ;  /* 0x0000001612007c0c */ /* 0x000fe2000bf26270 */
[----:B------:R-:W-:-:S02]  /*24d0*/  ULDC.64 UR4, c[0x0][0x1a0] ;  /* 0x0000680000047ab9 */ /* 0x000fc40000000a00 */
[----:B------:R-:W-:-:S05]  /*24e0*/  IMAD.U32 R15, RZ, RZ, UR33 ;  /* 0x00000021ff0f7e24 */ /* 0x000fca000f8e00ff */
[----:B------:R-:W2:Y:S01]  /*24f0*/  @P0 LDG.E R14, [R14.64] ;  /* 0x000000120e0e0981 */ /* 0x000ea2000c1e1900 */
[----:B------:R-:W-:Y:S01]  /*2500*/  LOP3.LUT R16, R16, 0xffffffe0, RZ, 0xc0, !PT ;  /* 0xffffffe010107812 */ /* 0x000fe200078ec0ff */
[----:B------:R-:W-:Y:S01]  /*2510*/  USHF.L.U64.HI UR5, UR4, UR20, UR5 ;  /* 0x0000001404057299 */ /* 0x000fe20008010205 */
[----:B------:R-:W-:Y:S01]  /*2520*/  IMAD.MOV.U32 R58, RZ, RZ, R56 ;  /* 0x000000ffff3a7224 */ /* 0x000fe200078e0038 */
[----:B------:R-:W-:Y:S01]  /*2530*/  BAR.SYNC.DEFER_BLOCKING 0x0 ;  /* 0x0000000000007b1d */ /* 0x000fe20000010000 */
[----:B------:R-:W-:Y:S01]  /*2540*/  USHF.L.U32 UR11, UR4, 0x7, URZ ;  /* 0x00000007040b7899 */ /* 0x000fe2000800063f */
[----:B------:R-:W-:Y:S01]  /*2550*/  IMAD.SHL.U32 R217, R10, 0x2, RZ ;  /* 0x000000020ad97824 */ /* 0x000fe200078e00ff */
[----:B------:R-:W-:-:S03]  /*2560*/  UIMAD UR17, UR5, UR25, URZ ;  /* 0x00000019051172a4 */ /* 0x000fc6000f8e023f */
[----:B------:R-:W-:Y:S01]  /*2570*/  BSSY B0, `(.L_x_256) ;  /* 0x000001d000007945 */ /* 0x000fe20003800000 */
[----:B------:R-:W-:Y:S01]  /*2580*/  UIMAD UR24, UR24, UR11, UR17 ;  /* 0x0000000b181872a4 */ /* 0x000fe2000f8e0211 */
[----:B------:R-:W-:Y:S02]  /*2590*/  LOP3.LUT R217, R217, 0x6, RZ, 0xc0, !PT ;  /* 0x00000006d9d97812 */ /* 0x000fe400078ec0ff */
[----:B------:R-:W-:Y:S01]  /*25a0*/  UMOV UR17, URZ ;  /* 0x0000003f00117c82 */ /* 0x000fe20008000000 */
[----:B------:R1:W-:Y:S04]  /*25b0*/  @P1 STS [R218+0x4000], RZ ;  /* 0x004000ffda001388 */ /* 0x0003e80000000800 */
[----:B------:R1:W-:Y:S04]  /*25c0*/  @P1 STS [R218+0x4004], RZ ;  /* 0x004004ffda001388 */ /* 0x0003e80000000800 */
[----:B------:R1:W-:Y:S01]  /*25d0*/  @P1 STS.64 [R218+0x4008], RZ ;  /* 0x004008ffda001388 */ /* 0x0003e20000000a00 */
[----:B--2---:R-:W-:-:S04]  /*25e0*/  @P0 FMUL.FTZ R2, R14, R2 ;  /* 0x000000020e020220 */ /* 0x004fc80000410000 */
[----:B------:R2:W5:Y:S02]  /*25f0*/  @P0 R2UR UR12, R2 ;  /* 0x00000000020c03c2 */ /* 0x00056400000e0000 */
[----:B--2---:R-:W-:Y:S01]  /*2600*/  IMAD.IADD R2, R10, 0x1, -R16 ;  /* 0x000000010a027824 */ /* 0x004fe200078e0a10 */
[----:B-----5:R-:W-:Y:S01]  /*2610*/  @UP1 UMOV UR17, UR12 ;  /* 0x0000000c00111c82 */ /* 0x020fe20008000000 */
[----:B------:R-:W-:-:S03]  /*2620*/  IMAD.U32 R16, RZ, RZ, UR25 ;  /* 0x00000019ff107e24 */ /* 0x000fc6000f8e00ff */
[----:B------:R-:W-:Y:S01]  /*2630*/  SHF.R.S32.HI R14, RZ, 0x1f, R2 ;  /* 0x0000001fff0e7819 */ /* 0x000fe20000011402 */
[----:B------:R-:W-:-:S03]  /*2640*/  IMAD.WIDE.U32 R16, R16, UR11, R58 ;  /* 0x0000000b10107c25 */ /* 0x000fc6000f8e003a */
[----:B------:R-:W-:Y:S02]  /*2650*/  LEA.HI R2, R14, R2, RZ, 0x2 ;  /* 0x000000020e027211 */ /* 0x000fe400078f10ff */
[----:B------:R-:W-:Y:S02]  /*2660*/  IADD3 R19, R17, UR24, RZ ;  /* 0x0000001811137c10 */ /* 0x000fe4000fffe0ff */
[----:B------:R-:W-:Y:S01]  /*2670*/  SHF.R.S32.HI R2, RZ, 0x2, R2 ;  /* 0x00000002ff027819 */ /* 0x000fe20000011402 */
        /* <DEDUP_REMOVED lines=12> */
.L_x_257:
[----:B-1----:R-:W-:Y:S05]  /*2740*/  BSYNC B0 ;  /* 0x0000000000007941 */ /* 0x002fea0003800000 */
.L_x_256:
        /* <DEDUP_REMOVED lines=18> */
.L_x_259:
[----:B------:R-:W-:Y:S05]  /*2870*/  BSYNC B0 ;  /* 0x0000000000007941 */ /* 0x000fea0003800000 */
.L_x_258:
        /* <DEDUP_REMOVED lines=8> */
[----:B--2---:R-:W-:Y:S02]  /*2900*/  IMAD.MOV.U32 R14, RZ, RZ, c[0x0][0x1a4] ;  /* 0x00006900ff0e7624 */ /* 0x004fe400078e00ff */
        /* <DEDUP_REMOVED lines=9> */
.L_x_261:
[----:B------:R-:W-:Y:S05]  /*29a0*/  BSYNC B0 ;  /* 0x0000000000007941 */ /* 0x000fea0003800000 */
.L_x_260:
[----:B------:R-:W-:Y:S01]  /*29b0*/  ISETP.GE.AND P0, PT, R0, UR22, PT ;  /* 0x0000001600007c0c */ /* 0x000fe2000bf06270 */
[----:B------:R-:W-:-:S12]  /*29c0*/  BSSY B0, `(.L_x_262) ;  /* 0x0000012000007945 */ /* 0x000fd80003800000 */
        /* <DEDUP_REMOVED lines=17> */
.L_x_263:
[----:B------:R-:W-:Y:S05]  /*2ae0*/  BSYNC B0 ;  /* 0x0000000000007941 */ /* 0x000fea0003800000 */
.L_x_262:
[----:B------:R-:W-:Y:S01]  /*2af0*/  LOP3.LUT R13, R13, 0xfffffff8, RZ, 0xc0, !PT ;  /* 0xfffffff80d0d7812 */ /* 0x000fe200078ec0ff */
[----:B------:R-:W-:Y:S01]  /*2b00*/  IMAD.U32 R101, RZ, RZ, UR25 ;  /* 0x00000019ff657e24 */ /* 0x000fe2000f8e00ff */
[----:B-1----:R-:W-:Y:S01]  /*2b10*/  SHF.R.S32.HI R8, RZ, 0x4, R12 ;  /* 0x00000004ff087819 */ /* 0x002fe2000001140c */
[----:B------:R-:W-:Y:S01]  /*2b20*/  UIADD3 UR20, UR15, 0x1, -UR16 ;  /* 0x000000010f147890 */ /* 0x000fe2000fffe810 */
[----:B------:R-:W-:Y:S01]  /*2b30*/  LOP3.LUT R0, R11, 0x7fffffe, RZ, 0xc0, !PT ;  /* 0x07fffffe0b007812 */ /* 0x000fe200078ec0ff */
[----:B------:R-:W-:Y:S01]  /*2b40*/  IMAD.IADD R10, R10, 0x1, -R13 ;  /* 0x000000010a0a7824 */ /* 0x000fe200078e0a0d */
[----:B------:R-:W-:Y:S01]  /*2b50*/  LEA.HI R11, R12, R8, RZ, 0x1 ;  /* 0x000000080c0b7211 */ /* 0x000fe200078f08ff */
[----:B------:R-:W-:Y:S01]  /*2b60*/  IMAD R101, R101, 0x80, R217 ;  /* 0x0000008065657824 */ /* 0x000fe200078e02d9 */
[----:B------:R-:W-:Y:S01]  /*2b70*/  SHF.R.S32.HI R12, RZ, 0x1f, R7 ;  /* 0x0000001fff0c7819 */ /* 0x000fe20000011407 */
[----:B------:R-:W-:Y:S01]  /*2b80*/  IMAD.IADD R0, R7, 0x1, -R0 ;  /* 0x0000000107007824 */ /* 0x000fe200078e0a00 */
[----:B------:R-:W-:Y:S01]  /*2b90*/  LEA.HI R9, R10, R10, RZ, 0x1 ;  /* 0x0000000a0a097211 */ /* 0x000fe200078f08ff */
[----:B------:R-:W0:Y:S01]  /*2ba0*/  LDGDEPBAR ;  /* 0x00000000000079af */ /* 0x000e220000000000 */
[----:B------:R-:W-:Y:S01]  /*2bb0*/  LEA.HI R7, R12, R7, RZ, 0x3 ;  /* 0x000000070c077211 */ /* 0x000fe200078f18ff */
[----:B------:R-:W-:Y:S01]  /*2bc0*/  IMAD.SHL.U32 R12, R6, 0x40, RZ ;  /* 0x00000040060c7824 */ /* 0x000fe200078e00ff */
[----:B------:R-:W-:Y:S01]  /*2bd0*/  LOP3.LUT R11, R11, 0xfffffffe, RZ, 0xc0, !PT ;  /* 0xfffffffe0b0b7812 */ /* 0x000fe200078ec0ff */
[----:B------:R-:W-:Y:S01]  /*2be0*/  UISETP.GT.AND UP0, UPT, UR25, UR9, UPT ;  /* 0x000000091900728c */ /* 0x000fe2000bf04270 */
[----:B------:R-:W-:Y:S01]  /*2bf0*/  SHF.R.S32.HI R6, RZ, 0x1, R9 ;  /* 0x00000001ff067819 */ /* 0x000fe20000011409 */
[----:B------:R-:W-:Y:S01]  /*2c00*/  IMAD.SHL.U32 R100, R7, 0x20, RZ ;  /* 0x0000002007647824 */ /* 0x000fe200078e00ff */
[----:B------:R-:W-:Y:S01]  /*2c10*/  LOP3.LUT R215, R9, 0x3fffffe, RZ, 0xc0, !PT ;  /* 0x03fffffe09d77812 */ /* 0x000fe200078ec0ff */
[----:B------:R-:W-:Y:S01]  /*2c20*/  IMAD.IADD R11, R8, 0x1, -R11 ;  /* 0x00000001080b7824 */ /* 0x000fe200078e0a0b */
[C---:B------:R-:W-:Y:S01]  /*2c30*/  LOP3.LUT P0, RZ, R6.reuse, 0x2, RZ, 0xc0, !PT ;  /* 0x0000000206ff7812 */ /* 0x040fe2000780c0ff */
[----:B------:R-:W-:Y:S01]  /*2c40*/  IMAD.SHL.U32 R8, R6, 0x40, RZ ;  /* 0x0000004006087824 */ /* 0x000fe200078e00ff */
[----:B------:R-:W-:Y:S01]  /*2c50*/  LOP3.LUT R100, R100, 0xffffff00, RZ, 0xc0, !PT ;  /* 0xffffff0064647812 */ /* 0x000fe200078ec0ff */
[----:B------:R-:W-:Y:S01]  /*2c60*/  IMAD.IADD R215, R10, 0x1, -R215 ;  /* 0x000000010ad77824 */ /* 0x000fe200078e0ad7 */
[----:B------:R-:W-:Y:S01]  /*2c70*/  LOP3.LUT R10, R12, 0xc0, RZ, 0xc0, !PT ;  /* 0x000000c00c0a7812 */ /* 0x000fe200078ec0ff */
[----:B------:R-:W-:Y:S01]  /*2c80*/  IMAD.SHL.U32 R9, R11, 0x8, RZ ;  /* 0x000000080b097824 */ /* 0x000fe200078e00ff */
[----:B------:R-:W-:Y:S01]  /*2c90*/  LOP3.LUT R8, R8, 0xc0, RZ, 0xc0, !PT ;  /* 0x000000c008087812 */ /* 0x000fe200078ec0ff */
[----:B------:R-:W-:Y:S01]  /*2ca0*/  IMAD.SHL.U32 R7, R5, 0x8, RZ ;  /* 0x0000000805077824 */ /* 0x000fe200078e00ff */
[----:B------:R-:W-:Y:S01]  /*2cb0*/  IADD3 R117, R101, 0x51, RZ ;  /* 0x0000005165757810 */ /* 0x000fe20007ffe0ff */
[----:B------:R-:W-:Y:S01]  /*2cc0*/  IMAD R215, R11, 0x8, R215 ;  /* 0x000000080bd77824 */ /* 0x000fe200078e02d7 */
[----:B------:R-:W-:Y:S01]  /*2cd0*/  LOP3.LUT R5, R10, 0x8, R9, 0xf8, !PT ;  /* 0x000000080a057812 */ /* 0x000fe200078ef809 */
[--C-:B------:R-:W-:Y:S01]  /*2ce0*/  IMAD R9, R3, 0x200, R100.reuse ;  /* 0x0000020003097824 */ /* 0x100fe200078e0264 */
[----:B------:R-:W-:Y:S01]  /*2cf0*/  LOP3.LUT R7, R8, 0x8, R7, 0xf8, !PT ;  /* 0x0000000808077812 */ /* 0x000fe200078ef807 */
[C---:B------:R-:W-:Y:S01]  /*2d00*/  IMAD R100, R0.reuse, 0x20, R100 ;  /* 0x0000002000647824 */ /* 0x040fe200078e0264 */
[----:B------:R-:W-:Y:S01]  /*2d10*/  SHF.R.U32.HI R10, RZ, 0x3, R10 ;  /* 0x00000003ff0a7819 */ /* 0x000fe2000001160a */
[----:B------:R-:W-:Y:S01]  /*2d20*/  IMAD R9, R0, 0x20, R9 ;  /* 0x0000002000097824 */ /* 0x000fe200078e0209 */
[----:B------:R-:W-:-:S02]  /*2d30*/  SHF.R.U32.HI R8, RZ, 0x3, R8 ;  /* 0x00000003ff087819 */ /* 0x000fc40000011608 */
[----:B------:R-:W-:Y:S02]  /*2d40*/  LOP3.LUT R5, R5, R10, RZ, 0x3c, !PT ;  /* 0x0000000a05057212 */ /* 0x000fe400078e3cff */
[----:B------:R-:W-:Y:S02]  /*2d50*/  LOP3.LUT R7, R7, R8, RZ, 0x3c, !PT ;  /* 0x0000000807077212 */ /* 0x000fe400078e3cff */
[----:B------:R-:W-:Y:S01]  /*2d60*/  LEA R3, R3, UR14, 0x4 ;  /* 0x0000000e03037c11 */ /* 0x000fe2000f8e20ff */
[----:B------:R-:W-:Y:S01]  /*2d70*/  IMAD.IADD R216, R5, 0x1, R9 ;  /* 0x0000000105d87824 */ /* 0x000fe200078e0209 */
[----:B------:R-:W-:Y:S01]  /*2d80*/  UIADD3 UR14, UR15, -UR16, URZ ;  /* 0x800000100f0e7290 */ /* 0x000fe2000fffe03f */
[----:B------:R-:W-:Y:S01]  /*2d90*/  IMAD.U32 R215, R215, 0x20, R7 ;  /* 0x00000020d7d77824 */ /* 0x000fe200078e0007 */
[C---:B------:R-:W-:Y:S01]  /*2da0*/  IADD3 R111, R101.reuse, 0x58, RZ ;  /* 0x00000058656f7810 */ /* 0x040fe20007ffe0ff */
[----:B------:R-:W-:Y:S01]  /*2db0*/  IMAD.SHL.U32 R216, R216, 0x2, RZ ;  /* 0x00000002d8d87824 */ /* 0x000fe200078e00ff */
[----:B------:R-:W-:Y:S01]  /*2dc0*/  IADD3 R109, R101, 0x59, RZ ;  /* 0x00000059656d7810 */ /* 0x000fe20007ffe0ff */
[----:B------:R-:W-:-:S02]  /*2dd0*/  IMAD.SHL.U32 R215, R215, 0x2, RZ ;  /* 0x00000002d7d77824 */ /* 0x000fc400078e00ff */
[----:B------:R-:W-:Y:S01]  /*2de0*/  IMAD R214, R4, 0x2, R216 ;  /* 0x0000000204d67824 */ /* 0x000fe200078e02d8 */
[----:B------:R-:W-:Y:S01]  /*2df0*/  LDSM.16.M88.4 R8, [R216+0x1000] ;  /* 0x00100000d808783b */ /* 0x000fe20000000200 */
[----:B------:R-:W-:Y:S01]  /*2e00*/  IMAD.IADD R2, R2, 0x1, R3 ;  /* 0x0000000102027824 */ /* 0x000fe200078e0203 */
[----:B------:R-:W-:Y:S01]  /*2e10*/  IADD3 R6, R215, 0x2000, RZ ;  /* 0x00002000d7067810 */ /* 0x000fe20007ffe0ff */
[----:B------:R-:W-:Y:S01]  /*2e20*/  IMAD.IADD R5, R5, 0x1, R100 ;  /* 0x0000000105057824 */ /* 0x000fe200078e0264 */
[----:B------:R-:W1:Y:S01]  /*2e30*/  LDSM.16.M88.4 R28, [R215+0x2000] ;  /* 0x00200000d71c783b */ /* 0x000e620000000200 */
[----:B------:R-:W-:Y:S02]  /*2e40*/  IADD3 R213, R215, 0x2020, RZ ;  /* 0x00002020d7d57810 */ /* 0x000fe40007ffe0ff */
[----:B------:R-:W-:Y:S01]  /*2e50*/  @P0 IADD3 R213, R6, -0x20, RZ ;  /* 0xffffffe006d50810 */ /* 0x000fe20007ffe0ff */
[----:B--2---:R-:W2:Y:S01]  /*2e60*/  LDSM.16.M88.4 R20, [R216] ;  /* 0x00000000d814783b */ /* 0x004ea20000000200 */
[----:B------:R-:W-:-:S02]  /*2e70*/  IADD3 R44, R2, 0x48, RZ ;  /* 0x00000048022c7810 */ /* 0x000fc40007ffe0ff */
[----:B------:R-:W-:Y:S01]  /*2e80*/  IADD3 R6, R2, 0x8, RZ ;  /* 0x0000000802067810 */ /* 0x000fe20007ffe0ff */
[----:B------:R-:W-:Y:S01]  /*2e90*/  LDSM.16.M88.4 R32, [R213] ;  /* 0x00000000d520783b */ /* 0x000fe20000000200 */
[----:B------:R-:W-:Y:S02]  /*2ea0*/  IADD3 R223, R44, UR14, RZ ;  /* 0x0000000e2cdf7c10 */ /* 0x000fe4000fffe0ff */
[C---:B------:R-:W-:Y:S01]  /*2eb0*/  IADD3 R45, R2.reuse, 0x40, RZ ;  /* 0x00000040022d7810 */ /* 0x040fe20007ffe0ff */
[----:B------:R-:W5:Y:S01]  /*2ec0*/  LDSM.16.M88.4 R12, [R214+0x1000] ;  /* 0x00100000d60c783b */ /* 0x000f620000000200 */
[----:B------:R-:W-:Y:S01]  /*2ed0*/  IADD3 R232, R2, UR14, RZ ;  /* 0x0000000e02e87c10 */ /* 0x000fe2000fffe0ff */
[--C-:B------:R-:W-:Y:S01]  /*2ee0*/  IMAD.IADD R7, R223, 0x1, -R101.reuse ;  /* 0x00000001df077824 */ /* 0x100fe200078e0a65 */
[----:B------:R-:W-:Y:S01]  /*2ef0*/  IADD3 R229, R6, UR14, RZ ;  /* 0x0000000e06e57c10 */ /* 0x000fe2000fffe0ff */
[----:B------:R-:W3:Y:S01]  /*2f00*/  LDSM.16.M88.4 R24, [R214] ;  /* 0x00000000d618783b */ /* 0x000ee20000000200 */
[C---:B------:R-:W-:Y:S01]  /*2f10*/  IADD3 R226, R45.reuse, UR14, RZ ;  /* 0x0000000e2de27c10 */ /* 0x040fe2000fffe0ff */
[----:B------:R-:W-:Y:S01]  /*2f20*/  ULDC UR14, c[0x0][0x2e8] ;  /* 0x0000ba00000e7ab9 */ /* 0x000fe20000000800 */
[----:B------:R-:W-:Y:S01]  /*2f30*/  IABS R7, R7 ;  /* 0x0000000700077213 */ /* 0x000fe20000000000 */
[----:B------:R-:W4:Y:S01]  /*2f40*/  LDSM.16.M88.4 R64, [R215+0x2400] ;  /* 0x00240000d740783b */ /* 0x000f220000000200 */
[----:B------:R-:W-:Y:S01]  /*2f50*/  UIADD3 UR14, UR20, UR14, URZ ;  /* 0x0000000e140e7290 */ /* 0x000fe2000fffe03f */
[--C-:B------:R-:W-:Y:S01]  /*2f60*/  IMAD.IADD R3, R226, 0x1, -R101.reuse ;  /* 0x00000001e2037824 */ /* 0x100fe200078e0a65 */
[C---:B------:R-:W-:Y:S01]  /*2f70*/  IADD3 R231, R232.reuse, -c[0x0][0x2e4], RZ ;  /* 0x8000b900e8e77a10 */ /* 0x040fe20007ffe0ff */
[----:B------:R-:W3:Y:S01]  /*2f80*/  LDSM.16.M88.4 R36, [R213+0x400] ;  /* 0x00040000d524783b */ /* 0x000ee20000000200 */
[----:B------:R-:W2:Y:S01]  /*2f90*/  I2F R7, R7 ;  /* 0x0000000700077306 */ /* 0x000ea20000201400 */
[--C-:B------:R-:W-:Y:S01]  /*2fa0*/  IMAD.IADD R106, R232, 0x1, -R101.reuse ;  /* 0x00000001e86a7824 */ /* 0x100fe200078e0a65 */
[----:B------:R-:W-:Y:S01]  /*2fb0*/  IADD3 R224, R45, UR14, RZ ;  /* 0x0000000e2de07c10 */ /* 0x000fe2000fffe0ff */
[----:B------:R-:W-:Y:S01]  /*2fc0*/  IMAD.IADD R104, R229, 0x1, -R101 ;  /* 0x00000001e5687824 */ /* 0x000fe200078e0a65 */
[----:B------:R-:W-:Y:S01]  /*2fd0*/  IADD3 R219, R44, UR14, RZ ;  /* 0x0000000e2cdb7c10 */ /* 0x000fe2000fffe0ff */
[----:B------:R-:W-:Y:S01]  /*2fe0*/  LDSM.16.M88.4 R60, [R213+0x800] ;  /* 0x00080000d53c783b */ /* 0x000fe20000000200 */
[----:B------:R-:W-:Y:S01]  /*2ff0*/  IABS R3, R3 ;  /* 0x0000000300037213 */ /* 0x000fe20000000000 */
[--C-:B------:R-:W-:Y:S01]  /*3000*/  IMAD.IADD R120, R232, 0x1, -R117.reuse ;  /* 0x00000001e8787824 */ /* 0x100fe200078e0a75 */
[----:B------:R-:W-:Y:S01]  /*3010*/  IABS R106, R106 ;  /* 0x0000006a006a7213 */ /* 0x000fe20000000000 */
[----:B------:R-:W3:Y:S01]  /*3020*/  LDSM.16.M88.4 R44, [R215+0x2800] ;  /* 0x00280000d72c783b */ /* 0x000ee20000000200 */
[----:B------:R-:W-:Y:S01]  /*3030*/  IADD3 R230, R2, UR14, RZ ;  /* 0x0000000e02e67c10 */ /* 0x000fe2000fffe0ff */
[----:B------:R-:W-:Y:S01]  /*3040*/  IMAD.IADD R129, R223, 0x1, -R117 ;  /* 0x00000001df817824 */ /* 0x000fe200078e0a75 */
[----:B------:R-:W3:Y:S01]  /*3050*/  I2F R3, R3 ;  /* 0x0000000300037306 */ /* 0x000ee20000201400 */
[----:B------:R-:W-:Y:S01]  /*3060*/  IADD3 R227, R6, UR14, RZ ;  /* 0x0000000e06e37c10 */ /* 0x000fe2000fffe0ff */
[----:B------:R-:W-:Y:S01]  /*3070*/  IMAD.IADD R110, R232, 0x1, -R111 ;  /* 0x00000001e86e7824 */ /* 0x000fe200078e0a6f */
[----:B-1----:R-:W-:Y:S01]  /*3080*/  HMMA.16816.F32 R68, R8, R28, RZ ;  /* 0x0000001c0844723c */ /* 0x002fe200000018ff */
[----:B------:R-:W-:Y:S01]  /*3090*/  IMNMX R230, R230, UR15, PT ;  /* 0x0000000fe6e67c17 */ /* 0x000fe2000b800200 */
[----:B------:R-:W-:Y:S01]  /*30a0*/  IMAD.IADD R114, R226, 0x1, -R117 ;  /* 0x00000001e2727824 */ /* 0x000fe200078e0a75 */
[----:B------:R-:W-:Y:S01]  /*30b0*/  IMNMX R227, R227, UR15, PT ;  /* 0x0000000fe3e37c17 */ /* 0x000fe2000b800200 */
[----:B------:R-:W-:Y:S01]  /*30c0*/  IMAD.IADD R102, R232, 0x1, -R109 ;  /* 0x00000001e8667824 */ /* 0x000fe200078e0a6d */
[----:B------:R-:W1:Y:S01]  /*30d0*/  I2F R106, R106 ;  /* 0x0000006a006a7306 */ /* 0x000e620000201400 */
[----:B------:R-:W-:-:S02]  /*30e0*/  IMNMX R224, R224, UR15, PT ;  /* 0x0000000fe0e07c17 */ /* 0x000fc4000b800200 */
[----:B--2---:R-:W-:Y:S01]  /*30f0*/  HMMA.16816.F32 R72, R20, R28, RZ ;  /* 0x0000001c1448723c */ /* 0x004fe200000018ff */
[----:B------:R-:W-:Y:S02]  /*3100*/  IMNMX R219, R219, UR15, PT ;  /* 0x0000000fdbdb7c17 */ /* 0x000fe4000b800200 */
[----:B------:R-:W-:Y:S02]  /*3110*/  IADD3 R228, R229, -c[0x0][0x2e4], RZ ;  /* 0x8000b900e5e47a10 */ /* 0x000fe40007ffe0ff */
[----:B------:R-:W-:Y:S02]  /*3120*/  IADD3 R225, R226, -c[0x0][0x2e4], RZ ;  /* 0x8000b900e2e17a10 */ /* 0x000fe40007ffe0ff */
[----:B------:R-:W-:Y:S01]  /*3130*/  IADD3 R222, R223, -c[0x0][0x2e4], RZ ;  /* 0x8000b900dfde7a10 */ /* 0x000fe20007ffe0ff */
[----:B------:R-:W-:Y:S01]  /*3140*/  HMMA.16816.F32 R16, R8, R30, RZ ;  /* 0x0000001e0810723c */ /* 0x000fe200000018ff */
[----:B------:R-:W-:Y:S02]  /*3150*/  IABS R104, R104 ;  /* 0x0000006800687213 */ /* 0x000fe40000000000 */
[----:B------:R-:W-:-:S02]  /*3160*/  IMNMX R231, RZ, R231, !PT ;  /* 0x000000e7ffe77217 */ /* 0x000fc40007800200 */
[----:B------:R-:W-:Y:S02]  /*3170*/  IMNMX R228, RZ, R228, !PT ;  /* 0x000000e4ffe47217 */ /* 0x000fe40007800200 */
[----:B------:R-:W-:Y:S01]  /*3180*/  IMNMX R225, RZ, R225, !PT ;  /* 0x000000e1ffe17217 */ /* 0x000fe20007800200 */
[----:B-----5:R-:W-:Y:S01]  /*3190*/  HMMA.16816.F32 R68, R12, R32, R68 ;  /* 0x000000200c44723c */ /* 0x020fe20000001844 */
[----:B------:R-:W-:Y:S01]  /*31a0*/  IMNMX R222, RZ, R222, !PT ;  /* 0x000000deffde7217 */ /* 0x000fe20007800200 */
[----:B------:R-:W2:Y:S01]  /*31b0*/  I2F R104, R104 ;  /* 0x0000006800687306 */ /* 0x000ea20000201400 */
[C---:B------:R-:W-:Y:S02]  /*31c0*/  IADD3 R2, R101.reuse, 0x9, RZ ;  /* 0x0000000965027810 */ /* 0x040fe40007ffe0ff */
[C---:B------:R-:W-:Y:S02]  /*31d0*/  ISETP.GE.AND P0, PT, R101.reuse, R230, PT ;  /* 0x000000e66500720c */ /* 0x040fe40003f06270 */
[C---:B------:R-:W-:Y:S01]  /*31e0*/  ISETP.GE.AND P4, PT, R101.reuse, R227, PT ;  /* 0x000000e36500720c */ /* 0x040fe20003f86270 */
[----:B------:R-:W-:Y:S01]  /*31f0*/  HMMA.16816.F32 R28, R20, R30, RZ ;  /* 0x0000001e141c723c */ /* 0x000fe200000018ff */
[----:B------:R-:W-:-:S02]  /*3200*/  ISETP.LT.OR P0, PT, R101, R231, P0 ;  /* 0x000000e76500720c */ /* 0x000fc40000701670 */
[----:B------:R-:W-:Y:S02]  /*3210*/  ISETP.LT.OR P4, PT, R101, R228, P4 ;  /* 0x000000e46500720c */ /* 0x000fe40002781670 */
[----:B------:R-:W-:Y:S02]  /*3220*/  IABS R120, R120 ;  /* 0x0000007800787213 */ /* 0x000fe40000000000 */
[----:B------:R-:W-:Y:S01]  /*3230*/  IABS R129, R129 ;  /* 0x0000008100817213 */ /* 0x000fe20000000000 */
[----:B---3--:R-:W-:Y:S01]  /*3240*/  HMMA.16816.F32 R72, R24, R32, R72 ;  /* 0x000000201848723c */ /* 0x008fe20000001848 */
[----:B------:R-:W-:Y:S02]  /*3250*/  IABS R110, R110 ;  /* 0x0000006e006e7213 */ /* 0x000fe40000000000 */
[----:B------:R-:W-:Y:S01]  /*3260*/  I2F R120, R120 ;  /* 0x0000007800787306 */ /* 0x000fe20000201400 */
[----:B------:R-:W-:Y:S02]  /*3270*/  IABS R114, R114 ;  /* 0x0000007200727213 */ /* 0x000fe40000000000 */
[----:B------:R-:W-:-:S02]  /*3280*/  IABS R102, R102 ;  /* 0x0000006600667213 */ /* 0x000fc40000000000 */
[----:B------:R-:W-:Y:S01]  /*3290*/  FFMA.FTZ R7, R7, -UR17, R70 ;  /* 0x8000001107077c23 */ /* 0x000fe20008010046 */
[-C--:B------:R-:W-:Y:S01]  /*32a0*/  HMMA.16816.F32 R16, R12, R34.reuse, R16 ;  /* 0x000000220c10723c */ /* 0x080fe20000001810 */
[----:B------:R-:W-:Y:S01]  /*32b0*/  IADD3 R70, R101, 0x1, RZ ;  /* 0x0000000165467810 */ /* 0x000fe20007ffe0ff */
[----:B------:R-:W-:Y:S01]  /*32c0*/  FFMA.FTZ R0, R3, -UR17, R68 ;  /* 0x8000001103007c23 */ /* 0x000fe20008010044 */
[----:B------:R-:W-:Y:S01]  /*32d0*/  IADD3 R3, R101, 0x8, RZ ;  /* 0x0000000865037810 */ /* 0x000fe20007ffe0ff */
[----:B------:R-:W-:Y:S01]  /*32e0*/  I2F R110, R110 ;  /* 0x0000006e006e7306 */ /* 0x000fe20000201400 */
[----:B------:R-:W-:Y:S01]  /*32f0*/  ISETP.GE.AND P2, PT, R70, R230, PT ;  /* 0x000000e64600720c */ /* 0x000fe20003f46270 */
[--C-:B------:R-:W-:Y:S01]  /*3300*/  IMAD.IADD R92, R232, 0x1, -R70.reuse ;  /* 0x00000001e85c7824 */ /* 0x100fe200078e0a46 */
[C---:B------:R-:W-:Y:S01]  /*3310*/  ISETP.GE.AND P6, PT, R70.reuse, R227, PT ;  /* 0x000000e34600720c */ /* 0x040fe20003fc6270 */
[----:B------:R-:W-:Y:S01]  /*3320*/  HMMA.16816.F32 R28, R24, R34, R28 ;  /* 0x00000022181c723c */ /* 0x000fe2000000181c */
[----:B------:R-:W-:Y:S01]  /*3330*/  ISETP.GE.AND P5, PT, R70, R224, PT ;  /* 0x000000e04600720c */ /* 0x000fe20003fa6270 */
[----:B------:R-:W-:Y:S01]  /*3340*/  IMAD.IADD R6, R229, 0x1, -R70 ;  /* 0x00000001e5067824 */ /* 0x000fe200078e0a46 */
[----:B------:R-:W-:Y:S01]  /*3350*/  IABS R92, R92 ;  /* 0x0000005c005c7213 */ /* 0x000fe20000000000 */
[--C-:B------:R-:W-:Y:S01]  /*3360*/  IMAD.IADD R68, R232, 0x1, -R3.reuse ;  /* 0x00000001e8447824 */ /* 0x100fe200078e0a03 */
[C---:B------:R-:W-:Y:S01]  /*3370*/  ISETP.GE.AND P3, PT, R70.reuse, R219, PT ;  /* 0x000000db4600720c */ /* 0x040fe20003f66270 */
[C-C-:B------:R-:W-:Y:S01]  /*3380*/  IMAD.IADD R76, R223.reuse, 0x1, -R3.reuse ;  /* 0x00000001df4c7824 */ /* 0x140fe200078e0a03 */
[----:B------:R-:W-:Y:S01]  /*3390*/  ISETP.LT.OR P2, PT, R70, R231, P2 ;  /* 0x000000e74600720c */ /* 0x000fe20001741670 */
[-C--:B----4-:R-:W-:Y:S01]  /*33a0*/  HMMA.16816.F32 R52, R20, R64.reuse, RZ ;  /* 0x000000401434723c */ /* 0x090fe200000018ff */
[----:B-1----:R-:W-:Y:S01]  /*33b0*/  FFMA.FTZ R106, R106, -UR17, R72 ;  /* 0x800000116a6a7c23 */ /* 0x002fe20008010048 */
[----:B------:R-:W-:Y:S01]  /*33c0*/  ISETP.LT.OR P6, PT, R70, R228, P6 ;  /* 0x000000e44600720c */ /* 0x000fe200037c1670 */
[--C-:B------:R-:W-:Y:S01]  /*33d0*/  IMAD.IADD R72, R226, 0x1, -R70.reuse ;  /* 0x00000001e2487824 */ /* 0x100fe200078e0a46 */
[C---:B------:R-:W-:Y:S01]  /*33e0*/  ISETP.LT.OR P5, PT, R70.reuse, R225, P5 ;  /* 0x000000e14600720c */ /* 0x040fe20002fa1670 */
[----:B------:R-:W1:Y:S01]  /*33f0*/  I2F R92, R92 ;  /* 0x0000005c005c7306 */ /* 0x000e620000201400 */
[----:B------:R-:W-:Y:S01]  /*3400*/  ISETP.LT.OR P3, PT, R70, R222, P3 ;  /* 0x000000de4600720c */ /* 0x000fe20001f61670 */
[----:B------:R-:W-:Y:S01]  /*3410*/  IMAD.IADD R70, R223, 0x1, -R70 ;  /* 0x00000001df467824 */ /* 0x000fe200078e0a46 */
[C---:B------:R-:W-:Y:S01]  /*3420*/  HMMA.16816.F32 R32, R8.reuse, R64, RZ ;  /* 0x000000400820723c */ /* 0x040fe200000018ff */
[----:B------:R-:W-:Y:S01]  /*3430*/  IABS R6, R6 ;  /* 0x0000000600067213 */ /* 0x000fe20000000000 */
[----:B------:R-:W-:Y:S01]  /*3440*/  IMAD.IADD R77, R226, 0x1, -R3 ;  /* 0x00000001e24d7824 */ /* 0x000fe200078e0a03 */
[----:B------:R-:W-:Y:S01]  /*3450*/  IABS R68, R68 ;  /* 0x0000004400447213 */ /* 0x000fe20000000000 */
[----:B--2---:R-:W-:Y:S01]  /*3460*/  FFMA.FTZ R104, R104, -UR17, R74 ;  /* 0x8000001168687c23 */ /* 0x004fe2000801004a */
[----:B------:R-:W-:Y:S01]  /*3470*/  IABS R72, R72 ;  /* 0x0000004800487213 */ /* 0x000fe20000000000 */
[----:B------:R-:W-:Y:S01]  /*3480*/  IMAD.IADD R74, R232, 0x1, -R2 ;  /* 0x00000001e84a7824 */ /* 0x000fe200078e0a02 */
[----:B------:R-:W-:Y:S01]  /*3490*/  IABS R70, R70 ;  /* 0x0000004600467213 */ /* 0x000fe20000000000 */
[----:B------:R-:W-:Y:S01]  /*34a0*/  HMMA.16816.F32 R40, R8, R66, RZ ;  /* 0x000000420828723c */ /* 0x000fe200000018ff */
[----:B------:R-:W2:Y:S01]  /*34b0*/  I2F R6, R6 ;  /* 0x0000000600067306 */ /* 0x000ea20000201400 */
[----:B------:R-:W-:-:S02]  /*34c0*/  IABS R77, R77 ;  /* 0x0000004d004d7213 */ /* 0x000fc40000000000 */
[----:B------:R-:W-:Y:S01]  /*34d0*/  IABS R74, R74 ;  /* 0x0000004a004a7213 */ /* 0x000fe20000000000 */
[----:B-1----:R-:W-:Y:S01]  /*34e0*/  FFMA.FTZ R92, R92, -UR17, R73 ;  /* 0x800000115c5c7c23 */ /* 0x002fe20008010049 */
[----:B------:R-:W-:Y:S01]  /*34f0*/  ISETP.GE.AND P1, PT, R3, R230, PT ;  /* 0x000000e60300720c */ /* 0x000fe20003f26270 */
[----:B------:R-:W-:Y:S01]  /*3500*/  IMAD.IADD R73, R229, 0x1, -R3 ;  /* 0x00000001e5497824 */ /* 0x000fe200078e0a03 */
[----:B------:R-:W-:Y:S01]  /*3510*/  HMMA.16816.F32 R64, R20, R66, RZ ;  /* 0x000000421440723c */ /* 0x000fe200000018ff */
[----:B------:R-:W1:Y:S01]  /*3520*/  I2F R68, R68 ;  /* 0x0000004400447306 */ /* 0x000e620000201400 */
[----:B------:R-:W-:Y:S02]  /*3530*/  ISETP.LT.OR P1, PT, R3, R231, P1 ;  /* 0x000000e70300720c */ /* 0x000fe40000f21670 */
[----:B------:R-:W-:Y:S02]  /*3540*/  IABS R73, R73 ;  /* 0x0000004900497213 */ /* 0x000fe40000000000 */
[----:B------:R-:W-:-:S02]  /*3550*/  FSEL R106, R106, -INF , !P0 ;  /* 0xff8000006a6a7808 */ /* 0x000fc40004000000 */
[-C--:B------:R-:W-:Y:S01]  /*3560*/  HMMA.16816.F32 R52, R24, R36.reuse, R52 ;  /* 0x000000241834723c */ /* 0x080fe20000001834 */
[----:B------:R-:W3:Y:S01]  /*3570*/  I2F R72, R72 ;  /* 0x0000004800487306 */ /* 0x000ee20000201400 */
[----:B--2---:R-:W-:Y:S01]  /*3580*/  FFMA.FTZ R75, R6, -UR17, R75 ;  /* 0x80000011064b7c23 */ /* 0x004fe2000801004b */
[----:B------:R-:W-:Y:S02]  /*3590*/  FSEL R104, R104, -INF , !P4 ;  /* 0xff80000068687808 */ /* 0x000fe40006000000 */
[----:B------:R-:W-:Y:S02]  /*35a0*/  ISETP.GE.AND P0, PT, R101, R224, PT ;  /* 0x000000e06500720c */ /* 0x000fe40003f06270 */
[----:B------:R-:W-:Y:S01]  /*35b0*/  FSEL R96, R75, -INF , !P6 ;  /* 0xff8000004b607808 */ /* 0x000fe20007000000 */
[----:B------:R-:W-:Y:S01]  /*35c0*/  HMMA.16816.F32 R32, R12, R36, R32 ;  /* 0x000000240c20723c */ /* 0x000fe20000001820 */
[----:B------:R-:W2:Y:S01]  /*35d0*/  I2F R70, R70 ;  /* 0x0000004600467306 */ /* 0x000ea20000201400 */
[----:B-1----:R-:W-:Y:S01]  /*35e0*/  FFMA.FTZ R68, R68, -UR17, R28 ;  /* 0x8000001144447c23 */ /* 0x002fe2000801001c */
[----:B------:R-:W-:-:S02]  /*35f0*/  ISETP.GE.AND P4, PT, R101, R219, PT ;  /* 0x000000db6500720c */ /* 0x000fc40003f86270 */
[----:B------:R-:W-:Y:S02]  /*3600*/  ISETP.GE.AND P6, PT, R2, R230, PT ;  /* 0x000000e60200720c */ /* 0x000fe40003fc6270 */
[----:B------:R-:W-:Y:S01]  /*3610*/  FSEL R91, R68, -INF , !P1 ;  /* 0xff800000445b7808 */ /* 0x000fe20004800000 */
[-C--:B------:R-:W-:Y:S01]  /*3620*/  HMMA.16816.F32 R40, R12, R38.reuse, R40 ;  /* 0x000000260c28723c */ /* 0x080fe20000001828 */
[----:B---3--:R-:W-:Y:S01]  /*3630*/  FFMA.FTZ R72, R72, -UR17, R69 ;  /* 0x8000001148487c23 */ /* 0x008fe20008010045 */
[----:B------:R-:W1:Y:S01]  /*3640*/  I2F R73, R73 ;  /* 0x0000004900497306 */ /* 0x000e620000201400 */
[----:B------:R-:W-:Y:S02]  /*3650*/  ISETP.GE.AND P1, PT, R2, R219, PT ;  /* 0x000000db0200720c */ /* 0x000fe40003f26270 */
[----:B------:R-:W-:Y:S02]  /*3660*/  ISETP.LT.OR P0, PT, R101, R225, P0 ;  /* 0x000000e16500720c */ /* 0x000fe40000701670 */
[----:B------:R-:W-:Y:S01]  /*3670*/  FSEL R95, R72, -INF , !P5 ;  /* 0xff800000485f7808 */ /* 0x000fe20006800000 */
[----:B------:R-:W-:Y:S01]  /*3680*/  HMMA.16816.F32 R64, R24, R38, R64 ;  /* 0x000000261840723c */ /* 0x000fe20000001840 */
[----:B--2---:R-:W-:Y:S01]  /*3690*/  FFMA.FTZ R6, R70, -UR17, R71 ;  /* 0x8000001146067c23 */ /* 0x004fe20008010047 */
[----:B------:R-:W2:Y:S01]  /*36a0*/  I2F R74, R74 ;  /* 0x0000004a004a7306 */ /* 0x000ea20000201400 */
[----:B------:R-:W-:-:S02]  /*36b0*/  ISETP.GE.AND P5, PT, R2, R227, PT ;  /* 0x000000e30200720c */ /* 0x000fc40003fa6270 */
[----:B------:R-:W-:Y:S02]  /*36c0*/  ISETP.LT.OR P4, PT, R101, R222, P4 ;  /* 0x000000de6500720c */ /* 0x000fe40002781670 */
[----:B------:R-:W-:Y:S01]  /*36d0*/  FSEL R6, R6, -INF , !P3 ;  /* 0xff80000006067808 */ /* 0x000fe20005800000 */
[-C--:B------:R-:W-:Y:S01]  /*36e0*/  HMMA.16816.F32 R48, R20, R44.reuse, RZ ;  /* 0x0000002c1430723c */ /* 0x080fe200000018ff */
[C---:B------:R-:W-:Y:S01]  /*36f0*/  ISETP.GE.AND P3, PT, R2.reuse, R224, PT ;  /* 0x000000e00200720c */ /* 0x040fe20003f66270 */
[----:B-1----:R-:W-:Y:S01]  /*3700*/  FFMA.FTZ R30, R73, -UR17, R30 ;  /* 0x80000011491e7c23 */ /* 0x002fe2000801001e */
[C---:B------:R-:W-:Y:S01]  /*3710*/  ISETP.LT.OR P6, PT, R2.reuse, R231, P6 ;  /* 0x000000e70200720c */ /* 0x040fe200037c1670 */
[----:B------:R-:W-:Y:S01]  /*3720*/  I2F R114, R114 ;  /* 0x0000007200727306 */ /* 0x000fe20000201400 */
[C---:B------:R-:W-:Y:S02]  /*3730*/  ISETP.LT.OR P5, PT, R2.reuse, R228, P5 ;  /* 0x000000e40200720c */ /* 0x040fe40002fa1670 */
[C---:B------:R-:W-:Y:S01]  /*3740*/  ISETP.LT.OR P3, PT, R2.reuse, R225, P3 ;  /* 0x000000e10200720c */ /* 0x040fe20001f61670 */
[----:B------:R-:W-:Y:S01]  /*3750*/  HMMA.16816.F32 R36, R8, R44, RZ ;  /* 0x0000002c0824723c */ /* 0x000fe200000018ff */
[----:B------:R-:W-:Y:S01]  /*3760*/  ISETP.LT.OR P1, PT, R2, R222, P1 ;  /* 0x000000de0200720c */ /* 0x000fe20000f21670 */
[----:B--2---:R-:W-:Y:S01]  /*3770*/  FFMA.FTZ R29, R74, -UR17, R29 ;  /* 0x800000114a1d7c23 */ /* 0x004fe2000801001d */
[----:B------:R-:W-:Y:S01]  /*3780*/  FSEL R0, R0, -INF , !P0 ;  /* 0xff80000000007808 */ /* 0x000fe20004000000 */
[----:B------:R-:W-:Y:S01]  /*3790*/  I2F R102, R102 ;  /* 0x0000006600667306 */ /* 0x000fe20000201400 */
[----:B------:R-:W-:-:S02]  /*37a0*/  FSEL R7, R7, -INF , !P4 ;  /* 0xff80000007077808 */ /* 0x000fc40006000000 */
[----:B------:R-:W-:Y:S01]  /*37b0*/  IABS R45, R76 ;  /* 0x0000004c002d7213 */ /* 0x000fe20000000000 */
[----:B------:R-:W-:Y:S01]  /*37c0*/  IMAD.MOV.U32 R44, RZ, RZ, R77 ;  /* 0x000000ffff2c7224 */ /* 0x000fe200078e004d */
[----:B------:R-:W-:Y:S02]  /*37d0*/  FSEL R92, R92, -INF , !P2 ;  /* 0xff8000005c5c7808 */ /* 0x000fe40005000000 */
[C---:B------:R-:W-:Y:S02]  /*37e0*/  ISETP.GE.AND P0, PT, R3.reuse, R227, PT ;  /* 0x000000e30300720c */ /* 0x040fe40003f06270 */
[----:B------:R-:W1:Y:S01]  /*37f0*/  I2F R45, R45 ;  /* 0x0000002d002d7306 */ /* 0x000e620000201400 */
[C---:B------:R-:W-:Y:S02]  /*3800*/  ISETP.GE.AND P4, PT, R3.reuse, R224, PT ;  /* 0x000000e00300720c */ /* 0x040fe40003f86270 */
[----:B------:R-:W-:Y:S01]  /*3810*/  HMMA.16816.F32 R48, R24, R60, R48 ;  /* 0x0000003c1830723c */ /* 0x000fe20000001830 */
[----:B------:R-:W-:-:S02]  /*3820*/  ISETP.GE.AND P2, PT, R3, R219, PT ;  /* 0x000000db0300720c */ /* 0x000fc40003f46270 */
[C---:B------:R-:W-:Y:S02]  /*3830*/  ISETP.LT.OR P0, PT, R3.reuse, R228, P0 ;  /* 0x000000e40300720c */ /* 0x040fe40000701670 */
[----:B------:R-:W2:Y:S01]  /*3840*/  I2F R44, R44 ;  /* 0x0000002c002c7306 */ /* 0x000ea20000201400 */
[C---:B------:R-:W-:Y:S02]  /*3850*/  ISETP.LT.OR P4, PT, R3.reuse, R225, P4 ;  /* 0x000000e10300720c */ /* 0x040fe40002781670 */
[----:B------:R-:W-:Y:S01]  /*3860*/  HMMA.16816.F32 R36, R12, R60, R36 ;  /* 0x0000003c0c24723c */ /* 0x000fe20000001824 */
[----:B------:R-:W-:Y:S02]  /*3870*/  ISETP.LT.OR P2, PT, R3, R222, P2 ;  /* 0x000000de0300720c */ /* 0x000fe40001741670 */
[----:B------:R-:W-:Y:S01]  /*3880*/  IADD3 R3, R101, 0x10, RZ ;  /* 0x0000001065037810 */ /* 0x000fe20007ffe0ff */
[----:B-1----:R-:W-:Y:S01]  /*3890*/  FFMA.FTZ R18, R45, -UR17, R18 ;  /* 0x800000112d127c23 */ /* 0x002fe20008010012 */
[----:B------:R-:W-:Y:S01]  /*38a0*/  FSEL R90, R30, -INF , !P0 ;  /* 0xff8000001e5a7808 */ /* 0x000fe20004000000 */
[--C-:B------:R-:W-:Y:S01]  /*38b0*/  IMAD.IADD R45, R229, 0x1, -R2.reuse ;  /* 0x00000001e52d7824 */ /* 0x100fe200078e0a02 */
[----:B------:R-:W-:Y:S01]  /*38c0*/  FSEL R79, R29, -INF , !P6 ;  /* 0xff8000001d4f7808 */ /* 0x000fe20007000000 */
[--C-:B------:R-:W-:Y:S01]  /*38d0*/  IMAD.IADD R61, R226, 0x1, -R2.reuse ;  /* 0x00000001e23d7824 */ /* 0x100fe200078e0a02 */
[----:B------:R-:W-:Y:S01]  /*38e0*/  FSEL R93, R18, -INF , !P2 ;  /* 0xff800000125d7808 */ /* 0x000fe20005000000 */
[----:B------:R-:W-:Y:S01]  /*38f0*/  IMAD.IADD R2, R223, 0x1, -R2 ;  /* 0x00000001df027824 */ /* 0x000fe200078e0a02 */
[----:B------:R-:W-:Y:S01]  /*3900*/  ISETP.GE.AND P0, PT, R3, R230, PT ;  /* 0x000000e60300720c */ /* 0x000fe20003f06270 */
[----:B--2---:R-:W-:Y:S01]  /*3910*/  FFMA.FTZ R88, R44, -UR17, R16 ;  /* 0x800000112c587c23 */ /* 0x004fe20008010010 */
[----:B------:R-:W-:Y:S01]  /*3920*/  IABS R61, R61 ;  /* 0x0000003d003d7213 */ /* 0x000fe20000000000 */
[--C-:B------:R-:W-:Y:S01]  /*3930*/  IMAD.IADD R60, R232, 0x1, -R3.reuse ;  /* 0x00000001e83c7824 */ /* 0x100fe200078e0a03 */
[----:B------:R-:W-:Y:S01]  /*3940*/  IABS R2, R2 ;  /* 0x0000000200027213 */ /* 0x000fe20000000000 */
[----:B------:R-:W-:Y:S01]  /*3950*/  IMAD.IADD R68, R229, 0x1, -R3 ;  /* 0x00000001e5447824 */ /* 0x000fe200078e0a03 */
[----:B------:R-:W-:Y:S01]  /*3960*/  FSEL R88, R88, -INF , !P4 ;  /* 0xff80000058587808 */ /* 0x000fe20006000000 */
[----:B------:R1:W2:Y:S01]  /*3970*/  I2F R30, R61 ;  /* 0x0000003d001e7306 */ /* 0x0002a20000201400 */
[----:B------:R-:W-:-:S02]  /*3980*/  ISETP.GE.AND P4, PT, R3, R227, PT ;  /* 0x000000e30300720c */ /* 0x000fc40003f86270 */
[C---:B------:R-:W-:Y:S02]  /*3990*/  ISETP.GE.AND P2, PT, R3.reuse, R224, PT ;  /* 0x000000e00300720c */ /* 0x040fe40003f46270 */
[C---:B------:R-:W-:Y:S02]  /*39a0*/  ISETP.GE.AND P6, PT, R3.reuse, R219, PT ;  /* 0x000000db0300720c */ /* 0x040fe40003fc6270 */
[C---:B------:R-:W-:Y:S01]  /*39b0*/  ISETP.LT.OR P0, PT, R3.reuse, R231, P0 ;  /* 0x000000e70300720c */ /* 0x040fe20000701670 */
[----:B------:R-:W3:Y:S01]  /*39c0*/  I2F R2, R2 ;  /* 0x0000000200027306 */ /* 0x000ee20000201400 */
[C---:B------:R-:W-:Y:S02]  /*39d0*/  ISETP.LT.OR P4, PT, R3.reuse, R228, P4 ;  /* 0x000000e40300720c */ /* 0x040fe40002781670 */
[C---:B------:R-:W-:Y:S02]  /*39e0*/  ISETP.LT.OR P2, PT, R3.reuse, R225, P2 ;  /* 0x000000e10300720c */ /* 0x040fe40001741670 */
[----:B------:R-:W-:-:S02]  /*39f0*/  ISETP.LT.OR P6, PT, R3, R222, P6 ;  /* 0x000000de0300720c */ /* 0x000fc400037c1670 */
[----:B------:R-:W-:Y:S01]  /*3a00*/  IADD3 R69, R101, 0x11, RZ ;  /* 0x0000001165457810 */ /* 0x000fe20007ffe0ff */
[--C-:B-1----:R-:W-:Y:S01]  /*3a10*/  IMAD.IADD R61, R226, 0x1, -R3.reuse ;  /* 0x00000001e23d7824 */ /* 0x102fe200078e0a03 */
[----:B------:R-:W-:Y:S01]  /*3a20*/  IABS R45, R45 ;  /* 0x0000002d002d7213 */ /* 0x000fe20000000000 */
[----:B------:R-:W-:Y:S01]  /*3a30*/  IMAD.IADD R3, R223, 0x1, -R3 ;  /* 0x00000001df037824 */ /* 0x000fe200078e0a03 */
[----:B------:R-:W-:Y:S01]  /*3a40*/  IABS R68, R68 ;  /* 0x0000004400447213 */ /* 0x000fe20000000000 */
[----:B------:R-:W-:Y:S01]  /*3a50*/  IMAD.IADD R28, R232, 0x1, -R69 ;  /* 0x00000001e81c7824 */ /* 0x000fe200078e0a45 */
[----:B------:R-:W-:Y:S01]  /*3a60*/  IABS R60, R60 ;  /* 0x0000003c003c7213 */ /* 0x000fe20000000000 */
[----:B--2---:R-:W-:Y:S01]  /*3a70*/  FFMA.FTZ R17, R30, -UR17, R17 ;  /* 0x800000111e117c23 */ /* 0x004fe20008010011 */
[----:B------:R-:W-:Y:S01]  /*3a80*/  IABS R3, R3 ;  /* 0x0000000300037213 */ /* 0x000fe20000000000 */
[----:B---3--:R-:W-:Y:S01]  /*3a90*/  FFMA.FTZ R19, R2, -UR17, R19 ;  /* 0x8000001102137c23 */ /* 0x008fe20008010013 */
[----:B------:R-:W-:Y:S01]  /*3aa0*/  IABS R28, R28 ;  /* 0x0000001c001c7213 */ /* 0x000fe20000000000 */
[----:B------:R-:W1:Y:S01]  /*3ab0*/  I2F R45, R45 ;  /* 0x0000002d002d7306 */ /* 0x000e620000201400 */
[----:B------:R-:W-:Y:S01]  /*3ac0*/  IABS R61, R61 ;  /* 0x0000003d003d7213 */ /* 0x000fe20000000000 */
[----:B------:R-:W-:Y:S01]  /*3ad0*/  IMAD.MOV.U32 R2, RZ, RZ, R3 ;  /* 0x000000ffff027224 */ /* 0x000fe200078e0003 */
[----:B------:R-:W-:Y:S01]  /*3ae0*/  IADD3 R44, R101, 0x18, RZ ;  /* 0x00000018652c7810 */ /* 0x000fe20007ffe0ff */
[----:B------:R-:W-:Y:S01]  /*3af0*/  IMAD.MOV.U32 R18, RZ, RZ, R68 ;  /* 0x000000ffff127224 */ /* 0x000fe200078e0044 */
[----:B------:R-:W-:Y:S01]  /*3b00*/  FSEL R87, R17, -INF , !P3 ;  /* 0xff80000011577808 */ /* 0x000fe20005800000 */
[C-C-:B------:R-:W-:Y:S01]  /*3b10*/  IMAD.IADD R29, R226.reuse, 0x1, -R69.reuse ;  /* 0x00000001e21d7824 */ /* 0x140fe200078e0a45 */
[----:B------:R-:W-:Y:S01]  /*3b20*/  FSEL R82, R19, -INF , !P1 ;  /* 0xff80000013527808 */ /* 0x000fe20004800000 */
[----:B------:R-:W2:Y:S01]  /*3b30*/  I2F R16, R60 ;  /* 0x0000003c00107306 */ /* 0x000ea20000201400 */
[----:B------:R-:W-:Y:S01]  /*3b40*/  IMAD.IADD R3, R223, 0x1, -R69 ;  /* 0x00000001df037824 */ /* 0x000fe200078e0a45 */
[----:B------:R-:W-:Y:S01]  /*3b50*/  ISETP.GE.AND P3, PT, R69, R227, PT ;  /* 0x000000e34500720c */ /* 0x000fe20003f66270 */
[--C-:B------:R-:W-:Y:S01]  /*3b60*/  IMAD.IADD R68, R226, 0x1, -R44.reuse ;  /* 0x00000001e2447824 */ /* 0x100fe200078e0a2c */
[----:B------:R-:W-:Y:S01]  /*3b70*/  IABS R17, R29 ;  /* 0x0000001d00117213 */ /* 0x000fe20000000000 */
[----:B------:R-:W-:Y:S01]  /*3b80*/  IMAD.IADD R29, R229, 0x1, -R44 ;  /* 0x00000001e51d7824 */ /* 0x000fe200078e0a2c */
[----:B------:R-:W-:-:S02]  /*3b90*/  IABS R3, R3 ;  /* 0x0000000300037213 */ /* 0x000fc40000000000 */
[----:B------:R-:W3:Y:S01]  /*3ba0*/  I2F R2, R2 ;  /* 0x0000000200027306 */ /* 0x000ee20000201400 */
[----:B-1----:R-:W-:Y:S01]  /*3bb0*/  FFMA.FTZ R31, R45, -UR17, R31 ;  /* 0x800000112d1f7c23 */ /* 0x002fe2000801001f */
[----:B------:R-:W-:Y:S02]  /*3bc0*/  IABS R29, R29 ;  /* 0x0000001d001d7213 */ /* 0x000fe40000000000 */
[----:B------:R-:W-:Y:S02]  /*3bd0*/  ISETP.GE.AND P1, PT, R69, R224, PT ;  /* 0x000000e04500720c */ /* 0x000fe40003f26270 */
[----:B------:R-:W-:Y:S02]  /*3be0*/  FSEL R89, R31, -INF , !P5 ;  /* 0xff8000001f597808 */ /* 0x000fe40006800000 */
[----:B------:R-:W1:Y:S01]  /*3bf0*/  I2F R83, R61 ;  /* 0x0000003d00537306 */ /* 0x000e620000201400 */
[----:B--2---:R-:W-:Y:S01]  /*3c00*/  FFMA.FTZ R16, R16, -UR17, R52 ;  /* 0x8000001110107c23 */ /* 0x004fe20008010034 */
[----:B------:R-:W-:Y:S01]  /*3c10*/  ISETP.GE.AND P5, PT, R69, R230, PT ;  /* 0x000000e64500720c */ /* 0x000fe20003fa6270 */
[----:B------:R-:W-:Y:S01]  /*3c20*/  IMAD.IADD R60, R232, 0x1, -R44 ;  /* 0x00000001e83c7824 */ /* 0x000fe200078e0a2c */
[----:B------:R-:W-:-:S02]  /*3c30*/  IABS R68, R68 ;  /* 0x0000004400447213 */ /* 0x000fc40000000000 */
[----:B------:R-:W-:Y:S02]  /*3c40*/  FSEL R78, R16, -INF , !P0 ;  /* 0xff800000104e7808 */ /* 0x000fe40004000000 */
[----:B------:R-:W-:Y:S01]  /*3c50*/  I2F R28, R28 ;  /* 0x0000001c001c7306 */ /* 0x000fe20000201400 */
[----:B---3--:R-:W-:Y:S01]  /*3c60*/  FFMA.FTZ R34, R2, -UR17, R34 ;  /* 0x8000001102227c23 */ /* 0x008fe20008010022 */
[----:B------:R-:W-:Y:S02]  /*3c70*/  IADD3 R2, R101, 0x19, RZ ;  /* 0x0000001965027810 */ /* 0x000fe40007ffe0ff */
[----:B------:R-:W-:Y:S02]  /*3c80*/  ISETP.LT.OR P5, PT, R69, R231, P5 ;  /* 0x000000e74500720c */ /* 0x000fe40002fa1670 */
[----:B------:R-:W-:Y:S01]  /*3c90*/  FSEL R81, R34, -INF , !P6 ;  /* 0xff80000022517808 */ /* 0x000fe20007000000 */
[----:B------:R-:W-:Y:S01]  /*3ca0*/  IMAD.IADD R45, R232, 0x1, -R2 ;  /* 0x00000001e82d7824 */ /* 0x000fe200078e0a02 */
[----:B------:R-:W2:Y:S01]  /*3cb0*/  I2F R18, R18 ;  /* 0x0000001200127306 */ /* 0x000ea20000201400 */
[----:B-1----:R-:W-:Y:S01]  /*3cc0*/  FFMA.FTZ R83, R83, -UR17, R32 ;  /* 0x8000001153537c23 */ /* 0x002fe20008010020 */
[----:B------:R-:W-:Y:S01]  /*3cd0*/  ISETP.GE.AND P6, PT, R44, R224, PT ;  /* 0x000000e02c00720c */ /* 0x000fe20003fc6270 */
[C---:B------:R-:W-:Y:S01]  /*3ce0*/  IMAD.IADD R61, R229.reuse, 0x1, -R69 ;  /* 0x00000001e53d7824 */ /* 0x040fe200078e0a45 */
[----:B------:R-:W-:Y:S01]  /*3cf0*/  IABS R45, R45 ;  /* 0x0000002d002d7213 */ /* 0x000fe20000000000 */
[--C-:B------:R-:W-:Y:S01]  /*3d00*/  IMAD.IADD R105, R229, 0x1, -R2.reuse ;  /* 0x00000001e5697824 */ /* 0x100fe200078e0a02 */
[----:B------:R-:W-:Y:S01]  /*3d10*/  FSEL R83, R83, -INF , !P2 ;  /* 0xff80000053537808 */ /* 0x000fe20005000000 */
[--C-:B------:R-:W-:Y:S01]  /*3d20*/  IMAD.IADD R132, R226, 0x1, -R2.reuse ;  /* 0x00000001e2847824 */ /* 0x100fe200078e0a02 */
[----:B------:R1:W3:Y:S01]  /*3d30*/  I2F R32, R3 ;  /* 0x0000000300207306 */ /* 0x0002e20000201400 */
[C---:B------:R-:W-:Y:S01]  /*3d40*/  ISETP.GE.AND P2, PT, R44.reuse, R227, PT ;  /* 0x000000e32c00720c */ /* 0x040fe20003f46270 */
[----:B------:R-:W-:Y:S01]  /*3d50*/  IMAD.IADD R80, R223, 0x1, -R2 ;  /* 0x00000001df507824 */ /* 0x000fe200078e0a02 */
[----:B------:R-:W-:-:S02]  /*3d60*/  ISETP.LT.OR P6, PT, R44, R225, P6 ;  /* 0x000000e12c00720c */ /* 0x000fc400037c1670 */
[----:B------:R-:W-:Y:S02]  /*3d70*/  ISETP.LT.OR P2, PT, R44, R228, P2 ;  /* 0x000000e42c00720c */ /* 0x000fe40001741670 */
[----:B------:R-:W-:Y:S01]  /*3d80*/  IABS R60, R60 ;  /* 0x0000003c003c7213 */ /* 0x000fe20000000000 */
[----:B------:R4:W5:Y:S01]  /*3d90*/  I2F R52, R17 ;  /* 0x0000001100347306 */ /* 0x0009620000201400 */
[----:B--2---:R-:W-:Y:S01]  /*3da0*/  FFMA.FTZ R54, R18, -UR17, R54 ;  /* 0x8000001112367c23 */ /* 0x004fe20008010036 */
[----:B------:R-:W-:Y:S02]  /*3db0*/  IABS R61, R61 ;  /* 0x0000003d003d7213 */ /* 0x000fe40000000000 */
[C---:B------:R-:W-:Y:S02]  /*3dc0*/  ISETP.GE.AND P0, PT, R69.reuse, R219, PT ;  /* 0x000000db4500720c */ /* 0x040fe40003f06270 */
[----:B------:R-:W-:Y:S01]  /*3dd0*/  FSEL R77, R54, -INF , !P4 ;  /* 0xff800000364d7808 */ /* 0x000fe20006000000 */
[----:B-1----:R-:W-:Y:S01]  /*3de0*/  FFMA.FTZ R3, R28, -UR17, R53 ;  /* 0x800000111c037c23 */ /* 0x002fe20008010035 */
[----:B------:R-:W-:Y:S01]  /*3df0*/  ISETP.GE.AND P4, PT, R44, R230, PT ;  /* 0x000000e62c00720c */ /* 0x000fe20003f86270 */
[----:B------:R1:W2:Y:S01]  /*3e00*/  I2F R53, R29 ;  /* 0x0000001d00357306 */ /* 0x0002a20000201400 */
[----:B------:R-:W-:Y:S01]  /*3e10*/  ISETP.LT.OR P3, PT, R69, R228, P3 ;  /* 0x000000e44500720c */ /* 0x000fe20001f61670 */
[----:B---3--:R-:W-:Y:S01]  /*3e20*/  FFMA.FTZ R32, R32, -UR17, R35 ;  /* 0x8000001120207c23 */ /* 0x008fe20008010023 */
[----:B------:R-:W-:-:S02]  /*3e30*/  FSEL R3, R3, -INF , !P5 ;  /* 0xff80000003037808 */ /* 0x000fc40006800000 */
[C---:B------:R-:W-:Y:S01]  /*3e40*/  ISETP.GE.AND P5, PT, R44.reuse, R219, PT ;  /* 0x000000db2c00720c */ /* 0x040fe20003fa6270 */
[-C--:B----4-:R-:W-:Y:S01]  /*3e50*/  HMMA.16816.F32 R16, R8, R46.reuse, RZ ;  /* 0x0000002e0810723c */ /* 0x090fe200000018ff */
[C---:B------:R-:W-:Y:S01]  /*3e60*/  ISETP.LT.OR P4, PT, R44.reuse, R231, P4 ;  /* 0x000000e72c00720c */ /* 0x040fe20002781670 */
[----:B------:R-:W3:Y:S01]  /*3e70*/  I2F R108, R45 ;  /* 0x0000002d006c7306 */ /* 0x000ee20000201400 */
[-C--:B------:R-:W-:Y:S01]  /*3e80*/  ISETP.LT.OR P5, PT, R44, R222.reuse, P5 ;  /* 0x000000de2c00720c */ /* 0x080fe20002fa1670 */
[----:B-----5:R-:W-:Y:S01]  /*3e90*/  FFMA.FTZ R33, R52, -UR17, R33 ;  /* 0x8000001134217c23 */ /* 0x020fe20008010021 */
[C---:B------:R-:W-:Y:S02]  /*3ea0*/  ISETP.LT.OR P1, PT, R69.reuse, R225, P1 ;  /* 0x000000e14500720c */ /* 0x040fe40000f21670 */
[----:B------:R-:W-:Y:S02]  /*3eb0*/  ISETP.LT.OR P0, PT, R69, R222, P0 ;  /* 0x000000de4500720c */ /* 0x000fe40000701670 */
[----:B------:R-:W-:Y:S01]  /*3ec0*/  IADD3 R69, R101, 0x20, RZ ;  /* 0x0000002065457810 */ /* 0x000fe20007ffe0ff */
[----:B-1----:R-:W-:Y:S01]  /*3ed0*/  HMMA.16816.F32 R28, R20, R46, RZ ;  /* 0x0000002e141c723c */ /* 0x002fe200000018ff */
[----:B------:R-:W1:Y:S01]  /*3ee0*/  I2F R60, R60 ;  /* 0x0000003c003c7306 */ /* 0x000e620000201400 */
[----:B------:R-:W-:Y:S01]  /*3ef0*/  FSEL R134, R33, -INF , !P1 ;  /* 0xff80000021867808 */ /* 0x000fe20004800000 */
[----:B--2---:R-:W-:Y:S01]  /*3f00*/  FFMA.FTZ R52, R53, -UR17, R66 ;  /* 0x8000001135347c23 */ /* 0x004fe20008010042 */
[----:B------:R-:W-:Y:S01]  /*3f10*/  FSEL R116, R32, -INF , !P0 ;  /* 0xff80000020747808 */ /* 0x000fe20004000000 */
[----:B------:R-:W-:Y:S01]  /*3f20*/  IMAD.IADD R35, R232, 0x1, -R69 ;  /* 0x00000001e8237824 */ /* 0x000fe200078e0a45 */
[C---:B------:R-:W-:Y:S01]  /*3f30*/  ISETP.GE.AND P1, PT, R2.reuse, R227, PT ;  /* 0x000000e30200720c */ /* 0x040fe20003f26270 */
[----:B------:R-:W-:Y:S01]  /*3f40*/  IMAD.IADD R46, R223, 0x1, -R44 ;  /* 0x00000001df2e7824 */ /* 0x000fe200078e0a2c */
[----:B------:R-:W-:Y:S01]  /*3f50*/  ISETP.GE.AND P0, PT, R2, R224, PT ;  /* 0x000000e00200720c */ /* 0x000fe20003f06270 */
[----:B------:R-:W2:Y:S01]  /*3f60*/  I2F R61, R61 ;  /* 0x0000003d003d7306 */ /* 0x000ea20000201400 */
[----:B------:R-:W-:Y:S01]  /*3f70*/  IABS R35, R35 ;  /* 0x0000002300237213 */ /* 0x000fe20000000000 */
[----:B---3--:R-:W-:Y:S01]  /*3f80*/  FFMA.FTZ R108, R108, -UR17, R65 ;  /* 0x800000116c6c7c23 */ /* 0x008fe20008010041 */
[----:B------:R-:W-:Y:S01]  /*3f90*/  IABS R46, R46 ;  /* 0x0000002e002e7213 */ /* 0x000fe20000000000 */
[----:B------:R-:W-:Y:S01]  /*3fa0*/  IMAD.IADD R70, R229, 0x1, -R69 ;  /* 0x00000001e5467824 */ /* 0x000fe200078e0a45 */
[----:B------:R-:W-:Y:S01]  /*3fb0*/  HMMA.16816.F32 R16, R12, R62, R16 ;  /* 0x0000003e0c10723c */ /* 0x000fe20000001810 */
[----:B------:R-:W-:Y:S01]  /*3fc0*/  ISETP.LT.OR P1, PT, R2, R228, P1 ;  /* 0x000000e40200720c */ /* 0x000fe20000f21670 */
[----:B------:R-:W-:Y:S01]  /*3fd0*/  IMAD.MOV.U32 R137, RZ, RZ, R35 ;  /* 0x000000ffff897224 */ /* 0x000fe200078e0023 */
[----:B------:R3:W4:Y:S01]  /*3fe0*/  I2F R34, R46 ;  /* 0x0000002e00227306 */ /* 0x0007220000201400 */
[----:B-1----:R-:W-:Y:S01]  /*3ff0*/  FFMA.FTZ R107, R60, -UR17, R64 ;  /* 0x800000113c6b7c23 */ /* 0x002fe20008010040 */
[----:B------:R-:W-:-:S02]  /*4000*/  ISETP.LT.OR P0, PT, R2, R225, P0 ;  /* 0x000000e10200720c */ /* 0x000fc40000701670 */
[----:B------:R-:W-:Y:S02]  /*4010*/  IABS R105, R105 ;  /* 0x0000006900697213 */ /* 0x000fe40000000000 */
[----:B------:R-:W-:Y:S01]  /*4020*/  FSEL R107, R107, -INF , !P4 ;  /* 0xff8000006b6b7808 */ /* 0x000fe20006000000 */
[----:B------:R-:W-:Y:S01]  /*4030*/  HMMA.16816.F32 R28, R24, R62, R28 ;  /* 0x0000003e181c723c */ /* 0x000fe2000000181c */
[----:B------:R-:W1:Y:S01]  /*4040*/  I2F R54, R68 ;  /* 0x0000004400367306 */ /* 0x000e620000201400 */
[----:B--2---:R-:W-:Y:S01]  /*4050*/  FFMA.FTZ R55, R61, -UR17, R55 ;  /* 0x800000113d377c23 */ /* 0x004fe20008010037 */
[C---:B------:R-:W-:Y:S01]  /*4060*/  ISETP.GE.AND P4, PT, R2.reuse, R219, PT ;  /* 0x000000db0200720c */ /* 0x040fe20003f86270 */
[----:B------:R-:W-:Y:S01]  /*4070*/  LDSM.16.M88.4 R60, [R213+0xc00] ;  /* 0x000c0000d53c783b */ /* 0x000fe20000000200 */
[----:B------:R-:W-:Y:S02]  /*4080*/  IABS R132, R132 ;  /* 0x0000008400847213 */ /* 0x000fe40000000000 */
[----:B------:R-:W-:Y:S01]  /*4090*/  FSEL R76, R55, -INF , !P3 ;  /* 0xff800000374c7808 */ /* 0x000fe20005800000 */
[----:B---3--:R-:W2:Y:S01]  /*40a0*/  LDSM.16.M88.4 R44, [R215+0x2c00] ;  /* 0x002c0000d72c783b */ /* 0x008ea20000000200 */
[----:B------:R-:W-:Y:S01]  /*40b0*/  ISETP.GE.AND P3, PT, R2, R230, PT ;  /* 0x000000e60200720c */ /* 0x000fe20003f66270 */
[----:B----4-:R-:W-:Y:S01]  /*40c0*/  FFMA.FTZ R42, R34, -UR17, R42 ;  /* 0x80000011222a7c23 */ /* 0x010fe2000801002a */
[C---:B------:R-:W-:Y:S01]  /*40d0*/  ISETP.LT.OR P4, PT, R2.reuse, R222, P4 ;  /* 0x000000de0200720c */ /* 0x040fe20002781670 */
[----:B------:R-:W3:Y:S01]  /*40e0*/  I2F R105, R105 ;  /* 0x0000006900697306 */ /* 0x000ee20000201400 */
[----:B------:R-:W-:-:S02]  /*40f0*/  ISETP.LT.OR P3, PT, R2, R231, P3 ;  /* 0x000000e70200720c */ /* 0x000fc40001f61670 */
[----:B------:R-:W-:Y:S01]  /*4100*/  FSEL R2, R52, -INF , !P2 ;  /* 0xff80000034027808 */ /* 0x000fe20005000000 */
[----:B-1----:R-:W-:Y:S01]  /*4110*/  FFMA.FTZ R40, R54, -UR17, R40 ;  /* 0x8000001136287c23 */ /* 0x002fe20008010028 */
[----:B------:R-:W-:Y:S02]  /*4120*/  IABS R80, R80 ;  /* 0x0000005000507213 */ /* 0x000fe40000000000 */
[----:B------:R-:W-:Y:S01]  /*4130*/  FSEL R84, R42, -INF , !P5 ;  /* 0xff8000002a547808 */ /* 0x000fe20006800000 */
[----:B------:R-:W1:Y:S01]  /*4140*/  I2F R132, R132 ;  /* 0x0000008400847306 */ /* 0x000e620000201400 */
[----:B------:R-:W-:Y:S02]  /*4150*/  FSEL R133, R40, -INF , !P6 ;  /* 0xff80000028857808 */ /* 0x000fe40007000000 */
[----:B------:R-:W-:Y:S02]  /*4160*/  FSEL R108, R108, -INF , !P3 ;  /* 0xff8000006c6c7808 */ /* 0x000fe40005800000 */
[----:B------:R-:W-:-:S02]  /*4170*/  ISETP.GE.AND P2, PT, R69, R230, PT ;  /* 0x000000e64500720c */ /* 0x000fc40003f46270 */
[C---:B------:R-:W-:Y:S01]  /*4180*/  ISETP.GE.AND P6, PT, R69.reuse, R227, PT ;  /* 0x000000e34500720c */ /* 0x040fe20003fc6270 */
[----:B------:R-:W4:Y:S01]  /*4190*/  I2F R80, R80 ;  /* 0x0000005000507306 */ /* 0x000f220000201400 */
[----:B------:R-:W-:Y:S01]  /*41a0*/  ISETP.GE.AND P5, PT, R69, R224, PT ;  /* 0x000000e04500720c */ /* 0x000fe20003fa6270 */
[----:B---3--:R-:W-:Y:S01]  /*41b0*/  FFMA.FTZ R105, R105, -UR17, R67 ;  /* 0x8000001169697c23 */ /* 0x008fe20008010043 */
[C---:B------:R-:W-:Y:S02]  /*41c0*/  ISETP.GE.AND P3, PT, R69.reuse, R219, PT ;  /* 0x000000db4500720c */ /* 0x040fe40003f66270 */
[C---:B------:R-:W-:Y:S02]  /*41d0*/  ISETP.LT.OR P2, PT, R69.reuse, R231, P2 ;  /* 0x000000e74500720c */ /* 0x040fe40001741670 */
[C---:B------:R-:W-:Y:S01]  /*41e0*/  ISETP.LT.OR P6, PT, R69.reuse, R228, P6 ;  /* 0x000000e44500720c */ /* 0x040fe200037c1670 */
[----:B------:R-:W3:Y:S01]  /*41f0*/  I2F R137, R137 ;  /* 0x0000008900897306 */ /* 0x000ee20000201400 */
[C---:B------:R-:W-:Y:S01]  /*4200*/  ISETP.LT.OR P5, PT, R69.reuse, R225, P5 ;  /* 0x000000e14500720c */ /* 0x040fe20002fa1670 */
[----:B-1----:R-:W-:Y:S01]  /*4210*/  FFMA.FTZ R132, R132, -UR17, R41 ;  /* 0x8000001184847c23 */ /* 0x002fe20008010029 */
[----:B------:R-:W-:-:S02]  /*4220*/  ISETP.LT.OR P3, PT, R69, R222, P3 ;  /* 0x000000de4500720c */ /* 0x000fc40001f61670 */
[C---:B------:R-:W-:Y:S02]  /*4230*/  IADD3 R68, R101.reuse, 0x21, RZ ;  /* 0x0000002165447810 */ /* 0x040fe40007ffe0ff */
[----:B------:R-:W-:Y:S01]  /*4240*/  IABS R70, R70 ;  /* 0x0000004600467213 */ /* 0x000fe20000000000 */
[----:B----4-:R-:W-:Y:S01]  /*4250*/  FFMA.FTZ R80, R80, -UR17, R43 ;  /* 0x8000001150507c23 */ /* 0x010fe2000801002b */
[----:B------:R-:W-:Y:S01]  /*4260*/  IADD3 R64, R101, 0x28, RZ ;  /* 0x0000002865407810 */ /* 0x000fe20007ffe0ff */
[----:B------:R-:W-:Y:S01]  /*4270*/  IMAD.IADD R74, R223, 0x1, -R68 ;  /* 0x00000001df4a7824 */ /* 0x000fe200078e0a44 */
[----:B------:R-:W-:Y:S01]  /*4280*/  FSEL R105, R105, -INF , !P1 ;  /* 0xff80000069697808 */ /* 0x000fe20004800000 */
[-C--:B--2---:R-:W-:Y:S01]  /*4290*/  HMMA.16816.F32 R32, R20, R44.reuse, RZ ;  /* 0x0000002c1420723c */ /* 0x084fe200000018ff */
[----:B------:R-:W1:Y:S01]  /*42a0*/  I2F R70, R70 ;  /* 0x0000004600467306 */ /* 0x000e620000201400 */
[----:B------:R-:W-:Y:S01]  /*42b0*/  IMAD.IADD R65, R232, 0x1, -R64 ;  /* 0x00000001e8417824 */ /* 0x000fe200078e0a40 */
[----:B------:R-:W-:Y:S01]  /*42c0*/  FSEL R132, R132, -INF , !P0 ;  /* 0xff80000084847808 */ /* 0x000fe20004000000 */
[----:B---3--:R-:W-:Y:S01]  /*42d0*/  FFMA.FTZ R137, R137, -UR17, R48 ;  /* 0x8000001189897c23 */ /* 0x008fe20008010030 */
[----:B------:R-:W-:Y:S01]  /*42e0*/  IADD3 R48, R101, 0x29, RZ ;  /* 0x0000002965307810 */ /* 0x000fe20007ffe0ff */
[----:B------:R-:W-:Y:S01]  /*42f0*/  IMAD.IADD R66, R232, 0x1, -R68 ;  /* 0x00000001e8427824 */ /* 0x000fe200078e0a44 */
[----:B------:R-:W-:Y:S01]  /*4300*/  IABS R65, R65 ;  /* 0x0000004100417213 */ /* 0x000fe20000000000 */
[----:B------:R-:W-:Y:S01]  /*4310*/  HMMA.16816.F32 R52, R8, R44, RZ ;  /* 0x0000002c0834723c */ /* 0x000fe200000018ff */
[----:B------:R-:W-:Y:S01]  /*4320*/  FSEL R80, R80, -INF , !P4 ;  /* 0xff80000050507808 */ /* 0x000fe20006000000 */
[--C-:B------:R-:W-:Y:S01]  /*4330*/  IMAD.IADD R71, R232, 0x1, -R48.reuse ;  /* 0x00000001e8477824 */ /* 0x100fe200078e0a30 */
[----:B------:R-:W-:Y:S01]  /*4340*/  FSEL R137, R137, -INF , !P2 ;  /* 0xff80000089897808 */ /* 0x000fe20005000000 */
[----:B------:R-:W-:Y:S01]  /*4350*/  IMAD.IADD R97, R226, 0x1, -R48 ;  /* 0x00000001e2617824 */ /* 0x000fe200078e0a30 */
[----:B------:R-:W2:Y:S01]  /*4360*/  I2F R65, R65 ;  /* 0x0000004100417306 */ /* 0x000ea20000201400 */
[----:B------:R-:W-:Y:S01]  /*4370*/  ISETP.GE.AND P1, PT, R68, R230, PT ;  /* 0x000000e64400720c */ /* 0x000fe20003f26270 */
[--C-:B------:R-:W-:Y:S01]  /*4380*/  IMAD.IADD R44, R226, 0x1, -R69.reuse ;  /* 0x00000001e22c7824 */ /* 0x100fe200078e0a45 */
[C---:B------:R-:W-:Y:S01]  /*4390*/  ISETP.GE.AND P0, PT, R68.reuse, R227, PT ;  /* 0x000000e34400720c */ /* 0x040fe20003f06270 */
[C---:B------:R-:W-:Y:S01]  /*43a0*/  IMAD.IADD R69, R223.reuse, 0x1, -R69 ;  /* 0x00000001df457824 */ /* 0x040fe200078e0a45 */
[----:B------:R-:W-:Y:S01]  /*43b0*/  ISETP.GE.AND P4, PT, R68, R224, PT ;  /* 0x000000e04400720c */ /* 0x000fe20003f86270 */
[----:B-1----:R-:W-:Y:S01]  /*43c0*/  FFMA.FTZ R50, R70, -UR17, R50 ;  /* 0x8000001146327c23 */ /* 0x002fe20008010032 */
[----:B------:R-:W-:Y:S01]  /*43d0*/  IABS R40, R44 ;  /* 0x0000002c00287213 */ /* 0x000fe20000000000 */
[----:B------:R-:W-:Y:S01]  /*43e0*/  IMAD.IADD R112, R223, 0x1, -R48 ;  /* 0x00000001df707824 */ /* 0x000fe200078e0a30 */
[----:B------:R-:W-:-:S02]  /*43f0*/  IABS R69, R69 ;  /* 0x0000004500457213 */ /* 0x000fc40000000000 */
[-C--:B------:R-:W-:Y:S01]  /*4400*/  HMMA.16816.F32 R32, R24, R60.reuse, R32 ;  /* 0x0000003c1820723c */ /* 0x080fe20000001820 */
[----:B------:R-:W-:Y:S02]  /*4410*/  IADD3 R70, R101, 0x38, RZ ;  /* 0x0000003865467810 */ /* 0x000fe40007ffe0ff */
[----:B------:R-:W-:Y:S01]  /*4420*/  IMAD.MOV.U32 R67, RZ, RZ, R69 ;  /* 0x000000ffff437224 */ /* 0x000fe200078e0045 */
[----:B------:R-:W-:Y:S01]  /*4430*/  ISETP.GE.AND P2, PT, R68, R219, PT ;  /* 0x000000db4400720c */ /* 0x000fe20003f46270 */
[----:B------:R-:W-:Y:S01]  /*4440*/  IMAD.IADD R69, R226, 0x1, -R68 ;  /* 0x00000001e2457824 */ /* 0x000fe200078e0a44 */
[----:B------:R-:W-:Y:S01]  /*4450*/  ISETP.LT.OR P1, PT, R68, R231, P1 ;  /* 0x000000e74400720c */ /* 0x000fe20000f21670 */
[----:B--2---:R-:W-:Y:S01]  /*4460*/  FFMA.FTZ R28, R65, -UR17, R28 ;  /* 0x80000011411c7c23 */ /* 0x004fe2000801001c */
[----:B------:R-:W-:Y:S01]  /*4470*/  HMMA.16816.F32 R52, R12, R60, R52 ;  /* 0x0000003c0c34723c */ /* 0x000fe20000001834 */
[----:B------:R1:W2:Y:S01]  /*4480*/  I2F R60, R40 ;  /* 0x00000028003c7306 */ /* 0x0002a20000201400 */
[----:B------:R-:W-:-:S02]  /*4490*/  IABS R69, R69 ;  /* 0x0000004500457213 */ /* 0x000fc40000000000 */
[C---:B------:R-:W-:Y:S02]  /*44a0*/  ISETP.LT.OR P0, PT, R68.reuse, R228, P0 ;  /* 0x000000e44400720c */ /* 0x040fe40000701670 */
[C---:B------:R-:W-:Y:S01]  /*44b0*/  ISETP.LT.OR P4, PT, R68.reuse, R225, P4 ;  /* 0x000000e14400720c */ /* 0x040fe20002781670 */
[----:B------:R-:W-:Y:S01]  /*44c0*/  IMAD.IADD R61, R229, 0x1, -R68 ;  /* 0x00000001e53d7824 */ /* 0x000fe200078e0a44 */
[----:B------:R-:W-:Y:S01]  /*44d0*/  ISETP.LT.OR P2, PT, R68, R222, P2 ;  /* 0x000000de4400720c */ /* 0x000fe20001741670 */
[----:B------:R-:W-:Y:S01]  /*44e0*/  IMAD.MOV.U32 R75, RZ, RZ, R69 ;  /* 0x000000ffff4b7224 */ /* 0x000fe200078e0045 */
[----:B------:R-:W-:Y:S01]  /*44f0*/  IABS R69, R71 ;  /* 0x0000004700457213 */ /* 0x000fe20000000000 */
[----:B------:R-:W3:Y:S01]  /*4500*/  I2F R67, R67 ;  /* 0x0000004300437306 */ /* 0x000ee20000201400 */
[----:B------:R-:W-:Y:S02]  /*4510*/  IABS R71, R74 ;  /* 0x0000004a00477213 */ /* 0x000fe40000000000 */
[----:B------:R-:W-:Y:S01]  /*4520*/  IABS R61, R61 ;  /* 0x0000003d003d7213 */ /* 0x000fe20000000000 */
[----:B------:R-:W-:Y:S01]  /*4530*/  IMAD.MOV.U32 R74, RZ, RZ, R69 ;  /* 0x000000ffff4a7224 */ /* 0x000fe200078e0045 */
[----:B------:R-:W-:Y:S01]  /*4540*/  IADD3 R69, R101, 0x31, RZ ;  /* 0x0000003165457810 */ /* 0x000fe20007ffe0ff */
[----:B-1----:R-:W-:Y:S01]  /*4550*/  HMMA.16816.F32 R40, R8, R46, RZ ;  /* 0x0000002e0828723c */ /* 0x002fe200000018ff */
[----:B--2---:R-:W-:Y:S01]  /*4560*/  FFMA.FTZ R36, R60, -UR17, R36 ;  /* 0x800000113c247c23 */ /* 0x004fe20008010024 */
[----:B------:R-:W1:Y:S01]  /*4570*/  I2F R71, R71 ;  /* 0x0000004700477306 */ /* 0x000e620000201400 */
[----:B------:R-:W-:Y:S01]  /*4580*/  IMAD.IADD R60, R229, 0x1, -R64 ;  /* 0x00000001e53c7824 */ /* 0x000fe200078e0a40 */
[----:B------:R-:W-:-:S02]  /*4590*/  FSEL R115, R50, -INF , !P6 ;  /* 0xff80000032737808 */ /* 0x000fc40007000000 */
[----:B------:R-:W-:Y:S01]  /*45a0*/  FSEL R86, R36, -INF , !P5 ;  /* 0xff80000024567808 */ /* 0x000fe20006800000 */
[----:B------:R-:W-:Y:S01]  /*45b0*/  IMAD.IADD R36, R223, 0x1, -R64 ;  /* 0x00000001df247824 */ /* 0x000fe200078e0a40 */
[----:B------:R-:W-:Y:S01]  /*45c0*/  HMMA.16816.F32 R44, R20, R46, RZ ;  /* 0x0000002e142c723c */ /* 0x000fe200000018ff */
[----:B------:R-:W-:Y:S01]  /*45d0*/  IABS R60, R60 ;  /* 0x0000003c003c7213 */ /* 0x000fe20000000000 */
[----:B------:R-:W2:Y:S01]  /*45e0*/  I2F R61, R61 ;  /* 0x0000003d003d7306 */ /* 0x000ea20000201400 */
[----:B---3--:R-:W-:Y:S01]  /*45f0*/  FFMA.FTZ R38, R67, -UR17, R38 ;  /* 0x8000001143267c23 */ /* 0x008fe20008010026 */
[----:B------:R-:W-:Y:S02]  /*4600*/  IADD3 R67, R101, 0x39, RZ ;  /* 0x0000003965437810 */ /* 0x000fe40007ffe0ff */
[----:B------:R-:W-:Y:S02]  /*4610*/  IABS R36, R36 ;  /* 0x0000002400247213 */ /* 0x000fe40000000000 */
[----:B------:R-:W-:-:S02]  /*4620*/  IABS R66, R66 ;  /* 0x0000004200427213 */ /* 0x000fc40000000000 */
[----:B------:R-:W3:Y:S01]  /*4630*/  I2F R60, R60 ;  /* 0x0000003c003c7306 */ /* 0x000ee20000201400 */
[----:B-1----:R-:W-:Y:S01]  /*4640*/  FFMA.FTZ R39, R71, -UR17, R39 ;  /* 0x8000001147277c23 */ /* 0x002fe20008010027 */
[----:B------:R-:W-:Y:S01]  /*4650*/  ISETP.GE.AND P6, PT, R64, R230, PT ;  /* 0x000000e64000720c */ /* 0x000fe20003fc6270 */
[----:B------:R-:W-:Y:S01]  /*4660*/  IMAD.MOV.U32 R103, RZ, RZ, R36 ;  /* 0x000000ffff677224 */ /* 0x000fe200078e0024 */
[----:B------:R-:W-:Y:S01]  /*4670*/  IABS R97, R97 ;  /* 0x0000006100617213 */ /* 0x000fe20000000000 */
[----:B------:R-:W-:Y:S01]  /*4680*/  IMAD.IADD R36, R229, 0x1, -R48 ;  /* 0x00000001e5247824 */ /* 0x000fe200078e0a30 */
[----:B------:R-:W-:Y:S01]  /*4690*/  HMMA.16816.F32 R40, R12, R62, R40 ;  /* 0x0000003e0c28723c */ /* 0x000fe20000001828 */
[----:B------:R-:W-:Y:S01]  /*46a0*/  IABS R112, R112 ;  /* 0x0000007000707213 */ /* 0x000fe20000000000 */
[----:B--2---:R-:W-:Y:S01]  /*46b0*/  FFMA.FTZ R51, R61, -UR17, R51 ;  /* 0x800000113d337c23 */ /* 0x004fe20008010033 */
[----:B------:R-:W1:Y:S01]  /*46c0*/  I2F R75, R75 ;  /* 0x0000004b004b7306 */ /* 0x000e620000201400 */
[----:B------:R-:W-:Y:S01]  /*46d0*/  IMAD.IADD R61, R232, 0x1, -R67 ;  /* 0x00000001e83d7824 */ /* 0x000fe200078e0a43 */
[----:B------:R-:W-:-:S02]  /*46e0*/  IADD3 R72, R101, 0x30, RZ ;  /* 0x0000003065487810 */ /* 0x000fc40007ffe0ff */
[----:B------:R-:W-:Y:S01]  /*46f0*/  ISETP.LT.OR P6, PT, R64, R231, P6 ;  /* 0x000000e74000720c */ /* 0x000fe200037c1670 */
[----:B------:R-:W-:Y:S01]  /*4700*/  HMMA.16816.F32 R44, R24, R62, R44 ;  /* 0x0000003e182c723c */ /* 0x000fe2000000182c */
[----:B------:R-:W-:Y:S01]  /*4710*/  IABS R61, R61 ;  /* 0x0000003d003d7213 */ /* 0x000fe20000000000 */
[----:B---3--:R-:W-:Y:S01]  /*4720*/  FFMA.FTZ R30, R60, -UR17, R30 ;  /* 0x800000113c1e7c23 */ /* 0x008fe2000801001e */
[----:B------:R-:W2:Y:S01]  /*4730*/  I2F R74, R74 ;  /* 0x0000004a004a7306 */ /* 0x000ea20000201400 */
[----:B------:R-:W-:Y:S01]  /*4740*/  IABS R36, R36 ;  /* 0x0000002400247213 */ /* 0x000fe20000000000 */
[----:B------:R-:W-:Y:S01]  /*4750*/  IMAD.IADD R73, R232, 0x1, -R72 ;  /* 0x00000001e8497824 */ /* 0x000fe200078e0a48 */
[----:B------:R-:W-:Y:S01]  /*4760*/  FSEL R141, R28, -INF , !P6 ;  /* 0xff8000001c8d7808 */ /* 0x000fe20007000000 */
[----:B------:R-:W-:Y:S01]  /*4770*/  IMAD.IADD R62, R232, 0x1, -R69 ;  /* 0x00000001e83e7824 */ /* 0x000fe200078e0a45 */
[----:B------:R-:W-:Y:S01]  /*4780*/  FSEL R99, R38, -INF , !P3 ;  /* 0xff80000026637808 */ /* 0x000fe20005800000 */
[----:B------:R-:W-:Y:S01]  /*4790*/  IMAD.IADD R63, R226, 0x1, -R64 ;  /* 0x00000001e23f7824 */ /* 0x000fe200078e0a40 */
[C---:B------:R-:W-:Y:S01]  /*47a0*/  ISETP.GE.AND P3, PT, R64.reuse, R224, PT ;  /* 0x000000e04000720c */ /* 0x040fe20003f66270 */
[----:B------:R-:W3:Y:S01]  /*47b0*/  I2F R65, R61 ;  /* 0x0000003d00417306 */ /* 0x000ee20000201400 */
[----:B------:R-:W-:Y:S01]  /*47c0*/  IABS R62, R62 ;  /* 0x0000003e003e7213 */ /* 0x000fe20000000000 */
[----:B------:R-:W-:Y:S01]  /*47d0*/  IMAD.IADD R28, R229, 0x1, -R72 ;  /* 0x00000001e51c7824 */ /* 0x000fe200078e0a48 */
[----:B------:R-:W-:Y:S01]  /*47e0*/  IABS R63, R63 ;  /* 0x0000003f003f7213 */ /* 0x000fe20000000000 */
[----:B-1----:R-:W-:Y:S01]  /*47f0*/  FFMA.FTZ R37, R75, -UR17, R37 ;  /* 0x800000114b257c23 */ /* 0x002fe20008010025 */
[----:B------:R-:W-:-:S02]  /*4800*/  ISETP.LT.OR P3, PT, R64, R225, P3 ;  /* 0x000000e14000720c */ /* 0x000fc40001f61670 */
[----:B------:R-:W-:Y:S01]  /*4810*/  IABS R28, R28 ;  /* 0x0000001c001c7213 */ /* 0x000fe20000000000 */
[----:B------:R1:W4:Y:S01]  /*4820*/  I2F R71, R62 ;  /* 0x0000003e00477306 */ /* 0x0003220000201400 */
[----:B------:R-:W-:Y:S01]  /*4830*/  IMAD.MOV.U32 R50, RZ, RZ, R63 ;  /* 0x000000ffff327224 */ /* 0x000fe200078e003f */
[----:B------:R-:W-:Y:S01]  /*4840*/  ISETP.GE.AND P5, PT, R64, R227, PT ;  /* 0x000000e34000720c */ /* 0x000fe20003fa6270 */
[----:B--2---:R-:W-:Y:S01]  /*4850*/  FFMA.FTZ R74, R74, -UR17, R29 ;  /* 0x800000114a4a7c23 */ /* 0x004fe2000801001d */
[----:B------:R-:W-:Y:S01]  /*4860*/  FSEL R123, R51, -INF , !P0 ;  /* 0xff800000337b7808 */ /* 0x000fe20004000000 */
[----:B------:R-:W-:Y:S01]  /*4870*/  IMAD.IADD R29, R223, 0x1, -R72 ;  /* 0x00000001df1d7824 */ /* 0x000fe200078e0a48 */
[----:B------:R-:W-:Y:S02]  /*4880*/  FSEL R85, R37, -INF , !P4 ;  /* 0xff80000025557808 */ /* 0x000fe40006000000 */
[----:B------:R-:W2:Y:S01]  /*4890*/  I2F R50, R50 ;  /* 0x0000003200327306 */ /* 0x000ea20000201400 */
[----:B------:R-:W-:Y:S01]  /*48a0*/  FSEL R98, R39, -INF , !P2 ;  /* 0xff80000027627808 */ /* 0x000fe20005000000 */
[----:B---3--:R-:W-:Y:S01]  /*48b0*/  FFMA.FTZ R45, R65, -UR17, R45 ;  /* 0x80000011412d7c23 */ /* 0x008fe2000801002d */
[----:B------:R-:W-:-:S02]  /*48c0*/  ISETP.GE.AND P0, PT, R48, R230, PT ;  /* 0x000000e63000720c */ /* 0x000fc40003f06270 */
[C---:B------:R-:W-:Y:S02]  /*48d0*/  ISETP.GE.AND P4, PT, R48.reuse, R227, PT ;  /* 0x000000e33000720c */ /* 0x040fe40003f86270 */
[----:B------:R-:W-:Y:S01]  /*48e0*/  ISETP.GE.AND P2, PT, R48, R224, PT ;  /* 0x000000e03000720c */ /* 0x000fe20003f46270 */
[----:B-1----:R-:W-:Y:S01]  /*48f0*/  IMAD.IADD R62, R232, 0x1, -R70 ;  /* 0x00000001e83e7824 */ /* 0x002fe200078e0a46 */
[----:B------:R-:W1:Y:S01]  /*4900*/  I2F R66, R66 ;  /* 0x0000004200427306 */ /* 0x000e620000201400 */
[----:B------:R-:W-:Y:S01]  /*4910*/  ISETP.GE.AND P6, PT, R48, R219, PT ;  /* 0x000000db3000720c */ /* 0x000fe20003fc6270 */
[----:B----4-:R-:W-:Y:S01]  /*4920*/  FFMA.FTZ R71, R71, -UR17, R33 ;  /* 0x8000001147477c23 */ /* 0x010fe20008010021 */
[----:B------:R-:W-:Y:S01]  /*4930*/  IABS R29, R29 ;  /* 0x0000001d001d7213 */ /* 0x000fe20000000000 */
[----:B------:R-:W-:Y:S01]  /*4940*/  IMAD.IADD R33, R226, 0x1, -R67 ;  /* 0x00000001e2217824 */ /* 0x000fe200078e0a43 */
[----:B------:R-:W-:Y:S01]  /*4950*/  IABS R62, R62 ;  /* 0x0000003e003e7213 */ /* 0x000fe20000000000 */
[----:B--2---:R-:W-:-:S02]  /*4960*/  FFMA.FTZ R16, R50, -UR17, R16 ;  /* 0x8000001132107c23 */ /* 0x004fc40008010010 */
[----:B------:R-:W2:Y:S01]  /*4970*/  I2F R97, R97 ;  /* 0x0000006100617306 */ /* 0x000ea20000201400 */
[-C--:B------:R-:W-:Y:S02]  /*4980*/  ISETP.LT.OR P5, PT, R64, R228.reuse, P5 ;  /* 0x000000e44000720c */ /* 0x080fe40002fa1670 */
[----:B------:R-:W-:Y:S02]  /*4990*/  ISETP.LT.OR P0, PT, R48, R231, P0 ;  /* 0x000000e73000720c */ /* 0x000fe40000701670 */
[----:B------:R-:W-:Y:S01]  /*49a0*/  FSEL R94, R16, -INF , !P3 ;  /* 0xff800000105e7808 */ /* 0x000fe20005800000 */
[----:B------:R-:W-:Y:S01]  /*49b0*/  IMAD.MOV.U32 R16, RZ, RZ, R28 ;  /* 0x000000ffff107224 */ /* 0x000fe200078e001c */
[----:B------:R-:W-:Y:S01]  /*49c0*/  ISETP.LT.OR P4, PT, R48, R228, P4 ;  /* 0x000000e43000720c */ /* 0x000fe20002781670 */
[----:B------:R3:W4:Y:S01]  /*49d0*/  I2F R68, R62 ;  /* 0x0000003e00447306 */ /* 0x0007220000201400 */
[----:B-1----:R-:W-:Y:S01]  /*49e0*/  FFMA.FTZ R49, R66, -UR17, R49 ;  /* 0x8000001142317c23 */ /* 0x002fe20008010031 */
[C---:B------:R-:W-:Y:S01]  /*49f0*/  ISETP.LT.OR P2, PT, R48.reuse, R225, P2 ;  /* 0x000000e13000720c */ /* 0x040fe20001741670 */
[----:B------:R-:W-:Y:S01]  /*4a00*/  IMAD.IADD R28, R229, 0x1, -R69 ;  /* 0x00000001e51c7824 */ /* 0x000fe200078e0a45 */
[----:B------:R-:W-:-:S02]  /*4a10*/  ISETP.LT.OR P6, PT, R48, R222, P6 ;  /* 0x000000de3000720c */ /* 0x000fc400037c1670 */
[----:B------:R-:W-:Y:S02]  /*4a20*/  FSEL R140, R49, -INF , !P1 ;  /* 0xff800000318c7808 */ /* 0x000fe40004800000 */
[----:B------:R-:W1:Y:S01]  /*4a30*/  I2F R112, R112 ;  /* 0x0000007000707306 */ /* 0x000e620000201400 */
[----:B------:R-:W-:Y:S01]  /*4a40*/  LDSM.16.M88.4 R48, [R213+0x1000] ;  /* 0x00100000d530783b */ /* 0x000fe20000000200 */
[----:B--2---:R-:W-:Y:S01]  /*4a50*/  FFMA.FTZ R97, R97, -UR17, R17 ;  /* 0x8000001161617c23 */ /* 0x004fe20008010011 */
[----:B------:R-:W-:Y:S01]  /*4a60*/  FSEL R135, R30, -INF , !P5 ;  /* 0xff8000001e877808 */ /* 0x000fe20006800000 */
[----:B------:R-:W-:Y:S01]  /*4a70*/  IMAD.MOV.U32 R17, RZ, RZ, R29 ;  /* 0x000000ffff117224 */ /* 0x000fe200078e001d */
[----:B------:R-:W-:Y:S02]  /*4a80*/  IABS R73, R73 ;  /* 0x0000004900497213 */ /* 0x000fe40000000000 */
[----:B------:R-:W-:Y:S01]  /*4a90*/  ISETP.GE.AND P1, PT, R64, R219, PT ;  /* 0x000000db4000720c */ /* 0x000fe20003f26270 */
[----:B---3--:R-:W2:Y:S01]  /*4aa0*/  LDSM.16.M88.4 R60, [R215+0x3000] ;  /* 0x00300000d73c783b */ /* 0x008ea20000000200 */
[----:B------:R-:W3:Y:S01]  /*4ab0*/  I2F R136, R36 ;  /* 0x0000002400887306 */ /* 0x000ee20000201400 */
[----:B------:R-:W-:Y:S01]  /*4ac0*/  IABS R33, R33 ;  /* 0x0000002100217213 */ /* 0x000fe20000000000 */
[----:B----4-:R-:W-:Y:S01]  /*4ad0*/  FFMA.FTZ R44, R68, -UR17, R44 ;  /* 0x80000011442c7c23 */ /* 0x010fe2000801002c */
[----:B------:R-:W-:-:S02]  /*4ae0*/  ISETP.LT.OR P1, PT, R64, R222, P1 ;  /* 0x000000de4000720c */ /* 0x000fc40000f21670 */
[----:B------:R-:W-:Y:S01]  /*4af0*/  IADD3 R64, R101, 0x40, RZ ;  /* 0x0000004065407810 */ /* 0x000fe20007ffe0ff */
[----:B-1----:R-:W-:Y:S01]  /*4b00*/  FFMA.FTZ R112, R112, -UR17, R19 ;  /* 0x8000001170707c23 */ /* 0x002fe20008010013 */
[----:B------:R-:W-:Y:S01]  /*4b10*/  IABS R19, R28 ;  /* 0x0000001c00137213 */ /* 0x000fe20000000000 */
[----:B------:R-:W1:Y:S01]  /*4b20*/  I2F R103, R103 ;  /* 0x0000006700677306 */ /* 0x000e620000201400 */
[----:B------:R-:W-:Y:S01]  /*4b30*/  ISETP.GE.AND P5, PT, R72, R230, PT ;  /* 0x000000e64800720c */ /* 0x000fe20003fa6270 */
[----:B------:R-:W-:Y:S01]  /*4b40*/  IMAD.IADD R66, R232, 0x1, -R64 ;  /* 0x00000001e8427824 */ /* 0x000fe200078e0a40 */
[----:B------:R-:W-:Y:S02]  /*4b50*/  FSEL R142, R74, -INF , !P0 ;  /* 0xff8000004a8e7808 */ /* 0x000fe40004000000 */
[----:B------:R-:W-:Y:S01]  /*4b60*/  ISETP.LT.OR P5, PT, R72, R231, P5 ;  /* 0x000000e74800720c */ /* 0x000fe20002fa1670 */
[----:B---3--:R-:W-:Y:S02]  /*4b70*/  FFMA.FTZ R136, R136, -UR17, R31 ;  /* 0x8000001188887c23 */ /* 0x008fe4000801001f */
[----:B------:R-:W3:Y:S01]  /*4b80*/  I2F R73, R73 ;  /* 0x0000004900497306 */ /* 0x000ee20000201400 */
[----:B------:R-:W-:-:S02]  /*4b90*/  ISETP.GE.AND P3, PT, R72, R227, PT ;  /* 0x000000e34800720c */ /* 0x000fc40003f66270 */
[----:B------:R-:W-:Y:S02]  /*4ba0*/  ISETP.GE.AND P0, PT, R72, R219, PT ;  /* 0x000000db4800720c */ /* 0x000fe40003f06270 */
[----:B------:R-:W-:Y:S02]  /*4bb0*/  FSEL R112, R112, -INF , !P6 ;  /* 0xff80000070707808 */ /* 0x000fe40007000000 */
[----:B------:R-:W-:Y:S01]  /*4bc0*/  ISETP.GE.AND P6, PT, R69, R224, PT ;  /* 0x000000e04500720c */ /* 0x000fe20003fc6270 */
[----:B------:R-:W4:Y:S01]  /*4bd0*/  I2F R16, R16 ;  /* 0x0000001000107306 */ /* 0x000f220000201400 */
[----:B-1----:R-:W-:Y:S01]  /*4be0*/  FFMA.FTZ R103, R103, -UR17, R18 ;  /* 0x8000001167677c23 */ /* 0x002fe20008010012 */
[----:B------:R-:W-:Y:S01]  /*4bf0*/  FSEL R136, R136, -INF , !P4 ;  /* 0xff80000088887808 */ /* 0x000fe20006000000 */
[----:B------:R-:W-:Y:S01]  /*4c00*/  IMAD.IADD R18, R226, 0x1, -R72 ;  /* 0x00000001e2127824 */ /* 0x000fe200078e0a48 */
[----:B------:R-:W-:Y:S02]  /*4c10*/  FSEL R97, R97, -INF , !P2 ;  /* 0xff80000061617808 */ /* 0x000fe40005000000 */
[----:B------:R-:W-:-:S02]  /*4c20*/  FSEL R103, R103, -INF , !P1 ;  /* 0xff80000067677808 */ /* 0x000fc40004800000 */
[----:B------:R-:W-:Y:S01]  /*4c30*/  IABS R18, R18 ;  /* 0x0000001200127213 */ /* 0x000fe20000000000 */
[----:B---3--:R-:W-:Y:S01]  /*4c40*/  FFMA.FTZ R73, R73, -UR17, R32 ;  /* 0x8000001149497c23 */ /* 0x008fe20008010020 */
[----:B------:R-:W1:Y:S01]  /*4c50*/  I2F R17, R17 ;  /* 0x0000001100117306 */ /* 0x000e620000201400 */
[----:B------:R-:W-:Y:S01]  /*4c60*/  IMAD.MOV.U32 R32, RZ, RZ, R19 ;  /* 0x000000ffff207224 */ /* 0x000fe200078e0013 */
[----:B------:R-:W-:Y:S01]  /*4c70*/  ISETP.GE.AND P1, PT, R72, R224, PT ;  /* 0x000000e04800720c */ /* 0x000fe20003f26270 */
[----:B------:R-:W-:Y:S01]  /*4c80*/  IMAD.IADD R19, R229, 0x1, -R70 ;  /* 0x00000001e5137824 */ /* 0x000fe200078e0a46 */
[----:B--2---:R-:W-:Y:S01]  /*4c90*/  HMMA.16816.F32 R36, R20, R60, RZ ;  /* 0x0000003c1424723c */ /* 0x004fe200000018ff */
[----:B------:R-:W-:Y:S01]  /*4ca0*/  FSEL R146, R73, -INF , !P5 ;  /* 0xff80000049927808 */ /* 0x000fe20006800000 */
[----:B----4-:R-:W-:Y:S01]  /*4cb0*/  FFMA.FTZ R16, R16, -UR17, R34 ;  /* 0x8000001110107c23 */ /* 0x010fe20008010022 */
[----:B------:R-:W-:Y:S01]  /*4cc0*/  ISETP.LT.OR P3, PT, R72, R228, P3 ;  /* 0x000000e44800720c */ /* 0x000fe20001f61670 */
[----:B------:R-:W2:Y:S01]  /*4cd0*/  I2F R18, R18 ;  /* 0x0000001200127306 */ /* 0x000ea20000201400 */
[----:B------:R-:W-:Y:S01]  /*4ce0*/  IMAD.IADD R34, R226, 0x1, -R70 ;  /* 0x00000001e2227824 */ /* 0x000fe200078e0a46 */
[----:B------:R-:W-:-:S02]  /*4cf0*/  IABS R19, R19 ;  /* 0x0000001300137213 */ /* 0x000fc40000000000 */
[----:B------:R-:W-:Y:S01]  /*4d00*/  HMMA.16816.F32 R28, R8, R60, RZ ;  /* 0x0000003c081c723c */ /* 0x000fe200000018ff */
[C---:B------:R-:W-:Y:S02]  /*4d10*/  ISETP.LT.OR P1, PT, R72.reuse, R225, P1 ;  /* 0x000000e14800720c */ /* 0x040fe40000f21670 */
[----:B------:R-:W-:Y:S01]  /*4d20*/  IABS R34, R34 ;  /* 0x0000002200227213 */ /* 0x000fe20000000000 */
[----:B------:R-:W3:Y:S01]  /*4d30*/  I2F R32, R32 ;  /* 0x0000002000207306 */ /* 0x000ee20000201400 */
[----:B-1----:R-:W-:Y:S01]  /*4d40*/  FFMA.FTZ R17, R17, -UR17, R54 ;  /* 0x8000001111117c23 */ /* 0x002fe20008010036 */
[----:B------:R-:W-:Y:S01]  /*4d50*/  ISETP.LT.OR P0, PT, R72, R222, P0 ;  /* 0x000000de4800720c */ /* 0x000fe20000701670 */
[--C-:B------:R-:W-:Y:S01]  /*4d60*/  IMAD.IADD R61, R223, 0x1, -R69.reuse ;  /* 0x00000001df3d7824 */ /* 0x100fe200078e0a45 */
[C---:B------:R-:W-:Y:S01]  /*4d70*/  ISETP.GE.AND P4, PT, R69.reuse, R230, PT ;  /* 0x000000e64500720c */ /* 0x040fe20003f86270 */
[----:B------:R-:W-:Y:S01]  /*4d80*/  IMAD.IADD R60, R226, 0x1, -R69 ;  /* 0x00000001e23c7824 */ /* 0x000fe200078e0a45 */
[----:B------:R-:W-:Y:S01]  /*4d90*/  ISETP.GE.AND P2, PT, R69, R227, PT ;  /* 0x000000e34500720c */ /* 0x000fe20003f46270 */
[----:B------:R-:W-:Y:S01]  /*4da0*/  IMAD.IADD R54, R229, 0x1, -R67 ;  /* 0x00000001e5367824 */ /* 0x000fe200078e0a43 */
[----:B------:R-:W-:Y:S01]  /*4db0*/  IABS R61, R61 ;  /* 0x0000003d003d7213 */ /* 0x000fe20000000000 */
[----:B--2---:R-:W-:Y:S01]  /*4dc0*/  FFMA.FTZ R18, R18, -UR17, R52 ;  /* 0x8000001112127c23 */ /* 0x004fe20008010034 */
[----:B------:R-:W-:Y:S01]  /*4dd0*/  IABS R60, R60 ;  /* 0x0000003c003c7213 */ /* 0x000fe20000000000 */
[----:B------:R-:W1:Y:S01]  /*4de0*/  I2F R52, R19 ;  /* 0x0000001300347306 */ /* 0x000e620000201400 */
[----:B------:R-:W-:Y:S01]  /*4df0*/  HMMA.16816.F32 R36, R24, R48, R36 ;  /* 0x000000301824723c */ /* 0x000fe20000001824 */
[C---:B------:R-:W-:Y:S01]  /*4e00*/  ISETP.GE.AND P5, PT, R69.reuse, R219, PT ;  /* 0x000000db4500720c */ /* 0x040fe20003fa6270 */
[----:B------:R-:W-:Y:S01]  /*4e10*/  LDSM.16.M88.4 R72, [R213+0x1400] ;  /* 0x00140000d548783b */ /* 0x000fe20000000200 */
[C---:B------:R-:W-:Y:S01]  /*4e20*/  ISETP.LT.OR P6, PT, R69.reuse, R225, P6 ;  /* 0x000000e14500720c */ /* 0x040fe200037c1670 */
[----:B---3--:R-:W-:Y:S01]  /*4e30*/  FFMA.FTZ R139, R32, -UR17, R35 ;  /* 0x80000011208b7c23 */ /* 0x008fe20008010023 */
[----:B------:R-:W-:-:S02]  /*4e40*/  ISETP.LT.OR P4, PT, R69, R231, P4 ;  /* 0x000000e74500720c */ /* 0x000fc40002781670 */
[----:B------:R-:W2:Y:S01]  /*4e50*/  I2F R61, R61 ;  /* 0x0000003d003d7306 */ /* 0x000ea20000201400 */
[----:B------:R-:W-:Y:S01]  /*4e60*/  HMMA.16816.F32 R28, R12, R48, R28 ;  /* 0x000000300c1c723c */ /* 0x000fe2000000181c */
[C---:B------:R-:W-:Y:S02]  /*4e70*/  ISETP.LT.OR P2, PT, R69.reuse, R228, P2 ;  /* 0x000000e44500720c */ /* 0x040fe40001741670 */
[----:B------:R-:W-:Y:S01]  /*4e80*/  ISETP.LT.OR P5, PT, R69, R222, P5 ;  /* 0x000000de4500720c */ /* 0x000fe20002fa1670 */
[C---:B------:R-:W-:Y:S01]  /*4e90*/  IMAD.IADD R69, R223.reuse, 0x1, -R67 ;  /* 0x00000001df457824 */ /* 0x040fe200078e0a43 */
[----:B------:R-:W-:Y:S02]  /*4ea0*/  FSEL R138, R16, -INF , !P3 ;  /* 0xff800000108a7808 */ /* 0x000fe40005800000 */
[----:B------:R-:W3:Y:S01]  /*4eb0*/  I2F R60, R60 ;  /* 0x0000003c003c7306 */ /* 0x000ee20000201400 */
[----:B------:R-:W-:Y:S01]  /*4ec0*/  IMAD.IADD R48, R223, 0x1, -R70 ;  /* 0x00000001df307824 */ /* 0x000fe200078e0a46 */
[----:B------:R-:W-:Y:S01]  /*4ed0*/  FSEL R118, R18, -INF , !P1 ;  /* 0xff80000012767808 */ /* 0x000fe20004800000 */
[----:B------:R-:W-:Y:S01]  /*4ee0*/  IMAD.MOV.U32 R49, RZ, RZ, R34 ;  /* 0x000000ffff317224 */ /* 0x000fe200078e0022 */
[----:B------:R-:W-:Y:S01]  /*4ef0*/  FSEL R128, R17, -INF , !P0 ;  /* 0xff80000011807808 */ /* 0x000fe20004000000 */
[----:B-1----:R-:W-:Y:S01]  /*4f00*/  FFMA.FTZ R46, R52, -UR17, R46 ;  /* 0x80000011342e7c23 */ /* 0x002fe2000801002e */
[----:B------:R-:W-:Y:S01]  /*4f10*/  IABS R48, R48 ;  /* 0x0000003000307213 */ /* 0x000fe20000000000 */
[----:B------:R-:W-:Y:S01]  /*4f20*/  HMMA.16816.F32 R16, R8, R62, RZ ;  /* 0x0000003e0810723c */ /* 0x000fe200000018ff */
[----:B--2---:R-:W-:Y:S01]  /*4f30*/  FFMA.FTZ R55, R61, -UR17, R55 ;  /* 0x800000113d377c23 */ /* 0x004fe20008010037 */
[----:B------:R-:W1:Y:S01]  /*4f40*/  I2F R49, R49 ;  /* 0x0000003100317306 */ /* 0x000e620000201400 */
[----:B------:R-:W-:Y:S01]  /*4f50*/  IMAD.IADD R61, R229, 0x1, -R64 ;  /* 0x00000001e53d7824 */ /* 0x000fe200078e0a40 */
[----:B------:R-:W-:-:S02]  /*4f60*/  IABS R66, R66 ;  /* 0x0000004200427213 */ /* 0x000fc40000000000 */
[----:B------:R-:W-:Y:S02]  /*4f70*/  IABS R69, R69 ;  /* 0x0000004500457213 */ /* 0x000fe40000000000 */
[----:B------:R-:W-:Y:S01]  /*4f80*/  IABS R61, R61 ;  /* 0x0000003d003d7213 */ /* 0x000fe20000000000 */
[----:B---3--:R-:W-:Y:S01]  /*4f90*/  FFMA.FTZ R60, R60, -UR17, R53 ;  /* 0x800000113c3c7c23 */ /* 0x008fe20008010035 */
[----:B------:R-:W2:Y:S01]  /*4fa0*/  I2F R48, R48 ;  /* 0x0000003000307306 */ /* 0x000ea20000201400 */
[----:B------:R-:W-:Y:S01]  /*4fb0*/  IMAD.MOV.U32 R53, RZ, RZ, R33 ;  /* 0x000000ffff357224 */ /* 0x000fe200078e0021 */
[----:B------:R-:W-:Y:S01]  /*4fc0*/  ISETP.GE.AND P3, PT, R70, R230, PT ;  /* 0x000000e64600720c */ /* 0x000fe20003f66270 */
[----:B------:R-:W-:Y:S01]  /*4fd0*/  IMAD.MOV.U32 R145, RZ, RZ, R61 ;  /* 0x000000ffff917224 */ /* 0x000fe200078e003d */
[----:B------:R-:W-:Y:S01]  /*4fe0*/  HMMA.16816.F32 R32, R20, R62, RZ ;  /* 0x0000003e1420723c */ /* 0x000fe200000018ff */
[----:B------:R-:W-:Y:S02]  /*4ff0*/  FSEL R119, R60, -INF , !P6 ;  /* 0xff8000003c777808 */ /* 0x000fe40007000000 */
[----:B------:R-:W3:Y:S01]  /*5000*/  LDSM.16.M88.4 R60, [R215+0x3400] ;  /* 0x00340000d73c783b */ /* 0x000ee20000000200 */
[----:B------:R-:W4:Y:S01]  /*5010*/  I2F R53, R53 ;  /* 0x0000003500357306 */ /* 0x000f220000201400 */
[----:B------:R-:W-:Y:S01]  /*5020*/  ISETP.LT.OR P3, PT, R70, R231, P3 ;  /* 0x000000e74600720c */ /* 0x000fe20001f61670 */
[----:B-1----:R-:W-:Y:S01]  /*5030*/  FFMA.FTZ R40, R49, -UR17, R40 ;  /* 0x8000001131287c23 */ /* 0x002fe20008010028 */
[----:B------:R-:W-:-:S02]  /*5040*/  FSEL R147, R71, -INF , !P4 ;  /* 0xff80000047937808 */ /* 0x000fc40006000000 */
[----:B------:R-:W-:Y:S01]  /*5050*/  FSEL R139, R139, -INF , !P2 ;  /* 0xff8000008b8b7808 */ /* 0x000fe20005000000 */
[-C--:B------:R-:W-:Y:S01]  /*5060*/  HMMA.16816.F32 R16, R12, R50.reuse, R16 ;  /* 0x000000320c10723c */ /* 0x080fe20000001810 */
[C---:B------:R-:W-:Y:S01]  /*5070*/  ISETP.GE.AND P1, PT, R70.reuse, R227, PT ;  /* 0x000000e34600720c */ /* 0x040fe20003f26270 */
[----:B------:R-:W1:Y:S01]  /*5080*/  I2F R145, R145 ;  /* 0x0000009100917306 */ /* 0x000e620000201400 */
[----:B------:R-:W-:Y:S01]  /*5090*/  ISETP.GE.AND P0, PT, R70, R224, PT ;  /* 0x000000e04600720c */ /* 0x000fe20003f06270 */
[----:B--2---:R-:W-:Y:S01]  /*50a0*/  FFMA.FTZ R48, R48, -UR17, R42 ;  /* 0x8000001130307c23 */ /* 0x004fe2000801002a */
[----:B------:R-:W-:Y:S02]  /*50b0*/  ISETP.GE.AND P4, PT, R70, R219, PT ;  /* 0x000000db4600720c */ /* 0x000fe40003f86270 */
[----:B------:R-:W-:Y:S02]  /*50c0*/  ISETP.GE.AND P2, PT, R67, R230, PT ;  /* 0x000000e64300720c */ /* 0x000fe40003f46270 */
[----:B------:R-:W-:Y:S01]  /*50d0*/  FSEL R148, R44, -INF , !P3 ;  /* 0xff8000002c947808 */ /* 0x000fe20005800000 */
[----:B----4-:R-:W-:Y:S01]  /*50e0*/  FFMA.FTZ R53, R53, -UR17, R41 ;  /* 0x8000001135357c23 */ /* 0x010fe20008010029 */
[----:B------:R-:W2:Y:S01]  /*50f0*/  I2F R66, R66 ;  /* 0x0000004200427306 */ /* 0x000ea20000201400 */
[----:B------:R-:W-:Y:S01]  /*5100*/  IMAD.IADD R41, R226, 0x1, -R64 ;  /* 0x00000001e2297824 */ /* 0x000fe200078e0a40 */
[C---:B------:R-:W-:Y:S01]  /*5110*/  ISETP.LT.OR P1, PT, R70.reuse, R228, P1 ;  /* 0x000000e44600720c */ /* 0x040fe20000f21670 */
[----:B------:R-:W-:Y:S01]  /*5120*/  HMMA.16816.F32 R32, R24, R50, R32 ;  /* 0x000000321820723c */ /* 0x000fe20000001820 */
[----:B------:R-:W-:-:S02]  /*5130*/  ISETP.LT.OR P0, PT, R70, R225, P0 ;  /* 0x000000e14600720c */ /* 0x000fc40000701670 */
[----:B------:R-:W-:Y:S01]  /*5140*/  ISETP.LT.OR P4, PT, R70, R222, P4 ;  /* 0x000000de4600720c */ /* 0x000fe20002781670 */
[----:B-1----:R-:W-:Y:S01]  /*5150*/  FFMA.FTZ R145, R145, -UR17, R38 ;  /* 0x8000001191917c23 */ /* 0x002fe20008010026 */
[----:B------:R-:W-:Y:S01]  /*5160*/  IABS R38, R41 ;  /* 0x0000002900267213 */ /* 0x000fe20000000000 */
[----:B------:R-:W1:Y:S01]  /*5170*/  I2F R165, R69 ;  /* 0x0000004500a57306 */ /* 0x000e620000201400 */
[----:B------:R-:W-:Y:S02]  /*5180*/  ISETP.LT.OR P2, PT, R67, R231, P2 ;  /* 0x000000e74300720c */ /* 0x000fe40001741670 */
[----:B------:R-:W-:Y:S02]  /*5190*/  IADD3 R44, R101, 0x41, RZ ;  /* 0x00000041652c7810 */ /* 0x000fe40007ffe0ff */
[----:B------:R-:W-:Y:S02]  /*51a0*/  FSEL R144, R46, -INF , !P1 ;  /* 0xff8000002e907808 */ /* 0x000fe40004800000 */
[----:B------:R-:W-:Y:S01]  /*51b0*/  FSEL R121, R40, -INF , !P0 ;  /* 0xff80000028797808 */ /* 0x000fe20004000000 */
[----:B------:R-:W4:Y:S01]  /*51c0*/  I2F R38, R38 ;  /* 0x0000002600267306 */ /* 0x000f220000201400 */
[----:B------:R-:W-:Y:S01]  /*51d0*/  FSEL R131, R48, -INF , !P4 ;  /* 0xff80000030837808 */ /* 0x000fe20006000000 */
[----:B--2---:R-:W-:Y:S01]  /*51e0*/  FFMA.FTZ R36, R66, -UR17, R36 ;  /* 0x8000001142247c23 */ /* 0x004fe20008010024 */
[----:B------:R-:W-:-:S02]  /*51f0*/  FSEL R150, R45, -INF , !P2 ;  /* 0xff8000002d967808 */ /* 0x000fc40005000000 */
[----:B------:R-:W-:Y:S02]  /*5200*/  IABS R54, R54 ;  /* 0x0000003600367213 */ /* 0x000fe40000000000 */
[C---:B------:R-:W-:Y:S01]  /*5210*/  ISETP.GE.AND P1, PT, R64.reuse, R230, PT ;  /* 0x000000e64000720c */ /* 0x040fe20003f26270 */
[----:B-1----:R-:W-:Y:S01]  /*5220*/  FFMA.FTZ R165, R165, -UR17, R43 ;  /* 0x80000011a5a57c23 */ /* 0x002fe2000801002b */
[----:B------:R-:W-:Y:S01]  /*5230*/  ISETP.GE.AND P0, PT, R64, R227, PT ;  /* 0x000000e34000720c */ /* 0x000fe20003f06270 */
[----:B------:R-:W-:Y:S01]  /*5240*/  IMAD.IADD R43, R232, 0x1, -R44 ;  /* 0x00000001e82b7824 */ /* 0x000fe200078e0a2c */
[C---:B------:R-:W-:Y:S01]  /*5250*/  ISETP.GE.AND P4, PT, R64.reuse, R224, PT ;  /* 0x000000e04000720c */ /* 0x040fe20003f86270 */
[----:B------:R-:W1:Y:S01]  /*5260*/  I2F R54, R54 ;  /* 0x0000003600367306 */ /* 0x000e620000201400 */
[C---:B------:R-:W-:Y:S01]  /*5270*/  ISETP.GE.AND P2, PT, R64.reuse, R219, PT ;  /* 0x000000db4000720c */ /* 0x040fe20003f46270 */
[----:B---3--:R-:W-:Y:S01]  /*5280*/  HMMA.16816.F32 R68, R20, R60, RZ ;  /* 0x0000003c1444723c */ /* 0x008fe200000018ff */
[----:B------:R-:W-:Y:S01]  /*5290*/  ISETP.LT.OR P1, PT, R64, R231, P1 ;  /* 0x000000e74000720c */ /* 0x000fe20000f21670 */
[----:B----4-:R-:W-:Y:S01]  /*52a0*/  FFMA.FTZ R28, R38, -UR17, R28 ;  /* 0x80000011261c7c23 */ /* 0x010fe2000801001c */
[C---:B------:R-:W-:Y:S01]  /*52b0*/  ISETP.LT.OR P0, PT, R64.reuse, R228, P0 ;  /* 0x000000e44000720c */ /* 0x040fe20000701670 */
[----:B------:R-:W-:Y:S01]  /*52c0*/  IMAD.IADD R38, R229, 0x1, -R44 ;  /* 0x00000001e5267824 */ /* 0x000fe200078e0a2c */
[----:B------:R-:W-:-:S02]  /*52d0*/  ISETP.LT.OR P4, PT, R64, R225, P4 ;  /* 0x000000e14000720c */ /* 0x000fc40002781670 */
[----:B------:R-:W-:Y:S01]  /*52e0*/  ISETP.LT.OR P2, PT, R64, R222, P2 ;  /* 0x000000de4000720c */ /* 0x000fe20001741670 */
[----:B------:R-:W-:Y:S01]  /*52f0*/  IMAD.IADD R64, R223, 0x1, -R64 ;  /* 0x00000001df407824 */ /* 0x000fe200078e0a40 */
[----:B------:R-:W-:Y:S02]  /*5300*/  IABS R38, R38 ;  /* 0x0000002600267213 */ /* 0x000fe40000000000 */
[----:B------:R-:W-:Y:S02]  /*5310*/  FSEL R149, R36, -INF , !P1 ;  /* 0xff80000024957808 */ /* 0x000fe40004800000 */
[----:B------:R2:W-:Y:S01]  /*5320*/  I2F R36, R38 ;  /* 0x0000002600247306 */ /* 0x0005e20000201400 */
[----:B------:R-:W-:Y:S01]  /*5330*/  IADD3 R42, R101, 0x48, RZ ;  /* 0x00000048652a7810 */ /* 0x000fe20007ffe0ff */
[----:B-1----:R-:W-:Y:S01]  /*5340*/  FFMA.FTZ R47, R54, -UR17, R47 ;  /* 0x80000011362f7c23 */ /* 0x002fe2000801002f */
[----:B------:R-:W-:Y:S02]  /*5350*/  IABS R64, R64 ;  /* 0x0000004000407213 */ /* 0x000fe40000000000 */
[----:B------:R-:W-:Y:S01]  /*5360*/  IABS R43, R43 ;  /* 0x0000002b002b7213 */ /* 0x000fe20000000000 */
[----:B------:R-:W-:Y:S01]  /*5370*/  IMAD.IADD R41, R232, 0x1, -R42 ;  /* 0x00000001e8297824 */ /* 0x000fe200078e0a2a */
[----:B------:R-:W-:Y:S01]  /*5380*/  FSEL R127, R55, -INF , !P5 ;  /* 0xff800000377f7808 */ /* 0x000fe20006800000 */
[----:B------:R-:W-:Y:S01]  /*5390*/  IMAD.MOV.U32 R178, RZ, RZ, R64 ;  /* 0x000000ffffb27224 */ /* 0x000fe200078e0040 */
[----:B------:R1:W3:Y:S01]  /*53a0*/  I2F R151, R43 ;  /* 0x0000002b00977306 */ /* 0x0002e20000201400 */
[C---:B------:R-:W-:Y:S01]  /*53b0*/  ISETP.GE.AND P6, PT, R67.reuse, R227, PT ;  /* 0x000000e34300720c */ /* 0x040fe20003fc6270 */
[----:B------:R-:W-:Y:S01]  /*53c0*/  HMMA.16816.F32 R68, R24, R72, R68 ;  /* 0x000000481844723c */ /* 0x000fe20000001844 */
[----:B------:R-:W-:-:S02]  /*53d0*/  ISETP.GE.AND P5, PT, R67, R224, PT ;  /* 0x000000e04300720c */ /* 0x000fc40003fa6270 */
[----:B------:R-:W-:Y:S01]  /*53e0*/  ISETP.GE.AND P3, PT, R67, R219, PT ;  /* 0x000000db4300720c */ /* 0x000fe20003f66270 */
[--C-:B--2---:R-:W-:Y:S01]  /*53f0*/  IMAD.IADD R38, R223, 0x1, -R44.reuse ;  /* 0x00000001df267824 */ /* 0x104fe200078e0a2c */
[----:B------:R-:W-:Y:S01]  /*5400*/  IABS R41, R41 ;  /* 0x0000002900297213 */ /* 0x000fe20000000000 */
[----:B------:R-:W2:Y:S01]  /*5410*/  I2F R178, R178 ;  /* 0x000000b200b27306 */ /* 0x000ea20000201400 */
[C---:B------:R-:W-:Y:S02]  /*5420*/  ISETP.LT.OR P6, PT, R67.reuse, R228, P6 ;  /* 0x000000e44300720c */ /* 0x040fe400037c1670 */
[----:B------:R-:W-:Y:S02]  /*5430*/  IABS R38, R38 ;  /* 0x0000002600267213 */ /* 0x000fe40000000000 */
[C---:B------:R-:W-:Y:S02]  /*5440*/  ISETP.LT.OR P5, PT, R67.reuse, R225, P5 ;  /* 0x000000e14300720c */ /* 0x040fe40002fa1670 */
[----:B------:R-:W-:Y:S01]  /*5450*/  ISETP.LT.OR P3, PT, R67, R222, P3 ;  /* 0x000000de4300720c */ /* 0x000fe20001f61670 */
[----:B-1----:R-:W-:Y:S01]  /*5460*/  IMAD.IADD R43, R226, 0x1, -R44 ;  /* 0x00000001e22b7824 */ /* 0x002fe200078e0a2c */
[----:B------:R-:W1:Y:S01]  /*5470*/  I2F R38, R38 ;  /* 0x0000002600267306 */ /* 0x000e620000201400 */
[----:B------:R-:W-:Y:S01]  /*5480*/  FSEL R143, R47, -INF , !P6 ;  /* 0xff8000002f8f7808 */ /* 0x000fe20007000000 */
[----:B---3--:R-:W-:Y:S01]  /*5490*/  FFMA.FTZ R151, R151, -UR17, R37 ;  /* 0x8000001197977c23 */ /* 0x008fe20008010025 */
[----:B------:R-:W-:Y:S01]  /*54a0*/  FSEL R124, R53, -INF , !P5 ;  /* 0xff800000357c7808 */ /* 0x000fe20006800000 */
[----:B------:R-:W-:Y:S01]  /*54b0*/  HMMA.16816.F32 R64, R8, R60, RZ ;  /* 0x0000003c0840723c */ /* 0x000fe200000018ff */
[----:B------:R-:W-:Y:S01]  /*54c0*/  FSEL R165, R165, -INF , !P3 ;  /* 0xff800000a5a57808 */ /* 0x000fe20005800000 */
[----:B------:R-:W-:Y:S01]  /*54d0*/  LDSM.16.M88.4 R52, [R215+0x3c00] ;  /* 0x003c0000d734783b */ /* 0x000fe20000000200 */
[C---:B------:R-:W-:Y:S01]  /*54e0*/  ISETP.GE.AND P6, PT, R44.reuse, R230, PT ;  /* 0x000000e62c00720c */ /* 0x040fe20003fc6270 */
[----:B------:R-:W3:Y:S01]  /*54f0*/  I2F R41, R41 ;  /* 0x0000002900297306 */ /* 0x000ee20000201400 */
[----:B------:R-:W-:Y:S01]  /*5500*/  ISETP.GE.AND P5, PT, R44, R227, PT ;  /* 0x000000e32c00720c */ /* 0x000fe20003fa6270 */
[----:B--2---:R-:W-:Y:S01]  /*5510*/  FFMA.FTZ R178, R178, -UR17, R30 ;  /* 0x80000011b2b27c23 */ /* 0x004fe2000801001e */
[----:B------:R-:W-:Y:S01]  /*5520*/  IABS R43, R43 ;  /* 0x0000002b002b7213 */ /* 0x000fe20000000000 */
[----:B------:R-:W-:Y:S01]  /*5530*/  IMAD.IADD R30, R226, 0x1, -R42 ;  /* 0x00000001e21e7824 */ /* 0x000fe200078e0a2a */
[----:B------:R-:W-:-:S02]  /*5540*/  ISETP.GE.AND P3, PT, R44, R224, PT ;  /* 0x000000e02c00720c */ /* 0x000fc40003f66270 */
[C---:B------:R-:W-:Y:S01]  /*5550*/  ISETP.GE.AND P1, PT, R44.reuse, R219, PT ;  /* 0x000000db2c00720c */ /* 0x040fe20003f26270 */
[----:B------:R2:W4:Y:S01]  /*5560*/  I2F R37, R43 ;  /* 0x0000002b00257306 */ /* 0x0005220000201400 */
[----:B------:R-:W-:Y:S01]  /*5570*/  ISETP.LT.OR P6, PT, R44, R231, P6 ;  /* 0x000000e72c00720c */ /* 0x000fe200037c1670 */
[----:B-1----:R-:W-:Y:S01]  /*5580*/  FFMA.FTZ R177, R38, -UR17, R31 ;  /* 0x8000001126b17c23 */ /* 0x002fe2000801001f */
[C---:B------:R-:W-:Y:S02]  /*5590*/  ISETP.LT.OR P5, PT, R44.reuse, R228, P5 ;  /* 0x000000e42c00720c */ /* 0x040fe40002fa1670 */
[C---:B------:R-:W-:Y:S02]  /*55a0*/  ISETP.LT.OR P3, PT, R44.reuse, R225, P3 ;  /* 0x000000e12c00720c */ /* 0x040fe40001f61670 */
[----:B------:R-:W-:Y:S01]  /*55b0*/  ISETP.LT.OR P1, PT, R44, R222, P1 ;  /* 0x000000de2c00720c */ /* 0x000fe20000f21670 */
[----:B------:R-:W-:Y:S01]  /*55c0*/  IMAD.IADD R44, R229, 0x1, -R42 ;  /* 0x00000001e52c7824 */ /* 0x000fe200078e0a2a */
[----:B------:R-:W-:Y:S01]  /*55d0*/  IADD3 R40, R101, 0x49, RZ ;  /* 0x0000004965287810 */ /* 0x000fe20007ffe0ff */
[----:B---3--:R-:W-:Y:S01]  /*55e0*/  FFMA.FTZ R153, R41, -UR17, R32 ;  /* 0x8000001129997c23 */ /* 0x008fe20008010020 */
[----:B------:R-:W-:Y:S01]  /*55f0*/  IADD3 R48, R101, 0x50, RZ ;  /* 0x0000005065307810 */ /* 0x000fe20007ffe0ff */
[----:B------:R-:W-:Y:S01]  /*5600*/  HMMA.16816.F32 R64, R12, R72, R64 ;  /* 0x000000480c40723c */ /* 0x000fe20000001840 */
[----:B------:R-:W-:Y:S01]  /*5610*/  IABS R44, R44 ;  /* 0x0000002c002c7213 */ /* 0x000fe20000000000 */
[--C-:B------:R-:W-:Y:S01]  /*5620*/  IMAD.IADD R154, R232, 0x1, -R40.reuse ;  /* 0x00000001e89a7824 */ /* 0x100fe200078e0a28 */
[----:B------:R-:W-:Y:S01]  /*5630*/  FSEL R169, R28, -INF , !P4 ;  /* 0xff8000001ca97808 */ /* 0x000fe20006000000 */
[----:B------:R-:W-:Y:S01]  /*5640*/  IMAD.IADD R31, R226, 0x1, -R40 ;  /* 0x00000001e21f7824 */ /* 0x000fe200078e0a28 */
[----:B------:R-:W-:Y:S01]  /*5650*/  IABS R30, R30 ;  /* 0x0000001e001e7213 */ /* 0x000fe20000000000 */
[----:B--2---:R-:W-:Y:S01]  /*5660*/  IMAD.IADD R43, R223, 0x1, -R42 ;  /* 0x00000001df2b7824 */ /* 0x004fe200078e0a2a */
[----:B------:R-:W-:Y:S01]  /*5670*/  IABS R154, R154 ;  /* 0x0000009a009a7213 */ /* 0x000fe20000000000 */
[----:B------:R-:W-:Y:S01]  /*5680*/  IMAD.MOV.U32 R28, RZ, RZ, R44 ;  /* 0x000000ffff1c7224 */ /* 0x000fe200078e002c */
[----:B------:R-:W-:Y:S01]  /*5690*/  IABS R41, R31 ;  /* 0x0000001f00297213 */ /* 0x000fe20000000000 */
[----:B------:R-:W-:Y:S01]  /*56a0*/  IMAD.IADD R31, R232, 0x1, -R48 ;  /* 0x00000001e81f7824 */ /* 0x000fe200078e0a30 */
[----:B------:R-:W-:Y:S01]  /*56b0*/  IABS R43, R43 ;  /* 0x0000002b002b7213 */ /* 0x000fe20000000000 */
[----:B----4-:R-:W-:Y:S01]  /*56c0*/  FFMA.FTZ R170, R37, -UR17, R29 ;  /* 0x8000001125aa7c23 */ /* 0x010fe2000801001d */
[----:B------:R-:W1:Y:S01]  /*56d0*/  I2F R154, R154 ;  /* 0x0000009a009a7306 */ /* 0x000e620000201400 */
[----:B------:R-:W-:Y:S01]  /*56e0*/  FFMA.FTZ R72, R36, -UR17, R39 ;  /* 0x8000001124487c23 */ /* 0x000fe20008010027 */
[----:B------:R-:W-:Y:S01]  /*56f0*/  IABS R31, R31 ;  /* 0x0000001f001f7213 */ /* 0x000fe20000000000 */
[----:B------:R-:W-:Y:S01]  /*5700*/  IMAD.IADD R32, R223, 0x1, -R40 ;  /* 0x00000001df207824 */ /* 0x000fe200078e0a28 */
[----:B------:R-:W-:Y:S01]  /*5710*/  FSEL R178, R178, -INF , !P2 ;  /* 0xff800000b2b27808 */ /* 0x000fe20005000000 */
[----:B------:R-:W2:Y:S01]  /*5720*/  LDSM.16.M88.4 R36, [R215+0x3800] ;  /* 0x00380000d724783b */ /* 0x000ea20000000200 */
[----:B------:R-:W-:Y:S01]  /*5730*/  FSEL R151, R151, -INF , !P6 ;  /* 0xff80000097977808 */ /* 0x000fe20007000000 */
[--C-:B------:R-:W-:Y:S01]  /*5740*/  IMAD.IADD R50, R226, 0x1, -R48.reuse ;  /* 0x00000001e2327824 */ /* 0x100fe200078e0a30 */
[----:B------:R-:W3:Y:S01]  /*5750*/  I2F R28, R28 ;  /* 0x0000001c001c7306 */ /* 0x000ee20000201400 */
[----:B------:R-:W-:Y:S01]  /*5760*/  FSEL R72, R72, -INF , !P5 ;  /* 0xff80000048487808 */ /* 0x000fe20006800000 */
[----:B------:R-:W-:Y:S01]  /*5770*/  IMAD.IADD R49, R229, 0x1, -R48 ;  /* 0x00000001e5317824 */ /* 0x000fe200078e0a30 */
[----:B------:R-:W-:Y:S01]  /*5780*/  ISETP.GE.AND P4, PT, R42, R227, PT ;  /* 0x000000e32a00720c */ /* 0x000fe20003f86270 */
[----:B------:R-:W-:Y:S01]  /*5790*/  FFMA.FTZ R65, R114, -UR17, R65 ;  /* 0x8000001172417c23 */ /* 0x000fe20008010041 */
[----:B------:R-:W-:-:S02]  /*57a0*/  ISETP.GE.AND P2, PT, R42, R224, PT ;  /* 0x000000e02a00720c */ /* 0x000fc40003f46270 */
[----:B------:R-:W-:Y:S01]  /*57b0*/  ISETP.GE.AND P6, PT, R42, R219, PT ;  /* 0x000000db2a00720c */ /* 0x000fe20003fc6270 */
[----:B------:R-:W4:Y:S01]  /*57c0*/  I2F R30, R30 ;  /* 0x0000001e001e7306 */ /* 0x000f220000201400 */
[----:B------:R-:W-:Y:S01]  /*57d0*/  ISETP.GE.AND P5, PT, R40, R230, PT ;  /* 0x000000e62800720c */ /* 0x000fe20003fa6270 */
[----:B-1----:R-:W-:Y:S01]  /*57e0*/  FFMA.FTZ R154, R154, -UR17, R33 ;  /* 0x800000119a9a7c23 */ /* 0x002fe20008010021 */
[----:B------:R-:W-:Y:S02]  /*57f0*/  FSEL R145, R145, -INF , !P0 ;  /* 0xff80000091917808 */ /* 0x000fe40004000000 */
[C---:B------:R-:W-:Y:S02]  /*5800*/  ISETP.LT.OR P4, PT, R42.reuse, R228, P4 ;  /* 0x000000e42a00720c */ /* 0x040fe40002781670 */
[----:B------:R-:W-:Y:S01]  /*5810*/  ISETP.LT.OR P2, PT, R42, R225, P2 ;  /* 0x000000e12a00720c */ /* 0x000fe20001741670 */
[----:B------:R-:W1:Y:S01]  /*5820*/  I2F R29, R43 ;  /* 0x0000002b001d7306 */ /* 0x000e620000201400 */
[----:B---3--:R-:W-:Y:S01]  /*5830*/  FFMA.FTZ R34, R28, -UR17, R34 ;  /* 0x800000111c227c23 */ /* 0x008fe20008010022 */
[----:B------:R-:W-:-:S02]  /*5840*/  ISETP.LT.OR P6, PT, R42, R222, P6 ;  /* 0x000000de2a00720c */ /* 0x000fc400037c1670 */
[-C--:B------:R-:W-:Y:S02]  /*5850*/  ISETP.LT.OR P5, PT, R40, R231.reuse, P5 ;  /* 0x000000e72800720c */ /* 0x080fe40002fa1670 */
[----:B------:R-:W-:Y:S02]  /*5860*/  ISETP.GE.AND P0, PT, R42, R230, PT ;  /* 0x000000e62a00720c */ /* 0x000fe40003f06270 */
[----:B------:R-:W3:Y:S01]  /*5870*/  I2F R155, R31 ;  /* 0x0000001f009b7306 */ /* 0x000ee20000201400 */
[----:B----4-:R-:W-:Y:S01]  /*5880*/  FFMA.FTZ R16, R30, -UR17, R16 ;  /* 0x800000111e107c23 */ /* 0x010fe20008010010 */
[----:B------:R-:W-:Y:S02]  /*5890*/  FSEL R154, R154, -INF , !P5 ;  /* 0xff8000009a9a7808 */ /* 0x000fe40006800000 */
[----:B------:R-:W-:Y:S01]  /*58a0*/  ISETP.LT.OR P0, PT, R42, R231, P0 ;  /* 0x000000e72a00720c */ /* 0x000fe20000701670 */
[----:B------:R-:W-:Y:S01]  /*58b0*/  IMAD.IADD R42, R229, 0x1, -R40 ;  /* 0x00000001e52a7824 */ /* 0x000fe200078e0a28 */
[----:B------:R-:W-:Y:S01]  /*58c0*/  FSEL R172, R16, -INF , !P2 ;  /* 0xff80000010ac7808 */ /* 0x000fe20005000000 */
[----:B-1----:R-:W-:Y:S01]  /*58d0*/  FFMA.FTZ R18, R29, -UR17, R18 ;  /* 0x800000111d127c23 */ /* 0x002fe20008010012 */
[----:B------:R-:W-:Y:S01]  /*58e0*/  IABS R32, R32 ;  /* 0x0000002000207213 */ /* 0x000fe20000000000 */
[----:B------:R-:W1:Y:S01]  /*58f0*/  I2F R41, R41 ;  /* 0x0000002900297306 */ /* 0x000e620000201400 */
[----:B------:R-:W-:-:S02]  /*5900*/  ISETP.GE.AND P2, PT, R48, R227, PT ;  /* 0x000000e33000720c */ /* 0x000fc40003f46270 */
[----:B------:R-:W-:Y:S01]  /*5910*/  FSEL R181, R18, -INF , !P6 ;  /* 0xff80000012b57808 */ /* 0x000fe20007000000 */
[----:B------:R-:W-:Y:S01]  /*5920*/  IMAD.IADD R18, R229, 0x1, -R117 ;  /* 0x00000001e5127824 */ /* 0x000fe200078e0a75 */
[----:B------:R-:W-:Y:S01]  /*5930*/  ISETP.GE.AND P6, PT, R48, R224, PT ;  /* 0x000000e03000720c */ /* 0x000fe20003fc6270 */
[----:B---3--:R-:W-:Y:S01]  /*5940*/  FFMA.FTZ R155, R155, -UR17, R68 ;  /* 0x800000119b9b7c23 */ /* 0x008fe20008010044 */
[----:B------:R-:W-:Y:S01]  /*5950*/  FSEL R68, R34, -INF , !P4 ;  /* 0xff80000022447808 */ /* 0x000fe20006000000 */
[----:B------:R-:W3:Y:S01]  /*5960*/  I2F R32, R32 ;  /* 0x0000002000207306 */ /* 0x000ee20000201400 */
[C---:B------:R-:W-:Y:S01]  /*5970*/  ISETP.GE.AND P4, PT, R48.reuse, R230, PT ;  /* 0x000000e63000720c */ /* 0x040fe20003f86270 */
[----:B------:R-:W-:Y:S01]  /*5980*/  HMMA.16816.F32 R28, R8, R62, RZ ;  /* 0x0000003e081c723c */ /* 0x000fe200000018ff */
[C---:B------:R-:W-:Y:S02]  /*5990*/  ISETP.GE.AND P5, PT, R48.reuse, R219, PT ;  /* 0x000000db3000720c */ /* 0x040fe40003fa6270 */
[----:B------:R-:W-:-:S02]  /*59a0*/  ISETP.LT.OR P4, PT, R48, R231, P4 ;  /* 0x000000e73000720c */ /* 0x000fc40002781670 */
[----:B------:R-:W-:Y:S01]  /*59b0*/  IABS R16, R50 ;  /* 0x0000003200107213 */ /* 0x000fe20000000000 */
[----:B-1----:R-:W-:Y:S01]  /*59c0*/  FFMA.FTZ R17, R41, -UR17, R17 ;  /* 0x8000001129117c23 */ /* 0x002fe20008010011 */
[C---:B------:R-:W-:Y:S01]  /*59d0*/  ISETP.LT.OR P2, PT, R48.reuse, R228, P2 ;  /* 0x000000e43000720c */ /* 0x040fe20001741670 */
[----:B------:R-:W-:Y:S01]  /*59e0*/  HMMA.16816.F32 R60, R20, R62, RZ ;  /* 0x0000003e143c723c */ /* 0x000fe200000018ff */
[C---:B------:R-:W-:Y:S01]  /*59f0*/  ISETP.LT.OR P6, PT, R48.reuse, R225, P6 ;  /* 0x000000e13000720c */ /* 0x040fe200037c1670 */
[----:B------:R-:W-:Y:S01]  /*5a00*/  IMAD.MOV.U32 R125, RZ, RZ, R16 ;  /* 0x000000ffff7d7224 */ /* 0x000fe200078e0010 */
[----:B------:R-:W-:Y:S01]  /*5a10*/  ISETP.LT.OR P5, PT, R48, R222, P5 ;  /* 0x000000de3000720c */ /* 0x000fe20002fa1670 */
[----:B------:R-:W-:Y:S01]  /*5a20*/  IMAD.IADD R48, R223, 0x1, -R48 ;  /* 0x00000001df307824 */ /* 0x000fe200078e0a30 */
[----:B------:R-:W-:Y:S01]  /*5a30*/  IABS R42, R42 ;  /* 0x0000002a002a7213 */ /* 0x000fe20000000000 */
[----:B---3--:R-:W-:Y:S01]  /*5a40*/  FFMA.FTZ R19, R32, -UR17, R19 ;  /* 0x8000001120137c23 */ /* 0x008fe20008010013 */
[----:B------:R-:W-:Y:S01]  /*5a50*/  FSEL R177, R177, -INF , !P1 ;  /* 0xff800000b1b17808 */ /* 0x000fe20004800000 */
[----:B------:R-:W1:Y:S01]  /*5a60*/  I2F R125, R125 ;  /* 0x0000007d007d7306 */ /* 0x000e620000201400 */
[----:B------:R-:W-:Y:S01]  /*5a70*/  IABS R16, R48 ;  /* 0x0000003000107213 */ /* 0x000fe20000000000 */
[----:B------:R-:W-:Y:S01]  /*5a80*/  IMAD.MOV.U32 R73, RZ, RZ, R42 ;  /* 0x000000ffff497224 */ /* 0x000fe200078e002a */
[----:B------:R-:W-:Y:S01]  /*5a90*/  FSEL R153, R153, -INF , !P0 ;  /* 0xff80000099997808 */ /* 0x000fe20004000000 */
[----:B--2---:R-:W-:Y:S01]  /*5aa0*/  HMMA.16816.F32 R44, R8, R36, RZ ;  /* 0x00000024082c723c */ /* 0x004fe200000018ff */
[C---:B------:R-:W-:Y:S01]  /*5ab0*/  ISETP.GE.AND P1, PT, R40.reuse, R224, PT ;  /* 0x000000e02800720c */ /* 0x040fe20003f26270 */
[----:B------:R-:W-:Y:S01]  /*5ac0*/  IMAD.MOV.U32 R126, RZ, RZ, R16 ;  /* 0x000000ffff7e7224 */ /* 0x000fe200078e0010 */
[----:B------:R-:W-:Y:S01]  /*5ad0*/  ISETP.GE.AND P0, PT, R40, R219, PT ;  /* 0x000000db2800720c */ /* 0x000fe20003f06270 */
[----:B------:R-:W2:Y:S01]  /*5ae0*/  I2F R73, R73 ;  /* 0x0000004900497306 */ /* 0x000ea20000201400 */
[----:B------:R-:W-:-:S02]  /*5af0*/  FSEL R170, R170, -INF , !P3 ;  /* 0xff800000aaaa7808 */ /* 0x000fc40005800000 */
[C---:B------:R-:W-:Y:S01]  /*5b00*/  ISETP.GE.AND P3, PT, R40.reuse, R227, PT ;  /* 0x000000e32800720c */ /* 0x040fe20003f66270 */
[-C--:B------:R-:W-:Y:S01]  /*5b10*/  HMMA.16816.F32 R28, R12, R74.reuse, R28 ;  /* 0x0000004a0c1c723c */ /* 0x080fe2000000181c */
[C---:B------:R-:W-:Y:S02]  /*5b20*/  ISETP.LT.OR P1, PT, R40.reuse, R225, P1 ;  /* 0x000000e12800720c */ /* 0x040fe40000f21670 */
[C---:B------:R-:W-:Y:S01]  /*5b30*/  ISETP.LT.OR P0, PT, R40.reuse, R222, P0 ;  /* 0x000000de2800720c */ /* 0x040fe20000701670 */
[----:B------:R-:W3:Y:S01]  /*5b40*/  I2F R126, R126 ;  /* 0x0000007e007e7306 */ /* 0x000ee20000201400 */
[----:B------:R-:W-:Y:S01]  /*5b50*/  IABS R16, R18 ;  /* 0x0000001200107213 */ /* 0x000fe20000000000 */
[----:B-1----:R-:W-:Y:S01]  /*5b60*/  FFMA.FTZ R125, R125, -UR17, R64 ;  /* 0x800000117d7d7c23 */ /* 0x002fe20008010040 */
[----:B------:R-:W-:Y:S01]  /*5b70*/  ISETP.LT.OR P3, PT, R40, R228, P3 ;  /* 0x000000e42800720c */ /* 0x000fe20001f61670 */
[----:B------:R-:W-:Y:S01]  /*5b80*/  HMMA.16816.F32 R60, R24, R74, R60 ;  /* 0x0000004a183c723c */ /* 0x000fe2000000183c */
[----:B------:R-:W-:Y:S01]  /*5b90*/  FSEL R174, R17, -INF , !P1 ;  /* 0xff80000011ae7808 */ /* 0x000fe20004800000 */
[----:B------:R-:W-:Y:S01]  /*5ba0*/  IMAD.IADD R64, R226, 0x1, -R111 ;  /* 0x00000001e2407824 */ /* 0x000fe200078e0a6f */
[----:B------:R-:W-:Y:S01]  /*5bb0*/  FSEL R183, R19, -INF , !P0 ;  /* 0xff80000013b77808 */ /* 0x000fe20004000000 */
[----:B------:R-:W1:Y:S01]  /*5bc0*/  I2F R113, R16 ;  /* 0x0000001000717306 */ /* 0x000e620000201400 */
[----:B------:R-:W-:Y:S01]  /*5bd0*/  IABS R49, R49 ;  /* 0x0000003100317213 */ /* 0x000fe20000000000 */
[----:B--2---:R-:W-:Y:S01]  /*5be0*/  FFMA.FTZ R73, R73, -UR17, R35 ;  /* 0x8000001149497c23 */ /* 0x004fe20008010023 */
[----:B------:R-:W-:Y:S01]  /*5bf0*/  FSEL R155, R155, -INF , !P4 ;  /* 0xff8000009b9b7808 */ /* 0x000fe20006000000 */
[----:B------:R-:W-:Y:S01]  /*5c00*/  HMMA.16816.F32 R40, R8, R52, RZ ;  /* 0x000000340828723c */ /* 0x000fe200000018ff */
[----:B------:R-:W-:-:S02]  /*5c10*/  ISETP.GE.AND P1, PT, R117, R227, PT ;  /* 0x000000e37500720c */ /* 0x000fc40003f26270 */
[----:B------:R-:W-:Y:S01]  /*5c20*/  FSEL R73, R73, -INF , !P3 ;  /* 0xff80000049497808 */ /* 0x000fe20005800000 */
[----:B------:R-:W2:Y:S01]  /*5c30*/  I2F R122, R49 ;  /* 0x00000031007a7306 */ /* 0x000ea20000201400 */
[----:B---3--:R-:W-:Y:S01]  /*5c40*/  FFMA.FTZ R126, R126, -UR17, R66 ;  /* 0x800000117e7e7c23 */ /* 0x008fe20008010042 */
[C---:B------:R-:W-:Y:S01]  /*5c50*/  ISETP.GE.AND P3, PT, R117.reuse, R230, PT ;  /* 0x000000e67500720c */ /* 0x040fe20003f66270 */
[----:B------:R-:W-:Y:S01]  /*5c60*/  FFMA.FTZ R66, R120, -UR17, R69 ;  /* 0x8000001178427c23 */ /* 0x000fe20008010045 */
[----:B------:R-:W-:Y:S01]  /*5c70*/  HMMA.16816.F32 R32, R8, R38, RZ ;  /* 0x000000260820723c */ /* 0x000fe200000018ff */
[C---:B------:R-:W-:Y:S01]  /*5c80*/  ISETP.GE.AND P0, PT, R117.reuse, R224, PT ;  /* 0x000000e07500720c */ /* 0x040fe20003f06270 */
[----:B------:R-:W-:Y:S01]  /*5c90*/  IMAD.IADD R120, R226, 0x1, -R109 ;  /* 0x00000001e2787824 */ /* 0x000fe200078e0a6d */
[----:B------:R-:W-:Y:S01]  /*5ca0*/  ISETP.GE.AND P4, PT, R117, R219, PT ;  /* 0x000000db7500720c */ /* 0x000fe20003f86270 */
[----:B-1----:R-:W-:Y:S01]  /*5cb0*/  FFMA.FTZ R74, R113, -UR17, R71 ;  /* 0x80000011714a7c23 */ /* 0x002fe20008010047 */
[----:B------:R-:W-:Y:S01]  /*5cc0*/  ISETP.LT.OR P3, PT, R117, R231, P3 ;  /* 0x000000e77500720c */ /* 0x000fe20001f61670 */
[----:B------:R-:W-:Y:S01]  /*5cd0*/  IMAD.IADD R113, R223, 0x1, -R109 ;  /* 0x00000001df717824 */ /* 0x000fe200078e0a6d */
[C---:B------:R-:W-:Y:S01]  /*5ce0*/  ISETP.LT.OR P1, PT, R117.reuse, R228, P1 ;  /* 0x000000e47500720c */ /* 0x040fe20000f21670 */
[C---:B------:R-:W-:Y:S01]  /*5cf0*/  HMMA.16816.F32 R16, R20.reuse, R52, RZ ;  /* 0x000000341410723c */ /* 0x040fe200000018ff */
[C---:B------:R-:W-:Y:S01]  /*5d00*/  ISETP.LT.OR P0, PT, R117.reuse, R225, P0 ;  /* 0x000000e17500720c */ /* 0x040fe20000701670 */
[----:B------:R-:W-:Y:S01]  /*5d10*/  FFMA.FTZ R60, R110, -UR17, R60 ;  /* 0x800000116e3c7c23 */ /* 0x000fe2000801003c */
[----:B------:R-:W-:Y:S01]  /*5d20*/  ISETP.LT.OR P4, PT, R117, R222, P4 ;  /* 0x000000de7500720c */ /* 0x000fe20002781670 */
[----:B------:R-:W-:Y:S01]  /*5d30*/  IMAD.MOV.U32 R117, RZ, RZ, R129 ;  /* 0x000000ffff757224 */ /* 0x000fe200078e0081 */
[----:B------:R-:W-:Y:S01]  /*5d40*/  IABS R64, R64 ;  /* 0x0000004000407213 */ /* 0x000fe20000000000 */
[----:B--2---:R-:W-:Y:S01]  /*5d50*/  FFMA.FTZ R70, R122, -UR17, R70 ;  /* 0x800000117a467c23 */ /* 0x004fe20008010046 */
[----:B------:R-:W-:Y:S01]  /*5d60*/  IABS R120, R120 ;  /* 0x0000007800787213 */ /* 0x000fe20000000000 */
[C---:B------:R-:W-:Y:S01]  /*5d70*/  IMAD.IADD R52, R229.reuse, 0x1, -R111 ;  /* 0x00000001e5347824 */ /* 0x040fe200078e0a6f */
[----:B------:R-:W-:Y:S01]  /*5d80*/  HMMA.16816.F32 R48, R20, R36, RZ ;  /* 0x000000241430723c */ /* 0x000fe200000018ff */
[----:B------:R-:W1:Y:S01]  /*5d90*/  I2F R117, R117 ;  /* 0x0000007500757306 */ /* 0x000e620000201400 */
[----:B------:R-:W-:Y:S01]  /*5da0*/  IMAD.IADD R122, R229, 0x1, -R109 ;  /* 0x00000001e57a7824 */ /* 0x000fe200078e0a6d */
[----:B------:R-:W-:Y:S01]  /*5db0*/  FSEL R152, R70, -INF , !P2 ;  /* 0xff80000046987808 */ /* 0x000fe20005000000 */
[----:B------:R-:W-:Y:S01]  /*5dc0*/  IMAD.IADD R70, R223, 0x1, -R111 ;  /* 0x00000001df467824 */ /* 0x000fe200078e0a6f */
[----:B------:R-:W-:-:S02]  /*5dd0*/  IABS R52, R52 ;  /* 0x0000003400347213 */ /* 0x000fc40000000000 */
[----:B------:R-:W-:Y:S01]  /*5de0*/  IABS R122, R122 ;  /* 0x0000007a007a7213 */ /* 0x000fe20000000000 */
[----:B------:R-:W-:Y:S01]  /*5df0*/  HMMA.16816.F32 R36, R20, R38, RZ ;  /* 0x000000261424723c */ /* 0x000fe200000018ff */
[----:B------:R2:W3:Y:S01]  /*5e00*/  I2F R69, R52 ;  /* 0x0000003400457306 */ /* 0x0004e20000201400 */
[----:B------:R-:W-:Y:S02]  /*5e10*/  IABS R70, R70 ;  /* 0x0000004600467213 */ /* 0x000fe40000000000 */
[----:B------:R-:W-:Y:S02]  /*5e20*/  IABS R113, R113 ;  /* 0x0000007100717213 */ /* 0x000fe40000000000 */
[----:B------:R-:W-:Y:S02]  /*5e30*/  ISETP.GE.AND P2, PT, R111, R230, PT ;  /* 0x000000e66f00720c */ /* 0x000fe40003f46270 */
[----:B------:R-:W-:Y:S01]  /*5e40*/  HMMA.16816.F32 R8, R8, R54, RZ ;  /* 0x000000360808723c */ /* 0x000fe200000018ff */
[----:B------:R-:W4:Y:S01]  /*5e50*/  I2F R75, R122 ;  /* 0x0000007a004b7306 */ /* 0x000f220000201400 */
[----:B-1----:R-:W-:Y:S01]  /*5e60*/  FFMA.FTZ R117, R117, -UR17, R67 ;  /* 0x8000001175757c23 */ /* 0x002fe20008010043 */
[----:B------:R-:W-:-:S02]  /*5e70*/  FSEL R187, R125, -INF , !P6 ;  /* 0xff8000007dbb7808 */ /* 0x000fc40007000000 */
[C---:B------:R-:W-:Y:S02]  /*5e80*/  ISETP.GE.AND P6, PT, R111.reuse, R227, PT ;  /* 0x000000e36f00720c */ /* 0x040fe40003fc6270 */
[----:B------:R-:W-:Y:S01]  /*5e90*/  ISETP.LT.OR P2, PT, R111, R231, P2 ;  /* 0x000000e76f00720c */ /* 0x000fe20001741670 */
[----:B------:R-:W-:Y:S01]  /*5ea0*/  HMMA.16816.F32 R20, R20, R54, RZ ;  /* 0x000000361414723c */ /* 0x000fe200000018ff */
[----:B--2---:R-:W1:Y:S01]  /*5eb0*/  LDSM.16.M88.4 R52, [R213+0x1800] ;  /* 0x00180000d534783b */ /* 0x004e620000000200 */
[----:B------:R-:W2:Y:S01]  /*5ec0*/  I2F R64, R64 ;  /* 0x0000004000407306 */ /* 0x000ea20000201400 */
[----:B---3--:R-:W-:Y:S01]  /*5ed0*/  FFMA.FTZ R62, R69, -UR17, R62 ;  /* 0x80000011453e7c23 */ /* 0x008fe2000801003e */
[----:B------:R-:W-:Y:S01]  /*5ee0*/  FSEL R188, R126, -INF , !P5 ;  /* 0xff8000007ebc7808 */ /* 0x000fe20006800000 */
[----:B------:R-:W-:Y:S01]  /*5ef0*/  FFMA.FTZ R69, R102, -UR17, R61 ;  /* 0x8000001166457c23 */ /* 0x000fe2000801003d */
[----:B------:R-:W-:Y:S02]  /*5f00*/  ISETP.LT.OR P6, PT, R111, R228, P6 ;  /* 0x000000e46f00720c */ /* 0x000fe400037c1670 */
[----:B------:R-:W-:Y:S01]  /*5f10*/  IADD3 R71, R101, 0x60, RZ ;  /* 0x0000006065477810 */ /* 0x000fe20007ffe0ff */
[----:B----4-:R-:W-:Y:S01]  /*5f20*/  FFMA.FTZ R63, R75, -UR17, R63 ;  /* 0x800000114b3f7c23 */ /* 0x010fe2000801003f */
[----:B------:R-:W3:Y:S01]  /*5f30*/  I2F R70, R70 ;  /* 0x0000004600467306 */ /* 0x000ee20000201400 */
[----:B------:R-:W-:-:S02]  /*5f40*/  ISETP.GE.AND P5, PT, R111, R224, PT ;  /* 0x000000e06f00720c */ /* 0x000fc40003fa6270 */
[----:B------:R-:W-:Y:S02]  /*5f50*/  FSEL R191, R65, -INF , !P0 ;  /* 0xff80000041bf7808 */ /* 0x000fe40004000000 */
[----:B------:R-:W-:Y:S02]  /*5f60*/  FSEL R66, R66, -INF , !P3 ;  /* 0xff80000042427808 */ /* 0x000fe40005800000 */
[----:B------:R-:W-:Y:S01]  /*5f70*/  FSEL R65, R60, -INF , !P2 ;  /* 0xff8000003c417808 */ /* 0x000fe20005000000 */
[----:B------:R-:W4:Y:S01]  /*5f80*/  I2F R67, R120 ;  /* 0x0000007800437306 */ /* 0x000f220000201400 */
[----:B------:R-:W-:Y:S01]  /*5f90*/  ISETP.GE.AND P3, PT, R111, R219, PT ;  /* 0x000000db6f00720c */ /* 0x000fe20003f66270 */
[----:B--2---:R-:W-:Y:S01]  /*5fa0*/  FFMA.FTZ R28, R64, -UR17, R28 ;  /* 0x80000011401c7c23 */ /* 0x004fe2000801001c */
[----:B------:R-:W-:Y:S02]  /*5fb0*/  IADD3 R60, R101, 0x61, RZ ;  /* 0x00000061653c7810 */ /* 0x000fe40007ffe0ff */
[----:B------:R-:W-:Y:S01]  /*5fc0*/  FSEL R75, R62, -INF , !P6 ;  /* 0xff8000003e4b7808 */ /* 0x000fe20007000000 */
[----:B------:R-:W-:Y:S01]  /*5fd0*/  IMAD.IADD R62, R226, 0x1, -R71 ;  /* 0x00000001e23e7824 */ /* 0x000fe200078e0a47 */
[----:B------:R-:W-:Y:S01]  /*5fe0*/  ISETP.LT.OR P5, PT, R111, R225, P5 ;  /* 0x000000e16f00720c */ /* 0x000fe20002fa1670 */
[----:B------:R-:W2:Y:S01]  /*5ff0*/  I2F R110, R113 ;  /* 0x00000071006e7306 */ /* 0x000ea20000201400 */
[----:B------:R-:W-:Y:S01]  /*6000*/  ISETP.GE.AND P0, PT, R109, R227, PT ;  /* 0x000000e36d00720c */ /* 0x000fe20003f06270 */
[----:B---3--:R-:W-:Y:S01]  /*6010*/  FFMA.FTZ R30, R70, -UR17, R30 ;  /* 0x80000011461e7c23 */ /* 0x008fe2000801001e */
[----:B------:R-:W-:-:S02]  /*6020*/  FSEL R186, R117, -INF , !P4 ;  /* 0xff80000075ba7808 */ /* 0x000fc40006000000 */
[----:B------:R-:W-:Y:S01]  /*6030*/  ISETP.LT.OR P3, PT, R111, R222, P3 ;  /* 0x000000de6f00720c */ /* 0x000fe20001f61670 */
[----:B------:R-:W-:Y:S01]  /*6040*/  IMAD.IADD R111, R232, 0x1, -R71 ;  /* 0x00000001e86f7824 */ /* 0x000fe200078e0a47 */
[----:B------:R-:W-:Y:S01]  /*6050*/  ISETP.GE.AND P4, PT, R109, R224, PT ;  /* 0x000000e06d00720c */ /* 0x000fe20003f86270 */
[----:B----4-:R-:W-:Y:S01]  /*6060*/  FFMA.FTZ R29, R67, -UR17, R29 ;  /* 0x80000011431d7c23 */ /* 0x010fe2000801001d */
[C---:B------:R-:W-:Y:S01]  /*6070*/  ISETP.GE.AND P2, PT, R109.reuse, R219, PT ;  /* 0x000000db6d00720c */ /* 0x040fe20003f46270 */
[----:B------:R-:W-:Y:S01]  /*6080*/  IMAD.IADD R67, R226, 0x1, -R60 ;  /* 0x00000001e2437824 */ /* 0x000fe200078e0a3c */
[----:B------:R-:W-:Y:S02]  /*6090*/  FSEL R190, R28, -INF , !P5 ;  /* 0xff8000001cbe7808 */ /* 0x000fe40006800000 */
[----:B------:R-:W-:Y:S01]  /*60a0*/  ISETP.LT.OR P0, PT, R109, R228, P0 ;  /* 0x000000e46d00720c */ /* 0x000fe20000701670 */
[----:B-1----:R-:W-:Y:S01]  /*60b0*/  HMMA.16816.F32 R48, R24, R52, R48 ;  /* 0x000000341830723c */ /* 0x002fe20000001830 */
[----:B--2---:R-:W-:Y:S01]  /*60c0*/  FFMA.FTZ R31, R110, -UR17, R31 ;  /* 0x800000116e1f7c23 */ /* 0x004fe2000801001f */
[----:B------:R-:W-:Y:S01]  /*60d0*/  IABS R28, R62 ;  /* 0x0000003e001c7213 */ /* 0x000fe20000000000 */
[----:B------:R-:W-:Y:S01]  /*60e0*/  IMAD.IADD R62, R223, 0x1, -R71 ;  /* 0x00000001df3e7824 */ /* 0x000fe200078e0a47 */
[----:B------:R-:W-:-:S02]  /*60f0*/  ISETP.LT.OR P4, PT, R109, R225, P4 ;  /* 0x000000e16d00720c */ /* 0x000fc40002781670 */
[----:B------:R-:W-:Y:S02]  /*6100*/  ISETP.LT.OR P2, PT, R109, R222, P2 ;  /* 0x000000de6d00720c */ /* 0x000fe40001741670 */
[----:B------:R-:W-:Y:S01]  /*6110*/  HMMA.16816.F32 R44, R12, R52, R44 ;  /* 0x000000340c2c723c */ /* 0x000fe2000000182c */
[----:B------:R-:W-:Y:S02]  /*6120*/  IABS R111, R111 ;  /* 0x0000006f006f7213 */ /* 0x000fe40000000000 */
[----:B------:R-:W-:Y:S02]  /*6130*/  FSEL R192, R63, -INF , !P0 ;  /* 0xff8000003fc07808 */ /* 0x000fe40004000000 */
[----:B------:R-:W-:Y:S01]  /*6140*/  FSEL R184, R30, -INF , !P3 ;  /* 0xff8000001eb87808 */ /* 0x000fe20005800000 */
[----:B------:R1:W2:Y:S01]  /*6150*/  I2F R63, R28 ;  /* 0x0000001c003f7306 */ /* 0x0002a20000201400 */
[----:B------:R-:W-:Y:S01]  /*6160*/  IMAD.IADD R53, R232, 0x1, -R60 ;  /* 0x00000001e8357824 */ /* 0x000fe200078e0a3c */
[----:B------:R-:W-:Y:S01]  /*6170*/  FSEL R189, R29, -INF , !P4 ;  /* 0xff8000001dbd7808 */ /* 0x000fe20006000000 */
[----:B------:R-:W-:Y:S01]  /*6180*/  HMMA.16816.F32 R36, R24, R54, R36 ;  /* 0x000000361824723c */ /* 0x000fe20000001824 */
[----:B------:R-:W-:-:S02]  /*6190*/  FSEL R182, R31, -INF , !P2 ;  /* 0xff8000001fb67808 */ /* 0x000fc40005000000 */
[----:B------:R-:W-:Y:S02]  /*61a0*/  IABS R53, R53 ;  /* 0x0000003500357213 */ /* 0x000fe40000000000 */
[----:B------:R-:W3:Y:S01]  /*61b0*/  I2F R156, R111 ;  /* 0x0000006f009c7306 */ /* 0x000ee20000201400 */
[----:B------:R-:W-:Y:S02]  /*61c0*/  IABS R62, R62 ;  /* 0x0000003e003e7213 */ /* 0x000fe40000000000 */
[----:B------:R-:W-:Y:S01]  /*61d0*/  IMAD.MOV.U32 R61, RZ, RZ, R53 ;  /* 0x000000ffff3d7224 */ /* 0x000fe200078e0035 */
[-C--:B------:R-:W-:Y:S01]  /*61e0*/  ISETP.GE.AND P6, PT, R71, R230.reuse, PT ;  /* 0x000000e64700720c */ /* 0x080fe20003fc6270 */
[----:B------:R-:W-:Y:S01]  /*61f0*/  IMAD.IADD R53, R229, 0x1, -R71 ;  /* 0x00000001e5357824 */ /* 0x000fe200078e0a47 */
[----:B------:R-:W-:Y:S01]  /*6200*/  IADD3 R52, R101, 0x68, RZ ;  /* 0x0000006865347810 */ /* 0x000fe20007ffe0ff */
[----:B------:R-:W-:Y:S01]  /*6210*/  HMMA.16816.F32 R32, R12, R54, R32 ;  /* 0x000000360c20723c */ /* 0x000fe20000001820 */
[----:B-1----:R-:W1:Y:S01]  /*6220*/  LDSM.16.M88.4 R28, [R213+0x1c00] ;  /* 0x001c0000d51c783b */ /* 0x002e620000000200 */
[----:B------:R-:W4:Y:S01]  /*6230*/  I2F R62, R62 ;  /* 0x0000003e003e7306 */ /* 0x000f220000201400 */
[----:B------:R-:W-:Y:S01]  /*6240*/  IABS R53, R53 ;  /* 0x0000003500357213 */ /* 0x000fe20000000000 */
[----:B--2---:R-:W-:Y:S01]  /*6250*/  FFMA.FTZ R44, R63, -UR17, R44 ;  /* 0x800000113f2c7c23 */ /* 0x004fe2000801002c */
[----:B------:R-:W-:Y:S01]  /*6260*/  ISETP.LT.OR P6, PT, R71, R231, P6 ;  /* 0x000000e74700720c */ /* 0x000fe200037c1670 */
[----:B------:R-:W-:Y:S01]  /*6270*/  IMAD.IADD R63, R223, 0x1, -R52 ;  /* 0x00000001df3f7824 */ /* 0x000fe200078e0a34 */
[----:B------:R-:W-:Y:S01]  /*6280*/  ISETP.GE.AND P0, PT, R60, R230, PT ;  /* 0x000000e63c00720c */ /* 0x000fe20003f06270 */
[----:B------:R-:W-:-:S04]  /*6290*/  DEPBAR.LE SB0, 0x0 ;  /* 0x000080000000791a */ /* 0x000fc80000000000 */
[----:B------:R2:W5:Y:S01]  /*62a0*/  I2F R64, R53 ;  /* 0x0000003500407306 */ /* 0x0005620000201400 */
[----:B---3--:R-:W-:Y:S01]  /*62b0*/  FFMA.FTZ R156, R156, -UR17, R48 ;  /* 0x800000119c9c7c23 */ /* 0x008fe20008010030 */
[----:B------:R-:W-:Y:S01]  /*62c0*/  ISETP.GE.AND P4, PT, R60, R227, PT ;  /* 0x000000e33c00720c */ /* 0x000fe20003f86270 */
[----:B------:R-:W-:Y:S01]  /*62d0*/  IMAD.IADD R48, R232, 0x1, -R52 ;  /* 0x00000001e8307824 */ /* 0x000fe200078e0a34 */
[----:B------:R-:W-:Y:S02]  /*62e0*/  ISETP.GE.AND P2, PT, R60, R224, PT ;  /* 0x000000e03c00720c */ /* 0x000fe40003f46270 */
[----:B------:R-:W-:Y:S01]  /*62f0*/  FSEL R156, R156, -INF , !P6 ;  /* 0xff8000009c9c7808 */ /* 0x000fe20007000000 */
[----:B----4-:R-:W-:Y:S01]  /*6300*/  FFMA.FTZ R171, R62, -UR17, R46 ;  /* 0x800000113eab7c23 */ /* 0x010fe2000801002e */
[----:B------:R-:W3:Y:S01]  /*6310*/  I2F R61, R61 ;  /* 0x0000003d003d7306 */ /* 0x000ee20000201400 */
[----:B------:R-:W-:Y:S01]  /*6320*/  ISETP.GE.AND P6, PT, R60, R219, PT ;  /* 0x000000db3c00720c */ /* 0x000fe20003fc6270 */
[----:B------:R-:W-:Y:S01]  /*6330*/  IMAD.IADD R46, R229, 0x1, -R52 ;  /* 0x00000001e52e7824 */ /* 0x000fe200078e0a34 */
[----:B------:R-:W-:-:S02]  /*6340*/  IABS R48, R48 ;  /* 0x0000003000307213 */ /* 0x000fc40000000000 */
[----:B------:R-:W-:Y:S02]  /*6350*/  IABS R67, R67 ;  /* 0x0000004300437213 */ /* 0x000fe40000000000 */
[C---:B------:R-:W-:Y:S01]  /*6360*/  ISETP.LT.OR P0, PT, R60.reuse, R231, P0 ;  /* 0x000000e73c00720c */ /* 0x040fe20000701670 */
[----:B--2---:R-:W-:Y:S01]  /*6370*/  IMAD.IADD R53, R229, 0x1, -R60 ;  /* 0x00000001e5357824 */ /* 0x004fe200078e0a3c */
[----:B------:R-:W-:Y:S01]  /*6380*/  ISETP.LT.OR P4, PT, R60, R228, P4 ;  /* 0x000000e43c00720c */ /* 0x000fe20002781670 */
[----:B-----5:R-:W-:Y:S01]  /*6390*/  FFMA.FTZ R64, R64, -UR17, R50 ;  /* 0x8000001140407c23 */ /* 0x020fe20008010032 */
[C---:B------:R-:W-:Y:S01]  /*63a0*/  ISETP.LT.OR P2, PT, R60.reuse, R225, P2 ;  /* 0x000000e13c00720c */ /* 0x040fe20001741670 */
[----:B------:R-:W2:Y:S01]  /*63b0*/  I2F R50, R67 ;  /* 0x0000004300327306 */ /* 0x000ea20000201400 */
[----:B------:R-:W-:Y:S01]  /*63c0*/  ISETP.LT.OR P6, PT, R60, R222, P6 ;  /* 0x000000de3c00720c */ /* 0x000fe200037c1670 */
[----:B------:R-:W-:Y:S01]  /*63d0*/  IMAD.IADD R60, R223, 0x1, -R60 ;  /* 0x00000001df3c7824 */ /* 0x000fe200078e0a3c */
[----:B------:R-:W-:Y:S01]  /*63e0*/  IABS R53, R53 ;  /* 0x0000003500357213 */ /* 0x000fe20000000000 */
[----:B---3--:R-:W-:Y:S01]  /*63f0*/  FFMA.FTZ R62, R61, -UR17, R49 ;  /* 0x800000113d3e7c23 */ /* 0x008fe20008010031 */
[----:B------:R-:W-:-:S02]  /*6400*/  IABS R61, R46 ;  /* 0x0000002e003d7213 */ /* 0x000fc40000000000 */
[----:B------:R-:W-:Y:S01]  /*6410*/  IABS R60, R60 ;  /* 0x0000003c003c7213 */ /* 0x000fe20000000000 */
[----:B------:R-:W3:Y:S01]  /*6420*/  I2F R48, R48 ;  /* 0x0000003000307306 */ /* 0x000ee20000201400 */
[C---:B------:R-:W-:Y:S01]  /*6430*/  IADD3 R46, R101.reuse, 0x70, RZ ;  /* 0x00000070652e7810 */ /* 0x040fe20007ffe0ff */
[-C--:B-1----:R-:W-:Y:S01]  /*6440*/  HMMA.16816.F32 R16, R24, R28.reuse, R16 ;  /* 0x0000001c1810723c */ /* 0x082fe20000001810 */
[----:B------:R-:W-:Y:S01]  /*6450*/  IADD3 R49, R101, 0x69, RZ ;  /* 0x0000006965317810 */ /* 0x000fe20007ffe0ff */
[----:B------:R-:W-:Y:S01]  /*6460*/  IMAD.MOV.U32 R55, RZ, RZ, R60 ;  /* 0x000000ffff377224 */ /* 0x000fe200078e003c */
[----:B------:R-:W-:Y:S01]  /*6470*/  FSEL R74, R74, -INF , !P1 ;  /* 0xff8000004a4a7808 */ /* 0x000fe20004800000 */
[----:B------:R-:W-:Y:S01]  /*6480*/  IMAD.IADD R60, R226, 0x1, -R52 ;  /* 0x00000001e23c7824 */ /* 0x000fe200078e0a34 */
[----:B------:R-:W-:Y:S01]  /*6490*/  ISETP.GE.AND P1, PT, R109, R230, PT ;  /* 0x000000e66d00720c */ /* 0x000fe20003f26270 */
[----:B------:R-:W1:Y:S01]  /*64a0*/  I2F R53, R53 ;  /* 0x0000003500357306 */ /* 0x000e620000201400 */
[----:B--2---:R-:W-:Y:S01]  /*64b0*/  FFMA.FTZ R50, R50, -UR17, R45 ;  /* 0x8000001132327c23 */ /* 0x004fe2000801002d */
[----:B------:R-:W-:Y:S01]  /*64c0*/  HMMA.16816.F32 R40, R12, R28, R40 ;  /* 0x0000001c0c28723c */ /* 0x000fe20000001828 */
[C---:B------:R-:W-:Y:S01]  /*64d0*/  ISETP.GE.AND P5, PT, R71.reuse, R227, PT ;  /* 0x000000e34700720c */ /* 0x040fe20003fa6270 */
[----:B------:R-:W-:Y:S01]  /*64e0*/  IMAD.IADD R54, R232, 0x1, -R49 ;  /* 0x00000001e8367824 */ /* 0x000fe200078e0a31 */
[----:B------:R-:W-:-:S02]  /*64f0*/  ISETP.GE.AND P3, PT, R71, R224, PT ;  /* 0x000000e04700720c */ /* 0x000fc40003f66270 */
[----:B------:R-:W-:Y:S01]  /*6500*/  ISETP.LT.OR P1, PT, R109, R231, P1 ;  /* 0x000000e76d00720c */ /* 0x000fe20000f21670 */
[----:B------:R-:W2:Y:S01]  /*6510*/  I2F R55, R55 ;  /* 0x0000003700377306 */ /* 0x000ea20000201400 */
[----:B------:R-:W-:Y:S01]  /*6520*/  IMAD.IADD R28, R232, 0x1, -R46 ;  /* 0x00000001e81c7824 */ /* 0x000fe200078e0a2e */
[C---:B------:R-:W-:Y:S01]  /*6530*/  ISETP.LT.OR P5, PT, R71.reuse, R228, P5 ;  /* 0x000000e44700720c */ /* 0x040fe20002fa1670 */
[-C--:B------:R-:W-:Y:S01]  /*6540*/  HMMA.16816.F32 R20, R24, R30.reuse, R20 ;  /* 0x0000001e1814723c */ /* 0x080fe20000001814 */
[----:B------:R-:W-:Y:S02]  /*6550*/  ISETP.LT.OR P3, PT, R71, R225, P3 ;  /* 0x000000e14700720c */ /* 0x000fe40001f61670 */
[----:B------:R-:W-:Y:S01]  /*6560*/  IABS R45, R28 ;  /* 0x0000001c002d7213 */ /* 0x000fe20000000000 */
[----:B---3--:R-:W-:Y:S01]  /*6570*/  FFMA.FTZ R28, R48, -UR17, R36 ;  /* 0x80000011301c7c23 */ /* 0x008fe20008010024 */
[----:B------:R-:W-:Y:S01]  /*6580*/  FSEL R69, R69, -INF , !P1 ;  /* 0xff80000045457808 */ /* 0x000fe20004800000 */
[----:B------:R-:W-:Y:S01]  /*6590*/  IMAD.IADD R36, R229, 0x1, -R49 ;  /* 0x00000001e5247824 */ /* 0x000fe200078e0a31 */
[----:B------:R-:W-:Y:S01]  /*65a0*/  ISETP.GE.AND P1, PT, R71, R219, PT ;  /* 0x000000db4700720c */ /* 0x000fe20003f26270 */
[----:B-1----:R-:W-:Y:S01]  /*65b0*/  FFMA.FTZ R51, R53, -UR17, R51 ;  /* 0x8000001135337c23 */ /* 0x002fe20008010033 */
[----:B------:R-:W-:Y:S01]  /*65c0*/  FSEL R167, R64, -INF , !P5 ;  /* 0xff80000040a77808 */ /* 0x000fe20006800000 */
[----:B------:R-:W1:Y:S01]  /*65d0*/  I2F R61, R61 ;  /* 0x0000003d003d7306 */ /* 0x000e620000201400 */
[----:B------:R-:W-:Y:S01]  /*65e0*/  IABS R36, R36 ;  /* 0x0000002400247213 */ /* 0x000fe20000000000 */
[----:B------:R-:W-:Y:S01]  /*65f0*/  HMMA.16816.F32 R8, R12, R30, R8 ;  /* 0x0000001e0c08723c */ /* 0x000fe20000001808 */
[----:B------:R-:W-:Y:S01]  /*6600*/  ISETP.GE.AND P5, PT, R52, R230, PT ;  /* 0x000000e63400720c */ /* 0x000fe20003fa6270 */
[----:B--2---:R-:W-:Y:S01]  /*6610*/  FFMA.FTZ R55, R55, -UR17, R47 ;  /* 0x8000001137377c23 */ /* 0x004fe2000801002f */
[----:B------:R-:W-:Y:S01]  /*6620*/  FSEL R179, R44, -INF , !P3 ;  /* 0xff8000002cb37808 */ /* 0x000fe20005800000 */
[----:B------:R-:W-:Y:S01]  /*6630*/  IMAD.MOV.U32 R48, RZ, RZ, R36 ;  /* 0x000000ffff307224 */ /* 0x000fe200078e0024 */
[----:B------:R-:W-:Y:S01]  /*6640*/  IABS R44, R63 ;  /* 0x0000003f002c7213 */ /* 0x000fe20000000000 */
[----:B------:R-:W2:Y:S01]  /*6650*/  I2F R47, R45 ;  /* 0x0000002d002f7306 */ /* 0x000ea20000201400 */
[----:B------:R-:W-:-:S02]  /*6660*/  ISETP.LT.OR P1, PT, R71, R222, P1 ;  /* 0x000000de4700720c */ /* 0x000fc40000f21670 */
[----:B------:R-:W-:Y:S01]  /*6670*/  ISETP.LT.OR P5, PT, R52, R231, P5 ;  /* 0x000000e73400720c */ /* 0x000fe20002fa1670 */
[----:B------:R-:W-:Y:S01]  /*6680*/  IMAD.MOV.U32 R63, RZ, RZ, R44 ;  /* 0x000000ffff3f7224 */ /* 0x000fe200078e002c */
[----:B------:R-:W-:Y:S02]  /*6690*/  FSEL R171, R171, -INF , !P1 ;  /* 0xff800000abab7808 */ /* 0x000fe40004800000 */
[----:B------:R-:W-:Y:S01]  /*66a0*/  FSEL R44, R62, -INF , !P0 ;  /* 0xff8000003e2c7808 */ /* 0x000fe20004000000 */
[----:B------:R-:W3:Y:S01]  /*66b0*/  I2F R48, R48 ;  /* 0x0000003000307306 */ /* 0x000ee20000201400 */
[C---:B------:R-:W-:Y:S01]  /*66c0*/  ISETP.GE.AND P3, PT, R52.reuse, R227, PT ;  /* 0x000000e33400720c */ /* 0x040fe20003f66270 */
[----:B-1----:R-:W-:Y:S01]  /*66d0*/  FFMA.FTZ R61, R61, -UR17, R38 ;  /* 0x800000113d3d7c23 */ /* 0x002fe20008010026 */
[C---:B------:R-:W-:Y:S02]  /*66e0*/  ISETP.GE.AND P1, PT, R52.reuse, R224, PT ;  /* 0x000000e03400720c */ /* 0x040fe40003f26270 */
[----:B------:R-:W-:-:S02]  /*66f0*/  ISETP.GE.AND P0, PT, R52, R219, PT ;  /* 0x000000db3400720c */ /* 0x000fc40003f06270 */
[----:B------:R-:W-:Y:S01]  /*6700*/  FSEL R185, R51, -INF , !P4 ;  /* 0xff80000033b97808 */ /* 0x000fe20006000000 */
[----:B------:R-:W1:Y:S01]  /*6710*/  I2F R62, R63 ;  /* 0x0000003f003e7306 */ /* 0x000e620000201400 */
[----:B------:R-:W-:Y:S01]  /*6720*/  FSEL R176, R50, -INF , !P2 ;  /* 0xff80000032b07808 */ /* 0x000fe20005000000 */
[----:B--2---:R-:W-:Y:S01]  /*6730*/  FFMA.FTZ R16, R47, -UR17, R16 ;  /* 0x800000112f107c23 */ /* 0x004fe20008010010 */
[----:B------:R-:W-:Y:S02]  /*6740*/  FSEL R168, R55, -INF , !P6 ;  /* 0xff80000037a87808 */ /* 0x000fe40007000000 */
[----:B------:R-:W-:Y:S02]  /*6750*/  FSEL R28, R28, -INF , !P5 ;  /* 0xff8000001c1c7808 */ /* 0x000fe40006800000 */
[C---:B------:R-:W-:Y:S01]  /*6760*/  ISETP.GE.AND P4, PT, R49.reuse, R230, PT ;  /* 0x000000e63100720c */ /* 0x040fe20003f86270 */
[----:B---3--:R-:W-:Y:S01]  /*6770*/  FFMA.FTZ R39, R48, -UR17, R39 ;  /* 0x8000001130277c23 */ /* 0x008fe20008010027 */
[----:B------:R-:W-:-:S02]  /*6780*/  ISETP.GE.AND P2, PT, R49, R227, PT ;  /* 0x000000e33100720c */ /* 0x000fc40003f46270 */
[C---:B------:R-:W-:Y:S02]  /*6790*/  ISETP.GE.AND P6, PT, R49.reuse, R224, PT ;  /* 0x000000e03100720c */ /* 0x040fe40003fc6270 */
[C---:B------:R-:W-:Y:S02]  /*67a0*/  ISETP.GE.AND P5, PT, R49.reuse, R219, PT ;  /* 0x000000db3100720c */ /* 0x040fe40003fa6270 */
[----:B------:R-:W-:Y:S01]  /*67b0*/  IABS R54, R54 ;  /* 0x0000003600367213 */ /* 0x000fe20000000000 */
[----:B-1----:R-:W-:Y:S01]  /*67c0*/  FFMA.FTZ R62, R62, -UR17, R34 ;  /* 0x800000113e3e7c23 */ /* 0x002fe20008010022 */
[C---:B------:R-:W-:Y:S02]  /*67d0*/  ISETP.LT.OR P3, PT, R52.reuse, R228, P3 ;  /* 0x000000e43400720c */ /* 0x040fe40001f61670 */
[C---:B------:R-:W-:Y:S01]  /*67e0*/  ISETP.LT.OR P1, PT, R52.reuse, R225, P1 ;  /* 0x000000e13400720c */ /* 0x040fe20000f21670 */
[----:B------:R-:W-:Y:S01]  /*67f0*/  IMAD.MOV.U32 R29, RZ, RZ, R54 ;  /* 0x000000ffff1d7224 */ /* 0x000fe200078e0036 */
[----:B------:R-:W-:Y:S01]  /*6800*/  ISETP.LT.OR P0, PT, R52, R222, P0 ;  /* 0x000000de3400720c */ /* 0x000fe20000701670 */
[----:B------:R-:W-:Y:S01]  /*6810*/  IMAD.IADD R52, R226, 0x1, -R49 ;  /* 0x00000001e2347824 */ /* 0x000fe200078e0a31 */
[----:B------:R-:W-:-:S02]  /*6820*/  ISETP.LT.OR P4, PT, R49, R231, P4 ;  /* 0x000000e73100720c */ /* 0x000fc40002781670 */
[C---:B------:R-:W-:Y:S01]  /*6830*/  ISETP.LT.OR P2, PT, R49.reuse, R228, P2 ;  /* 0x000000e43100720c */ /* 0x040fe20001741670 */
[----:B------:R-:W1:Y:S01]  /*6840*/  I2F R29, R29 ;  /* 0x0000001d001d7306 */ /* 0x000e620000201400 */
[C---:B------:R-:W-:Y:S02]  /*6850*/  ISETP.LT.OR P6, PT, R49.reuse, R225, P6 ;  /* 0x000000e13100720c */ /* 0x040fe400037c1670 */
[----:B------:R-:W-:Y:S01]  /*6860*/  ISETP.LT.OR P5, PT, R49, R222, P5 ;  /* 0x000000de3100720c */ /* 0x000fe20002fa1670 */
[----:B------:R-:W-:Y:S01]  /*6870*/  IMAD.IADD R49, R223, 0x1, -R49 ;  /* 0x00000001df317824 */ /* 0x000fe200078e0a31 */
[----:B------:R-:W-:Y:S02]  /*6880*/  IABS R52, R52 ;  /* 0x0000003400347213 */ /* 0x000fe40000000000 */
[----:B------:R-:W-:Y:S02]  /*6890*/  IABS R60, R60 ;  /* 0x0000003c003c7213 */ /* 0x000fe40000000000 */
[----:B------:R-:W-:Y:S01]  /*68a0*/  IABS R49, R49 ;  /* 0x0000003100317213 */ /* 0x000fe20000000000 */
[----:B------:R-:W-:Y:S01]  /*68b0*/  IMAD.MOV.U32 R51, RZ, RZ, R52 ;  /* 0x000000ffff337224 */ /* 0x000fe200078e0034 */
[----:B------:R-:W-:-:S02]  /*68c0*/  IADD3 R45, R101, 0x71, RZ ;  /* 0x00000071652d7810 */ /* 0x000fc40007ffe0ff */
[----:B------:R-:W2:Y:S01]  /*68d0*/  I2F R60, R60 ;  /* 0x0000003c003c7306 */ /* 0x000ea20000201400 */
[----:B------:R-:W-:Y:S01]  /*68e0*/  IMAD.MOV.U32 R48, RZ, RZ, R49 ;  /* 0x000000ffff307224 */ /* 0x000fe200078e0031 */
[----:B------:R-:W-:Y:S01]  /*68f0*/  FSEL R130, R39, -INF , !P2 ;  /* 0xff80000027827808 */ /* 0x000fe20005000000 */
[--C-:B------:R-:W-:Y:S01]  /*6900*/  IMAD.IADD R49, R226, 0x1, -R46.reuse ;  /* 0x00000001e2317824 */ /* 0x100fe200078e0a2e */
[----:B------:R-:W-:Y:S01]  /*6910*/  IADD3 R36, R101, 0x78, RZ ;  /* 0x0000007865247810 */ /* 0x000fe20007ffe0ff */
[----:B-1----:R-:W-:Y:S01]  /*6920*/  FFMA.FTZ R29, R29, -UR17, R37 ;  /* 0x800000111d1d7c23 */ /* 0x002fe20008010025 */
[----:B------:R-:W-:Y:S01]  /*6930*/  IADD3 R101, R101, 0x79, RZ ;  /* 0x0000007965657810 */ /* 0x000fe20007ffe0ff */
[----:B------:R-:W-:Y:S01]  /*6940*/  IMAD.IADD R37, R229, 0x1, -R46 ;  /* 0x00000001e5257824 */ /* 0x000fe200078e0a2e */
[----:B------:R-:W1:Y:S01]  /*6950*/  I2F R48, R48 ;  /* 0x0000003000307306 */ /* 0x000e620000201400 */
[----:B------:R-:W-:Y:S01]  /*6960*/  IABS R49, R49 ;  /* 0x0000003100317213 */ /* 0x000fe20000000000 */
[----:B------:R-:W-:Y:S01]  /*6970*/  IMAD.IADD R39, R223, 0x1, -R45 ;  /* 0x00000001df277824 */ /* 0x000fe200078e0a2d */
[----:B------:R-:W-:Y:S01]  /*6980*/  FSEL R180, R61, -INF , !P3 ;  /* 0xff8000003db47808 */ /* 0x000fe20005800000 */
[--C-:B------:R-:W-:Y:S01]  /*6990*/  IMAD.IADD R34, R232, 0x1, -R36.reuse ;  /* 0x00000001e8227824 */ /* 0x100fe200078e0a24 */
[----:B------:R-:W-:Y:S01]  /*69a0*/  IABS R37, R37 ;  /* 0x0000002500257213 */ /* 0x000fe20000000000 */
[----:B------:R-:W-:Y:S01]  /*69b0*/  IMAD.IADD R24, R229, 0x1, -R36 ;  /* 0x00000001e5187824 */ /* 0x000fe200078e0a24 */
[----:B------:R-:W-:Y:S01]  /*69c0*/  IABS R39, R39 ;  /* 0x0000002700277213 */ /* 0x000fe20000000000 */
[----:B------:R-:W3:Y:S01]  /*69d0*/  I2F R51, R51 ;  /* 0x0000003300337306 */ /* 0x000ee20000201400 */
[----:B--2---:R-:W-:Y:S01]  /*69e0*/  FFMA.FTZ R32, R60, -UR17, R32 ;  /* 0x800000113c207c23 */ /* 0x004fe20008010020 */
[----:B------:R-:W-:Y:S01]  /*69f0*/  IABS R34, R34 ;  /* 0x0000002200227213 */ /* 0x000fe20000000000 */
[----:B------:R-:W-:Y:S01]  /*6a00*/  IMAD.IADD R12, R226, 0x1, -R101 ;  /* 0x00000001e20c7824 */ /* 0x000fe200078e0a65 */
[----:B------:R-:W-:Y:S01]  /*6a10*/  FSEL R166, R62, -INF , !P0 ;  /* 0xff8000003ea67808 */ /* 0x000fe20004000000 */
[----:B------:R-:W-:Y:S01]  /*6a20*/  IMAD.MOV.U32 R26, RZ, RZ, R39 ;  /* 0x000000ffff1a7224 */ /* 0x000fe200078e0027 */
[----:B------:R-:W-:Y:S01]  /*6a30*/  FSEL R175, R32, -INF , !P1 ;  /* 0xff80000020af7808 */ /* 0x000fe20004800000 */
[----:B------:R-:W-:Y:S01]  /*6a40*/  IMAD.IADD R38, R232, 0x1, -R45 ;  /* 0x00000001e8267824 */ /* 0x000fe200078e0a2d */
[----:B------:R2:W4:Y:S01]  /*6a50*/  I2F R47, R49 ;  /* 0x00000031002f7306 */ /* 0x0005220000201400 */
[----:B-1----:R-:W-:Y:S01]  /*6a60*/  FFMA.FTZ R35, R48, -UR17, R35 ;  /* 0x8000001130237c23 */ /* 0x002fe20008010023 */
[----:B------:R-:W-:Y:S01]  /*6a70*/  FSEL R29, R29, -INF , !P4 ;  /* 0xff8000001d1d7808 */ /* 0x000fe20006000000 */
[----:B------:R-:W-:Y:S01]  /*6a80*/  IMAD.IADD R48, R226, 0x1, -R45 ;  /* 0x00000001e2307824 */ /* 0x000fe200078e0a2d */
[C---:B------:R-:W-:Y:S01]  /*6a90*/  ISETP.GE.AND P3, PT, R46.reuse, R230, PT ;  /* 0x000000e62e00720c */ /* 0x040fe20003f66270 */
[----:B------:R-:W-:Y:S01]  /*6aa0*/  IMAD.IADD R14, R223, 0x1, -R101 ;  /* 0x00000001df0e7824 */ /* 0x000fe200078e0a65 */
[----:B------:R-:W-:Y:S01]  /*6ab0*/  FSEL R164, R35, -INF , !P5 ;  /* 0xff80000023a47808 */ /* 0x000fe20006800000 */
[----:B------:R-:W-:Y:S01]  /*6ac0*/  IMAD.IADD R25, R223, 0x1, -R36 ;  /* 0x00000001df197824 */ /* 0x000fe200078e0a24 */
[----:B------:R-:W1:Y:S01]  /*6ad0*/  I2F R37, R37 ;  /* 0x0000002500257306 */ /* 0x000e620000201400 */
[----:B---3--:R-:W-:Y:S01]  /*6ae0*/  FFMA.FTZ R33, R51, -UR17, R33 ;  /* 0x8000001133217c23 */ /* 0x008fe20008010021 */
[----:B------:R-:W-:Y:S01]  /*6af0*/  IABS R48, R48 ;  /* 0x0000003000307213 */ /* 0x000fe20000000000 */
[--C-:B------:R-:W-:Y:S01]  /*6b00*/  IMAD.IADD R27, R229, 0x1, -R101.reuse ;  /* 0x00000001e51b7824 */ /* 0x100fe200078e0a65 */
[----:B------:R-:W-:Y:S01]  /*6b10*/  ISETP.GE.AND P1, PT, R46, R227, PT ;  /* 0x000000e32e00720c */ /* 0x000fe20003f26270 */
[----:B------:R-:W-:Y:S01]  /*6b20*/  IMAD.IADD R50, R232, 0x1, -R101 ;  /* 0x00000001e8327824 */ /* 0x000fe200078e0a65 */
[----:B------:R-:W-:Y:S01]  /*6b30*/  FSEL R173, R33, -INF , !P6 ;  /* 0xff80000021ad7808 */ /* 0x000fe20007000000 */
[----:B------:R-:W-:Y:S01]  /*6b40*/  IMAD.MOV.U32 R35, RZ, RZ, R48 ;  /* 0x000000ffff237224 */ /* 0x000fe200078e0030 */
[C---:B------:R-:W-:Y:S01]  /*6b50*/  ISETP.GE.AND P0, PT, R46.reuse, R224, PT ;  /* 0x000000e02e00720c */ /* 0x040fe20003f06270 */
[----:B--2---:R-:W-:Y:S01]  /*6b60*/  IMAD.IADD R49, R229, 0x1, -R45 ;  /* 0x00000001e5317824 */ /* 0x004fe200078e0a2d */
[C---:B------:R-:W-:Y:S01]  /*6b70*/  ISETP.GE.AND P4, PT, R46.reuse, R219, PT ;  /* 0x000000db2e00720c */ /* 0x040fe20003f86270 */
[----:B------:R-:W2:Y:S01]  /*6b80*/  I2F R34, R34 ;  /* 0x0000002200227306 */ /* 0x000ea20000201400 */
[----:B------:R-:W-:Y:S01]  /*6b90*/  ISETP.LT.OR P3, PT, R46, R231, P3 ;  /* 0x000000e72e00720c */ /* 0x000fe20001f61670 */
[----:B----4-:R-:W-:Y:S01]  /*6ba0*/  FFMA.FTZ R40, R47, -UR17, R40 ;  /* 0x800000112f287c23 */ /* 0x010fe20008010028 */
[----:B------:R-:W-:-:S02]  /*6bb0*/  IABS R49, R49 ;  /* 0x0000003100317213 */ /* 0x000fc40000000000 */
[C---:B------:R-:W-:Y:S01]  /*6bc0*/  ISETP.LT.OR P1, PT, R46.reuse, R228, P1 ;  /* 0x000000e42e00720c */ /* 0x040fe20000f21670 */
[----:B-1----:R-:W-:Y:S01]  /*6bd0*/  FFMA.FTZ R18, R37, -UR17, R18 ;  /* 0x8000001125127c23 */ /* 0x002fe20008010012 */
[C---:B------:R-:W-:Y:S01]  /*6be0*/  ISETP.LT.OR P0, PT, R46.reuse, R225, P0 ;  /* 0x000000e12e00720c */ /* 0x040fe20000701670 */
[----:B------:R-:W-:Y:S01]  /*6bf0*/  IMAD.MOV.U32 R33, RZ, RZ, R49 ;  /* 0x000000ffff217224 */ /* 0x000fe200078e0031 */
[----:B------:R-:W-:Y:S01]  /*6c00*/  ISETP.LT.OR P4, PT, R46, R222, P4 ;  /* 0x000000de2e00720c */ /* 0x000fe20002781670 */
[----:B------:R-:W1:Y:S01]  /*6c10*/  I2F R35, R35 ;  /* 0x0000002300237306 */ /* 0x000e620000201400 */
[----:B------:R-:W-:Y:S01]  /*6c20*/  IABS R24, R24 ;  /* 0x0000001800187213 */ /* 0x000fe20000000000 */
[----:B------:R-:W-:Y:S01]  /*6c30*/  IMAD.IADD R46, R223, 0x1, -R46 ;  /* 0x00000001df2e7824 */ /* 0x000fe200078e0a2e */
[----:B------:R-:W-:Y:S02]  /*6c40*/  IABS R12, R12 ;  /* 0x0000000c000c7213 */ /* 0x000fe40000000000 */
[----:B------:R-:W-:Y:S01]  /*6c50*/  IABS R38, R38 ;  /* 0x0000002600267213 */ /* 0x000fe20000000000 */
[----:B--2---:R-:W-:Y:S01]  /*6c60*/  FFMA.FTZ R20, R34, -UR17, R20 ;  /* 0x8000001122147c23 */ /* 0x004fe20008010014 */
[----:B------:R-:W-:Y:S01]  /*6c70*/  IABS R46, R46 ;  /* 0x0000002e002e7213 */ /* 0x000fe20000000000 */
[----:B------:R-:W2:Y:S01]  /*6c80*/  I2F R33, R33 ;  /* 0x0000002100217306 */ /* 0x000ea20000201400 */
[----:B------:R-:W-:Y:S01]  /*6c90*/  FSEL R111, R18, -INF , !P1 ;  /* 0xff800000126f7808 */ /* 0x000fe20004800000 */
[----:B------:R-:W-:Y:S01]  /*6ca0*/  IMAD.IADD R18, R226, 0x1, -R36 ;  /* 0x00000001e2127824 */ /* 0x000fe200078e0a24 */
[----:B------:R-:W-:Y:S01]  /*6cb0*/  FSEL R16, R16, -INF , !P3 ;  /* 0xff80000010107808 */ /* 0x000fe20005800000 */
[----:B------:R-:W-:Y:S01]  /*6cc0*/  IMAD.MOV.U32 R13, RZ, RZ, R12 ;  /* 0x000000ffff0d7224 */ /* 0x000fe200078e000c */
[----:B------:R-:W-:-:S02]  /*6cd0*/  IABS R12, R14 ;  /* 0x0000000e000c7213 */ /* 0x000fc40000000000 */
[C---:B------:R-:W-:Y:S01]  /*6ce0*/  ISETP.GE.AND P6, PT, R45.reuse, R227, PT ;  /* 0x000000e32d00720c */ /* 0x040fe20003fc6270 */
[----:B------:R-:W3:Y:S01]  /*6cf0*/  I2F R26, R26 ;  /* 0x0000001a001a7306 */ /* 0x000ee20000201400 */
[----:B------:R-:W-:Y:S01]  /*6d00*/  ISETP.GE.AND P5, PT, R45, R224, PT ;  /* 0x000000e02d00720c */ /* 0x000fe20003fa6270 */
[----:B-1----:R-:W-:Y:S01]  /*6d10*/  FFMA.FTZ R35, R35, -UR17, R41 ;  /* 0x8000001123237c23 */ /* 0x002fe20008010029 */
[----:B------:R-:W-:Y:S01]  /*6d20*/  ISETP.GE.AND P3, PT, R45, R219, PT ;  /* 0x000000db2d00720c */ /* 0x000fe20003f66270 */
[----:B------:R-:W-:Y:S01]  /*6d30*/  IMAD.MOV.U32 R14, RZ, RZ, R12 ;  /* 0x000000ffff0e7224 */ /* 0x000fe200078e000c */
[----:B------:R-:W-:Y:S02]  /*6d40*/  ISETP.GE.AND P1, PT, R36, R230, PT ;  /* 0x000000e62400720c */ /* 0x000fe40003f26270 */
[----:B------:R-:W-:Y:S01]  /*6d50*/  IABS R18, R18 ;  /* 0x0000001200127213 */ /* 0x000fe20000000000 */
[----:B------:R-:W1:Y:S01]  /*6d60*/  I2F R24, R24 ;  /* 0x0000001800187306 */ /* 0x000e620000201400 */
[----:B------:R-:W-:Y:S01]  /*6d70*/  IABS R25, R25 ;  /* 0x0000001900197213 */ /* 0x000fe20000000000 */
[----:B--2---:R-:W-:Y:S01]  /*6d80*/  FFMA.FTZ R19, R33, -UR17, R19 ;  /* 0x8000001121137c23 */ /* 0x004fe20008010013 */
[----:B------:R-:W-:-:S02]  /*6d90*/  IABS R27, R27 ;  /* 0x0000001b001b7213 */ /* 0x000fc40000000000 */
[C---:B------:R-:W-:Y:S02]  /*6da0*/  ISETP.LT.OR P6, PT, R45.reuse, R228, P6 ;  /* 0x000000e42d00720c */ /* 0x040fe400037c1670 */
[C---:B------:R-:W-:Y:S01]  /*6db0*/  ISETP.LT.OR P5, PT, R45.reuse, R225, P5 ;  /* 0x000000e12d00720c */ /* 0x040fe20002fa1670 */
[----:B------:R-:W2:Y:S01]  /*6dc0*/  I2F R46, R46 ;  /* 0x0000002e002e7306 */ /* 0x000ea20000201400 */
[----:B---3--:R-:W-:Y:S01]  /*6dd0*/  FFMA.FTZ R26, R26, -UR17, R43 ;  /* 0x800000111a1a7c23 */ /* 0x008fe2000801002b */
[----:B------:R-:W-:Y:S02]  /*6de0*/  ISETP.LT.OR P3, PT, R45, R222, P3 ;  /* 0x000000de2d00720c */ /* 0x000fe40001f61670 */
[----:B------:R-:W-:Y:S02]  /*6df0*/  ISETP.LT.OR P1, PT, R36, R231, P1 ;  /* 0x000000e72400720c */ /* 0x000fe40000f21670 */
[----:B------:R-:W-:Y:S02]  /*6e00*/  IABS R50, R50 ;  /* 0x0000003200327213 */ /* 0x000fe40000000000 */
[----:B------:R-:W3:Y:S01]  /*6e10*/  I2F R38, R38 ;  /* 0x0000002600267306 */ /* 0x000ee20000201400 */
[----:B------:R-:W-:Y:S01]  /*6e20*/  FSEL R129, R40, -INF , !P0 ;  /* 0xff80000028817808 */ /* 0x000fe20004000000 */
[----:B-1----:R-:W-:Y:S01]  /*6e30*/  FFMA.FTZ R22, R24, -UR17, R22 ;  /* 0x8000001118167c23 */ /* 0x002fe20008010016 */
[----:B------:R-:W-:-:S02]  /*6e40*/  ISETP.GE.AND P0, PT, R36, R227, PT ;  /* 0x000000e32400720c */ /* 0x000fc40003f06270 */
[----:B------:R-:W-:Y:S02]  /*6e50*/  FSEL R102, R19, -INF , !P6 ;  /* 0xff80000013667808 */ /* 0x000fe40007000000 */
[----:B------:R-:W-:Y:S01]  /*6e60*/  FSEL R126, R35, -INF , !P5 ;  /* 0xff800000237e7808 */ /* 0x000fe20006800000 */
[----:B------:R-:W1:Y:S01]  /*6e70*/  I2F R18, R18 ;  /* 0x0000001200127306 */ /* 0x000e620000201400 */
[----:B------:R-:W-:Y:S01]  /*6e80*/  FSEL R117, R26, -INF , !P3 ;  /* 0xff8000001a757808 */ /* 0x000fe20005800000 */
[----:B--2---:R-:W-:Y:S01]  /*6e90*/  FFMA.FTZ R42, R46, -UR17, R42 ;  /* 0x800000112e2a7c23 */ /* 0x004fe2000801002a */
[----:B------:R-:W-:Y:S02]  /*6ea0*/  FSEL R12, R20, -INF , !P1 ;  /* 0xff800000140c7808 */ /* 0x000fe40004800000 */
[C---:B------:R-:W-:Y:S02]  /*6eb0*/  ISETP.GE.AND P6, PT, R101.reuse, R230, PT ;  /* 0x000000e66500720c */ /* 0x040fe40003fc6270 */
[C---:B------:R-:W-:Y:S01]  /*6ec0*/  ISETP.GE.AND P5, PT, R101.reuse, R227, PT ;  /* 0x000000e36500720c */ /* 0x040fe20003fa6270 */
[----:B------:R-:W2:Y:S01]  /*6ed0*/  I2F R32, R50 ;  /* 0x0000003200207306 */ /* 0x000ea20000201400 */
[C---:B------:R-:W-:Y:S01]  /*6ee0*/  ISETP.GE.AND P3, PT, R101.reuse, R224, PT ;  /* 0x000000e06500720c */ /* 0x040fe20003f66270 */
[----:B---3--:R-:W-:Y:S01]  /*6ef0*/  FFMA.FTZ R17, R38, -UR17, R17 ;  /* 0x8000001126117c23 */ /* 0x008fe20008010011 */
[----:B------:R-:W-:-:S02]  /*6f00*/  ISETP.GE.AND P1, PT, R101, R219, PT ;  /* 0x000000db6500720c */ /* 0x000fc40003f26270 */
[----:B------:R-:W-:Y:S02]  /*6f10*/  ISETP.LT.OR P0, PT, R36, R228, P0 ;  /* 0x000000e42400720c */ /* 0x000fe40000701670 */
[----:B------:R-:W-:Y:S01]  /*6f20*/  ISETP.GE.AND P2, PT, R45, R230, PT ;  /* 0x000000e62d00720c */ /* 0x000fe20003f46270 */
[----:B------:R-:W3:Y:S01]  /*6f30*/  I2F R25, R25 ;  /* 0x0000001900197306 */ /* 0x000ee20000201400 */
[C---:B------:R-:W-:Y:S01]  /*6f40*/  ISETP.LT.OR P6, PT, R101.reuse, R231, P6 ;  /* 0x000000e76500720c */ /* 0x040fe200037c1670 */
[----:B-1----:R-:W-:Y:S01]  /*6f50*/  FFMA.FTZ R8, R18, -UR17, R8 ;  /* 0x8000001112087c23 */ /* 0x002fe20008010008 */
[C---:B------:R-:W-:Y:S02]  /*6f60*/  ISETP.LT.OR P5, PT, R101.reuse, R228, P5 ;  /* 0x000000e46500720c */ /* 0x040fe40002fa1670 */
[C---:B------:R-:W-:Y:S02]  /*6f70*/  ISETP.LT.OR P3, PT, R101.reuse, R225, P3 ;  /* 0x000000e16500720c */ /* 0x040fe40001f61670 */
[----:B------:R-:W-:Y:S01]  /*6f80*/  ISETP.LT.OR P1, PT, R101, R222, P1 ;  /* 0x000000de6500720c */ /* 0x000fe20000f21670 */
[----:B------:R-:W1:Y:S01]  /*6f90*/  I2F R27, R27 ;  /* 0x0000001b001b7306 */ /* 0x000e620000201400 */
[----:B------:R-:W-:Y:S01]  /*6fa0*/  FSEL R101, R22, -INF , !P0 ;  /* 0xff80000016657808 */ /* 0x000fe20004000000 */
[----:B--2---:R-:W-:Y:S01]  /*6fb0*/  FFMA.FTZ R21, R32, -UR17, R21 ;  /* 0x8000001120157c23 */ /* 0x004fe20008010015 */
[----:B------:R-:W-:-:S02]  /*6fc0*/  PLOP3.LUT P0, PT, PT, PT, UP0, 0x80, 0x0 ;  /* 0x000000000000781c */ /* 0x000fc40003f0f008 */
[----:B------:R-:W-:Y:S02]  /*6fd0*/  ISETP.LT.OR P2, PT, R45, R231, P2 ;  /* 0x000000e72d00720c */ /* 0x000fe40001741670 */
[----:B------:R-:W-:Y:S01]  /*6fe0*/  FSEL R120, R42, -INF , !P4 ;  /* 0xff8000002a787808 */ /* 0x000fe20006000000 */
[----:B------:R-:W2:Y:S01]  /*6ff0*/  I2F R13, R13 ;  /* 0x0000000d000d7306 */ /* 0x000ea20000201400 */
[C---:B------:R-:W-:Y:S01]  /*7000*/  ISETP.GE.AND P4, PT, R36.reuse, R224, PT ;  /* 0x000000e02400720c */ /* 0x040fe20003f86270 */
[----:B---3--:R-:W-:Y:S01]  /*7010*/  FFMA.FTZ R10, R25, -UR17, R10 ;  /* 0x80000011190a7c23 */ /* 0x008fe2000801000a */
[----:B------:R-:W-:Y:S02]  /*7020*/  FSEL R17, R17, -INF , !P2 ;  /* 0xff80000011117808 */ /* 0x000fe40005000000 */
[C---:B------:R-:W-:Y:S02]  /*7030*/  ISETP.GE.AND P2, PT, R36.reuse, R219, PT ;  /* 0x000000db2400720c */ /* 0x040fe40003f46270 */
[C---:B------:R-:W-:Y:S01]  /*7040*/  ISETP.LT.OR P4, PT, R36.reuse, R225, P4 ;  /* 0x000000e12400720c */ /* 0x040fe20002781670 */
[----:B------:R-:W3:Y:S01]  /*7050*/  I2F R14, R14 ;  /* 0x0000000e000e7306 */ /* 0x000ee20000201400 */
[----:B-1----:R-:W-:Y:S01]  /*7060*/  FFMA.FTZ R23, R27, -UR17, R23 ;  /* 0x800000111b177c23 */ /* 0x002fe20008010017 */
[----:B------:R-:W-:-:S02]  /*7070*/  ISETP.LT.OR P2, PT, R36, R222, P2 ;  /* 0x000000de2400720c */ /* 0x000fc40001741670 */
[----:B------:R-:W-:Y:S02]  /*7080*/  FSEL R125, R8, -INF , !P4 ;  /* 0xff800000087d7808 */ /* 0x000fe40006000000 */
[----:B------:R-:W-:Y:S01]  /*7090*/  IADD3 R210, R213, 0x400, RZ ;  /* 0x00000400d5d27810 */ /* 0x000fe20007ffe0ff */
[----:B--2---:R-:W-:Y:S01]  /*70a0*/  FFMA.FTZ R9, R13, -UR17, R9 ;  /* 0x800000110d097c23 */ /* 0x004fe20008010009 */
[C---:B------:R-:W-:Y:S02]  /*70b0*/  IADD3 R209, R213.reuse, 0x800, RZ ;  /* 0x00000800d5d17810 */ /* 0x040fe40007ffe0ff */
[C---:B------:R-:W-:Y:S02]  /*70c0*/  IADD3 R208, R213.reuse, 0xc00, RZ ;  /* 0x00000c00d5d07810 */ /* 0x040fe40007ffe0ff */
[C---:B------:R-:W-:Y:S02]  /*70d0*/  IADD3 R207, R213.reuse, 0x1000, RZ ;  /* 0x00001000d5cf7810 */ /* 0x040fe40007ffe0ff */
[C---:B------:R-:W-:Y:S01]  /*70e0*/  IADD3 R206, R213.reuse, 0x1400, RZ ;  /* 0x00001400d5ce7810 */ /* 0x040fe20007ffe0ff */
[----:B---3--:R-:W-:Y:S01]  /*70f0*/  FFMA.FTZ R11, R14, -UR17, R11 ;  /* 0x800000110e0b7c23 */ /* 0x008fe2000801000b */
[----:B------:R-:W-:-:S02]  /*7100*/  IADD3 R205, R213, 0x1800, RZ ;  /* 0x00001800d5cd7810 */ /* 0x000fc40007ffe0ff */
[----:B------:R-:W-:Y:S02]  /*7110*/  IADD3 R204, R213, 0x1c00, RZ ;  /* 0x00001c00d5cc7810 */ /* 0x000fe40007ffe0ff */
[----:B------:R-:W-:Y:S02]  /*7120*/  FSEL R114, R10, -INF , !P2 ;  /* 0xff8000000a727808 */ /* 0x000fe40005000000 */
[----:B------:R-:W-:Y:S02]  /*7130*/  FSEL R8, R21, -INF , !P6 ;  /* 0xff80000015087808 */ /* 0x000fe40007000000 */
[----:B------:R-:W-:Y:S02]  /*7140*/  FSEL R100, R23, -INF , !P5 ;  /* 0xff80000017647808 */ /* 0x000fe40006800000 */
[----:B------:R-:W-:Y:S02]  /*7150*/  FSEL R122, R9, -INF , !P3 ;  /* 0xff800000097a7808 */ /* 0x000fe40005800000 */
[----:B------:R-:W-:Y:S01]  /*7160*/  FSEL R113, R11, -INF , !P1 ;  /* 0xff8000000b717808 */ /* 0x000fe20004800000 */
[----:B------:R-:W-:Y:S06]  /*7170*/  BAR.SYNC.DEFER_BLOCKING 0x0 ;  /* 0x0000000000007b1d */ /* 0x000fec0000010000 */
[----:B------:R-:W-:Y:S05]  /*7180*/  @!P0 BRA `(.L_x_264) ;  /* 0x0000037000008947 */ /* 0x000fea0003800000 */
[----:B------:R-:W-:Y:S01]  /*7190*/  UIADD3 UR15, UR8, -0x2, URZ ;  /* 0xfffffffe080f7890 */ /* 0x000fe2000fffe03f */
[----:B------:R-:W-:Y:S01]  /*71a0*/  ISETP.GE.AND P1, PT, R236, c[0x0][0x220], PT ;  /* 0x00008800ec007a0c */ /* 0x000fe20003f26270 */
[----:B------:R-:W-:Y:S01]  /*71b0*/  IMAD.U32 R13, RZ, RZ, UR6 ;  /* 0x00000006ff0d7e24 */ /* 0x000fe2000f8e00ff */
[----:B------:R-:W-:Y:S01]  /*71c0*/  BSSY B0, `(.L_x_265) ;  /* 0x0000032000007945 */ /* 0x000fe20003800000 */
[----:B------:R-:W-:Y:S01]  /*71d0*/  USHF.R.S32.HI UR14, URZ, 0x1f, UR15 ;  /* 0x0000001f3f0e7899 */ /* 0x000fe2000801140f */
[----:B------:R-:W-:Y:S01]  /*71e0*/  IMAD.U32 R9, RZ, RZ, UR6 ;  /* 0x00000006ff097e24 */ /* 0x000fe2000f8e00ff */
[----:B------:R-:W-:Y:S01]  /*71f0*/  UIMAD UR7, UR7, UR15, URZ ;  /* 0x0000000f070772a4 */ /* 0x000fe2000f8e023f */
[----:B------:R-:W-:-:S03]  /*7200*/  IMAD.U32 R14, RZ, RZ, UR15 ;  /* 0x0000000fff0e7e24 */ /* 0x000fc6000f8e00ff */
[----:B------:R-:W-:Y:S01]  /*7210*/  UIMAD UR7, UR14, UR23, UR7 ;  /* 0x000000170e0772a4 */ /* 0x000fe2000f8e0207 */
[----:B------:R-:W-:-:S03]  /*7220*/  IMAD.WIDE.U32 R14, R14, UR23, R234 ;  /* 0x000000170e0e7c25 */ /* 0x000fc6000f8e00ea */
[----:B------:R1:W-:Y:S01]  /*7230*/  @P1 STS [R218+0x2000], RZ ;  /* 0x002000ffda001388 */ /* 0x0003e20000000800 */
[----:B------:R-:W-:Y:S01]  /*7240*/  @!P1 IMAD.MOV.U32 R10, RZ, RZ, c[0x0][0x19c] ;  /* 0x00006700ff0a9624 */ /* 0x000fe200078e00ff */
[----:B------:R-:W-:Y:S02]  /*7250*/  @!P1 LEA R13, P2, R13, R14, 0x6 ;  /* 0x0000000e0d0d9211 */ /* 0x000fe400078430ff */
[----:B------:R-:W-:Y:S01]  /*7260*/  IADD3 R19, R15, UR7, RZ ;  /* 0x000000070f137c10 */ /* 0x000fe2000fffe0ff */
[----:B------:R1:W-:Y:S01]  /*7270*/  @P1 STS [R218+0x2004], RZ ;  /* 0x002004ffda001388 */ /* 0x0003e20000000800 */
[C---:B------:R-:W-:Y:S02]  /*7280*/  @!P1 IADD3 R11, P3, R14.reuse, UR28, RZ ;  /* 0x0000001c0e0b9c10 */ /* 0x040fe4000ff7e0ff */
[----:B------:R-:W-:Y:S01]  /*7290*/  @!P1 LEA.HI.X R10, R9, R19, R10, 0x6, P2 ;  /* 0x00000013090a9211 */ /* 0x000fe200010f340a */
[----:B------:R1:W-:Y:S01]  /*72a0*/  @P1 STS.64 [R218+0x2008], RZ ;  /* 0x002008ffda001388 */ /* 0x0003e20000000a00 */
[----:B------:R-:W-:-:S02]  /*72b0*/  @!P1 LEA R24, P4, R14, c[0x0][0x168], 0x1 ;  /* 0x00005a000e189a11 */ /* 0x000fc400078808ff */
[----:B------:R-:W-:Y:S02]  /*72c0*/  @!P1 IADD3.X R9, R19, UR27, RZ, P3, !PT ;  /* 0x0000001b13099c10 */ /* 0x000fe40009ffe4ff */
        /* <DEDUP_REMOVED lines=33> */
.L_x_266:
[----:B------:R-:W-:Y:S05]  /*74e0*/  BSYNC B0 ;  /* 0x0000000000007941 */ /* 0x000fea0003800000 */
.L_x_265:
[----:B------:R-:W0:Y:S02]  /*74f0*/  LDGDEPBAR ;  /* 0x00000000000079af */ /* 0x000e240000000000 */
.L_x_264:
[----:B--2---:R-:W-:Y:S01]  /*7500*/  FMNMX.FTZ R10, R106, R92, !PT ;  /* 0x0000005c6a0a7209 */ /* 0x004fe20007810000 */
[----:B------:R-:W-:Y:S01]  /*7510*/  UMOV UR7, UR25 ;  /* 0x0000001900077c82 */ /* 0x000fe20008000000 */
        /* <DEDUP_REMOVED lines=23> */
[----:B-1----:R-:W-:Y:S01]  /*7690*/  LDSM.16.MT88.4 R20, [R212+0x4800] ;  /* 0x00480000d414783b */ /* 0x002fe20000004200 */
        /* <DEDUP_REMOVED lines=28> */
[--C-:B------:R-:W-:Y:S02]  /*7860*/  FFMA.FTZ R91, R79, c[0x0][0x23c], -R9.reuse ;  /* 0x00008f004f5b7a23 */ /* 0x100fe40000010809 */
[--C-:B------:R-:W-:Y:S01]  /*7870*/  FFMA.FTZ R79, R78, c[0x0][0x23c], -R9.reuse ;  /* 0x00008f004e4f7a23 */ /* 0x100fe20000010809 */
        /* <DEDUP_REMOVED lines=57> */
[----:B------:R-:W-:Y:S01]  /*7c10*/  LDSM.16.MT88.4 R148, [R212+0x4000] ;  /* 0x00400000d494783b */ /* 0x000fe20000004200 */
        /* <DEDUP_REMOVED lines=37> */
[----:B------:R-:W-:Y:S03]  /*7e70*/  MUFU.EX2 R67, R67 ;  /* 0x0000004300437308 */ /* 0x000fe60000000800 */
[----:B------:R-:W-:-:S04]  /*7e80*/  FMNMX.FTZ R3, R101, R3, !PT ;  /* 0x0000000365037209 */ /* 0x000fc80007810000 */
[----:B------:R-:W-:Y:S01]  /*7e90*/  FMNMX.FTZ R3, R100, R3, !PT ;  /* 0x0000000364037209 */ /* 0x000fe20007810000 */
[----:B------:R-:W-:Y:S04]  /*7ea0*/  MUFU.EX2 R64, R64 ;  /* 0x0000004000407308 */ /* 0x000fe80000000800 */
[----:B------:R-:W1:Y:S04]  /*7eb0*/  SHFL.BFLY PT, R10, R3, 0x2, 0x1f ;  /* 0x0c401f00030a7f89 */ /* 0x000e6800000e0000 */
        /* <DEDUP_REMOVED lines=14> */
[----:B------:R-:W-:Y:S01]  /*7fa0*/  LDSM.16.MT88.4 R12, [R212+0x4400] ;  /* 0x00440000d40c783b */ /* 0x000fe20000004200 */
[----:B------:R-:W-:Y:S02]  /*7fb0*/  MUFU.EX2 R52, R52 ;  /* 0x0000003400347308 */ /* 0x000fe40000000800 */
[----:B------:R-:W-:Y:S02]  /*7fc0*/  FMNMX.FTZ R10, R94, R10, !PT ;  /* 0x0000000a5e0a7209 */ /* 0x000fe40007810000 */
[----:B------:R-:W-:-:S02]  /*7fd0*/  FSEL R108, R108, RZ, P1 ;  /* 0x000000ff6c6c7208 */ /* 0x000fc40000800000 */
[----:B------:R-:W-:Y:S02]  /*7fe0*/  FMNMX.FTZ R9, R97, R10, !PT ;  /* 0x0000000a61097209 */ /* 0x000fe40007810000 */
        /* <DEDUP_REMOVED lines=35> */
[----:B------:R-:W1:Y:S01]  /*8220*/  MUFU.EX2 R89, R89 ;  /* 0x0000005900597308 */ /* 0x000e620000000800 */
        /* <DEDUP_REMOVED lines=9> */
[--C-:B------:R-:W-:Y:S01]  /*82c0*/  FFMA.FTZ R180, R180, c[0x0][0x23c], -R108.reuse ;  /* 0x00008f00b4b47a23 */ /* 0x100fe2000001086c */
[----:B------:R-:W2:Y:S01]  /*82d0*/  SHFL.BFLY PT, R9, R8, 0x2, 0x1f ;  /* 0x0c401f0008097f89 */ /* 0x000ea200000e0000 */
[--C-:B------:R-:W-:Y:S01]  /*82e0*/  FFMA.FTZ R130, R130, c[0x0][0x23c], -R108.reuse ;  /* 0x00008f0082827a23 */ /* 0x100fe2000001086c */
[----:B------:R-:W-:Y:S01]  /*82f0*/  FMNMX.FTZ R2, R176, R2, !PT ;  /* 0x00000002b0027209 */ /* 0x000fe20007810000 */
[--C-:B------:R-:W-:Y:S01]  /*8300*/  FFMA.FTZ R111, R111, c[0x0][0x23c], -R108.reuse ;  /* 0x00008f006f6f7a23 */ /* 0x100fe2000001086c */
[----:B-1----:R-:W-:Y:S01]  /*8310*/  F2FP.PACK_AB R135, R89, R90 ;  /* 0x0000005a5987723e */ /* 0x002fe200000000ff */
[----:B------:R-:W-:Y:S01]  /*8320*/  MUFU.EX2 R76, R76 ;  /* 0x0000004c004c7308 */ /* 0x000fe20000000800 */
[----:B------:R-:W-:Y:S01]  /*8330*/  FMNMX.FTZ R2, R175, R2, !PT ;  /* 0x00000002af027209 */ /* 0x000fe20007810000 */
[----:B------:R-:W-:-:S02]  /*8340*/  FFMA.FTZ R241, R100, c[0x0][0x23c], -R108 ;  /* 0x00008f0064f17a23 */ /* 0x000fc4000001086c */
[----:B------:R-:W-:Y:S01]  /*8350*/  FFMA.FTZ R101, R101, c[0x0][0x23c], -R108 ;  /* 0x00008f0065657a23 */ /* 0x000fe2000001086c */
[----:B------:R-:W-:-:S03]  /*8360*/  FMNMX.FTZ R2, R173, R2, !PT ;  /* 0x00000002ad027209 */ /* 0x000fc60007810000 */
[----:B------:R-:W-:Y:S01]  /*8370*/  MUFU.EX2 R66, R66 ;  /* 0x0000004200427308 */ /* 0x000fe20000000800 */
[----:B------:R-:W-:-:S04]  /*8380*/  FMNMX.FTZ R2, R129, R2, !PT ;  /* 0x0000000281027209 */ /* 0x000fc80007810000 */
[----:B------:R-:W-:-:S03]  /*8390*/  FMNMX.FTZ R2, R126, R2, !PT ;  /* 0x000000027e027209 */ /* 0x000fc60007810000 */
[----:B------:R-:W-:Y:S01]  /*83a0*/  MUFU.EX2 R65, R65 ;  /* 0x0000004100417308 */ /* 0x000fe20000000800 */
[----:B------:R-:W-:Y:S02]  /*83b0*/  FMNMX.FTZ R2, R125, R2, !PT ;  /* 0x000000027d027209 */ /* 0x000fe40007810000 */
[----:B--2---:R-:W-:Y:S02]  /*83c0*/  FMNMX.FTZ R8, R8, R9, !PT ;  /* 0x0000000908087209 */ /* 0x004fe40007810000 */
[----:B------:R-:W-:-:S03]  /*83d0*/  FMNMX.FTZ R2, R122, R2, !PT ;  /* 0x000000027a027209 */ /* 0x000fc60007810000 */
[----:B------:R-:W-:Y:S01]  /*83e0*/  SHFL.BFLY PT, R9, R8, 0x1, 0x1f ;  /* 0x0c201f0008097f89 */ /* 0x000fe200000e0000 */
        /* <DEDUP_REMOVED lines=27> */
[--C-:B------:R-:W-:Y:S01]  /*85a0*/  FFMA.FTZ R74, R134, c[0x0][0x23c], -R123.reuse ;  /* 0x00008f00864a7a23 */ /* 0x100fe2000001087b */
[----:B------:R-:W-:Y:S01]  /*85b0*/  F2FP.PACK_AB R134, R91, R92 ;  /* 0x0000005c5b86723e */ /* 0x000fe200000000ff */
[----:B------:R-:W-:Y:S01]  /*85c0*/  FFMA.FTZ R73, R133, c[0x0][0x23c], -R123 ;  /* 0x00008f0085497a23 */ /* 0x000fe2000001087b */
[----:B------:R-:W1:Y:S01]  /*85d0*/  MUFU.EX2 R104, R104 ;  /* 0x0000006800687308 */ /* 0x000e620000000800 */
[--C-:B------:R-:W-:Y:S01]  /*85e0*/  FFMA.FTZ R95, R7, c[0x0][0x23c], -R115.reuse ;  /* 0x00008f00075f7a23 */ /* 0x100fe20000010873 */
[----:B------:R-:W-:Y:S01]  /*85f0*/  F2FP.PACK_AB R133, R106, R107 ;  /* 0x0000006b6a85723e */ /* 0x000fe200000000ff */
[----:B------:R-:W-:-:S02]  /*8600*/  FFMA.FTZ R96, R6, c[0x0][0x23c], -R115 ;  /* 0x00008f0006607a23 */ /* 0x000fc40000010873 */
[----:B------:R-:W2:Y:S01]  /*8610*/  LDSM.16.MT88.4 R4, [R211+0x4000] ;  /* 0x00400000d304783b */ /* 0x000ea20000004200 */
[--C-:B------:R-:W-:Y:S02]  /*8620*/  FFMA.FTZ R93, R93, c[0x0][0x23c], -R115.reuse ;  /* 0x00008f005d5d7a23 */ /* 0x100fe40000010873 */
[----:B------:R-:W-:Y:S01]  /*8630*/  FFMA.FTZ R82, R82, c[0x0][0x23c], -R115 ;  /* 0x00008f0052527a23 */ /* 0x000fe20000010873 */
[----:B------:R-:W-:Y:S01]  /*8640*/  MUFU.EX2 R88, R88 ;  /* 0x0000005800587308 */ /* 0x000fe20000000800 */
[----:B------:R-:W-:Y:S01]  /*8650*/  FFMA.FTZ R68, R132, c[0x0][0x23c], -R123 ;  /* 0x00008f0084447a23 */ /* 0x000fe2000001087b */
[----:B------:R-:W-:Y:S01]  /*8660*/  F2FP.PACK_AB R132, R109, R110 ;  /* 0x0000006e6d84723e */ /* 0x000fe200000000ff */
[--C-:B------:R-:W-:Y:S02]  /*8670*/  FFMA.FTZ R81, R81, c[0x0][0x23c], -R115.reuse ;  /* 0x00008f0051517a23 */ /* 0x100fe40000010873 */
[----:B------:R-:W-:Y:S01]  /*8680*/  FFMA.FTZ R72, R116, c[0x0][0x23c], -R115 ;  /* 0x00008f0074487a23 */ /* 0x000fe20000010873 */
[----:B-1----:R-:W-:-:S02]  /*8690*/  F2FP.PACK_AB R136, R104, R105 ;  /* 0x000000696888723e */ /* 0x002fc400000000ff */
[----:B------:R-:W1:Y:S01]  /*86a0*/  MUFU.EX2 R87, R87 ;  /* 0x0000005700577308 */ /* 0x000e620000000800 */
[--C-:B------:R-:W-:Y:S01]  /*86b0*/  FFMA.FTZ R84, R84, c[0x0][0x23c], -R115.reuse ;  /* 0x00008f0054547a23 */ /* 0x100fe20000010873 */
[----:B------:R-:W-:Y:S01]  /*86c0*/  HMMA.16816.F32 R160, R132, R148, RZ ;  /* 0x0000009484a0723c */ /* 0x000fe200000018ff */
[----:B------:R-:W-:Y:S02]  /*86d0*/  FFMA.FTZ R80, R80, c[0x0][0x23c], -R115 ;  /* 0x00008f0050507a23 */ /* 0x000fe40000010873 */
[--C-:B------:R-:W-:Y:S02]  /*86e0*/  FFMA.FTZ R86, R86, c[0x0][0x23c], -R123.reuse ;  /* 0x00008f0056567a23 */ /* 0x100fe4000001087b */
[--C-:B------:R-:W-:Y:S01]  /*86f0*/  FFMA.FTZ R85, R85, c[0x0][0x23c], -R123.reuse ;  /* 0x00008f0055557a23 */ /* 0x100fe2000001087b */
[----:B------:R-:W-:Y:S01]  /*8700*/  MUFU.EX2 R95, R95 ;  /* 0x0000005f005f7308 */ /* 0x000fe20000000800 */
[--C-:B------:R-:W-:Y:S02]  /*8710*/  FFMA.FTZ R94, R94, c[0x0][0x23c], -R123.reuse ;  /* 0x00008f005e5e7a23 */ /* 0x100fe4000001087b */
[----:B------:R-:W-:-:S02]  /*8720*/  FFMA.FTZ R97, R97, c[0x0][0x23c], -R123 ;  /* 0x00008f0061617a23 */ /* 0x000fc4000001087b */
[--C-:B------:R-:W-:Y:S02]  /*8730*/  FFMA.FTZ R99, R99, c[0x0][0x23c], -R115.reuse ;  /* 0x00008f0063637a23 */ /* 0x100fe40000010873 */
[--C-:B------:R-:W-:Y:S01]  /*8740*/  FFMA.FTZ R98, R98, c[0x0][0x23c], -R115.reuse ;  /* 0x00008f0062627a23 */ /* 0x100fe20000010873 */
[----:B------:R-:W3:Y:S01]  /*8750*/  MUFU.EX2 R96, R96 ;  /* 0x0000006000607308 */ /* 0x000ee20000000800 */
[----:B-1----:R-:W-:Y:S01]  /*8760*/  F2FP.PACK_AB R138, R87, R88 ;  /* 0x00000058578a723e */ /* 0x002fe200000000ff */
[--C-:B------:R-:W-:Y:S02]  /*8770*/  FFMA.FTZ R103, R103, c[0x0][0x23c], -R115.reuse ;  /* 0x00008f0067677a23 */ /* 0x100fe40000010873 */
[----:B------:R-:W-:Y:S02]  /*8780*/  FFMA.FTZ R112, R112, c[0x0][0x23c], -R115 ;  /* 0x00008f0070707a23 */ /* 0x000fe40000010873 */
[--C-:B------:R-:W-:Y:S02]  /*8790*/  FFMA.FTZ R118, R118, c[0x0][0x23c], -R123.reuse ;  /* 0x00008f0076767a23 */ /* 0x100fe4000001087b */
[----:B------:R-:W-:Y:S01]  /*87a0*/  MUFU.EX2 R93, R93 ;  /* 0x0000005d005d7308 */ /* 0x000fe20000000800 */
[----:B------:R-:W-:-:S02]  /*87b0*/  FFMA.FTZ R119, R119, c[0x0][0x23c], -R123 ;  /* 0x00008f0077777a23 */ /* 0x000fc4000001087b */
[--C-:B------:R-:W-:Y:S01]  /*87c0*/  FFMA.FTZ R121, R121, c[0x0][0x23c], -R123.reuse ;  /* 0x00008f0079797a23 */ /* 0x100fe2000001087b */
[----:B--2---:R-:W-:Y:S01]  /*87d0*/  HMMA.16816.F32 R144, R132, R4, RZ ;  /* 0x000000048490723c */ /* 0x004fe200000018ff */
[----:B------:R-:W-:Y:S02]  /*87e0*/  FFMA.FTZ R124, R124, c[0x0][0x23c], -R123 ;  /* 0x00008f007c7c7a23 */ /* 0x000fe4000001087b */
[--C-:B------:R-:W-:Y:S01]  /*87f0*/  FFMA.FTZ R128, R128, c[0x0][0x23c], -R115.reuse ;  /* 0x00008f0080807a23 */ /* 0x100fe20000010873 */
[----:B------:R-:W1:Y:S01]  /*8800*/  MUFU.EX2 R82, R82 ;  /* 0x0000005200527308 */ /* 0x000e620000000800 */
[----:B---3--:R-:W-:Y:S01]  /*8810*/  F2FP.PACK_AB R137, R96, R95 ;  /* 0x0000005f6089723e */ /* 0x008fe200000000ff */
[--C-:B------:R-:W-:Y:S02]  /*8820*/  FFMA.FTZ R127, R127, c[0x0][0x23c], -R115.reuse ;  /* 0x00008f007f7f7a23 */ /* 0x100fe40000010873 */
[--C-:B------:R-:W-:Y:S02]  /*8830*/  FFMA.FTZ R131, R131, c[0x0][0x23c], -R115.reuse ;  /* 0x00008f0083837a23 */ /* 0x100fe40000010873 */
[----:B------:R-:W-:-:S02]  /*8840*/  FFMA.FTZ R165, R165, c[0x0][0x23c], -R115 ;  /* 0x00008f00a5a57a23 */ /* 0x000fc40000010873 */
[----:B------:R-:W-:Y:S01]  /*8850*/  MUFU.EX2 R83, R83 ;  /* 0x0000005300537308 */ /* 0x000fe20000000800 */
[--C-:B------:R-:W-:Y:S02]  /*8860*/  FFMA.FTZ R169, R169, c[0x0][0x23c], -R123.reuse ;  /* 0x00008f00a9a97a23 */ /* 0x100fe4000001087b */
[--C-:B------:R-:W-:Y:S02]  /*8870*/  FFMA.FTZ R170, R170, c[0x0][0x23c], -R123.reuse ;  /* 0x00008f00aaaa7a23 */ /* 0x100fe4000001087b */
[--C-:B------:R-:W-:Y:S02]  /*8880*/  FFMA.FTZ R172, R172, c[0x0][0x23c], -R123.reuse ;  /* 0x00008f00acac7a23 */ /* 0x100fe4000001087b */
[----:B------:R-:W-:Y:S01]  /*8890*/  FFMA.FTZ R174, R174, c[0x0][0x23c], -R123 ;  /* 0x00008f00aeae7a23 */ /* 0x000fe2000001087b */
[----:B-1----:R-:W-:Y:S01]  /*88a0*/  F2FP.PACK_AB R139, R82, R93 ;  /* 0x0000005d528b723e */ /* 0x002fe200000000ff */
[----:B------:R-:W1:Y:S01]  /*88b0*/  MUFU.EX2 R74, R74 ;  /* 0x0000004a004a7308 */ /* 0x000e620000000800 */
[----:B------:R-:W-:-:S02]  /*88c0*/  FFMA.FTZ R178, R178, c[0x0][0x23c], -R115 ;  /* 0x00008f00b2b27a23 */ /* 0x000fc40000010873 */
[--C-:B------:R-:W-:Y:S02]  /*88d0*/  FFMA.FTZ R177, R177, c[0x0][0x23c], -R115.reuse ;  /* 0x00008f00b1b17a23 */ /* 0x100fe40000010873 */
[--C-:B------:R-:W-:Y:S01]  /*88e0*/  FFMA.FTZ R181, R181, c[0x0][0x23c], -R115.reuse ;  /* 0x00008f00b5b57a23 */ /* 0x100fe20000010873 */
[C---:B------:R-:W-:Y:S01]  /*88f0*/  HMMA.16816.F32 R156, R136.reuse, R148, RZ ;  /* 0x00000094889c723c */ /* 0x040fe200000018ff */
[----:B------:R-:W-:Y:S01]  /*8900*/  FFMA.FTZ R183, R183, c[0x0][0x23c], -R115 ;  /* 0x00008f00b7b77a23 */ /* 0x000fe20000010873 */
[----:B------:R-:W-:Y:S01]  /*8910*/  MUFU.EX2 R73, R73 ;  /* 0x0000004900497308 */ /* 0x000fe20000000800 */
[----:B------:R-:W-:Y:S02]  /*8920*/  FADD.FTZ R109, R110, R109 ;  /* 0x0000006d6e6d7221 */ /* 0x000fe40000010000 */
        /* <DEDUP_REMOVED lines=23> */
[----:B-1----:R-:W-:Y:S02]  /*8aa0*/  FADD.FTZ R93, R81, R93 ;  /* 0x0000005d515d7221 */ /* 0x002fe40000010000 */
[----:B------:R-:W-:Y:S02]  /*8ab0*/  FADD.FTZ R91, R78, R91 ;  /* 0x0000005b4e5b7221 */ /* 0x000fe40000010000 */
[----:B------:R-:W-:Y:S01]  /*8ac0*/  FADD.FTZ R89, R76, R89 ;  /* 0x000000594c597221 */ /* 0x000fe20000010000 */
[----:B------:R-:W-:Y:S01]  /*8ad0*/  HMMA.16816.F32 R132, R132, R6, RZ ;  /* 0x000000068484723c */ /* 0x000fe200000018ff */
[----:B------:R-:W-:Y:S01]  /*8ae0*/  FADD.FTZ R87, R74, R87 ;  /* 0x000000574a577221 */ /* 0x000fe20000010000 */
[----:B------:R-:W1:Y:S01]  /*8af0*/  MUFU.EX2 R80, R80 ;  /* 0x0000005000507308 */ /* 0x000e620000000800 */
[C---:B--2---:R-:W-:Y:S01]  /*8b00*/  F2FP.PACK_AB R5, R72.reuse, R81 ;  /* 0x000000514805723e */ /* 0x044fe200000000ff */
[----:B------:R-:W-:-:S02]  /*8b10*/  FADD.FTZ R93, R72, R93 ;  /* 0x0000005d485d7221 */ /* 0x000fc40000010000 */
[--C-:B------:R-:W-:Y:S01]  /*8b20*/  FFMA.FTZ R187, R187, c[0x0][0x23c], -R123.reuse ;  /* 0x00008f00bbbb7a23 */ /* 0x100fe2000001087b */
[----:B------:R-:W-:Y:S01]  /*8b30*/  F2FP.PACK_AB R6, R68, R73 ;  /* 0x000000494406723e */ /* 0x000fe200000000ff */
[--C-:B------:R-:W-:Y:S02]  /*8b40*/  FFMA.FTZ R191, R191, c[0x0][0x23c], -R123.reuse ;  /* 0x00008f00bfbf7a23 */ /* 0x100fe4000001087b */
[----:B------:R-:W2:Y:S01]  /*8b50*/  MUFU.EX2 R86, R86 ;  /* 0x0000005600567308 */ /* 0x000ea20000000800 */
[--C-:B------:R-:W-:Y:S02]  /*8b60*/  FFMA.FTZ R190, R190, c[0x0][0x23c], -R123.reuse ;  /* 0x00008f00bebe7a23 */ /* 0x100fe4000001087b */
[----:B------:R-:W-:Y:S02]  /*8b70*/  FFMA.FTZ R189, R189, c[0x0][0x23c], -R123 ;  /* 0x00008f00bdbd7a23 */ /* 0x000fe4000001087b */
[--C-:B------:R-:W-:Y:S02]  /*8b80*/  FFMA.FTZ R188, R188, c[0x0][0x23c], -R115.reuse ;  /* 0x00008f00bcbc7a23 */ /* 0x100fe40000010873 */
[--C-:B------:R-:W-:Y:S01]  /*8b90*/  FFMA.FTZ R186, R186, c[0x0][0x23c], -R115.reuse ;  /* 0x00008f00baba7a23 */ /* 0x100fe20000010873 */
[----:B-1----:R-:W-:Y:S01]  /*8ba0*/  F2FP.PACK_AB R7, R80, R84 ;  /* 0x000000545007723e */ /* 0x002fe200000000ff */
[----:B------:R-:W1:Y:S01]  /*8bb0*/  MUFU.EX2 R85, R85 ;  /* 0x0000005500557308 */ /* 0x000e620000000800 */
[----:B------:R-:W-:-:S02]  /*8bc0*/  FFMA.FTZ R184, R184, c[0x0][0x23c], -R115 ;  /* 0x00008f00b8b87a23 */ /* 0x000fc40000010873 */
[----:B------:R-:W-:Y:S02]  /*8bd0*/  FFMA.FTZ R182, R182, c[0x0][0x23c], -R115 ;  /* 0x00008f00b6b67a23 */ /* 0x000fe40000010873 */
[----:B------:R-:W-:Y:S01]  /*8be0*/  FADD.FTZ R91, R71, R91 ;  /* 0x0000005b475b7221 */ /* 0x000fe20000010000 */
        /* <DEDUP_REMOVED lines=11> */
[----:B------:R-:W-:Y:S01]  /*8ca0*/  FFMA.FTZ R116, R192, c[0x0][0x23c], -R108 ;  /* 0x00008f00c0747a23 */ /* 0x000fe2000001086c */
        /* <DEDUP_REMOVED lines=73> */
[----:B------:R-:W-:Y:S01]  /*9140*/  FFMA.FTZ R129, R129, c[0x0][0x23c], -R123 ;  /* 0x00008f0081817a23 */ /* 0x000fe2000001087b */
[----:B------:R-:W-:Y:S01]  /*9150*/  HMMA.16816.F32 R136, R4, R18, R136 ;  /* 0x000000120488723c */ /* 0x000fe20000001888 */
[----:B------:R-:W-:Y:S01]  /*9160*/  FADD.FTZ R91, R50, R91 ;  /* 0x0000005b325b7221 */ /* 0x000fe20000010000 */
[----:B------:R-:W1:Y:S01]  /*9170*/  MUFU.EX2 R169, R169 ;  /* 0x000000a900a97308 */ /* 0x000e620000000800 */
[----:B----4-:R-:W-:-:S02]  /*9180*/  FADD.FTZ R93, R131, R93 ;  /* 0x0000005d835d7221 */ /* 0x010fc40000010000 */
[--C-:B------:R-:W-:Y:S02]  /*9190*/  FFMA.FTZ R126, R126, c[0x0][0x23c], -R123.reuse ;  /* 0x00008f007e7e7a23 */ /* 0x100fe4000001087b */
[----:B------:R-:W-:Y:S01]  /*91a0*/  F2FP.PACK_AB R4, R64, R67 ;  /* 0x000000434004723e */ /* 0x000fe200000000ff */
[----:B------:R-:W-:Y:S01]  /*91b0*/  FFMA.FTZ R125, R125, c[0x0][0x23c], -R123 ;  /* 0x00008f007d7d7a23 */ /* 0x000fe2000001087b */
[----:B------:R-:W-:Y:S01]  /*91c0*/  F2FP.PACK_AB R5, R37, R65 ;  /* 0x000000412505723e */ /* 0x000fe200000000ff */
[----:B------:R-:W4:Y:S01]  /*91d0*/  MUFU.EX2 R170, R170 ;  /* 0x000000aa00aa7308 */ /* 0x000f220000000800 */
[----:B------:R-:W-:Y:S01]  /*91e0*/  F2FP.PACK_AB R6, R62, R63 ;  /* 0x0000003f3e06723e */ /* 0x000fe200000000ff */
[----:B--2---:R-:W-:Y:S01]  /*91f0*/  FADD.FTZ R93, R165, R93 ;  /* 0x0000005da55d7221 */ /* 0x004fe20000010000 */
[----:B------:R-:W-:Y:S01]  /*9200*/  F2FP.PACK_AB R7, R34, R35 ;  /* 0x000000232207723e */ /* 0x000fe200000000ff */
[----:B------:R-:W-:Y:S02]  /*9210*/  FFMA.FTZ R240, R122, c[0x0][0x23c], -R123 ;  /* 0x00008f007af07a23 */ /* 0x000fe4000001087b */
[----:B------:R-:W-:-:S02]  /*9220*/  FFMA.FTZ R120, R120, c[0x0][0x23c], -R115 ;  /* 0x00008f0078787a23 */ /* 0x000fc40000010873 */
[----:B------:R-:W2:Y:S01]  /*9230*/  MUFU.EX2 R172, R172 ;  /* 0x000000ac00ac7308 */ /* 0x000ea20000000800 */
[----:B-1----:R-:W-:Y:S01]  /*9240*/  FADD.FTZ R87, R169, R87 ;  /* 0x00000057a9577221 */ /* 0x002fe20000010000 */
[----:B------:R-:W-:Y:S01]  /*9250*/  HMMA.16816.F32 R160, R4, R20, R160 ;  /* 0x0000001404a0723c */ /* 0x000fe200000018a0 */
[--C-:B------:R-:W-:Y:S02]  /*9260*/  FFMA.FTZ R117, R117, c[0x0][0x23c], -R115.reuse ;  /* 0x00008f0075757a23 */ /* 0x100fe40000010873 */
[----:B------:R-:W-:-:S03]  /*9270*/  FFMA.FTZ R233, R113, c[0x0][0x23c], -R115 ;  /* 0x00008f0071e97a23 */ /* 0x000fc60000010873 */
[----:B------:R-:W1:Y:S01]  /*9280*/  MUFU.EX2 R174, R174 ;  /* 0x000000ae00ae7308 */ /* 0x000e620000000800 */
[----:B----4-:R-:W-:Y:S01]  /*9290*/  FADD.FTZ R87, R170, R87 ;  /* 0x00000057aa577221 */ /* 0x010fe20000010000 */
[C---:B------:R-:W-:Y:S01]  /*92a0*/  HMMA.16816.F32 R148, R4.reuse, R22, R148 ;  /* 0x000000160494723c */ /* 0x040fe20000001894 */
[----:B------:R-:W4:Y:S05]  /*92b0*/  LDSM.16.MT88.4 R20, [R212+0x5000] ;  /* 0x00500000d414783b */ /* 0x000f2a0000004200 */
[----:B------:R-:W3:Y:S01]  /*92c0*/  MUFU.EX2 R178, R178 ;  /* 0x000000b200b27308 */ /* 0x000ee20000000800 */
[----:B--2---:R-:W-:Y:S01]  /*92d0*/  FADD.FTZ R87, R172, R87 ;  /* 0x00000057ac577221 */ /* 0x004fe20000010000 */
[C---:B------:R-:W-:Y:S06]  /*92e0*/  HMMA.16816.F32 R144, R4.reuse, R16, R144 ;  /* 0x000000100490723c */ /* 0x040fec0000001890 */
        /* <DEDUP_REMOVED lines=115> */
[C---:B------:R-:W-:Y:S01]  /*9a20*/  HMMA.16816.F32 R148, R4.reuse, R14, R148 ;  /* 0x0000000e0494723c */ /* 0x040fe20000001894 */
[----:B------:R-:W4:Y:S05]  /*9a30*/  LDSM.16.MT88.4 R12, [R212+0x5c00] ;  /* 0x005c0000d40c783b */ /* 0x000f2a0000004200 */
[----:B------:R-:W5:Y:S01]  /*9a40*/  MUFU.EX2 R43, R43 ;  /* 0x0000002b002b7308 */ /* 0x000f620000000800 */
[----:B--2---:R-:W-:Y:S01]  /*9a50*/  FADD.FTZ R91, R45, R91 ;  /* 0x0000005b2d5b7221 */ /* 0x004fe20000010000 */
[C---:B------:R-:W-:Y:S06]  /*9a60*/  HMMA.16816.F32 R144, R4.reuse, R8, R144 ;  /* 0x000000080490723c */ /* 0x040fec0000001890 */
[----:B------:R-:W2:Y:S01]  /*9a70*/  MUFU.EX2 R42, R42 ;  /* 0x0000002a002a7308 */ /* 0x000ea20000000800 */
[----:B-1----:R-:W-:Y:S01]  /*9a80*/  FADD.FTZ R91, R44, R91 ;  /* 0x0000005b2c5b7221 */ /* 0x002fe20000010000 */
[----:B------:R-:W-:Y:S01]  /*9a90*/  HMMA.16816.F32 R132, R4, R10, R132 ;  /* 0x0000000a0484723c */ /* 0x000fe20000001884 */
[----:B------:R-:W1:Y:S05]  /*9aa0*/  LDSM.16.MT88.4 R8, [R211+0x5c00] ;  /* 0x005c0000d308783b */ /* 0x000e6a0000004200 */
[----:B------:R-:W3:Y:S01]  /*9ab0*/  MUFU.EX2 R167, R167 ;  /* 0x000000a700a77308 */ /* 0x000ee20000000800 */
[----:B------:R-:W-:Y:S01]  /*9ac0*/  F2FP.PACK_AB R4, R176, R179 ;  /* 0x000000b3b004723e */ /* 0x000fe200000000ff */
[----:B-----5:R-:W-:Y:S01]  /*9ad0*/  FADD.FTZ R91, R43, R91 ;  /* 0x0000005b2b5b7221 */ /* 0x020fe20000010000 */
[----:B------:R-:W-:-:S02]  /*9ae0*/  F2FP.PACK_AB R5, R168, R171 ;  /* 0x000000aba805723e */ /* 0x000fc400000000ff */
[----:B------:R-:W-:Y:S02]  /*9af0*/  F2FP.PACK_AB R6, R173, R175 ;  /* 0x000000afad06723e */ /* 0x000fe400000000ff */
[----:B------:R-:W-:Y:S01]  /*9b00*/  F2FP.PACK_AB R7, R164, R166 ;  /* 0x000000a6a407723e */ /* 0x000fe200000000ff */
[----:B------:R-:W5:Y:S01]  /*9b10*/  MUFU.EX2 R185, R185 ;  /* 0x000000b900b97308 */ /* 0x000f620000000800 */
[----:B--2---:R-:W-:-:S05]  /*9b20*/  FADD.FTZ R91, R42, R91 ;  /* 0x0000005b2a5b7221 */ /* 0x004fca0000010000 */
[----:B------:R-:W-:Y:S02]  /*9b30*/  HMMA.16816.F32 R156, R4, R20, R156 ;  /* 0x00000014049c723c */ /* 0x000fe4000000189c */
[----:B------:R-:W2:Y:S01]  /*9b40*/  MUFU.EX2 R180, R180 ;  /* 0x000000b400b47308 */ /* 0x000ea20000000800 */
[----:B---3--:R-:W-:-:S05]  /*9b50*/  FADD.FTZ R89, R167, R89 ;  /* 0x00000059a7597221 */ /* 0x008fca0000010000 */
[----:B------:R-:W-:Y:S02]  /*9b60*/  HMMA.16816.F32 R152, R4, R22, R152 ;  /* 0x000000160498723c */ /* 0x000fe40000001898 */
[----:B------:R-:W3:Y:S01]  /*9b70*/  MUFU.EX2 R130, R130 ;  /* 0x0000008200827308 */ /* 0x000ee20000000800 */
[----:B-----5:R-:W-:-:S05]  /*9b80*/  FADD.FTZ R89, R185, R89 ;  /* 0x00000059b9597221 */ /* 0x020fca0000010000 */
[----:B------:R-:W-:Y:S02]  /*9b90*/  HMMA.16816.F32 R140, R4, R16, R140 ;  /* 0x00000010048c723c */ /* 0x000fe4000000188c */
[----:B------:R-:W5:Y:S01]  /*9ba0*/  MUFU.EX2 R129, R129 ;  /* 0x0000008100817308 */ /* 0x000f620000000800 */
[----:B--2---:R-:W-:-:S05]  /*9bb0*/  FADD.FTZ R89, R180, R89 ;  /* 0x00000059b4597221 */ /* 0x004fca0000010000 */
[----:B------:R-:W-:Y:S02]  /*9bc0*/  HMMA.16816.F32 R136, R4, R18, R136 ;  /* 0x000000120488723c */ /* 0x000fe40000001888 */
[----:B------:R-:W2:Y:S01]  /*9bd0*/  MUFU.EX2 R126, R126 ;  /* 0x0000007e007e7308 */ /* 0x000ea20000000800 */
[----:B---3--:R-:W-:-:S04]  /*9be0*/  FADD.FTZ R89, R130, R89 ;  /* 0x0000005982597221 */ /* 0x008fc80000010000 */
[----:B------:R-:W-:Y:S02]  /*9bf0*/  F2FP.PACK_AB R4, R44, R45 ;  /* 0x0000002d2c04723e */ /* 0x000fe400000000ff */
[----:B------:R-:W-:Y:S01]  /*9c00*/  F2FP.PACK_AB R5, R185, R167 ;  /* 0x000000a7b905723e */ /* 0x000fe200000000ff */
[----:B------:R-:W3:Y:S01]  /*9c10*/  MUFU.EX2 R125, R125 ;  /* 0x0000007d007d7308 */ /* 0x000ee20000000800 */
[----:B------:R-:W-:Y:S01]  /*9c20*/  F2FP.PACK_AB R6, R42, R43 ;  /* 0x0000002b2a06723e */ /* 0x000fe200000000ff */
[----:B-----5:R-:W-:Y:S01]  /*9c30*/  FADD.FTZ R87, R129, R87 ;  /* 0x0000005781577221 */ /* 0x020fe20000010000 */
[----:B------:R-:W-:-:S05]  /*9c40*/  F2FP.PACK_AB R7, R130, R180 ;  /* 0x000000b48207723e */ /* 0x000fca00000000ff */
[----:B------:R-:W-:Y:S01]  /*9c50*/  MUFU.EX2 R240, R240 ;  /* 0x000000f000f07308 */ /* 0x000fe20000000800 */
[----:B--2---:R-:W-:Y:S01]  /*9c60*/  FADD.FTZ R87, R126, R87 ;  /* 0x000000577e577221 */ /* 0x004fe20000010000 */
[C---:B------:R-:W-:Y:S06]  /*9c70*/  HMMA.16816.F32 R160, R4.reuse, R20, R160 ;  /* 0x0000001404a0723c */ /* 0x040fec00000018a0 */
[----:B------:R-:W2:Y:S01]  /*9c80*/  MUFU.EX2 R120, R120 ;  /* 0x0000007800787308 */ /* 0x000ea20000000800 */
[----:B------:R-:W-:Y:S01]  /*9c90*/  FFMA.FTZ R20, R114, c[0x0][0x23c], -R115 ;  /* 0x00008f0072147a23 */ /* 0x000fe20000010873 */
[----:B------:R-:W-:Y:S01]  /*9ca0*/  HMMA.16816.F32 R144, R4, R16, R144 ;  /* 0x000000100490723c */ /* 0x000fe20000001890 */
[----:B---3--:R-:W-:-:S05]  /*9cb0*/  FADD.FTZ R87, R125, R87 ;  /* 0x000000577d577221 */ /* 0x008fca0000010000 */
[----:B------:R-:W3:Y:S01]  /*9cc0*/  MUFU.EX2 R117, R117 ;  /* 0x0000007500757308 */ /* 0x000ee20000000800 */
[----:B------:R-:W-:Y:S01]  /*9cd0*/  FFMA.FTZ R17, R102, c[0x0][0x23c], -R108 ;  /* 0x00008f0066117a23 */ /* 0x000fe2000001086c */
[C---:B------:R-:W-:Y:S06]  /*9ce0*/  HMMA.16816.F32 R148, R4.reuse, R22, R148 ;  /* 0x000000160494723c */ /* 0x040fec0000001894 */
[----:B------:R-:W5:Y:S01]  /*9cf0*/  MUFU.EX2 R20, R20 ;  /* 0x0000001400147308 */ /* 0x000f620000000800 */
[----:B--2---:R-:W-:Y:S01]  /*9d00*/  FADD.FTZ R93, R120, R93 ;  /* 0x0000005d785d7221 */ /* 0x004fe20000010000 */
[----:B------:R-:W-:Y:S06]  /*9d10*/  HMMA.16816.F32 R132, R4, R18, R132 ;  /* 0x000000120484723c */ /* 0x000fec0000001884 */
[----:B------:R-:W2:Y:S01]  /*9d20*/  MUFU.EX2 R233, R233 ;  /* 0x000000e900e97308 */ /* 0x000ea20000000800 */
[----:B------:R-:W-:Y:S01]  /*9d30*/  F2FP.PACK_AB R4, R126, R129 ;  /* 0x000000817e04723e */ /* 0x000fe200000000ff */
[C---:B---3--:R-:W-:Y:S01]  /*9d40*/  FADD.FTZ R93, R117.reuse, R93 ;  /* 0x0000005d755d7221 */ /* 0x048fe20000010000 */
[----:B------:R-:W-:-:S02]  /*9d50*/  F2FP.PACK_AB R5, R117, R120 ;  /* 0x000000787505723e */ /* 0x000fc400000000ff */
[C---:B------:R-:W-:Y:S01]  /*9d60*/  F2FP.PACK_AB R6, R240.reuse, R125 ;  /* 0x0000007df006723e */ /* 0x040fe200000000ff */
[----:B------:R-:W-:Y:S02]  /*9d70*/  FADD.FTZ R240, R240, R87 ;  /* 0x00000057f0f07221 */ /* 0x000fe40000010000 */
[----:B------:R-:W3:Y:S01]  /*9d80*/  MUFU.EX2 R41, R41 ;  /* 0x0000002900297308 */ /* 0x000ee20000000800 */
[----:B-----5:R-:W-:-:S07]  /*9d90*/  FADD.FTZ R93, R20, R93 ;  /* 0x0000005d145d7221 */ /* 0x020fce0000010000 */
[----:B------:R-:W5:Y:S01]  /*9da0*/  MUFU.EX2 R16, R111 ;  /* 0x0000006f00107308 */ /* 0x000f620000000800 */
[C---:B--2---:R-:W-:Y:S01]  /*9db0*/  F2FP.PACK_AB R7, R233.reuse, R20 ;  /* 0x00000014e907723e */ /* 0x044fe200000000ff */
[----:B------:R-:W-:-:S06]  /*9dc0*/  FADD.FTZ R233, R233, R93 ;  /* 0x0000005de9e97221 */ /* 0x000fcc0000010000 */
[----:B------:R-:W2:Y:S01]  /*9dd0*/  MUFU.EX2 R40, R40 ;  /* 0x0000002800287308 */ /* 0x000ea20000000800 */
[----:B---3--:R-:W-:Y:S01]  /*9de0*/  FADD.FTZ R91, R41, R91 ;  /* 0x0000005b295b7221 */ /* 0x008fe20000010000 */
[C---:B----4-:R-:W-:Y:S06]  /*9df0*/  HMMA.16816.F32 R156, R4.reuse, R12, R156 ;  /* 0x0000000c049c723c */ /* 0x050fec000000189c */
[----:B------:R-:W3:Y:S01]  /*9e00*/  MUFU.EX2 R39, R39 ;  /* 0x0000002700277308 */ /* 0x000ee20000000800 */
[----:B-----5:R-:W-:Y:S01]  /*9e10*/  FADD.FTZ R89, R16, R89 ;  /* 0x0000005910597221 */ /* 0x020fe20000010000 */
[C---:B------:R-:W-:Y:S06]  /*9e20*/  HMMA.16816.F32 R152, R4.reuse, R14, R152 ;  /* 0x0000000e0498723c */ /* 0x040fec0000001898 */
[----:B------:R-:W4:Y:S01]  /*9e30*/  MUFU.EX2 R38, R38 ;  /* 0x0000002600267308 */ /* 0x000f220000000800 */
[C---:B--2---:R-:W-:Y:S01]  /*9e40*/  FADD.FTZ R91, R40.reuse, R91 ;  /* 0x0000005b285b7221 */ /* 0x044fe20000010000 */
[C---:B-1----:R-:W-:Y:S06]  /*9e50*/  HMMA.16816.F32 R140, R4.reuse, R8, R140 ;  /* 0x00000008048c723c */ /* 0x042fec000000188c */
[----:B------:R-:W1:Y:S01]  /*9e60*/  MUFU.EX2 R17, R17 ;  /* 0x0000001100117308 */ /* 0x000e620000000800 */
[----:B---3--:R-:W-:Y:S01]  /*9e70*/  FADD.FTZ R91, R39, R91 ;  /* 0x0000005b275b7221 */ /* 0x008fe20000010000 */
[----:B------:R-:W-:Y:S06]  /*9e80*/  HMMA.16816.F32 R136, R4, R10, R136 ;  /* 0x0000000a0488723c */ /* 0x000fec0000001888 */
[----:B------:R-:W2:Y:S01]  /*9e90*/  MUFU.EX2 R18, R101 ;  /* 0x0000006500127308 */ /* 0x000ea20000000800 */
[----:B------:R-:W-:Y:S01]  /*9ea0*/  F2FP.PACK_AB R4, R40, R41 ;  /* 0x000000292804723e */ /* 0x000fe200000000ff */
[C---:B----4-:R-:W-:Y:S01]  /*9eb0*/  FADD.FTZ R242, R38.reuse, R91 ;  /* 0x0000005b26f27221 */ /* 0x050fe20000010000 */
[----:B------:R-:W-:-:S05]  /*9ec0*/  F2FP.PACK_AB R6, R38, R39 ;  /* 0x000000272606723e */ /* 0x000fca00000000ff */
[----:B------:R-:W3:Y:S01]  /*9ed0*/  MUFU.EX2 R241, R241 ;  /* 0x000000f100f17308 */ /* 0x000ee20000000800 */
[C---:B-1----:R-:W-:Y:S01]  /*9ee0*/  F2FP.PACK_AB R5, R17.reuse, R16 ;  /* 0x000000101105723e */ /* 0x042fe200000000ff */
[----:B------:R-:W-:-:S04]  /*9ef0*/  FADD.FTZ R89, R17, R89 ;  /* 0x0000005911597221 */ /* 0x000fc80000010000 */
[----:B--2---:R-:W-:Y:S01]  /*9f00*/  FADD.FTZ R89, R18, R89 ;  /* 0x0000005912597221 */ /* 0x004fe20000010000 */
[----:B---3--:R-:W-:-:S03]  /*9f10*/  F2FP.PACK_AB R7, R241, R18 ;  /* 0x00000012f107723e */ /* 0x008fc600000000ff */
[----:B------:R-:W-:-:S04]  /*9f20*/  FADD.FTZ R241, R241, R89 ;  /* 0x00000059f1f17221 */ /* 0x000fc80000010000 */
        /* <DEDUP_REMOVED lines=36> */
[----:B------:R-:W-:Y:S01]  /*a170*/  @!P1 LEA.HI.X R15, R7, c[0x0][0x174], R6, 0x1, P2 ;  /* 0x00005d00070f9a11 */ /* 0x000fe200010f0c06 */
[--C-:B------:R-:W-:Y:S01]  /*a180*/  IMAD.IADD R37, R232, 0x1, -R72.reuse ;  /* 0x00000001e8257824 */ /* 0x100fe200078e0a48 */
[----:B------:R-:W-:Y:S01]  /*a190*/  @!P1 LEA R4, P0, R10, c[0x0][0x170], 0x1 ;  /* 0x00005c000a049a11 */ /* 0x000fe200078008ff */
[----:B------:R-:W-:Y:S01]  /*a1a0*/  @P1 STS.64 [R218+0x4008], RZ ;  /* 0x004008ffda001388 */ /* 0x000fe20000000a00 */
[--C-:B------:R-:W-:Y:S01]  /*a1b0*/  IMAD.IADD R38, R223, 0x1, -R72.reuse ;  /* 0x00000001df267824 */ /* 0x100fe200078e0a48 */
[----:B------:R-:W-:Y:S01]  /*a1c0*/  ISETP.GE.AND P2, PT, R72, R230, PT ;  /* 0x000000e64800720c */ /* 0x000fe20003f46270 */
[----:B------:R-:W-:Y:S01]  /*a1d0*/  IMAD.IADD R125, R226, 0x1, -R72 ;  /* 0x00000001e27d7824 */ /* 0x000fe200078e0a48 */
[----:B------:R-:W-:Y:S01]  /*a1e0*/  @!PT LDS RZ, [RZ] ;  /* 0x00000000fffff984 */ /* 0x000fe20000000800 */
[----:B------:R-:W-:Y:S01]  /*a1f0*/  @!PT LDS RZ, [RZ] ;  /* 0x00000000fffff984 */ /* 0x000fe20000000800 */
[----:B------:R-:W-:Y:S01]  /*a200*/  @!PT LDS RZ, [RZ] ;  /* 0x00000000fffff984 */ /* 0x000fe20000000800 */
[----:B------:R1:W-:Y:S01]  /*a210*/  @!P1 LDGSTS.E.BYPASS.LTC128B.128 [R218+0x4000], [R16.64] ;  /* 0x0400000010da9fae */ /* 0x0003e2000b901d52 */
[----:B------:R-:W-:-:S02]  /*a220*/  @!P1 LEA.HI.X R5, R10, c[0x0][0x174], R5, 0x1, P0 ;  /* 0x00005d000a059a11 */ /* 0x000fc400000f0c05 */
[----:B------:R-:W-:Y:S01]  /*a230*/  IABS R37, R37 ;  /* 0x0000002500257213 */ /* 0x000fe20000000000 */
[----:B------:R-:W-:Y:S01]  /*a240*/  @P1 STS.128 [R218+0x4800], RZ ;  /* 0x004800ffda001388 */ /* 0x000fe20000000c00 */
[----:B------:R-:W-:Y:S02]  /*a250*/  IABS R38, R38 ;  /* 0x0000002600267213 */ /* 0x000fe40000000000 */
[C---:B------:R-:W-:Y:S01]  /*a260*/  ISETP.LT.OR P2, PT, R72.reuse, R231, P2 ;  /* 0x000000e74800720c */ /* 0x040fe20001741670 */
[----:B------:R-:W-:Y:S01]  /*a270*/  @!PT LDS RZ, [RZ] ;  /* 0x00000000fffff984 */ /* 0x000fe20000000800 */
[----:B------:R-:W-:Y:S01]  /*a280*/  @!PT LDS RZ, [RZ] ;  /* 0x00000000fffff984 */ /* 0x000fe20000000800 */
[----:B------:R-:W-:Y:S01]  /*a290*/  @!PT LDS RZ, [RZ] ;  /* 0x00000000fffff984 */ /* 0x000fe20000000800 */
[----:B------:R2:W-:Y:S01]  /*a2a0*/  @!P1 LDGSTS.E.BYPASS.LTC128B.128 [R218+0x4800], [R14.64] ;  /* 0x048000000eda9fae */ /* 0x0005e2000b901d52 */
[----:B------:R-:W3:Y:S01]  /*a2b0*/  I2F R37, R37 ;  /* 0x0000002500257306 */ /* 0x000ee20000201400 */
[----:B------:R-:W-:Y:S02]  /*a2c0*/  IABS R125, R125 ;  /* 0x0000007d007d7213 */ /* 0x000fe40000000000 */
[----:B------:R-:W-:Y:S01]  /*a2d0*/  @P1 STS.128 [R218+0x5000], RZ ;  /* 0x005000ffda001388 */ /* 0x000fe20000000c00 */
[----:B------:R-:W-:-:S02]  /*a2e0*/  ISETP.GE.AND P3, PT, R72, R227, PT ;  /* 0x000000e34800720c */ /* 0x000fc40003f66270 */
[C---:B------:R-:W-:Y:S01]  /*a2f0*/  ISETP.GE.AND P0, PT, R72.reuse, R224, PT ;  /* 0x000000e04800720c */ /* 0x040fe20003f06270 */
[----:B------:R-:W-:Y:S01]  /*a300*/  @!PT LDS RZ, [RZ] ;  /* 0x00000000fffff984 */ /* 0x000fe20000000800 */
[----:B------:R-:W-:Y:S01]  /*a310*/  @!PT LDS RZ, [RZ] ;  /* 0x00000000fffff984 */ /* 0x000fe20000000800 */
[----:B------:R-:W-:Y:S01]  /*a320*/  @!PT LDS RZ, [RZ] ;  /* 0x00000000fffff984 */ /* 0x000fe20000000800 */
[----:B------:R2:W-:Y:S01]  /*a330*/  @!P1 LDGSTS.E.BYPASS.LTC128B.128 [R218+0x5000], [R12.64] ;  /* 0x050000000cda9fae */ /* 0x0005e2000b901d52 */
[----:B------:R-:W-:Y:S01]  /*a340*/  I2F R38, R38 ;  /* 0x0000002600267306 */ /* 0x000fe20000201400 */
[C---:B------:R-:W-:Y:S02]  /*a350*/  ISETP.LT.OR P3, PT, R72.reuse, R228, P3 ;  /* 0x000000e44800720c */ /* 0x040fe40001f61670 */
[----:B------:R-:W-:Y:S01]  /*a360*/  @P1 STS.128 [R218+0x5800], RZ ;  /* 0x005800ffda001388 */ /* 0x000fe20000000c00 */
[C---:B------:R-:W-:Y:S02]  /*a370*/  ISETP.LT.OR P0, PT, R72.reuse, R225, P0 ;  /* 0x000000e14800720c */ /* 0x040fe40000701670 */
[C---:B------:R-:W-:Y:S01]  /*a380*/  IADD3 R45, R72.reuse, 0x20, RZ ;  /* 0x00000020482d7810 */ /* 0x040fe20007ffe0ff */
[----:B------:R-:W-:Y:S01]  /*a390*/  @!PT LDS RZ, [RZ] ;  /* 0x00000000fffff984 */ /* 0x000fe20000000800 */
[----:B------:R-:W-:Y:S01]  /*a3a0*/  @!PT LDS RZ, [RZ] ;  /* 0x00000000fffff984 */ /* 0x000fe20000000800 */
[----:B------:R-:W-:Y:S01]  /*a3b0*/  @!PT LDS RZ, [RZ] ;  /* 0x00000000fffff984 */ /* 0x000fe20000000800 */
[----:B------:R4:W-:Y:S01]  /*a3c0*/  @!P1 LDGSTS.E.BYPASS.LTC128B.128 [R218+0x5800], [R4.64] ;  /* 0x0580000004da9fae */ /* 0x0009e2000b901d52 */
[----:B------:R-:W-:Y:S01]  /*a3d0*/  I2F R125, R125 ;  /* 0x0000007d007d7306 */ /* 0x000fe20000201400 */
[----:B------:R-:W-:-:S02]  /*a3e0*/  IADD3 R94, R72, 0x58, RZ ;  /* 0x00000058485e7810 */ /* 0x000fc40007ffe0ff */
[----:B-1----:R-:W-:Y:S01]  /*a3f0*/  LDSM.16.M88.4 R16, [R215+0x2000] ;  /* 0x00200000d710783b */ /* 0x002fe20000000200 */
[----:B------:R-:W-:Y:S01]  /*a400*/  IMAD.IADD R54, R226, 0x1, -R45 ;  /* 0x00000001e2367824 */ /* 0x000fe200078e0a2d */
[----:B------:R-:W-:Y:S02]  /*a410*/  IADD3 R91, R72, 0x59, RZ ;  /* 0x00000059485b7810 */ /* 0x000fe40007ffe0ff */
[----:B------:R-:W-:Y:S02]  /*a420*/  LDSM.16.M88.4 R20, [R214] ;  /* 0x00000000d614783b */ /* 0x000fe40000000200 */
[----:B------:R-:W-:Y:S01]  /*a430*/  IABS R54, R54 ;  /* 0x0000003600367213 */ /* 0x000fe20000000000 */
[--C-:B------:R-:W-:Y:S01]  /*a440*/  IMAD.IADD R95, R229, 0x1, -R91.reuse ;  /* 0x00000001e55f7824 */ /* 0x100fe200078e0a5b */
[----:B------:R-:W-:Y:S01]  /*a450*/  LDSM.16.M88.4 R32, [R213] ;  /* 0x00000000d520783b */ /* 0x000fe20000000200 */
[----:B------:R-:W-:-:S03]  /*a460*/  IMAD.IADD R96, R232, 0x1, -R91 ;  /* 0x00000001e8607824 */ /* 0x000fc600078e0a5b */
[----:B------:R-:W-:Y:S01]  /*a470*/  LDSM.16.M88.4 R8, [R214+0x1000] ;  /* 0x00100000d608783b */ /* 0x000fe20000000200 */
[----:B------:R-:W-:Y:S01]  /*a480*/  I2F R54, R54 ;  /* 0x0000003600367306 */ /* 0x000fe20000201400 */
[----:B------:R-:W-:Y:S02]  /*a490*/  IABS R96, R96 ;  /* 0x0000006000607213 */ /* 0x000fe40000000000 */
[----:B--2---:R-:W1:Y:S04]  /*a4a0*/  LDSM.16.M88.4 R12, [R216] ;  /* 0x00000000d80c783b */ /* 0x004e680000000200 */
[----:B------:R-:W-:Y:S04]  /*a4b0*/  LDSM.16.M88.4 R40, [R215+0x2400] ;  /* 0x00240000d728783b */ /* 0x000fe80000000200 */
[----:B----4-:R-:W2:Y:S04]  /*a4c0*/  LDSM.16.M88.4 R4, [R216+0x1000] ;  /* 0x00100000d804783b */ /* 0x010ea80000000200 */
[----:B------:R-:W0:Y:S01]  /*a4d0*/  LDGDEPBAR ;  /* 0x00000000000079af */ /* 0x000e220000000000 */
[-C--:B-1----:R-:W-:Y:S08]  /*a4e0*/  HMMA.16816.F32 R24, R12, R16.reuse, RZ ;  /* 0x000000100c18723c */ /* 0x082ff000000018ff */
[----:B--2---:R-:W-:Y:S07]  /*a4f0*/  HMMA.16816.F32 R28, R4, R16, RZ ;  /* 0x00000010041c723c */ /* 0x004fee00000018ff */
[----:B------:R-:W-:Y:S01]  /*a500*/  IADD3 R16, R72, 0x1, RZ ;  /* 0x0000000148107810 */ /* 0x000fe20007ffe0ff */
[----:B------:R-:W-:-:S03]  /*a510*/  IMAD.IADD R17, R229, 0x1, -R72 ;  /* 0x00000001e5117824 */ /* 0x000fc600078e0a48 */
[----:B------:R-:W-:Y:S01]  /*a520*/  ISETP.GE.AND P6, PT, R16, R230, PT ;  /* 0x000000e61000720c */ /* 0x000fe20003fc6270 */
[----:B------:R-:W-:Y:S01]  /*a530*/  IMAD.IADD R39, R232, 0x1, -R16 ;  /* 0x00000001e8277824 */ /* 0x000fe200078e0a10 */
[----:B------:R-:W-:Y:S02]  /*a540*/  IABS R17, R17 ;  /* 0x0000001100117213 */ /* 0x000fe40000000000 */
[C---:B------:R-:W-:Y:S01]  /*a550*/  ISETP.GE.AND P5, PT, R16.reuse, R227, PT ;  /* 0x000000e31000720c */ /* 0x040fe20003fa6270 */
[----:B------:R-:W-:Y:S01]  /*a560*/  HMMA.16816.F32 R24, R20, R32, R24 ;  /* 0x000000201418723c */ /* 0x000fe20000001818 */
[----:B------:R-:W-:Y:S02]  /*a570*/  IABS R39, R39 ;  /* 0x0000002700277213 */ /* 0x000fe40000000000 */
[----:B------:R-:W1:Y:S01]  /*a580*/  I2F R17, R17 ;  /* 0x0000001100117306 */ /* 0x000e620000201400 */
[C---:B------:R-:W-:Y:S02]  /*a590*/  ISETP.GE.AND P4, PT, R16.reuse, R224, PT ;  /* 0x000000e01000720c */ /* 0x040fe40003f86270 */
[----:B------:R-:W-:-:S02]  /*a5a0*/  ISETP.LT.OR P6, PT, R16, R231, P6 ;  /* 0x000000e71000720c */ /* 0x000fc400037c1670 */
[----:B------:R-:W-:Y:S01]  /*a5b0*/  HMMA.16816.F32 R28, R8, R32, R28 ;  /* 0x00000020081c723c */ /* 0x000fe2000000181c */
[C---:B------:R-:W-:Y:S02]  /*a5c0*/  ISETP.LT.OR P5, PT, R16.reuse, R228, P5 ;  /* 0x000000e41000720c */ /* 0x040fe40002fa1670 */
[----:B------:R-:W2:Y:S01]  /*a5d0*/  I2F R66, R39 ;  /* 0x0000002700427306 */ /* 0x000ea20000201400 */
[----:B------:R-:W-:-:S03]  /*a5e0*/  ISETP.LT.OR P4, PT, R16, R225, P4 ;  /* 0x000000e11000720c */ /* 0x000fc60002781670 */
[----:B------:R-:W-:-:S05]  /*a5f0*/  IMAD.IADD R32, R229, 0x1, -R16 ;  /* 0x00000001e5207824 */ /* 0x000fca00078e0a10 */
[----:B------:R-:W-:-:S04]  /*a600*/  IABS R32, R32 ;  /* 0x0000002000207213 */ /* 0x000fc80000000000 */
[----:B------:R-:W4:Y:S01]  /*a610*/  I2F R61, R32 ;  /* 0x00000020003d7306 */ /* 0x000f220000201400 */
[----:B---3--:R-:W-:Y:S01]  /*a620*/  FFMA.FTZ R24, R37, -UR17, R24 ;  /* 0x8000001125187c23 */ /* 0x008fe20008010018 */
[----:B------:R-:W-:Y:S01]  /*a630*/  IADD3 R37, R72, 0x9, RZ ;  /* 0x0000000948257810 */ /* 0x000fe20007ffe0ff */
[----:B-1----:R-:W-:Y:S02]  /*a640*/  FFMA.FTZ R17, R17, -UR17, R26 ;  /* 0x8000001111117c23 */ /* 0x002fe4000801001a */
[----:B--2---:R-:W-:Y:S01]  /*a650*/  FFMA.FTZ R66, R66, -UR17, R25 ;  /* 0x8000001142427c23 */ /* 0x004fe20008010019 */
[----:B------:R-:W-:Y:S01]  /*a660*/  FSEL R68, R24, -INF , !P2 ;  /* 0xff80000018447808 */ /* 0x000fe20005000000 */
[----:B------:R-:W-:Y:S01]  /*a670*/  IMAD.IADD R70, R232, 0x1, -R37 ;  /* 0x00000001e8467824 */ /* 0x000fe200078e0a25 */
[----:B------:R-:W-:Y:S01]  /*a680*/  ISETP.GE.AND P2, PT, R16, R219, PT ;  /* 0x000000db1000720c */ /* 0x000fe20003f46270 */
[----:B------:R-:W-:Y:S01]  /*a690*/  FFMA.FTZ R124, R38, -UR17, R30 ;  /* 0x80000011267c7c23 */ /* 0x000fe2000801001e */
[----:B------:R-:W-:Y:S01]  /*a6a0*/  IADD3 R38, R72, 0x8, RZ ;  /* 0x0000000848267810 */ /* 0x000fe20007ffe0ff */
[--C-:B------:R-:W-:Y:S01]  /*a6b0*/  IMAD.IADD R30, R226, 0x1, -R16.reuse ;  /* 0x00000001e21e7824 */ /* 0x100fe200078e0a10 */
[----:B------:R-:W-:Y:S01]  /*a6c0*/  ISETP.LT.OR P2, PT, R16, R222, P2 ;  /* 0x000000de1000720c */ /* 0x000fe20001741670 */
[----:B------:R-:W-:Y:S01]  /*a6d0*/  IMAD.IADD R16, R223, 0x1, -R16 ;  /* 0x00000001df107824 */ /* 0x000fe200078e0a10 */
[----:B------:R-:W-:Y:S01]  /*a6e0*/  FSEL R62, R17, -INF , !P3 ;  /* 0xff800000113e7808 */ /* 0x000fe20005800000 */
[--C-:B------:R-:W-:Y:S01]  /*a6f0*/  IMAD.IADD R33, R229, 0x1, -R38.reuse ;  /* 0x00000001e5217824 */ /* 0x100fe200078e0a26 */
[----:B------:R-:W-:Y:S01]  /*a700*/  IABS R30, R30 ;  /* 0x0000001e001e7213 */ /* 0x000fe20000000000 */
[----:B----4-:R-:W-:Y:S01]  /*a710*/  FFMA.FTZ R61, R61, -UR17, R27 ;  /* 0x800000113d3d7c23 */ /* 0x010fe2000801001b */
[----:B------:R-:W-:Y:S01]  /*a720*/  IABS R16, R16 ;  /* 0x0000001000107213 */ /* 0x000fe20000000000 */
[----:B------:R-:W-:Y:S01]  /*a730*/  HMMA.16816.F32 R24, R12, R18, RZ ;  /* 0x000000120c18723c */ /* 0x000fe200000018ff */
[----:B------:R-:W-:Y:S01]  /*a740*/  IMAD.IADD R32, R232, 0x1, -R38 ;  /* 0x00000001e8207824 */ /* 0x000fe200078e0a26 */
[----:B------:R-:W-:Y:S01]  /*a750*/  IABS R33, R33 ;  /* 0x0000002100217213 */ /* 0x000fe20000000000 */
[----:B------:R-:W-:Y:S01]  /*a760*/  FFMA.FTZ R125, R125, -UR17, R28 ;  /* 0x800000117d7d7c23 */ /* 0x000fe2000801001c */
[----:B------:R-:W-:Y:S01]  /*a770*/  ISETP.GE.AND P3, PT, R72, R219, PT ;  /* 0x000000db4800720c */ /* 0x000fe20003f66270 */
[----:B------:R1:W2:Y:S01]  /*a780*/  I2F R28, R16 ;  /* 0x00000010001c7306 */ /* 0x0002a20000201400 */
[----:B------:R-:W-:Y:S01]  /*a790*/  IABS R32, R32 ;  /* 0x0000002000207213 */ /* 0x000fe20000000000 */
[----:B------:R-:W-:Y:S01]  /*a7a0*/  IMAD.IADD R118, R226, 0x1, -R38 ;  /* 0x00000001e2767824 */ /* 0x000fe200078e0a26 */
[----:B------:R-:W-:Y:S01]  /*a7b0*/  ISETP.LT.OR P3, PT, R72, R222, P3 ;  /* 0x000000de4800720c */ /* 0x000fe20001f61670 */
[--C-:B------:R-:W-:Y:S01]  /*a7c0*/  IMAD.IADD R63, R229, 0x1, -R37.reuse ;  /* 0x00000001e53f7824 */ /* 0x100fe200078e0a25 */
[----:B------:R-:W-:Y:S01]  /*a7d0*/  FSEL R125, R125, -INF , !P0 ;  /* 0xff8000007d7d7808 */ /* 0x000fe20004000000 */
[----:B------:R-:W-:Y:S01]  /*a7e0*/  IMAD.IADD R39, R226, 0x1, -R37 ;  /* 0x00000001e2277824 */ /* 0x000fe200078e0a25 */
[----:B------:R-:W-:Y:S01]  /*a7f0*/  FSEL R124, R124, -INF , !P3 ;  /* 0xff8000007c7c7808 */ /* 0x000fe20005800000 */
[----:B------:R-:W-:Y:S01]  /*a800*/  I2F R32, R32 ;  /* 0x0000002000207306 */ /* 0x000fe20000201400 */
[----:B------:R-:W-:-:S02]  /*a810*/  FSEL R66, R66, -INF , !P6 ;  /* 0xff80000042427808 */ /* 0x000fc40007000000 */
[----:B------:R-:W-:Y:S02]  /*a820*/  FSEL R61, R61, -INF , !P5 ;  /* 0xff8000003d3d7808 */ /* 0x000fe40006800000 */
[C---:B------:R-:W-:Y:S02]  /*a830*/  ISETP.GE.AND P0, PT, R38.reuse, R230, PT ;  /* 0x000000e62600720c */ /* 0x040fe40003f06270 */
[C---:B------:R-:W-:Y:S01]  /*a840*/  ISETP.GE.AND P3, PT, R38.reuse, R227, PT ;  /* 0x000000e32600720c */ /* 0x040fe20003f66270 */
[----:B-1----:R-:W-:Y:S01]  /*a850*/  HMMA.16816.F32 R16, R4, R18, RZ ;  /* 0x000000120410723c */ /* 0x002fe200000018ff */
[----:B------:R-:W-:Y:S01]  /*a860*/  I2F R33, R33 ;  /* 0x0000002100217306 */ /* 0x000fe20000201400 */
[----:B------:R-:W-:Y:S01]  /*a870*/  ISETP.GE.AND P6, PT, R38, R224, PT ;  /* 0x000000e02600720c */ /* 0x000fe20003fc6270 */
[----:B--2---:R-:W-:Y:S01]  /*a880*/  FFMA.FTZ R28, R28, -UR17, R31 ;  /* 0x800000111c1c7c23 */ /* 0x004fe2000801001f */
[C---:B------:R-:W-:Y:S02]  /*a890*/  ISETP.GE.AND P5, PT, R38.reuse, R219, PT ;  /* 0x000000db2600720c */ /* 0x040fe40003fa6270 */
[----:B------:R-:W-:-:S02]  /*a8a0*/  ISETP.LT.OR P0, PT, R38, R231, P0 ;  /* 0x000000e72600720c */ /* 0x000fc40000701670 */
[----:B------:R-:W-:Y:S01]  /*a8b0*/  HMMA.16816.F32 R24, R20, R34, R24 ;  /* 0x000000221418723c */ /* 0x000fe20000001818 */
[----:B------:R-:W1:Y:S01]  /*a8c0*/  I2F R30, R30 ;  /* 0x0000001e001e7306 */ /* 0x000e620000201400 */
[C---:B------:R-:W-:Y:S02]  /*a8d0*/  ISETP.LT.OR P3, PT, R38.reuse, R228, P3 ;  /* 0x000000e42600720c */ /* 0x040fe40001f61670 */
[C---:B------:R-:W-:Y:S02]  /*a8e0*/  ISETP.LT.OR P6, PT, R38.reuse, R225, P6 ;  /* 0x000000e12600720c */ /* 0x040fe400037c1670 */
[----:B------:R-:W-:Y:S01]  /*a8f0*/  ISETP.LT.OR P5, PT, R38, R222, P5 ;  /* 0x000000de2600720c */ /* 0x000fe20002fa1670 */
[----:B------:R-:W-:Y:S01]  /*a900*/  IMAD.IADD R38, R223, 0x1, -R38 ;  /* 0x00000001df267824 */ /* 0x000fe200078e0a26 */
[----:B------:R-:W-:Y:S02]  /*a910*/  IABS R118, R118 ;  /* 0x0000007600767213 */ /* 0x000fe40000000000 */
[----:B------:R-:W-:-:S02]  /*a920*/  IABS R70, R70 ;  /* 0x0000004600467213 */ /* 0x000fc40000000000 */
[----:B------:R-:W-:Y:S02]  /*a930*/  IABS R63, R63 ;  /* 0x0000003f003f7213 */ /* 0x000fe40000000000 */
[----:B------:R-:W-:Y:S01]  /*a940*/  IABS R38, R38 ;  /* 0x0000002600267213 */ /* 0x000fe20000000000 */
[----:B------:R-:W2:Y:S01]  /*a950*/  I2F R118, R118 ;  /* 0x0000007600767306 */ /* 0x000ea20000201400 */
[----:B------:R-:W-:Y:S01]  /*a960*/  HMMA.16816.F32 R16, R8, R34, R16 ;  /* 0x000000220810723c */ /* 0x000fe20000001810 */
[----:B-1----:R-:W-:Y:S01]  /*a970*/  FFMA.FTZ R29, R30, -UR17, R29 ;  /* 0x800000111e1d7c23 */ /* 0x002fe2000801001d */
[----:B------:R-:W-:Y:S02]  /*a980*/  FSEL R123, R28, -INF , !P2 ;  /* 0xff8000001c7b7808 */ /* 0x000fe40005000000 */
[----:B------:R-:W-:Y:S02]  /*a990*/  ISETP.GE.AND P2, PT, R37, R227, PT ;  /* 0x000000e32500720c */ /* 0x000fe40003f46270 */
[----:B------:R-:W-:Y:S01]  /*a9a0*/  FSEL R106, R29, -INF , !P4 ;  /* 0xff8000001d6a7808 */ /* 0x000fe20006000000 */
[----:B------:R-:W1:Y:S01]  /*a9b0*/  I2F R70, R70 ;  /* 0x0000004600467306 */ /* 0x000e620000201400 */
[----:B------:R-:W-:Y:S01]  /*a9c0*/  FFMA.FTZ R24, R32, -UR17, R24 ;  /* 0x8000001120187c23 */ /* 0x000fe20008010018 */
[----:B------:R-:W-:Y:S01]  /*a9d0*/  HMMA.16816.F32 R28, R12, R40, RZ ;  /* 0x000000280c1c723c */ /* 0x000fe200000018ff */
[----:B------:R-:W-:Y:S01]  /*a9e0*/  FFMA.FTZ R60, R33, -UR17, R26 ;  /* 0x80000011213c7c23 */ /* 0x000fe2000801001a */
[----:B------:R-:W-:Y:S01]  /*a9f0*/  ISETP.GE.AND P4, PT, R37, R230, PT ;  /* 0x000000e62500720c */ /* 0x000fe20003f86270 */
[----:B------:R-:W3:Y:S01]  /*aa00*/  LDSM.16.M88.4 R32, [R210] ;  /* 0x00000000d220783b */ /* 0x000ee20000000200 */
[----:B------:R-:W-:Y:S01]  /*aa10*/  FSEL R67, R24, -INF , !P0 ;  /* 0xff80000018437808 */ /* 0x000fe20004000000 */
[----:B------:R-:W-:Y:S01]  /*aa20*/  IMAD.IADD R24, R223, 0x1, -R37 ;  /* 0x00000001df187824 */ /* 0x000fe200078e0a25 */
[----:B------:R-:W4:Y:S01]  /*aa30*/  I2F R26, R38 ;  /* 0x00000026001a7306 */ /* 0x000f220000201400 */
[----:B------:R-:W-:-:S02]  /*aa40*/  FSEL R60, R60, -INF , !P3 ;  /* 0xff8000003c3c7808 */ /* 0x000fc40005800000 */
[C---:B------:R-:W-:Y:S02]  /*aa50*/  ISETP.GE.AND P0, PT, R37.reuse, R224, PT ;  /* 0x000000e02500720c */ /* 0x040fe40003f06270 */
[----:B------:R-:W-:Y:S02]  /*aa60*/  IABS R24, R24 ;  /* 0x0000001800187213 */ /* 0x000fe40000000000 */
[C---:B------:R-:W-:Y:S01]  /*aa70*/  ISETP.GE.AND P3, PT, R37.reuse, R219, PT ;  /* 0x000000db2500720c */ /* 0x040fe20003f66270 */
[----:B------:R-:W5:Y:S01]  /*aa80*/  I2F R63, R63 ;  /* 0x0000003f003f7306 */ /* 0x000f620000201400 */
[----:B--2---:R-:W-:Y:S01]  /*aa90*/  FFMA.FTZ R118, R118, -UR17, R16 ;  /* 0x8000001176767c23 */ /* 0x004fe20008010010 */
[----:B------:R-:W-:Y:S01]  /*aaa0*/  IABS R39, R39 ;  /* 0x0000002700277213 */ /* 0x000fe20000000000 */
[----:B------:R-:W-:Y:S01]  /*aab0*/  IMAD.MOV.U32 R16, RZ, RZ, R24 ;  /* 0x000000ffff107224 */ /* 0x000fe200078e0018 */
[C---:B------:R-:W-:Y:S01]  /*aac0*/  ISETP.LT.OR P4, PT, R37.reuse, R231, P4 ;  /* 0x000000e72500720c */ /* 0x040fe20002781670 */
[----:B-1----:R-:W-:Y:S01]  /*aad0*/  FFMA.FTZ R70, R70, -UR17, R25 ;  /* 0x8000001146467c23 */ /* 0x002fe20008010019 */
[C---:B------:R-:W-:Y:S01]  /*aae0*/  ISETP.LT.OR P2, PT, R37.reuse, R228, P2 ;  /* 0x000000e42500720c */ /* 0x040fe20001741670 */
[----:B----4-:R-:W-:Y:S01]  /*aaf0*/  FFMA.FTZ R18, R26, -UR17, R18 ;  /* 0x800000111a127c23 */ /* 0x010fe20008010012 */
[----:B------:R-:W-:Y:S01]  /*ab00*/  IADD3 R38, R72, 0x10, RZ ;  /* 0x0000001048267810 */ /* 0x000fe20007ffe0ff */
[----:B------:R-:W1:Y:S01]  /*ab10*/  I2F R16, R16 ;  /* 0x0000001000107306 */ /* 0x000e620000201400 */
[----:B------:R-:W-:-:S02]  /*ab20*/  ISETP.LT.OR P0, PT, R37, R225, P0 ;  /* 0x000000e12500720c */ /* 0x000fc40000701670 */
[----:B------:R-:W-:Y:S01]  /*ab30*/  FSEL R117, R18, -INF , !P5 ;  /* 0xff80000012757808 */ /* 0x000fe20006800000 */
[--C-:B------:R-:W-:Y:S01]  /*ab40*/  IMAD.IADD R110, R226, 0x1, -R38.reuse ;  /* 0x00000001e26e7824 */ /* 0x100fe200078e0a26 */
[----:B------:R-:W-:Y:S01]  /*ab50*/  ISETP.LT.OR P3, PT, R37, R222, P3 ;  /* 0x000000de2500720c */ /* 0x000fe20001f61670 */
[----:B-----5:R-:W-:Y:S01]  /*ab60*/  FFMA.FTZ R63, R63, -UR17, R27 ;  /* 0x800000113f3f7c23 */ /* 0x020fe2000801001b */
[----:B------:R-:W-:Y:S01]  /*ab70*/  ISETP.GE.AND P5, PT, R38, R227, PT ;  /* 0x000000e32600720c */ /* 0x000fe20003fa6270 */
[----:B------:R-:W-:Y:S01]  /*ab80*/  HMMA.16816.F32 R24, R4, R40, RZ ;  /* 0x000000280418723c */ /* 0x000fe200000018ff */
[----:B------:R2:W4:Y:S01]  /*ab90*/  I2F R37, R39 ;  /* 0x0000002700257306 */ /* 0x0005220000201400 */
[----:B------:R-:W-:Y:S02]  /*aba0*/  FSEL R118, R118, -INF , !P6 ;  /* 0xff80000076767808 */ /* 0x000fe40007000000 */
[----:B------:R-:W-:Y:S02]  /*abb0*/  FSEL R70, R70, -INF , !P4 ;  /* 0xff80000046467808 */ /* 0x000fe40006000000 */
[----:B------:R-:W-:Y:S01]  /*abc0*/  FSEL R63, R63, -INF , !P2 ;  /* 0xff8000003f3f7808 */ /* 0x000fe20005000000 */
[----:B------:R-:W-:Y:S01]  /*abd0*/  IMAD.IADD R40, R229, 0x1, -R38 ;  /* 0x00000001e5287824 */ /* 0x000fe200078e0a26 */
[----:B------:R-:W-:Y:S01]  /*abe0*/  ISETP.GE.AND P6, PT, R38, R230, PT ;  /* 0x000000e62600720c */ /* 0x000fe20003fc6270 */
[----:B-1----:R-:W-:Y:S01]  /*abf0*/  FFMA.FTZ R16, R16, -UR17, R19 ;  /* 0x8000001110107c23 */ /* 0x002fe20008010013 */
[----:B------:R-:W-:Y:S01]  /*ac00*/  ISETP.GE.AND P4, PT, R38, R224, PT ;  /* 0x000000e02600720c */ /* 0x000fe20003f86270 */
[----:B---3--:R-:W-:Y:S01]  /*ac10*/  HMMA.16816.F32 R28, R20, R32, R28 ;  /* 0x00000020141c723c */ /* 0x008fe2000000181c */
[----:B------:R-:W-:-:S02]  /*ac20*/  IABS R18, R40 ;  /* 0x0000002800127213 */ /* 0x000fc40000000000 */
[C---:B------:R-:W-:Y:S02]  /*ac30*/  ISETP.GE.AND P2, PT, R38.reuse, R219, PT ;  /* 0x000000db2600720c */ /* 0x040fe40003f46270 */
[----:B------:R-:W-:Y:S01]  /*ac40*/  ISETP.LT.OR P5, PT, R38, R228, P5 ;  /* 0x000000e42600720c */ /* 0x000fe20002fa1670 */
[----:B--2---:R-:W-:Y:S01]  /*ac50*/  IMAD.IADD R39, R232, 0x1, -R38 ;  /* 0x00000001e8277824 */ /* 0x004fe200078e0a26 */
[----:B------:R-:W1:Y:S01]  /*ac60*/  I2F R18, R18 ;  /* 0x0000001200127306 */ /* 0x000e620000201400 */
[----:B----4-:R-:W-:Y:S01]  /*ac70*/  FFMA.FTZ R17, R37, -UR17, R17 ;  /* 0x8000001125117c23 */ /* 0x010fe20008010011 */
[C---:B------:R-:W-:Y:S02]  /*ac80*/  ISETP.LT.OR P6, PT, R38.reuse, R231, P6 ;  /* 0x000000e72600720c */ /* 0x040fe400037c1670 */
[----:B------:R-:W-:Y:S02]  /*ac90*/  IABS R39, R39 ;  /* 0x0000002700277213 */ /* 0x000fe40000000000 */
[----:B------:R-:W-:Y:S01]  /*aca0*/  HMMA.16816.F32 R24, R8, R32, R24 ;  /* 0x000000200818723c */ /* 0x000fe20000001818 */
[----:B------:R-:W-:-:S02]  /*acb0*/  ISETP.LT.OR P4, PT, R38, R225, P4 ;  /* 0x000000e12600720c */ /* 0x000fc40002781670 */
[----:B------:R-:W-:Y:S01]  /*acc0*/  ISETP.LT.OR P2, PT, R38, R222, P2 ;  /* 0x000000de2600720c */ /* 0x000fe20001741670 */
[----:B------:R-:W2:Y:S01]  /*acd0*/  I2F R39, R39 ;  /* 0x0000002700277306 */ /* 0x000ea20000201400 */
[----:B------:R-:W-:Y:S01]  /*ace0*/  IMAD.IADD R38, R223, 0x1, -R38 ;  /* 0x00000001df267824 */ /* 0x000fe200078e0a26 */
[----:B------:R-:W-:Y:S02]  /*acf0*/  FSEL R111, R17, -INF , !P0 ;  /* 0xff800000116f7808 */ /* 0x000fe40004000000 */
[----:B------:R-:W-:Y:S02]  /*ad00*/  IADD3 R32, R72, 0x11, RZ ;  /* 0x0000001148207810 */ /* 0x000fe40007ffe0ff */
[----:B------:R-:W-:Y:S01]  /*ad10*/  FSEL R116, R16, -INF , !P3 ;  /* 0xff80000010747808 */ /* 0x000fe20005800000 */
[----:B-1----:R-:W-:Y:S01]  /*ad20*/  FFMA.FTZ R18, R18, -UR17, R30 ;  /* 0x8000001112127c23 */ /* 0x002fe2000801001e */
[----:B------:R-:W-:Y:S01]  /*ad30*/  IABS R110, R110 ;  /* 0x0000006e006e7213 */ /* 0x000fe20000000000 */
[--C-:B------:R-:W-:Y:S01]  /*ad40*/  IMAD.IADD R19, R232, 0x1, -R32.reuse ;  /* 0x00000001e8137824 */ /* 0x100fe200078e0a20 */
[----:B------:R-:W-:Y:S01]  /*ad50*/  IABS R38, R38 ;  /* 0x0000002600267213 */ /* 0x000fe20000000000 */
[--C-:B------:R-:W-:Y:S01]  /*ad60*/  IMAD.IADD R65, R229, 0x1, -R32.reuse ;  /* 0x00000001e5417824 */ /* 0x100fe200078e0a20 */
[----:B------:R-:W-:Y:S01]  /*ad70*/  FSEL R64, R18, -INF , !P5 ;  /* 0xff80000012407808 */ /* 0x000fe20006800000 */
[----:B------:R-:W-:Y:S01]  /*ad80*/  IMAD.IADD R37, R226, 0x1, -R32 ;  /* 0x00000001e2257824 */ /* 0x000fe200078e0a20 */
[----:B------:R-:W-:Y:S01]  /*ad90*/  IABS R19, R19 ;  /* 0x0000001300137213 */ /* 0x000fe20000000000 */
[----:B------:R-:W1:Y:S01]  /*ada0*/  I2F R110, R110 ;  /* 0x0000006e006e7306 */ /* 0x000e620000201400 */
[----:B--2---:R-:W-:Y:S01]  /*adb0*/  FFMA.FTZ R28, R39, -UR17, R28 ;  /* 0x80000011271c7c23 */ /* 0x004fe2000801001c */
[----:B------:R-:W-:-:S02]  /*adc0*/  IABS R65, R65 ;  /* 0x0000004100417213 */ /* 0x000fc40000000000 */
[----:B------:R-:W-:Y:S02]  /*add0*/  ISETP.GE.AND P0, PT, R32, R230, PT ;  /* 0x000000e62000720c */ /* 0x000fe40003f06270 */
[----:B------:R-:W-:Y:S01]  /*ade0*/  FSEL R73, R28, -INF , !P6 ;  /* 0xff8000001c497808 */ /* 0x000fe20007000000 */
[----:B------:R-:W-:Y:S01]  /*adf0*/  IMAD.IADD R28, R223, 0x1, -R32 ;  /* 0x00000001df1c7824 */ /* 0x000fe200078e0a20 */
[----:B------:R2:W3:Y:S01]  /*ae00*/  I2F R75, R19 ;  /* 0x00000013004b7306 */ /* 0x0004e20000201400 */
[C---:B------:R-:W-:Y:S02]  /*ae10*/  ISETP.GE.AND P3, PT, R32.reuse, R227, PT ;  /* 0x000000e32000720c */ /* 0x040fe40003f66270 */
[C---:B------:R-:W-:Y:S02]  /*ae20*/  ISETP.GE.AND P6, PT, R32.reuse, R224, PT ;  /* 0x000000e02000720c */ /* 0x040fe40003fc6270 */
[----:B------:R-:W-:Y:S02]  /*ae30*/  ISETP.GE.AND P5, PT, R32, R219, PT ;  /* 0x000000db2000720c */ /* 0x000fe40003fa6270 */
[----:B------:R-:W-:Y:S01]  /*ae40*/  IABS R37, R37 ;  /* 0x0000002500257213 */ /* 0x000fe20000000000 */
[----:B------:R-:W4:Y:S01]  /*ae50*/  I2F R30, R38 ;  /* 0x00000026001e7306 */ /* 0x000f220000201400 */
[----:B------:R-:W-:Y:S01]  /*ae60*/  IADD3 R33, R72, 0x18, RZ ;  /* 0x0000001848217810 */ /* 0x000fe20007ffe0ff */
[----:B-1----:R-:W-:Y:S01]  /*ae70*/  FFMA.FTZ R110, R110, -UR17, R24 ;  /* 0x800000116e6e7c23 */ /* 0x002fe20008010018 */
[----:B------:R-:W-:-:S02]  /*ae80*/  ISETP.LT.OR P0, PT, R32, R231, P0 ;  /* 0x000000e72000720c */ /* 0x000fc40000701670 */
[C---:B------:R-:W-:Y:S01]  /*ae90*/  ISETP.LT.OR P3, PT, R32.reuse, R228, P3 ;  /* 0x000000e42000720c */ /* 0x040fe20001f61670 */
[----:B------:R-:W-:Y:S01]  /*aea0*/  IMAD.IADD R40, R229, 0x1, -R33 ;  /* 0x00000001e5287824 */ /* 0x000fe200078e0a21 */
[C---:B------:R-:W-:Y:S01]  /*aeb0*/  ISETP.LT.OR P6, PT, R32.reuse, R225, P6 ;  /* 0x000000e12000720c */ /* 0x040fe200037c1670 */
[----:B--2---:R-:W-:Y:S01]  /*aec0*/  HMMA.16816.F32 R16, R12, R42, RZ ;  /* 0x0000002a0c10723c */ /* 0x004fe200000018ff */
[----:B------:R-:W1:Y:S01]  /*aed0*/  I2F R65, R65 ;  /* 0x0000004100417306 */ /* 0x000e620000201400 */
[----:B------:R-:W-:Y:S01]  /*aee0*/  ISETP.LT.OR P5, PT, R32, R222, P5 ;  /* 0x000000de2000720c */ /* 0x000fe20002fa1670 */
[----:B---3--:R-:W-:Y:S01]  /*aef0*/  FFMA.FTZ R75, R75, -UR17, R29 ;  /* 0x800000114b4b7c23 */ /* 0x008fe2000801001d */
[----:B------:R-:W-:Y:S01]  /*af00*/  IABS R28, R28 ;  /* 0x0000001c001c7213 */ /* 0x000fe20000000000 */
[----:B------:R-:W-:Y:S01]  /*af10*/  IMAD.IADD R121, R226, 0x1, -R33 ;  /* 0x00000001e2797824 */ /* 0x000fe200078e0a21 */
[----:B------:R-:W-:Y:S01]  /*af20*/  FSEL R110, R110, -INF , !P4 ;  /* 0xff8000006e6e7808 */ /* 0x000fe20006000000 */
[----:B----4-:R-:W-:-:S02]  /*af30*/  FFMA.FTZ R26, R30, -UR17, R26 ;  /* 0x800000111e1a7c23 */ /* 0x010fc4000801001a */
[----:B------:R2:W3:Y:S01]  /*af40*/  I2F R32, R37 ;  /* 0x0000002500207306 */ /* 0x0004e20000201400 */
[----:B------:R-:W-:Y:S01]  /*af50*/  IMAD.MOV.U32 R24, RZ, RZ, R28 ;  /* 0x000000ffff187224 */ /* 0x000fe200078e001c */
[----:B------:R-:W-:Y:S02]  /*af60*/  FSEL R75, R75, -INF , !P0 ;  /* 0xff8000004b4b7808 */ /* 0x000fe40004000000 */
[----:B------:R-:W-:Y:S02]  /*af70*/  FSEL R39, R26, -INF , !P2 ;  /* 0xff8000001a277808 */ /* 0x000fe40005000000 */
[----:B------:R-:W-:Y:S01]  /*af80*/  ISETP.GE.AND P4, PT, R33, R230, PT ;  /* 0x000000e62100720c */ /* 0x000fe20003f86270 */
[----:B-1----:R-:W-:Y:S01]  /*af90*/  FFMA.FTZ R65, R65, -UR17, R31 ;  /* 0x8000001141417c23 */ /* 0x002fe2000801001f */
[C---:B------:R-:W-:Y:S01]  /*afa0*/  ISETP.GE.AND P2, PT, R33.reuse, R227, PT ;  /* 0x000000e32100720c */ /* 0x040fe20003f46270 */
[----:B------:R-:W-:Y:S01]  /*afb0*/  HMMA.16816.F32 R28, R4, R42, RZ ;  /* 0x0000002a041c723c */ /* 0x000fe200000018ff */
[----:B------:R-:W-:Y:S01]  /*afc0*/  ISETP.GE.AND P0, PT, R33, R224, PT ;  /* 0x000000e02100720c */ /* 0x000fe20003f06270 */
[----:B------:R-:W1:Y:S01]  /*afd0*/  I2F R24, R24 ;  /* 0x0000001800187306 */ /* 0x000e620000201400 */
[----:B------:R-:W-:-:S02]  /*afe0*/  FSEL R65, R65, -INF , !P3 ;  /* 0xff80000041417808 */ /* 0x000fc40005800000 */
[C---:B------:R-:W-:Y:S01]  /*aff0*/  ISETP.GE.AND P3, PT, R33.reuse, R219, PT ;  /* 0x000000db2100720c */ /* 0x040fe20003f66270 */
[----:B--2---:R-:W-:Y:S01]  /*b000*/  IMAD.IADD R37, R232, 0x1, -R33 ;  /* 0x00000001e8257824 */ /* 0x004fe200078e0a21 */
[C---:B------:R-:W-:Y:S01]  /*b010*/  ISETP.LT.OR P4, PT, R33.reuse, R231, P4 ;  /* 0x000000e72100720c */ /* 0x040fe20002781670 */
[-C--:B------:R-:W-:Y:S01]  /*b020*/  HMMA.16816.F32 R16, R20, R34.reuse, R16 ;  /* 0x000000221410723c */ /* 0x080fe20000001810 */
[C---:B------:R-:W-:Y:S01]  /*b030*/  ISETP.LT.OR P2, PT, R33.reuse, R228, P2 ;  /* 0x000000e42100720c */ /* 0x040fe20001741670 */
[----:B---3--:R-:W-:Y:S01]  /*b040*/  FFMA.FTZ R25, R32, -UR17, R25 ;  /* 0x8000001120197c23 */ /* 0x008fe20008010019 */
[----:B------:R-:W-:Y:S02]  /*b050*/  IABS R37, R37 ;  /* 0x0000002500257213 */ /* 0x000fe40000000000 */
[C---:B------:R-:W-:Y:S02]  /*b060*/  ISETP.LT.OR P0, PT, R33.reuse, R225, P0 ;  /* 0x000000e12100720c */ /* 0x040fe40000701670 */
[----:B------:R-:W-:Y:S01]  /*b070*/  ISETP.LT.OR P3, PT, R33, R222, P3 ;  /* 0x000000de2100720c */ /* 0x000fe20001f61670 */
[----:B------:R-:W-:Y:S01]  /*b080*/  IMAD.MOV.U32 R38, RZ, RZ, R37 ;  /* 0x000000ffff267224 */ /* 0x000fe200078e0025 */
[----:B------:R-:W-:Y:S01]  /*b090*/  IABS R37, R40 ;  /* 0x0000002800257213 */ /* 0x000fe20000000000 */
[----:B------:R-:W-:Y:S01]  /*b0a0*/  IMAD.IADD R33, R223, 0x1, -R33 ;  /* 0x00000001df217824 */ /* 0x000fe200078e0a21 */
[----:B------:R-:W2:Y:S01]  /*b0b0*/  LDSM.16.M88.4 R40, [R215+0x2800] ;  /* 0x00280000d728783b */ /* 0x000ea20000000200 */
[----:B------:R-:W3:Y:S01]  /*b0c0*/  I2F R26, R38 ;  /* 0x00000026001a7306 */ /* 0x000ee20000201400 */
[----:B------:R-:W-:Y:S01]  /*b0d0*/  IABS R121, R121 ;  /* 0x0000007900797213 */ /* 0x000fe20000000000 */
[----:B-1----:R-:W-:Y:S01]  /*b0e0*/  FFMA.FTZ R24, R24, -UR17, R27 ;  /* 0x8000001118187c23 */ /* 0x002fe2000801001b */
[----:B------:R-:W-:Y:S01]  /*b0f0*/  IABS R33, R33 ;  /* 0x0000002100217213 */ /* 0x000fe20000000000 */
[----:B------:R-:W-:Y:S01]  /*b100*/  HMMA.16816.F32 R28, R8, R34, R28 ;  /* 0x00000022081c723c */ /* 0x000fe2000000181c */
[----:B------:R-:W-:-:S03]  /*b110*/  FSEL R122, R25, -INF , !P6 ;  /* 0xff800000197a7808 */ /* 0x000fc60007000000 */
[----:B------:R1:W4:Y:S08]  /*b120*/  I2F R38, R37 ;  /* 0x0000002500267306 */ /* 0x0003300000201400 */
[----:B------:R-:W5:Y:S01]  /*b130*/  I2F R121, R121 ;  /* 0x0000007900797306 */ /* 0x000f620000201400 */
[----:B---3--:R-:W-:-:S05]  /*b140*/  FFMA.FTZ R16, R26, -UR17, R16 ;  /* 0x800000111a107c23 */ /* 0x008fca0008010010 */
[----:B------:R-:W-:Y:S02]  /*b150*/  FSEL R76, R16, -INF , !P4 ;  /* 0xff800000104c7808 */ /* 0x000fe40006000000 */
[----:B-1----:R-:W-:Y:S01]  /*b160*/  IADD3 R37, R72, 0x19, RZ ;  /* 0x0000001948257810 */ /* 0x002fe20007ffe0ff */
[----:B----4-:R-:W-:Y:S01]  /*b170*/  FFMA.FTZ R69, R38, -UR17, R18 ;  /* 0x8000001126457c23 */ /* 0x010fe20008010012 */
[----:B------:R-:W-:Y:S01]  /*b180*/  FSEL R38, R24, -INF , !P5 ;  /* 0xff80000018267808 */ /* 0x000fe20006800000 */
[----:B------:R1:W3:Y:S01]  /*b190*/  I2F R18, R33 ;  /* 0x0000002100127306 */ /* 0x0002e20000201400 */
[----:B------:R-:W-:Y:S01]  /*b1a0*/  ISETP.GE.AND P6, PT, R37, R230, PT ;  /* 0x000000e62500720c */ /* 0x000fe20003fc6270 */
[--C-:B------:R-:W-:Y:S01]  /*b1b0*/  IMAD.IADD R77, R232, 0x1, -R37.reuse ;  /* 0x00000001e84d7824 */ /* 0x100fe200078e0a25 */
[----:B------:R-:W-:Y:S01]  /*b1c0*/  FSEL R69, R69, -INF , !P2 ;  /* 0xff80000045457808 */ /* 0x000fe20005000000 */
[--C-:B------:R-:W-:Y:S01]  /*b1d0*/  IMAD.IADD R71, R229, 0x1, -R37.reuse ;  /* 0x00000001e5477824 */ /* 0x100fe200078e0a25 */
[----:B------:R-:W-:Y:S01]  /*b1e0*/  ISETP.GE.AND P5, PT, R37, R227, PT ;  /* 0x000000e32500720c */ /* 0x000fe20003fa6270 */
[--C-:B------:R-:W-:Y:S01]  /*b1f0*/  IMAD.IADD R16, R223, 0x1, -R37.reuse ;  /* 0x00000001df107824 */ /* 0x100fe200078e0a25 */
[----:B------:R-:W-:Y:S01]  /*b200*/  IABS R77, R77 ;  /* 0x0000004d004d7213 */ /* 0x000fe20000000000 */
[----:B-----5:R-:W-:Y:S01]  /*b210*/  FFMA.FTZ R121, R121, -UR17, R28 ;  /* 0x8000001179797c23 */ /* 0x020fe2000801001c */
[----:B------:R-:W-:Y:S01]  /*b220*/  IABS R71, R71 ;  /* 0x0000004700477213 */ /* 0x000fe20000000000 */
[----:B------:R-:W-:Y:S01]  /*b230*/  IMAD.IADD R44, R226, 0x1, -R37 ;  /* 0x00000001e22c7824 */ /* 0x000fe200078e0a25 */
[----:B------:R-:W-:Y:S01]  /*b240*/  IABS R16, R16 ;  /* 0x0000001000107213 */ /* 0x000fe20000000000 */
[----:B--2---:R-:W-:Y:S01]  /*b250*/  HMMA.16816.F32 R24, R12, R40, RZ ;  /* 0x000000280c18723c */ /* 0x004fe200000018ff */
[----:B------:R-:W2:Y:S01]  /*b260*/  I2F R77, R77 ;  /* 0x0000004d004d7306 */ /* 0x000ea20000201400 */
[C---:B------:R-:W-:Y:S01]  /*b270*/  ISETP.GE.AND P4, PT, R37.reuse, R224, PT ;  /* 0x000000e02500720c */ /* 0x040fe20003f86270 */
[----:B-1----:R-:W1:Y:S01]  /*b280*/  LDSM.16.M88.4 R32, [R209] ;  /* 0x00000000d120783b */ /* 0x002e620000000200 */
[C---:B------:R-:W-:Y:S01]  /*b290*/  ISETP.GE.AND P2, PT, R37.reuse, R219, PT ;  /* 0x000000db2500720c */ /* 0x040fe20003f46270 */
[----:B---3--:R-:W-:Y:S01]  /*b2a0*/  FFMA.FTZ R30, R18, -UR17, R30 ;  /* 0x80000011121e7c23 */ /* 0x008fe2000801001e */
[----:B------:R-:W-:-:S03]  /*b2b0*/  ISETP.LT.OR P6, PT, R37, R231, P6 ;  /* 0x000000e72500720c */ /* 0x000fc600037c1670 */
[----:B------:R-:W3:Y:S01]  /*b2c0*/  I2F R71, R71 ;  /* 0x0000004700477306 */ /* 0x000ee20000201400 */
[C---:B------:R-:W-:Y:S02]  /*b2d0*/  ISETP.LT.OR P5, PT, R37.reuse, R228, P5 ;  /* 0x000000e42500720c */ /* 0x040fe40002fa1670 */
[C---:B------:R-:W-:Y:S02]  /*b2e0*/  ISETP.LT.OR P4, PT, R37.reuse, R225, P4 ;  /* 0x000000e12500720c */ /* 0x040fe40002781670 */
[----:B------:R-:W-:Y:S01]  /*b2f0*/  ISETP.LT.OR P2, PT, R37, R222, P2 ;  /* 0x000000de2500720c */ /* 0x000fe20001741670 */
[----:B------:R-:W-:Y:S01]  /*b300*/  IMAD.IADD R37, R232, 0x1, -R45 ;  /* 0x00000001e8257824 */ /* 0x000fe200078e0a2d */
[----:B------:R-:W-:Y:S01]  /*b310*/  IABS R44, R44 ;  /* 0x0000002c002c7213 */ /* 0x000fe20000000000 */
[----:B--2---:R-:W-:Y:S01]  /*b320*/  FFMA.FTZ R77, R77, -UR17, R17 ;  /* 0x800000114d4d7c23 */ /* 0x004fe20008010011 */
[----:B------:R2:W4:Y:S01]  /*b330*/  I2F R28, R16 ;  /* 0x00000010001c7306 */ /* 0x0005220000201400 */
[----:B------:R-:W-:-:S02]  /*b340*/  FSEL R121, R121, -INF , !P0 ;  /* 0xff80000079797808 */ /* 0x000fc40004000000 */
[----:B------:R-:W-:Y:S02]  /*b350*/  IABS R37, R37 ;  /* 0x0000002500257213 */ /* 0x000fe40000000000 */
[----:B------:R-:W-:Y:S01]  /*b360*/  FSEL R77, R77, -INF , !P6 ;  /* 0xff8000004d4d7808 */ /* 0x000fe20007000000 */
[----:B---3--:R-:W-:Y:S02]  /*b370*/  FFMA.FTZ R71, R71, -UR17, R19 ;  /* 0x8000001147477c23 */ /* 0x008fe40008010013 */
[----:B------:R-:W3:Y:S01]  /*b380*/  I2F R44, R44 ;  /* 0x0000002c002c7306 */ /* 0x000ee20000201400 */
[C---:B------:R-:W-:Y:S02]  /*b390*/  ISETP.GE.AND P0, PT, R45.reuse, R230, PT ;  /* 0x000000e62d00720c */ /* 0x040fe40003f06270 */
[----:B------:R-:W-:Y:S02]  /*b3a0*/  ISETP.GE.AND P6, PT, R45, R224, PT ;  /* 0x000000e02d00720c */ /* 0x000fe40003fc6270 */
[----:B------:R-:W-:-:S02]  /*b3b0*/  FSEL R71, R71, -INF , !P5 ;  /* 0xff80000047477808 */ /* 0x000fc40006800000 */
[C---:B------:R-:W-:Y:S01]  /*b3c0*/  ISETP.GE.AND P5, PT, R45.reuse, R219, PT ;  /* 0x000000db2d00720c */ /* 0x040fe20003fa6270 */
[----:B--2---:R-:W-:Y:S01]  /*b3d0*/  HMMA.16816.F32 R16, R4, R40, RZ ;  /* 0x000000280410723c */ /* 0x004fe200000018ff */
[C---:B------:R-:W-:Y:S01]  /*b3e0*/  ISETP.LT.OR P0, PT, R45.reuse, R231, P0 ;  /* 0x000000e72d00720c */ /* 0x040fe20000701670 */
[----:B----4-:R-:W-:Y:S01]  /*b3f0*/  FFMA.FTZ R28, R28, -UR17, R31 ;  /* 0x800000111c1c7c23 */ /* 0x010fe2000801001f */
[C---:B------:R-:W-:Y:S02]  /*b400*/  ISETP.LT.OR P6, PT, R45.reuse, R225, P6 ;  /* 0x000000e12d00720c */ /* 0x040fe400037c1670 */
[----:B------:R-:W-:Y:S02]  /*b410*/  ISETP.LT.OR P5, PT, R45, R222, P5 ;  /* 0x000000de2d00720c */ /* 0x000fe40002fa1670 */
[----:B------:R-:W-:Y:S01]  /*b420*/  IMAD.IADD R41, R229, 0x1, -R45 ;  /* 0x00000001e5297824 */ /* 0x000fe200078e0a2d */
[----:B------:R-:W-:Y:S01]  /*b430*/  FSEL R55, R28, -INF , !P2 ;  /* 0xff8000001c377808 */ /* 0x000fe20005000000 */
[----:B------:R-:W-:Y:S01]  /*b440*/  IMAD.MOV.U32 R40, RZ, RZ, R37 ;  /* 0x000000ffff287224 */ /* 0x000fe200078e0025 */
[----:B-1----:R-:W-:Y:S01]  /*b450*/  HMMA.16816.F32 R24, R20, R32, R24 ;  /* 0x000000201418723c */ /* 0x002fe20000001818 */
[----:B------:R-:W-:Y:S01]  /*b460*/  FSEL R37, R30, -INF , !P3 ;  /* 0xff8000001e257808 */ /* 0x000fe20005800000 */
[----:B---3--:R-:W-:Y:S01]  /*b470*/  FFMA.FTZ R29, R44, -UR17, R29 ;  /* 0x800000112c1d7c23 */ /* 0x008fe2000801001d */
[----:B------:R-:W-:-:S02]  /*b480*/  IABS R30, R41 ;  /* 0x00000029001e7213 */ /* 0x000fc40000000000 */
[----:B------:R-:W1:Y:S01]  /*b490*/  I2F R40, R40 ;  /* 0x0000002800287306 */ /* 0x000e620000201400 */
[----:B------:R-:W-:Y:S02]  /*b4a0*/  ISETP.GE.AND P3, PT, R45, R227, PT ;  /* 0x000000e32d00720c */ /* 0x000fe40003f66270 */
[----:B------:R-:W-:Y:S02]  /*b4b0*/  FSEL R129, R29, -INF , !P4 ;  /* 0xff8000001d817808 */ /* 0x000fe40006000000 */
[----:B------:R-:W-:Y:S01]  /*b4c0*/  ISETP.LT.OR P3, PT, R45, R228, P3 ;  /* 0x000000e42d00720c */ /* 0x000fe20001f61670 */
[----:B------:R-:W-:Y:S01]  /*b4d0*/  IMAD.IADD R45, R223, 0x1, -R45 ;  /* 0x00000001df2d7824 */ /* 0x000fe200078e0a2d */
[----:B------:R-:W-:Y:S01]  /*b4e0*/  IADD3 R44, R72, 0x29, RZ ;  /* 0x00000029482c7810 */ /* 0x000fe20007ffe0ff */
[----:B------:R-:W2:Y:S01]  /*b4f0*/  I2F R30, R30 ;  /* 0x0000001e001e7306 */ /* 0x000ea20000201400 */
[----:B------:R-:W-:Y:S02]  /*b500*/  HMMA.16816.F32 R16, R8, R32, R16 ;  /* 0x000000200810723c */ /* 0x000fe40000001810 */
[----:B------:R-:W-:Y:S01]  /*b510*/  IABS R45, R45 ;  /* 0x0000002d002d7213 */ /* 0x000fe20000000000 */
[----:B------:R-:W-:-:S02]  /*b520*/  IMAD.IADD R81, R232, 0x1, -R44 ;  /* 0x00000001e8517824 */ /* 0x000fc400078e0a2c */
[C-C-:B------:R-:W-:Y:S02]  /*b530*/  IMAD.IADD R167, R229.reuse, 0x1, -R44.reuse ;  /* 0x00000001e5a77824 */ /* 0x140fe400078e0a2c */
[----:B------:R-:W-:Y:S01]  /*b540*/  IADD3 R32, R72, 0x21, RZ ;  /* 0x0000002148207810 */ /* 0x000fe20007ffe0ff */
[----:B------:R-:W-:Y:S01]  /*b550*/  IMAD.IADD R46, R226, 0x1, -R44 ;  /* 0x00000001e22e7824 */ /* 0x000fe200078e0a2c */
[----:B------:R-:W-:Y:S01]  /*b560*/  IADD3 R33, R72, 0x28, RZ ;  /* 0x0000002848217810 */ /* 0x000fe20007ffe0ff */
[----:B-1----:R-:W-:Y:S01]  /*b570*/  FFMA.FTZ R24, R40, -UR17, R24 ;  /* 0x8000001128187c23 */ /* 0x002fe20008010018 */
[C---:B------:R-:W-:Y:S01]  /*b580*/  ISETP.GE.AND P4, PT, R32.reuse, R230, PT ;  /* 0x000000e62000720c */ /* 0x040fe20003f86270 */
[--C-:B------:R-:W-:Y:S01]  /*b590*/  IMAD.IADD R107, R229, 0x1, -R32.reuse ;  /* 0x00000001e56b7824 */ /* 0x100fe200078e0a20 */
[----:B------:R-:W-:Y:S01]  /*b5a0*/  ISETP.GE.AND P2, PT, R32, R227, PT ;  /* 0x000000e32000720c */ /* 0x000fe20003f46270 */
[----:B------:R-:W-:Y:S01]  /*b5b0*/  IMAD.IADD R31, R232, 0x1, -R32 ;  /* 0x00000001e81f7824 */ /* 0x000fe200078e0a20 */
[----:B------:R-:W-:Y:S01]  /*b5c0*/  FSEL R78, R24, -INF , !P0 ;  /* 0xff800000184e7808 */ /* 0x000fe20004000000 */
[----:B--2---:R-:W-:Y:S01]  /*b5d0*/  FFMA.FTZ R30, R30, -UR17, R26 ;  /* 0x800000111e1e7c23 */ /* 0x004fe2000801001a */
[----:B------:R-:W-:Y:S01]  /*b5e0*/  IABS R107, R107 ;  /* 0x0000006b006b7213 */ /* 0x000fe20000000000 */
[----:B------:R-:W1:Y:S01]  /*b5f0*/  I2F R26, R45 ;  /* 0x0000002d001a7306 */ /* 0x000e620000201400 */
[----:B------:R-:W-:Y:S01]  /*b600*/  IABS R31, R31 ;  /* 0x0000001f001f7213 */ /* 0x000fe20000000000 */
[--C-:B------:R-:W-:Y:S01]  /*b610*/  IMAD.IADD R40, R226, 0x1, -R32.reuse ;  /* 0x00000001e2287824 */ /* 0x100fe200078e0a20 */
[----:B------:R-:W-:Y:S01]  /*b620*/  FSEL R74, R30, -INF , !P3 ;  /* 0xff8000001e4a7808 */ /* 0x000fe20005800000 */
[----:B------:R-:W-:Y:S01]  /*b630*/  IMAD.IADD R24, R223, 0x1, -R32 ;  /* 0x00000001df187824 */ /* 0x000fe200078e0a20 */
[----:B------:R-:W-:Y:S01]  /*b640*/  ISETP.GE.AND P0, PT, R32, R224, PT ;  /* 0x000000e02000720c */ /* 0x000fe20003f06270 */
[----:B------:R-:W-:Y:S01]  /*b650*/  FFMA.FTZ R54, R54, -UR17, R16 ;  /* 0x8000001136367c23 */ /* 0x000fe20008010010 */
[----:B------:R-:W-:Y:S01]  /*b660*/  ISETP.GE.AND P3, PT, R32, R219, PT ;  /* 0x000000db2000720c */ /* 0x000fe20003f66270 */
[----:B------:R2:W3:Y:S01]  /*b670*/  I2F R79, R31 ;  /* 0x0000001f004f7306 */ /* 0x0004e20000201400 */
[----:B------:R-:W-:Y:S01]  /*b680*/  IABS R40, R40 ;  /* 0x0000002800287213 */ /* 0x000fe20000000000 */
[----:B------:R-:W-:Y:S01]  /*b690*/  IMAD.IADD R52, R226, 0x1, -R33 ;  /* 0x00000001e2347824 */ /* 0x000fe200078e0a21 */
[----:B------:R-:W-:-:S02]  /*b6a0*/  ISETP.LT.OR P4, PT, R32, R231, P4 ;  /* 0x000000e72000720c */ /* 0x000fc40002781670 */
[C---:B------:R-:W-:Y:S02]  /*b6b0*/  ISETP.LT.OR P2, PT, R32.reuse, R228, P2 ;  /* 0x000000e42000720c */ /* 0x040fe40001741670 */
[C---:B------:R-:W-:Y:S01]  /*b6c0*/  ISETP.LT.OR P0, PT, R32.reuse, R225, P0 ;  /* 0x000000e12000720c */ /* 0x040fe20000701670 */
[----:B------:R-:W4:Y:S01]  /*b6d0*/  I2F R107, R107 ;  /* 0x0000006b006b7306 */ /* 0x000f220000201400 */
[----:B------:R-:W-:Y:S01]  /*b6e0*/  ISETP.LT.OR P3, PT, R32, R222, P3 ;  /* 0x000000de2000720c */ /* 0x000fe20001f61670 */
[----:B-1----:R-:W-:Y:S01]  /*b6f0*/  FFMA.FTZ R18, R26, -UR17, R18 ;  /* 0x800000111a127c23 */ /* 0x002fe20008010012 */
[----:B------:R-:W-:Y:S02]  /*b700*/  IABS R24, R24 ;  /* 0x0000001800187213 */ /* 0x000fe40000000000 */
[----:B------:R-:W-:Y:S02]  /*b710*/  FSEL R54, R54, -INF , !P6 ;  /* 0xff80000036367808 */ /* 0x000fe40007000000 */
[----:B------:R-:W-:Y:S01]  /*b720*/  FSEL R50, R18, -INF , !P5 ;  /* 0xff80000012327808 */ /* 0x000fe20006800000 */
[----:B--2---:R-:W-:Y:S01]  /*b730*/  HMMA.16816.F32 R28, R12, R42, RZ ;  /* 0x0000002a0c1c723c */ /* 0x004fe200000018ff */
[----:B------:R1:W2:Y:S01]  /*b740*/  I2F R32, R40 ;  /* 0x0000002800207306 */ /* 0x0002a20000201400 */
[----:B------:R-:W-:Y:S01]  /*b750*/  IMAD.MOV.U32 R16, RZ, RZ, R24 ;  /* 0x000000ffff107224 */ /* 0x000fe200078e0018 */
[----:B------:R-:W-:Y:S01]  /*b760*/  ISETP.GE.AND P6, PT, R33, R230, PT ;  /* 0x000000e62100720c */ /* 0x000fe20003fc6270 */
[----:B---3--:R-:W-:Y:S01]  /*b770*/  FFMA.FTZ R79, R79, -UR17, R25 ;  /* 0x800000114f4f7c23 */ /* 0x008fe20008010019 */
[----:B------:R-:W-:-:S02]  /*b780*/  ISETP.GE.AND P5, PT, R33, R227, PT ;  /* 0x000000e32100720c */ /* 0x000fc40003fa6270 */
[----:B------:R-:W-:Y:S01]  /*b790*/  ISETP.LT.OR P6, PT, R33, R231, P6 ;  /* 0x000000e72100720c */ /* 0x000fe200037c1670 */
[----:B----4-:R-:W-:Y:S01]  /*b7a0*/  FFMA.FTZ R107, R107, -UR17, R27 ;  /* 0x800000116b6b7c23 */ /* 0x010fe2000801001b */
[----:B------:R-:W-:Y:S01]  /*b7b0*/  FSEL R79, R79, -INF , !P4 ;  /* 0xff8000004f4f7808 */ /* 0x000fe20006000000 */
[----:B------:R-:W-:Y:S01]  /*b7c0*/  HMMA.16816.F32 R24, R4, R42, RZ ;  /* 0x0000002a0418723c */ /* 0x000fe200000018ff */
[----:B------:R-:W-:Y:S01]  /*b7d0*/  ISETP.GE.AND P4, PT, R33, R224, PT ;  /* 0x000000e02100720c */ /* 0x000fe20003f86270 */
[----:B------:R-:W3:Y:S01]  /*b7e0*/  I2F R16, R16 ;  /* 0x0000001000107306 */ /* 0x000ee20000201400 */
[----:B------:R-:W-:Y:S02]  /*b7f0*/  FSEL R107, R107, -INF , !P2 ;  /* 0xff8000006b6b7808 */ /* 0x000fe40005000000 */
[C---:B------:R-:W-:Y:S01]  /*b800*/  ISETP.GE.AND P2, PT, R33.reuse, R219, PT ;  /* 0x000000db2100720c */ /* 0x040fe20003f46270 */
[--C-:B-1----:R-:W-:Y:S01]  /*b810*/  IMAD.IADD R40, R232, 0x1, -R33.reuse ;  /* 0x00000001e8287824 */ /* 0x102fe200078e0a21 */
[----:B------:R-:W-:Y:S01]  /*b820*/  ISETP.LT.OR P5, PT, R33, R228, P5 ;  /* 0x000000e42100720c */ /* 0x000fe20002fa1670 */
[----:B------:R-:W-:Y:S01]  /*b830*/  IMAD.IADD R42, R229, 0x1, -R33 ;  /* 0x00000001e52a7824 */ /* 0x000fe200078e0a21 */
[----:B------:R-:W-:Y:S01]  /*b840*/  ISETP.LT.OR P4, PT, R33, R225, P4 ;  /* 0x000000e12100720c */ /* 0x000fe20002781670 */
[----:B--2---:R-:W-:Y:S01]  /*b850*/  FFMA.FTZ R17, R32, -UR17, R17 ;  /* 0x8000001120117c23 */ /* 0x004fe20008010011 */
[----:B------:R-:W-:-:S03]  /*b860*/  IABS R40, R40 ;  /* 0x0000002800287213 */ /* 0x000fc60000000000 */
[-C--:B------:R-:W-:Y:S01]  /*b870*/  HMMA.16816.F32 R28, R20, R34.reuse, R28 ;  /* 0x00000022141c723c */ /* 0x080fe2000000181c */
[----:B------:R-:W-:Y:S01]  /*b880*/  ISETP.LT.OR P2, PT, R33, R222, P2 ;  /* 0x000000de2100720c */ /* 0x000fe20001741670 */
[----:B------:R-:W-:Y:S01]  /*b890*/  IMAD.IADD R33, R223, 0x1, -R33 ;  /* 0x00000001df217824 */ /* 0x000fe200078e0a21 */
[----:B------:R-:W-:Y:S01]  /*b8a0*/  IABS R52, R52 ;  /* 0x0000003400347213 */ /* 0x000fe20000000000 */
[----:B------:R-:W-:Y:S01]  /*b8b0*/  IMAD.MOV.U32 R41, RZ, RZ, R40 ;  /* 0x000000ffff297224 */ /* 0x000fe200078e0028 */
[----:B------:R-:W-:Y:S01]  /*b8c0*/  IABS R40, R42 ;  /* 0x0000002a00287213 */ /* 0x000fe20000000000 */
[----:B---3--:R-:W-:Y:S01]  /*b8d0*/  FFMA.FTZ R16, R16, -UR17, R19 ;  /* 0x8000001110107c23 */ /* 0x008fe20008010013 */
[----:B------:R-:W-:Y:S01]  /*b8e0*/  IABS R33, R33 ;  /* 0x0000002100217213 */ /* 0x000fe20000000000 */
[----:B------:R1:W2:Y:S01]  /*b8f0*/  I2F R18, R41 ;  /* 0x0000002900127306 */ /* 0x0002a20000201400 */
[----:B------:R-:W-:Y:S01]  /*b900*/  IABS R81, R81 ;  /* 0x0000005100517213 */ /* 0x000fe20000000000 */
[----:B------:R-:W-:Y:S01]  /*b910*/  IMAD.MOV.U32 R45, RZ, RZ, R40 ;  /* 0x000000ffff2d7224 */ /* 0x000fe200078e0028 */
[----:B------:R-:W-:Y:S01]  /*b920*/  HMMA.16816.F32 R24, R8, R34, R24 ;  /* 0x000000220818723c */ /* 0x000fe20000001818 */
[----:B------:R-:W-:-:S02]  /*b930*/  IABS R167, R167 ;  /* 0x000000a700a77213 */ /* 0x000fc40000000000 */
[----:B------:R-:W-:Y:S02]  /*b940*/  FSEL R53, R17, -INF , !P0 ;  /* 0xff80000011357808 */ /* 0x000fe40004000000 */
[----:B------:R-:W3:Y:S01]  /*b950*/  I2F R45, R45 ;  /* 0x0000002d002d7306 */ /* 0x000ee20000201400 */
[----:B------:R-:W-:Y:S02]  /*b960*/  FSEL R49, R16, -INF , !P3 ;  /* 0xff80000010317808 */ /* 0x000fe40005800000 */
[C---:B------:R-:W-:Y:S02]  /*b970*/  ISETP.GE.AND P0, PT, R44.reuse, R230, PT ;  /* 0x000000e62c00720c */ /* 0x040fe40003f06270 */
[----:B------:R-:W-:Y:S02]  /*b980*/  ISETP.GE.AND P3, PT, R44, R227, PT ;  /* 0x000000e32c00720c */ /* 0x000fe40003f66270 */
[----:B------:R-:W-:Y:S01]  /*b990*/  IABS R46, R46 ;  /* 0x0000002e002e7213 */ /* 0x000fe20000000000 */
[----:B-1----:R-:W1:Y:S01]  /*b9a0*/  LDSM.16.M88.4 R40, [R215+0x2c00] ;  /* 0x002c0000d728783b */ /* 0x002e620000000200 */
[----:B--2---:R-:W-:Y:S01]  /*b9b0*/  FFMA.FTZ R18, R18, -UR17, R28 ;  /* 0x8000001112127c23 */ /* 0x004fe2000801001c */
[----:B------:R-:W2:Y:S01]  /*b9c0*/  I2F R52, R52 ;  /* 0x0000003400347306 */ /* 0x000ea20000201400 */
[----:B------:R-:W-:Y:S01]  /*b9d0*/  IMAD.IADD R28, R223, 0x1, -R44 ;  /* 0x00000001df1c7824 */ /* 0x000fe200078e0a2c */
[----:B------:R-:W-:-:S02]  /*b9e0*/  ISETP.LT.OR P0, PT, R44, R231, P0 ;  /* 0x000000e72c00720c */ /* 0x000fc40000701670 */
[----:B------:R-:W-:Y:S01]  /*b9f0*/  FSEL R80, R18, -INF , !P6 ;  /* 0xff80000012507808 */ /* 0x000fe20007000000 */
[----:B---3--:R-:W-:Y:S01]  /*ba00*/  FFMA.FTZ R45, R45, -UR17, R30 ;  /* 0x800000112d2d7c23 */ /* 0x008fe2000801001e */
[----:B------:R-:W-:Y:S02]  /*ba10*/  IABS R28, R28 ;  /* 0x0000001c001c7213 */ /* 0x000fe40000000000 */
[----:B------:R3:W4:Y:S01]  /*ba20*/  I2F R30, R33 ;  /* 0x00000021001e7306 */ /* 0x0007220000201400 */
[----:B------:R-:W-:Y:S02]  /*ba30*/  ISETP.GE.AND P6, PT, R44, R224, PT ;  /* 0x000000e02c00720c */ /* 0x000fe40003fc6270 */
[----:B------:R-:W-:Y:S02]  /*ba40*/  FSEL R166, R45, -INF , !P5 ;  /* 0xff8000002da67808 */ /* 0x000fe40006800000 */
[----:B------:R-:W-:Y:S02]  /*ba50*/  IADD3 R45, R72, 0x30, RZ ;  /* 0x00000030482d7810 */ /* 0x000fe40007ffe0ff */
[----:B------:R-:W-:Y:S01]  /*ba60*/  ISETP.GE.AND P5, PT, R44, R219, PT ;  /* 0x000000db2c00720c */ /* 0x000fe20003fa6270 */
[----:B------:R-:W5:Y:S01]  /*ba70*/  I2F R81, R81 ;  /* 0x0000005100517306 */ /* 0x000f620000201400 */
[----:B--2---:R-:W-:Y:S01]  /*ba80*/  FFMA.FTZ R52, R52, -UR17, R24 ;  /* 0x8000001134347c23 */ /* 0x004fe20008010018 */
[C---:B------:R-:W-:Y:S01]  /*ba90*/  ISETP.LT.OR P3, PT, R44.reuse, R228, P3 ;  /* 0x000000e42c00720c */ /* 0x040fe20001f61670 */
[----:B------:R-:W-:Y:S01]  /*baa0*/  IMAD.MOV.U32 R24, RZ, RZ, R28 ;  /* 0x000000ffff187224 */ /* 0x000fe200078e001c */
[----:B------:R-:W-:-:S02]  /*bab0*/  ISETP.LT.OR P6, PT, R44, R225, P6 ;  /* 0x000000e12c00720c */ /* 0x000fc400037c1670 */
[----:B------:R-:W-:Y:S01]  /*bac0*/  ISETP.LT.OR P5, PT, R44, R222, P5 ;  /* 0x000000de2c00720c */ /* 0x000fe20002fa1670 */
[----:B---3--:R-:W2:Y:S01]  /*bad0*/  LDSM.16.M88.4 R32, [R208] ;  /* 0x00000000d020783b */ /* 0x008ea20000000200 */
[----:B------:R-:W3:Y:S01]  /*bae0*/  I2F R167, R167 ;  /* 0x000000a700a77306 */ /* 0x000ee20000201400 */
[----:B----4-:R-:W-:Y:S01]  /*baf0*/  FFMA.FTZ R26, R30, -UR17, R26 ;  /* 0x800000111e1a7c23 */ /* 0x010fe2000801001a */
[----:B------:R-:W-:Y:S02]  /*bb00*/  FSEL R52, R52, -INF , !P4 ;  /* 0xff80000034347808 */ /* 0x000fe40006000000 */
[----:B------:R-:W-:Y:S02]  /*bb10*/  ISETP.GE.AND P4, PT, R45, R230, PT ;  /* 0x000000e62d00720c */ /* 0x000fe40003f86270 */
[----:B------:R-:W-:Y:S01]  /*bb20*/  FSEL R48, R26, -INF , !P2 ;  /* 0xff8000001a307808 */ /* 0x000fe20005000000 */
[----:B-----5:R-:W-:Y:S01]  /*bb30*/  FFMA.FTZ R81, R81, -UR17, R29 ;  /* 0x8000001151517c23 */ /* 0x020fe2000801001d */
[----:B------:R4:W5:Y:S01]  /*bb40*/  I2F R44, R46 ;  /* 0x0000002e002c7306 */ /* 0x0009620000201400 */
[----:B------:R-:W-:-:S02]  /*bb50*/  ISETP.GE.AND P2, PT, R45, R227, PT ;  /* 0x000000e32d00720c */ /* 0x000fc40003f46270 */
[----:B------:R-:W-:Y:S01]  /*bb60*/  ISETP.LT.OR P4, PT, R45, R231, P4 ;  /* 0x000000e72d00720c */ /* 0x000fe20002781670 */
[-C--:B-1----:R-:W-:Y:S01]  /*bb70*/  HMMA.16816.F32 R16, R12, R40.reuse, RZ ;  /* 0x000000280c10723c */ /* 0x082fe200000018ff */
[----:B------:R-:W-:Y:S01]  /*bb80*/  FSEL R81, R81, -INF , !P0 ;  /* 0xff80000051517808 */ /* 0x000fe20004000000 */
[----:B---3--:R-:W-:Y:S02]  /*bb90*/  FFMA.FTZ R167, R167, -UR17, R31 ;  /* 0x80000011a7a77c23 */ /* 0x008fe4000801001f */
[----:B------:R-:W1:Y:S01]  /*bba0*/  I2F R24, R24 ;  /* 0x0000001800187306 */ /* 0x000e620000201400 */
[C---:B------:R-:W-:Y:S02]  /*bbb0*/  ISETP.GE.AND P0, PT, R45.reuse, R224, PT ;  /* 0x000000e02d00720c */ /* 0x040fe40003f06270 */
[----:B------:R-:W-:Y:S01]  /*bbc0*/  ISETP.LT.OR P2, PT, R45, R228, P2 ;  /* 0x000000e42d00720c */ /* 0x000fe20001741670 */
[----:B------:R-:W-:Y:S01]  /*bbd0*/  HMMA.16816.F32 R28, R4, R40, RZ ;  /* 0x00000028041c723c */ /* 0x000fe200000018ff */
[----:B------:R-:W-:Y:S01]  /*bbe0*/  FSEL R167, R167, -INF , !P3 ;  /* 0xff800000a7a77808 */ /* 0x000fe20005800000 */
[----:B----4-:R-:W-:Y:S01]  /*bbf0*/  IMAD.IADD R46, R232, 0x1, -R45 ;  /* 0x00000001e82e7824 */ /* 0x010fe200078e0a2d */
[C---:B------:R-:W-:Y:S01]  /*bc00*/  ISETP.GE.AND P3, PT, R45.reuse, R219, PT ;  /* 0x000000db2d00720c */ /* 0x040fe20003f66270 */
[----:B-----5:R-:W-:Y:S01]  /*bc10*/  FFMA.FTZ R25, R44, -UR17, R25 ;  /* 0x800000112c197c23 */ /* 0x020fe20008010019 */
[----:B------:R-:W-:-:S02]  /*bc20*/  ISETP.LT.OR P0, PT, R45, R225, P0 ;  /* 0x000000e12d00720c */ /* 0x000fc40000701670 */
[--C-:B------:R-:W-:Y:S01]  /*bc30*/  IMAD.IADD R40, R229, 0x1, -R45.reuse ;  /* 0x00000001e5287824 */ /* 0x100fe200078e0a2d */
[----:B------:R-:W-:Y:S02]  /*bc40*/  IABS R46, R46 ;  /* 0x0000002e002e7213 */ /* 0x000fe40000000000 */
[----:B------:R-:W-:Y:S02]  /*bc50*/  ISETP.LT.OR P3, PT, R45, R222, P3 ;  /* 0x000000de2d00720c */ /* 0x000fe40001f61670 */
[----:B------:R-:W-:Y:S01]  /*bc60*/  IABS R26, R40 ;  /* 0x00000028001a7213 */ /* 0x000fe20000000000 */
[----:B------:R-:W-:Y:S01]  /*bc70*/  IMAD.MOV.U32 R41, RZ, RZ, R46 ;  /* 0x000000ffff297224 */ /* 0x000fe200078e002e */
[----:B------:R-:W-:Y:S01]  /*bc80*/  FSEL R51, R25, -INF , !P6 ;  /* 0xff80000019337808 */ /* 0x000fe20007000000 */
[----:B------:R-:W-:Y:S01]  /*bc90*/  IMAD.IADD R40, R226, 0x1, -R45 ;  /* 0x00000001e2287824 */ /* 0x000fe200078e0a2d */
[----:B------:R-:W-:Y:S01]  /*bca0*/  IADD3 R44, R72, 0x39, RZ ;  /* 0x00000039482c7810 */ /* 0x000fe20007ffe0ff */
[----:B-1----:R-:W-:Y:S01]  /*bcb0*/  FFMA.FTZ R24, R24, -UR17, R27 ;  /* 0x8000001118187c23 */ /* 0x002fe2000801001b */
[----:B--2---:R-:W-:Y:S01]  /*bcc0*/  HMMA.16816.F32 R16, R20, R32, R16 ;  /* 0x000000201410723c */ /* 0x004fe20000001810 */
[----:B------:R-:W1:Y:S01]  /*bcd0*/  I2F R26, R26 ;  /* 0x0000001a001a7306 */ /* 0x000e620000201400 */
[----:B------:R-:W-:Y:S01]  /*bce0*/  IABS R40, R40 ;  /* 0x0000002800287213 */ /* 0x000fe20000000000 */
[----:B------:R-:W-:Y:S01]  /*bcf0*/  IMAD.IADD R45, R223, 0x1, -R45 ;  /* 0x00000001df2d7824 */ /* 0x000fe200078e0a2d */
[----:B------:R-:W-:Y:S01]  /*bd00*/  FSEL R177, R24, -INF , !P5 ;  /* 0xff80000018b17808 */ /* 0x000fe20006800000 */
[----:B------:R-:W-:-:S02]  /*bd10*/  IMAD.IADD R85, R232, 0x1, -R44 ;  /* 0x00000001e8557824 */ /* 0x000fc400078e0a2c */
[--C-:B------:R-:W-:Y:S01]  /*bd20*/  IMAD.IADD R171, R229, 0x1, -R44.reuse ;  /* 0x00000001e5ab7824 */ /* 0x100fe200078e0a2c */
[----:B------:R-:W-:Y:S01]  /*bd30*/  HMMA.16816.F32 R28, R8, R32, R28 ;  /* 0x00000020081c723c */ /* 0x000fe2000000181c */
[----:B------:R-:W2:Y:S01]  /*bd40*/  I2F R41, R41 ;  /* 0x0000002900297306 */ /* 0x000ea20000201400 */
[----:B------:R-:W-:Y:S01]  /*bd50*/  IABS R45, R45 ;  /* 0x0000002d002d7213 */ /* 0x000fe20000000000 */
[----:B------:R-:W-:Y:S01]  /*bd60*/  IMAD.IADD R47, R226, 0x1, -R44 ;  /* 0x00000001e22f7824 */ /* 0x000fe200078e0a2c */
[----:B------:R-:W-:Y:S02]  /*bd70*/  IABS R85, R85 ;  /* 0x0000005500557213 */ /* 0x000fe40000000000 */
[----:B------:R-:W-:Y:S02]  /*bd80*/  IABS R171, R171 ;  /* 0x000000ab00ab7213 */ /* 0x000fe40000000000 */
[C---:B------:R-:W-:Y:S01]  /*bd90*/  IADD3 R32, R72.reuse, 0x31, RZ ;  /* 0x0000003148207810 */ /* 0x040fe20007ffe0ff */
[----:B------:R-:W3:Y:S01]  /*bda0*/  I2F R40, R40 ;  /* 0x0000002800287306 */ /* 0x000ee20000201400 */
[----:B------:R-:W-:-:S02]  /*bdb0*/  IADD3 R33, R72, 0x38, RZ ;  /* 0x0000003848217810 */ /* 0x000fc40007ffe0ff */
[----:B------:R-:W-:Y:S01]  /*bdc0*/  ISETP.GE.AND P6, PT, R32, R230, PT ;  /* 0x000000e62000720c */ /* 0x000fe20003fc6270 */
[--C-:B------:R-:W-:Y:S01]  /*bdd0*/  IMAD.IADD R27, R232, 0x1, -R32.reuse ;  /* 0x00000001e81b7824 */ /* 0x100fe200078e0a20 */
[C---:B------:R-:W-:Y:S01]  /*bde0*/  ISETP.GE.AND P5, PT, R32.reuse, R227, PT ;  /* 0x000000e32000720c */ /* 0x040fe20003fa6270 */
[----:B------:R-:W-:Y:S01]  /*bdf0*/  IMAD.IADD R169, R229, 0x1, -R32 ;  /* 0x00000001e5a97824 */ /* 0x000fe200078e0a20 */
[----:B------:R-:W-:Y:S01]  /*be00*/  ISETP.LT.OR P6, PT, R32, R231, P6 ;  /* 0x000000e72000720c */ /* 0x000fe200037c1670 */
[----:B-1----:R-:W-:Y:S01]  /*be10*/  FFMA.FTZ R26, R26, -UR17, R18 ;  /* 0x800000111a1a7c23 */ /* 0x002fe20008010012 */
[----:B------:R-:W-:Y:S01]  /*be20*/  IABS R27, R27 ;  /* 0x0000001b001b7213 */ /* 0x000fe20000000000 */
[----:B--2---:R-:W-:Y:S01]  /*be30*/  FFMA.FTZ R16, R41, -UR17, R16 ;  /* 0x8000001129107c23 */ /* 0x004fe20008010010 */
[----:B------:R-:W-:Y:S01]  /*be40*/  IABS R169, R169 ;  /* 0x000000a900a97213 */ /* 0x000fe20000000000 */
[----:B------:R-:W1:Y:S01]  /*be50*/  I2F R18, R45 ;  /* 0x0000002d00127306 */ /* 0x000e620000201400 */
[----:B------:R-:W-:Y:S01]  /*be60*/  FSEL R168, R26, -INF , !P2 ;  /* 0xff8000001aa87808 */ /* 0x000fe20005000000 */
[----:B------:R-:W-:Y:S01]  /*be70*/  IMAD.IADD R41, R226, 0x1, -R32 ;  /* 0x00000001e2297824 */ /* 0x000fe200078e0a20 */
[----:B------:R-:W-:Y:S01]  /*be80*/  FSEL R82, R16, -INF , !P4 ;  /* 0xff80000010527808 */ /* 0x000fe20006000000 */
[----:B---3--:R-:W-:Y:S01]  /*be90*/  FFMA.FTZ R40, R40, -UR17, R28 ;  /* 0x8000001128287c23 */ /* 0x008fe2000801001c */
[C---:B------:R-:W-:Y:S01]  /*bea0*/  ISETP.GE.AND P4, PT, R32.reuse, R224, PT ;  /* 0x000000e02000720c */ /* 0x040fe20003f86270 */
[----:B------:R-:W-:Y:S01]  /*beb0*/  IMAD.IADD R16, R223, 0x1, -R32 ;  /* 0x00000001df107824 */ /* 0x000fe200078e0a20 */
[----:B------:R-:W-:Y:S01]  /*bec0*/  ISETP.GE.AND P2, PT, R32, R219, PT ;  /* 0x000000db2000720c */ /* 0x000fe20003f46270 */
[----:B------:R2:W3:Y:S01]  /*bed0*/  I2F R83, R27 ;  /* 0x0000001b00537306 */ /* 0x0004e20000201400 */
[----:B------:R-:W-:Y:S01]  /*bee0*/  IABS R41, R41 ;  /* 0x0000002900297213 */ /* 0x000fe20000000000 */
[----:B------:R-:W-:Y:S01]  /*bef0*/  IMAD.IADD R46, R226, 0x1, -R33 ;  /* 0x00000001e22e7824 */ /* 0x000fe200078e0a21 */
[----:B------:R-:W-:-:S02]  /*bf00*/  ISETP.LT.OR P5, PT, R32, R228, P5 ;  /* 0x000000e42000720c */ /* 0x000fc40002fa1670 */
[C---:B------:R-:W-:Y:S02]  /*bf10*/  ISETP.LT.OR P4, PT, R32.reuse, R225, P4 ;  /* 0x000000e12000720c */ /* 0x040fe40002781670 */
[----:B------:R-:W-:Y:S01]  /*bf20*/  ISETP.LT.OR P2, PT, R32, R222, P2 ;  /* 0x000000de2000720c */ /* 0x000fe20001741670 */
[----:B------:R-:W4:Y:S01]  /*bf30*/  I2F R169, R169 ;  /* 0x000000a900a97306 */ /* 0x000f220000201400 */
[----:B------:R-:W-:Y:S01]  /*bf40*/  FSEL R120, R40, -INF , !P0 ;  /* 0xff80000028787808 */ /* 0x000fe20004000000 */
[----:B------:R-:W-:Y:S01]  /*bf50*/  IMAD.IADD R40, R229, 0x1, -R33 ;  /* 0x00000001e5287824 */ /* 0x000fe200078e0a21 */
[----:B------:R-:W-:Y:S01]  /*bf60*/  IABS R16, R16 ;  /* 0x0000001000107213 */ /* 0x000fe20000000000 */
[----:B-1----:R-:W-:Y:S01]  /*bf70*/  FFMA.FTZ R30, R18, -UR17, R30 ;  /* 0x80000011121e7c23 */ /* 0x002fe2000801001e */
[----:B------:R-:W-:Y:S02]  /*bf80*/  ISETP.GE.AND P0, PT, R33, R230, PT ;  /* 0x000000e62100720c */ /* 0x000fe40003f06270 */
[----:B------:R-:W-:Y:S01]  /*bf90*/  IABS R40, R40 ;  /* 0x0000002800287213 */ /* 0x000fe20000000000 */
[----:B--2---:R-:W-:Y:S01]  /*bfa0*/  HMMA.16816.F32 R24, R12, R42, RZ ;  /* 0x0000002a0c18723c */ /* 0x004fe200000018ff */
[----:B------:R1:W2:Y:S01]  /*bfb0*/  I2F R32, R41 ;  /* 0x0000002900207306 */ /* 0x0002a20000201400 */
[----:B---3--:R-:W-:Y:S01]  /*bfc0*/  FFMA.FTZ R83, R83, -UR17, R17 ;  /* 0x8000001153537c23 */ /* 0x008fe20008010011 */
[----:B------:R-:W-:Y:S01]  /*bfd0*/  FSEL R102, R30, -INF , !P3 ;  /* 0xff8000001e667808 */ /* 0x000fe20005800000 */
[----:B------:R-:W-:Y:S01]  /*bfe0*/  IMAD.MOV.U32 R45, RZ, RZ, R40 ;  /* 0x000000ffff2d7224 */ /* 0x000fe200078e0028 */
[----:B------:R-:W-:-:S02]  /*bff0*/  ISETP.GE.AND P3, PT, R33, R227, PT ;  /* 0x000000e32100720c */ /* 0x000fc40003f66270 */
[----:B------:R-:W-:Y:S01]  /*c000*/  FSEL R83, R83, -INF , !P6 ;  /* 0xff80000053537808 */ /* 0x000fe20007000000 */
[----:B----4-:R-:W-:Y:S01]  /*c010*/  FFMA.FTZ R169, R169, -UR17, R19 ;  /* 0x80000011a9a97c23 */ /* 0x010fe20008010013 */
[----:B------:R-:W3:Y:S01]  /*c020*/  I2F R28, R16 ;  /* 0x00000010001c7306 */ /* 0x000ee20000201400 */
[C---:B------:R-:W-:Y:S02]  /*c030*/  ISETP.GE.AND P6, PT, R33.reuse, R224, PT ;  /* 0x000000e02100720c */ /* 0x040fe40003fc6270 */
[----:B------:R-:W-:Y:S02]  /*c040*/  ISETP.LT.OR P0, PT, R33, R231, P0 ;  /* 0x000000e72100720c */ /* 0x000fe40000701670 */
[----:B------:R-:W-:Y:S02]  /*c050*/  FSEL R169, R169, -INF , !P5 ;  /* 0xff800000a9a97808 */ /* 0x000fe40006800000 */
[C---:B------:R-:W-:Y:S01]  /*c060*/  ISETP.GE.AND P5, PT, R33.reuse, R219, PT ;  /* 0x000000db2100720c */ /* 0x040fe20003fa6270 */
[----:B-1----:R-:W-:Y:S01]  /*c070*/  IMAD.IADD R41, R232, 0x1, -R33 ;  /* 0x00000001e8297824 */ /* 0x002fe200078e0a21 */
[----:B------:R-:W-:Y:S01]  /*c080*/  I2F R45, R45 ;  /* 0x0000002d002d7306 */ /* 0x000fe20000201400 */
[----:B--2---:R-:W-:Y:S01]  /*c090*/  FFMA.FTZ R29, R32, -UR17, R29 ;  /* 0x80000011201d7c23 */ /* 0x004fe2000801001d */
[----:B------:R-:W-:-:S02]  /*c0a0*/  ISETP.LT.OR P3, PT, R33, R228, P3 ;  /* 0x000000e42100720c */ /* 0x000fc40001f61670 */
[----:B------:R-:W-:Y:S02]  /*c0b0*/  IABS R41, R41 ;  /* 0x0000002900297213 */ /* 0x000fe40000000000 */
[----:B------:R-:W-:Y:S01]  /*c0c0*/  HMMA.16816.F32 R24, R20, R34, R24 ;  /* 0x000000221418723c */ /* 0x000fe20000001818 */
[----:B---3--:R-:W-:Y:S01]  /*c0d0*/  FFMA.FTZ R32, R28, -UR17, R31 ;  /* 0x800000111c207c23 */ /* 0x008fe2000801001f */
[----:B------:R1:W2:Y:S01]  /*c0e0*/  I2F R30, R41 ;  /* 0x00000029001e7306 */ /* 0x0002a20000201400 */
[----:B------:R-:W-:Y:S02]  /*c0f0*/  FSEL R105, R29, -INF , !P4 ;  /* 0xff8000001d697808 */ /* 0x000fe40006000000 */
[C---:B------:R-:W-:Y:S02]  /*c100*/  ISETP.LT.OR P6, PT, R33.reuse, R225, P6 ;  /* 0x000000e12100720c */ /* 0x040fe400037c1670 */
[----:B------:R-:W-:Y:S01]  /*c110*/  ISETP.LT.OR P5, PT, R33, R222, P5 ;  /* 0x000000de2100720c */ /* 0x000fe20002fa1670 */
[----:B------:R-:W-:Y:S01]  /*c120*/  HMMA.16816.F32 R16, R4, R42, RZ ;  /* 0x0000002a0410723c */ /* 0x000fe200000018ff */
[----:B------:R-:W-:Y:S01]  /*c130*/  IMAD.IADD R33, R223, 0x1, -R33 ;  /* 0x00000001df217824 */ /* 0x000fe200078e0a21 */
[----:B------:R-:W-:Y:S01]  /*c140*/  IABS R46, R46 ;  /* 0x0000002e002e7213 */ /* 0x000fe20000000000 */
[----:B------:R-:W3:Y:S01]  /*c150*/  I2F R85, R85 ;  /* 0x0000005500557306 */ /* 0x000ee20000201400 */
[----:B------:R-:W-:-:S02]  /*c160*/  FSEL R101, R32, -INF , !P2 ;  /* 0xff80000020657808 */ /* 0x000fc40005000000 */
[----:B------:R-:W-:Y:S02]  /*c170*/  IABS R33, R33 ;  /* 0x0000002100217213 */ /* 0x000fe40000000000 */
[C---:B------:R-:W-:Y:S01]  /*c180*/  ISETP.GE.AND P4, PT, R44.reuse, R230, PT ;  /* 0x000000e62c00720c */ /* 0x040fe20003f86270 */
[----:B-1----:R-:W1:Y:S02]  /*c190*/  LDSM.16.M88.4 R40, [R215+0x3000] ;  /* 0x00300000d728783b */ /* 0x002e640000000200 */
[----:B------:R-:W-:Y:S01]  /*c1a0*/  I2F R46, R46 ;  /* 0x0000002e002e7306 */ /* 0x000fe20000201400 */
[----:B------:R-:W-:Y:S02]  /*c1b0*/  ISETP.GE.AND P2, PT, R44, R227, PT ;  /* 0x000000e32c00720c */ /* 0x000fe40003f46270 */
[----:B------:R-:W-:Y:S02]  /*c1c0*/  IABS R47, R47 ;  /* 0x0000002f002f7213 */ /* 0x000fe40000000000 */
[----:B--2---:R-:W-:Y:S01]  /*c1d0*/  FFMA.FTZ R24, R30, -UR17, R24 ;  /* 0x800000111e187c23 */ /* 0x004fe20008010018 */
[----:B------:R-:W-:Y:S01]  /*c1e0*/  ISETP.LT.OR P4, PT, R44, R231, P4 ;  /* 0x000000e72c00720c */ /* 0x000fe20002781670 */
[----:B------:R-:W2:Y:S01]  /*c1f0*/  LDSM.16.M88.4 R28, [R207] ;  /* 0x00000000cf1c783b */ /* 0x000ea20000000200 */
[----:B------:R-:W-:Y:S01]  /*c200*/  FFMA.FTZ R45, R45, -UR17, R26 ;  /* 0x800000112d2d7c23 */ /* 0x000fe2000801001a */
[----:B------:R-:W4:Y:S01]  /*c210*/  I2F R171, R171 ;  /* 0x000000ab00ab7306 */ /* 0x000f220000201400 */
[----:B------:R-:W-:Y:S01]  /*c220*/  FSEL R84, R24, -INF , !P0 ;  /* 0xff80000018547808 */ /* 0x000fe20004000000 */
[----:B------:R-:W-:Y:S01]  /*c230*/  IMAD.IADD R24, R223, 0x1, -R44 ;  /* 0x00000001df187824 */ /* 0x000fe200078e0a2c */
[C---:B------:R-:W-:Y:S01]  /*c240*/  ISETP.GE.AND P0, PT, R44.reuse, R224, PT ;  /* 0x000000e02c00720c */ /* 0x040fe20003f06270 */
[----:B------:R-:W-:Y:S01]  /*c250*/  HMMA.16816.F32 R16, R8, R34, R16 ;  /* 0x000000220810723c */ /* 0x000fe20000001810 */
[----:B------:R-:W-:Y:S01]  /*c260*/  FSEL R170, R45, -INF , !P3 ;  /* 0xff8000002daa7808 */ /* 0x000fe20005800000 */
[----:B---3--:R-:W-:Y:S01]  /*c270*/  FFMA.FTZ R85, R85, -UR17, R25 ;  /* 0x8000001155557c23 */ /* 0x008fe20008010019 */
[----:B------:R-:W-:Y:S01]  /*c280*/  ISETP.GE.AND P3, PT, R44, R219, PT ;  /* 0x000000db2c00720c */ /* 0x000fe20003f66270 */
[----:B------:R1:W3:Y:S01]  /*c290*/  I2F R26, R33 ;  /* 0x00000021001a7306 */ /* 0x0002e20000201400 */
[----:B------:R-:W-:-:S02]  /*c2a0*/  IABS R24, R24 ;  /* 0x0000001800187213 */ /* 0x000fc40000000000 */
[----:B------:R-:W-:Y:S02]  /*c2b0*/  IADD3 R45, R72, 0x40, RZ ;  /* 0x00000040482d7810 */ /* 0x000fe40007ffe0ff */
[C---:B------:R-:W-:Y:S02]  /*c2c0*/  ISETP.LT.OR P2, PT, R44.reuse, R228, P2 ;  /* 0x000000e42c00720c */ /* 0x040fe40001741670 */
[C---:B------:R-:W-:Y:S01]  /*c2d0*/  ISETP.LT.OR P0, PT, R44.reuse, R225, P0 ;  /* 0x000000e12c00720c */ /* 0x040fe20000701670 */
[----:B----4-:R-:W-:Y:S01]  /*c2e0*/  FFMA.FTZ R171, R171, -UR17, R27 ;  /* 0x80000011abab7c23 */ /* 0x010fe2000801001b */
[----:B------:R-:W-:Y:S02]  /*c2f0*/  ISETP.LT.OR P3, PT, R44, R222, P3 ;  /* 0x000000de2c00720c */ /* 0x000fe40001f61670 */
[----:B------:R4:W5:Y:S01]  /*c300*/  I2F R44, R47 ;  /* 0x0000002f002c7306 */ /* 0x0009620000201400 */
[----:B------:R-:W-:Y:S02]  /*c310*/  FSEL R85, R85, -INF , !P4 ;  /* 0xff80000055557808 */ /* 0x000fe40006000000 */
[----:B------:R-:W-:-:S02]  /*c320*/  FSEL R171, R171, -INF , !P2 ;  /* 0xff800000abab7808 */ /* 0x000fc40005000000 */
[C---:B------:R-:W-:Y:S02]  /*c330*/  ISETP.GE.AND P4, PT, R45.reuse, R224, PT ;  /* 0x000000e02d00720c */ /* 0x040fe40003f86270 */
[C---:B------:R-:W-:Y:S02]  /*c340*/  ISETP.GE.AND P2, PT, R45.reuse, R219, PT ;  /* 0x000000db2d00720c */ /* 0x040fe40003f46270 */
[----:B------:R-:W-:Y:S01]  /*c350*/  FFMA.FTZ R46, R46, -UR17, R16 ;  /* 0x800000112e2e7c23 */ /* 0x000fe20008010010 */
[C---:B------:R-:W-:Y:S01]  /*c360*/  ISETP.LT.OR P4, PT, R45.reuse, R225, P4 ;  /* 0x000000e12d00720c */ /* 0x040fe20002781670 */
[-C--:B-1----:R-:W-:Y:S01]  /*c370*/  HMMA.16816.F32 R32, R12, R40.reuse, RZ ;  /* 0x000000280c20723c */ /* 0x082fe200000018ff */
[----:B---3--:R-:W-:Y:S01]  /*c380*/  FFMA.FTZ R18, R26, -UR17, R18 ;  /* 0x800000111a127c23 */ /* 0x008fe20008010012 */
[----:B------:R-:W-:Y:S01]  /*c390*/  ISETP.LT.OR P2, PT, R45, R222, P2 ;  /* 0x000000de2d00720c */ /* 0x000fe20001741670 */
[----:B------:R-:W-:Y:S01]  /*c3a0*/  IMAD.MOV.U32 R16, RZ, RZ, R24 ;  /* 0x000000ffff107224 */ /* 0x000fe200078e0018 */
[----:B------:R-:W-:Y:S01]  /*c3b0*/  FSEL R104, R46, -INF , !P6 ;  /* 0xff8000002e687808 */ /* 0x000fe20007000000 */
[----:B----4-:R-:W-:Y:S01]  /*c3c0*/  IMAD.IADD R47, R232, 0x1, -R45 ;  /* 0x00000001e82f7824 */ /* 0x010fe200078e0a2d */
[----:B------:R-:W-:Y:S01]  /*c3d0*/  FSEL R100, R18, -INF , !P5 ;  /* 0xff80000012647808 */ /* 0x000fe20006800000 */
[----:B-----5:R-:W-:Y:S01]  /*c3e0*/  FFMA.FTZ R17, R44, -UR17, R17 ;  /* 0x800000112c117c23 */ /* 0x020fe20008010011 */
[----:B------:R-:W-:Y:S01]  /*c3f0*/  HMMA.16816.F32 R24, R4, R40, RZ ;  /* 0x000000280418723c */ /* 0x000fe200000018ff */
[----:B------:R-:W1:Y:S01]  /*c400*/  I2F R16, R16 ;  /* 0x0000001000107306 */ /* 0x000e620000201400 */
[----:B------:R-:W-:-:S02]  /*c410*/  IABS R47, R47 ;  /* 0x0000002f002f7213 */ /* 0x000fc40000000000 */
[C---:B------:R-:W-:Y:S02]  /*c420*/  ISETP.GE.AND P6, PT, R45.reuse, R230, PT ;  /* 0x000000e62d00720c */ /* 0x040fe40003fc6270 */
[----:B------:R-:W-:Y:S01]  /*c430*/  ISETP.GE.AND P5, PT, R45, R227, PT ;  /* 0x000000e32d00720c */ /* 0x000fe20003fa6270 */
[----:B------:R-:W-:Y:S01]  /*c440*/  IMAD.IADD R40, R229, 0x1, -R45 ;  /* 0x00000001e5287824 */ /* 0x000fe200078e0a2d */
[C---:B------:R-:W-:Y:S01]  /*c450*/  ISETP.LT.OR P6, PT, R45.reuse, R231, P6 ;  /* 0x000000e72d00720c */ /* 0x040fe200037c1670 */
[----:B------:R-:W-:Y:S01]  /*c460*/  IMAD.MOV.U32 R41, RZ, RZ, R47 ;  /* 0x000000ffff297224 */ /* 0x000fe200078e002f */
[----:B------:R-:W-:Y:S02]  /*c470*/  ISETP.LT.OR P5, PT, R45, R228, P5 ;  /* 0x000000e42d00720c */ /* 0x000fe40002fa1670 */
[----:B------:R-:W-:Y:S01]  /*c480*/  IABS R18, R40 ;  /* 0x0000002800127213 */ /* 0x000fe20000000000 */
[--C-:B------:R-:W-:Y:S01]  /*c490*/  IMAD.IADD R40, R226, 0x1, -R45.reuse ;  /* 0x00000001e2287824 */ /* 0x100fe200078e0a2d */
[----:B------:R-:W-:Y:S01]  /*c4a0*/  FSEL R103, R17, -INF , !P0 ;  /* 0xff80000011677808 */ /* 0x000fe20004000000 */
[----:B------:R-:W-:Y:S01]  /*c4b0*/  I2F R41, R41 ;  /* 0x0000002900297306 */ /* 0x000fe20000201400 */
[----:B--2---:R-:W-:Y:S01]  /*c4c0*/  HMMA.16816.F32 R32, R20, R28, R32 ;  /* 0x0000001c1420723c */ /* 0x004fe20000001820 */
[----:B------:R-:W-:Y:S01]  /*c4d0*/  IMAD.IADD R45, R223, 0x1, -R45 ;  /* 0x00000001df2d7824 */ /* 0x000fe200078e0a2d */
[----:B------:R-:W-:Y:S01]  /*c4e0*/  IABS R40, R40 ;  /* 0x0000002800287213 */ /* 0x000fe20000000000 */
[----:B-1----:R-:W-:-:S03]  /*c4f0*/  FFMA.FTZ R16, R16, -UR17, R19 ;  /* 0x8000001110107c23 */ /* 0x002fc60008010013 */
[----:B------:R-:W-:Y:S01]  /*c500*/  IABS R45, R45 ;  /* 0x0000002d002d7213 */ /* 0x000fe20000000000 */
[----:B------:R-:W1:Y:S01]  /*c510*/  I2F R18, R18 ;  /* 0x0000001200127306 */ /* 0x000e620000201400 */
[----:B------:R-:W-:Y:S01]  /*c520*/  HMMA.16816.F32 R24, R8, R28, R24 ;  /* 0x0000001c0818723c */ /* 0x000fe20000001818 */
[----:B------:R-:W-:-:S06]  /*c530*/  FSEL R109, R16, -INF , !P3 ;  /* 0xff800000106d7808 */ /* 0x000fcc0005800000 */
[C---:B------:R-:W-:Y:S01]  /*c540*/  IADD3 R28, R72.reuse, 0x41, RZ ;  /* 0x00000041481c7810 */ /* 0x040fe20007ffe0ff */
[----:B------:R-:W-:Y:S01]  /*c550*/  I2F R40, R40 ;  /* 0x0000002800287306 */ /* 0x000fe20000201400 */
[----:B------:R-:W-:Y:S02]  /*c560*/  IADD3 R29, R72, 0x48, RZ ;  /* 0x00000048481d7810 */ /* 0x000fe40007ffe0ff */
[----:B------:R-:W-:Y:S01]  /*c570*/  ISETP.GE.AND P0, PT, R28, R230, PT ;  /* 0x000000e61c00720c */ /* 0x000fe20003f06270 */
[--C-:B------:R-:W-:Y:S01]  /*c580*/  IMAD.IADD R19, R232, 0x1, -R28.reuse ;  /* 0x00000001e8137824 */ /* 0x100fe200078e0a1c */
[C---:B------:R-:W-:Y:S01]  /*c590*/  ISETP.GE.AND P3, PT, R28.reuse, R227, PT ;  /* 0x000000e31c00720c */ /* 0x040fe20003f66270 */
[----:B------:R-:W-:Y:S01]  /*c5a0*/  IMAD.IADD R44, R223, 0x1, -R28 ;  /* 0x00000001df2c7824 */ /* 0x000fe200078e0a1c */
[----:B------:R-:W-:Y:S01]  /*c5b0*/  ISETP.LT.OR P0, PT, R28, R231, P0 ;  /* 0x000000e71c00720c */ /* 0x000fe20000701670 */
[----:B-1----:R-:W-:Y:S01]  /*c5c0*/  FFMA.FTZ R18, R18, -UR17, R34 ;  /* 0x8000001112127c23 */ /* 0x002fe20008010022 */
[----:B------:R-:W-:Y:S01]  /*c5d0*/  IABS R19, R19 ;  /* 0x0000001300137213 */ /* 0x000fe20000000000 */
[----:B------:R-:W-:Y:S01]  /*c5e0*/  IMAD.IADD R34, R229, 0x1, -R28 ;  /* 0x00000001e5227824 */ /* 0x000fe200078e0a1c */
[----:B------:R-:W1:Y:S01]  /*c5f0*/  I2F R45, R45 ;  /* 0x0000002d002d7306 */ /* 0x000e620000201400 */
[----:B------:R-:W-:Y:S01]  /*c600*/  FFMA.FTZ R32, R41, -UR17, R32 ;  /* 0x8000001129207c23 */ /* 0x000fe20008010020 */
[----:B------:R-:W-:Y:S01]  /*c610*/  FSEL R172, R18, -INF , !P5 ;  /* 0xff80000012ac7808 */ /* 0x000fe20006800000 */
[----:B------:R-:W-:Y:S01]  /*c620*/  IMAD.IADD R249, R226, 0x1, -R29 ;  /* 0x00000001e2f97824 */ /* 0x000fe200078e0a1d */
[----:B------:R-:W-:-:S02]  /*c630*/  IABS R34, R34 ;  /* 0x0000002200227213 */ /* 0x000fc40000000000 */
[----:B------:R-:W-:Y:S01]  /*c640*/  FSEL R86, R32, -INF , !P6 ;  /* 0xff80000020567808 */ /* 0x000fe20007000000 */
[----:B------:R-:W-:Y:S01]  /*c650*/  IMAD.IADD R32, R226, 0x1, -R28 ;  /* 0x00000001e2207824 */ /* 0x000fe200078e0a1c */
[C---:B------:R-:W-:Y:S01]  /*c660*/  ISETP.GE.AND P6, PT, R28.reuse, R224, PT ;  /* 0x000000e01c00720c */ /* 0x040fe20003fc6270 */
[----:B------:R2:W3:Y:S01]  /*c670*/  I2F R41, R19 ;  /* 0x0000001300297306 */ /* 0x0004e20000201400 */
[C---:B------:R-:W-:Y:S02]  /*c680*/  ISETP.GE.AND P5, PT, R28.reuse, R219, PT ;  /* 0x000000db1c00720c */ /* 0x040fe40003fa6270 */
[----:B------:R-:W-:Y:S02]  /*c690*/  IABS R32, R32 ;  /* 0x0000002000207213 */ /* 0x000fe40000000000 */
[C---:B------:R-:W-:Y:S02]  /*c6a0*/  ISETP.LT.OR P3, PT, R28.reuse, R228, P3 ;  /* 0x000000e41c00720c */ /* 0x040fe40001f61670 */
[C---:B------:R-:W-:Y:S01]  /*c6b0*/  ISETP.LT.OR P6, PT, R28.reuse, R225, P6 ;  /* 0x000000e11c00720c */ /* 0x040fe200037c1670 */
[----:B------:R-:W4:Y:S01]  /*c6c0*/  I2F R34, R34 ;  /* 0x0000002200227306 */ /* 0x000f220000201400 */
[----:B------:R-:W-:Y:S01]  /*c6d0*/  ISETP.LT.OR P5, PT, R28, R222, P5 ;  /* 0x000000de1c00720c */ /* 0x000fe20002fa1670 */
[----:B-1----:R-:W-:Y:S01]  /*c6e0*/  FFMA.FTZ R26, R45, -UR17, R26 ;  /* 0x800000112d1a7c23 */ /* 0x002fe2000801001a */
[----:B------:R-:W-:-:S02]  /*c6f0*/  IABS R44, R44 ;  /* 0x0000002c002c7213 */ /* 0x000fc40000000000 */
[----:B------:R-:W-:Y:S02]  /*c700*/  IABS R249, R249 ;  /* 0x000000f900f97213 */ /* 0x000fe40000000000 */
[----:B------:R-:W-:Y:S01]  /*c710*/  FSEL R246, R26, -INF , !P2 ;  /* 0xff8000001af67808 */ /* 0x000fe20005000000 */
[----:B------:R1:W5:Y:S01]  /*c720*/  I2F R28, R32 ;  /* 0x00000020001c7306 */ /* 0x0003620000201400 */
[----:B--2---:R-:W-:Y:S01]  /*c730*/  HMMA.16816.F32 R16, R12, R42, RZ ;  /* 0x0000002a0c10723c */ /* 0x004fe200000018ff */
[----:B---3--:R-:W-:Y:S01]  /*c740*/  FFMA.FTZ R33, R41, -UR17, R33 ;  /* 0x8000001129217c23 */ /* 0x008fe20008010021 */
[----:B------:R-:W-:-:S04]  /*c750*/  ISETP.GE.AND P2, PT, R29, R227, PT ;  /* 0x000000e31d00720c */ /* 0x000fc80003f46270 */
[----:B------:R-:W-:Y:S01]  /*c760*/  FSEL R87, R33, -INF , !P0 ;  /* 0xff80000021577808 */ /* 0x000fe20004000000 */
[----:B----4-:R-:W-:Y:S01]  /*c770*/  FFMA.FTZ R35, R34, -UR17, R35 ;  /* 0x8000001122237c23 */ /* 0x010fe20008010023 */
[C---:B------:R-:W-:Y:S01]  /*c780*/  ISETP.GE.AND P0, PT, R29.reuse, R224, PT ;  /* 0x000000e01d00720c */ /* 0x040fe20003f06270 */
[----:B------:R-:W-:Y:S01]  /*c790*/  I2F R249, R249 ;  /* 0x000000f900f97306 */ /* 0x000fe20000201400 */
[----:B------:R-:W-:Y:S02]  /*c7a0*/  ISETP.LT.OR P2, PT, R29, R228, P2 ;  /* 0x000000e41d00720c */ /* 0x000fe40001741670 */
[----:B------:R-:W-:Y:S02]  /*c7b0*/  FSEL R173, R35, -INF , !P3 ;  /* 0xff80000023ad7808 */ /* 0x000fe40005800000 */
[C---:B------:R-:W-:Y:S01]  /*c7c0*/  ISETP.GE.AND P3, PT, R29.reuse, R219, PT ;  /* 0x000000db1d00720c */ /* 0x040fe20003f66270 */
[----:B-1----:R-:W-:Y:S01]  /*c7d0*/  FFMA.FTZ R32, R40, -UR17, R24 ;  /* 0x8000001128207c23 */ /* 0x002fe20008010018 */
[C---:B------:R-:W-:Y:S01]  /*c7e0*/  ISETP.LT.OR P0, PT, R29.reuse, R225, P0 ;  /* 0x000000e11d00720c */ /* 0x040fe20000701670 */
[--C-:B------:R-:W-:Y:S01]  /*c7f0*/  IMAD.IADD R40, R232, 0x1, -R29.reuse ;  /* 0x00000001e8287824 */ /* 0x100fe200078e0a1d */
[----:B------:R-:W-:Y:S01]  /*c800*/  ISETP.LT.OR P3, PT, R29, R222, P3 ;  /* 0x000000de1d00720c */ /* 0x000fe20001f61670 */
[----:B------:R-:W-:Y:S01]  /*c810*/  IMAD.MOV.U32 R24, RZ, RZ, R44 ;  /* 0x000000ffff187224 */ /* 0x000fe200078e002c */
[----:B------:R-:W-:Y:S01]  /*c820*/  FSEL R115, R32, -INF , !P4 ;  /* 0xff80000020737808 */ /* 0x000fe20006000000 */
[----:B------:R-:W-:Y:S01]  /*c830*/  IMAD.IADD R32, R229, 0x1, -R29 ;  /* 0x00000001e5207824 */ /* 0x000fe200078e0a1d */
[----:B------:R-:W-:Y:S01]  /*c840*/  IABS R34, R40 ;  /* 0x0000002800227213 */ /* 0x000fe20000000000 */
[----:B-----5:R-:W-:Y:S01]  /*c850*/  FFMA.FTZ R25, R28, -UR17, R25 ;  /* 0x800000111c197c23 */ /* 0x020fe20008010019 */
[----:B------:R-:W-:Y:S01]  /*c860*/  HMMA.16816.F32 R40, R4, R42, RZ ;  /* 0x0000002a0428723c */ /* 0x000fe200000018ff */
[----:B------:R-:W-:Y:S01]  /*c870*/  ISETP.GE.AND P4, PT, R29, R230, PT ;  /* 0x000000e61d00720c */ /* 0x000fe20003f86270 */
[----:B------:R-:W1:Y:S01]  /*c880*/  I2F R26, R34 ;  /* 0x00000022001a7306 */ /* 0x000e620000201400 */
[----:B------:R-:W-:-:S02]  /*c890*/  IABS R32, R32 ;  /* 0x0000002000207213 */ /* 0x000fc40000000000 */
[----:B------:R-:W-:Y:S01]  /*c8a0*/  ISETP.LT.OR P4, PT, R29, R231, P4 ;  /* 0x000000e71d00720c */ /* 0x000fe20002781670 */
[----:B------:R-:W-:Y:S01]  /*c8b0*/  IMAD.IADD R29, R223, 0x1, -R29 ;  /* 0x00000001df1d7824 */ /* 0x000fe200078e0a1d */
[----:B------:R-:W-:Y:S01]  /*c8c0*/  IADD3 R44, R72, 0x49, RZ ;  /* 0x00000049482c7810 */ /* 0x000fe20007ffe0ff */
[----:B------:R-:W-:Y:S01]  /*c8d0*/  HMMA.16816.F32 R16, R20, R30, R16 ;  /* 0x0000001e1410723c */ /* 0x000fe20000001810 */
[----:B------:R-:W-:Y:S01]  /*c8e0*/  FSEL R252, R25, -INF , !P6 ;  /* 0xff80000019fc7808 */ /* 0x000fe20007000000 */
[----:B------:R2:W-:Y:S01]  /*c8f0*/  I2F R45, R32 ;  /* 0x00000020002d7306 */ /* 0x0005e20000201400 */
[----:B------:R-:W-:Y:S01]  /*c900*/  IABS R29, R29 ;  /* 0x0000001d001d7213 */ /* 0x000fe20000000000 */
[----:B------:R-:W-:Y:S01]  /*c910*/  IMAD.IADD R176, R229, 0x1, -R44 ;  /* 0x00000001e5b07824 */ /* 0x000fe200078e0a2c */
[----:B------:R-:W-:-:S04]  /*c920*/  ISETP.GE.AND P6, PT, R44, R230, PT ;  /* 0x000000e62c00720c */ /* 0x000fc80003fc6270 */
[----:B------:R-:W-:Y:S01]  /*c930*/  IABS R176, R176 ;  /* 0x000000b000b07213 */ /* 0x000fe20000000000 */
[----:B------:R-:W3:Y:S01]  /*c940*/  I2F R24, R24 ;  /* 0x0000001800187306 */ /* 0x000ee20000201400 */
[----:B------:R-:W-:-:S05]  /*c950*/  ISETP.LT.OR P6, PT, R44, R231, P6 ;  /* 0x000000e72c00720c */ /* 0x000fca00037c1670 */
[----:B------:R-:W-:Y:S01]  /*c960*/  HMMA.16816.F32 R40, R8, R30, R40 ;  /* 0x0000001e0828723c */ /* 0x000fe20000001828 */
[----:B--2---:R-:W2:Y:S01]  /*c970*/  LDSM.16.M88.4 R32, [R215+0x3400] ;  /* 0x00340000d720783b */ /* 0x004ea20000000200 */
[----:B------:R4:W5:Y:S06]  /*c980*/  I2F R244, R29 ;  /* 0x0000001d00f47306 */ /* 0x00096c0000201400 */
[----:B-1----:R-:W-:Y:S02]  /*c990*/  FFMA.FTZ R16, R26, -UR17, R16 ;  /* 0x800000111a107c23 */ /* 0x002fe40008010010 */
[----:B---3--:R-:W-:Y:S01]  /*c9a0*/  FFMA.FTZ R24, R24, -UR17, R27 ;  /* 0x8000001118187c23 */ /* 0x008fe2000801001b */
[----:B------:R-:W1:Y:S01]  /*c9b0*/  I2F R176, R176 ;  /* 0x000000b000b07306 */ /* 0x000e620000201400 */
[----:B------:R-:W-:Y:S01]  /*c9c0*/  IMAD.IADD R27, R232, 0x1, -R44 ;  /* 0x00000001e81b7824 */ /* 0x000fe200078e0a2c */
[----:B------:R-:W-:Y:S01]  /*c9d0*/  FSEL R88, R16, -INF , !P4 ;  /* 0xff80000010587808 */ /* 0x000fe20006000000 */
[----:B------:R-:W-:Y:S01]  /*c9e0*/  FFMA.FTZ R18, R45, -UR17, R18 ;  /* 0x800000112d127c23 */ /* 0x000fe20008010012 */
[----:B------:R-:W-:Y:S01]  /*c9f0*/  FSEL R245, R24, -INF , !P5 ;  /* 0xff80000018f57808 */ /* 0x000fe20006800000 */
[----:B------:R-:W-:Y:S01]  /*ca00*/  IMAD.IADD R16, R223, 0x1, -R44 ;  /* 0x00000001df107824 */ /* 0x000fe200078e0a2c */
[----:B------:R-:W-:Y:S01]  /*ca10*/  IABS R27, R27 ;  /* 0x0000001b001b7213 */ /* 0x000fe20000000000 */
[----:B----4-:R-:W3:Y:S01]  /*ca20*/  LDSM.16.M88.4 R28, [R206] ;  /* 0x00000000ce1c783b */ /* 0x010ee20000000200 */
[----:B------:R-:W-:-:S03]  /*ca30*/  IADD3 R45, R72, 0x50, RZ ;  /* 0x00000050482d7810 */ /* 0x000fc60007ffe0ff */
[----:B------:R-:W-:Y:S01]  /*ca40*/  IMAD.MOV.U32 R89, RZ, RZ, R27 ;  /* 0x000000ffff597224 */ /* 0x000fe200078e001b */
[----:B------:R-:W-:Y:S01]  /*ca50*/  FSEL R174, R18, -INF , !P2 ;  /* 0xff80000012ae7808 */ /* 0x000fe20005000000 */
[----:B------:R-:W-:Y:S01]  /*ca60*/  IMAD.IADD R18, R226, 0x1, -R44 ;  /* 0x00000001e2127824 */ /* 0x000fe200078e0a2c */
[----:B------:R-:W-:Y:S01]  /*ca70*/  ISETP.GE.AND P5, PT, R44, R227, PT ;  /* 0x000000e32c00720c */ /* 0x000fe20003fa6270 */
[--C-:B------:R-:W-:Y:S01]  /*ca80*/  IMAD.IADD R47, R232, 0x1, -R45.reuse ;  /* 0x00000001e82f7824 */ /* 0x100fe200078e0a2d */
[C---:B------:R-:W-:Y:S01]  /*ca90*/  ISETP.GE.AND P4, PT, R44.reuse, R224, PT ;  /* 0x000000e02c00720c */ /* 0x040fe20003f86270 */
[----:B------:R-:W4:Y:S01]  /*caa0*/  I2F R89, R89 ;  /* 0x0000005900597306 */ /* 0x000f220000201400 */
[----:B------:R-:W-:Y:S01]  /*cab0*/  ISETP.GE.AND P2, PT, R44, R219, PT ;  /* 0x000000db2c00720c */ /* 0x000fe20003f46270 */
[----:B------:R-:W-:Y:S01]  /*cac0*/  IMAD.IADD R46, R229, 0x1, -R45 ;  /* 0x00000001e52e7824 */ /* 0x000fe200078e0a2d */
[----:B------:R-:W-:Y:S01]  /*cad0*/  IABS R18, R18 ;  /* 0x0000001200127213 */ /* 0x000fe20000000000 */
[----:B-----5:R-:W-:Y:S01]  /*cae0*/  FFMA.FTZ R244, R244, -UR17, R42 ;  /* 0x80000011f4f47c23 */ /* 0x020fe2000801002a */
[----:B------:R-:W-:Y:S01]  /*caf0*/  IABS R16, R16 ;  /* 0x0000001000107213 */ /* 0x000fe20000000000 */
[----:B-1----:R-:W-:Y:S01]  /*cb00*/  FFMA.FTZ R176, R176, -UR17, R19 ;  /* 0x80000011b0b07c23 */ /* 0x002fe20008010013 */
[----:B------:R-:W-:Y:S01]  /*cb10*/  IABS R47, R47 ;  /* 0x0000002f002f7213 */ /* 0x000fe20000000000 */
[----:B------:R-:W-:Y:S01]  /*cb20*/  FFMA.FTZ R249, R249, -UR17, R40 ;  /* 0x80000011f9f97c23 */ /* 0x000fe20008010028 */
[C---:B------:R-:W-:Y:S01]  /*cb30*/  ISETP.LT.OR P5, PT, R44.reuse, R228, P5 ;  /* 0x000000e42c00720c */ /* 0x040fe20002fa1670 */
[----:B------:R-:W1:Y:S01]  /*cb40*/  I2F R42, R16 ;  /* 0x00000010002a7306 */ /* 0x000e620000201400 */
[C---:B------:R-:W-:Y:S01]  /*cb50*/  ISETP.LT.OR P4, PT, R44.reuse, R225, P4 ;  /* 0x000000e12c00720c */ /* 0x040fe20002781670 */
[----:B------:R-:W-:Y:S01]  /*cb60*/  IMAD.IADD R198, R223, 0x1, -R45 ;  /* 0x00000001dfc67824 */ /* 0x000fe200078e0a2d */
[----:B------:R-:W-:Y:S01]  /*cb70*/  ISETP.LT.OR P2, PT, R44, R222, P2 ;  /* 0x000000de2c00720c */ /* 0x000fe20001741670 */
[----:B--2---:R-:W-:Y:S01]  /*cb80*/  HMMA.16816.F32 R24, R12, R32, RZ ;  /* 0x000000200c18723c */ /* 0x004fe200000018ff */
[----:B------:R-:W-:Y:S01]  /*cb90*/  FSEL R249, R249, -INF , !P0 ;  /* 0xff800000f9f97808 */ /* 0x000fe20004000000 */
[----:B----4-:R-:W-:Y:S01]  /*cba0*/  FFMA.FTZ R89, R89, -UR17, R17 ;  /* 0x8000001159597c23 */ /* 0x010fe20008010011 */
[----:B------:R-:W-:Y:S01]  /*cbb0*/  FSEL R244, R244, -INF , !P3 ;  /* 0xff800000f4f47808 */ /* 0x000fe20005800000 */
[----:B------:R2:W4:Y:S01]  /*cbc0*/  I2F R44, R18 ;  /* 0x00000012002c7306 */ /* 0x0005220000201400 */
[----:B------:R-:W-:-:S02]  /*cbd0*/  FSEL R176, R176, -INF , !P5 ;  /* 0xff800000b0b07808 */ /* 0x000fc40006800000 */
[----:B------:R-:W-:Y:S02]  /*cbe0*/  FSEL R89, R89, -INF , !P6 ;  /* 0xff80000059597808 */ /* 0x000fe40007000000 */
[----:B------:R-:W-:Y:S02]  /*cbf0*/  IADD3 R40, R72, 0x51, RZ ;  /* 0x0000005148287810 */ /* 0x000fe40007ffe0ff */
[C---:B------:R-:W-:Y:S01]  /*cc00*/  ISETP.GE.AND P0, PT, R45.reuse, R230, PT ;  /* 0x000000e62d00720c */ /* 0x040fe20003f06270 */
[----:B-1----:R-:W-:Y:S01]  /*cc10*/  FFMA.FTZ R42, R42, -UR17, R43 ;  /* 0x800000112a2a7c23 */ /* 0x002fe2000801002b */
[C---:B------:R-:W-:Y:S02]  /*cc20*/  ISETP.GE.AND P3, PT, R45.reuse, R227, PT ;  /* 0x000000e32d00720c */ /* 0x040fe40003f66270 */
[C---:B------:R-:W-:Y:S02]  /*cc30*/  ISETP.GE.AND P6, PT, R45.reuse, R224, PT ;  /* 0x000000e02d00720c */ /* 0x040fe40003fc6270 */
[----:B------:R-:W-:-:S02]  /*cc40*/  ISETP.GE.AND P5, PT, R45, R219, PT ;  /* 0x000000db2d00720c */ /* 0x000fc40003fa6270 */
[C---:B------:R-:W-:Y:S01]  /*cc50*/  ISETP.LT.OR P0, PT, R45.reuse, R231, P0 ;  /* 0x000000e72d00720c */ /* 0x040fe20000701670 */
[----:B--2---:R-:W-:Y:S01]  /*cc60*/  HMMA.16816.F32 R16, R4, R32, RZ ;  /* 0x000000200410723c */ /* 0x004fe200000018ff */
[C---:B------:R-:W-:Y:S01]  /*cc70*/  ISETP.LT.OR P3, PT, R45.reuse, R228, P3 ;  /* 0x000000e42d00720c */ /* 0x040fe20001f61670 */
[----:B----4-:R-:W-:Y:S01]  /*cc80*/  FFMA.FTZ R41, R44, -UR17, R41 ;  /* 0x800000112c297c23 */ /* 0x010fe20008010029 */
[C---:B------:R-:W-:Y:S02]  /*cc90*/  ISETP.LT.OR P6, PT, R45.reuse, R225, P6 ;  /* 0x000000e12d00720c */ /* 0x040fe400037c1670 */
[----:B------:R-:W-:Y:S02]  /*cca0*/  ISETP.LT.OR P5, PT, R45, R222, P5 ;  /* 0x000000de2d00720c */ /* 0x000fe40002fa1670 */
[----:B------:R-:W-:Y:S01]  /*ccb0*/  IMAD.MOV.U32 R32, RZ, RZ, R47 ;  /* 0x000000ffff207224 */ /* 0x000fe200078e002f */
[----:B---3--:R-:W-:Y:S01]  /*ccc0*/  HMMA.16816.F32 R24, R20, R28, R24 ;  /* 0x0000001c1418723c */ /* 0x008fe20000001818 */
[----:B------:R-:W-:Y:S01]  /*ccd0*/  IABS R33, R46 ;  /* 0x0000002e00217213 */ /* 0x000fe20000000000 */
[----:B------:R-:W-:Y:S01]  /*cce0*/  IMAD.IADD R46, R226, 0x1, -R45 ;  /* 0x00000001e22e7824 */ /* 0x000fe200078e0a2d */
[----:B------:R-:W-:Y:S01]  /*ccf0*/  IABS R198, R198 ;  /* 0x000000c600c67213 */ /* 0x000fe20000000000 */
[----:B------:R-:W-:Y:S01]  /*cd00*/  IMAD.IADD R45, R232, 0x1, -R40 ;  /* 0x00000001e82d7824 */ /* 0x000fe200078e0a28 */
[----:B------:R-:W1:Y:S01]  /*cd10*/  I2F R32, R32 ;  /* 0x0000002000207306 */ /* 0x000e620000201400 */
[----:B------:R-:W-:-:S02]  /*cd20*/  FSEL R247, R41, -INF , !P4 ;  /* 0xff80000029f77808 */ /* 0x000fc40006000000 */
[----:B------:R-:W-:Y:S02]  /*cd30*/  IABS R46, R46 ;  /* 0x0000002e002e7213 */ /* 0x000fe40000000000 */
[----:B------:R-:W-:Y:S02]  /*cd40*/  IABS R45, R45 ;  /* 0x0000002d002d7213 */ /* 0x000fe40000000000 */
[----:B------:R-:W-:Y:S01]  /*cd50*/  FSEL R243, R42, -INF , !P2 ;  /* 0xff8000002af37808 */ /* 0x000fe20005000000 */
[----:B------:R-:W2:Y:S01]  /*cd60*/  I2F R33, R33 ;  /* 0x0000002100217306 */ /* 0x000ea20000201400 */
[C---:B------:R-:W-:Y:S02]  /*cd70*/  ISETP.GE.AND P4, PT, R40.reuse, R230, PT ;  /* 0x000000e62800720c */ /* 0x040fe40003f86270 */
[----:B------:R-:W-:Y:S01]  /*cd80*/  HMMA.16816.F32 R16, R8, R28, R16 ;  /* 0x0000001c0810723c */ /* 0x000fe20000001810 */
[C---:B------:R-:W-:Y:S02]  /*cd90*/  ISETP.GE.AND P2, PT, R40.reuse, R227, PT ;  /* 0x000000e32800720c */ /* 0x040fe40003f46270 */
[----:B------:R-:W-:-:S02]  /*cda0*/  ISETP.LT.OR P4, PT, R40, R231, P4 ;  /* 0x000000e72800720c */ /* 0x000fc40002781670 */
[----:B------:R-:W3:Y:S01]  /*cdb0*/  I2F R239, R46 ;  /* 0x0000002e00ef7306 */ /* 0x000ee20000201400 */
[----:B------:R-:W-:Y:S01]  /*cdc0*/  ISETP.LT.OR P2, PT, R40, R228, P2 ;  /* 0x000000e42800720c */ /* 0x000fe20001741670 */
[----:B------:R-:W-:Y:S02]  /*cdd0*/  IMAD.IADD R29, R226, 0x1, -R40 ;  /* 0x00000001e21d7824 */ /* 0x000fe400078e0a28 */
[----:B-1----:R-:W-:Y:S02]  /*cde0*/  FFMA.FTZ R32, R32, -UR17, R24 ;  /* 0x8000001120207c23 */ /* 0x002fe40008010018 */
[----:B------:R-:W-:Y:S01]  /*cdf0*/  IMAD.IADD R24, R229, 0x1, -R40 ;  /* 0x00000001e5187824 */ /* 0x000fe200078e0a28 */
[----:B------:R-:W-:Y:S01]  /*ce00*/  IABS R29, R29 ;  /* 0x0000001d001d7213 */ /* 0x000fe20000000000 */
[----:B--2---:R-:W-:Y:S01]  /*ce10*/  FFMA.FTZ R33, R33, -UR17, R26 ;  /* 0x8000001121217c23 */ /* 0x004fe2000801001a */
[----:B------:R-:W1:Y:S01]  /*ce20*/  I2F R198, R198 ;  /* 0x000000c600c67306 */ /* 0x000e620000201400 */
[----:B------:R-:W-:Y:S01]  /*ce30*/  FSEL R90, R32, -INF , !P0 ;  /* 0xff800000205a7808 */ /* 0x000fe20004000000 */
[----:B------:R-:W-:Y:S01]  /*ce40*/  IMAD.IADD R28, R223, 0x1, -R40 ;  /* 0x00000001df1c7824 */ /* 0x000fe200078e0a28 */
[----:B------:R-:W-:Y:S01]  /*ce50*/  IABS R24, R24 ;  /* 0x0000001800187213 */ /* 0x000fe20000000000 */
[----:B------:R-:W-:Y:S01]  /*ce60*/  IMAD.IADD R32, R232, 0x1, -R94 ;  /* 0x00000001e8207824 */ /* 0x000fe200078e0a5e */
[----:B------:R-:W-:-:S02]  /*ce70*/  FSEL R179, R33, -INF , !P3 ;  /* 0xff80000021b37808 */ /* 0x000fc40005800000 */
[C---:B------:R-:W-:Y:S01]  /*ce80*/  ISETP.GE.AND P0, PT, R40.reuse, R224, PT ;  /* 0x000000e02800720c */ /* 0x040fe20003f06270 */
[----:B------:R2:W4:Y:S01]  /*ce90*/  I2F R26, R45 ;  /* 0x0000002d001a7306 */ /* 0x0005220000201400 */
[C---:B------:R-:W-:Y:S01]  /*cea0*/  ISETP.GE.AND P3, PT, R40.reuse, R219, PT ;  /* 0x000000db2800720c */ /* 0x040fe20003f66270 */
[----:B---3--:R-:W-:Y:S01]  /*ceb0*/  FFMA.FTZ R239, R239, -UR17, R16 ;  /* 0x80000011efef7c23 */ /* 0x008fe20008010010 */
[C---:B------:R-:W-:Y:S02]  /*cec0*/  ISETP.LT.OR P0, PT, R40.reuse, R225, P0 ;  /* 0x000000e12800720c */ /* 0x040fe40000701670 */
[----:B------:R-:W-:Y:S02]  /*ced0*/  ISETP.LT.OR P3, PT, R40, R222, P3 ;  /* 0x000000de2800720c */ /* 0x000fe40001f61670 */
[----:B------:R-:W3:Y:S01]  /*cee0*/  LDSM.16.M88.4 R40, [R215+0x3800] ;  /* 0x00380000d728783b */ /* 0x000ee20000000200 */
[----:B------:R-:W5:Y:S01]  /*cef0*/  I2F R24, R24 ;  /* 0x0000001800187306 */ /* 0x000f620000201400 */
[----:B------:R-:W-:Y:S01]  /*cf00*/  IABS R32, R32 ;  /* 0x0000002000207213 */ /* 0x000fe20000000000 */
[----:B-1----:R-:W-:Y:S01]  /*cf10*/  FFMA.FTZ R198, R198, -UR17, R18 ;  /* 0x80000011c6c67c23 */ /* 0x002fe20008010012 */
[----:B------:R-:W-:Y:S01]  /*cf20*/  IABS R28, R28 ;  /* 0x0000001c001c7213 */ /* 0x000fe20000000000 */
[----:B------:R-:W-:Y:S01]  /*cf30*/  IMAD.IADD R18, R229, 0x1, -R94 ;  /* 0x00000001e5127824 */ /* 0x000fe200078e0a5e */
[----:B------:R-:W-:Y:S01]  /*cf40*/  FSEL R239, R239, -INF , !P6 ;  /* 0xff800000efef7808 */ /* 0x000fe20007000000 */
[----:B------:R-:W-:Y:S01]  /*cf50*/  IMAD.MOV.U32 R16, RZ, RZ, R32 ;  /* 0x000000ffff107224 */ /* 0x000fe200078e0020 */
[----:B------:R-:W-:Y:S01]  /*cf60*/  FSEL R198, R198, -INF , !P5 ;  /* 0xff800000c6c67808 */ /* 0x000fe20006800000 */
[----:B--2---:R-:W-:Y:S01]  /*cf70*/  HMMA.16816.F32 R44, R12, R34, RZ ;  /* 0x000000220c2c723c */ /* 0x004fe200000018ff */
[----:B----4-:R-:W-:Y:S01]  /*cf80*/  FFMA.FTZ R25, R26, -UR17, R25 ;  /* 0x800000111a197c23 */ /* 0x010fe20008010019 */
[----:B------:R-:W1:Y:S01]  /*cf90*/  I2F R29, R29 ;  /* 0x0000001d001d7306 */ /* 0x000e620000201400 */
[----:B------:R-:W-:Y:S01]  /*cfa0*/  IMAD.IADD R26, R226, 0x1, -R94 ;  /* 0x00000001e21a7824 */ /* 0x000fe200078e0a5e */
[----:B------:R-:W-:-:S02]  /*cfb0*/  IABS R18, R18 ;  /* 0x0000001200127213 */ /* 0x000fc40000000000 */
[----:B------:R-:W-:Y:S01]  /*cfc0*/  FSEL R108, R25, -INF , !P4 ;  /* 0xff800000196c7808 */ /* 0x000fe20006000000 */
[----:B-----5:R-:W-:Y:S01]  /*cfd0*/  FFMA.FTZ R27, R24, -UR17, R27 ;  /* 0x80000011181b7c23 */ /* 0x020fe2000801001b */
[----:B------:R-:W-:Y:S01]  /*cfe0*/  HMMA.16816.F32 R32, R4, R34, RZ ;  /* 0x000000220420723c */ /* 0x000fe200000018ff */
[----:B------:R-:W-:Y:S01]  /*cff0*/  IMAD.IADD R24, R223, 0x1, -R94 ;  /* 0x00000001df187824 */ /* 0x000fe200078e0a5e */
[----:B------:R-:W-:Y:S01]  /*d000*/  I2F R16, R16 ;  /* 0x0000001000107306 */ /* 0x000fe20000201400 */
[----:B------:R-:W-:Y:S02]  /*d010*/  IABS R26, R26 ;  /* 0x0000001a001a7213 */ /* 0x000fe40000000000 */
[----:B------:R-:W-:Y:S02]  /*d020*/  FSEL R180, R27, -INF , !P2 ;  /* 0xff8000001bb47808 */ /* 0x000fe40005000000 */
[----:B------:R-:W-:Y:S01]  /*d030*/  IABS R24, R24 ;  /* 0x0000001800187213 */ /* 0x000fe20000000000 */
[----:B-1----:R-:W-:-:S02]  /*d040*/  FFMA.FTZ R17, R29, -UR17, R17 ;  /* 0x800000111d117c23 */ /* 0x002fc40008010011 */
[----:B------:R-:W-:Y:S01]  /*d050*/  I2F R18, R18 ;  /* 0x0000001200127306 */ /* 0x000fe20000201400 */
[----:B------:R-:W-:Y:S01]  /*d060*/  IABS R29, R95 ;  /* 0x0000005f001d7213 */ /* 0x000fe20000000000 */
[----:B------:R-:W-:Y:S01]  /*d070*/  IMAD.MOV.U32 R92, RZ, RZ, R24 ;  /* 0x000000ffff5c7224 */ /* 0x000fe200078e0018 */
[----:B------:R-:W-:Y:S01]  /*d080*/  ISETP.GE.AND P6, PT, R94, R230, PT ;  /* 0x000000e65e00720c */ /* 0x000fe20003fc6270 */
[----:B------:R-:W-:Y:S02]  /*d090*/  IMAD.IADD R95, R226, 0x1, -R91 ;  /* 0x00000001e25f7824 */ /* 0x000fe400078e0a5b */
[----:B------:R-:W-:Y:S01]  /*d0a0*/  HMMA.16816.F32 R44, R20, R30, R44 ;  /* 0x0000001e142c723c */ /* 0x000fe2000000182c */
[----:B------:R-:W-:Y:S01]  /*d0b0*/  FSEL R238, R17, -INF , !P0 ;  /* 0xff80000011ee7808 */ /* 0x000fe20004000000 */
[----:B------:R-:W1:Y:S01]  /*d0c0*/  I2F R28, R28 ;  /* 0x0000001c001c7306 */ /* 0x000e620000201400 */
[C---:B------:R-:W-:Y:S02]  /*d0d0*/  ISETP.GE.AND P5, PT, R94.reuse, R227, PT ;  /* 0x000000e35e00720c */ /* 0x040fe40003fa6270 */
[----:B------:R-:W-:-:S02]  /*d0e0*/  ISETP.GE.AND P4, PT, R94, R224, PT ;  /* 0x000000e05e00720c */ /* 0x000fc40003f86270 */
[C---:B------:R-:W-:Y:S01]  /*d0f0*/  ISETP.GE.AND P2, PT, R94.reuse, R219, PT ;  /* 0x000000db5e00720c */ /* 0x040fe20003f46270 */
[----:B------:R-:W-:Y:S01]  /*d100*/  HMMA.16816.F32 R32, R8, R30, R32 ;  /* 0x0000001e0820723c */ /* 0x000fe20000001820 */
[C---:B------:R-:W-:Y:S01]  /*d110*/  ISETP.LT.OR P6, PT, R94.reuse, R231, P6 ;  /* 0x000000e75e00720c */ /* 0x040fe200037c1670 */
[----:B------:R2:W4:Y:S01]  /*d120*/  I2F R93, R26 ;  /* 0x0000001a005d7306 */ /* 0x0005220000201400 */
[C---:B------:R-:W-:Y:S02]  /*d130*/  ISETP.LT.OR P5, PT, R94.reuse, R228, P5 ;  /* 0x000000e45e00720c */ /* 0x040fe40002fa1670 */
[C---:B------:R-:W-:Y:S02]  /*d140*/  ISETP.LT.OR P4, PT, R94.reuse, R225, P4 ;  /* 0x000000e15e00720c */ /* 0x040fe40002781670 */
[----:B------:R-:W-:Y:S01]  /*d150*/  ISETP.LT.OR P2, PT, R94, R222, P2 ;  /* 0x000000de5e00720c */ /* 0x000fe20001741670 */
[----:B------:R-:W-:Y:S01]  /*d160*/  IMAD.MOV.U32 R94, RZ, RZ, R96 ;  /* 0x000000ffff5e7224 */ /* 0x000fe200078e0060 */
[----:B------:R-:W-:Y:S01]  /*d170*/  IABS R95, R95 ;  /* 0x0000005f005f7213 */ /* 0x000fe20000000000 */
[----:B-1----:R-:W-:Y:S01]  /*d180*/  FFMA.FTZ R197, R28, -UR17, R19 ;  /* 0x800000111cc57c23 */ /* 0x002fe20008010013 */
[----:B------:R-:W1:Y:S01]  /*d190*/  I2F R92, R92 ;  /* 0x0000005c005c7306 */ /* 0x000e620000201400 */
[----:B------:R-:W-:Y:S01]  /*d1a0*/  IMAD.IADD R96, R223, 0x1, -R91 ;  /* 0x00000001df607824 */ /* 0x000fe200078e0a5b */
[----:B------:R-:W-:-:S03]  /*d1b0*/  ISETP.GE.AND P0, PT, R91, R230, PT ;  /* 0x000000e65b00720c */ /* 0x000fc60003f06270 */
[----:B------:R-:W-:Y:S01]  /*d1c0*/  FFMA.FTZ R112, R16, -UR17, R44 ;  /* 0x8000001110707c23 */ /* 0x000fe2000801002c */
[----:B------:R-:W-:Y:S01]  /*d1d0*/  IADD3 R44, R72, 0x60, RZ ;  /* 0x00000060482c7810 */ /* 0x000fe20007ffe0ff */
[----:B------:R-:W-:Y:S01]  /*d1e0*/  IMAD.MOV.U32 R16, RZ, RZ, R29 ;  /* 0x000000ffff107224 */ /* 0x000fe200078e001d */
[----:B--2---:R-:W2:Y:S01]  /*d1f0*/  LDSM.16.M88.4 R24, [R205] ;  /* 0x00000000cd18783b */ /* 0x004ea20000000200 */
[----:B------:R-:W-:Y:S01]  /*d200*/  FFMA.FTZ R182, R18, -UR17, R46 ;  /* 0x8000001112b67c23 */ /* 0x000fe2000801002e */
[----:B---3--:R-:W-:Y:S01]  /*d210*/  HMMA.16816.F32 R28, R12, R40, RZ ;  /* 0x000000280c1c723c */ /* 0x008fe200000018ff */
[----:B------:R3:W5:Y:S01]  /*d220*/  I2F R46, R16 ;  /* 0x00000010002e7306 */ /* 0x0007620000201400 */
[----:B------:R-:W-:Y:S02]  /*d230*/  IABS R96, R96 ;  /* 0x0000006000607213 */ /* 0x000fe40000000000 */
[----:B------:R-:W-:Y:S01]  /*d240*/  FSEL R197, R197, -INF , !P3 ;  /* 0xff800000c5c57808 */ /* 0x000fe20005800000 */
[----:B----4-:R-:W-:Y:S01]  /*d250*/  FFMA.FTZ R32, R93, -UR17, R32 ;  /* 0x800000115d207c23 */ /* 0x010fe20008010020 */
[----:B------:R-:W-:Y:S01]  /*d260*/  FSEL R112, R112, -INF , !P6 ;  /* 0xff80000070707808 */ /* 0x000fe20007000000 */
[----:B-1----:R-:W-:Y:S01]  /*d270*/  FFMA.FTZ R34, R92, -UR17, R34 ;  /* 0x800000115c227c23 */ /* 0x002fe20008010022 */
[----:B------:R-:W-:Y:S01]  /*d280*/  FSEL R182, R182, -INF , !P5 ;  /* 0xff800000b6b67808 */ /* 0x000fe20006800000 */
[----:B------:R-:W1:Y:S01]  /*d290*/  I2F R94, R94 ;  /* 0x0000005e005e7306 */ /* 0x000e620000201400 */
[----:B------:R-:W-:-:S02]  /*d2a0*/  ISETP.GE.AND P3, PT, R91, R227, PT ;  /* 0x000000e35b00720c */ /* 0x000fc40003f66270 */
[C---:B------:R-:W-:Y:S02]  /*d2b0*/  ISETP.GE.AND P6, PT, R91.reuse, R224, PT ;  /* 0x000000e05b00720c */ /* 0x040fe40003fc6270 */
[C---:B------:R-:W-:Y:S02]  /*d2c0*/  ISETP.GE.AND P5, PT, R91.reuse, R219, PT ;  /* 0x000000db5b00720c */ /* 0x040fe40003fa6270 */
[C---:B------:R-:W-:Y:S01]  /*d2d0*/  ISETP.LT.OR P0, PT, R91.reuse, R231, P0 ;  /* 0x000000e75b00720c */ /* 0x040fe20000701670 */
[----:B---3--:R-:W-:Y:S01]  /*d2e0*/  HMMA.16816.F32 R16, R4, R40, RZ ;  /* 0x000000280410723c */ /* 0x008fe200000018ff */
[----:B------:R3:W4:Y:S01]  /*d2f0*/  I2F R41, R95 ;  /* 0x0000005f00297306 */ /* 0x0007220000201400 */
[C---:B------:R-:W-:Y:S01]  /*d300*/  ISETP.LT.OR P3, PT, R91.reuse, R228, P3 ;  /* 0x000000e45b00720c */ /* 0x040fe20001f61670 */
[----:B-----5:R-:W-:Y:S01]  /*d310*/  FFMA.FTZ R46, R46, -UR17, R47 ;  /* 0x800000112e2e7c23 */ /* 0x020fe2000801002f */
[C---:B------:R-:W-:Y:S02]  /*d320*/  ISETP.LT.OR P6, PT, R91.reuse, R225, P6 ;  /* 0x000000e15b00720c */ /* 0x040fe400037c1670 */
[----:B------:R-:W-:Y:S01]  /*d330*/  ISETP.LT.OR P5, PT, R91, R222, P5 ;  /* 0x000000de5b00720c */ /* 0x000fe20002fa1670 */
[----:B------:R-:W-:Y:S01]  /*d340*/  IMAD.MOV.U32 R40, RZ, RZ, R96 ;  /* 0x000000ffff287224 */ /* 0x000fe200078e0060 */
[----:B------:R-:W-:Y:S01]  /*d350*/  FSEL R196, R34, -INF , !P2 ;  /* 0xff80000022c47808 */ /* 0x000fe20005000000 */
[--C-:B------:R-:W-:Y:S01]  /*d360*/  IMAD.IADD R96, R229, 0x1, -R44.reuse ;  /* 0x00000001e5607824 */ /* 0x100fe200078e0a2c */
[----:B------:R-:W-:Y:S01]  /*d370*/  FSEL R202, R32, -INF , !P4 ;  /* 0xff80000020ca7808 */ /* 0x000fe20006000000 */
[----:B-1----:R-:W-:Y:S01]  /*d380*/  FFMA.FTZ R45, R94, -UR17, R45 ;  /* 0x800000115e2d7c23 */ /* 0x002fe2000801002d */
[----:B------:R-:W-:Y:S01]  /*d390*/  FSEL R98, R46, -INF , !P3 ;  /* 0xff8000002e627808 */ /* 0x000fe20005800000 */
[----:B------:R-:W1:Y:S01]  /*d3a0*/  I2F R40, R40 ;  /* 0x0000002800287306 */ /* 0x000e620000201400 */
[----:B------:R-:W-:Y:S01]  /*d3b0*/  IABS R97, R96 ;  /* 0x0000006000617213 */ /* 0x000fe20000000000 */
[--C-:B------:R-:W-:Y:S01]  /*d3c0*/  IMAD.IADD R96, R226, 0x1, -R44.reuse ;  /* 0x00000001e2607824 */ /* 0x100fe200078e0a2c */
[----:B------:R-:W-:Y:S01]  /*d3d0*/  FSEL R113, R45, -INF , !P0 ;  /* 0xff8000002d717808 */ /* 0x000fe20004000000 */
[----:B---3--:R-:W-:Y:S01]  /*d3e0*/  IMAD.IADD R95, R232, 0x1, -R44 ;  /* 0x00000001e85f7824 */ /* 0x008fe200078e0a2c */
[C---:B------:R-:W-:Y:S01]  /*d3f0*/  ISETP.GE.AND P4, PT, R44.reuse, R230, PT ;  /* 0x000000e62c00720c */ /* 0x040fe20003f86270 */
[----:B------:R-:W-:Y:S01]  /*d400*/  IMAD.MOV.U32 R91, RZ, RZ, R97 ;  /* 0x000000ffff5b7224 */ /* 0x000fe200078e0061 */
[----:B------:R-:W-:Y:S01]  /*d410*/  IABS R96, R96 ;  /* 0x0000006000607213 */ /* 0x000fe20000000000 */
[----:B--2---:R-:W-:Y:S01]  /*d420*/  HMMA.16816.F32 R28, R20, R24, R28 ;  /* 0x00000018141c723c */ /* 0x004fe2000000181c */
[----:B------:R-:W-:Y:S01]  /*d430*/  IABS R95, R95 ;  /* 0x0000005f005f7213 */ /* 0x000fe20000000000 */
[----:B----4-:R-:W-:Y:S01]  /*d440*/  FFMA.FTZ R33, R41, -UR17, R33 ;  /* 0x8000001129217c23 */ /* 0x010fe20008010021 */
[----:B------:R-:W-:Y:S01]  /*d450*/  I2F R199, R96 ;  /* 0x0000006000c77306 */ /* 0x000fe20000201400 */
[----:B------:R-:W-:-:S02]  /*d460*/  ISETP.GE.AND P2, PT, R44, R227, PT ;  /* 0x000000e32c00720c */ /* 0x000fc40003f46270 */
[C---:B------:R-:W-:Y:S02]  /*d470*/  ISETP.GE.AND P0, PT, R44.reuse, R224, PT ;  /* 0x000000e02c00720c */ /* 0x040fe40003f06270 */
[----:B------:R-:W-:Y:S01]  /*d480*/  HMMA.16816.F32 R16, R8, R24, R16 ;  /* 0x000000180810723c */ /* 0x000fe20000001810 */
[----:B------:R-:W-:Y:S01]  /*d490*/  ISETP.GE.AND P3, PT, R44, R219, PT ;  /* 0x000000db2c00720c */ /* 0x000fe20003f66270 */
[----:B-1----:R-:W-:Y:S01]  /*d4a0*/  FFMA.FTZ R35, R40, -UR17, R35 ;  /* 0x8000001128237c23 */ /* 0x002fe20008010023 */
[----:B------:R-:W1:Y:S01]  /*d4b0*/  I2F R95, R95 ;  /* 0x0000005f005f7306 */ /* 0x000e620000201400 */
[C---:B------:R-:W-:Y:S02]  /*d4c0*/  ISETP.LT.OR P4, PT, R44.reuse, R231, P4 ;  /* 0x000000e72c00720c */ /* 0x040fe40002781670 */
[----:B------:R-:W-:Y:S01]  /*d4d0*/  ISETP.LT.OR P2, PT, R44, R228, P2 ;  /* 0x000000e42c00720c */ /* 0x000fe20001741670 */
[----:B------:R-:W-:Y:S01]  /*d4e0*/  IMAD.IADD R25, R223, 0x1, -R44 ;  /* 0x00000001df197824 */ /* 0x000fe200078e0a2c */
[----:B------:R-:W-:-:S02]  /*d4f0*/  IADD3 R24, R72, 0x61, RZ ;  /* 0x0000006148187810 */ /* 0x000fc40007ffe0ff */
[C---:B------:R-:W-:Y:S01]  /*d500*/  ISETP.LT.OR P0, PT, R44.reuse, R225, P0 ;  /* 0x000000e12c00720c */ /* 0x040fe20000701670 */
[----:B------:R-:W2:Y:S01]  /*d510*/  I2F R91, R91 ;  /* 0x0000005b005b7306 */ /* 0x000ea20000201400 */
[----:B------:R-:W-:Y:S01]  /*d520*/  IABS R25, R25 ;  /* 0x0000001900197213 */ /* 0x000fe20000000000 */
[--C-:B------:R-:W-:Y:S01]  /*d530*/  IMAD.IADD R34, R229, 0x1, -R24.reuse ;  /* 0x00000001e5227824 */ /* 0x100fe200078e0a18 */
[----:B------:R-:W-:Y:S01]  /*d540*/  ISETP.LT.OR P3, PT, R44, R222, P3 ;  /* 0x000000de2c00720c */ /* 0x000fe20001f61670 */
[--C-:B------:R-:W-:Y:S01]  /*d550*/  IMAD.IADD R32, R232, 0x1, -R24.reuse ;  /* 0x00000001e8207824 */ /* 0x100fe200078e0a18 */
[----:B------:R-:W-:Y:S01]  /*d560*/  HMMA.16816.F32 R44, R12, R42, RZ ;  /* 0x0000002a0c2c723c */ /* 0x000fe200000018ff */
[----:B------:R-:W-:Y:S01]  /*d570*/  FSEL R200, R33, -INF , !P6 ;  /* 0xff80000021c87808 */ /* 0x000fe20007000000 */
[----:B------:R-:W-:Y:S01]  /*d580*/  IMAD.IADD R186, R223, 0x1, -R24 ;  /* 0x00000001dfba7824 */ /* 0x000fe200078e0a18 */
[----:B------:R-:W3:Y:S01]  /*d590*/  I2F R25, R25 ;  /* 0x0000001900197306 */ /* 0x000ee20000201400 */
[----:B------:R-:W-:Y:S01]  /*d5a0*/  IABS R34, R34 ;  /* 0x0000002200227213 */ /* 0x000fe20000000000 */
[----:B-1----:R-:W-:Y:S01]  /*d5b0*/  FFMA.FTZ R28, R95, -UR17, R28 ;  /* 0x800000115f1c7c23 */ /* 0x002fe2000801001c */
[----:B------:R-:W-:-:S02]  /*d5c0*/  IABS R32, R32 ;  /* 0x0000002000207213 */ /* 0x000fc40000000000 */
[----:B------:R-:W-:Y:S01]  /*d5d0*/  FFMA.FTZ R199, R199, -UR17, R16 ;  /* 0x80000011c7c77c23 */ /* 0x000fe20008010010 */
[----:B------:R-:W-:Y:S01]  /*d5e0*/  FSEL R195, R35, -INF , !P5 ;  /* 0xff80000023c37808 */ /* 0x000fe20006800000 */
[----:B------:R-:W-:Y:S01]  /*d5f0*/  IMAD.IADD R16, R226, 0x1, -R24 ;  /* 0x00000001e2107824 */ /* 0x000fe200078e0a18 */
[----:B------:R-:W-:Y:S01]  /*d600*/  FSEL R119, R28, -INF , !P4 ;  /* 0xff8000001c777808 */ /* 0x000fe20006000000 */
[----:B--2---:R-:W-:Y:S01]  /*d610*/  FFMA.FTZ R30, R91, -UR17, R30 ;  /* 0x800000115b1e7c23 */ /* 0x004fe2000801001e */
[C---:B------:R-:W-:Y:S02]  /*d620*/  ISETP.GE.AND P6, PT, R24.reuse, R230, PT ;  /* 0x000000e61800720c */ /* 0x040fe40003fc6270 */
[----:B------:R-:W-:Y:S02]  /*d630*/  ISETP.GE.AND P5, PT, R24, R227, PT ;  /* 0x000000e31800720c */ /* 0x000fe40003fa6270 */
[----:B------:R-:W-:Y:S01]  /*d640*/  FSEL R99, R30, -INF , !P2 ;  /* 0xff8000001e637808 */ /* 0x000fe20005000000 */
[----:B---3--:R-:W-:Y:S01]  /*d650*/  FFMA.FTZ R188, R25, -UR17, R18 ;  /* 0x8000001119bc7c23 */ /* 0x008fe20008010012 */
[C---:B------:R-:W-:Y:S01]  /*d660*/  ISETP.GE.AND P4, PT, R24.reuse, R224, PT ;  /* 0x000000e01800720c */ /* 0x040fe20003f86270 */
[----:B------:R-:W-:Y:S01]  /*d670*/  IMAD.MOV.U32 R18, RZ, RZ, R34 ;  /* 0x000000ffff127224 */ /* 0x000fe200078e0022 */
[C---:B------:R-:W-:Y:S01]  /*d680*/  ISETP.GE.AND P2, PT, R24.reuse, R219, PT ;  /* 0x000000db1800720c */ /* 0x040fe20003f46270 */
[----:B------:R1:W2:Y:S01]  /*d690*/  I2F R25, R32 ;  /* 0x0000002000197306 */ /* 0x0002a20000201400 */
[C---:B------:R-:W-:Y:S01]  /*d6a0*/  ISETP.LT.OR P6, PT, R24.reuse, R231, P6 ;  /* 0x000000e71800720c */ /* 0x040fe200037c1670 */
[----:B------:R-:W-:Y:S01]  /*d6b0*/  HMMA.16816.F32 R44, R20, R26, R44 ;  /* 0x0000001a142c723c */ /* 0x000fe2000000182c */
[----:B------:R-:W-:-:S02]  /*d6c0*/  ISETP.LT.OR P5, PT, R24, R228, P5 ;  /* 0x000000e41800720c */ /* 0x000fc40002fa1670 */
[----:B------:R-:W-:Y:S02]  /*d6d0*/  IABS R16, R16 ;  /* 0x0000001000107213 */ /* 0x000fe40000000000 */
[C---:B------:R-:W-:Y:S01]  /*d6e0*/  ISETP.LT.OR P4, PT, R24.reuse, R225, P4 ;  /* 0x000000e11800720c */ /* 0x040fe20002781670 */
[----:B------:R-:W3:Y:S01]  /*d6f0*/  I2F R18, R18 ;  /* 0x0000001200127306 */ /* 0x000ee20000201400 */
[----:B------:R-:W-:Y:S02]  /*d700*/  ISETP.LT.OR P2, PT, R24, R222, P2 ;  /* 0x000000de1800720c */ /* 0x000fe40001741670 */
[C---:B------:R-:W-:Y:S02]  /*d710*/  IADD3 R24, R72.reuse, 0x68, RZ ;  /* 0x0000006848187810 */ /* 0x040fe40007ffe0ff */
[----:B------:R-:W-:Y:S02]  /*d720*/  IABS R186, R186 ;  /* 0x000000ba00ba7213 */ /* 0x000fe40000000000 */
[----:B------:R-:W-:Y:S01]  /*d730*/  IADD3 R92, R72, 0x69, RZ ;  /* 0x00000069485c7810 */ /* 0x000fe20007ffe0ff */
[----:B------:R-:W4:Y:S01]  /*d740*/  I2F R16, R16 ;  /* 0x0000001000107306 */ /* 0x000f220000201400 */
[----:B-1----:R-:W-:Y:S01]  /*d750*/  HMMA.16816.F32 R32, R4, R42, RZ ;  /* 0x0000002a0420723c */ /* 0x002fe200000018ff */
[----:B------:R-:W1:Y:S01]  /*d760*/  LDSM.16.M88.4 R40, [R215+0x3c00] ;  /* 0x003c0000d728783b */ /* 0x000e620000000200 */
[----:B--2---:R-:W-:Y:S01]  /*d770*/  FFMA.FTZ R29, R25, -UR17, R29 ;  /* 0x80000011191d7c23 */ /* 0x004fe2000801001d */
[----:B------:R-:W-:Y:S01]  /*d780*/  FSEL R188, R188, -INF , !P3 ;  /* 0xff800000bcbc7808 */ /* 0x000fe20005800000 */
[--C-:B------:R-:W-:Y:S01]  /*d790*/  IMAD.IADD R25, R229, 0x1, -R24.reuse ;  /* 0x00000001e5197824 */ /* 0x100fe200078e0a18 */
[----:B------:R-:W-:Y:S01]  /*d7a0*/  ISETP.GE.AND P3, PT, R24, R227, PT ;  /* 0x000000e31800720c */ /* 0x000fe20003f66270 */
[--C-:B------:R-:W-:Y:S01]  /*d7b0*/  IMAD.IADD R28, R226, 0x1, -R24.reuse ;  /* 0x00000001e21c7824 */ /* 0x100fe200078e0a18 */
[----:B------:R-:W2:Y:S01]  /*d7c0*/  I2F R186, R186 ;  /* 0x000000ba00ba7306 */ /* 0x000ea20000201400 */
[----:B---3--:R-:W-:Y:S01]  /*d7d0*/  FFMA.FTZ R31, R18, -UR17, R31 ;  /* 0x80000011121f7c23 */ /* 0x008fe2000801001f */
[----:B------:R-:W-:Y:S01]  /*d7e0*/  IABS R25, R25 ;  /* 0x0000001900197213 */ /* 0x000fe20000000000 */
[----:B------:R-:W-:Y:S01]  /*d7f0*/  IMAD.IADD R18, R232, 0x1, -R24 ;  /* 0x00000001e8127824 */ /* 0x000fe200078e0a18 */
[----:B------:R-:W-:Y:S01]  /*d800*/  FSEL R126, R29, -INF , !P6 ;  /* 0xff8000001d7e7808 */ /* 0x000fe20007000000 */
[--C-:B------:R-:W-:Y:S01]  /*d810*/  IMAD.IADD R95, R229, 0x1, -R92.reuse ;  /* 0x00000001e55f7824 */ /* 0x100fe200078e0a5c */
[----:B------:R-:W-:Y:S01]  /*d820*/  IABS R91, R28 ;  /* 0x0000001c005b7213 */ /* 0x000fe20000000000 */
[----:B------:R-:W-:Y:S01]  /*d830*/  IMAD.MOV.U32 R29, RZ, RZ, R25 ;  /* 0x000000ffff1d7224 */ /* 0x000fe200078e0019 */
[----:B------:R-:W-:Y:S01]  /*d840*/  IABS R18, R18 ;  /* 0x0000001200127213 */ /* 0x000fe20000000000 */
[----:B----4-:R-:W-:Y:S01]  /*d850*/  FFMA.FTZ R16, R16, -UR17, R17 ;  /* 0x8000001110107c23 */ /* 0x010fe20008010011 */
[----:B------:R-:W-:Y:S01]  /*d860*/  FSEL R199, R199, -INF , !P0 ;  /* 0xff800000c7c77808 */ /* 0x000fe20004000000 */
[----:B------:R-:W-:Y:S01]  /*d870*/  IMAD.IADD R17, R232, 0x1, -R92 ;  /* 0x00000001e8117824 */ /* 0x000fe200078e0a5c */
[----:B------:R3:W4:Y:S01]  /*d880*/  I2F R28, R29 ;  /* 0x0000001d001c7306 */ /* 0x0007220000201400 */
[----:B------:R-:W-:Y:S01]  /*d890*/  FSEL R185, R31, -INF , !P5 ;  /* 0xff8000001fb97808 */ /* 0x000fe20006800000 */
[C---:B------:R-:W-:Y:S01]  /*d8a0*/  IMAD.IADD R25, R223.reuse, 0x1, -R24 ;  /* 0x00000001df197824 */ /* 0x040fe200078e0a18 */
[----:B------:R-:W-:Y:S01]  /*d8b0*/  FSEL R194, R16, -INF , !P4 ;  /* 0xff80000010c27808 */ /* 0x000fe20006000000 */
[----:B--2---:R-:W-:Y:S01]  /*d8c0*/  FFMA.FTZ R186, R186, -UR17, R19 ;  /* 0x80000011baba7c23 */ /* 0x004fe20008010013 */
[----:B------:R-:W-:Y:S01]  /*d8d0*/  IABS R17, R17 ;  /* 0x0000001100117213 */ /* 0x000fe20000000000 */
[----:B------:R-:W-:Y:S01]  /*d8e0*/  HMMA.16816.F32 R32, R8, R26, R32 ;  /* 0x0000001a0820723c */ /* 0x000fe20000001820 */
[C---:B------:R-:W-:Y:S01]  /*d8f0*/  ISETP.GE.AND P0, PT, R24.reuse, R230, PT ;  /* 0x000000e61800720c */ /* 0x040fe20003f06270 */
[----:B------:R-:W2:Y:S01]  /*d900*/  I2F R18, R18 ;  /* 0x0000001200127306 */ /* 0x000ea20000201400 */
[C---:B------:R-:W-:Y:S01]  /*d910*/  ISETP.GE.AND P6, PT, R24.reuse, R224, PT ;  /* 0x000000e01800720c */ /* 0x040fe20003fc6270 */
[----:B------:R-:W-:Y:S01]  /*d920*/  IMAD.IADD R97, R223, 0x1, -R92 ;  /* 0x00000001df617824 */ /* 0x000fe200078e0a5c */
[----:B------:R-:W-:-:S02]  /*d930*/  ISETP.GE.AND P5, PT, R24, R219, PT ;  /* 0x000000db1800720c */ /* 0x000fc40003fa6270 */
[C---:B------:R-:W-:Y:S02]  /*d940*/  ISETP.LT.OR P3, PT, R24.reuse, R228, P3 ;  /* 0x000000e41800720c */ /* 0x040fe40001f61670 */
[----:B------:R-:W-:Y:S01]  /*d950*/  ISETP.LT.OR P0, PT, R24, R231, P0 ;  /* 0x000000e71800720c */ /* 0x000fe20000701670 */
[----:B------:R5:W-:Y:S01]  /*d960*/  I2F R94, R17 ;  /* 0x00000011005e7306 */ /* 0x000be20000201400 */
[----:B---3--:R-:W-:Y:S01]  /*d970*/  IMAD.IADD R29, R226, 0x1, -R92 ;  /* 0x00000001e21d7824 */ /* 0x008fe200078e0a5c */
[----:B------:R-:W-:Y:S01]  /*d980*/  ISETP.LT.OR P6, PT, R24, R225, P6 ;  /* 0x000000e11800720c */ /* 0x000fe200037c1670 */
[----:B----4-:R-:W-:Y:S01]  /*d990*/  FFMA.FTZ R28, R28, -UR17, R46 ;  /* 0x800000111c1c7c23 */ /* 0x010fe2000801002e */
[----:B------:R-:W-:Y:S02]  /*d9a0*/  ISETP.LT.OR P5, PT, R24, R222, P5 ;  /* 0x000000de1800720c */ /* 0x000fe40002fa1670 */
[----:B------:R-:W-:Y:S01]  /*d9b0*/  IABS R29, R29 ;  /* 0x0000001d001d7213 */ /* 0x000fe20000000000 */
[----:B--2---:R-:W-:Y:S01]  /*d9c0*/  FFMA.FTZ R44, R18, -UR17, R44 ;  /* 0x80000011122c7c23 */ /* 0x004fe2000801002c */
[----:B------:R-:W-:Y:S01]  /*d9d0*/  FSEL R114, R28, -INF , !P3 ;  /* 0xff8000001c727808 */ /* 0x000fe20005800000 */
[----:B------:R-:W2:Y:S02]  /*d9e0*/  I2F R91, R91 ;  /* 0x0000005b005b7306 */ /* 0x000ea40000201400 */
[----:B------:R-:W-:Y:S01]  /*d9f0*/  IMAD.MOV.U32 R96, RZ, RZ, R29 ;  /* 0x000000ffff607224 */ /* 0x000fe200078e001d */
[----:B------:R-:W-:Y:S01]  /*da00*/  IABS R24, R25 ;  /* 0x0000001900187213 */ /* 0x000fe20000000000 */
[----:B-1----:R-:W-:Y:S01]  /*da10*/  HMMA.16816.F32 R28, R12, R40, RZ ;  /* 0x000000280c1c723c */ /* 0x002fe200000018ff */
[----:B------:R-:W-:Y:S01]  /*da20*/  IABS R95, R95 ;  /* 0x0000005f005f7213 */ /* 0x000fe20000000000 */
[----:B-----5:R-:W1:Y:S01]  /*da30*/  LDSM.16.M88.4 R16, [R204] ;  /* 0x00000000cc10783b */ /* 0x020e620000000200 */
[----:B------:R-:W-:Y:S01]  /*da40*/  FSEL R186, R186, -INF , !P2 ;  /* 0xff800000baba7808 */ /* 0x000fe20005000000 */
[----:B------:R3:W4:Y:S01]  /*da50*/  I2F R93, R24 ;  /* 0x00000018005d7306 */ /* 0x0007220000201400 */
[----:B------:R-:W-:Y:S01]  /*da60*/  FSEL R44, R44, -INF , !P0 ;  /* 0xff8000002c2c7808 */ /* 0x000fe20004000000 */
[----:B------:R-:W-:-:S04]  /*da70*/  DEPBAR.LE SB0, 0x0 ;  /* 0x000080000000791a */ /* 0x000fc80000000000 */
[----:B------:R-:W-:Y:S01]  /*da80*/  IADD3 R46, R72, 0x70, RZ ;  /* 0x00000070482e7810 */ /* 0x000fe20007ffe0ff */
[----:B------:R-:W-:Y:S01]  /*da90*/  HMMA.16816.F32 R12, R12, R42, RZ ;  /* 0x0000002a0c0c723c */ /* 0x000fe200000018ff */
[----:B------:R-:W5:Y:S01]  /*daa0*/  I2F R95, R95 ;  /* 0x0000005f005f7306 */ /* 0x000f620000201400 */
[C---:B------:R-:W-:Y:S01]  /*dab0*/  ISETP.GE.AND P4, PT, R92.reuse, R230, PT ;  /* 0x000000e65c00720c */ /* 0x040fe20003f86270 */
[----:B--2---:R-:W-:Y:S01]  /*dac0*/  FFMA.FTZ R91, R91, -UR17, R32 ;  /* 0x800000115b5b7c23 */ /* 0x004fe20008010020 */
[----:B------:R-:W-:Y:S01]  /*dad0*/  ISETP.GE.AND P2, PT, R92, R227, PT ;  /* 0x000000e35c00720c */ /* 0x000fe20003f46270 */
[----:B------:R-:W-:Y:S01]  /*dae0*/  FFMA.FTZ R32, R94, -UR17, R45 ;  /* 0x800000115e207c23 */ /* 0x000fe2000801002d */
[C---:B------:R-:W-:Y:S02]  /*daf0*/  ISETP.GE.AND P0, PT, R92.reuse, R224, PT ;  /* 0x000000e05c00720c */ /* 0x040fe40003f06270 */
[C---:B------:R-:W-:Y:S01]  /*db00*/  ISETP.GE.AND P3, PT, R92.reuse, R219, PT ;  /* 0x000000db5c00720c */ /* 0x040fe20003f66270 */
[----:B---3--:R-:W-:Y:S01]  /*db10*/  HMMA.16816.F32 R24, R4, R40, RZ ;  /* 0x000000280418723c */ /* 0x008fe200000018ff */
[C---:B------:R-:W-:Y:S01]  /*db20*/  ISETP.LT.OR P4, PT, R92.reuse, R231, P4 ;  /* 0x000000e75c00720c */ /* 0x040fe20002781670 */
[----:B------:R-:W2:Y:S01]  /*db30*/  I2F R40, R96 ;  /* 0x0000006000287306 */ /* 0x000ea20000201400 */
[C---:B------:R-:W-:Y:S01]  /*db40*/  ISETP.LT.OR P2, PT, R92.reuse, R228, P2 ;  /* 0x000000e45c00720c */ /* 0x040fe20001741670 */
[----:B----4-:R-:W-:Y:S01]  /*db50*/  FFMA.FTZ R34, R93, -UR17, R34 ;  /* 0x800000115d227c23 */ /* 0x010fe20008010022 */
[----:B------:R-:W-:-:S02]  /*db60*/  ISETP.LT.OR P0, PT, R92, R225, P0 ;  /* 0x000000e15c00720c */ /* 0x000fc40000701670 */
[----:B------:R-:W-:Y:S01]  /*db70*/  ISETP.LT.OR P3, PT, R92, R222, P3 ;  /* 0x000000de5c00720c */ /* 0x000fe20001f61670 */
[--C-:B------:R-:W-:Y:S01]  /*db80*/  IMAD.IADD R92, R232, 0x1, -R46.reuse ;  /* 0x00000001e85c7824 */ /* 0x100fe200078e0a2e */
[----:B------:R-:W-:Y:S01]  /*db90*/  HMMA.16816.F32 R4, R4, R42, RZ ;  /* 0x0000002a0404723c */ /* 0x000fe200000018ff */
[----:B------:R-:W-:Y:S01]  /*dba0*/  IABS R41, R97 ;  /* 0x0000006100297213 */ /* 0x000fe20000000000 */
[----:B-----5:R-:W-:Y:S01]  /*dbb0*/  FFMA.FTZ R95, R95, -UR17, R47 ;  /* 0x800000115f5f7c23 */ /* 0x020fe2000801002f */
[----:B------:R-:W-:Y:S01]  /*dbc0*/  FSEL R178, R34, -INF , !P5 ;  /* 0xff80000022b27808 */ /* 0x000fe20006800000 */
[--C-:B------:R-:W-:Y:S01]  /*dbd0*/  IMAD.IADD R34, R223, 0x1, -R46.reuse ;  /* 0x00000001df227824 */ /* 0x100fe200078e0a2e */
[----:B------:R-:W-:Y:S02]  /*dbe0*/  IABS R92, R92 ;  /* 0x0000005c005c7213 */ /* 0x000fe40000000000 */
[----:B------:R-:W-:Y:S01]  /*dbf0*/  IMAD.IADD R43, R229, 0x1, -R46 ;  /* 0x00000001e52b7824 */ /* 0x000fe200078e0a2e */
[----:B------:R-:W3:Y:S01]  /*dc00*/  I2F R41, R41 ;  /* 0x0000002900297306 */ /* 0x000ee20000201400 */
[----:B------:R-:W-:Y:S01]  /*dc10*/  IADD3 R42, R72, 0x71, RZ ;  /* 0x00000071482a7810 */ /* 0x000fe20007ffe0ff */
[----:B------:R-:W-:Y:S01]  /*dc20*/  IMAD.MOV.U32 R45, RZ, RZ, R92 ;  /* 0x000000ffff2d7224 */ /* 0x000fe200078e005c */
[----:B------:R-:W-:Y:S01]  /*dc30*/  FSEL R193, R91, -INF , !P6 ;  /* 0xff8000005bc17808 */ /* 0x000fe20007000000 */
[----:B--2---:R-:W-:Y:S01]  /*dc40*/  FFMA.FTZ R40, R40, -UR17, R33 ;  /* 0x8000001128287c23 */ /* 0x004fe20008010021 */
[----:B-1----:R-:W-:Y:S01]  /*dc50*/  HMMA.16816.F32 R28, R20, R16, R28 ;  /* 0x00000010141c723c */ /* 0x002fe2000000181c */
[----:B------:R-:W-:Y:S01]  /*dc60*/  IABS R47, R43 ;  /* 0x0000002b002f7213 */ /* 0x000fe20000000000 */
[----:B------:R-:W-:Y:S01]  /*dc70*/  IMAD.IADD R43, R226, 0x1, -R46 ;  /* 0x00000001e22b7824 */ /* 0x000fe200078e0a2e */
[----:B------:R-:W1:Y:S01]  /*dc80*/  I2F R45, R45 ;  /* 0x0000002d002d7306 */ /* 0x000e620000201400 */
[----:B------:R-:W-:Y:S01]  /*dc90*/  FSEL R32, R32, -INF , !P4 ;  /* 0xff80000020207808 */ /* 0x000fe20006000000 */
[----:B------:R-:W-:Y:S01]  /*dca0*/  IMAD.IADD R92, R232, 0x1, -R42 ;  /* 0x00000001e85c7824 */ /* 0x000fe200078e0a2a */
[----:B------:R-:W-:-:S02]  /*dcb0*/  FSEL R191, R95, -INF , !P2 ;  /* 0xff8000005fbf7808 */ /* 0x000fc40005000000 */
[----:B------:R-:W-:Y:S01]  /*dcc0*/  HMMA.16816.F32 R24, R8, R16, R24 ;  /* 0x000000100818723c */ /* 0x000fe20000001818 */
[----:B------:R-:W-:Y:S02]  /*dcd0*/  IABS R43, R43 ;  /* 0x0000002b002b7213 */ /* 0x000fe40000000000 */
[C---:B------:R-:W-:Y:S01]  /*dce0*/  ISETP.GE.AND P6, PT, R46.reuse, R230, PT ;  /* 0x000000e62e00720c */ /* 0x040fe20003fc6270 */
[----:B------:R-:W2:Y:S01]  /*dcf0*/  I2F R47, R47 ;  /* 0x0000002f002f7306 */ /* 0x000ea20000201400 */
[C---:B------:R-:W-:Y:S01]  /*dd00*/  ISETP.GE.AND P5, PT, R46.reuse, R227, PT ;  /* 0x000000e32e00720c */ /* 0x040fe20003fa6270 */
[----:B---3--:R-:W-:Y:S01]  /*dd10*/  FFMA.FTZ R41, R41, -UR17, R35 ;  /* 0x8000001129297c23 */ /* 0x008fe20008010023 */
[C---:B------:R-:W-:Y:S01]  /*dd20*/  ISETP.GE.AND P4, PT, R46.reuse, R224, PT ;  /* 0x000000e02e00720c */ /* 0x040fe20003f86270 */
[----:B------:R-:W-:Y:S01]  /*dd30*/  HMMA.16816.F32 R12, R20, R18, R12 ;  /* 0x00000012140c723c */ /* 0x000fe2000000180c */
[----:B------:R-:W-:Y:S01]  /*dd40*/  ISETP.GE.AND P2, PT, R46, R219, PT ;  /* 0x000000db2e00720c */ /* 0x000fe20003f46270 */
[----:B------:R-:W-:Y:S01]  /*dd50*/  IMAD.IADD R16, R229, 0x1, -R42 ;  /* 0x00000001e5107824 */ /* 0x000fe200078e0a2a */
[----:B------:R-:W-:-:S02]  /*dd60*/  IABS R91, R34 ;  /* 0x00000022005b7213 */ /* 0x000fc40000000000 */
[----:B------:R3:W4:Y:S01]  /*dd70*/  I2F R34, R43 ;  /* 0x0000002b00227306 */ /* 0x0007220000201400 */
[C---:B------:R-:W-:Y:S02]  /*dd80*/  ISETP.LT.OR P6, PT, R46.reuse, R231, P6 ;  /* 0x000000e72e00720c */ /* 0x040fe400037c1670 */
[C---:B------:R-:W-:Y:S01]  /*dd90*/  ISETP.LT.OR P5, PT, R46.reuse, R228, P5 ;  /* 0x000000e42e00720c */ /* 0x040fe20002fa1670 */
[----:B-1----:R-:W-:Y:S01]  /*dda0*/  FFMA.FTZ R28, R45, -UR17, R28 ;  /* 0x800000112d1c7c23 */ /* 0x002fe2000801001c */
[C---:B------:R-:W-:Y:S01]  /*ddb0*/  ISETP.LT.OR P4, PT, R46.reuse, R225, P4 ;  /* 0x000000e12e00720c */ /* 0x040fe20002781670 */
[----:B------:R-:W-:Y:S01]  /*ddc0*/  HMMA.16816.F32 R4, R8, R18, R4 ;  /* 0x000000120804723c */ /* 0x000fe20000001804 */
[----:B------:R-:W-:Y:S01]  /*ddd0*/  ISETP.LT.OR P2, PT, R46, R222, P2 ;  /* 0x000000de2e00720c */ /* 0x000fe20001741670 */
[----:B--2---:R-:W-:Y:S01]  /*dde0*/  FFMA.FTZ R47, R47, -UR17, R30 ;  /* 0x800000112f2f7c23 */ /* 0x004fe2000801001e */
[----:B------:R-:W-:Y:S01]  /*ddf0*/  IADD3 R33, R72, 0x78, RZ ;  /* 0x0000007848217810 */ /* 0x000fe20007ffe0ff */
[----:B------:R-:W-:Y:S01]  /*de00*/  IMAD.IADD R30, R226, 0x1, -R42 ;  /* 0x00000001e21e7824 */ /* 0x000fe200078e0a2a */
[----:B------:R-:W-:-:S02]  /*de10*/  IABS R46, R92 ;  /* 0x0000005c002e7213 */ /* 0x000fc40000000000 */
[----:B------:R-:W-:Y:S01]  /*de20*/  IABS R16, R16 ;  /* 0x0000001000107213 */ /* 0x000fe20000000000 */
[--C-:B------:R-:W-:Y:S01]  /*de30*/  IMAD.IADD R20, R226, 0x1, -R33.reuse ;  /* 0x00000001e2147824 */ /* 0x100fe200078e0a21 */
[----:B------:R-:W-:Y:S01]  /*de40*/  FSEL R192, R40, -INF , !P0 ;  /* 0xff80000028c07808 */ /* 0x000fe20004000000 */
[----:B------:R-:W-:Y:S01]  /*de50*/  IMAD.MOV.U32 R17, RZ, RZ, R46 ;  /* 0x000000ffff117224 */ /* 0x000fe200078e002e */
[----:B------:R-:W-:Y:S01]  /*de60*/  FSEL R175, R41, -INF , !P3 ;  /* 0xff80000029af7808 */ /* 0x000fe20005800000 */
[----:B------:R-:W-:Y:S01]  /*de70*/  IMAD.IADD R40, R223, 0x1, -R42 ;  /* 0x00000001df287824 */ /* 0x000fe200078e0a2a */
[----:B------:R-:W-:Y:S01]  /*de80*/  IABS R20, R20 ;  /* 0x0000001400147213 */ /* 0x000fe20000000000 */
[----:B------:R-:W-:Y:S01]  /*de90*/  IMAD.IADD R41, R229, 0x1, -R33 ;  /* 0x00000001e5297824 */ /* 0x000fe200078e0a21 */
[----:B------:R1:W-:Y:S01]  /*dea0*/  I2F R35, R16 ;  /* 0x0000001000237306 */ /* 0x0003e20000201400 */
[----:B---3--:R-:W-:Y:S01]  /*deb0*/  IMAD.MOV.U32 R43, RZ, RZ, R91 ;  /* 0x000000ffff2b7224 */ /* 0x008fe200078e005b */
[----:B------:R-:W-:Y:S01]  /*dec0*/  IADD3 R72, R72, 0x79, RZ ;  /* 0x0000007948487810 */ /* 0x000fe20007ffe0ff */
[----:B----4-:R-:W-:Y:S01]  /*ded0*/  FFMA.FTZ R24, R34, -UR17, R24 ;  /* 0x8000001122187c23 */ /* 0x010fe20008010018 */
[----:B------:R-:W-:Y:S01]  /*dee0*/  IABS R41, R41 ;  /* 0x0000002900297213 */ /* 0x000fe20000000000 */
[----:B------:R-:W-:Y:S01]  /*def0*/  IMAD.MOV.U32 R21, RZ, RZ, R20 ;  /* 0x000000ffff157224 */ /* 0x000fe200078e0014 */
[----:B------:R-:W-:Y:S01]  /*df00*/  IABS R30, R30 ;  /* 0x0000001e001e7213 */ /* 0x000fe20000000000 */
[----:B------:R-:W-:Y:S01]  /*df10*/  IMAD.IADD R22, R223, 0x1, -R33 ;  /* 0x00000001df167824 */ /* 0x000fe200078e0a21 */
[----:B------:R-:W2:Y:S01]  /*df20*/  I2F R17, R17 ;  /* 0x0000001100117306 */ /* 0x000ea20000201400 */
[----:B------:R-:W-:Y:S01]  /*df30*/  FSEL R187, R24, -INF , !P4 ;  /* 0xff80000018bb7808 */ /* 0x000fe20006000000 */
[--C-:B------:R-:W-:Y:S01]  /*df40*/  IMAD.IADD R24, R229, 0x1, -R72.reuse ;  /* 0x00000001e5187824 */ /* 0x100fe200078e0a48 */
[----:B------:R-:W-:Y:S01]  /*df50*/  ISETP.GE.AND P0, PT, R42, R230, PT ;  /* 0x000000e62a00720c */ /* 0x000fe20003f06270 */
[----:B------:R-:W-:Y:S01]  /*df60*/  IMAD.MOV.U32 R23, RZ, RZ, R41 ;  /* 0x000000ffff177224 */ /* 0x000fe200078e0029 */
[----:B------:R-:W-:Y:S01]  /*df70*/  IABS R20, R22 ;  /* 0x0000001600147213 */ /* 0x000fe20000000000 */
[--C-:B------:R-:W-:Y:S01]  /*df80*/  IMAD.IADD R22, R232, 0x1, -R72.reuse ;  /* 0x00000001e8167824 */ /* 0x100fe200078e0a48 */
[----:B------:R-:W-:Y:S01]  /*df90*/  IABS R24, R24 ;  /* 0x0000001800187213 */ /* 0x000fe20000000000 */
[----:B------:R-:W3:Y:S01]  /*dfa0*/  I2F R43, R43 ;  /* 0x0000002b002b7306 */ /* 0x000ee20000201400 */
[----:B-1----:R-:W-:Y:S01]  /*dfb0*/  FSEL R16, R28, -INF , !P6 ;  /* 0xff8000001c107808 */ /* 0x002fe20007000000 */
[--C-:B------:R-:W-:Y:S01]  /*dfc0*/  IMAD.IADD R11, R223, 0x1, -R72.reuse ;  /* 0x00000001df0b7824 */ /* 0x100fe200078e0a48 */
[----:B------:R-:W-:Y:S01]  /*dfd0*/  IABS R28, R40 ;  /* 0x00000028001c7213 */ /* 0x000fe20000000000 */
[----:B------:R-:W-:Y:S01]  /*dfe0*/  IMAD.IADD R40, R232, 0x1, -R33 ;  /* 0x00000001e8287824 */ /* 0x000fe200078e0a21 */
[----:B------:R-:W-:Y:S01]  /*dff0*/  ISETP.LT.OR P0, PT, R42, R231, P0 ;  /* 0x000000e72a00720c */ /* 0x000fe20000701670 */
[----:B------:R-:W-:Y:S01]  /*e000*/  IMAD.IADD R8, R226, 0x1, -R72 ;  /* 0x00000001e2087824 */ /* 0x000fe200078e0a48 */
[----:B------:R-:W-:Y:S01]  /*e010*/  IABS R22, R22 ;  /* 0x0000001600167213 */ /* 0x000fe20000000000 */
[----:B------:R-:W1:Y:S01]  /*e020*/  I2F R21, R21 ;  /* 0x0000001500157306 */ /* 0x000e620000201400 */
[----:B------:R-:W-:Y:S01]  /*e030*/  IABS R40, R40 ;  /* 0x0000002800287213 */ /* 0x000fe20000000000 */
[----:B--2---:R-:W-:Y:S01]  /*e040*/  FFMA.FTZ R17, R17, -UR17, R29 ;  /* 0x8000001111117c23 */ /* 0x004fe2000801001d */
[----:B------:R-:W-:Y:S01]  /*e050*/  IABS R11, R11 ;  /* 0x0000000b000b7213 */ /* 0x000fe20000000000 */
[----:B------:R-:W-:Y:S01]  /*e060*/  IMAD.MOV.U32 R9, RZ, RZ, R24 ;  /* 0x000000ffff097224 */ /* 0x000fe200078e0018 */
[----:B------:R-:W-:Y:S01]  /*e070*/  IABS R8, R8 ;  /* 0x0000000800087213 */ /* 0x000fe20000000000 */
[----:B------:R-:W-:Y:S01]  /*e080*/  FFMA.FTZ R31, R35, -UR17, R31 ;  /* 0x80000011231f7c23 */ /* 0x000fe2000801001f */
[----:B------:R-:W-:Y:S01]  /*e090*/  FSEL R17, R17, -INF , !P0 ;  /* 0xff80000011117808 */ /* 0x000fe20004000000 */
[----:B------:R-:W2:Y:S01]  /*e0a0*/  I2F R30, R30 ;  /* 0x0000001e001e7306 */ /* 0x000ea20000201400 */
[----:B------:R-:W-:Y:S01]  /*e0b0*/  ISETP.GE.AND P0, PT, R33, R224, PT ;  /* 0x000000e02100720c */ /* 0x000fe20003f06270 */
[----:B---3--:R-:W-:Y:S01]  /*e0c0*/  FFMA.FTZ R26, R43, -UR17, R26 ;  /* 0x800000112b1a7c23 */ /* 0x008fe2000801001a */
[----:B------:R-:W-:-:S02]  /*e0d0*/  FSEL R190, R47, -INF , !P5 ;  /* 0xff8000002fbe7808 */ /* 0x000fc40006800000 */
[----:B------:R-:W-:Y:S02]  /*e0e0*/  ISETP.LT.OR P0, PT, R33, R225, P0 ;  /* 0x000000e12100720c */ /* 0x000fe40000701670 */
[----:B------:R-:W-:Y:S01]  /*e0f0*/  FSEL R165, R26, -INF , !P2 ;  /* 0xff8000001aa57808 */ /* 0x000fe20005000000 */
[----:B------:R-:W3:Y:S01]  /*e100*/  I2F R28, R28 ;  /* 0x0000001c001c7306 */ /* 0x000ee20000201400 */
[----:B-1----:R-:W-:Y:S01]  /*e110*/  FFMA.FTZ R4, R21, -UR17, R4 ;  /* 0x8000001115047c23 */ /* 0x002fe20008010004 */
[C---:B------:R-:W-:Y:S02]  /*e120*/  ISETP.GE.AND P3, PT, R42.reuse, R227, PT ;  /* 0x000000e32a00720c */ /* 0x040fe40003f66270 */
[C---:B------:R-:W-:Y:S02]  /*e130*/  ISETP.GE.AND P6, PT, R42.reuse, R224, PT ;  /* 0x000000e02a00720c */ /* 0x040fe40003fc6270 */
[----:B------:R-:W-:Y:S02]  /*e140*/  ISETP.GE.AND P5, PT, R42, R219, PT ;  /* 0x000000db2a00720c */ /* 0x000fe40003fa6270 */
[----:B------:R-:W1:Y:S01]  /*e150*/  I2F R40, R40 ;  /* 0x0000002800287306 */ /* 0x000e620000201400 */
[C---:B------:R-:W-:Y:S01]  /*e160*/  ISETP.GE.AND P4, PT, R33.reuse, R230, PT ;  /* 0x000000e62100720c */ /* 0x040fe20003f86270 */
[----:B--2---:R-:W-:Y:S01]  /*e170*/  FFMA.FTZ R25, R30, -UR17, R25 ;  /* 0x800000111e197c23 */ /* 0x004fe20008010019 */
[----:B------:R-:W-:-:S02]  /*e180*/  ISETP.GE.AND P2, PT, R33, R227, PT ;  /* 0x000000e32100720c */ /* 0x000fc40003f46270 */
[----:B------:R-:W-:Y:S02]  /*e190*/  FSEL R248, R4, -INF , !P0 ;  /* 0xff80000004f87808 */ /* 0x000fe40004000000 */
[----:B------:R-:W-:Y:S01]  /*e1a0*/  PLOP3.LUT P0, PT, PT, PT, UP0, 0x80, 0x0 ;  /* 0x000000000000781c */ /* 0x000fe20003f0f008 */
[----:B------:R-:W2:Y:S01]  /*e1b0*/  I2F R23, R23 ;  /* 0x0000001700177306 */ /* 0x000ea20000201400 */
[----:B---3--:R-:W-:Y:S01]  /*e1c0*/  FFMA.FTZ R27, R28, -UR17, R27 ;  /* 0x800000111c1b7c23 */ /* 0x008fe2000801001b */
[C---:B------:R-:W-:Y:S02]  /*e1d0*/  ISETP.LT.OR P3, PT, R42.reuse, R228, P3 ;  /* 0x000000e42a00720c */ /* 0x040fe40001f61670 */
[C---:B------:R-:W-:Y:S02]  /*e1e0*/  ISETP.LT.OR P6, PT, R42.reuse, R225, P6 ;  /* 0x000000e12a00720c */ /* 0x040fe400037c1670 */
[----:B------:R-:W-:Y:S02]  /*e1f0*/  ISETP.LT.OR P5, PT, R42, R222, P5 ;  /* 0x000000de2a00720c */ /* 0x000fe40002fa1670 */
[----:B------:R-:W3:Y:S01]  /*e200*/  I2F R20, R20 ;  /* 0x0000001400147306 */ /* 0x000ee20000201400 */
[----:B-1----:R-:W-:Y:S01]  /*e210*/  FFMA.FTZ R12, R40, -UR17, R12 ;  /* 0x80000011280c7c23 */ /* 0x002fe2000801000c */
[----:B------:R-:W-:-:S02]  /*e220*/  ISETP.LT.OR P4, PT, R33, R231, P4 ;  /* 0x000000e72100720c */ /* 0x000fc40002781670 */
[----:B------:R-:W-:Y:S02]  /*e230*/  ISETP.LT.OR P2, PT, R33, R228, P2 ;  /* 0x000000e42100720c */ /* 0x000fe40001741670 */
[----:B------:R-:W-:Y:S02]  /*e240*/  FSEL R189, R31, -INF , !P3 ;  /* 0xff8000001fbd7808 */ /* 0x000fe40005800000 */
[----:B------:R-:W1:Y:S01]  /*e250*/  I2F R22, R22 ;  /* 0x0000001600167306 */ /* 0x000e620000201400 */
[----:B--2---:R-:W-:Y:S01]  /*e260*/  FFMA.FTZ R14, R23, -UR17, R14 ;  /* 0x80000011170e7c23 */ /* 0x004fe2000801000e */
[----:B------:R-:W-:Y:S02]  /*e270*/  FSEL R201, R25, -INF , !P6 ;  /* 0xff80000019c97808 */ /* 0x000fe40007000000 */
[----:B------:R-:W-:Y:S02]  /*e280*/  FSEL R164, R27, -INF , !P5 ;  /* 0xff8000001ba47808 */ /* 0x000fe40006800000 */
[----:B------:R-:W-:-:S02]  /*e290*/  FSEL R203, R14, -INF , !P2 ;  /* 0xff8000000ecb7808 */ /* 0x000fc40005000000 */
[----:B------:R-:W2:Y:S01]  /*e2a0*/  I2F R9, R9 ;  /* 0x0000000900097306 */ /* 0x000ea20000201400 */
[C---:B------:R-:W-:Y:S01]  /*e2b0*/  ISETP.GE.AND P3, PT, R33.reuse, R219, PT ;  /* 0x000000db2100720c */ /* 0x040fe20003f66270 */
[----:B---3--:R-:W-:Y:S01]  /*e2c0*/  FFMA.FTZ R6, R20, -UR17, R6 ;  /* 0x8000001114067c23 */ /* 0x008fe20008010006 */
[C---:B------:R-:W-:Y:S02]  /*e2d0*/  ISETP.GE.AND P6, PT, R72.reuse, R230, PT ;  /* 0x000000e64800720c */ /* 0x040fe40003fc6270 */
[C---:B------:R-:W-:Y:S02]  /*e2e0*/  ISETP.GE.AND P5, PT, R72.reuse, R227, PT ;  /* 0x000000e34800720c */ /* 0x040fe40003fa6270 */
[----:B------:R-:W-:Y:S01]  /*e2f0*/  ISETP.GE.AND P2, PT, R72, R219, PT ;  /* 0x000000db4800720c */ /* 0x000fe20003f46270 */
[----:B------:R-:W3:Y:S01]  /*e300*/  I2F R10, R8 ;  /* 0x00000008000a7306 */ /* 0x000ee20000201400 */
[----:B-1----:R-:W-:Y:S01]  /*e310*/  FFMA.FTZ R13, R22, -UR17, R13 ;  /* 0x80000011160d7c23 */ /* 0x002fe2000801000d */
[----:B------:R-:W-:-:S02]  /*e320*/  ISETP.LT.OR P3, PT, R33, R222, P3 ;  /* 0x000000de2100720c */ /* 0x000fc40001f61670 */
[C---:B------:R-:W-:Y:S02]  /*e330*/  ISETP.LT.OR P6, PT, R72.reuse, R231, P6 ;  /* 0x000000e74800720c */ /* 0x040fe400037c1670 */
[C---:B------:R-:W-:Y:S02]  /*e340*/  ISETP.LT.OR P5, PT, R72.reuse, R228, P5 ;  /* 0x000000e44800720c */ /* 0x040fe40002fa1670 */
[----:B------:R-:W1:Y:S01]  /*e350*/  I2F R11, R11 ;  /* 0x0000000b000b7306 */ /* 0x000e620000201400 */
[----:B--2---:R-:W-:Y:S01]  /*e360*/  FFMA.FTZ R9, R9, -UR17, R15 ;  /* 0x8000001109097c23 */ /* 0x004fe2000801000f */
[----:B------:R-:W-:Y:S01]  /*e370*/  BAR.SYNC.DEFER_BLOCKING 0x0 ;  /* 0x0000000000007b1d */ /* 0x000fe20000010000 */
[----:B------:R-:W-:Y:S02]  /*e380*/  ISETP.LT.OR P2, PT, R72, R222, P2 ;  /* 0x000000de4800720c */ /* 0x000fe40001741670 */
[----:B------:R-:W-:Y:S02]  /*e390*/  FSEL R131, R6, -INF , !P3 ;  /* 0xff80000006837808 */ /* 0x000fe40005800000 */
[----:B------:R-:W-:Y:S01]  /*e3a0*/  FSEL R4, R13, -INF , !P6 ;  /* 0xff8000000d047808 */ /* 0x000fe20007000000 */
[----:B---3--:R-:W-:Y:S01]  /*e3b0*/  FFMA.FTZ R5, R10, -UR17, R5 ;  /* 0x800000110a057c23 */ /* 0x008fe20008010005 */
[----:B------:R-:W-:-:S02]  /*e3c0*/  FSEL R8, R12, -INF , !P4 ;  /* 0xff8000000c087808 */ /* 0x000fc40006000000 */
[C---:B------:R-:W-:Y:S02]  /*e3d0*/  ISETP.GE.AND P4, PT, R72.reuse, R224, PT ;  /* 0x000000e04800720c */ /* 0x040fe40003f86270 */
[----:B------:R-:W-:Y:S02]  /*e3e0*/  FSEL R250, R9, -INF , !P5 ;  /* 0xff80000009fa7808 */ /* 0x000fe40006800000 */
[----:B------:R-:W-:Y:S01]  /*e3f0*/  ISETP.LT.OR P4, PT, R72, R225, P4 ;  /* 0x000000e14800720c */ /* 0x000fe20002781670 */
[----:B-1----:R-:W-:-:S03]  /*e400*/  FFMA.FTZ R7, R11, -UR17, R7 ;  /* 0x800000110b077c23 */ /* 0x002fc60008010007 */
[----:B------:R-:W-:Y:S02]  /*e410*/  FSEL R181, R5, -INF , !P4 ;  /* 0xff80000005b57808 */ /* 0x000fe40006000000 */
[----:B------:R-:W-:Y:S01]  /*e420*/  FSEL R130, R7, -INF , !P2 ;  /* 0xff80000007827808 */ /* 0x000fe20005000000 */
[----:B------:R-:W-:Y:S05]  /*e430*/  @!P0 BRA `(.L_x_268) ;  /* 0x000003a000008947 */ /* 0x000fea0003800000 */
[----:B------:R-:W-:Y:S01]  /*e440*/  UIADD3 UR20, UR8, -0x3, URZ ;  /* 0xfffffffd08147890 */ /* 0x000fe2000fffe03f */
[----:B------:R-:W-:Y:S01]  /*e450*/  IMAD.U32 R5, RZ, RZ, UR6 ;  /* 0x00000006ff057e24 */ /* 0x000fe2000f8e00ff */
[----:B------:R-:W-:Y:S01]  /*e460*/  ULDC.64 UR14, c[0x0][0x198] ;  /* 0x00006600000e7ab9 */ /* 0x000fe20000000a00 */
[----:B------:R-:W-:Y:S01]  /*e470*/  @!P1 IMAD.MOV.U32 R9, RZ, RZ, c[0x0][0x19c] ;  /* 0x00006700ff099624 */ /* 0x000fe200078e00ff */
[----:B------:R-:W-:Y:S01]  /*e480*/  USHF.R.S32.HI UR8, URZ, 0x1f, UR20 ;  /* 0x0000001f3f087899 */ /* 0x000fe20008011414 */
[----:B------:R1:W-:Y:S01]  /*e490*/  @P1 STS [R218+0x2000], RZ ;  /* 0x002000ffda001388 */ /* 0x0003e20000000800 */
[----:B------:R-:W-:Y:S01]  /*e4a0*/  UIMAD.WIDE.U32 UR22, UR20, UR14, URZ ;  /* 0x0000000e141672a5 */ /* 0x000fe2000f8e003f */
[----:B------:R-:W-:Y:S01]  /*e4b0*/  BSSY B0, `(.L_x_269) ;  /* 0x0000031000007945 */ /* 0x000fe20003800000 */
[----:B------:R-:W-:Y:S01]  /*e4c0*/  UIMAD UR8, UR8, UR14, URZ ;  /* 0x0000000e080872a4 */ /* 0x000fe2000f8e023f */
[----:B------:R1:W-:Y:S03]  /*e4d0*/  @P1 STS [R218+0x2004], RZ ;  /* 0x002004ffda001388 */ /* 0x0003e60000000800 */
[----:B------:R-:W-:Y:S01]  /*e4e0*/  UIMAD UR8, UR20, UR15, UR8 ;  /* 0x0000000f140872a4 */ /* 0x000fe2000f8e0208 */
[----:B------:R-:W-:Y:S01]  /*e4f0*/  IMAD.U32 R10, RZ, RZ, UR22 ;  /* 0x00000016ff0a7e24 */ /* 0x000fe2000f8e00ff */
[----:B------:R1:W-:Y:S01]  /*e500*/  @P1 STS.64 [R218+0x2008], RZ ;  /* 0x002008ffda001388 */ /* 0x0003e20000000a00 */
[----:B------:R-:W-:Y:S01]  /*e510*/  IMAD.U32 R7, RZ, RZ, UR22 ;  /* 0x00000016ff077e24 */ /* 0x000fe2000f8e00ff */
[----:B------:R-:W-:-:S02]  /*e520*/  UIADD3 UR8, UR23, UR8, URZ ;  /* 0x0000000817087290 */ /* 0x000fc4000fffe03f */
[----:B------:R-:W-:-:S04]  /*e530*/  LEA R10, P0, R10, R220, 0x7 ;  /* 0x000000dc0a0a7211 */ /* 0x000fc800078038ff */
[----:B------:R-:W-:-:S05]  /*e540*/  IMAD.U32 R6, RZ, RZ, UR8 ;  /* 0x00000008ff067e24 */ /* 0x000fca000f8e00ff */
[----:B------:R-:W-:Y:S01]  /*e550*/  LEA.HI.X R11, R7, R235, R6, 0x7, P0 ;  /* 0x000000eb070b7211 */ /* 0x000fe200000f3c06 */
[----:B------:R-:W-:Y:S01]  /*e560*/  IMAD.U32 R6, RZ, RZ, UR6 ;  /* 0x00000006ff067e24 */ /* 0x000fe2000f8e00ff */
[----:B------:R-:W-:Y:S02]  /*e570*/  @!P1 LEA R5, P0, R5, R10, 0x6 ;  /* 0x0000000a05059211 */ /* 0x000fe400078030ff */
[----:B------:R-:W-:Y:S02]  /*e580*/  @!P1 IADD3 R7, P3, R10, UR28, RZ ;  /* 0x0000001c0a079c10 */ /* 0x000fe4000ff7e0ff */
        /* <DEDUP_REMOVED lines=35> */
.L_x_270:
[----:B------:R-:W-:Y:S05]  /*e7c0*/  BSYNC B0 ;  /* 0x0000000000007941 */ /* 0x000fea0003800000 */
.L_x_269:
[----:B------:R-:W0:Y:S02]  /*e7d0*/  LDGDEPBAR ;  /* 0x00000000000079af */ /* 0x000e240000000000 */
.L_x_268:
[----:B--2---:R-:W-:Y:S01]  /*e7e0*/  FMNMX.FTZ R6, R36, R68, !PT ;  /* 0x0000004424067209 */ /* 0x004fe20007810000 */
[----:B------:R-:W-:Y:S01]  /*e7f0*/  LDSM.16.MT88.4 R28, [R212+0x4000] ;  /* 0x00400000d41c783b */ /* 0x000fe20000004200 */
[----:B------:R-:W-:Y:S02]  /*e800*/  MOV R10, R98 ;  /* 0x00000062000a7202 */ /* 0x000fe40000000f00 */
[----:B------:R-:W-:Y:S02]  /*e810*/  FMNMX.FTZ R6, R66, R6, !PT ;  /* 0x0000000642067209 */ /* 0x000fe40007810000 */
[----:B------:R-:W-:Y:S02]  /*e820*/  MOV R9, R99 ;  /* 0x0000006300097202 */ /* 0x000fe40000000f00 */
[----:B------:R-:W-:Y:S02]  /*e830*/  FMNMX.FTZ R6, R67, R6, !PT ;  /* 0x0000000643067209 */ /* 0x000fe40007810000 */
[----:B------:R-:W-:-:S02]  /*e840*/  MOV R26, R114 ;  /* 0x00000072001a7202 */ /* 0x000fc40000000f00 */
[----:B------:R-:W-:Y:S02]  /*e850*/  FMNMX.FTZ R6, R70, R6, !PT ;  /* 0x0000000646067209 */ /* 0x000fe40007810000 */
[----:B------:R-:W-:Y:S02]  /*e860*/  MOV R27, R109 ;  /* 0x0000006d001b7202 */ /* 0x000fe40000000f00 */
[----:B------:R-:W-:Y:S02]  /*e870*/  FMNMX.FTZ R6, R73, R6, !PT ;  /* 0x0000000649067209 */ /* 0x000fe40007810000 */
[----:B-1----:R-:W-:Y:S02]  /*e880*/  MOV R14, R101 ;  /* 0x00000065000e7202 */ /* 0x002fe40000000f00 */
[----:B------:R-:W-:Y:S02]  /*e890*/  FMNMX.FTZ R6, R75, R6, !PT ;  /* 0x000000064b067209 */ /* 0x000fe40007810000 */
[----:B------:R-:W-:-:S02]  /*e8a0*/  MOV R12, R100 ;  /* 0x00000064000c7202 */ /* 0x000fc40000000f00 */
[----:B------:R-:W-:Y:S02]  /*e8b0*/  FMNMX.FTZ R6, R76, R6, !PT ;  /* 0x000000064c067209 */ /* 0x000fe40007810000 */
        /* <DEDUP_REMOVED lines=104> */
[----:B------:R-:W-:Y:S01]  /*ef40*/  FFMA.FTZ R81, R8, c[0x0][0x23c], -R5 ;  /* 0x00008f0008517a23 */ /* 0x000fe20000010805 */
[----:B------:R-:W2:Y:S01]  /*ef50*/  MUFU.EX2 R120, R120 ;  /* 0x0000007800787308 */ /* 0x000ea20000000800 */
[----:B------:R-:W-:Y:S01]  /*ef60*/  FADD.FTZ R16, R36, -R16 ;  /* 0x8000001024107221 */ /* 0x000fe20000010000 */
[----:B------:R-:W-:-:S02]  /*ef70*/  FMNMX.FTZ R6, R191, R6, !PT ;  /* 0x00000006bf067209 */ /* 0x000fc40007810000 */
[----:B-1----:R-:W-:Y:S01]  /*ef80*/  F2FP.PACK_AB R44, R128, R184 ;  /* 0x000000b8802c723e */ /* 0x002fe200000000ff */
[----:B------:R-:W-:Y:S01]  /*ef90*/  FMUL.FTZ R16, R16, c[0x0][0x23c] ;  /* 0x00008f0010107a20 */ /* 0x000fe20000410000 */
[----:B------:R-:W-:Y:S02]  /*efa0*/  FMNMX.FTZ R6, R190, R6, !PT ;  /* 0x00000006be067209 */ /* 0x000fe40007810000 */
[----:B------:R-:W-:Y:S02]  /*efb0*/  MUFU.EX2 R115, R115 ;  /* 0x0000007300737308 */ /* 0x000fe40000000800 */
[----:B------:R-:W-:-:S04]  /*efc0*/  FMNMX.FTZ R6, R189, R6, !PT ;  /* 0x00000006bd067209 */ /* 0x000fc80007810000 */
[----:B------:R-:W-:Y:S02]  /*efd0*/  FMNMX.FTZ R6, R203, R6, !PT ;  /* 0x00000006cb067209 */ /* 0x000fe40007810000 */
[----:B--2---:R-:W-:Y:S01]  /*efe0*/  F2FP.PACK_AB R46, R120, R127 ;  /* 0x0000007f782e723e */ /* 0x004fe200000000ff */
[----:B------:R-:W-:Y:S01]  /*eff0*/  MUFU.EX2 R114, R114 ;  /* 0x0000007200727308 */ /* 0x000fe20000000800 */
[----:B------:R-:W-:-:S05]  /*f000*/  FMNMX.FTZ R6, R250, R6, !PT ;  /* 0x00000006fa067209 */ /* 0x000fca0007810000 */
[----:B------:R-:W1:Y:S02]  /*f010*/  SHFL.BFLY PT, R7, R6, 0x2, 0x1f ;  /* 0x0c401f0006077f89 */ /* 0x000e6400000e0000 */
[----:B------:R-:W-:Y:S08]  /*f020*/  MUFU.EX2 R105, R105 ;  /* 0x0000006900697308 */ /* 0x000ff00000000800 */
[----:B------:R-:W-:Y:S08]  /*f030*/  MUFU.EX2 R104, R104 ;  /* 0x0000006800687308 */ /* 0x000ff00000000800 */
[----:B------:R-:W-:Y:S01]  /*f040*/  MUFU.EX2 R103, R103 ;  /* 0x0000006700677308 */ /* 0x000fe20000000800 */
[----:B-1----:R-:W-:-:S02]  /*f050*/  FMNMX.FTZ R108, R6, R7, !PT ;  /* 0x00000007066c7209 */ /* 0x002fc40007810000 */
[----:B------:R-:W-:-:S05]  /*f060*/  FMNMX.FTZ R7, R2, R125, !PT ;  /* 0x0000007d02077209 */ /* 0x000fca0007810000 */
        /* <DEDUP_REMOVED lines=10> */
[----:B------:R-:W-:Y:S01]  /*f110*/  MUFU.EX2 R95, R95 ;  /* 0x0000005f005f7308 */ /* 0x000fe20000000800 */
[----:B------:R-:W-:Y:S02]  /*f120*/  FSEL R24, R108, RZ, P2 ;  /* 0x000000ff6c187208 */ /* 0x000fe40001000000 */
[----:B------:R-:W-:Y:S02]  /*f130*/  FMNMX.FTZ R4, R111, R6, !PT ;  /* 0x000000066f047209 */ /* 0x000fe40007810000 */
[----:B------:R-:W-:Y:S01]  /*f140*/  FSEL R251, R251, RZ, P2 ;  /* 0x000000fffbfb7208 */ /* 0x000fe20001000000 */
[----:B------:R-:W-:Y:S01]  /*f150*/  FADD.FTZ R24, R3, -R24 ;  /* 0x8000001803187221 */ /* 0x000fe20000010000 */
[----:B------:R-:W-:Y:S01]  /*f160*/  FMNMX.FTZ R4, R110, R4, !PT ;  /* 0x000000046e047209 */ /* 0x000fe20007810000 */
[----:B------:R-:W-:Y:S02]  /*f170*/  MUFU.EX2 R94, R94 ;  /* 0x0000005e005e7308 */ /* 0x000fe40000000800 */
        /* <DEDUP_REMOVED lines=26> */
[----:B------:R-:W-:Y:S01]  /*f320*/  FMUL.FTZ R24, R24, c[0x0][0x23c] ;  /* 0x00008f0018187a20 */ /* 0x000fe20000410000 */
        /* <DEDUP_REMOVED lines=9> */
[----:B------:R-:W1:Y:S01]  /*f3c0*/  MUFU.EX2 R126, R126 ;  /* 0x0000007e007e7308 */ /* 0x000e620000000800 */
        /* <DEDUP_REMOVED lines=15> */
[----:B------:R-:W2:Y:S01]  /*f4c0*/  MUFU.EX2 R113, R113 ;  /* 0x0000007100717308 */ /* 0x000ea20000000800 */
        /* <DEDUP_REMOVED lines=44> */
[----:B-1----:R-:W-:Y:S01]  /*f790*/  F2FP.PACK_AB R45, R126, R183 ;  /* 0x000000b77e2d723e */ /* 0x002fe200000000ff */
[----:B------:R-:W1:Y:S01]  /*f7a0*/  SHFL.BFLY PT, R107, R5, 0x2, 0x1f ;  /* 0x0c401f00056b7f89 */ /* 0x000e6200000e0000 */
[----:B------:R-:W-:Y:S02]  /*f7b0*/  FMNMX.FTZ R4, R175, R4, !PT ;  /* 0x00000004af047209 */ /* 0x000fe40007810000 */
[----:B--2---:R-:W-:-:S02]  /*f7c0*/  F2FP.PACK_AB R47, R113, R119 ;  /* 0x00000077712f723e */ /* 0x004fc400000000ff */
[----:B------:R-:W-:Y:S01]  /*f7d0*/  FMNMX.FTZ R4, R165, R4, !PT ;  /* 0x00000004a5047209 */ /* 0x000fe20007810000 */
[----:B------:R-:W-:Y:S03]  /*f7e0*/  MUFU.EX2 R73, R73 ;  /* 0x0000004900497308 */ /* 0x000fe60000000800 */
[----:B------:R-:W-:-:S04]  /*f7f0*/  FMNMX.FTZ R4, R164, R4, !PT ;  /* 0x00000004a4047209 */ /* 0x000fc80007810000 */
[----:B------:R-:W-:Y:S01]  /*f800*/  FMNMX.FTZ R4, R131, R4, !PT ;  /* 0x0000000483047209 */ /* 0x000fe20007810000 */
[----:B------:R-:W-:Y:S03]  /*f810*/  MUFU.EX2 R72, R72 ;  /* 0x0000004800487308 */ /* 0x000fe60000000800 */
[----:B------:R-:W-:-:S05]  /*f820*/  FMNMX.FTZ R4, R130, R4, !PT ;  /* 0x0000000482047209 */ /* 0x000fca0007810000 */
[----:B------:R-:W2:Y:S01]  /*f830*/  SHFL.BFLY PT, R6, R4, 0x2, 0x1f ;  /* 0x0c401f0004067f89 */ /* 0x000ea200000e0000 */
[----:B------:R-:W-:Y:S01]  /*f840*/  MUFU.EX2 R71, R71 ;  /* 0x0000004700477308 */ /* 0x000fe20000000800 */
[----:B-1----:R-:W-:-:S05]  /*f850*/  FMNMX.FTZ R107, R5, R107, !PT ;  /* 0x0000006b056b7209 */ /* 0x002fca0007810000 */
[----:B------:R-:W1:Y:S02]  /*f860*/  SHFL.BFLY PT, R5, R107, 0x1, 0x1f ;  /* 0x0c201f006b057f89 */ /* 0x000e6400000e0000 */
[----:B------:R-:W-:Y:S08]  /*f870*/  MUFU.EX2 R70, R70 ;  /* 0x0000004600467308 */ /* 0x000ff00000000800 */
[----:B------:R-:W-:Y:S01]  /*f880*/  MUFU.EX2 R69, R69 ;  /* 0x0000004500457308 */ /* 0x000fe20000000800 */
[----:B--2---:R-:W-:-:S07]  /*f890*/  FMNMX.FTZ R4, R4, R6, !PT ;  /* 0x0000000604047209 */ /* 0x004fce0007810000 */
[----:B------:R-:W-:Y:S01]  /*f8a0*/  MUFU.EX2 R93, R93 ;  /* 0x0000005d005d7308 */ /* 0x000fe20000000800 */
[----:B-1----:R-:W-:Y:S02]  /*f8b0*/  FMNMX.FTZ R107, R107, R5, !PT ;  /* 0x000000056b6b7209 */ /* 0x002fe40007810000 */
[----:B------:R-:W1:Y:S05]  /*f8c0*/  SHFL.BFLY PT, R5, R4, 0x1, 0x1f ;  /* 0x0c201f0004057f89 */ /* 0x000e6a00000e0000 */
[----:B------:R-:W-:Y:S01]  /*f8d0*/  MUFU.EX2 R92, R92 ;  /* 0x0000005c005c7308 */ /* 0x000fe20000000800 */
[C---:B------:R-:W-:Y:S01]  /*f8e0*/  FSETP.NEU.FTZ.AND P1, PT, R107.reuse, -INF , PT ;  /* 0xff8000006b00780b */ /* 0x040fe20003f3d000 */
[----:B------:R-:W-:-:S05]  /*f8f0*/  FMUL.FTZ R182, R107, c[0x0][0x23c] ;  /* 0x00008f006bb67a20 */ /* 0x000fca0000410000 */
[----:B------:R-:W-:Y:S01]  /*f900*/  FSEL R182, R182, RZ, P1 ;  /* 0x000000ffb6b67208 */ /* 0x000fe20000800000 */
[----:B------:R-:W-:Y:S04]  /*f910*/  MUFU.EX2 R68, R68 ;  /* 0x0000004400447308 */ /* 0x000fe80000000800 */
[--C-:B------:R-:W-:Y:S02]  /*f920*/  FFMA.FTZ R179, R125, c[0x0][0x23c], -R182.reuse ;  /* 0x00008f007db37a23 */ /* 0x100fe400000108b6 */
[--C-:B------:R-:W-:Y:S02]  /*f930*/  FFMA.FTZ R125, R106, c[0x0][0x23c], -R182.reuse ;  /* 0x00008f006a7d7a23 */ /* 0x100fe400000108b6 */
[--C-:B------:R-:W-:Y:S01]  /*f940*/  FFMA.FTZ R118, R118, c[0x0][0x23c], -R182.reuse ;  /* 0x00008f0076767a23 */ /* 0x100fe200000108b6 */
[----:B------:R-:W-:Y:S01]  /*f950*/  MUFU.EX2 R67, R67 ;  /* 0x0000004300437308 */ /* 0x000fe20000000800 */
[----:B------:R-:W-:-:S02]  /*f960*/  FFMA.FTZ R111, R111, c[0x0][0x23c], -R182 ;  /* 0x00008f006f6f7a23 */ /* 0x000fc400000108b6 */
[--C-:B------:R-:W-:Y:S02]  /*f970*/  FFMA.FTZ R129, R129, c[0x0][0x23c], -R182.reuse ;  /* 0x00008f0081817a23 */ /* 0x100fe400000108b6 */
[--C-:B------:R-:W-:Y:S01]  /*f980*/  FFMA.FTZ R110, R110, c[0x0][0x23c], -R182.reuse ;  /* 0x00008f006e6e7a23 */ /* 0x100fe200000108b6 */
[----:B-1----:R-:W-:Y:S01]  /*f990*/  FMNMX.FTZ R106, R4, R5, !PT ;  /* 0x00000005046a7209 */ /* 0x002fe20007810000 */
[----:B------:R-:W-:Y:S01]  /*f9a0*/  FFMA.FTZ R172, R51, c[0x0][0x23c], -R182 ;  /* 0x00008f0033ac7a23 */ /* 0x000fe200000108b6 */
[----:B------:R-:W-:Y:S01]  /*f9b0*/  FSEL R4, R107, RZ, P1 ;  /* 0x000000ff6b047208 */ /* 0x000fe20000800000 */
[----:B------:R-:W-:Y:S01]  /*f9c0*/  MUFU.EX2 R179, R179 ;  /* 0x000000b300b37308 */ /* 0x000fe20000000800 */
[C---:B------:R-:W-:Y:S01]  /*f9d0*/  FSETP.NEU.FTZ.AND P0, PT, R106.reuse, -INF , PT ;  /* 0xff8000006a00780b */ /* 0x040fe20003f1d000 */
[----:B------:R-:W-:Y:S02]  /*f9e0*/  FMUL.FTZ R167, R106, c[0x0][0x23c] ;  /* 0x00008f006aa77a20 */ /* 0x000fe40000410000 */
[----:B------:R-:W-:Y:S01]  /*f9f0*/  FADD.FTZ R2, R2, -R4 ;  /* 0x8000000402027221 */ /* 0x000fe20000010000 */
[----:B------:R-:W-:Y:S01]  /*fa00*/  FSEL R4, R106, RZ, P0 ;  /* 0x000000ff6a047208 */ /* 0x000fe20000000000 */
[----:B------:R-:W-:Y:S01]  /*fa10*/  FFMA.FTZ R169, R54, c[0x0][0x23c], -R182 ;  /* 0x00008f0036a97a23 */ /* 0x000fe200000108b6 */
[----:B------:R-:W-:Y:S01]  /*fa20*/  FSEL R167, R167, RZ, P0 ;  /* 0x000000ffa7a77208 */ /* 0x000fe20000000000 */
[----:B------:R-:W-:Y:S01]  /*fa30*/  FMUL.FTZ R2, R2, c[0x0][0x23c] ;  /* 0x00008f0002027a20 */ /* 0x000fe20000410000 */
[----:B------:R-:W1:Y:S01]  /*fa40*/  MUFU.EX2 R125, R125 ;  /* 0x0000007d007d7308 */ /* 0x000e620000000800 */
[----:B------:R-:W-:Y:S01]  /*fa50*/  FADD.FTZ R4, R0, -R4 ;  /* 0x8000000400047221 */ /* 0x000fe20000010000 */
[----:B------:R-:W-:Y:S01]  /*fa60*/  F2FP.PACK_AB R54, R104, R105 ;  /* 0x000000696836723e */ /* 0x000fe200000000ff */
[----:B------:R-:W-:-:S02]  /*fa70*/  FFMA.FTZ R166, R124, c[0x0][0x23c], -R167 ;  /* 0x00008f007ca67a23 */ /* 0x000fc400000108a7 */
[----:B------:R-:W-:Y:S02]  /*fa80*/  FMUL.FTZ R4, R4, c[0x0][0x23c] ;  /* 0x00008f0004047a20 */ /* 0x000fe40000410000 */
[--C-:B------:R-:W-:Y:S01]  /*fa90*/  FFMA.FTZ R124, R123, c[0x0][0x23c], -R167.reuse ;  /* 0x00008f007b7c7a23 */ /* 0x100fe200000108a7 */
[----:B------:R-:W2:Y:S01]  /*faa0*/  MUFU.EX2 R180, R2 ;  /* 0x0000000200b47308 */ /* 0x000ea20000000800 */
[--C-:B------:R-:W-:Y:S02]  /*fab0*/  FFMA.FTZ R117, R117, c[0x0][0x23c], -R167.reuse ;  /* 0x00008f0075757a23 */ /* 0x100fe400000108a7 */
[--C-:B------:R-:W-:Y:S02]  /*fac0*/  FFMA.FTZ R116, R116, c[0x0][0x23c], -R167.reuse ;  /* 0x00008f0074747a23 */ /* 0x100fe400000108a7 */
[----:B------:R-:W-:Y:S02]  /*fad0*/  FFMA.FTZ R0, R122, c[0x0][0x23c], -R182 ;  /* 0x00008f007a007a23 */ /* 0x000fe400000108b6 */
[--C-:B------:R-:W-:Y:S01]  /*fae0*/  FFMA.FTZ R122, R39, c[0x0][0x23c], -R167.reuse ;  /* 0x00008f00277a7a23 */ /* 0x100fe200000108a7 */
[----:B------:R-:W3:Y:S01]  /*faf0*/  MUFU.EX2 R168, R4 ;  /* 0x0000000400a87308 */ /* 0x000ee20000000800 */
[--C-:B------:R-:W-:Y:S01]  /*fb00*/  FFMA.FTZ R123, R37, c[0x0][0x23c], -R167.reuse ;  /* 0x00008f00257b7a23 */ /* 0x100fe200000108a7 */
[----:B-1----:R-:W-:Y:S01]  /*fb10*/  F2FP.PACK_AB R20, R125, R179 ;  /* 0x000000b37d14723e */ /* 0x002fe200000000ff */
[----:B------:R-:W-:-:S02]  /*fb20*/  FFMA.FTZ R174, R50, c[0x0][0x23c], -R167 ;  /* 0x00008f0032ae7a23 */ /* 0x000fc400000108a7 */
[--C-:B------:R-:W-:Y:S02]  /*fb30*/  FFMA.FTZ R173, R49, c[0x0][0x23c], -R167.reuse ;  /* 0x00008f0031ad7a23 */ /* 0x100fe400000108a7 */
[--C-:B------:R-:W-:Y:S01]  /*fb40*/  FFMA.FTZ R176, R48, c[0x0][0x23c], -R167.reuse ;  /* 0x00008f0030b07a23 */ /* 0x100fe200000108a7 */
[----:B------:R-:W-:Y:S01]  /*fb50*/  MUFU.EX2 R118, R118 ;  /* 0x0000007600767308 */ /* 0x000fe20000000800 */
[----:B--2---:R-:W-:Y:S01]  /*fb60*/  FMUL.FTZ R13, R153, R180 ;  /* 0x000000b4990d7220 */ /* 0x004fe20000410000 */
[----:B------:R-:W-:Y:S01]  /*fb70*/  MOV R153, R14 ;  /* 0x0000000e00997202 */ /* 0x000fe20000000f00 */
[----:B------:R-:W-:Y:S01]  /*fb80*/  FMUL.FTZ R17, R141, R180 ;  /* 0x000000b48d117220 */ /* 0x000fe20000410000 */
[----:B------:R-:W-:Y:S01]  /*fb90*/  MOV R141, R18 ;  /* 0x00000012008d7202 */ /* 0x000fe20000000f00 */
[----:B------:R-:W-:Y:S01]  /*fba0*/  FFMA.FTZ R2, R121, c[0x0][0x23c], -R182 ;  /* 0x00008f0079027a23 */ /* 0x000fe200000108b6 */
[----:B------:R-:W-:Y:S01]  /*fbb0*/  LDSM.16.MT88.4 R48, [R211+0x4800] ;  /* 0x00480000d330783b */ /* 0x000fe20000004200 */
[----:B------:R-:W-:Y:S01]  /*fbc0*/  FFMA.FTZ R121, R38, c[0x0][0x23c], -R167 ;  /* 0x00008f0026797a23 */ /* 0x000fe200000108a7 */
[----:B------:R-:W1:Y:S01]  /*fbd0*/  MUFU.EX2 R111, R111 ;  /* 0x0000006f006f7308 */ /* 0x000e620000000800 */
[-C--:B---3--:R-:W-:Y:S01]  /*fbe0*/  FMUL.FTZ R14, R154, R168.reuse ;  /* 0x000000a89a0e7220 */ /* 0x088fe20000410000 */
[----:B------:R-:W2:Y:S01]  /*fbf0*/  LDSM.16.MT88.4 R4, [R211+0x4000] ;  /* 0x00400000d304783b */ /* 0x000ea20000004200 */
[----:B------:R-:W-:Y:S01]  /*fc00*/  MOV R154, R15 ;  /* 0x0000000f009a7202 */ /* 0x000fe20000000f00 */
[----:B------:R-:W-:Y:S01]  /*fc10*/  FMUL.FTZ R11, R159, R168 ;  /* 0x000000a89f0b7220 */ /* 0x000fe20000410000 */
[----:B------:R-:W-:Y:S01]  /*fc20*/  MOV R159, R12 ;  /* 0x0000000c009f7202 */ /* 0x000fe20000000f00 */
[----:B------:R-:W-:Y:S01]  /*fc30*/  FMUL.FTZ R15, R155, R168 ;  /* 0x000000a89b0f7220 */ /* 0x000fe20000410000 */
[----:B------:R-:W-:Y:S01]  /*fc40*/  MOV R155, R34 ;  /* 0x00000022009b7202 */ /* 0x000fe20000000f00 */
[----:B------:R-:W-:Y:S01]  /*fc50*/  MUFU.EX2 R166, R166 ;  /* 0x000000a600a67308 */ /* 0x000fe20000000800 */
[----:B------:R-:W-:Y:S01]  /*fc60*/  FMUL.FTZ R18, R142, R168 ;  /* 0x000000a88e127220 */ /* 0x000fe20000410000 */
[----:B------:R-:W-:Y:S01]  /*fc70*/  MOV R142, R33 ;  /* 0x00000021008e7202 */ /* 0x000fe20000000f00 */
[-C--:B------:R-:W-:Y:S01]  /*fc80*/  FMUL.FTZ R12, R152, R180.reuse ;  /* 0x000000b4980c7220 */ /* 0x080fe20000410000 */
[----:B------:R-:W-:Y:S01]  /*fc90*/  LDSM.16.MT88.4 R32, [R212+0x4400] ;  /* 0x00440000d420783b */ /* 0x000fe20000004200 */
[-C--:B------:R-:W-:Y:S01]  /*fca0*/  FMUL.FTZ R8, R156, R180.reuse ;  /* 0x000000b49c087220 */ /* 0x080fe20000410000 */
[----:B------:R-:W-:Y:S01]  /*fcb0*/  MOV R156, R19 ;  /* 0x00000013009c7202 */ /* 0x000fe20000000f00 */
[----:B------:R-:W-:Y:S01]  /*fcc0*/  FMUL.FTZ R9, R157, R180 ;  /* 0x000000b49d097220 */ /* 0x000fe20000410000 */
[----:B------:R-:W3:Y:S01]  /*fcd0*/  MUFU.EX2 R124, R124 ;  /* 0x0000007c007c7308 */ /* 0x000ee20000000800 */
[----:B------:R-:W4:Y:S01]  /*fce0*/  LDSM.16.MT88.4 R36, [R211+0x4400] ;  /* 0x00440000d324783b */ /* 0x000f220000004200 */
[----:B-1----:R-:W-:Y:S01]  /*fcf0*/  F2FP.PACK_AB R22, R111, R118 ;  /* 0x000000766f16723e */ /* 0x002fe200000000ff */
[-C--:B------:R-:W-:Y:S01]  /*fd00*/  FMUL.FTZ R10, R158, R168.reuse ;  /* 0x000000a89e0a7220 */ /* 0x080fe20000410000 */
[----:B------:R-:W-:Y:S01]  /*fd10*/  MOV R158, R27 ;  /* 0x0000001b009e7202 */ /* 0x000fe20000000f00 */
[----:B------:R-:W-:Y:S01]  /*fd20*/  FMUL.FTZ R19, R143, R168 ;  /* 0x000000a88f137220 */ /* 0x000fe20000410000 */
[----:B------:R-:W-:Y:S01]  /*fd30*/  MOV R157, R26 ;  /* 0x0000001a009d7202 */ /* 0x000fe20000000f00 */
[-C--:B------:R-:W-:Y:S01]  /*fd40*/  FMUL.FTZ R136, R136, R180.reuse ;  /* 0x000000b488887220 */ /* 0x080fe20000410000 */
[----:B------:R-:W-:Y:S01]  /*fd50*/  MUFU.EX2 R117, R117 ;  /* 0x0000007500757308 */ /* 0x000fe20000000800 */
[----:B------:R-:W-:Y:S01]  /*fd60*/  FMUL.FTZ R137, R137, R180 ;  /* 0x000000b489897220 */ /* 0x000fe20000410000 */
[----:B------:R-:W-:Y:S01]  /*fd70*/  MOV R143, R25 ;  /* 0x00000019008f7202 */ /* 0x000fe20000000f00 */
[----:B------:R-:W-:-:S02]  /*fd80*/  FMUL.FTZ R138, R138, R168 ;  /* 0x000000a88a8a7220 */ /* 0x000fc40000410000 */
[----:B------:R-:W-:Y:S02]  /*fd90*/  FMUL.FTZ R139, R139, R168 ;  /* 0x000000a88b8b7220 */ /* 0x000fe40000410000 */
[--C-:B------:R-:W-:Y:S01]  /*fda0*/  FFMA.FTZ R170, R53, c[0x0][0x23c], -R182.reuse ;  /* 0x00008f0035aa7a23 */ /* 0x100fe200000108b6 */
[----:B------:R-:W1:Y:S01]  /*fdb0*/  MUFU.EX2 R116, R116 ;  /* 0x0000007400747308 */ /* 0x000e620000000800 */
[----:B---3--:R-:W-:Y:S01]  /*fdc0*/  F2FP.PACK_AB R21, R124, R166 ;  /* 0x000000a67c15723e */ /* 0x008fe200000000ff */
[--C-:B------:R-:W-:Y:S01]  /*fdd0*/  FFMA.FTZ R171, R52, c[0x0][0x23c], -R182.reuse ;  /* 0x00008f0034ab7a23 */ /* 0x100fe200000108b6 */
[----:B------:R-:W-:Y:S01]  /*fde0*/  F2FP.PACK_AB R52, R114, R115 ;  /* 0x000000737234723e */ /* 0x000fe200000000ff */
[----:B------:R-:W-:Y:S01]  /*fdf0*/  FFMA.FTZ R177, R177, c[0x0][0x23c], -R167 ;  /* 0x00008f00b1b17a23 */ /* 0x000fe200000108a7 */
[----:B------:R-:W-:Y:S01]  /*fe00*/  F2FP.PACK_AB R53, R79, R112 ;  /* 0x000000704f35723e */ /* 0x000fe200000000ff */
[--C-:B------:R-:W-:Y:S02]  /*fe10*/  FFMA.FTZ R252, R252, c[0x0][0x23c], -R182.reuse ;  /* 0x00008f00fcfc7a23 */ /* 0x100fe400000108b6 */
[----:B------:R3:W5:Y:S01]  /*fe20*/  MUFU.EX2 R152, R16 ;  /* 0x0000001000987308 */ /* 0x0007620000000800 */
[----:B------:R-:W-:-:S02]  /*fe30*/  FFMA.FTZ R249, R249, c[0x0][0x23c], -R182 ;  /* 0x00008f00f9f97a23 */ /* 0x000fc400000108b6 */
[--C-:B------:R-:W-:Y:S02]  /*fe40*/  FFMA.FTZ R247, R247, c[0x0][0x23c], -R182.reuse ;  /* 0x00008f00f7f77a23 */ /* 0x100fe400000108b6 */
[--C-:B------:R-:W-:Y:S02]  /*fe50*/  FFMA.FTZ R246, R246, c[0x0][0x23c], -R167.reuse ;  /* 0x00008f00f6f67a23 */ /* 0x100fe400000108a7 */
[--C-:B------:R-:W-:Y:S01]  /*fe60*/  FFMA.FTZ R245, R245, c[0x0][0x23c], -R167.reuse ;  /* 0x00008f00f5f57a23 */ /* 0x100fe200000108a7 */
[----:B-1----:R-:W-:Y:S01]  /*fe70*/  F2FP.PACK_AB R23, R116, R117 ;  /* 0x000000757417723e */ /* 0x002fe200000000ff */
[----:B------:R1:W-:Y:S01]  /*fe80*/  MUFU.EX2 R3, R129 ;  /* 0x0000008100037308 */ /* 0x0003e20000000800 */
[--C-:B------:R-:W-:Y:S02]  /*fe90*/  FFMA.FTZ R244, R244, c[0x0][0x23c], -R167.reuse ;  /* 0x00008f00f4f47a23 */ /* 0x100fe400000108a7 */
[----:B------:R-:W-:Y:S02]  /*fea0*/  FFMA.FTZ R243, R243, c[0x0][0x23c], -R167 ;  /* 0x00008f00f3f37a23 */ /* 0x000fe400000108a7 */
[----:B------:R-:W-:Y:S01]  /*feb0*/  FFMA.FTZ R239, R239, c[0x0][0x23c], -R182 ;  /* 0x00008f00efef7a23 */ /* 0x000fe200000108b6 */
[----:B------:R-:W-:Y:S01]  /*fec0*/  HMMA.16816.F32 R8, R20, R28, R8 ;  /* 0x0000001c1408723c */ /* 0x000fe20000001808 */
[----:B---3--:R-:W-:Y:S01]  /*fed0*/  FMUL.FTZ R16, R140, R180 ;  /* 0x000000b48c107220 */ /* 0x008fe20000410000 */
[----:B------:R-:W-:Y:S01]  /*fee0*/  MUFU.EX2 R110, R110 ;  /* 0x0000006e006e7308 */ /* 0x000fe20000000800 */
[----:B-----5:R-:W-:-:S02]  /*fef0*/  FMUL.FTZ R40, R144, R152 ;  /* 0x0000009890287220 */ /* 0x020fc40000410000 */
[-C--:B------:R-:W-:Y:S02]  /*ff00*/  FMUL.FTZ R41, R145, R152.reuse ;  /* 0x0000009891297220 */ /* 0x080fe40000410000 */
[-C--:B------:R-:W-:Y:S01]  /*ff10*/  FMUL.FTZ R25, R161, R152.reuse ;  /* 0x00000098a1197220 */ /* 0x080fe20000410000 */
[C---:B------:R-:W-:Y:S01]  /*ff20*/  HMMA.16816.F32 R12, R20.reuse, R30, R12 ;  /* 0x0000001e140c723c */ /* 0x040fe2000000180c */
[----:B------:R-:W-:Y:S01]  /*ff30*/  FMUL.FTZ R148, R148, R152 ;  /* 0x0000009894947220 */ /* 0x000fe20000410000 */
[----:B------:R-:W3:Y:S01]  /*ff40*/  MUFU.EX2 R140, R24 ;  /* 0x00000018008c7308 */ /* 0x000ee20000000800 */
[----:B-1----:R-:W-:Y:S01]  /*ff50*/  FFMA.FTZ R129, R55, c[0x0][0x23c], -R167 ;  /* 0x00008f0037817a23 */ /* 0x002fe200000108a7 */
[----:B------:R-:W-:Y:S01]  /*ff60*/  F2FP.PACK_AB R55, R77, R78 ;  /* 0x0000004e4d37723e */ /* 0x000fe200000000ff */
[-C--:B------:R-:W-:Y:S02]  /*ff70*/  FMUL.FTZ R149, R149, R152.reuse ;  /* 0x0000009895957220 */ /* 0x080fe40000410000 */
[-C--:B------:R-:W-:Y:S01]  /*ff80*/  FMUL.FTZ R132, R132, R152.reuse ;  /* 0x0000009884847220 */ /* 0x080fe20000410000 */
[----:B--2---:R-:W-:Y:S01]  /*ff90*/  HMMA.16816.F32 R16, R20, R4, R16 ;  /* 0x000000041410723c */ /* 0x004fe20000001810 */
[----:B------:R-:W-:Y:S01]  /*ffa0*/  FMUL.FTZ R133, R133, R152 ;  /* 0x0000009885857220 */ /* 0x000fe20000410000 */
[----:B------:R-:W1:Y:S01]  /*ffb0*/  MUFU.EX2 R0, R0 ;  /* 0x0000000000007308 */ /* 0x000e620000000800 */
[----:B------:R-:W-:-:S02]  /*ffc0*/  FFMA.FTZ R238, R238, c[0x0][0x23c], -R182 ;  /* 0x00008f00eeee7a23 */ /* 0x000fc400000108b6 */
[--C-:B------:R-:W-:Y:S02]  /*ffd0*/  FFMA.FTZ R202, R202, c[0x0][0x23c], -R182.reuse ;  /* 0x00008f00caca7a23 */ /* 0x100fe400000108b6 */
[----:B------:R-:W-:Y:S01]  /*ffe0*/  FFMA.FTZ R200, R200, c[0x0][0x23c], -R182 ;  /* 0x00008f00c8c87a23 */ /* 0x000fe200000108b6 */
[----:B------:R-:W-:Y:S01]  /*fff0*/  HMMA.16816.F32 R20, R20, R6, R136 ;  /* 0x000000061414723c */ /* 0x000fe20000001888 */
[----:B------:R-:W-:Y:S01]  /*10000*/  FFMA.FTZ R198, R198, c[0x0][0x23c], -R167 ;  /* 0x00008f00c6c67a23 */ /* 0x000fe200000108a7 */
[----:B------:R-:W-:Y:S01]  /*10010*/  MUFU.EX2 R2, R2 ;  /* 0x0000000200027308 */ /* 0x000fe20000000800 */
[-C--:B---3--:R-:W-:Y:S02]  /*10020*/  FMUL.FTZ R42, R146, R140.reuse ;  /* 0x0000008c922a7220 */ /* 0x088fe40000410000 */
[----:B------:R-:W-:Y:S02]  /*10030*/  FMUL.FTZ R43, R147, R140 ;  /* 0x0000008c932b7220 */ /* 0x000fe40000410000 */
[----:B------:R-:W-:-:S02]  /*10040*/  FMUL.FTZ R24, R160, R152 ;  /* 0x00000098a0187220 */ /* 0x000fc40000410000 */
[-C--:B------:R-:W-:Y:S01]  /*10050*/  FMUL.FTZ R26, R162, R140.reuse ;  /* 0x0000008ca21a7220 */ /* 0x080fe20000410000 */
[----:B------:R-:W-:Y:S01]  /*10060*/  MUFU.EX2 R122, R122 ;  /* 0x0000007a007a7308 */ /* 0x000fe20000000800 */
[-C--:B------:R-:W-:Y:S01]  /*10070*/  FMUL.FTZ R27, R163, R140.reuse ;  /* 0x0000008ca31b7220 */ /* 0x080fe20000410000 */
[C---:B------:R-:W-:Y:S01]  /*10080*/  HMMA.16816.F32 R40, R44.reuse, R4, R40 ;  /* 0x000000042c28723c */ /* 0x040fe20000001828 */
[-C--:B------:R-:W-:Y:S02]  /*10090*/  FMUL.FTZ R150, R150, R140.reuse ;  /* 0x0000008c96967220 */ /* 0x080fe40000410000 */
[-C--:B------:R-:W-:Y:S02]  /*100a0*/  FMUL.FTZ R151, R151, R140.reuse ;  /* 0x0000008c97977220 */ /* 0x080fe40000410000 */
[-C--:B------:R-:W-:Y:S01]  /*100b0*/  FMUL.FTZ R134, R134, R140.reuse ;  /* 0x0000008c86867220 */ /* 0x080fe20000410000 */
[----:B------:R-:W2:Y:S01]  /*100c0*/  MUFU.EX2 R121, R121 ;  /* 0x0000007900797308 */ /* 0x000ea20000000800 */
[----:B------:R-:W-:Y:S01]  /*100d0*/  FMUL.FTZ R135, R135, R140 ;  /* 0x0000008c87877220 */ /* 0x000fe20000410000 */
[----:B------:R-:W-:Y:S01]  /*100e0*/  HMMA.16816.F32 R24, R44, R28, R24 ;  /* 0x0000001c2c18723c */ /* 0x000fe20000001818 */
[----:B------:R-:W-:-:S02]  /*100f0*/  FFMA.FTZ R197, R197, c[0x0][0x23c], -R167 ;  /* 0x00008f00c5c57a23 */ /* 0x000fc400000108a7 */
[--C-:B------:R-:W-:Y:S02]  /*10100*/  FFMA.FTZ R196, R196, c[0x0][0x23c], -R167.reuse ;  /* 0x00008f00c4c47a23 */ /* 0x100fe400000108a7 */
[----:B------:R-:W-:Y:S01]  /*10110*/  FFMA.FTZ R195, R195, c[0x0][0x23c], -R167 ;  /* 0x00008f00c3c37a23 */ /* 0x000fe200000108a7 */
[----:B------:R-:W-:Y:S01]  /*10120*/  MUFU.EX2 R123, R123 ;  /* 0x0000007b007b7308 */ /* 0x000fe20000000800 */
[----:B------:R-:W-:Y:S01]  /*10130*/  FFMA.FTZ R152, R242, R152, R184 ;  /* 0x00000098f2987223 */ /* 0x000fe200000100b8 */
[C---:B------:R-:W-:Y:S01]  /*10140*/  HMMA.16816.F32 R28, R44.reuse, R30, R148 ;  /* 0x0000001e2c1c723c */ /* 0x040fe20000001894 */
[----:B------:R-:W-:Y:S01]  /*10150*/  FFMA.FTZ R140, R241, R140, R183 ;  /* 0x0000008cf18c7223 */ /* 0x000fe200000100b7 */
[----:B------:R-:W-:Y:S01]  /*10160*/  LDSM.16.MT88.4 R148, [R212+0x5c00] ;  /* 0x005c0000d494783b */ /* 0x000fe20000004200 */
[----:B------:R-:W-:Y:S02]  /*10170*/  FFMA.FTZ R180, R240, R180, R179 ;  /* 0x000000b4f0b47223 */ /* 0x000fe400000100b3 */
[----:B------:R-:W-:Y:S01]  /*10180*/  FFMA.FTZ R166, R233, R168, R166 ;  /* 0x000000a8e9a67223 */ /* 0x000fe200000100a6 */
[----:B------:R-:W3:Y:S01]  /*10190*/  MUFU.EX2 R129, R129 ;  /* 0x0000008100817308 */ /* 0x000ee20000000800 */
[----:B------:R-:W-:Y:S01]  /*101a0*/  FADD.FTZ R152, R128, R152 ;  /* 0x0000009880987221 */ /* 0x000fe20000010000 */
[----:B------:R-:W-:Y:S01]  /*101b0*/  HMMA.16816.F32 R4, R44, R6, R132 ;  /* 0x000000062c04723c */ /* 0x000fe20000001884 */
[----:B------:R-:W-:-:S02]  /*101c0*/  FADD.FTZ R140, R126, R140 ;  /* 0x0000008c7e8c7221 */ /* 0x000fc40000010000 */
[----:B------:R-:W-:Y:S02]  /*101d0*/  FADD.FTZ R180, R125, R180 ;  /* 0x000000b47db47221 */ /* 0x000fe40000010000 */
[----:B------:R-:W-:Y:S01]  /*101e0*/  FADD.FTZ R124, R124, R166 ;  /* 0x000000a67c7c7221 */ /* 0x000fe20000010000 */
[----:B------:R-:W-:Y:S01]  /*101f0*/  MUFU.EX2 R169, R169 ;  /* 0x000000a900a97308 */ /* 0x000fe20000000800 */
[----:B-1----:R-:W-:Y:S01]  /*10200*/  F2FP.PACK_AB R44, R0, R110 ;  /* 0x0000006e002c723e */ /* 0x002fe200000000ff */
[C---:B----4-:R-:W-:Y:S01]  /*10210*/  HMMA.16816.F32 R40, R52.reuse, R36, R40 ;  /* 0x000000243428723c */ /* 0x050fe20000001828 */
[----:B--2---:R-:W-:Y:S01]  /*10220*/  F2FP.PACK_AB R45, R121, R122 ;  /* 0x0000007a792d723e */ /* 0x004fe200000000ff */
[----:B------:R-:W-:Y:S01]  /*10230*/  FADD.FTZ R127, R127, R152 ;  /* 0x000000987f7f7221 */ /* 0x000fe20000010000 */
[----:B------:R-:W-:Y:S01]  /*10240*/  F2FP.PACK_AB R46, R3, R2 ;  /* 0x00000002032e723e */ /* 0x000fe200000000ff */
[----:B------:R-:W-:Y:S01]  /*10250*/  FADD.FTZ R140, R119, R140 ;  /* 0x0000008c778c7221 */ /* 0x000fe20000010000 */
[----:B---3--:R-:W-:Y:S01]  /*10260*/  F2FP.PACK_AB R47, R129, R123 ;  /* 0x0000007b812f723e */ /* 0x008fe200000000ff */
[----:B------:R-:W-:Y:S02]  /*10270*/  MUFU.EX2 R170, R170 ;  /* 0x000000aa00aa7308 */ /* 0x000fe40000000800 */
[----:B------:R-:W-:Y:S01]  /*10280*/  HMMA.16816.F32 R24, R52, R32, R24 ;  /* 0x000000203418723c */ /* 0x000fe20000001818 */
[----:B------:R-:W-:-:S02]  /*10290*/  FADD.FTZ R180, R118, R180 ;  /* 0x000000b476b47221 */ /* 0x000fc40000010000 */
[----:B------:R-:W-:Y:S02]  /*102a0*/  FADD.FTZ R124, R117, R124 ;  /* 0x0000007c757c7221 */ /* 0x000fe40000010000 */
[----:B------:R-:W-:Y:S01]  /*102b0*/  FADD.FTZ R127, R120, R127 ;  /* 0x0000007f787f7221 */ /* 0x000fe20000010000 */
[----:B------:R-:W-:Y:S02]  /*102c0*/  MUFU.EX2 R171, R171 ;  /* 0x000000ab00ab7308 */ /* 0x000fe40000000800 */
[C---:B------:R-:W-:Y:S01]  /*102d0*/  HMMA.16816.F32 R8, R44.reuse, R32, R8 ;  /* 0x000000202c08723c */ /* 0x040fe20000001808 */
[----:B------:R-:W-:Y:S02]  /*102e0*/  FADD.FTZ R113, R113, R140 ;  /* 0x0000008c71717221 */ /* 0x000fe40000010000 */
[----:B------:R-:W-:Y:S02]  /*102f0*/  FADD.FTZ R180, R111, R180 ;  /* 0x000000b46fb47221 */ /* 0x000fe40000010000 */
[----:B------:R-:W-:Y:S01]  /*10300*/  FADD.FTZ R124, R116, R124 ;  /* 0x0000007c747c7221 */ /* 0x000fe20000010000 */
[----:B------:R-:W1:Y:S02]  /*10310*/  MUFU.EX2 R172, R172 ;  /* 0x000000ac00ac7308 */ /* 0x000e640000000800 */
[----:B------:R-:W-:Y:S01]  /*10320*/  HMMA.16816.F32 R12, R44, R34, R12 ;  /* 0x000000222c0c723c */ /* 0x000fe2000000180c */
[----:B------:R-:W-:-:S02]  /*10330*/  FFMA.FTZ R32, R143, c[0x0][0x23c], -R182 ;  /* 0x00008f008f207a23 */ /* 0x000fc400000108b6 */
[----:B------:R-:W-:Y:S02]  /*10340*/  FADD.FTZ R127, R115, R127 ;  /* 0x0000007f737f7221 */ /* 0x000fe40000010000 */
[----:B------:R-:W-:Y:S01]  /*10350*/  FADD.FTZ R112, R112, R113 ;  /* 0x0000007170707221 */ /* 0x000fe20000010000 */
[----:B------:R-:W-:Y:S02]  /*10360*/  MUFU.EX2 R174, R174 ;  /* 0x000000ae00ae7308 */ /* 0x000fe40000000800 */
[----:B------:R-:W-:Y:S01]  /*10370*/  HMMA.16816.F32 R16, R44, R36, R16 ;  /* 0x000000242c10723c */ /* 0x000fe20000001810 */
[----:B------:R-:W-:Y:S02]  /*10380*/  FADD.FTZ R110, R110, R180 ;  /* 0x000000b46e6e7221 */ /* 0x000fe40000010000 */
[----:B------:R-:W-:Y:S02]  /*10390*/  FADD.FTZ R122, R122, R124 ;  /* 0x0000007c7a7a7221 */ /* 0x000fe40000010000 */
[----:B------:R-:W-:-:S02]  /*103a0*/  FADD.FTZ R114, R114, R127 ;  /* 0x0000007f72727221 */ /* 0x000fc40000010000 */
[----:B------:R-:W-:Y:S01]  /*103b0*/  FFMA.FTZ R36, R142, c[0x0][0x23c], -R182 ;  /* 0x00008f008e247a23 */ /* 0x000fe200000108b6 */
[----:B------:R-:W-:Y:S01]  /*103c0*/  HMMA.16816.F32 R20, R44, R38, R20 ;  /* 0x000000262c14723c */ /* 0x000fe20000001814 */
[----:B------:R-:W2:Y:S01]  /*103d0*/  LDSM.16.MT88.4 R44, [R212+0x4800] ;  /* 0x00480000d42c783b */ /* 0x000ea20000004200 */
[----:B------:R-:W3:Y:S01]  /*103e0*/  MUFU.EX2 R173, R173 ;  /* 0x000000ad00ad7308 */ /* 0x000ee20000000800 */
[----:B------:R-:W-:Y:S02]  /*103f0*/  FADD.FTZ R112, R79, R112 ;  /* 0x000000704f707221 */ /* 0x000fe40000010000 */
[----:B------:R-:W-:Y:S01]  /*10400*/  FADD.FTZ R110, R0, R110 ;  /* 0x0000006e006e7221 */ /* 0x000fe20000010000 */
[----:B------:R-:W-:Y:S01]  /*10410*/  MOV R0, R106 ;  /* 0x0000006a00007202 */ /* 0x000fe20000000f00 */
[----:B------:R-:W-:Y:S01]  /*10420*/  FADD.FTZ R122, R121, R122 ;  /* 0x0000007a797a7221 */ /* 0x000fe20000010000 */
[----:B------:R-:W-:Y:S01]  /*10430*/  HMMA.16816.F32 R28, R52, R34, R28 ;  /* 0x00000022341c723c */ /* 0x000fe2000000181c */
[----:B------:R-:W-:Y:S01]  /*10440*/  FADD.FTZ R114, R105, R114 ;  /* 0x0000007269727221 */ /* 0x000fe20000010000 */
[----:B------:R4:W-:Y:S01]  /*10450*/  MUFU.EX2 R134, R36 ;  /* 0x0000002400867308 */ /* 0x0009e20000000800 */
[----:B------:R-:W-:-:S02]  /*10460*/  FADD.FTZ R112, R78, R112 ;  /* 0x000000704e707221 */ /* 0x000fc40000010000 */
[----:B------:R-:W-:Y:S01]  /*10470*/  FADD.FTZ R110, R2, R110 ;  /* 0x0000006e026e7221 */ /* 0x000fe20000010000 */
[----:B------:R-:W-:Y:S01]  /*10480*/  MOV R2, R107 ;  /* 0x0000006b00027202 */ /* 0x000fe20000000f00 */
[----:B------:R-:W-:Y:S01]  /*10490*/  FADD.FTZ R122, R123, R122 ;  /* 0x0000007a7b7a7221 */ /* 0x000fe20000010000 */
[----:B-1----:R-:W-:Y:S01]  /*104a0*/  F2FP.PACK_AB R34, R172, R171 ;  /* 0x000000abac22723e */ /* 0x002fe200000000ff */
[----:B------:R-:W-:Y:S01]  /*104b0*/  HMMA.16816.F32 R4, R52, R38, R4 ;  /* 0x000000263404723c */ /* 0x000fe20000001804 */
[----:B------:R-:W-:Y:S01]  /*104c0*/  MUFU.EX2 R176, R176 ;  /* 0x000000b000b07308 */ /* 0x000fe20000000800 */
[----:B---3--:R-:W-:Y:S01]  /*104d0*/  F2FP.PACK_AB R33, R173, R174 ;  /* 0x000000aead21723e */ /* 0x008fe200000000ff */
[----:B------:R-:W-:Y:S02]  /*104e0*/  FADD.FTZ R114, R104, R114 ;  /* 0x0000007268727221 */ /* 0x000fe40000010000 */
[----:B------:R-:W-:Y:S02]  /*104f0*/  FADD.FTZ R112, R77, R112 ;  /* 0x000000704d707221 */ /* 0x000fe40000010000 */
[----:B------:R-:W-:Y:S01]  /*10500*/  F2FP.PACK_AB R52, R102, R103 ;  /* 0x000000676634723e */ /* 0x000fe200000000ff */
[----:B------:R-:W-:Y:S01]  /*10510*/  FADD.FTZ R110, R3, R110 ;  /* 0x0000006e036e7221 */ /* 0x000fe20000010000 */
[----:B------:R-:W1:Y:S01]  /*10520*/  MUFU.EX2 R177, R177 ;  /* 0x000000b100b17308 */ /* 0x000e620000000800 */
[----:B----4-:R-:W-:Y:S01]  /*10530*/  FFMA.FTZ R36, R141, c[0x0][0x23c], -R182 ;  /* 0x00008f008d247a23 */ /* 0x010fe200000108b6 */
[----:B------:R-:W-:Y:S01]  /*10540*/  F2FP.PACK_AB R53, R75, R76 ;  /* 0x0000004c4b35723e */ /* 0x000fe200000000ff */
[----:B------:R-:W-:Y:S01]  /*10550*/  FADD.FTZ R122, R129, R122 ;  /* 0x0000007a817a7221 */ /* 0x000fe20000010000 */
[----:B------:R-:W-:Y:S01]  /*10560*/  F2FP.PACK_AB R54, R100, R101 ;  /* 0x000000656436723e */ /* 0x000fe200000000ff */
[----:B------:R-:W-:Y:S01]  /*10570*/  FADD.FTZ R114, R103, R114 ;  /* 0x0000007267727221 */ /* 0x000fe20000010000 */
[----:B------:R-:W-:Y:S01]  /*10580*/  F2FP.PACK_AB R55, R73, R74 ;  /* 0x0000004a4937723e */ /* 0x000fe200000000ff */
[----:B------:R-:W-:Y:S01]  /*10590*/  FADD.FTZ R112, R76, R112 ;  /* 0x000000704c707221 */ /* 0x000fe20000010000 */
[----:B------:R3:W4:Y:S01]  /*105a0*/  MUFU.EX2 R136, R36 ;  /* 0x0000002400887308 */ /* 0x0007220000000800 */
[----:B------:R-:W-:Y:S01]  /*105b0*/  FADD.FTZ R110, R169, R110 ;  /* 0x0000006ea96e7221 */ /* 0x000fe20000010000 */
[----:B------:R-:W-:Y:S01]  /*105c0*/  MOV R3, R108 ;  /* 0x0000006c00037202 */ /* 0x000fe20000000f00 */
[----:B------:R-:W-:-:S02]  /*105d0*/  FADD.FTZ R122, R174, R122 ;  /* 0x0000007aae7a7221 */ /* 0x000fc40000010000 */
[C---:B------:R-:W-:Y:S01]  /*105e0*/  HMMA.16816.F32 R40, R52.reuse, R48, R40 ;  /* 0x000000303428723c */ /* 0x040fe20000001828 */
[--C-:B------:R-:W-:Y:S02]  /*105f0*/  FFMA.FTZ R199, R199, c[0x0][0x23c], -R182.reuse ;  /* 0x00008f00c7c77a23 */ /* 0x100fe400000108b6 */
[----:B------:R5:W-:Y:S01]  /*10600*/  MUFU.EX2 R132, R32 ;  /* 0x0000002000847308 */ /* 0x000be20000000800 */
[----:B-1----:R-:W-:Y:S01]  /*10610*/  F2FP.PACK_AB R35, R177, R176 ;  /* 0x000000b0b123723e */ /* 0x002fe200000000ff */
[--C-:B------:R-:W-:Y:S02]  /*10620*/  FFMA.FTZ R194, R194, c[0x0][0x23c], -R182.reuse ;  /* 0x00008f00c2c27a23 */ /* 0x100fe400000108b6 */
[--C-:B------:R-:W-:Y:S01]  /*10630*/  FFMA.FTZ R193, R193, c[0x0][0x23c], -R182.reuse ;  /* 0x00008f00c1c17a23 */ /* 0x100fe200000108b6 */
[C---:B--2---:R-:W-:Y:S01]  /*10640*/  HMMA.16816.F32 R24, R52.reuse, R44, R24 ;  /* 0x0000002c3418723c */ /* 0x044fe20000001818 */
[--C-:B------:R-:W-:Y:S02]  /*10650*/  FFMA.FTZ R192, R192, c[0x0][0x23c], -R182.reuse ;  /* 0x00008f00c0c07a23 */ /* 0x100fe400000108b6 */
[----:B---3--:R-:W-:Y:S01]  /*10660*/  FFMA.FTZ R36, R155, c[0x0][0x23c], -R182 ;  /* 0x00008f009b247a23 */ /* 0x008fe200000108b6 */
[----:B------:R-:W-:Y:S01]  /*10670*/  MUFU.EX2 R252, R252 ;  /* 0x000000fc00fc7308 */ /* 0x000fe20000000800 */
[--C-:B------:R-:W-:Y:S01]  /*10680*/  FFMA.FTZ R188, R188, c[0x0][0x23c], -R167.reuse ;  /* 0x00008f00bcbc7a23 */ /* 0x100fe200000108a7 */
[----:B----4-:R-:W-:Y:S01]  /*10690*/  MOV R241, R136 ;  /* 0x0000008800f17202 */ /* 0x010fe20000000f00 */
[--C-:B------:R-:W-:Y:S01]  /*106a0*/  FFMA.FTZ R178, R178, c[0x0][0x23c], -R167.reuse ;  /* 0x00008f00b2b27a23 */ /* 0x100fe200000108a7 */
[----:B------:R-:W-:Y:S01]  /*106b0*/  HMMA.16816.F32 R28, R52, R46, R28 ;  /* 0x0000002e341c723c */ /* 0x000fe2000000181c */
[----:B------:R-:W-:Y:S01]  /*106c0*/  FFMA.FTZ R175, R175, c[0x0][0x23c], -R167 ;  /* 0x00008f00afaf7a23 */ /* 0x000fe200000108a7 */
[----:B-----5:R-:W-:-:S02]  /*106d0*/  F2FP.PACK_AB R32, R170, R169 ;  /* 0x000000a9aa20723e */ /* 0x020fc400000000ff */
[----:B------:R1:W2:Y:S01]  /*106e0*/  MUFU.EX2 R138, R36 ;  /* 0x00000024008a7308 */ /* 0x0002a20000000800 */
[----:B------:R-:W-:Y:S02]  /*106f0*/  FADD.FTZ R114, R102, R114 ;  /* 0x0000007266727221 */ /* 0x000fe40000010000 */
[----:B------:R-:W-:Y:S01]  /*10700*/  FADD.FTZ R112, R75, R112 ;  /* 0x000000704b707221 */ /* 0x000fe20000010000 */
[----:B------:R-:W-:Y:S01]  /*10710*/  HMMA.16816.F32 R4, R52, R50, R4 ;  /* 0x000000323404723c */ /* 0x000fe20000001804 */
[----:B------:R-:W-:Y:S02]  /*10720*/  FADD.FTZ R110, R170, R110 ;  /* 0x0000006eaa6e7221 */ /* 0x000fe40000010000 */
[----:B------:R-:W-:Y:S01]  /*10730*/  FADD.FTZ R122, R173, R122 ;  /* 0x0000007aad7a7221 */ /* 0x000fe20000010000 */
[----:B------:R-:W-:Y:S01]  /*10740*/  MUFU.EX2 R249, R249 ;  /* 0x000000f900f97308 */ /* 0x000fe20000000800 */
[--C-:B------:R-:W-:Y:S02]  /*10750*/  FFMA.FTZ R186, R186, c[0x0][0x23c], -R167.reuse ;  /* 0x00008f00baba7a23 */ /* 0x100fe400000108a7 */
[----:B------:R-:W-:Y:S01]  /*10760*/  F2FP.PACK_AB R52, R98, R99 ;  /* 0x000000636234723e */ /* 0x000fe200000000ff */
[C---:B------:R-:W-:Y:S01]  /*10770*/  HMMA.16816.F32 R8, R32.reuse, R44, R8 ;  /* 0x0000002c2008723c */ /* 0x040fe20000001808 */
[----:B------:R-:W-:Y:S01]  /*10780*/  F2FP.PACK_AB R53, R71, R72 ;  /* 0x000000484735723e */ /* 0x000fe200000000ff */
[--C-:B------:R-:W-:Y:S01]  /*10790*/  FFMA.FTZ R187, R187, c[0x0][0x23c], -R182.reuse ;  /* 0x00008f00bbbb7a23 */ /* 0x100fe200000108b6 */
[----:B------:R-:W-:Y:S01]  /*107a0*/  F2FP.PACK_AB R54, R96, R97 ;  /* 0x000000616036723e */ /* 0x000fe200000000ff */
[--C-:B-1----:R-:W-:Y:S01]  /*107b0*/  FFMA.FTZ R36, R154, c[0x0][0x23c], -R167.reuse ;  /* 0x00008f009a247a23 */ /* 0x102fe200000108a7 */
[----:B------:R-:W-:Y:S01]  /*107c0*/  MUFU.EX2 R247, R247 ;  /* 0x000000f700f77308 */ /* 0x000fe20000000800 */
[----:B------:R-:W-:Y:S01]  /*107d0*/  F2FP.PACK_AB R55, R69, R70 ;  /* 0x000000464537723e */ /* 0x000fe200000000ff */
[----:B------:R-:W-:Y:S01]  /*107e0*/  FFMA.FTZ R44, R158, c[0x0][0x23c], -R167 ;  /* 0x00008f009e2c7a23 */ /* 0x000fe200000108a7 */
[----:B------:R-:W-:Y:S01]  /*107f0*/  HMMA.16816.F32 R12, R32, R46, R12 ;  /* 0x0000002e200c723c */ /* 0x000fe2000000180c */
[--C-:B------:R-:W-:Y:S01]  /*10800*/  FFMA.FTZ R201, R201, c[0x0][0x23c], -R182.reuse ;  /* 0x00008f00c9c97a23 */ /* 0x100fe200000108b6 */
[----:B--2---:R-:W-:Y:S01]  /*10810*/  MOV R242, R138 ;  /* 0x0000008a00f27202 */ /* 0x004fe20000000f00 */
[----:B------:R-:W-:-:S02]  /*10820*/  FFMA.FTZ R248, R248, c[0x0][0x23c], -R182 ;  /* 0x00008f00f8f87a23 */ /* 0x000fc400000108b6 */
[----:B------:R1:W-:Y:S01]  /*10830*/  MUFU.EX2 R133, R36 ;  /* 0x0000002400857308 */ /* 0x0003e20000000800 */
[----:B------:R-:W-:Y:S01]  /*10840*/  FADD.FTZ R114, R101, R114 ;  /* 0x0000007265727221 */ /* 0x000fe20000010000 */
[----:B------:R-:W-:Y:S01]  /*10850*/  F2FP.PACK_AB R46, R138, R136 ;  /* 0x000000888a2e723e */ /* 0x000fe200000000ff */
[C---:B------:R-:W-:Y:S01]  /*10860*/  HMMA.16816.F32 R16, R32.reuse, R48, R16 ;  /* 0x000000302010723c */ /* 0x040fe20000001810 */
[----:B------:R-:W-:Y:S02]  /*10870*/  FADD.FTZ R112, R74, R112 ;  /* 0x000000704a707221 */ /* 0x000fe40000010000 */
[----:B------:R-:W-:Y:S02]  /*10880*/  FADD.FTZ R110, R171, R110 ;  /* 0x0000006eab6e7221 */ /* 0x000fe40000010000 */
[----:B------:R-:W2:Y:S01]  /*10890*/  MUFU.EX2 R139, R44 ;  /* 0x0000002c008b7308 */ /* 0x000ea20000000800 */
[----:B------:R-:W-:Y:S02]  /*108a0*/  FADD.FTZ R122, R176, R122 ;  /* 0x0000007ab07a7221 */ /* 0x000fe40000010000 */
[----:B------:R-:W-:Y:S01]  /*108b0*/  HMMA.16816.F32 R20, R32, R50, R20 ;  /* 0x000000322014723c */ /* 0x000fe20000001814 */
[----:B------:R-:W3:Y:S01]  /*108c0*/  LDSM.16.MT88.4 R32, [R212+0x4c00] ;  /* 0x004c0000d420783b */ /* 0x000ee20000004200 */
[----:B------:R-:W-:-:S02]  /*108d0*/  FADD.FTZ R114, R100, R114 ;  /* 0x0000007264727221 */ /* 0x000fc40000010000 */
[----:B------:R-:W-:Y:S01]  /*108e0*/  FADD.FTZ R112, R73, R112 ;  /* 0x0000007049707221 */ /* 0x000fe20000010000 */
[----:B------:R-:W-:Y:S01]  /*108f0*/  LDSM.16.MT88.4 R48, [R211+0x5000] ;  /* 0x00500000d330783b */ /* 0x000fe20000004200 */
[----:B-1----:R-:W-:Y:S01]  /*10900*/  FFMA.FTZ R36, R153, c[0x0][0x23c], -R167 ;  /* 0x00008f0099247a23 */ /* 0x002fe200000108a7 */
[----:B------:R-:W-:Y:S01]  /*10910*/  MUFU.EX2 R246, R246 ;  /* 0x000000f600f67308 */ /* 0x000fe20000000800 */
[----:B------:R-:W-:Y:S02]  /*10920*/  FADD.FTZ R110, R172, R110 ;  /* 0x0000006eac6e7221 */ /* 0x000fe40000010000 */
[----:B------:R-:W-:Y:S02]  /*10930*/  FADD.FTZ R122, R177, R122 ;  /* 0x0000007ab17a7221 */ /* 0x000fe40000010000 */
[----:B------:R-:W-:Y:S01]  /*10940*/  FADD.FTZ R114, R99, R114 ;  /* 0x0000007263727221 */ /* 0x000fe20000010000 */
[----:B--2---:R-:W-:Y:S01]  /*10950*/  MOV R184, R139 ;  /* 0x0000008b00b87202 */ /* 0x004fe20000000f00 */
[----:B------:R-:W-:Y:S01]  /*10960*/  FFMA.FTZ R44, R157, c[0x0][0x23c], -R251 ;  /* 0x00008f009d2c7a23 */ /* 0x000fe200000108fb */
[----:B------:R-:W1:Y:S01]  /*10970*/  MUFU.EX2 R135, R36 ;  /* 0x0000002400877308 */ /* 0x000e620000000800 */
[----:B------:R-:W-:-:S02]  /*10980*/  FADD.FTZ R112, R72, R112 ;  /* 0x0000007048707221 */ /* 0x000fc40000010000 */
[----:B------:R-:W-:Y:S02]  /*10990*/  FADD.FTZ R114, R98, R114 ;  /* 0x0000007262727221 */ /* 0x000fe40000010000 */
[----:B------:R-:W-:Y:S02]  /*109a0*/  FADD.FTZ R112, R71, R112 ;  /* 0x0000007047707221 */ /* 0x000fe40000010000 */
[----:B------:R-:W-:Y:S01]  /*109b0*/  FADD.FTZ R114, R97, R114 ;  /* 0x0000007261727221 */ /* 0x000fe20000010000 */
[----:B------:R-:W2:Y:S01]  /*109c0*/  MUFU.EX2 R142, R44 ;  /* 0x0000002c008e7308 */ /* 0x000ea20000000800 */
[----:B------:R-:W-:Y:S02]  /*109d0*/  FADD.FTZ R112, R70, R112 ;  /* 0x0000007046707221 */ /* 0x000fe40000010000 */
[----:B------:R-:W-:Y:S02]  /*109e0*/  FADD.FTZ R114, R96, R114 ;  /* 0x0000007260727221 */ /* 0x000fe40000010000 */
[----:B------:R-:W-:-:S02]  /*109f0*/  FADD.FTZ R112, R69, R112 ;  /* 0x0000007045707221 */ /* 0x000fc40000010000 */
[----:B------:R-:W-:Y:S01]  /*10a00*/  FADD.FTZ R114, R95, R114 ;  /* 0x000000725f727221 */ /* 0x000fe20000010000 */
[----:B-1----:R-:W-:Y:S01]  /*10a10*/  F2FP.PACK_AB R45, R135, R133 ;  /* 0x00000085872d723e */ /* 0x002fe200000000ff */
[----:B------:R-:W-:Y:S01]  /*10a20*/  FFMA.FTZ R36, R159, c[0x0][0x23c], -R167 ;  /* 0x00008f009f247a23 */ /* 0x000fe200000108a7 */
[----:B------:R-:W-:Y:S01]  /*10a30*/  MUFU.EX2 R245, R245 ;  /* 0x000000f500f57308 */ /* 0x000fe20000000800 */
[----:B------:R-:W-:Y:S02]  /*10a40*/  FADD.FTZ R112, R68, R112 ;  /* 0x0000007044707221 */ /* 0x000fe40000010000 */
[----:B------:R-:W-:Y:S02]  /*10a50*/  FADD.FTZ R114, R94, R114 ;  /* 0x000000725e727221 */ /* 0x000fe40000010000 */
[----:B------:R-:W-:Y:S01]  /*10a60*/  FADD.FTZ R112, R67, R112 ;  /* 0x0000007043707221 */ /* 0x000fe20000010000 */
[----:B--2---:R-:W-:Y:S01]  /*10a70*/  MOV R251, R142 ;  /* 0x0000008e00fb7202 */ /* 0x004fe20000000f00 */
[--C-:B------:R-:W-:Y:S01]  /*10a80*/  FFMA.FTZ R44, R156, c[0x0][0x23c], -R182.reuse ;  /* 0x00008f009c2c7a23 */ /* 0x100fe200000108b6 */
[----:B------:R1:W2:Y:S01]  /*10a90*/  MUFU.EX2 R137, R36 ;  /* 0x0000002400897308 */ /* 0x0002a20000000800 */
[----:B---3--:R-:W-:Y:S01]  /*10aa0*/  HMMA.16816.F32 R24, R52, R32, R24 ;  /* 0x000000203418723c */ /* 0x008fe20000001818 */
[----:B------:R-:W-:-:S02]  /*10ab0*/  FFMA.FTZ R182, R181, c[0x0][0x23c], -R182 ;  /* 0x00008f00b5b67a23 */ /* 0x000fc400000108b6 */
[--C-:B------:R-:W-:Y:S02]  /*10ac0*/  FFMA.FTZ R131, R131, c[0x0][0x23c], -R167.reuse ;  /* 0x00008f0083837a23 */ /* 0x100fe400000108a7 */
[----:B------:R-:W-:Y:S02]  /*10ad0*/  FFMA.FTZ R130, R130, c[0x0][0x23c], -R167 ;  /* 0x00008f0082827a23 */ /* 0x000fe400000108a7 */
[----:B------:R3:W4:Y:S01]  /*10ae0*/  MUFU.EX2 R141, R44 ;  /* 0x0000002c008d7308 */ /* 0x0007220000000800 */
[----:B------:R-:W-:Y:S01]  /*10af0*/  HMMA.16816.F32 R28, R52, R34, R28 ;  /* 0x00000022341c723c */ /* 0x000fe2000000181c */
[----:B------:R-:W-:-:S04]  /*10b00*/  FADD.FTZ R114, R93, R114 ;  /* 0x000000725d727221 */ /* 0x000fc80000010000 */
[----:B------:R-:W-:Y:S01]  /*10b10*/  FADD.FTZ R114, R92, R114 ;  /* 0x000000725c727221 */ /* 0x000fe20000010000 */
[----:B-1----:R-:W1:Y:S01]  /*10b20*/  LDSM.16.MT88.4 R36, [R211+0x4c00] ;  /* 0x004c0000d324783b */ /* 0x002e620000004200 */
[-C--:B--2---:R-:W-:Y:S01]  /*10b30*/  F2FP.PACK_AB R47, R139, R137.reuse ;  /* 0x000000898b2f723e */ /* 0x084fe200000000ff */
[----:B------:R-:W-:Y:S01]  /*10b40*/  MUFU.EX2 R244, R244 ;  /* 0x000000f400f47308 */ /* 0x000fe20000000800 */
[----:B------:R-:W-:Y:S01]  /*10b50*/  MOV R183, R137 ;  /* 0x0000008900b77202 */ /* 0x000fe20000000f00 */
[----:B------:R-:W-:Y:S01]  /*10b60*/  FADD.FTZ R114, R91, R114 ;  /* 0x000000725b727221 */ /* 0x000fe20000010000 */
[----:B---3--:R-:W-:-:S05]  /*10b70*/  F2FP.PACK_AB R44, R134, R132 ;  /* 0x00000084862c723e */ /* 0x008fca00000000ff */
[----:B------:R-:W2:Y:S02]  /*10b80*/  MUFU.EX2 R243, R243 ;  /* 0x000000f300f37308 */ /* 0x000ea40000000800 */
[C---:B------:R-:W-:Y:S06]  /*10b90*/  HMMA.16816.F32 R8, R44.reuse, R32, R8 ;  /* 0x000000202c08723c */ /* 0x040fec0000001808 */
[----:B------:R-:W3:Y:S01]  /*10ba0*/  MUFU.EX2 R66, R66 ;  /* 0x0000004200427308 */ /* 0x000ee20000000800 */
[----:B----4-:R-:W-:Y:S01]  /*10bb0*/  F2FP.PACK_AB R32, R252, R141 ;  /* 0x0000008dfc20723e */ /* 0x010fe200000000ff */
[----:B------:R-:W-:Y:S01]  /*10bc0*/  HMMA.16816.F32 R12, R44, R34, R12 ;  /* 0x000000222c0c723c */ /* 0x000fe2000000180c */
[----:B------:R-:W-:-:S05]  /*10bd0*/  F2FP.PACK_AB R33, R245, R246 ;  /* 0x000000f6f521723e */ /* 0x000fca00000000ff */
[----:B------:R-:W4:Y:S01]  /*10be0*/  MUFU.EX2 R65, R65 ;  /* 0x0000004100417308 */ /* 0x000f220000000800 */
[----:B------:R-:W-:Y:S02]  /*10bf0*/  F2FP.PACK_AB R34, R247, R249 ;  /* 0x000000f9f722723e */ /* 0x000fe400000000ff */
[----:B--2---:R-:W-:-:S05]  /*10c00*/  F2FP.PACK_AB R35, R243, R244 ;  /* 0x000000f4f323723e */ /* 0x004fca00000000ff */
[----:B------:R-:W-:Y:S01]  /*10c10*/  MUFU.EX2 R239, R239 ;  /* 0x000000ef00ef7308 */ /* 0x000fe20000000800 */
[----:B---3--:R-:W-:Y:S01]  /*10c20*/  FADD.FTZ R112, R66, R112 ;  /* 0x0000007042707221 */ /* 0x008fe20000010000 */
[C---:B-1----:R-:W-:Y:S06]  /*10c30*/  HMMA.16816.F32 R16, R44.reuse, R36, R16 ;  /* 0x000000242c10723c */ /* 0x042fec0000001810 */
[----:B------:R-:W1:Y:S01]  /*10c40*/  MUFU.EX2 R238, R238 ;  /* 0x000000ee00ee7308 */ /* 0x000e620000000800 */
[----:B----4-:R-:W-:Y:S01]  /*10c50*/  FADD.FTZ R112, R65, R112 ;  /* 0x0000007041707221 */ /* 0x010fe20000010000 */
[----:B------:R-:W-:Y:S01]  /*10c60*/  HMMA.16816.F32 R20, R44, R38, R20 ;  /* 0x000000262c14723c */ /* 0x000fe20000001814 */
[----:B------:R-:W2:Y:S05]  /*10c70*/  LDSM.16.MT88.4 R44, [R212+0x5000] ;  /* 0x00500000d42c783b */ /* 0x000eaa0000004200 */
[----:B------:R-:W-:Y:S02]  /*10c80*/  MUFU.EX2 R202, R202 ;  /* 0x000000ca00ca7308 */ /* 0x000fe40000000800 */
[C---:B------:R-:W-:Y:S06]  /*10c90*/  HMMA.16816.F32 R40, R52.reuse, R36, R40 ;  /* 0x000000243428723c */ /* 0x040fec0000001828 */
[----:B------:R-:W-:Y:S02]  /*10ca0*/  MUFU.EX2 R200, R200 ;  /* 0x000000c800c87308 */ /* 0x000fe40000000800 */
[----:B------:R-:W-:Y:S01]  /*10cb0*/  HMMA.16816.F32 R4, R52, R38, R4 ;  /* 0x000000263404723c */ /* 0x000fe20000001804 */
[----:B------:R-:W3:Y:S05]  /*10cc0*/  LDSM.16.MT88.4 R36, [R211+0x5400] ;  /* 0x00540000d324783b */ /* 0x000eea0000004200 */
[----:B------:R-:W-:Y:S01]  /*10cd0*/  MUFU.EX2 R198, R198 ;  /* 0x000000c600c67308 */ /* 0x000fe20000000800 */
[----:B------:R-:W-:Y:S01]  /*10ce0*/  F2FP.PACK_AB R52, R94, R95 ;  /* 0x0000005f5e34723e */ /* 0x000fe200000000ff */
[----:B------:R-:W-:Y:S01]  /*10cf0*/  HMMA.16816.F32 R16, R32, R48, R16 ;  /* 0x000000302010723c */ /* 0x000fe20000001810 */
[----:B------:R-:W-:-:S05]  /*10d00*/  F2FP.PACK_AB R53, R67, R68 ;  /* 0x000000444335723e */ /* 0x000fca00000000ff */
[----:B------:R-:W4:Y:S01]  /*10d10*/  MUFU.EX2 R197, R197 ;  /* 0x000000c500c57308 */ /* 0x000f220000000800 */
[----:B------:R-:W-:Y:S02]  /*10d20*/  F2FP.PACK_AB R54, R92, R93 ;  /* 0x0000005d5c36723e */ /* 0x000fe400000000ff */
[----:B------:R-:W-:Y:S01]  /*10d30*/  F2FP.PACK_AB R55, R65, R66 ;  /* 0x000000424137723e */ /* 0x000fe200000000ff */
[----:B------:R-:W-:Y:S04]  /*10d40*/  HMMA.16816.F32 R20, R32, R50, R20 ;  /* 0x000000322014723c */ /* 0x000fe80000001814 */
[----:B------:R-:W-:Y:S04]  /*10d50*/  MUFU.EX2 R196, R196 ;  /* 0x000000c400c47308 */ /* 0x000fe80000000800 */
[----:B------:R-:W-:Y:S04]  /*10d60*/  HMMA.16816.F32 R40, R52, R48, R40 ;  /* 0x000000303428723c */ /* 0x000fe80000001828 */
[----:B------:R-:W-:Y:S03]  /*10d70*/  MUFU.EX2 R195, R195 ;  /* 0x000000c300c37308 */ /* 0x000fe60000000800 */
[----:B-1----:R-:W-:Y:S01]  /*10d80*/  F2FP.PACK_AB R48, R238, R239 ;  /* 0x000000efee30723e */ /* 0x002fe200000000ff */
[----:B--2---:R-:W-:Y:S01]  /*10d90*/  HMMA.16816.F32 R8, R32, R44, R8 ;  /* 0x0000002c2008723c */ /* 0x004fe20000001808 */
[----:B----4-:R-:W-:-:S03]  /*10da0*/  F2FP.PACK_AB R49, R197, R198 ;  /* 0x000000c6c531723e */ /* 0x010fc600000000ff */
[----:B------:R-:W1:Y:S04]  /*10db0*/  MUFU.EX2 R90, R90 ;  /* 0x0000005a005a7308 */ /* 0x000e680000000800 */
[----:B------:R-:W-:Y:S01]  /*10dc0*/  HMMA.16816.F32 R12, R32, R46, R12 ;  /* 0x0000002e200c723c */ /* 0x000fe2000000180c */
[----:B------:R-:W2:Y:S03]  /*10dd0*/  LDSM.16.MT88.4 R32, [R212+0x5400] ;  /* 0x00540000d420783b */ /* 0x000ea60000004200 */
[----:B------:R-:W4:Y:S04]  /*10de0*/  MUFU.EX2 R89, R89 ;  /* 0x0000005900597308 */ /* 0x000f280000000800 */
[----:B------:R-:W-:Y:S04]  /*10df0*/  HMMA.16816.F32 R4, R52, R50, R4 ;  /* 0x000000323404723c */ /* 0x000fe80000001804 */
[----:B------:R-:W5:Y:S01]  /*10e00*/  MUFU.EX2 R88, R88 ;  /* 0x0000005800587308 */ /* 0x000f620000000800 */
[----:B-1----:R-:W-:-:S02]  /*10e10*/  FADD.FTZ R114, R90, R114 ;  /* 0x000000725a727221 */ /* 0x002fc40000010000 */
[----:B------:R-:W-:Y:S01]  /*10e20*/  F2FP.PACK_AB R50, R200, R202 ;  /* 0x000000cac832723e */ /* 0x000fe200000000ff */
[----:B------:R-:W-:Y:S01]  /*10e30*/  HMMA.16816.F32 R24, R52, R44, R24 ;  /* 0x0000002c3418723c */ /* 0x000fe20000001818 */
[----:B------:R-:W-:-:S03]  /*10e40*/  F2FP.PACK_AB R51, R195, R196 ;  /* 0x000000c4c333723e */ /* 0x000fc600000000ff */
[----:B------:R-:W1:Y:S01]  /*10e50*/  MUFU.EX2 R64, R64 ;  /* 0x0000004000407308 */ /* 0x000e620000000800 */
[----:B----4-:R-:W-:-:S03]  /*10e60*/  FADD.FTZ R114, R89, R114 ;  /* 0x0000007259727221 */ /* 0x010fc60000010000 */
[----:B------:R-:W-:Y:S01]  /*10e70*/  HMMA.16816.F32 R28, R52, R46, R28 ;  /* 0x0000002e341c723c */ /* 0x000fe2000000181c */
[----:B------:R-:W4:Y:S03]  /*10e80*/  LDSM.16.MT88.4 R44, [R212+0x5800] ;  /* 0x00580000d42c783b */ /* 0x000f260000004200 */
[----:B------:R-:W2:Y:S01]  /*10e90*/  MUFU.EX2 R63, R63 ;  /* 0x0000003f003f7308 */ /* 0x000ea20000000800 */
[----:B-----5:R-:W-:Y:S02]  /*10ea0*/  FADD.FTZ R114, R88, R114 ;  /* 0x0000007258727221 */ /* 0x020fe40000010000 */
[----:B------:R-:W-:Y:S01]  /*10eb0*/  F2FP.PACK_AB R52, R90, R91 ;  /* 0x0000005b5a34723e */ /* 0x000fe200000000ff */
[----:B---3--:R-:W-:Y:S01]  /*10ec0*/  HMMA.16816.F32 R16, R48, R36, R16 ;  /* 0x000000243010723c */ /* 0x008fe20000001810 */
[----:B------:R-:W-:-:S03]  /*10ed0*/  F2FP.PACK_AB R54, R88, R89 ;  /* 0x000000595836723e */ /* 0x000fc600000000ff */
[----:B------:R-:W3:Y:S01]  /*10ee0*/  MUFU.EX2 R62, R62 ;  /* 0x0000003e003e7308 */ /* 0x000ee20000000800 */
[----:B-1----:R-:W-:-:S03]  /*10ef0*/  FADD.FTZ R112, R64, R112 ;  /* 0x0000007040707221 */ /* 0x002fc60000010000 */
[C---:B------:R-:W-:Y:S04]  /*10f00*/  HMMA.16816.F32 R20, R48.reuse, R38, R20 ;  /* 0x000000263014723c */ /* 0x040fe80000001814 */
[----:B------:R-:W1:Y:S01]  /*10f10*/  MUFU.EX2 R61, R61 ;  /* 0x0000003d003d7308 */ /* 0x000e620000000800 */
[C---:B--2---:R-:W-:Y:S01]  /*10f20*/  F2FP.PACK_AB R53, R63.reuse, R64 ;  /* 0x000000403f35723e */ /* 0x044fe200000000ff */
[----:B------:R-:W-:Y:S02]  /*10f30*/  FADD.FTZ R112, R63, R112 ;  /* 0x000000703f707221 */ /* 0x000fe40000010000 */
[----:B------:R-:W-:Y:S04]  /*10f40*/  HMMA.16816.F32 R8, R48, R32, R8 ;  /* 0x000000203008723c */ /* 0x000fe80000001808 */
[----:B------:R-:W-:Y:S01]  /*10f50*/  MUFU.EX2 R199, R199 ;  /* 0x000000c700c77308 */ /* 0x000fe20000000800 */
[----:B---3--:R-:W-:-:S03]  /*10f60*/  FADD.FTZ R112, R62, R112 ;  /* 0x000000703e707221 */ /* 0x008fc60000010000 */
[----:B------:R-:W-:Y:S01]  /*10f70*/  HMMA.16816.F32 R12, R48, R34, R12 ;  /* 0x00000022300c723c */ /* 0x000fe2000000180c */
[----:B------:R-:W2:Y:S01]  /*10f80*/  LDSM.16.MT88.4 R48, [R211+0x5800] ;  /* 0x00580000d330783b */ /* 0x000ea20000004200 */
[C---:B-1----:R-:W-:Y:S02]  /*10f90*/  F2FP.PACK_AB R55, R61.reuse, R62 ;  /* 0x0000003e3d37723e */ /* 0x042fe400000000ff */
[----:B------:R-:W1:Y:S01]  /*10fa0*/  MUFU.EX2 R194, R194 ;  /* 0x000000c200c27308 */ /* 0x000e620000000800 */
[----:B------:R-:W-:-:S04]  /*10fb0*/  FADD.FTZ R112, R61, R112 ;  /* 0x000000703d707221 */ /* 0x000fc80000010000 */
[C---:B------:R-:W-:Y:S03]  /*10fc0*/  HMMA.16816.F32 R24, R52.reuse, R32, R24 ;  /* 0x000000203418723c */ /* 0x040fe60000001818 */
[----:B------:R-:W-:Y:S05]  /*10fd0*/  MUFU.EX2 R193, R193 ;  /* 0x000000c100c17308 */ /* 0x000fea0000000800 */
[----:B------:R-:W-:Y:S03]  /*10fe0*/  HMMA.16816.F32 R28, R52, R34, R28 ;  /* 0x00000022341c723c */ /* 0x000fe6000000181c */
[----:B------:R-:W3:Y:S01]  /*10ff0*/  MUFU.EX2 R192, R192 ;  /* 0x000000c000c07308 */ /* 0x000ee20000000800 */
[----:B-1----:R-:W-:-:S04]  /*11000*/  F2FP.PACK_AB R32, R194, R199 ;  /* 0x000000c7c220723e */ /* 0x002fc800000000ff */
[C---:B------:R-:W-:Y:S03]  /*11010*/  HMMA.16816.F32 R40, R52.reuse, R36, R40 ;  /* 0x000000243428723c */ /* 0x040fe60000001828 */
[----:B------:R-:W-:Y:S05]  /*11020*/  MUFU.EX2 R188, R188 ;  /* 0x000000bc00bc7308 */ /* 0x000fea0000000800 */
[----:B------:R-:W-:Y:S03]  /*11030*/  HMMA.16816.F32 R4, R52, R38, R4 ;  /* 0x000000263404723c */ /* 0x000fe60000001804 */
[----:B------:R-:W1:Y:S01]  /*11040*/  MUFU.EX2 R181, R186 ;  /* 0x000000ba00b57308 */ /* 0x000e620000000800 */
[----:B---3--:R-:W-:-:S03]  /*11050*/  F2FP.PACK_AB R34, R192, R193 ;  /* 0x000000c1c022723e */ /* 0x008fc600000000ff */
[----:B------:R-:W-:Y:S01]  /*11060*/  MOV R55, R133 ;  /* 0x0000008500377202 */ /* 0x000fe20000000f00 */
[--C-:B------:R-:W-:Y:S01]  /*11070*/  FFMA.FTZ R39, R165, c[0x0][0x23c], -R167.reuse ;  /* 0x00008f00a5277a23 */ /* 0x100fe200000108a7 */
[----:B------:R-:W-:Y:S02]  /*11080*/  MOV R54, R132 ;  /* 0x0000008400367202 */ /* 0x000fe40000000f00 */
[----:B------:R-:W-:Y:S01]  /*11090*/  MUFU.EX2 R178, R178 ;  /* 0x000000b200b27308 */ /* 0x000fe20000000800 */
[----:B------:R-:W-:Y:S02]  /*110a0*/  FFMA.FTZ R52, R164, c[0x0][0x23c], -R167 ;  /* 0x00008f00a4347a23 */ /* 0x000fe400000108a7 */
[----:B------:R-:W-:Y:S02]  /*110b0*/  FADD.FTZ R122, R55, R122 ;  /* 0x0000007a377a7221 */ /* 0x000fe40000010000 */
[----:B------:R-:W-:-:S03]  /*110c0*/  FADD.FTZ R110, R54, R110 ;  /* 0x0000006e366e7221 */ /* 0x000fc60000010000 */
[----:B------:R-:W3:Y:S01]  /*110d0*/  MUFU.EX2 R175, R175 ;  /* 0x000000af00af7308 */ /* 0x000ee20000000800 */
[----:B-1----:R-:W-:Y:S02]  /*110e0*/  F2FP.PACK_AB R33, R181, R188 ;  /* 0x000000bcb521723e */ /* 0x002fe400000000ff */
[----:B------:R-:W-:-:S05]  /*110f0*/  MOV R186, R141 ;  /* 0x0000008d00ba7202 */ /* 0x000fca0000000f00 */
[----:B------:R1:W-:Y:S08]  /*11100*/  MUFU.EX2 R179, R191 ;  /* 0x000000bf00b37308 */ /* 0x0003f00000000800 */
[----:B------:R5:W-:Y:S01]  /*11110*/  MUFU.EX2 R36, R187 ;  /* 0x000000bb00247308 */ /* 0x000be20000000800 */
[----:B---3--:R-:W-:Y:S02]  /*11120*/  F2FP.PACK_AB R35, R175, R178 ;  /* 0x000000b2af23723e */ /* 0x008fe400000000ff */
[----:B-1----:R-:W-:-:S05]  /*11130*/  MOV R191, R135 ;  /* 0x0000008700bf7202 */ /* 0x002fca0000000f00 */
[----:B------:R-:W-:Y:S01]  /*11140*/  MUFU.EX2 R87, R87 ;  /* 0x0000005700577308 */ /* 0x000fe20000000800 */
[----:B----4-:R-:W-:Y:S01]  /*11150*/  HMMA.16816.F32 R8, R32, R44, R8 ;  /* 0x0000002c2008723c */ /* 0x010fe20000001808 */
[----:B------:R-:W-:Y:S01]  /*11160*/  FADD.FTZ R122, R191, R122 ;  /* 0x0000007abf7a7221 */ /* 0x000fe20000010000 */
[----:B-----5:R-:W-:-:S05]  /*11170*/  MOV R187, R134 ;  /* 0x0000008600bb7202 */ /* 0x020fca0000000f00 */
[----:B------:R-:W1:Y:S01]  /*11180*/  MUFU.EX2 R86, R86 ;  /* 0x0000005600567308 */ /* 0x000e620000000800 */
[----:B------:R-:W-:Y:S01]  /*11190*/  FADD.FTZ R122, R183, R122 ;  /* 0x0000007ab77a7221 */ /* 0x000fe20000010000 */
[----:B------:R-:W3:Y:S01]  /*111a0*/  LDSM.16.MT88.4 R132, [R211+0x5c00] ;  /* 0x005c0000d384783b */ /* 0x000ee20000004200 */
[C---:B------:R-:W-:Y:S01]  /*111b0*/  HMMA.16816.F32 R12, R32.reuse, R46, R12 ;  /* 0x0000002e200c723c */ /* 0x040fe2000000180c */
[----:B------:R-:W-:Y:S02]  /*111c0*/  FADD.FTZ R110, R187, R110 ;  /* 0x0000006ebb6e7221 */ /* 0x000fe40000010000 */
[----:B------:R-:W-:Y:S02]  /*111d0*/  FADD.FTZ R122, R184, R122 ;  /* 0x0000007ab87a7221 */ /* 0x000fe40000010000 */
[----:B------:R-:W-:Y:S01]  /*111e0*/  MUFU.EX2 R85, R85 ;  /* 0x0000005500557308 */ /* 0x000fe20000000800 */
[----:B------:R-:W-:Y:S02]  /*111f0*/  FADD.FTZ R110, R241, R110 ;  /* 0x0000006ef16e7221 */ /* 0x000fe40000010000 */
[----:B------:R-:W-:Y:S01]  /*11200*/  FADD.FTZ R122, R246, R122 ;  /* 0x0000007af67a7221 */ /* 0x000fe20000010000 */
[----:B--2---:R-:W-:Y:S01]  /*11210*/  HMMA.16816.F32 R16, R32, R48, R16 ;  /* 0x000000302010723c */ /* 0x004fe20000001810 */
[----:B------:R-:W-:-:S02]  /*11220*/  FADD.FTZ R110, R242, R110 ;  /* 0x0000006ef26e7221 */ /* 0x000fc40000010000 */
[----:B------:R-:W-:Y:S01]  /*11230*/  FADD.FTZ R122, R245, R122 ;  /* 0x0000007af57a7221 */ /* 0x000fe20000010000 */
[----:B------:R-:W2:Y:S01]  /*11240*/  MUFU.EX2 R84, R84 ;  /* 0x0000005400547308 */ /* 0x000ea20000000800 */
[----:B------:R-:W-:Y:S02]  /*11250*/  FADD.FTZ R110, R186, R110 ;  /* 0x0000006eba6e7221 */ /* 0x000fe40000010000 */
[----:B------:R-:W-:Y:S01]  /*11260*/  FADD.FTZ R122, R244, R122 ;  /* 0x0000007af47a7221 */ /* 0x000fe20000010000 */
[----:B------:R-:W-:Y:S01]  /*11270*/  HMMA.16816.F32 R20, R32, R50, R20 ;  /* 0x000000322014723c */ /* 0x000fe20000001814 */
[----:B------:R-:W-:Y:S02]  /*11280*/  FADD.FTZ R110, R252, R110 ;  /* 0x0000006efc6e7221 */ /* 0x000fe40000010000 */
[----:B------:R-:W-:Y:S01]  /*11290*/  FADD.FTZ R122, R243, R122 ;  /* 0x0000007af37a7221 */ /* 0x000fe20000010000 */
[----:B------:R-:W-:Y:S01]  /*112a0*/  MUFU.EX2 R60, R60 ;  /* 0x0000003c003c7308 */ /* 0x000fe20000000800 */
[----:B------:R-:W-:-:S02]  /*112b0*/  FADD.FTZ R110, R249, R110 ;  /* 0x0000006ef96e7221 */ /* 0x000fc40000010000 */
[----:B-1----:R-:W-:Y:S01]  /*112c0*/  F2FP.PACK_AB R32, R86, R87 ;  /* 0x000000575620723e */ /* 0x002fe200000000ff */
[----:B------:R-:W-:Y:S01]  /*112d0*/  FADD.FTZ R122, R198, R122 ;  /* 0x0000007ac67a7221 */ /* 0x000fe20000010000 */
[----:B------:R-:W-:Y:S01]  /*112e0*/  F2FP.PACK_AB R35, R179, R251 ;  /* 0x000000fbb323723e */ /* 0x000fe200000000ff */
[----:B------:R-:W-:Y:S02]  /*112f0*/  FADD.FTZ R110, R247, R110 ;  /* 0x0000006ef76e7221 */ /* 0x000fe40000010000 */
[----:B------:R-:W1:Y:S01]  /*11300*/  MUFU.EX2 R185, R185 ;  /* 0x000000b900b97308 */ /* 0x000e620000000800 */
[----:B--2---:R-:W-:Y:S01]  /*11310*/  F2FP.PACK_AB R34, R84, R85 ;  /* 0x000000555422723e */ /* 0x004fe200000000ff */
[----:B------:R-:W-:Y:S02]  /*11320*/  FADD.FTZ R110, R239, R110 ;  /* 0x0000006eef6e7221 */ /* 0x000fe40000010000 */
[----:B------:R-:W-:Y:S02]  /*11330*/  FADD.FTZ R122, R197, R122 ;  /* 0x0000007ac57a7221 */ /* 0x000fe40000010000 */
[----:B------:R-:W-:-:S02]  /*11340*/  FADD.FTZ R110, R238, R110 ;  /* 0x0000006eee6e7221 */ /* 0x000fc40000010000 */
[----:B------:R-:W2:Y:S01]  /*11350*/  MUFU.EX2 R37, R201 ;  /* 0x000000c900257308 */ /* 0x000ea20000000800 */
[----:B------:R-:W-:Y:S02]  /*11360*/  FADD.FTZ R122, R196, R122 ;  /* 0x0000007ac47a7221 */ /* 0x000fe40000010000 */
[----:B------:R-:W-:Y:S02]  /*11370*/  FADD.FTZ R110, R202, R110 ;  /* 0x0000006eca6e7221 */ /* 0x000fe40000010000 */
[----:B------:R-:W-:Y:S02]  /*11380*/  FADD.FTZ R122, R195, R122 ;  /* 0x0000007ac37a7221 */ /* 0x000fe40000010000 */
[----:B------:R-:W-:Y:S01]  /*11390*/  FADD.FTZ R110, R200, R110 ;  /* 0x0000006ec86e7221 */ /* 0x000fe20000010000 */
[----:B-1----:R-:W-:Y:S01]  /*113a0*/  F2FP.PACK_AB R33, R185, R60 ;  /* 0x0000003cb921723e */ /* 0x002fe200000000ff */
[----:B------:R-:W-:Y:S01]  /*113b0*/  MUFU.EX2 R38, R248 ;  /* 0x000000f800267308 */ /* 0x000fe20000000800 */
[----:B------:R-:W-:-:S02]  /*113c0*/  FADD.FTZ R114, R87, R114 ;  /* 0x0000007257727221 */ /* 0x000fc40000010000 */
[----:B------:R-:W-:Y:S02]  /*113d0*/  FADD.FTZ R112, R60, R112 ;  /* 0x000000703c707221 */ /* 0x000fe40000010000 */
[----:B------:R-:W-:Y:S01]  /*113e0*/  FADD.FTZ R110, R199, R110 ;  /* 0x0000006ec76e7221 */ /* 0x000fe20000010000 */
[C---:B------:R-:W-:Y:S01]  /*113f0*/  HMMA.16816.F32 R24, R32.reuse, R44, R24 ;  /* 0x0000002c2018723c */ /* 0x040fe20000001818 */
[----:B--2---:R-:W-:Y:S01]  /*11400*/  F2FP.PACK_AB R136, R37, R36 ;  /* 0x000000242588723e */ /* 0x004fe200000000ff */
[----:B------:R-:W1:Y:S01]  /*11410*/  MUFU.EX2 R240, R182 ;  /* 0x000000b600f07308 */ /* 0x000e620000000800 */
[----:B------:R-:W-:Y:S02]  /*11420*/  FADD.FTZ R122, R188, R122 ;  /* 0x0000007abc7a7221 */ /* 0x000fe40000010000 */
[----:B------:R-:W-:Y:S02]  /*11430*/  FADD.FTZ R114, R86, R114 ;  /* 0x0000007256727221 */ /* 0x000fe40000010000 */
[----:B------:R-:W-:Y:S01]  /*11440*/  FADD.FTZ R112, R185, R112 ;  /* 0x00000070b9707221 */ /* 0x000fe20000010000 */
[----:B------:R-:W-:Y:S01]  /*11450*/  HMMA.16816.F32 R40, R32, R48, R40 ;  /* 0x000000302028723c */ /* 0x000fe20000001828 */
[----:B------:R-:W-:Y:S01]  /*11460*/  FADD.FTZ R110, R194, R110 ;  /* 0x0000006ec26e7221 */ /* 0x000fe20000010000 */
[----:B------:R-:W2:Y:S01]  /*11470*/  MUFU.EX2 R39, R39 ;  /* 0x0000002700277308 */ /* 0x000ea20000000800 */
[----:B------:R-:W-:-:S02]  /*11480*/  FADD.FTZ R122, R181, R122 ;  /* 0x0000007ab57a7221 */ /* 0x000fc40000010000 */
[----:B------:R-:W-:Y:S02]  /*11490*/  FADD.FTZ R114, R85, R114 ;  /* 0x0000007255727221 */ /* 0x000fe40000010000 */
[----:B------:R-:W-:Y:S01]  /*114a0*/  FADD.FTZ R112, R251, R112 ;  /* 0x00000070fb707221 */ /* 0x000fe20000010000 */
[C---:B------:R-:W-:Y:S01]  /*114b0*/  HMMA.16816.F32 R28, R32.reuse, R46, R28 ;  /* 0x0000002e201c723c */ /* 0x040fe2000000181c */
[----:B------:R-:W-:Y:S01]  /*114c0*/  FADD.FTZ R110, R193, R110 ;  /* 0x0000006ec16e7221 */ /* 0x000fe20000010000 */
[----:B------:R-:W4:Y:S01]  /*114d0*/  MUFU.EX2 R52, R52 ;  /* 0x0000003400347308 */ /* 0x000f220000000800 */
[----:B-1----:R-:W-:Y:S01]  /*114e0*/  F2FP.PACK_AB R138, R240, R38 ;  /* 0x00000026f08a723e */ /* 0x002fe200000000ff */
[----:B------:R-:W-:Y:S02]  /*114f0*/  FADD.FTZ R122, R178, R122 ;  /* 0x0000007ab27a7221 */ /* 0x000fe40000010000 */
[----:B------:R-:W-:Y:S02]  /*11500*/  FADD.FTZ R114, R84, R114 ;  /* 0x0000007254727221 */ /* 0x000fe40000010000 */
[----:B------:R-:W-:Y:S01]  /*11510*/  HMMA.16816.F32 R4, R32, R50, R4 ;  /* 0x000000322004723c */ /* 0x000fe20000001804 */
[----:B------:R-:W-:Y:S01]  /*11520*/  FADD.FTZ R112, R179, R112 ;  /* 0x00000070b3707221 */ /* 0x000fe20000010000 */
[----:B------:R-:W1:Y:S01]  /*11530*/  MUFU.EX2 R44, R131 ;  /* 0x00000083002c7308 */ /* 0x000e620000000800 */
[----:B------:R-:W-:-:S02]  /*11540*/  FADD.FTZ R110, R192, R110 ;  /* 0x0000006ec06e7221 */ /* 0x000fc40000010000 */
[----:B------:R-:W-:Y:S02]  /*11550*/  FADD.FTZ R122, R175, R122 ;  /* 0x0000007aaf7a7221 */ /* 0x000fe40000010000 */
[----:B------:R-:W-:Y:S01]  /*11560*/  FADD.FTZ R110, R36, R110 ;  /* 0x0000006e246e7221 */ /* 0x000fe20000010000 */
[----:B------:R-:W-:Y:S01]  /*11570*/  MOV R36, R109 ;  /* 0x0000006d00247202 */ /* 0x000fe20000000f00 */
[----:B--2---:R-:W-:Y:S01]  /*11580*/  FADD.FTZ R122, R39, R122 ;  /* 0x0000007a277a7221 */ /* 0x004fe20000010000 */
[----:B------:R-:W2:Y:S01]  /*11590*/  MUFU.EX2 R233, R130 ;  /* 0x0000008200e97308 */ /* 0x000ea20000000800 */
[C---:B----4-:R-:W-:Y:S01]  /*115a0*/  F2FP.PACK_AB R137, R52.reuse, R39 ;  /* 0x000000273489723e */ /* 0x050fe200000000ff */
[----:B------:R-:W-:Y:S02]  /*115b0*/  FADD.FTZ R110, R37, R110 ;  /* 0x0000006e256e7221 */ /* 0x000fe40000010000 */
[----:B------:R-:W-:Y:S02]  /*115c0*/  FADD.FTZ R122, R52, R122 ;  /* 0x0000007a347a7221 */ /* 0x000fe40000010000 */
[----:B------:R-:W-:-:S02]  /*115d0*/  FADD.FTZ R110, R38, R110 ;  /* 0x0000006e266e7221 */ /* 0x000fc40000010000 */
[----:B------:R-:W4:Y:S01]  /*115e0*/  MUFU.EX2 R83, R83 ;  /* 0x0000005300537308 */ /* 0x000f220000000800 */
[----:B-1----:R-:W-:Y:S02]  /*115f0*/  FADD.FTZ R122, R44, R122 ;  /* 0x0000007a2c7a7221 */ /* 0x002fe40000010000 */
[----:B------:R-:W-:-:S05]  /*11600*/  FADD.FTZ R240, R240, R110 ;  /* 0x0000006ef0f07221 */ /* 0x000fca0000010000 */
[----:B------:R-:W1:Y:S01]  /*11610*/  MUFU.EX2 R82, R82 ;  /* 0x0000005200527308 */ /* 0x000e620000000800 */
[C---:B--2---:R-:W-:Y:S01]  /*11620*/  F2FP.PACK_AB R139, R233.reuse, R44 ;  /* 0x0000002ce98b723e */ /* 0x044fe200000000ff */
[----:B------:R-:W-:-:S06]  /*11630*/  FADD.FTZ R233, R233, R122 ;  /* 0x0000007ae9e97221 */ /* 0x000fcc0000010000 */
[----:B------:R-:W2:Y:S01]  /*11640*/  MUFU.EX2 R81, R81 ;  /* 0x0000005100517308 */ /* 0x000ea20000000800 */
[----:B------:R-:W-:Y:S01]  /*11650*/  HMMA.16816.F32 R156, R136, R148, R8 ;  /* 0x00000094889c723c */ /* 0x000fe20000001808 */
[----:B----4-:R-:W-:-:S06]  /*11660*/  FADD.FTZ R114, R83, R114 ;  /* 0x0000007253727221 */ /* 0x010fcc0000010000 */
[----:B------:R-:W4:Y:S01]  /*11670*/  MUFU.EX2 R80, R80 ;  /* 0x0000005000507308 */ /* 0x000f220000000800 */
[C---:B-1----:R-:W-:Y:S01]  /*11680*/  F2FP.PACK_AB R8, R82.reuse, R83 ;  /* 0x000000535208723e */ /* 0x042fe200000000ff */
[----:B------:R-:W-:Y:S01]  /*11690*/  HMMA.16816.F32 R152, R136, R150, R12 ;  /* 0x000000968898723c */ /* 0x000fe2000000180c */
[----:B------:R-:W-:-:S05]  /*116a0*/  FADD.FTZ R114, R82, R114 ;  /* 0x0000007252727221 */ /* 0x000fca0000010000 */
[----:B------:R-:W1:Y:S01]  /*116b0*/  MUFU.EX2 R190, R190 ;  /* 0x000000be00be7308 */ /* 0x000e620000000800 */
[----:B--2---:R-:W-:Y:S01]  /*116c0*/  FADD.FTZ R114, R81, R114 ;  /* 0x0000007251727221 */ /* 0x004fe20000010000 */
[C---:B---3--:R-:W-:Y:S06]  /*116d0*/  HMMA.16816.F32 R140, R136.reuse, R132, R16 ;  /* 0x00000084888c723c */ /* 0x048fec0000001810 */
[----:B------:R-:W2:Y:S01]  /*116e0*/  MUFU.EX2 R189, R189 ;  /* 0x000000bd00bd7308 */ /* 0x000ea20000000800 */
[C---:B----4-:R-:W-:Y:S01]  /*116f0*/  F2FP.PACK_AB R10, R80.reuse, R81 ;  /* 0x00000051500a723e */ /* 0x050fe200000000ff */
[----:B------:R-:W-:Y:S01]  /*11700*/  HMMA.16816.F32 R136, R136, R134, R20 ;  /* 0x000000868888723c */ /* 0x000fe20000001814 */
[----:B------:R-:W-:-:S05]  /*11710*/  FADD.FTZ R242, R80, R114 ;  /* 0x0000007250f27221 */ /* 0x000fca0000010000 */
[----:B------:R-:W3:Y:S01]  /*11720*/  MUFU.EX2 R203, R203 ;  /* 0x000000cb00cb7308 */ /* 0x000ee20000000800 */
[----:B-1----:R-:W-:-:S07]  /*11730*/  FADD.FTZ R112, R190, R112 ;  /* 0x00000070be707221 */ /* 0x002fce0000010000 */
[----:B------:R-:W1:Y:S01]  /*11740*/  MUFU.EX2 R250, R250 ;  /* 0x000000fa00fa7308 */ /* 0x000e620000000800 */
[C---:B--2---:R-:W-:Y:S01]  /*11750*/  F2FP.PACK_AB R9, R189.reuse, R190 ;  /* 0x000000bebd09723e */ /* 0x044fe200000000ff */
[----:B------:R-:W-:-:S04]  /*11760*/  FADD.FTZ R112, R189, R112 ;  /* 0x00000070bd707221 */ /* 0x000fc80000010000 */
[----:B---3--:R-:W-:Y:S01]  /*11770*/  FADD.FTZ R112, R203, R112 ;  /* 0x00000070cb707221 */ /* 0x008fe20000010000 */
[----:B-1----:R-:W-:-:S03]  /*11780*/  F2FP.PACK_AB R11, R250, R203 ;  /* 0x000000cbfa0b723e */ /* 0x002fc600000000ff */
[----:B------:R-:W-:-:S04]  /*11790*/  FADD.FTZ R241, R250, R112 ;  /* 0x00000070faf17221 */ /* 0x000fc80000010000 */
[C---:B------:R-:W-:Y:S08]  /*117a0*/  HMMA.16816.F32 R160, R8.reuse, R148, R24 ;  /* 0x0000009408a0723c */ /* 0x040ff00000001818 */
[C---:B------:R-:W-:Y:S08]  /*117b0*/  HMMA.16816.F32 R144, R8.reuse, R132, R40 ;  /* 0x000000840890723c */ /* 0x040ff00000001828 */
[C---:B------:R-:W-:Y:S08]  /*117c0*/  HMMA.16816.F32 R148, R8.reuse, R150, R28 ;  /* 0x000000960894723c */ /* 0x040ff0000000181c */
[----:B------:R-:W-:Y:S08]  /*117d0*/  HMMA.16816.F32 R132, R8, R134, R4 ;  /* 0x000000860884723c */ /* 0x000ff00000001804 */
.L_x_267:
        /* <DEDUP_REMOVED lines=23> */
.L_x_274:
        /* <DEDUP_REMOVED lines=50> */
.L_x_272:
        /* <DEDUP_REMOVED lines=135> */
.L_x_273:
[----:B------:R-:W-:Y:S01]  /*124e0*/  IMAD.U32 R244, RZ, RZ, UR15 ;  /* 0x0000000ffff47e24 */ /* 0x000fe2000f8e00ff */
[----:B------:R-:W-:Y:S02]  /*124f0*/  UISETP.GT.AND UP0, UPT, UR15, UR9, UPT ;  /* 0x000000090f00728c */ /* 0x000fe4000bf04270 */
[----:B------:R-:W-:Y:S01]  /*12500*/  UMOV UR7, UR15 ;  /* 0x0000000f00077c82 */ /* 0x000fe20008000000 */
[----:B------:R-:W-:Y:S04]  /*12510*/  IMAD R244, R244, 0x80, R217 ;  /* 0x00000080f4f47824 */ /* 0x000fe800078e02d9 */
[--C-:B------:R-:W-:Y:S01]  /*12520*/  IMAD.IADD R251, R229, 0x1, -R244.reuse ;  /* 0x00000001e5fb7824 */ /* 0x100fe200078e0af4 */
[C---:B------:R-:W-:Y:S01]  /*12530*/  IADD3 R0, R244.reuse, 0x39, RZ ;  /* 0x00000039f4007810 */ /* 0x040fe20007ffe0ff */
[--C-:B------:R-:W-:Y:S01]  /*12540*/  IMAD.IADD R170, R223, 0x1, -R244.reuse ;  /* 0x00000001dfaa7824 */ /* 0x100fe200078e0af4 */
[----:B------:R-:W-:Y:S01]  /*12550*/  IADD3 R193, R244, 0x20, RZ ;  /* 0x00000020f4c17810 */ /* 0x000fe20007ffe0ff */
[--C-:B------:R-:W-:Y:S01]  /*12560*/  IMAD.IADD R2, R226, 0x1, -R244.reuse ;  /* 0x00000001e2027824 */ /* 0x100fe200078e0af4 */
[----:B------:R-:W-:Y:S01]  /*12570*/  IADD3 R188, R244, 0x29, RZ ;  /* 0x00000029f4bc7810 */ /* 0x000fe20007ffe0ff */
[----:B-1----:R-:W-:Y:S01]  /*12580*/  IMAD.IADD R175, R232, 0x1, -R244 ;  /* 0x00000001e8af7824 */ /* 0x002fe200078e0af4 */
[----:B------:R-:W-:Y:S01]  /*12590*/  IADD3 R189, R244, 0x28, RZ ;  /* 0x00000028f4bd7810 */ /* 0x000fe20007ffe0ff */
[--C-:B------:R-:W-:Y:S01]  /*125a0*/  IMAD.IADD R203, R232, 0x1, -R193.reuse ;  /* 0x00000001e8cb7824 */ /* 0x100fe200078e0ac1 */
[C---:B------:R-:W-:Y:S01]  /*125b0*/  IADD3 R179, R244.reuse, 0x30, RZ ;  /* 0x00000030f4b37810 */ /* 0x040fe20007ffe0ff */
[C---:B------:R-:W-:Y:S01]  /*125c0*/  IMAD.IADD R246, R229.reuse, 0x1, -R193 ;  /* 0x00000001e5f67824 */ /* 0x040fe200078e0ac1 */
[C---:B------:R-:W-:Y:S01]  /*125d0*/  IADD3 R178, R244.reuse, 0x31, RZ ;  /* 0x00000031f4b27810 */ /* 0x040fe20007ffe0ff */
[C-C-:B------:R-:W-:Y:S01]  /*125e0*/  IMAD.IADD R180, R229.reuse, 0x1, -R189.reuse ;  /* 0x00000001e5b47824 */ /* 0x140fe200078e0abd */
[----:B------:R-:W-:Y:S01]  /*125f0*/  IADD3 R177, R244, 0x38, RZ ;  /* 0x00000038f4b17810 */ /* 0x000fe20007ffe0ff */
[----:B------:R-:W-:Y:S01]  /*12600*/  IMAD.IADD R248, R232, 0x1, -R189 ;  /* 0x00000001e8f87824 */ /* 0x000fe200078e0abd */
[----:B------:R-:W-:Y:S01]  /*12610*/  IADD3 R169, R244, 0x1, RZ ;  /* 0x00000001f4a97810 */ /* 0x000fe20007ffe0ff */
[--C-:B------:R-:W-:Y:S01]  /*12620*/  IMAD.IADD R192, R232, 0x1, -R178.reuse ;  /* 0x00000001e8c07824 */ /* 0x100fe200078e0ab2 */
[----:B------:R-:W-:Y:S01]  /*12630*/  IADD3 R243, R244, 0x9, RZ ;  /* 0x00000009f4f37810 */ /* 0x000fe20007ffe0ff */
[--C-:B------:R-:W-:Y:S01]  /*12640*/  IMAD.IADD R182, R232, 0x1, -R177.reuse ;  /* 0x00000001e8b67824 */ /* 0x100fe200078e0ab1 */
[----:B------:R-:W-:Y:S01]  /*12650*/  IADD3 R200, R244, 0x10, RZ ;  /* 0x00000010f4c87810 */ /* 0x000fe20007ffe0ff */
[C---:B------:R-:W-:Y:S01]  /*12660*/  IMAD.IADD R171, R229.reuse, 0x1, -R177 ;  /* 0x00000001e5ab7824 */ /* 0x040fe200078e0ab1 */
[----:B------:R-:W-:Y:S01]  /*12670*/  IABS R180, R180 ;  /* 0x000000b400b47213 */ /* 0x000fe20000000000 */
[C-C-:B------:R-:W-:Y:S01]  /*12680*/  IMAD.IADD R191, R229.reuse, 0x1, -R243.reuse ;  /* 0x00000001e5bf7824 */ /* 0x140fe200078e0af3 */
[----:B------:R-:W-:Y:S01]  /*12690*/  IABS R192, R192 ;  /* 0x000000c000c07213 */ /* 0x000fe20000000000 */
[C---:B------:R-:W-:Y:S01]  /*126a0*/  IMAD.IADD R3, R232.reuse, 0x1, -R243 ;  /* 0x00000001e8037824 */ /* 0x040fe200078e0af3 */
[----:B------:R-:W-:Y:S01]  /*126b0*/  IABS R248, R248 ;  /* 0x000000f800f87213 */ /* 0x000fe20000000000 */
[C---:B------:R-:W-:Y:S01]  /*126c0*/  IMAD.IADD R183, R229.reuse, 0x1, -R178 ;  /* 0x00000001e5b77824 */ /* 0x040fe200078e0ab2 */
[----:B------:R-:W-:Y:S01]  /*126d0*/  I2F R180, R180 ;  /* 0x000000b400b47306 */ /* 0x000fe20000201400 */
[----:B------:R-:W-:Y:S01]  /*126e0*/  IABS R251, R251 ;  /* 0x000000fb00fb7213 */ /* 0x000fe20000000000 */
[C-C-:B------:R-:W-:Y:S01]  /*126f0*/  IMAD.IADD R249, R232.reuse, 0x1, -R188.reuse ;  /* 0x00000001e8f97824 */ /* 0x140fe200078e0abc */
[----:B------:R-:W-:Y:S01]  /*12700*/  IABS R170, R170 ;  /* 0x000000aa00aa7213 */ /* 0x000fe20000000000 */
[--C-:B------:R-:W-:Y:S01]  /*12710*/  IMAD.IADD R185, R232, 0x1, -R179.reuse ;  /* 0x00000001e8b97824 */ /* 0x100fe200078e0ab3 */
[----:B------:R-:W-:Y:S01]  /*12720*/  IABS R183, R183 ;  /* 0x000000b700b77213 */ /* 0x000fe20000000000 */
[C---:B------:R-:W-:Y:S01]  /*12730*/  IMAD.IADD R245, R229.reuse, 0x1, -R179 ;  /* 0x00000001e5f57824 */ /* 0x040fe200078e0ab3 */
[----:B------:R-:W-:Y:S01]  /*12740*/  IABS R249, R249 ;  /* 0x000000f900f97213 */ /* 0x000fe20000000000 */
[C---:B------:R-:W-:Y:S01]  /*12750*/  IMAD.IADD R250, R229.reuse, 0x1, -R188 ;  /* 0x00000001e5fa7824 */ /* 0x040fe200078e0abc */
[----:B------:R-:W-:Y:S01]  /*12760*/  IABS R185, R185 ;  /* 0x000000b900b97213 */ /* 0x000fe20000000000 */
[----:B------:R-:W-:Y:S01]  /*12770*/  I2F R251, R251 ;  /* 0x000000fb00fb7306 */ /* 0x000fe20000201400 */
[----:B------:R-:W-:Y:S01]  /*12780*/  IABS R245, R245 ;  /* 0x000000f500f57213 */ /* 0x000fe20000000000 */
[C-C-:B------:R-:W-:Y:S01]  /*12790*/  IMAD.IADD R174, R229.reuse, 0x1, -R169.reuse ;  /* 0x00000001e5ae7824 */ /* 0x140fe200078e0aa9 */
[----:B------:R-:W-:Y:S01]  /*127a0*/  IABS R250, R250 ;  /* 0x000000fa00fa7213 */ /* 0x000fe20000000000 */
[C-C-:B------:R-:W-:Y:S01]  /*127b0*/  IMAD.IADD R176, R229.reuse, 0x1, -R200.reuse ;  /* 0x00000001e5b07824 */ /* 0x140fe200078e0ac8 */
[----:B------:R-:W-:Y:S01]  /*127c0*/  IADD3 R168, R244, 0x8, RZ ;  /* 0x00000008f4a87810 */ /* 0x000fe20007ffe0ff */
[C---:B------:R-:W-:Y:S01]  /*127d0*/  IMAD.IADD R173, R232.reuse, 0x1, -R169 ;  /* 0x00000001e8ad7824 */ /* 0x040fe200078e0aa9 */
[----:B------:R-:W-:Y:S01]  /*127e0*/  IABS R174, R174 ;  /* 0x000000ae00ae7213 */ /* 0x000fe20000000000 */
[----:B------:R-:W-:Y:S01]  /*127f0*/  IMAD.IADD R196, R232, 0x1, -R200 ;  /* 0x00000001e8c47824 */ /* 0x000fe200078e0ac8 */
[----:B------:R-:W-:Y:S01]  /*12800*/  IABS R191, R191 ;  /* 0x000000bf00bf7213 */ /* 0x000fe20000000000 */
[----:B------:R-:W-:Y:S01]  /*12810*/  I2F R170, R170 ;  /* 0x000000aa00aa7306 */ /* 0x000fe20000201400 */
[----:B------:R-:W-:Y:S01]  /*12820*/  IABS R3, R3 ;  /* 0x0000000300037213 */ /* 0x000fe20000000000 */
[C-C-:B------:R-:W-:Y:S01]  /*12830*/  IMAD.IADD R172, R229.reuse, 0x1, -R168.reuse ;  /* 0x00000001e5ac7824 */ /* 0x140fe200078e0aa8 */
[----:B------:R-:W-:Y:S01]  /*12840*/  IADD3 R198, R244, 0x11, RZ ;  /* 0x00000011f4c67810 */ /* 0x000fe20007ffe0ff */
[----:B------:R-:W-:Y:S01]  /*12850*/  IMAD.IADD R187, R232, 0x1, -R168 ;  /* 0x00000001e8bb7824 */ /* 0x000fe200078e0aa8 */
[----:B------:R-:W-:Y:S02]  /*12860*/  IABS R176, R176 ;  /* 0x000000b000b07213 */ /* 0x000fe40000000000 */
[----:B------:R-:W-:Y:S01]  /*12870*/  IADD3 R195, R244, 0x18, RZ ;  /* 0x00000018f4c37810 */ /* 0x000fe20007ffe0ff */
[--C-:B------:R-:W-:Y:S01]  /*12880*/  IMAD.IADD R197, R232, 0x1, -R198.reuse ;  /* 0x00000001e8c57824 */ /* 0x100fe200078e0ac6 */
[----:B------:R-:W-:Y:S01]  /*12890*/  IABS R172, R172 ;  /* 0x000000ac00ac7213 */ /* 0x000fe20000000000 */
[----:B------:R-:W-:Y:S01]  /*128a0*/  I2F R174, R174 ;  /* 0x000000ae00ae7306 */ /* 0x000fe20000201400 */
[----:B------:R-:W-:Y:S01]  /*128b0*/  IABS R203, R203 ;  /* 0x000000cb00cb7213 */ /* 0x000fe20000000000 */
[C-C-:B------:R-:W-:Y:S01]  /*128c0*/  IMAD.IADD R201, R229.reuse, 0x1, -R195.reuse ;  /* 0x00000001e5c97824 */ /* 0x140fe200078e0ac3 */
[----:B------:R-:W-:Y:S01]  /*128d0*/  IADD3 R194, R244, 0x19, RZ ;  /* 0x00000019f4c27810 */ /* 0x000fe20007ffe0ff */
[----:B------:R-:W-:Y:S01]  /*128e0*/  IMAD.IADD R181, R232, 0x1, -R195 ;  /* 0x00000001e8b57824 */ /* 0x000fe200078e0ac3 */
[----:B------:R-:W-:Y:S01]  /*128f0*/  IADD3 R190, R244, 0x21, RZ ;  /* 0x00000021f4be7810 */ /* 0x000fe20007ffe0ff */
[C---:B------:R-:W-:Y:S01]  /*12900*/  IMAD.IADD R199, R229.reuse, 0x1, -R198 ;  /* 0x00000001e5c77824 */ /* 0x040fe200078e0ac6 */
[----:B------:R-:W-:Y:S01]  /*12910*/  IABS R175, R175 ;  /* 0x000000af00af7213 */ /* 0x000fe20000000000 */
[C-C-:B------:R-:W-:Y:S01]  /*12920*/  IMAD.IADD R184, R229.reuse, 0x1, -R194.reuse ;  /* 0x00000001e5b87824 */ /* 0x140fe200078e0ac2 */
[----:B------:R-:W-:Y:S01]  /*12930*/  IABS R181, R181 ;  /* 0x000000b500b57213 */ /* 0x000fe20000000000 */
[----:B------:R-:W-:Y:S01]  /*12940*/  I2F R191, R191 ;  /* 0x000000bf00bf7306 */ /* 0x000fe20000201400 */
[----:B------:R-:W-:Y:S01]  /*12950*/  IMAD.IADD R202, R232, 0x1, -R194 ;  /* 0x00000001e8ca7824 */ /* 0x000fe200078e0ac2 */
[----:B------:R-:W-:Y:S01]  /*12960*/  ISETP.GE.AND P0, PT, R244, R231, PT ;  /* 0x000000e7f400720c */ /* 0x000fe20003f06270 */
[--C-:B------:R-:W-:Y:S01]  /*12970*/  IMAD.IADD R247, R229, 0x1, -R190.reuse ;  /* 0x00000001e5f77824 */ /* 0x100fe200078e0abe */
[----:B------:R-:W-:Y:S01]  /*12980*/  IABS R184, R184 ;  /* 0x000000b800b87213 */ /* 0x000fe20000000000 */
[----:B------:R-:W-:Y:S01]  /*12990*/  IMAD.IADD R186, R232, 0x1, -R190 ;  /* 0x00000001e8ba7824 */ /* 0x000fe200078e0abe */
[C---:B------:R-:W-:Y:S02]  /*129a0*/  ISETP.GE.AND P3, PT, R244.reuse, R228, PT ;  /* 0x000000e4f400720c */ /* 0x040fe40003f66270 */
[----:B------:R-:W-:Y:S02]  /*129b0*/  IABS R247, R247 ;  /* 0x000000f700f77213 */ /* 0x000fe40000000000 */
[----:B------:R-:W-:Y:S01]  /*129c0*/  I2F R3, R3 ;  /* 0x0000000300037306 */ /* 0x000fe20000201400 */
[C---:B------:R-:W-:Y:S02]  /*129d0*/  ISETP.GE.OR P0, PT, R244.reuse, R230, !P0 ;  /* 0x000000e6f400720c */ /* 0x040fe40004706670 */
[C---:B------:R-:W-:Y:S02]  /*129e0*/  ISETP.GE.OR P3, PT, R244.reuse, R227, !P3 ;  /* 0x000000e3f400720c */ /* 0x040fe40005f66670 */
[C---:B------:R-:W-:Y:S02]  /*129f0*/  ISETP.GE.AND P5, PT, R244.reuse, R222, PT ;  /* 0x000000def400720c */ /* 0x040fe40003fa6270 */
[C---:B------:R-:W-:Y:S02]  /*12a00*/  ISETP.GE.AND P2, PT, R244.reuse, R225, PT ;  /* 0x000000e1f400720c */ /* 0x040fe40003f46270 */
[C---:B------:R-:W-:Y:S01]  /*12a10*/  ISETP.GE.OR P5, PT, R244.reuse, R219, !P5 ;  /* 0x000000dbf400720c */ /* 0x040fe20006fa6670 */
[----:B------:R-:W-:Y:S01]  /*12a20*/  I2F R176, R176 ;  /* 0x000000b000b07306 */ /* 0x000fe20000201400 */
[----:B------:R-:W-:Y:S02]  /*12a30*/  ISETP.GE.OR P2, PT, R244, R224, !P2 ;  /* 0x000000e0f400720c */ /* 0x000fe40005746670 */
[----:B------:R-:W-:Y:S02]  /*12a40*/  IABS R2, R2 ;  /* 0x0000000200027213 */ /* 0x000fe40000000000 */
[----:B------:R-:W-:Y:S02]  /*12a50*/  IABS R197, R197 ;  /* 0x000000c500c57213 */ /* 0x000fe40000000000 */
[----:B------:R-:W-:Y:S02]  /*12a60*/  IABS R201, R201 ;  /* 0x000000c900c97213 */ /* 0x000fe40000000000 */
[----:B------:R-:W-:Y:S01]  /*12a70*/  IABS R196, R196 ;  /* 0x000000c400c47213 */ /* 0x000fe20000000000 */
[----:B------:R-:W-:Y:S01]  /*12a80*/  I2F R2, R2 ;  /* 0x0000000200027306 */ /* 0x000fe20000201400 */
[----:B------:R-:W-:Y:S02]  /*12a90*/  IABS R199, R199 ;  /* 0x000000c700c77213 */ /* 0x000fe40000000000 */
[----:B------:R-:W-:Y:S02]  /*12aa0*/  IABS R186, R186 ;  /* 0x000000ba00ba7213 */ /* 0x000fe40000000000 */
[----:B------:R-:W-:Y:S02]  /*12ab0*/  IABS R202, R202 ;  /* 0x000000ca00ca7213 */ /* 0x000fe40000000000 */
[----:B------:R-:W-:Y:S02]  /*12ac0*/  IABS R182, R182 ;  /* 0x000000b600b67213 */ /* 0x000fe40000000000 */
[----:B------:R-:W-:Y:S01]  /*12ad0*/  IABS R246, R246 ;  /* 0x000000f600f67213 */ /* 0x000fe20000000000 */
[----:B------:R-:W-:Y:S01]  /*12ae0*/  I2F R197, R197 ;  /* 0x000000c500c57306 */ /* 0x000fe20000201400 */
[C---:B------:R-:W-:Y:S02]  /*12af0*/  ISETP.GE.AND P6, PT, R169.reuse, R228, PT ;  /* 0x000000e4a900720c */ /* 0x040fe40003fc6270 */
[----:B------:R-:W-:Y:S02]  /*12b00*/  IABS R187, R187 ;  /* 0x000000bb00bb7213 */ /* 0x000fe40000000000 */
[C---:B------:R-:W-:Y:S02]  /*12b10*/  ISETP.GE.OR P6, PT, R169.reuse, R227, !P6 ;  /* 0x000000e3a900720c */ /* 0x040fe400077c6670 */
[----:B------:R-:W-:Y:S02]  /*12b20*/  IABS R171, R171 ;  /* 0x000000ab00ab7213 */ /* 0x000fe40000000000 */
[C---:B------:R-:W-:Y:S01]  /*12b30*/  ISETP.GE.AND P1, PT, R169.reuse, R231, PT ;  /* 0x000000e7a900720c */ /* 0x040fe20003f26270 */
[----:B------:R-:W-:Y:S01]  /*12b40*/  I2F R187, R187 ;  /* 0x000000bb00bb7306 */ /* 0x000fe20000201400 */
[----:B------:R-:W-:Y:S02]  /*12b50*/  IABS R173, R173 ;  /* 0x000000ad00ad7213 */ /* 0x000fe40000000000 */
[----:B------:R-:W-:Y:S07]  /*12b60*/  ISETP.GE.OR P1, PT, R169, R230, !P1 ;  /* 0x000000e6a900720c */ /* 0x000fee0004f26670 */
[----:B------:R-:W-:Y:S10]  /*12b70*/  I2F R173, R173 ;  /* 0x000000ad00ad7306 */ /* 0x000ff40000201400 */
        /* <DEDUP_REMOVED lines=20> */
[----:B------:R-:W1:Y:S02]  /*12cc0*/  I2F R250, R250 ;  /* 0x000000fa00fa7306 */ /* 0x000e640000201400 */
[----:B-1----:R-:W-:Y:S02]  /*12cd0*/  FFMA.FTZ R51, R250, -UR17, R51 ;  /* 0x80000011fa337c23 */ /* 0x002fe40008010033 */
[----:B------:R-:W-:Y:S02]  /*12ce0*/  FFMA.FTZ R49, R249, -UR17, R49 ;  /* 0x80000011f9317c23 */ /* 0x000fe40008010031 */
[----:B------:R-:W-:Y:S01]  /*12cf0*/  FFMA.FTZ R50, R180, -UR17, R50 ;  /* 0x80000011b4327c23 */ /* 0x000fe20008010032 */
[C---:B------:R-:W-:Y:S01]  /*12d00*/  IADD3 R180, R244.reuse, 0x59, RZ ;  /* 0x00000059f4b47810 */ /* 0x040fe20007ffe0ff */
[----:B------:R-:W-:Y:S01]  /*12d10*/  FFMA.FTZ R52, R185, -UR17, R52 ;  /* 0x80000011b9347c23 */ /* 0x000fe20008010034 */
[----:B------:R-:W-:Y:S01]  /*12d20*/  IADD3 R185, R244, 0x60, RZ ;  /* 0x00000060f4b97810 */ /* 0x000fe20007ffe0ff */
[----:B------:R-:W-:Y:S02]  /*12d30*/  FFMA.FTZ R53, R192, -UR17, R53 ;  /* 0x80000011c0357c23 */ /* 0x000fe40008010035 */
[----:B------:R-:W-:Y:S02]  /*12d40*/  FFMA.FTZ R54, R245, -UR17, R54 ;  /* 0x80000011f5367c23 */ /* 0x000fe40008010036 */
[----:B------:R-:W-:Y:S02]  /*12d50*/  FFMA.FTZ R55, R183, -UR17, R55 ;  /* 0x80000011b7377c23 */ /* 0x000fe40008010037 */
[----:B------:R-:W-:Y:S02]  /*12d60*/  FFMA.FTZ R48, R248, -UR17, R48 ;  /* 0x80000011f8307c23 */ /* 0x000fe40008010030 */
[----:B------:R-:W-:Y:S02]  /*12d70*/  FFMA.FTZ R10, R170, -UR17, R10 ;  /* 0x80000011aa0a7c23 */ /* 0x000fe4000801000a */
[----:B------:R-:W-:Y:S02]  /*12d80*/  FFMA.FTZ R19, R191, -UR17, R19 ;  /* 0x80000011bf137c23 */ /* 0x000fe40008010013 */
[----:B------:R-:W-:Y:S01]  /*12d90*/  FFMA.FTZ R17, R3, -UR17, R17 ;  /* 0x8000001103117c23 */ /* 0x000fe20008010011 */
[----:B------:R-:W-:Y:S01]  /*12da0*/  IADD3 R3, R244, 0x48, RZ ;  /* 0x00000048f4037810 */ /* 0x000fe20007ffe0ff */
[----:B------:R-:W-:Y:S01]  /*12db0*/  FFMA.FTZ R22, R176, -UR17, R22 ;  /* 0x80000011b0167c23 */ /* 0x000fe20008010016 */
[----:B------:R-:W-:Y:S01]  /*12dc0*/  IADD3 R176, R244, 0x49, RZ ;  /* 0x00000049f4b07810 */ /* 0x000fe20007ffe0ff */
[----:B------:R-:W-:Y:S02]  /*12dd0*/  FFMA.FTZ R18, R172, -UR17, R18 ;  /* 0x80000011ac127c23 */ /* 0x000fe40008010012 */
[----:B------:R-:W-:Y:S02]  /*12de0*/  FFMA.FTZ R36, R203, -UR17, R36 ;  /* 0x80000011cb247c23 */ /* 0x000fe40008010024 */
[----:B------:R-:W-:Y:S02]  /*12df0*/  FFMA.FTZ R6, R251, -UR17, R6 ;  /* 0x80000011fb067c23 */ /* 0x000fe40008010006 */
[----:B------:R-:W-:Y:S02]  /*12e00*/  IMAD.IADD R251, R229, 0x1, -R0 ;  /* 0x00000001e5fb7824 */ /* 0x000fe400078e0a00 */
[----:B------:R-:W-:Y:S01]  /*12e10*/  FFMA.FTZ R7, R174, -UR17, R7 ;  /* 0x80000011ae077c23 */ /* 0x000fe20008010007 */
[C---:B------:R-:W-:Y:S01]  /*12e20*/  IADD3 R174, R244.reuse, 0x41, RZ ;  /* 0x00000041f4ae7810 */ /* 0x040fe20007ffe0ff */
[----:B------:R-:W-:Y:S01]  /*12e30*/  FFMA.FTZ R34, R201, -UR17, R34 ;  /* 0x80000011c9227c23 */ /* 0x000fe20008010022 */
[----:B------:R-:W-:Y:S01]  /*12e40*/  IABS R251, R251 ;  /* 0x000000fb00fb7213 */ /* 0x000fe20000000000 */
[----:B------:R-:W-:Y:S01]  /*12e50*/  FFMA.FTZ R32, R181, -UR17, R32 ;  /* 0x80000011b5207c23 */ /* 0x000fe20008010020 */
[----:B------:R-:W-:Y:S01]  /*12e60*/  IADD3 R181, R244, 0x50, RZ ;  /* 0x00000050f4b57810 */ /* 0x000fe20007ffe0ff */
[----:B------:R-:W-:Y:S01]  /*12e70*/  FFMA.FTZ R35, R184, -UR17, R35 ;  /* 0x80000011b8237c23 */ /* 0x000fe20008010023 */
[----:B------:R1:W2:Y:S01]  /*12e80*/  I2F R170, R251 ;  /* 0x000000fb00aa7306 */ /* 0x0002a20000201400 */
[----:B------:R-:W-:Y:S01]  /*12e90*/  IADD3 R184, R244, 0x51, RZ ;  /* 0x00000051f4b87810 */ /* 0x000fe20007ffe0ff */
[----:B------:R-:W-:Y:S02]  /*12ea0*/  FFMA.FTZ R39, R247, -UR17, R39 ;  /* 0x80000011f7277c23 */ /* 0x000fe40008010027 */
[----:B------:R-:W-:Y:S02]  /*12eb0*/  FFMA.FTZ R23, R199, -UR17, R23 ;  /* 0x80000011c7177c23 */ /* 0x000fe40008010017 */
[----:B------:R-:W-:Y:S01]  /*12ec0*/  FFMA.FTZ R37, R186, -UR17, R37 ;  /* 0x80000011ba257c23 */ /* 0x000fe20008010025 */
[----:B------:R-:W-:Y:S01]  /*12ed0*/  IADD3 R186, R244, 0x58, RZ ;  /* 0x00000058f4ba7810 */ /* 0x000fe20007ffe0ff */
[----:B------:R-:W-:Y:S02]  /*12ee0*/  FFMA.FTZ R33, R202, -UR17, R33 ;  /* 0x80000011ca217c23 */ /* 0x000fe40008010021 */
[----:B------:R-:W-:Y:S02]  /*12ef0*/  IMAD.IADD R192, R229, 0x1, -R185 ;  /* 0x00000001e5c07824 */ /* 0x000fe400078e0ab9 */
[----:B------:R-:W-:Y:S02]  /*12f00*/  FFMA.FTZ R4, R175, -UR17, R4 ;  /* 0x80000011af047c23 */ /* 0x000fe40008010004 */
[----:B------:R-:W-:Y:S01]  /*12f10*/  IMAD.IADD R175, R232, 0x1, -R0 ;  /* 0x00000001e8af7824 */ /* 0x000fe200078e0a00 */
[----:B------:R-:W-:Y:S01]  /*12f20*/  IABS R183, R192 ;  /* 0x000000c000b77213 */ /* 0x000fe20000000000 */
[----:B------:R-:W-:Y:S01]  /*12f30*/  FFMA.FTZ R8, R2, -UR17, R8 ;  /* 0x8000001102087c23 */ /* 0x000fe20008010008 */
[C---:B------:R-:W-:Y:S01]  /*12f40*/  IADD3 R2, R244.reuse, 0x40, RZ ;  /* 0x00000040f4027810 */ /* 0x040fe20007ffe0ff */
[----:B------:R-:W-:Y:S01]  /*12f50*/  FFMA.FTZ R16, R187, -UR17, R16 ;  /* 0x80000011bb107c23 */ /* 0x000fe20008010010 */
[----:B------:R-:W-:Y:S01]  /*12f60*/  IADD3 R192, R244, 0x61, RZ ;  /* 0x00000061f4c07810 */ /* 0x000fe20007ffe0ff */
[----:B------:R-:W-:Y:S01]  /*12f70*/  FFMA.FTZ R21, R197, -UR17, R21 ;  /* 0x80000011c5157c23 */ /* 0x000fe20008010015 */
[----:B------:R-:W-:Y:S01]  /*12f80*/  IABS R175, R175 ;  /* 0x000000af00af7213 */ /* 0x000fe20000000000 */
[----:B------:R-:W-:Y:S02]  /*12f90*/  IMAD.IADD R252, R232, 0x1, -R2 ;  /* 0x00000001e8fc7824 */ /* 0x000fe400078e0a02 */
[----:B------:R-:W-:Y:S02]  /*12fa0*/  FFMA.FTZ R20, R196, -UR17, R20 ;  /* 0x80000011c4147c23 */ /* 0x000fe40008010014 */
[----:B------:R-:W-:Y:S01]  /*12fb0*/  FFMA.FTZ R64, R182, -UR17, R64 ;  /* 0x80000011b6407c23 */ /* 0x000fe20008010040 */
[----:B------:R-:W3:Y:S01]  /*12fc0*/  I2F R175, R175 ;  /* 0x000000af00af7306 */ /* 0x000ee20000201400 */
[----:B-1----:R-:W-:Y:S01]  /*12fd0*/  IABS R251, R252 ;  /* 0x000000fc00fb7213 */ /* 0x002fe20000000000 */
[----:B------:R-:W-:Y:S02]  /*12fe0*/  IMAD.IADD R252, R229, 0x1, -R2 ;  /* 0x00000001e5fc7824 */ /* 0x000fe400078e0a02 */
[----:B------:R-:W-:Y:S02]  /*12ff0*/  FFMA.FTZ R38, R246, -UR17, R38 ;  /* 0x80000011f6267c23 */ /* 0x000fe40008010026 */
[----:B------:R-:W-:Y:S01]  /*13000*/  FFMA.FTZ R66, R171, -UR17, R66 ;  /* 0x80000011ab427c23 */ /* 0x000fe20008010042 */
[----:B------:R-:W-:Y:S01]  /*13010*/  IABS R252, R252 ;  /* 0x000000fc00fc7213 */ /* 0x000fe20000000000 */
[----:B--2---:R-:W-:Y:S02]  /*13020*/  FFMA.FTZ R67, R170, -UR17, R67 ;  /* 0x80000011aa437c23 */ /* 0x004fe40008010043 */
[----:B------:R-:W1:Y:S01]  /*13030*/  I2F R182, R183 ;  /* 0x000000b700b67306 */ /* 0x000e620000201400 */
[----:B------:R-:W-:Y:S09]  /*13040*/  FFMA.FTZ R5, R173, -UR17, R5 ;  /* 0x80000011ad057c23 */ /* 0x000ff20008010005 */
[----:B------:R2:W4:Y:S01]  /*13050*/  I2F R187, R252 ;  /* 0x000000fc00bb7306 */ /* 0x0005220000201400 */
[----:B---3--:R-:W-:Y:S09]  /*13060*/  FFMA.FTZ R65, R175, -UR17, R65 ;  /* 0x80000011af417c23 */ /* 0x008ff20008010041 */
[----:B------:R-:W3:Y:S01]  /*13070*/  I2F R173, R251 ;  /* 0x000000fb00ad7306 */ /* 0x000ee20000201400 */
[----:B-1----:R-:W-:Y:S02]  /*13080*/  FFMA.FTZ R102, R182, -UR17, R102 ;  /* 0x80000011b6667c23 */ /* 0x002fe40008010066 */
[----:B--2---:R-:W-:Y:S02]  /*13090*/  IMAD.IADD R252, R229, 0x1, -R174 ;  /* 0x00000001e5fc7824 */ /* 0x004fe400078e0aae */
[----:B----4-:R-:W-:Y:S01]  /*130a0*/  FFMA.FTZ R70, R187, -UR17, R70 ;  /* 0x80000011bb467c23 */ /* 0x010fe20008010046 */
[----:B------:R-:W-:Y:S02]  /*130b0*/  IADD3 R187, R244, 0x69, RZ ;  /* 0x00000069f4bb7810 */ /* 0x000fe40007ffe0ff */
[----:B------:R-:W-:Y:S04]  /*130c0*/  IABS R252, R252 ;  /* 0x000000fc00fc7213 */ /* 0x000fe80000000000 */
[----:B------:R1:W2:Y:S01]  /*130d0*/  I2F R191, R252 ;  /* 0x000000fc00bf7306 */ /* 0x0002a20000201400 */
[----:B---3--:R-:W-:Y:S02]  /*130e0*/  FFMA.FTZ R68, R173, -UR17, R68 ;  /* 0x80000011ad447c23 */ /* 0x008fe40008010044 */
[C---:B------:R-:W-:Y:S05]  /*130f0*/  IMAD.IADD R251, R232.reuse, 0x1, -R174 ;  /* 0x00000001e8fb7824 */ /* 0x040fea00078e0aae */
[----:B------:R-:W-:Y:S04]  /*13100*/  IABS R251, R251 ;  /* 0x000000fb00fb7213 */ /* 0x000fe80000000000 */
[----:B------:R3:W4:Y:S01]  /*13110*/  I2F R172, R251 ;  /* 0x000000fb00ac7306 */ /* 0x0007220000201400 */
[----:B-1----:R-:W-:Y:S02]  /*13120*/  IMAD.IADD R252, R229, 0x1, -R3 ;  /* 0x00000001e5fc7824 */ /* 0x002fe400078e0a03 */
[----:B--2---:R-:W-:Y:S03]  /*13130*/  FFMA.FTZ R71, R191, -UR17, R71 ;  /* 0x80000011bf477c23 */ /* 0x004fe60008010047 */
[----:B------:R-:W-:Y:S04]  /*13140*/  IABS R252, R252 ;  /* 0x000000fc00fc7213 */ /* 0x000fe80000000000 */
[----:B------:R1:W2:Y:S01]  /*13150*/  I2F R197, R252 ;  /* 0x000000fc00c57306 */ /* 0x0002a20000201400 */
[----:B---3--:R-:W-:Y:S02]  /*13160*/  IMAD.IADD R251, R232, 0x1, -R3 ;  /* 0x00000001e8fb7824 */ /* 0x008fe400078e0a03 */
[----:B----4-:R-:W-:Y:S02]  /*13170*/  FFMA.FTZ R69, R172, -UR17, R69 ;  /* 0x80000011ac457c23 */ /* 0x010fe40008010045 */
[----:B------:R-:W-:Y:S01]  /*13180*/  IMAD.IADD R172, R232, 0x1, -R187 ;  /* 0x00000001e8ac7824 */ /* 0x000fe200078e0abb */
[----:B------:R-:W-:Y:S04]  /*13190*/  IABS R251, R251 ;  /* 0x000000fb00fb7213 */ /* 0x000fe80000000000 */
[----:B------:R3:W4:Y:S01]  /*131a0*/  I2F R196, R251 ;  /* 0x000000fb00c47306 */ /* 0x0007220000201400 */
[----:B------:R-:W-:Y:S09]  /*131b0*/  IABS R172, R172 ;  /* 0x000000ac00ac7213 */ /* 0x000ff20000000000 */
[----:B------:R-:W5:Y:S01]  /*131c0*/  I2F R172, R172 ;  /* 0x000000ac00ac7306 */ /* 0x000f620000201400 */
[----:B-1----:R-:W-:Y:S02]  /*131d0*/  IMAD.IADD R252, R229, 0x1, -R176 ;  /* 0x00000001e5fc7824 */ /* 0x002fe400078e0ab0 */
[----:B--2---:R-:W-:Y:S01]  /*131e0*/  FFMA.FTZ R82, R197, -UR17, R82 ;  /* 0x80000011c5527c23 */ /* 0x004fe20008010052 */
[----:B------:R-:W-:Y:S02]  /*131f0*/  FSEL R197, R5, -INF , !P1 ;  /* 0xff80000005c57808 */ /* 0x000fe40004800000 */
[----:B------:R-:W-:Y:S02]  /*13200*/  IABS R252, R252 ;  /* 0x000000fc00fc7213 */ /* 0x000fe40000000000 */
[C---:B------:R-:W-:Y:S02]  /*13210*/  ISETP.GE.AND P1, PT, R200.reuse, R231, PT ;  /* 0x000000e7c800720c */ /* 0x040fe40003f26270 */
[----:B------:R-:W1:Y:S02]  /*13220*/  I2F R201, R252 ;  /* 0x000000fc00c97306 */ /* 0x000e640000201400 */
[----:B------:R-:W-:Y:S01]  /*13230*/  ISETP.GE.OR P1, PT, R200, R230, !P1 ;  /* 0x000000e6c800720c */ /* 0x000fe20004f26670 */
[----:B---3--:R-:W-:Y:S02]  /*13240*/  IMAD.IADD R251, R232, 0x1, -R176 ;  /* 0x00000001e8fb7824 */ /* 0x008fe400078e0ab0 */
[----:B----4-:R-:W-:Y:S03]  /*13250*/  FFMA.FTZ R80, R196, -UR17, R80 ;  /* 0x80000011c4507c23 */ /* 0x010fe60008010050 */
[----:B------:R-:W-:Y:S04]  /*13260*/  IABS R251, R251 ;  /* 0x000000fb00fb7213 */ /* 0x000fe80000000000 */
[----:B------:R-:W2:Y:S01]  /*13270*/  I2F R199, R251 ;  /* 0x000000fb00c77306 */ /* 0x000ea20000201400 */
[----:B-----5:R-:W-:Y:S01]  /*13280*/  FFMA.FTZ R113, R172, -UR17, R113 ;  /* 0x80000011ac717c23 */ /* 0x020fe20008010071 */
[----:B------:R-:W-:Y:S02]  /*13290*/  FSEL R172, R10, -INF , !P5 ;  /* 0xff8000000aac7808 */ /* 0x000fe40006800000 */
[CC--:B------:R-:W-:Y:S04]  /*132a0*/  ISETP.GE.AND P5, PT, R243.reuse, R228.reuse, PT ;  /* 0x000000e4f300720c */ /* 0x0c0fe80003fa6270 */
[-C--:B------:R-:W-:Y:S01]  /*132b0*/  ISETP.GE.OR P5, PT, R243, R227.reuse, !P5 ;  /* 0x000000e3f300720c */ /* 0x080fe20006fa6670 */
[----:B-1----:R-:W-:Y:S01]  /*132c0*/  FFMA.FTZ R83, R201, -UR17, R83 ;  /* 0x80000011c9537c23 */ /* 0x002fe20008010053 */
[----:B------:R-:W-:Y:S01]  /*132d0*/  FSEL R201, R4, -INF , !P0 ;  /* 0xff80000004c97808 */ /* 0x000fe20004000000 */
[C---:B------:R-:W-:Y:S01]  /*132e0*/  IMAD.IADD R252, R229.reuse, 0x1, -R181 ;  /* 0x00000001e5fc7824 */ /* 0x040fe200078e0ab5 */
[----:B------:R-:W-:Y:S01]  /*132f0*/  FSEL R4, R6, -INF , !P3 ;  /* 0xff80000006047808 */ /* 0x000fe20005800000 */
[----:B------:R-:W-:Y:S01]  /*13300*/  IMAD.IADD R6, R229, 0x1, -R187 ;  /* 0x00000001e5067824 */ /* 0x000fe200078e0abb */
[C---:B------:R-:W-:Y:S02]  /*13310*/  ISETP.GE.AND P3, PT, R168.reuse, R228, PT ;  /* 0x000000e4a800720c */ /* 0x040fe40003f66270 */
[----:B------:R-:W-:Y:S02]  /*13320*/  IABS R252, R252 ;  /* 0x000000fc00fc7213 */ /* 0x000fe40000000000 */
[----:B------:R-:W-:Y:S02]  /*13330*/  ISETP.GE.OR P3, PT, R168, R227, !P3 ;  /* 0x000000e3a800720c */ /* 0x000fe40005f66670 */
[----:B------:R-:W1:Y:S01]  /*13340*/  I2F R203, R252 ;  /* 0x000000fc00cb7306 */ /* 0x000e620000201400 */
[----:B--2---:R-:W-:Y:S01]  /*13350*/  FFMA.FTZ R81, R199, -UR17, R81 ;  /* 0x80000011c7517c23 */ /* 0x004fe20008010051 */
[----:B------:R-:W-:Y:S01]  /*13360*/  FSEL R182, R18, -INF , !P3 ;  /* 0xff80000012b67808 */ /* 0x000fe20005800000 */
[----:B------:R-:W-:Y:S01]  /*13370*/  IMAD.IADD R251, R232, 0x1, -R181 ;  /* 0x00000001e8fb7824 */ /* 0x000fe200078e0ab5 */
[----:B------:R-:W-:Y:S02]  /*13380*/  FSEL R199, R7, -INF , !P6 ;  /* 0xff80000007c77808 */ /* 0x000fe40007000000 */
[CC--:B------:R-:W-:Y:S02]  /*13390*/  ISETP.GE.AND P6, PT, R200.reuse, R228.reuse, PT ;  /* 0x000000e4c800720c */ /* 0x0c0fe40003fc6270 */
[----:B------:R-:W-:Y:S02]  /*133a0*/  IABS R251, R251 ;  /* 0x000000fb00fb7213 */ /* 0x000fe40000000000 */
[-C--:B------:R-:W-:Y:S02]  /*133b0*/  ISETP.GE.OR P6, PT, R200, R227.reuse, !P6 ;  /* 0x000000e3c800720c */ /* 0x080fe400077c6670 */
[----:B------:R-:W2:Y:S01]  /*133c0*/  I2F R202, R251 ;  /* 0x000000fb00ca7306 */ /* 0x000ea20000201400 */
[-C--:B------:R-:W-:Y:S02]  /*133d0*/  ISETP.GE.AND P3, PT, R198, R228.reuse, PT ;  /* 0x000000e4c600720c */ /* 0x080fe40003f66270 */
[----:B------:R-:W-:Y:S02]  /*133e0*/  FSEL R22, R22, -INF , !P6 ;  /* 0xff80000016167808 */ /* 0x000fe40007000000 */
[-C--:B------:R-:W-:Y:S02]  /*133f0*/  ISETP.GE.OR P3, PT, R198, R227.reuse, !P3 ;  /* 0x000000e3c600720c */ /* 0x080fe40005f66670 */
[CC--:B------:R-:W-:Y:S02]  /*13400*/  ISETP.GE.AND P6, PT, R194.reuse, R228.reuse, PT ;  /* 0x000000e4c200720c */ /* 0x0c0fe40003fc6270 */
[----:B------:R-:W-:Y:S02]  /*13410*/  FSEL R23, R23, -INF , !P3 ;  /* 0xff80000017177808 */ /* 0x000fe40005800000 */
[-C--:B------:R-:W-:Y:S01]  /*13420*/  ISETP.GE.AND P3, PT, R193, R228.reuse, PT ;  /* 0x000000e4c100720c */ /* 0x080fe20003f66270 */
[----:B-1----:R-:W-:Y:S01]  /*13430*/  FFMA.FTZ R86, R203, -UR17, R86 ;  /* 0x80000011cb567c23 */ /* 0x002fe20008010056 */
[-C--:B------:R-:W-:Y:S01]  /*13440*/  ISETP.GE.OR P6, PT, R194, R227.reuse, !P6 ;  /* 0x000000e3c200720c */ /* 0x080fe200077c6670 */
[----:B------:R-:W-:Y:S01]  /*13450*/  IMAD.IADD R252, R229, 0x1, -R184 ;  /* 0x00000001e5fc7824 */ /* 0x000fe200078e0ab8 */
[-C--:B------:R-:W-:Y:S02]  /*13460*/  ISETP.GE.OR P3, PT, R193, R227.reuse, !P3 ;  /* 0x000000e3c100720c */ /* 0x080fe40005f66670 */
[----:B------:R-:W-:Y:S02]  /*13470*/  FSEL R35, R35, -INF , !P6 ;  /* 0xff80000023237808 */ /* 0x000fe40007000000 */
[C---:B------:R-:W-:Y:S02]  /*13480*/  ISETP.GE.AND P6, PT, R189.reuse, R228, PT ;  /* 0x000000e4bd00720c */ /* 0x040fe40003fc6270 */
[----:B------:R-:W-:Y:S02]  /*13490*/  IABS R252, R252 ;  /* 0x000000fc00fc7213 */ /* 0x000fe40000000000 */
[-C--:B------:R-:W-:Y:S01]  /*134a0*/  ISETP.GE.OR P6, PT, R189, R227.reuse, !P6 ;  /* 0x000000e3bd00720c */ /* 0x080fe200077c6670 */
[----:B--2---:R-:W-:Y:S01]  /*134b0*/  FFMA.FTZ R84, R202, -UR17, R84 ;  /* 0x80000011ca547c23 */ /* 0x004fe20008010054 */
[----:B------:R-:W1:Y:S01]  /*134c0*/  I2F R247, R252 ;  /* 0x000000fc00f77306 */ /* 0x000e620000201400 */
[----:B------:R-:W-:Y:S01]  /*134d0*/  FSEL R38, R38, -INF , !P3 ;  /* 0xff80000026267808 */ /* 0x000fe20005800000 */
[----:B------:R-:W-:Y:S01]  /*134e0*/  IMAD.IADD R251, R232, 0x1, -R184 ;  /* 0x00000001e8fb7824 */ /* 0x000fe200078e0ab8 */
[----:B------:R-:W-:Y:S02]  /*134f0*/  FSEL R50, R50, -INF , !P6 ;  /* 0xff80000032327808 */ /* 0x000fe40007000000 */
[-C--:B------:R-:W-:Y:S02]  /*13500*/  ISETP.GE.AND P3, PT, R188, R228.reuse, PT ;  /* 0x000000e4bc00720c */ /* 0x080fe40003f66270 */
[-C--:B------:R-:W-:Y:S02]  /*13510*/  ISETP.GE.AND P6, PT, R178, R228.reuse, PT ;  /* 0x000000e4b200720c */ /* 0x080fe40003fc6270 */
[-C--:B------:R-:W-:Y:S02]  /*13520*/  ISETP.GE.OR P3, PT, R188, R227.reuse, !P3 ;  /* 0x000000e3bc00720c */ /* 0x080fe40005f66670 */
[-C--:B------:R-:W-:Y:S02]  /*13530*/  ISETP.GE.OR P6, PT, R178, R227.reuse, !P6 ;  /* 0x000000e3b200720c */ /* 0x080fe400077c6670 */
[----:B------:R-:W-:Y:S02]  /*13540*/  FSEL R51, R51, -INF , !P3 ;  /* 0xff80000033337808 */ /* 0x000fe40005800000 */
[----:B------:R-:W-:Y:S02]  /*13550*/  FSEL R55, R55, -INF , !P6 ;  /* 0xff80000037377808 */ /* 0x000fe40007000000 */
[CC--:B------:R-:W-:Y:S02]  /*13560*/  ISETP.GE.AND P3, PT, R177.reuse, R228.reuse, PT ;  /* 0x000000e4b100720c */ /* 0x0c0fe40003f66270 */
[CC--:B------:R-:W-:Y:S02]  /*13570*/  ISETP.GE.AND P6, PT, R2.reuse, R228.reuse, PT ;  /* 0x000000e40200720c */ /* 0x0c0fe40003fc6270 */
[-C--:B------:R-:W-:Y:S02]  /*13580*/  ISETP.GE.OR P3, PT, R177, R227.reuse, !P3 ;  /* 0x000000e3b100720c */ /* 0x080fe40005f66670 */
[----:B------:R-:W-:Y:S01]  /*13590*/  ISETP.GE.OR P6, PT, R2, R227, !P6 ;  /* 0x000000e30200720c */ /* 0x000fe200077c6670 */
[----:B-1----:R-:W-:Y:S01]  /*135a0*/  FFMA.FTZ R87, R247, -UR17, R87 ;  /* 0x80000011f7577c23 */ /* 0x002fe20008010057 */
[----:B------:R-:W-:Y:S01]  /*135b0*/  IABS R251, R251 ;  /* 0x000000fb00fb7213 */ /* 0x000fe20000000000 */
[----:B------:R-:W-:Y:S01]  /*135c0*/  IMAD.IADD R252, R229, 0x1, -R186 ;  /* 0x00000001e5fc7824 */ /* 0x000fe200078e0aba */
[----:B------:R-:W-:Y:S02]  /*135d0*/  IADD3 R202, R244, 0x70, RZ ;  /* 0x00000070f4ca7810 */ /* 0x000fe40007ffe0ff */
[----:B------:R-:W1:Y:S01]  /*135e0*/  I2F R246, R251 ;  /* 0x000000fb00f67306 */ /* 0x000e620000201400 */
[----:B------:R-:W-:Y:S02]  /*135f0*/  FSEL R66, R66, -INF , !P3 ;  /* 0xff80000042427808 */ /* 0x000fe40005800000 */
[-C--:B------:R-:W-:Y:S01]  /*13600*/  ISETP.GE.AND P3, PT, R174, R228.reuse, PT ;  /* 0x000000e4ae00720c */ /* 0x080fe20003f66270 */
[----:B------:R-:W-:Y:S01]  /*13610*/  IMAD.IADD R5, R232, 0x1, -R202 ;  /* 0x00000001e8057824 */ /* 0x000fe200078e0aca */
[----:B------:R-:W-:Y:S02]  /*13620*/  FSEL R70, R70, -INF , !P6 ;  /* 0xff80000046467808 */ /* 0x000fe40007000000 */
[----:B------:R-:W-:Y:S02]  /*13630*/  ISETP.GE.OR P3, PT, R174, R227, !P3 ;  /* 0x000000e3ae00720c */ /* 0x000fe40005f66670 */
[----:B------:R-:W-:Y:S02]  /*13640*/  ISETP.GE.AND P6, PT, R169, R225, PT ;  /* 0x000000e1a900720c */ /* 0x000fe40003fc6270 */
[----:B------:R-:W-:Y:S02]  /*13650*/  FSEL R71, R71, -INF , !P3 ;  /* 0xff80000047477808 */ /* 0x000fe40005800000 */
[C---:B------:R-:W-:Y:S02]  /*13660*/  ISETP.GE.AND P3, PT, R176.reuse, R228, PT ;  /* 0x000000e4b000720c */ /* 0x040fe40003f66270 */
[----:B------:R-:W-:Y:S02]  /*13670*/  ISETP.GE.OR P6, PT, R169, R224, !P6 ;  /* 0x000000e0a900720c */ /* 0x000fe400077c6670 */
[----:B------:R-:W-:Y:S02]  /*13680*/  ISETP.GE.OR P3, PT, R176, R227, !P3 ;  /* 0x000000e3b000720c */ /* 0x000fe40005f66670 */
[----:B------:R-:W-:Y:S02]  /*13690*/  IABS R252, R252 ;  /* 0x000000fc00fc7213 */ /* 0x000fe40000000000 */
[----:B------:R-:W-:Y:S02]  /*136a0*/  IABS R6, R6 ;  /* 0x0000000600067213 */ /* 0x000fe40000000000 */
[----:B------:R2:W3:Y:S01]  /*136b0*/  I2F R249, R252 ;  /* 0x000000fc00f97306 */ /* 0x0004e20000201400 */
[----:B-1----:R-:W-:Y:S01]  /*136c0*/  FFMA.FTZ R85, R246, -UR17, R85 ;  /* 0x80000011f6557c23 */ /* 0x002fe20008010055 */
[----:B------:R-:W-:Y:S01]  /*136d0*/  IABS R5, R5 ;  /* 0x0000000500057213 */ /* 0x000fe20000000000 */
[----:B------:R-:W-:Y:S01]  /*136e0*/  IMAD.IADD R251, R232, 0x1, -R186 ;  /* 0x00000001e8fb7824 */ /* 0x000fe200078e0aba */
[C---:B------:R-:W-:Y:S04]  /*136f0*/  ISETP.GE.AND P0, PT, R168.reuse, R231, PT ;  /* 0x000000e7a800720c */ /* 0x040fe80003f06270 */
[----:B------:R-:W-:Y:S02]  /*13700*/  ISETP.GE.OR P0, PT, R168, R230, !P0 ;  /* 0x000000e6a800720c */ /* 0x000fe40004706670 */
[----:B------:R-:W1:Y:S01]  /*13710*/  I2F R246, R6 ;  /* 0x0000000600f67306 */ /* 0x000e620000201400 */
[----:B------:R-:W-:Y:S02]  /*13720*/  IABS R251, R251 ;  /* 0x000000fb00fb7213 */ /* 0x000fe40000000000 */
[----:B------:R-:W-:Y:S01]  /*13730*/  FSEL R196, R16, -INF , !P0 ;  /* 0xff80000010c47808 */ /* 0x000fe20004000000 */
[----:B------:R-:W-:Y:S01]  /*13740*/  IMAD.IADD R16, R226, 0x1, -R195 ;  /* 0x00000001e2107824 */ /* 0x000fe200078e0ac3 */
[C---:B------:R-:W-:Y:S04]  /*13750*/  ISETP.GE.AND P0, PT, R198.reuse, R231, PT ;  /* 0x000000e7c600720c */ /* 0x040fe80003f06270 */
[----:B------:R-:W-:Y:S01]  /*13760*/  IABS R16, R16 ;  /* 0x0000001000107213 */ /* 0x000fe20000000000 */
[----:B------:R-:W4:Y:S01]  /*13770*/  I2F R248, R251 ;  /* 0x000000fb00f87306 */ /* 0x000f220000201400 */
[----:B------:R-:W-:Y:S01]  /*13780*/  ISETP.GE.OR P0, PT, R198, R230, !P0 ;  /* 0x000000e6c600720c */ /* 0x000fe20004706670 */
[----:B--2---:R-:W-:Y:S02]  /*13790*/  IMAD.IADD R252, R229, 0x1, -R180 ;  /* 0x00000001e5fc7824 */ /* 0x004fe400078e0ab4 */
[----:B---3--:R-:W-:Y:S03]  /*137a0*/  FFMA.FTZ R98, R249, -UR17, R98 ;  /* 0x80000011f9627c23 */ /* 0x008fe60008010062 */
[----:B------:R-:W-:Y:S04]  /*137b0*/  IABS R252, R252 ;  /* 0x000000fc00fc7213 */ /* 0x000fe80000000000 */
[----:B------:R2:W3:Y:S01]  /*137c0*/  I2F R245, R252 ;  /* 0x000000fc00f57306 */ /* 0x0004e20000201400 */
[----:B-1----:R-:W-:Y:S02]  /*137d0*/  FFMA.FTZ R115, R246, -UR17, R115 ;  /* 0x80000011f6737c23 */ /* 0x002fe40008010073 */
[----:B------:R-:W-:Y:S05]  /*137e0*/  IMAD.IADD R6, R229, 0x1, -R202 ;  /* 0x00000001e5067824 */ /* 0x000fea00078e0aca */
[----:B------:R-:W-:Y:S01]  /*137f0*/  IABS R6, R6 ;  /* 0x0000000600067213 */ /* 0x000fe20000000000 */
[----:B----4-:R-:W-:Y:S03]  /*13800*/  FFMA.FTZ R96, R248, -UR17, R96 ;  /* 0x80000011f8607c23 */ /* 0x010fe60008010060 */
[----:B------:R-:W1:Y:S01]  /*13810*/  I2F R203, R6 ;  /* 0x0000000600cb7306 */ /* 0x000e620000201400 */
[C---:B------:R-:W-:Y:S05]  /*13820*/  IMAD.IADD R251, R232.reuse, 0x1, -R180 ;  /* 0x00000001e8fb7824 */ /* 0x040fea00078e0ab4 */
[----:B------:R-:W-:Y:S04]  /*13830*/  IABS R251, R251 ;  /* 0x000000fb00fb7213 */ /* 0x000fe80000000000 */
[----:B------:R-:W4:Y:S01]  /*13840*/  I2F R248, R5 ;  /* 0x0000000500f87306 */ /* 0x000f220000201400 */
[--C-:B--2---:R-:W-:Y:S02]  /*13850*/  IMAD.IADD R252, R232, 0x1, -R192.reuse ;  /* 0x00000001e8fc7824 */ /* 0x104fe400078e0ac0 */
[----:B---3--:R-:W-:Y:S01]  /*13860*/  FFMA.FTZ R99, R245, -UR17, R99 ;  /* 0x80000011f5637c23 */ /* 0x008fe20008010063 */
[----:B------:R-:W-:Y:S02]  /*13870*/  IADD3 R245, R244, 0x78, RZ ;  /* 0x00000078f4f57810 */ /* 0x000fe40007ffe0ff */
[----:B------:R-:W-:Y:S01]  /*13880*/  IABS R183, R252 ;  /* 0x000000fc00b77213 */ /* 0x000fe20000000000 */
[----:B------:R-:W-:Y:S03]  /*13890*/  IMAD.IADD R252, R229, 0x1, -R192 ;  /* 0x00000001e5fc7824 */ /* 0x000fe600078e0ac0 */
[----:B------:R2:W3:Y:S02]  /*138a0*/  I2F R250, R251 ;  /* 0x000000fb00fa7306 */ /* 0x0004e40000201400 */
[----:B------:R-:W-:Y:S01]  /*138b0*/  IABS R252, R252 ;  /* 0x000000fc00fc7213 */ /* 0x000fe20000000000 */
[----:B-1----:R-:W-:Y:S07]  /*138c0*/  FFMA.FTZ R118, R203, -UR17, R118 ;  /* 0x80000011cb767c23 */ /* 0x002fee0008010076 */
[----:B------:R1:W5:Y:S01]  /*138d0*/  I2F R171, R183 ;  /* 0x000000b700ab7306 */ /* 0x0003620000201400 */
[----:B----4-:R-:W-:Y:S09]  /*138e0*/  FFMA.FTZ R116, R248, -UR17, R116 ;  /* 0x80000011f8747c23 */ /* 0x010ff20008010074 */
[----:B------:R4:W4:Y:S01]  /*138f0*/  I2F R170, R252 ;  /* 0x000000fc00aa7306 */ /* 0x0009220000201400 */
[----:B--2---:R-:W-:Y:S02]  /*13900*/  IMAD.IADD R251, R232, 0x1, -R185 ;  /* 0x00000001e8fb7824 */ /* 0x004fe400078e0ab9 */
[----:B---3--:R-:W-:Y:S03]  /*13910*/  FFMA.FTZ R97, R250, -UR17, R97 ;  /* 0x80000011fa617c23 */ /* 0x008fe60008010061 */
[----:B------:R-:W-:Y:S02]  /*13920*/  IABS R251, R251 ;  /* 0x000000fb00fb7213 */ /* 0x000fe40000000000 */
[----:B-1----:R-:W-:Y:S04]  /*13930*/  IADD3 R183, R244, 0x68, RZ ;  /* 0x00000068f4b77810 */ /* 0x002fe80007ffe0ff */
[----:B------:R-:W1:Y:S01]  /*13940*/  I2F R251, R251 ;  /* 0x000000fb00fb7306 */ /* 0x000e620000201400 */
[----:B-----5:R-:W-:Y:S01]  /*13950*/  FFMA.FTZ R101, R171, -UR17, R101 ;  /* 0x80000011ab657c23 */ /* 0x020fe20008010065 */
[----:B------:R-:W-:Y:S01]  /*13960*/  FSEL R171, R20, -INF , !P1 ;  /* 0xff80000014ab7808 */ /* 0x000fe20004800000 */
[--C-:B------:R-:W-:Y:S01]  /*13970*/  IMAD.IADD R175, R232, 0x1, -R183.reuse ;  /* 0x00000001e8af7824 */ /* 0x100fe200078e0ab7 */
[C---:B------:R-:W-:Y:S04]  /*13980*/  ISETP.GE.AND P1, PT, R194.reuse, R231, PT ;  /* 0x000000e7c200720c */ /* 0x040fe80003f26270 */
[-C--:B------:R-:W-:Y:S01]  /*13990*/  ISETP.GE.OR P1, PT, R194, R230.reuse, !P1 ;  /* 0x000000e6c200720c */ /* 0x080fe20004f26670 */
[----:B----4-:R-:W-:Y:S01]  /*139a0*/  IMAD.IADD R252, R229, 0x1, -R183 ;  /* 0x00000001e5fc7824 */ /* 0x010fe200078e0ab7 */
[----:B------:R-:W-:Y:S01]  /*139b0*/  IABS R175, R175 ;  /* 0x000000af00af7213 */ /* 0x000fe20000000000 */
[----:B------:R-:W-:Y:S01]  /*139c0*/  FFMA.FTZ R103, R170, -UR17, R103 ;  /* 0x80000011aa677c23 */ /* 0x000fe20008010067 */
[----:B------:R-:W-:Y:S02]  /*139d0*/  FSEL R33, R33, -INF , !P1 ;  /* 0xff80000021217808 */ /* 0x000fe40004800000 */
[----:B------:R-:W2:Y:S01]  /*139e0*/  I2F R173, R175 ;  /* 0x000000af00ad7306 */ /* 0x000ea20000201400 */
[-C--:B------:R-:W-:Y:S02]  /*139f0*/  ISETP.GE.AND P1, PT, R189, R231.reuse, PT ;  /* 0x000000e7bd00720c */ /* 0x080fe40003f26270 */
[----:B------:R-:W-:Y:S02]  /*13a00*/  FSEL R170, R21, -INF , !P0 ;  /* 0xff80000015aa7808 */ /* 0x000fe40004000000 */
[-C--:B------:R-:W-:Y:S02]  /*13a10*/  ISETP.GE.OR P1, PT, R189, R230.reuse, !P1 ;  /* 0x000000e6bd00720c */ /* 0x080fe40004f26670 */
[-C--:B------:R-:W-:Y:S02]  /*13a20*/  ISETP.GE.AND P0, PT, R193, R231.reuse, PT ;  /* 0x000000e7c100720c */ /* 0x080fe40003f06270 */
[----:B------:R-:W-:Y:S01]  /*13a30*/  FSEL R48, R48, -INF , !P1 ;  /* 0xff80000030307808 */ /* 0x000fe20004800000 */
[----:B-1----:R-:W-:Y:S01]  /*13a40*/  FFMA.FTZ R100, R251, -UR17, R100 ;  /* 0x80000011fb647c23 */ /* 0x002fe20008010064 */
[----:B------:R-:W-:Y:S02]  /*13a50*/  ISETP.GE.OR P0, PT, R193, R230, !P0 ;  /* 0x000000e6c100720c */ /* 0x000fe40004706670 */
[CC--:B------:R-:W-:Y:S02]  /*13a60*/  ISETP.GE.AND P1, PT, R178.reuse, R231.reuse, PT ;  /* 0x000000e7b200720c */ /* 0x0c0fe40003f26270 */
[----:B------:R-:W-:Y:S02]  /*13a70*/  IABS R252, R252 ;  /* 0x000000fc00fc7213 */ /* 0x000fe40000000000 */
[-C--:B------:R-:W-:Y:S02]  /*13a80*/  ISETP.GE.OR P1, PT, R178, R230.reuse, !P1 ;  /* 0x000000e6b200720c */ /* 0x080fe40004f26670 */
[----:B------:R-:W1:Y:S02]  /*13a90*/  I2F R175, R252 ;  /* 0x000000fc00af7306 */ /* 0x000e640000201400 */
[----:B------:R-:W-:Y:S02]  /*13aa0*/  FSEL R10, R53, -INF , !P1 ;  /* 0xff800000350a7808 */ /* 0x000fe40004800000 */
[-C--:B------:R-:W-:Y:S01]  /*13ab0*/  ISETP.GE.AND P1, PT, R2, R231.reuse, PT ;  /* 0x000000e70200720c */ /* 0x080fe20003f26270 */
[----:B--2---:R-:W-:Y:S01]  /*13ac0*/  FFMA.FTZ R112, R173, -UR17, R112 ;  /* 0x80000011ad707c23 */ /* 0x004fe20008010070 */
[----:B------:R-:W-:Y:S02]  /*13ad0*/  FSEL R173, R8, -INF , !P2 ;  /* 0xff80000008ad7808 */ /* 0x000fe40005000000 */
[CC--:B------:R-:W-:Y:S02]  /*13ae0*/  ISETP.GE.AND P2, PT, R243.reuse, R231.reuse, PT ;  /* 0x000000e7f300720c */ /* 0x0c0fe40003f46270 */
[-C--:B------:R-:W-:Y:S02]  /*13af0*/  ISETP.GE.OR P1, PT, R2, R230.reuse, !P1 ;  /* 0x000000e60200720c */ /* 0x080fe40004f26670 */
[-C--:B------:R-:W-:Y:S02]  /*13b00*/  ISETP.GE.OR P2, PT, R243, R230.reuse, !P2 ;  /* 0x000000e6f300720c */ /* 0x080fe40005746670 */
[----:B------:R-:W-:Y:S02]  /*13b10*/  FSEL R68, R68, -INF , !P1 ;  /* 0xff80000044447808 */ /* 0x000fe40004800000 */
[----:B------:R-:W-:Y:S02]  /*13b20*/  FSEL R191, R17, -INF , !P2 ;  /* 0xff80000011bf7808 */ /* 0x000fe40005000000 */
[CC--:B------:R-:W-:Y:S02]  /*13b30*/  ISETP.GE.AND P1, PT, R176.reuse, R231.reuse, PT ;  /* 0x000000e7b000720c */ /* 0x0c0fe40003f26270 */
[-C--:B------:R-:W-:Y:S02]  /*13b40*/  ISETP.GE.AND P2, PT, R195, R231.reuse, PT ;  /* 0x000000e7c300720c */ /* 0x080fe40003f46270 */
[-C--:B------:R-:W-:Y:S01]  /*13b50*/  ISETP.GE.OR P1, PT, R176, R230.reuse, !P1 ;  /* 0x000000e6b000720c */ /* 0x080fe20004f26670 */
[----:B-1----:R-:W-:Y:S01]  /*13b60*/  FFMA.FTZ R114, R175, -UR17, R114 ;  /* 0x80000011af727c23 */ /* 0x002fe20008010072 */
[----:B------:R-:W-:Y:S02]  /*13b70*/  FSEL R175, R19, -INF , !P5 ;  /* 0xff80000013af7808 */ /* 0x000fe40006800000 */
[----:B------:R-:W-:Y:S02]  /*13b80*/  FSEL R19, R36, -INF , !P0 ;  /* 0xff80000024137808 */ /* 0x000fe40004000000 */
[CC--:B------:R-:W-:Y:S02]  /*13b90*/  ISETP.GE.AND P0, PT, R188.reuse, R231.reuse, PT ;  /* 0x000000e7bc00720c */ /* 0x0c0fe40003f06270 */
[-C--:B------:R-:W-:Y:S02]  /*13ba0*/  ISETP.GE.OR P2, PT, R195, R230.reuse, !P2 ;  /* 0x000000e6c300720c */ /* 0x080fe40005746670 */
[-C--:B------:R-:W-:Y:S02]  /*13bb0*/  ISETP.GE.OR P0, PT, R188, R230.reuse, !P0 ;  /* 0x000000e6bc00720c */ /* 0x080fe40004706670 */
[----:B------:R-:W-:Y:S02]  /*13bc0*/  FSEL R32, R32, -INF , !P2 ;  /* 0xff80000020207808 */ /* 0x000fe40005000000 */
[----:B------:R-:W-:Y:S02]  /*13bd0*/  FSEL R49, R49, -INF , !P0 ;  /* 0xff80000031317808 */ /* 0x000fe40004000000 */
[-C--:B------:R-:W-:Y:S02]  /*13be0*/  ISETP.GE.AND P0, PT, R177, R231.reuse, PT ;  /* 0x000000e7b100720c */ /* 0x080fe40003f06270 */
[----:B------:R-:W-:Y:S02]  /*13bf0*/  FSEL R7, R81, -INF , !P1 ;  /* 0xff80000051077808 */ /* 0x000fe40004800000 */
[-C--:B------:R-:W-:Y:S02]  /*13c00*/  ISETP.GE.OR P0, PT, R177, R230.reuse, !P0 ;  /* 0x000000e6b100720c */ /* 0x080fe40004706670 */
[-C--:B------:R-:W-:Y:S02]  /*13c10*/  ISETP.GE.AND P1, PT, R184, R231.reuse, PT ;  /* 0x000000e7b800720c */ /* 0x080fe40003f26270 */
[----:B------:R-:W-:Y:S02]  /*13c20*/  FSEL R64, R64, -INF , !P0 ;  /* 0xff80000040407808 */ /* 0x000fe40004000000 */
[----:B------:R-:W-:Y:S02]  /*13c30*/  ISETP.GE.OR P1, PT, R184, R230, !P1 ;  /* 0x000000e6b800720c */ /* 0x000fe40004f26670 */
[C---:B------:R-:W-:Y:S02]  /*13c40*/  IADD3 R252, R244.reuse, 0x71, RZ ;  /* 0x00000071f4fc7810 */ /* 0x040fe40007ffe0ff */
[----:B------:R-:W-:Y:S02]  /*13c50*/  IADD3 R244, R244, 0x79, RZ ;  /* 0x00000079f4f47810 */ /* 0x000fe40007ffe0ff */
[----:B------:R-:W-:Y:S01]  /*13c60*/  ISETP.GE.AND P5, PT, R195, R228, PT ;  /* 0x000000e4c300720c */ /* 0x000fe20003fa6270 */
[--C-:B------:R-:W-:Y:S01]  /*13c70*/  IMAD.IADD R5, R232, 0x1, -R252.reuse ;  /* 0x00000001e8057824 */ /* 0x100fe200078e0afc */
[C---:B------:R-:W-:Y:S01]  /*13c80*/  ISETP.GE.AND P2, PT, R190.reuse, R231, PT ;  /* 0x000000e7be00720c */ /* 0x040fe20003f46270 */
[----:B------:R-:W-:Y:S01]  /*13c90*/  IMAD.IADD R6, R229, 0x1, -R252 ;  /* 0x00000001e5067824 */ /* 0x000fe200078e0afc */
        /* <DEDUP_REMOVED lines=18> */
[-C--:B------:R-:W-:Y:S02]  /*13dc0*/  ISETP.GE.OR P5, PT, R0, R227.reuse, !P5 ;  /* 0x000000e30000720c */ /* 0x080fe40006fa6670 */
[----:B------:R-:W-:Y:S02]  /*13dd0*/  ISETP.GE.OR P2, PT, R3, R230, !P2 ;  /* 0x000000e60300720c */ /* 0x000fe40005746670 */
[----:B------:R-:W-:Y:S02]  /*13de0*/  FSEL R67, R67, -INF , !P5 ;  /* 0xff80000043437808 */ /* 0x000fe40006800000 */
[C---:B------:R-:W-:Y:S02]  /*13df0*/  ISETP.GE.AND P5, PT, R3.reuse, R228, PT ;  /* 0x000000e40300720c */ /* 0x040fe40003fa6270 */
[----:B------:R-:W-:Y:S02]  /*13e00*/  FSEL R8, R80, -INF , !P2 ;  /* 0xff80000050087808 */ /* 0x000fe40005000000 */
[----:B------:R-:W-:Y:S02]  /*13e10*/  ISETP.GE.OR P5, PT, R3, R227, !P5 ;  /* 0x000000e30300720c */ /* 0x000fe40006fa6670 */
[C---:B------:R-:W-:Y:S02]  /*13e20*/  ISETP.GE.AND P2, PT, R181.reuse, R231, PT ;  /* 0x000000e7b500720c */ /* 0x040fe40003f46270 */
[----:B------:R-:W-:Y:S02]  /*13e30*/  IABS R5, R5 ;  /* 0x0000000500057213 */ /* 0x000fe40000000000 */
[----:B------:R-:W-:Y:S02]  /*13e40*/  ISETP.GE.OR P2, PT, R181, R230, !P2 ;  /* 0x000000e6b500720c */ /* 0x000fe40005746670 */
[----:B------:R1:W2:Y:S01]  /*13e50*/  I2F R247, R5 ;  /* 0x0000000500f77306 */ /* 0x0002a20000201400 */
[----:B------:R-:W-:Y:S02]  /*13e60*/  IABS R6, R6 ;  /* 0x0000000600067213 */ /* 0x000fe40000000000 */
[----:B------:R-:W-:Y:S02]  /*13e70*/  FSEL R17, R84, -INF , !P2 ;  /* 0xff80000054117808 */ /* 0x000fe40005000000 */
[-C--:B------:R-:W-:Y:S02]  /*13e80*/  ISETP.GE.AND P0, PT, R174, R231.reuse, PT ;  /* 0x000000e7ae00720c */ /* 0x080fe40003f06270 */
[----:B------:R-:W-:Y:S02]  /*13e90*/  ISETP.GE.AND P2, PT, R186, R231, PT ;  /* 0x000000e7ba00720c */ /* 0x000fe40003f46270 */
[-C--:B------:R-:W-:Y:S01]  /*13ea0*/  ISETP.GE.OR P0, PT, R174, R230.reuse, !P0 ;  /* 0x000000e6ae00720c */ /* 0x080fe20004706670 */
[----:B------:R3:W4:Y:S01]  /*13eb0*/  I2F R202, R6 ;  /* 0x0000000600ca7306 */ /* 0x0007220000201400 */
[----:B------:R-:W-:Y:S02]  /*13ec0*/  ISETP.GE.OR P2, PT, R186, R230, !P2 ;  /* 0x000000e6ba00720c */ /* 0x000fe40005746670 */
[----:B------:R-:W-:Y:S02]  /*13ed0*/  FSEL R69, R69, -INF , !P0 ;  /* 0xff80000045457808 */ /* 0x000fe40004000000 */
[C---:B------:R-:W-:Y:S02]  /*13ee0*/  ISETP.GE.AND P0, PT, R169.reuse, R222, PT ;  /* 0x000000dea900720c */ /* 0x040fe40003f06270 */
[----:B------:R-:W-:Y:S02]  /*13ef0*/  FSEL R84, R96, -INF , !P2 ;  /* 0xff80000060547808 */ /* 0x000fe40005000000 */
[----:B------:R-:W-:Y:S02]  /*13f00*/  ISETP.GE.OR P0, PT, R169, R219, !P0 ;  /* 0x000000dba900720c */ /* 0x000fe40004706670 */
[----:B------:R-:W-:Y:S01]  /*13f10*/  ISETP.GE.AND P2, PT, R180, R231, PT ;  /* 0x000000e7b400720c */ /* 0x000fe20003f46270 */
[----:B-1----:R-:W-:Y:S03]  /*13f20*/  IMAD.IADD R5, R232, 0x1, -R245 ;  /* 0x00000001e8057824 */ /* 0x002fe600078e0af5 */
[-C--:B------:R-:W-:Y:S01]  /*13f30*/  ISETP.GE.OR P2, PT, R180, R230.reuse, !P2 ;  /* 0x000000e6b400720c */ /* 0x080fe20005746670 */
[----:B--2---:R-:W-:Y:S01]  /*13f40*/  FFMA.FTZ R117, R247, -UR17, R117 ;  /* 0x80000011f7757c23 */ /* 0x004fe20008010075 */
[----:B------:R-:W-:Y:S02]  /*13f50*/  IABS R5, R5 ;  /* 0x0000000500057213 */ /* 0x000fe40000000000 */
[----:B------:R-:W-:Y:S02]  /*13f60*/  FSEL R246, R97, -INF , !P2 ;  /* 0xff80000061f67808 */ /* 0x000fe40005000000 */
[----:B------:R1:W2:Y:S01]  /*13f70*/  I2F R252, R5 ;  /* 0x0000000500fc7306 */ /* 0x0002a20000201400 */
[-C--:B------:R-:W-:Y:S01]  /*13f80*/  ISETP.GE.AND P2, PT, R185, R231.reuse, PT ;  /* 0x000000e7b900720c */ /* 0x080fe20003f46270 */
[----:B---3--:R-:W-:Y:S02]  /*13f90*/  IMAD.IADD R6, R229, 0x1, -R245 ;  /* 0x00000001e5067824 */ /* 0x008fe400078e0af5 */
[----:B----4-:R-:W-:Y:S01]  /*13fa0*/  FFMA.FTZ R119, R202, -UR17, R119 ;  /* 0x80000011ca777c23 */ /* 0x010fe20008010077 */
[----:B------:R-:W-:Y:S02]  /*13fb0*/  ISETP.GE.OR P2, PT, R185, R230, !P2 ;  /* 0x000000e6b900720c */ /* 0x000fe40005746670 */
[----:B------:R-:W-:Y:S02]  /*13fc0*/  IABS R6, R6 ;  /* 0x0000000600067213 */ /* 0x000fe40000000000 */
[----:B------:R-:W-:Y:S02]  /*13fd0*/  FSEL R97, R100, -INF , !P2 ;  /* 0xff80000064617808 */ /* 0x000fe40005000000 */
[----:B------:R3:W4:Y:S01]  /*13fe0*/  I2F R36, R6 ;  /* 0x0000000600247306 */ /* 0x0007220000201400 */
[CC--:B------:R-:W-:Y:S04]  /*13ff0*/  ISETP.GE.AND P2, PT, R192.reuse, R231.reuse, PT ;  /* 0x000000e7c000720c */ /* 0x0c0fe80003f46270 */
[-C--:B------:R-:W-:Y:S04]  /*14000*/  ISETP.GE.OR P2, PT, R192, R230.reuse, !P2 ;  /* 0x000000e6c000720c */ /* 0x080fe80005746670 */
[----:B------:R-:W-:Y:S02]  /*14010*/  FSEL R251, R101, -INF , !P2 ;  /* 0xff80000065fb7808 */ /* 0x000fe40005000000 */
[C---:B------:R-:W-:Y:S01]  /*14020*/  ISETP.GE.AND P2, PT, R183.reuse, R231, PT ;  /* 0x000000e7b700720c */ /* 0x040fe20003f46270 */
[----:B-1----:R-:W-:Y:S02]  /*14030*/  IMAD.IADD R5, R232, 0x1, -R244 ;  /* 0x00000001e8057824 */ /* 0x002fe400078e0af4 */
[----:B--2---:R-:W-:Y:S01]  /*14040*/  FFMA.FTZ R128, R252, -UR17, R128 ;  /* 0x80000011fc807c23 */ /* 0x004fe20008010080 */
[-C--:B------:R-:W-:Y:S02]  /*14050*/  ISETP.GE.OR P2, PT, R183, R230.reuse, !P2 ;  /* 0x000000e6b700720c */ /* 0x080fe40005746670 */
[----:B------:R-:W-:Y:S02]  /*14060*/  IABS R5, R5 ;  /* 0x0000000500057213 */ /* 0x000fe40000000000 */
[----:B------:R-:W-:Y:S01]  /*14070*/  FSEL R247, R112, -INF , !P2 ;  /* 0xff80000070f77808 */ /* 0x000fe20005000000 */
[----:B------:R-:W-:Y:S01]  /*14080*/  IMAD.MOV.U32 R112, RZ, RZ, R246 ;  /* 0x000000ffff707224 */ /* 0x000fe200078e00f6 */
[----:B------:R-:W1:Y:S01]  /*14090*/  I2F R249, R5 ;  /* 0x0000000500f97306 */ /* 0x000e620000201400 */
[----:B------:R-:W-:Y:S01]  /*140a0*/  ISETP.GE.AND P2, PT, R187, R231, PT ;  /* 0x000000e7bb00720c */ /* 0x000fe20003f46270 */
[----:B---3--:R-:W-:Y:S02]  /*140b0*/  IMAD.IADD R6, R229, 0x1, -R244 ;  /* 0x00000001e5067824 */ /* 0x008fe400078e0af4 */
[----:B----4-:R-:W-:Y:S01]  /*140c0*/  FFMA.FTZ R130, R36, -UR17, R130 ;  /* 0x8000001124827c23 */ /* 0x010fe20008010082 */
[----:B------:R-:W-:Y:S02]  /*140d0*/  ISETP.GE.OR P2, PT, R187, R230, !P2 ;  /* 0x000000e6bb00720c */ /* 0x000fe40005746670 */
[----:B------:R-:W-:Y:S02]  /*140e0*/  IABS R6, R6 ;  /* 0x0000000600067213 */ /* 0x000fe40000000000 */
[----:B------:R-:W-:Y:S01]  /*140f0*/  FSEL R246, R113, -INF , !P2 ;  /* 0xff80000071f67808 */ /* 0x000fe20005000000 */
[----:B------:R-:W-:Y:S01]  /*14100*/  IMAD.U32 R113, RZ, RZ, UR15 ;  /* 0x0000000fff717e24 */ /* 0x000fe2000f8e00ff */
[----:B------:R2:W3:Y:S03]  /*14110*/  I2F R21, R6 ;  /* 0x0000000600157306 */ /* 0x0004e60000201400 */
[----:B------:R-:W-:Y:S05]  /*14120*/  IMAD R113, R113, 0x80, R217 ;  /* 0x0000008071717824 */ /* 0x000fea00078e02d9 */
[----:B------:R-:W-:Y:S01]  /*14130*/  IADD3 R113, R113, 0x71, RZ ;  /* 0x0000007171717810 */ /* 0x000fe20007ffe0ff */
[----:B-1----:R-:W-:Y:S02]  /*14140*/  FFMA.FTZ R129, R249, -UR17, R129 ;  /* 0x80000011f9817c23 */ /* 0x002fe40008010081 */
[C-C-:B------:R-:W-:Y:S02]  /*14150*/  IMAD.IADD R5, R226.reuse, 0x1, -R169.reuse ;  /* 0x00000001e2057824 */ /* 0x140fe400078e0aa9 */
[----:B------:R-:W-:Y:S03]  /*14160*/  IMAD.IADD R169, R223, 0x1, -R169 ;  /* 0x00000001dfa97824 */ /* 0x000fe600078e0aa9 */
[----:B------:R-:W-:Y:S04]  /*14170*/  IABS R5, R5 ;  /* 0x0000000500057213 */ /* 0x000fe80000000000 */
[----:B------:R-:W1:Y:S01]  /*14180*/  I2F R20, R5 ;  /* 0x0000000500147306 */ /* 0x000e620000201400 */
[----:B--2---:R-:W-:Y:S02]  /*14190*/  IMAD.IADD R6, R226, 0x1, -R168 ;  /* 0x00000001e2067824 */ /* 0x004fe400078e0aa8 */
[----:B---3--:R-:W-:Y:S03]  /*141a0*/  FFMA.FTZ R131, R21, -UR17, R131 ;  /* 0x8000001115837c23 */ /* 0x008fe60008010083 */
[----:B------:R-:W-:Y:S04]  /*141b0*/  IABS R6, R6 ;  /* 0x0000000600067213 */ /* 0x000fe80000000000 */
[----:B------:R2:W-:Y:S01]  /*141c0*/  I2F R250, R6 ;  /* 0x0000000600fa7306 */ /* 0x0005e20000201400 */
[----:B-1----:R-:W-:Y:S02]  /*141d0*/  FFMA.FTZ R9, R20, -UR17, R9 ;  /* 0x8000001114097c23 */ /* 0x002fe40008010009 */
[C---:B------:R-:W-:Y:S05]  /*141e0*/  IMAD.IADD R5, R226.reuse, 0x1, -R198 ;  /* 0x00000001e2057824 */ /* 0x040fea00078e0ac6 */
[----:B------:R-:W-:Y:S01]  /*141f0*/  IABS R5, R5 ;  /* 0x0000000500057213 */ /* 0x000fe20000000000 */
[----:B--2---:R-:W-:Y:S03]  /*14200*/  IMAD.IADD R6, R226, 0x1, -R200 ;  /* 0x00000001e2067824 */ /* 0x004fe600078e0ac8 */
[----:B------:R-:W1:Y:S02]  /*14210*/  I2F R81, R5 ;  /* 0x0000000500517306 */ /* 0x000e640000201400 */
[----:B------:R-:W-:Y:S05]  /*14220*/  IABS R6, R6 ;  /* 0x0000000600067213 */ /* 0x000fea0000000000 */
[----:B------:R-:W-:Y:S01]  /*14230*/  IMAD.MOV.U32 R80, RZ, RZ, R6 ;  /* 0x000000ffff507224 */ /* 0x000fe200078e0006 */
[----:B------:R-:W-:Y:S02]  /*14240*/  FSEL R6, R82, -INF , !P5 ;  /* 0xff80000052067808 */ /* 0x000fe40006800000 */
[----:B------:R-:W2:Y:S01]  /*14250*/  I2F R82, R16 ;  /* 0x0000001000527306 */ /* 0x000ea20000201400 */
[CC--:B------:R-:W-:Y:S04]  /*14260*/  ISETP.GE.AND P5, PT, R181.reuse, R228.reuse, PT ;  /* 0x000000e4b500720c */ /* 0x0c0fe80003fa6270 */
[----:B------:R-:W-:Y:S04]  /*14270*/  ISETP.GE.OR P5, PT, R181, R227, !P5 ;  /* 0x000000e3b500720c */ /* 0x000fe80006fa6670 */
[----:B------:R-:W-:Y:S01]  /*14280*/  FSEL R53, R86, -INF , !P5 ;  /* 0xff80000056357808 */ /* 0x000fe20006800000 */
[----:B------:R-:W3:Y:S01]  /*14290*/  I2F R80, R80 ;  /* 0x0000005000507306 */ /* 0x000ee20000201400 */
[----:B------:R-:W-:Y:S01]  /*142a0*/  ISETP.GE.AND P5, PT, R168, R225, PT ;  /* 0x000000e1a800720c */ /* 0x000fe20003fa6270 */
[----:B-1----:R-:W-:Y:S01]  /*142b0*/  FFMA.FTZ R25, R81, -UR17, R25 ;  /* 0x8000001151197c23 */ /* 0x002fe20008010019 */
[----:B------:R-:W-:Y:S01]  /*142c0*/  FSEL R5, R83, -INF , !P3 ;  /* 0xff80000053057808 */ /* 0x000fe20005800000 */
[----:B------:R-:W-:Y:S01]  /*142d0*/  IMAD.IADD R83, R226, 0x1, -R194 ;  /* 0x00000001e2537824 */ /* 0x000fe200078e0ac2 */
[----:B------:R-:W-:Y:S02]  /*142e0*/  ISETP.GE.AND P3, PT, R184, R228, PT ;  /* 0x000000e4b800720c */ /* 0x000fe40003f66270 */
[----:B------:R-:W-:Y:S02]  /*142f0*/  ISETP.GE.OR P5, PT, R168, R224, !P5 ;  /* 0x000000e0a800720c */ /* 0x000fe40006fa6670 */
[----:B------:R-:W-:Y:S02]  /*14300*/  ISETP.GE.OR P3, PT, R184, R227, !P3 ;  /* 0x000000e3b800720c */ /* 0x000fe40005f66670 */
[----:B------:R-:W-:Y:S02]  /*14310*/  IABS R83, R83 ;  /* 0x0000005300537213 */ /* 0x000fe40000000000 */
[----:B------:R-:W-:Y:S01]  /*14320*/  FSEL R52, R87, -INF , !P3 ;  /* 0xff80000057347808 */ /* 0x000fe20005800000 */
[----:B--2---:R-:W-:Y:S01]  /*14330*/  FFMA.FTZ R28, R82, -UR17, R28 ;  /* 0x80000011521c7c23 */ /* 0x004fe2000801001c */
[----:B------:R1:W2:Y:S01]  /*14340*/  I2F R87, R83 ;  /* 0x0000005300577306 */ /* 0x0002a20000201400 */
[----:B------:R-:W-:Y:S01]  /*14350*/  FSEL R16, R85, -INF , !P1 ;  /* 0xff80000055107808 */ /* 0x000fe20004800000 */
[----:B------:R-:W-:Y:S01]  /*14360*/  IMAD.MOV.U32 R85, RZ, RZ, R250 ;  /* 0x000000ffff557224 */ /* 0x000fe200078e00fa */
[----:B------:R-:W-:Y:S02]  /*14370*/  ISETP.GE.AND P1, PT, R168, R222, PT ;  /* 0x000000dea800720c */ /* 0x000fe40003f26270 */
[----:B------:R-:W-:Y:S01]  /*14380*/  ISETP.GE.AND P3, PT, R186, R228, PT ;  /* 0x000000e4ba00720c */ /* 0x000fe20003f66270 */
[----:B------:R-:W-:Y:S01]  /*14390*/  FFMA.FTZ R12, R85, -UR17, R12 ;  /* 0x80000011550c7c23 */ /* 0x000fe2000801000c */
[----:B------:R-:W-:Y:S01]  /*143a0*/  FSEL R85, R9, -INF , !P6 ;  /* 0xff80000009557808 */ /* 0x000fe20007000000 */
[C-C-:B------:R-:W-:Y:S01]  /*143b0*/  IMAD.IADD R9, R223.reuse, 0x1, -R193.reuse ;  /* 0x00000001df097824 */ /* 0x140fe200078e0ac1 */
[----:B------:R-:W-:Y:S01]  /*143c0*/  ISETP.GE.OR P1, PT, R168, R219, !P1 ;  /* 0x000000dba800720c */ /* 0x000fe20004f26670 */
[----:B---3--:R-:W-:Y:S01]  /*143d0*/  FFMA.FTZ R24, R80, -UR17, R24 ;  /* 0x8000001150187c23 */ /* 0x008fe20008010018 */
[----:B------:R-:W-:Y:S01]  /*143e0*/  ISETP.GE.OR P3, PT, R186, R227, !P3 ;  /* 0x000000e3ba00720c */ /* 0x000fe20005f66670 */
[----:B------:R-:W-:Y:S01]  /*143f0*/  IMAD.IADD R80, R226, 0x1, -R0 ;  /* 0x00000001e2507824 */ /* 0x000fe200078e0a00 */
[----:B------:R-:W-:Y:S01]  /*14400*/  IABS R9, R9 ;  /* 0x0000000900097213 */ /* 0x000fe20000000000 */
[----:B------:R-:W-:Y:S01]  /*14410*/  IMAD.IADD R168, R223, 0x1, -R168 ;  /* 0x00000001dfa87824 */ /* 0x000fe200078e0aa8 */
[----:B------:R-:W-:Y:S02]  /*14420*/  IABS R86, R169 ;  /* 0x000000a900567213 */ /* 0x000fe40000000000 */
[----:B------:R-:W-:Y:S02]  /*14430*/  IABS R80, R80 ;  /* 0x0000005000507213 */ /* 0x000fe40000000000 */
[----:B------:R-:W-:Y:S02]  /*14440*/  IABS R168, R168 ;  /* 0x000000a800a87213 */ /* 0x000fe40000000000 */
[----:B------:R-:W3:Y:S01]  /*14450*/  I2F R86, R86 ;  /* 0x0000005600567306 */ /* 0x000ee20000201400 */
[----:B------:R-:W-:Y:S01]  /*14460*/  FSEL R169, R98, -INF , !P3 ;  /* 0xff80000062a97808 */ /* 0x000fe20005800000 */
[----:B-1----:R-:W-:Y:S01]  /*14470*/  IMAD.IADD R83, R226, 0x1, -R193 ;  /* 0x00000001e2537824 */ /* 0x002fe200078e0ac1 */
[-C--:B------:R-:W-:Y:S01]  /*14480*/  ISETP.GE.AND P3, PT, R180, R228.reuse, PT ;  /* 0x000000e4b400720c */ /* 0x080fe20003f66270 */
[----:B--2---:R-:W-:Y:S01]  /*14490*/  FFMA.FTZ R29, R87, -UR17, R29 ;  /* 0x80000011571d7c23 */ /* 0x004fe2000801001d */
[----:B------:R-:W-:Y:S02]  /*144a0*/  ISETP.GE.AND P6, PT, R200, R225, PT ;  /* 0x000000e1c800720c */ /* 0x000fe40003fc6270 */
[----:B------:R-:W-:Y:S03]  /*144b0*/  ISETP.GE.OR P3, PT, R180, R227, !P3 ;  /* 0x000000e3b400720c */ /* 0x000fe60005f66670 */
[----:B------:R-:W1:Y:S01]  /*144c0*/  I2F R96, R168 ;  /* 0x000000a800607306 */ /* 0x000e620000201400 */
[----:B------:R-:W-:Y:S02]  /*144d0*/  IABS R83, R83 ;  /* 0x0000005300537213 */ /* 0x000fe40000000000 */
[----:B------:R-:W-:Y:S02]  /*144e0*/  FSEL R99, R99, -INF , !P3 ;  /* 0xff80000063637808 */ /* 0x000fe40005800000 */
[C---:B------:R-:W-:Y:S02]  /*144f0*/  ISETP.GE.AND P3, PT, R185.reuse, R228, PT ;  /* 0x000000e4b900720c */ /* 0x040fe40003f66270 */
[----:B------:R-:W-:Y:S02]  /*14500*/  ISETP.GE.OR P6, PT, R200, R224, !P6 ;  /* 0x000000e0c800720c */ /* 0x000fe400077c6670 */
[-C--:B------:R-:W-:Y:S01]  /*14510*/  ISETP.GE.OR P3, PT, R185, R227.reuse, !P3 ;  /* 0x000000e3b900720c */ /* 0x080fe20005f66670 */
[----:B------:R-:W2:Y:S01]  /*14520*/  I2F R98, R83 ;  /* 0x0000005300627306 */ /* 0x000ea20000201400 */
[----:B------:R-:W-:Y:S01]  /*14530*/  FSEL R81, R24, -INF , !P6 ;  /* 0xff80000018517808 */ /* 0x000fe20007000000 */
[----:B------:R-:W-:Y:S01]  /*14540*/  IMAD.IADD R24, R223, 0x1, -R189 ;  /* 0x00000001df187824 */ /* 0x000fe200078e0abd */
[----:B------:R-:W-:Y:S01]  /*14550*/  FSEL R250, R102, -INF , !P3 ;  /* 0xff80000066fa7808 */ /* 0x000fe20005800000 */
[----:B------:R-:W-:Y:S01]  /*14560*/  IMAD.MOV.U32 R102, RZ, RZ, R97 ;  /* 0x000000ffff667224 */ /* 0x000fe200078e0061 */
[----:B------:R-:W-:Y:S01]  /*14570*/  ISETP.GE.AND P3, PT, R192, R228, PT ;  /* 0x000000e4c000720c */ /* 0x000fe20003f66270 */
[----:B---3--:R-:W-:Y:S01]  /*14580*/  FFMA.FTZ R11, R86, -UR17, R11 ;  /* 0x80000011560b7c23 */ /* 0x008fe2000801000b */
[----:B------:R-:W-:Y:S02]  /*14590*/  IABS R24, R24 ;  /* 0x0000001800187213 */ /* 0x000fe40000000000 */
[----:B------:R-:W-:Y:S02]  /*145a0*/  ISETP.GE.OR P3, PT, R192, R227, !P3 ;  /* 0x000000e3c000720c */ /* 0x000fe40005f66670 */
[C---:B------:R-:W-:Y:S02]  /*145b0*/  ISETP.GE.AND P6, PT, R198.reuse, R222, PT ;  /* 0x000000dec600720c */ /* 0x040fe40003fc6270 */
[----:B------:R-:W-:Y:S01]  /*145c0*/  FSEL R248, R103, -INF , !P3 ;  /* 0xff80000067f87808 */ /* 0x000fe20005800000 */
[----:B------:R-:W-:Y:S01]  /*145d0*/  IMAD.MOV.U32 R103, RZ, RZ, R99 ;  /* 0x000000ffff677224 */ /* 0x000fe200078e0063 */
[----:B------:R-:W-:Y:S01]  /*145e0*/  ISETP.GE.OR P6, PT, R198, R219, !P6 ;  /* 0x000000dbc600720c */ /* 0x000fe200077c6670 */
[----:B-1----:R-:W-:Y:S01]  /*145f0*/  FFMA.FTZ R14, R96, -UR17, R14 ;  /* 0x80000011600e7c23 */ /* 0x002fe2000801000e */
[----:B------:R-:W-:Y:S01]  /*14600*/  FSEL R96, R11, -INF , !P0 ;  /* 0xff8000000b607808 */ /* 0x000fe20004000000 */
[----:B------:R-:W-:Y:S01]  /*14610*/  IMAD.MOV.U32 R252, RZ, RZ, R103 ;  /* 0x000000fffffc7224 */ /* 0x000fe200078e0067 */
[----:B------:R-:W-:Y:S01]  /*14620*/  ISETP.GE.AND P0, PT, R193, R225, PT ;  /* 0x000000e1c100720c */ /* 0x000fe20003f06270 */
[----:B------:R-:W-:Y:S01]  /*14630*/  IMAD.MOV.U32 R168, RZ, RZ, R84 ;  /* 0x000000ffffa87224 */ /* 0x000fe200078e0054 */
[----:B------:R-:W-:Y:S01]  /*14640*/  FSEL R86, R14, -INF , !P1 ;  /* 0xff8000000e567808 */ /* 0x000fe20004800000 */
[----:B------:R-:W-:Y:S01]  /*14650*/  IMAD.IADD R84, R223, 0x1, -R243 ;  /* 0x00000001df547824 */ /* 0x000fe200078e0af3 */
[----:B------:R-:W-:Y:S01]  /*14660*/  ISETP.GE.OR P0, PT, R193, R224, !P0 ;  /* 0x000000e0c100720c */ /* 0x000fe20004706670 */
[----:B--2---:R-:W-:Y:S01]  /*14670*/  FFMA.FTZ R40, R98, -UR17, R40 ;  /* 0x8000001162287c23 */ /* 0x004fe20008010028 */
[----:B------:R-:W-:Y:S01]  /*14680*/  ISETP.GE.AND P3, PT, R183, R228, PT ;  /* 0x000000e4b700720c */ /* 0x000fe20003f66270 */
[----:B------:R-:W-:Y:S01]  /*14690*/  IMAD.IADD R14, R223, 0x1, -R179 ;  /* 0x00000001df0e7824 */ /* 0x000fe200078e0ab3 */
[----:B------:R-:W-:Y:S01]  /*146a0*/  IABS R83, R84 ;  /* 0x0000005400537213 */ /* 0x000fe20000000000 */
[----:B------:R-:W-:Y:S01]  /*146b0*/  IMAD.IADD R84, R226, 0x1, -R190 ;  /* 0x00000001e2547824 */ /* 0x000fe200078e0abe */
[----:B------:R-:W-:Y:S02]  /*146c0*/  FSEL R40, R40, -INF , !P0 ;  /* 0xff80000028287808 */ /* 0x000fe40004000000 */
[----:B------:R1:W2:Y:S01]  /*146d0*/  I2F R97, R83 ;  /* 0x0000005300617306 */ /* 0x0002a20000201400 */
[C---:B------:R-:W-:Y:S02]  /*146e0*/  ISETP.GE.AND P0, PT, R193.reuse, R222, PT ;  /* 0x000000dec100720c */ /* 0x040fe40003f06270 */
[----:B------:R-:W-:Y:S02]  /*146f0*/  IABS R14, R14 ;  /* 0x0000000e000e7213 */ /* 0x000fe40000000000 */
[----:B------:R-:W-:Y:S02]  /*14700*/  ISETP.GE.OR P0, PT, R193, R219, !P0 ;  /* 0x000000dbc100720c */ /* 0x000fe40004706670 */
[----:B------:R-:W-:Y:S02]  /*14710*/  ISETP.GE.OR P3, PT, R183, R227, !P3 ;  /* 0x000000e3b700720c */ /* 0x000fe40005f66670 */
[----:B------:R-:W-:Y:S02]  /*14720*/  ISETP.GE.AND P1, PT, R194, R222, PT ;  /* 0x000000dec200720c */ /* 0x000fe40003f26270 */
[----:B------:R-:W-:Y:S01]  /*14730*/  FSEL R203, R114, -INF , !P3 ;  /* 0xff80000072cb7808 */ /* 0x000fe20005800000 */
[----:B------:R-:W-:Y:S01]  /*14740*/  IMAD.MOV.U32 R114, RZ, RZ, R169 ;  /* 0x000000ffff727224 */ /* 0x000fe200078e00a9 */
[----:B------:R-:W-:Y:S01]  /*14750*/  ISETP.GE.OR P1, PT, R194, R219, !P1 ;  /* 0x000000dbc200720c */ /* 0x000fe20004f26670 */
[----:B------:R-:W-:Y:S01]  /*14760*/  IMAD.U32 R169, RZ, RZ, UR15 ;  /* 0x0000000fffa97e24 */ /* 0x000fe2000f8e00ff */
[C---:B------:R-:W-:Y:S01]  /*14770*/  ISETP.GE.AND P3, PT, R187.reuse, R228, PT ;  /* 0x000000e4bb00720c */ /* 0x040fe20003f66270 */
[----:B------:R-:W-:Y:S02]  /*14780*/  IMAD.MOV.U32 R249, RZ, RZ, R114 ;  /* 0x000000fffff97224 */ /* 0x000fe400078e0072 */
[----:B------:R-:W3:Y:S01]  /*14790*/  I2F R114, R24 ;  /* 0x0000001800727306 */ /* 0x000ee20000201400 */
[----:B------:R-:W-:Y:S01]  /*147a0*/  ISETP.GE.OR P3, PT, R187, R227, !P3 ;  /* 0x000000e3bb00720c */ /* 0x000fe20005f66670 */
[----:B------:R-:W-:Y:S03]  /*147b0*/  IMAD R169, R169, 0x80, R217 ;  /* 0x00000080a9a97824 */ /* 0x000fe600078e02d9 */
[----:B------:R-:W-:Y:S01]  /*147c0*/  FSEL R202, R115, -INF , !P3 ;  /* 0xff80000073ca7808 */ /* 0x000fe20005800000 */
[----:B------:R-:W-:Y:S01]  /*147d0*/  IMAD.MOV.U32 R115, RZ, RZ, R102 ;  /* 0x000000ffff737224 */ /* 0x000fe200078e0066 */
[----:B-1----:R-:W-:Y:S01]  /*147e0*/  IABS R83, R84 ;  /* 0x0000005400537213 */ /* 0x002fe20000000000 */
[----:B--2---:R-:W-:Y:S01]  /*147f0*/  FFMA.FTZ R15, R97, -UR17, R15 ;  /* 0x80000011610f7c23 */ /* 0x004fe2000801000f */
[----:B------:R-:W-:Y:S01]  /*14800*/  IADD3 R169, R169, 0x70, RZ ;  /* 0x00000070a9a97810 */ /* 0x000fe20007ffe0ff */
[----:B------:R-:W-:Y:S01]  /*14810*/  IMAD.IADD R102, R226, 0x1, -R243 ;  /* 0x00000001e2667824 */ /* 0x000fe200078e0af3 */
[----:B------:R1:W2:Y:S01]  /*14820*/  I2F R99, R83 ;  /* 0x0000005300637306 */ /* 0x0002a20000201400 */
[----:B------:R-:W-:Y:S01]  /*14830*/  IMAD.IADD R84, R223, 0x1, -R200 ;  /* 0x00000001df547824 */ /* 0x000fe200078e0ac8 */
[C---:B------:R-:W-:Y:S02]  /*14840*/  ISETP.GE.AND P2, PT, R169.reuse, R231, PT ;  /* 0x000000e7a900720c */ /* 0x040fe40003f46270 */
[----:B------:R-:W-:Y:S02]  /*14850*/  IABS R102, R102 ;  /* 0x0000006600667213 */ /* 0x000fe40000000000 */
[C---:B------:R-:W-:Y:S02]  /*14860*/  ISETP.GE.AND P3, PT, R169.reuse, R228, PT ;  /* 0x000000e4a900720c */ /* 0x040fe40003f66270 */
[CC--:B------:R-:W-:Y:S02]  /*14870*/  ISETP.GE.OR P2, PT, R169.reuse, R230.reuse, !P2 ;  /* 0x000000e6a900720c */ /* 0x0c0fe40005746670 */
[----:B------:R-:W4:Y:S01]  /*14880*/  I2F R102, R102 ;  /* 0x0000006600667306 */ /* 0x000f220000201400 */
[----:B------:R-:W-:Y:S01]  /*14890*/  ISETP.GE.OR P3, PT, R169, R227, !P3 ;  /* 0x000000e3a900720c */ /* 0x000fe20005f66670 */
[----:B---3--:R-:W-:Y:S01]  /*148a0*/  FFMA.FTZ R46, R114, -UR17, R46 ;  /* 0x80000011722e7c23 */ /* 0x008fe2000801002e */
[----:B------:R-:W-:Y:S01]  /*148b0*/  FSEL R169, R116, -INF , !P2 ;  /* 0xff80000074a97808 */ /* 0x000fe20005000000 */
[----:B------:R-:W-:Y:S01]  /*148c0*/  IMAD.MOV.U32 R114, RZ, RZ, R252 ;  /* 0x000000ffff727224 */ /* 0x000fe200078e00fc */
[----:B------:R-:W-:Y:S01]  /*148d0*/  ISETP.GE.AND P2, PT, R113, R231, PT ;  /* 0x000000e77100720c */ /* 0x000fe20003f46270 */
[----:B------:R-:W-:Y:S01]  /*148e0*/  IMAD.MOV.U32 R116, RZ, RZ, R168 ;  /* 0x000000ffff747224 */ /* 0x000fe200078e00a8 */
[----:B------:R-:W-:Y:S01]  /*148f0*/  FSEL R118, R118, -INF , !P3 ;  /* 0xff80000076767808 */ /* 0x000fe20005800000 */
[----:B------:R-:W-:Y:S01]  /*14900*/  IMAD.IADD R24, R223, 0x1, -R188 ;  /* 0x00000001df187824 */ /* 0x000fe200078e0abc */
[C---:B------:R-:W-:Y:S02]  /*14910*/  ISETP.GE.OR P2, PT, R113.reuse, R230, !P2 ;  /* 0x000000e67100720c */ /* 0x040fe40005746670 */
[----:B------:R-:W-:Y:S02]  /*14920*/  ISETP.GE.AND P3, PT, R113, R228, PT ;  /* 0x000000e47100720c */ /* 0x000fe40003f66270 */
[----:B-1----:R-:W-:Y:S01]  /*14930*/  IABS R83, R84 ;  /* 0x0000005400537213 */ /* 0x002fe20000000000 */
[----:B------:R-:W-:Y:S01]  /*14940*/  IMAD.IADD R84, R226, 0x1, -R189 ;  /* 0x00000001e2547824 */ /* 0x000fe200078e0abd */
[----:B------:R-:W-:Y:S01]  /*14950*/  FSEL R168, R117, -INF , !P2 ;  /* 0xff80000075a87808 */ /* 0x000fe20005000000 */
[----:B--2---:R-:W-:Y:S01]  /*14960*/  FFMA.FTZ R41, R99, -UR17, R41 ;  /* 0x8000001163297c23 */ /* 0x004fe20008010029 */
[----:B------:R-:W1:Y:S01]  /*14970*/  I2F R100, R83 ;  /* 0x0000005300647306 */ /* 0x000e620000201400 */
[----:B------:R-:W-:Y:S01]  /*14980*/  ISETP.GE.OR P3, PT, R113, R227, !P3 ;  /* 0x000000e37100720c */ /* 0x000fe20005f66670 */
[----:B------:R-:W-:Y:S01]  /*14990*/  IMAD.MOV.U32 R113, RZ, RZ, R112 ;  /* 0x000000ffff717224 */ /* 0x000fe200078e0070 */
[CC--:B------:R-:W-:Y:S02]  /*149a0*/  ISETP.GE.AND P2, PT, R245.reuse, R231.reuse, PT ;  /* 0x000000e7f500720c */ /* 0x0c0fe40003f46270 */
[----:B------:R-:W-:Y:S01]  /*149b0*/  IABS R24, R24 ;  /* 0x0000001800187213 */ /* 0x000fe20000000000 */
[----:B----4-:R-:W-:Y:S01]  /*149c0*/  IMAD.MOV.U32 R117, RZ, RZ, R102 ;  /* 0x000000ffff757224 */ /* 0x010fe200078e0066 */
[----:B------:R-:W-:Y:S02]  /*149d0*/  ISETP.GE.OR P2, PT, R245, R230, !P2 ;  /* 0x000000e6f500720c */ /* 0x000fe40005746670 */
[----:B------:R-:W-:Y:S01]  /*149e0*/  FSEL R119, R119, -INF , !P3 ;  /* 0xff80000077777808 */ /* 0x000fe20005800000 */
[----:B------:R2:W3:Y:S01]  /*149f0*/  I2F R11, R24 ;  /* 0x00000018000b7306 */ /* 0x0004e20000201400 */
[----:B------:R-:W-:Y:S01]  /*14a00*/  FFMA.FTZ R13, R117, -UR17, R13 ;  /* 0x80000011750d7c23 */ /* 0x000fe2000801000d */
[----:B------:R-:W-:Y:S01]  /*14a10*/  FSEL R128, R128, -INF , !P2 ;  /* 0xff80000080807808 */ /* 0x000fe20005000000 */
[----:B------:R-:W-:Y:S01]  /*14a20*/  IMAD.MOV.U32 R117, RZ, RZ, R113 ;  /* 0x000000ffff757224 */ /* 0x000fe200078e0071 */
[C---:B------:R-:W-:Y:S02]  /*14a30*/  ISETP.GE.AND P2, PT, R244.reuse, R231, PT ;  /* 0x000000e7f400720c */ /* 0x040fe40003f46270 */
[C---:B------:R-:W-:Y:S02]  /*14a40*/  ISETP.GE.AND P3, PT, R245.reuse, R228, PT ;  /* 0x000000e4f500720c */ /* 0x040fe40003f66270 */
[----:B------:R-:W-:Y:S02]  /*14a50*/  ISETP.GE.OR P2, PT, R244, R230, !P2 ;  /* 0x000000e6f400720c */ /* 0x000fe40005746670 */
[----:B------:R-:W-:Y:S02]  /*14a60*/  ISETP.GE.OR P3, PT, R245, R227, !P3 ;  /* 0x000000e3f500720c */ /* 0x000fe40005f66670 */
[----:B------:R-:W-:Y:S01]  /*14a70*/  FSEL R129, R129, -INF , !P2 ;  /* 0xff80000081817808 */ /* 0x000fe20005000000 */
[----:B-1----:R-:W-:Y:S01]  /*14a80*/  FFMA.FTZ R26, R100, -UR17, R26 ;  /* 0x80000011641a7c23 */ /* 0x002fe2000801001a */
[----:B------:R-:W-:Y:S02]  /*14a90*/  ISETP.GE.AND P2, PT, R243, R225, PT ;  /* 0x000000e1f300720c */ /* 0x000fe40003f46270 */
[----:B------:R-:W-:Y:S01]  /*14aa0*/  IABS R83, R84 ;  /* 0x0000005400537213 */ /* 0x000fe20000000000 */
[----:B------:R-:W-:Y:S01]  /*14ab0*/  IMAD.IADD R84, R223, 0x1, -R198 ;  /* 0x00000001df547824 */ /* 0x000fe200078e0ac6 */
[----:B------:R-:W-:Y:S02]  /*14ac0*/  ISETP.GE.OR P2, PT, R243, R224, !P2 ;  /* 0x000000e0f300720c */ /* 0x000fe40005746670 */
[----:B------:R-:W1:Y:S01]  /*14ad0*/  I2F R101, R83 ;  /* 0x0000005300657306 */ /* 0x000e620000201400 */
[----:B------:R-:W-:Y:S02]  /*14ae0*/  FSEL R130, R130, -INF , !P3 ;  /* 0xff80000082827808 */ /* 0x000fe40005800000 */
[----:B------:R-:W-:Y:S01]  /*14af0*/  ISETP.GE.AND P3, PT, R244, R228, PT ;  /* 0x000000e4f400720c */ /* 0x000fe20003f66270 */
[----:B--2---:R-:W-:Y:S02]  /*14b00*/  IMAD.IADD R24, R226, 0x1, -R3 ;  /* 0x00000001e2187824 */ /* 0x004fe400078e0a03 */
[----:B---3--:R-:W-:Y:S01]  /*14b10*/  FFMA.FTZ R47, R11, -UR17, R47 ;  /* 0x800000110b2f7c23 */ /* 0x008fe2000801002f */
[----:B------:R-:W-:Y:S04]  /*14b20*/  ISETP.GE.OR P3, PT, R244, R227, !P3 ;  /* 0x000000e3f400720c */ /* 0x000fe80005f66670 */
[----:B------:R-:W-:Y:S02]  /*14b30*/  FSEL R131, R131, -INF , !P3 ;  /* 0xff80000083837808 */ /* 0x000fe40005800000 */
[C---:B------:R-:W-:Y:S04]  /*14b40*/  ISETP.GE.AND P3, PT, R243.reuse, R222, PT ;  /* 0x000000def300720c */ /* 0x040fe80003f66270 */
[----:B------:R-:W-:Y:S01]  /*14b50*/  ISETP.GE.OR P3, PT, R243, R219, !P3 ;  /* 0x000000dbf300720c */ /* 0x000fe20005f66670 */
[----:B------:R-:W-:Y:S03]  /*14b60*/  IMAD.MOV.U32 R243, RZ, RZ, R115 ;  /* 0x000000fffff37224 */ /* 0x000fe600078e0073 */
[----:B------:R-:W-:Y:S02]  /*14b70*/  FSEL R87, R15, -INF , !P3 ;  /* 0xff8000000f577808 */ /* 0x000fe40005800000 */
[----:B------:R-:W2:Y:S01]  /*14b80*/  I2F R15, R14 ;  /* 0x0000000e000f7306 */ /* 0x000ea20000201400 */
[----:B-1----:R-:W-:Y:S01]  /*14b90*/  FFMA.FTZ R44, R101, -UR17, R44 ;  /* 0x80000011652c7c23 */ /* 0x002fe2000801002c */
[----:B------:R-:W-:Y:S01]  /*14ba0*/  IABS R83, R84 ;  /* 0x0000005400537213 */ /* 0x000fe20000000000 */
[----:B------:R-:W-:Y:S01]  /*14bb0*/  IMAD.MOV.U32 R101, RZ, RZ, R249 ;  /* 0x000000ffff657224 */ /* 0x000fe200078e00f9 */
[-C--:B------:R-:W-:Y:S01]  /*14bc0*/  ISETP.GE.AND P3, PT, R190, R225.reuse, PT ;  /* 0x000000e1be00720c */ /* 0x080fe20003f66270 */
[----:B------:R-:W-:Y:S03]  /*14bd0*/  IMAD.IADD R84, R226, 0x1, -R188 ;  /* 0x00000001e2547824 */ /* 0x000fe600078e0abc */
[----:B------:R-:W-:Y:S02]  /*14be0*/  ISETP.GE.OR P3, PT, R190, R224, !P3 ;  /* 0x000000e0be00720c */ /* 0x000fe40005f66670 */
[----:B------:R-:W1:Y:S01]  /*14bf0*/  I2F R36, R83 ;  /* 0x0000005300247306 */ /* 0x000e620000201400 */
[----:B--2---:R-:W-:Y:S01]  /*14c00*/  FFMA.FTZ R58, R15, -UR17, R58 ;  /* 0x800000110f3a7c23 */ /* 0x004fe2000801003a */
[----:B------:R-:W-:Y:S01]  /*14c10*/  IABS R14, R24 ;  /* 0x00000018000e7213 */ /* 0x000fe20000000000 */
[----:B------:R-:W-:Y:S01]  /*14c20*/  IMAD.IADD R15, R223, 0x1, -R3 ;  /* 0x00000001df0f7824 */ /* 0x000fe200078e0a03 */
[----:B------:R-:W-:Y:S06]  /*14c30*/  FSEL R24, R41, -INF , !P3 ;  /* 0xff80000029187808 */ /* 0x000fec0005800000 */
[----:B------:R-:W2:Y:S01]  /*14c40*/  I2F R41, R14 ;  /* 0x0000000e00297306 */ /* 0x000ea20000201400 */
[C---:B------:R-:W-:Y:S01]  /*14c50*/  ISETP.GE.AND P3, PT, R189.reuse, R225, PT ;  /* 0x000000e1bd00720c */ /* 0x040fe20003f66270 */
[----:B-1----:R-:W-:Y:S03]  /*14c60*/  FFMA.FTZ R27, R36, -UR17, R27 ;  /* 0x80000011241b7c23 */ /* 0x002fe6000801001b */
[----:B------:R-:W-:Y:S02]  /*14c70*/  ISETP.GE.OR P3, PT, R189, R224, !P3 ;  /* 0x000000e0bd00720c */ /* 0x000fe40005f66670 */
[----:B------:R-:W-:Y:S01]  /*14c80*/  IABS R83, R84 ;  /* 0x0000005400537213 */ /* 0x000fe20000000000 */
[----:B------:R-:W-:Y:S01]  /*14c90*/  IMAD.IADD R84, R223, 0x1, -R195 ;  /* 0x00000001df547824 */ /* 0x000fe200078e0ac3 */
[----:B------:R-:W-:Y:S02]  /*14ca0*/  FSEL R27, R27, -INF , !P6 ;  /* 0xff8000001b1b7808 */ /* 0x000fe40007000000 */
[----:B------:R-:W1:Y:S01]  /*14cb0*/  I2F R103, R83 ;  /* 0x0000005300677306 */ /* 0x000e620000201400 */
[----:B------:R-:W-:Y:S02]  /*14cc0*/  FSEL R44, R44, -INF , !P3 ;  /* 0xff8000002c2c7808 */ /* 0x000fe40005800000 */
[CC--:B------:R-:W-:Y:S02]  /*14cd0*/  ISETP.GE.AND P6, PT, R189.reuse, R222.reuse, PT ;  /* 0x000000debd00720c */ /* 0x0c0fe40003fc6270 */
[CC--:B------:R-:W-:Y:S02]  /*14ce0*/  ISETP.GE.AND P3, PT, R190.reuse, R222.reuse, PT ;  /* 0x000000debe00720c */ /* 0x0c0fe40003f66270 */
[-C--:B------:R-:W-:Y:S02]  /*14cf0*/  ISETP.GE.OR P6, PT, R189, R219.reuse, !P6 ;  /* 0x000000dbbd00720c */ /* 0x080fe400077c6670 */
[-C--:B------:R-:W-:Y:S02]  /*14d00*/  ISETP.GE.OR P3, PT, R190, R219.reuse, !P3 ;  /* 0x000000dbbe00720c */ /* 0x080fe40005f66670 */
[----:B------:R-:W-:Y:S01]  /*14d10*/  FSEL R46, R46, -INF , !P6 ;  /* 0xff8000002e2e7808 */ /* 0x000fe20007000000 */
[----:B--2---:R-:W-:Y:S01]  /*14d20*/  FFMA.FTZ R76, R41, -UR17, R76 ;  /* 0x80000011294c7c23 */ /* 0x004fe2000801004c */
[C---:B------:R-:W-:Y:S01]  /*14d30*/  ISETP.GE.AND P6, PT, R0.reuse, R222, PT ;  /* 0x000000de0000720c */ /* 0x040fe20003fc6270 */
[----:B------:R-:W-:Y:S03]  /*14d40*/  IMAD.IADD R41, R223, 0x1, -R176 ;  /* 0x00000001df297824 */ /* 0x000fe600078e0ab0 */
[----:B------:R-:W-:Y:S02]  /*14d50*/  ISETP.GE.OR P6, PT, R0, R219, !P6 ;  /* 0x000000db0000720c */ /* 0x000fe400077c6670 */
[----:B------:R-:W-:Y:S01]  /*14d60*/  IABS R41, R41 ;  /* 0x0000002900297213 */ /* 0x000fe20000000000 */
[----:B-1----:R-:W-:Y:S01]  /*14d70*/  FFMA.FTZ R45, R103, -UR17, R45 ;  /* 0x80000011672d7c23 */ /* 0x002fe2000801002d */
[----:B------:R-:W-:Y:S01]  /*14d80*/  IABS R83, R84 ;  /* 0x0000005400537213 */ /* 0x000fe20000000000 */
[----:B------:R-:W-:Y:S02]  /*14d90*/  IMAD.MOV.U32 R103, RZ, RZ, R117 ;  /* 0x000000ffff677224 */ /* 0x000fe400078e0075 */
[C---:B------:R-:W-:Y:S01]  /*14da0*/  IMAD.IADD R84, R226.reuse, 0x1, -R179 ;  /* 0x00000001e2547824 */ /* 0x040fe200078e0ab3 */
[----:B------:R1:W2:Y:S04]  /*14db0*/  I2F R21, R83 ;  /* 0x0000005300157306 */ /* 0x0002a80000201400 */
[----:B------:R-:W-:Y:S06]  /*14dc0*/  IABS R84, R84 ;  /* 0x0000005400547213 */ /* 0x000fec0000000000 */
[----:B------:R-:W3:Y:S01]  /*14dd0*/  I2F R102, R84 ;  /* 0x0000005400667306 */ /* 0x000ee20000201400 */
[----:B-1----:R-:W-:Y:S02]  /*14de0*/  IMAD.IADD R83, R223, 0x1, -R194 ;  /* 0x00000001df537824 */ /* 0x002fe400078e0ac2 */
[----:B--2---:R-:W-:Y:S02]  /*14df0*/  FFMA.FTZ R30, R21, -UR17, R30 ;  /* 0x80000011151e7c23 */ /* 0x004fe4000801001e */
[----:B------:R-:W-:Y:S01]  /*14e00*/  IMAD.IADD R21, R226, 0x1, -R181 ;  /* 0x00000001e2157824 */ /* 0x000fe200078e0ab5 */
[----:B------:R-:W-:Y:S04]  /*14e10*/  IABS R83, R83 ;  /* 0x0000005300537213 */ /* 0x000fe80000000000 */
[----:B------:R1:W2:Y:S01]  /*14e20*/  I2F R20, R83 ;  /* 0x0000005300147306 */ /* 0x0002a20000201400 */
[----:B------:R-:W-:Y:S01]  /*14e30*/  IABS R21, R21 ;  /* 0x0000001500157213 */ /* 0x000fe20000000000 */
[----:B---3--:R-:W-:Y:S02]  /*14e40*/  FFMA.FTZ R56, R102, -UR17, R56 ;  /* 0x8000001166387c23 */ /* 0x008fe40008010038 */
[C---:B------:R-:W-:Y:S06]  /*14e50*/  IMAD.IADD R84, R226.reuse, 0x1, -R178 ;  /* 0x00000001e2547824 */ /* 0x040fec00078e0ab2 */
[----:B------:R-:W3:Y:S01]  /*14e60*/  I2F R100, R21 ;  /* 0x0000001500647306 */ /* 0x000ee20000201400 */
[----:B-1----:R-:W-:Y:S01]  /*14e70*/  IABS R83, R84 ;  /* 0x0000005400537213 */ /* 0x002fe20000000000 */
[----:B------:R-:W-:Y:S02]  /*14e80*/  IMAD.IADD R84, R226, 0x1, -R177 ;  /* 0x00000001e2547824 */ /* 0x000fe400078e0ab1 */
[----:B--2---:R-:W-:Y:S06]  /*14e90*/  FFMA.FTZ R31, R20, -UR17, R31 ;  /* 0x80000011141f7c23 */ /* 0x004fec000801001f */
[----:B------:R-:W1:Y:S01]  /*14ea0*/  I2F R112, R83 ;  /* 0x0000005300707306 */ /* 0x000e620000201400 */
[----:B------:R-:W-:Y:S01]  /*14eb0*/  FSEL R31, R31, -INF , !P1 ;  /* 0xff8000001f1f7808 */ /* 0x000fe20004800000 */
[----:B---3--:R-:W-:Y:S01]  /*14ec0*/  FFMA.FTZ R88, R100, -UR17, R88 ;  /* 0x8000001164587c23 */ /* 0x008fe20008010058 */
[----:B------:R-:W-:Y:S01]  /*14ed0*/  ISETP.GE.AND P1, PT, R177, R225, PT ;  /* 0x000000e1b100720c */ /* 0x000fe20003f26270 */
[----:B------:R-:W-:Y:S03]  /*14ee0*/  IMAD.IADD R21, R223, 0x1, -R2 ;  /* 0x00000001df157824 */ /* 0x000fe600078e0a02 */
[----:B------:R-:W-:Y:S02]  /*14ef0*/  ISETP.GE.OR P1, PT, R177, R224, !P1 ;  /* 0x000000e0b100720c */ /* 0x000fe40004f26670 */
[----:B------:R-:W-:Y:S01]  /*14f00*/  IABS R21, R21 ;  /* 0x0000001500157213 */ /* 0x000fe20000000000 */
[----:B-1----:R-:W-:Y:S01]  /*14f10*/  FFMA.FTZ R57, R112, -UR17, R57 ;  /* 0x8000001170397c23 */ /* 0x002fe20008010039 */
[----:B------:R-:W-:Y:S01]  /*14f20*/  FSEL R83, R12, -INF , !P5 ;  /* 0xff8000000c537808 */ /* 0x000fe20006800000 */
[----:B------:R-:W-:Y:S01]  /*14f30*/  IMAD.MOV.U32 R112, RZ, RZ, R116 ;  /* 0x000000ffff707224 */ /* 0x000fe200078e0074 */
[----:B------:R-:W1:Y:S01]  /*14f40*/  I2F R12, R9 ;  /* 0x00000009000c7306 */ /* 0x000e620000201400 */
[C---:B------:R-:W-:Y:S04]  /*14f50*/  ISETP.GE.AND P5, PT, R200.reuse, R222, PT ;  /* 0x000000dec800720c */ /* 0x040fe80003fa6270 */
[----:B------:R-:W-:Y:S01]  /*14f60*/  ISETP.GE.OR P5, PT, R200, R219, !P5 ;  /* 0x000000dbc800720c */ /* 0x000fe20006fa6670 */
[----:B------:R-:W-:Y:S03]  /*14f70*/  IMAD.U32 R200, RZ, RZ, UR15 ;  /* 0x0000000fffc87e24 */ /* 0x000fe6000f8e00ff */
[----:B------:R-:W-:Y:S01]  /*14f80*/  FSEL R82, R26, -INF , !P5 ;  /* 0xff8000001a527808 */ /* 0x000fe20006800000 */
[--C-:B------:R-:W-:Y:S01]  /*14f90*/  IMAD R200, R200, 0x80, R217.reuse ;  /* 0x00000080c8c87824 */ /* 0x100fe200078e02d9 */
[----:B------:R-:W-:Y:S04]  /*14fa0*/  ISETP.GE.AND P5, PT, R188, R225, PT ;  /* 0x000000e1bc00720c */ /* 0x000fe80003fa6270 */
[----:B------:R-:W-:Y:S02]  /*14fb0*/  IADD3 R200, R200, 0x71, RZ ;  /* 0x00000071c8c87810 */ /* 0x000fe40007ffe0ff */
[C---:B------:R-:W-:Y:S04]  /*14fc0*/  ISETP.GE.OR P5, PT, R188.reuse, R224, !P5 ;  /* 0x000000e0bc00720c */ /* 0x040fe80006fa6670 */
[----:B------:R-:W-:Y:S02]  /*14fd0*/  FSEL R45, R45, -INF , !P5 ;  /* 0xff8000002d2d7808 */ /* 0x000fe40006800000 */
[----:B------:R-:W-:Y:S01]  /*14fe0*/  ISETP.GE.AND P5, PT, R188, R222, PT ;  /* 0x000000debc00720c */ /* 0x000fe20003fa6270 */
[----:B-1----:R-:W-:Y:S01]  /*14ff0*/  FFMA.FTZ R42, R12, -UR17, R42 ;  /* 0x800000110c2a7c23 */ /* 0x002fe2000801002a */
[----:B------:R-:W-:Y:S01]  /*15000*/  IABS R9, R84 ;  /* 0x0000005400097213 */ /* 0x000fe20000000000 */
[C---:B------:R-:W-:Y:S01]  /*15010*/  IMAD.IADD R12, R223.reuse, 0x1, -R0 ;  /* 0x00000001df0c7824 */ /* 0x040fe200078e0a00 */
[----:B------:R-:W-:Y:S01]  /*15020*/  ISETP.GE.OR P5, PT, R188, R219, !P5 ;  /* 0x000000dbbc00720c */ /* 0x000fe20006fa6670 */
[----:B------:R-:W-:Y:S01]  /*15030*/  IMAD.IADD R84, R223, 0x1, -R190 ;  /* 0x00000001df547824 */ /* 0x000fe200078e0abe */
[----:B------:R-:W1:Y:S02]  /*15040*/  I2F R113, R9 ;  /* 0x0000000900717306 */ /* 0x000e640000201400 */
[----:B------:R-:W-:Y:S02]  /*15050*/  FSEL R47, R47, -INF , !P5 ;  /* 0xff8000002f2f7808 */ /* 0x000fe40006800000 */
[----:B------:R-:W-:Y:S02]  /*15060*/  IABS R12, R12 ;  /* 0x0000000c000c7213 */ /* 0x000fe40000000000 */
[CC--:B------:R-:W-:Y:S04]  /*15070*/  ISETP.GE.AND P5, PT, R174.reuse, R225.reuse, PT ;  /* 0x000000e1ae00720c */ /* 0x0c0fe80003fa6270 */
[----:B------:R-:W-:Y:S01]  /*15080*/  ISETP.GE.OR P5, PT, R174, R224, !P5 ;  /* 0x000000e0ae00720c */ /* 0x000fe20006fa6670 */
[----:B-1----:R-:W-:Y:S01]  /*15090*/  FFMA.FTZ R60, R113, -UR17, R60 ;  /* 0x80000011713c7c23 */ /* 0x002fe2000801003c */
[----:B------:R-:W-:Y:S02]  /*150a0*/  IABS R9, R84 ;  /* 0x0000005400097213 */ /* 0x000fe40000000000 */
[----:B------:R-:W-:Y:S02]  /*150b0*/  FSEL R84, R13, -INF , !P2 ;  /* 0xff8000000d547808 */ /* 0x000fe40005000000 */
[----:B------:R-:W1:Y:S01]  /*150c0*/  I2F R13, R80 ;  /* 0x00000050000d7306 */ /* 0x000e620000201400 */
[CC--:B------:R-:W-:Y:S04]  /*150d0*/  ISETP.GE.AND P2, PT, R198.reuse, R225.reuse, PT ;  /* 0x000000e1c600720c */ /* 0x0c0fe80003f46270 */
[-C--:B------:R-:W-:Y:S01]  /*150e0*/  ISETP.GE.OR P2, PT, R198, R224.reuse, !P2 ;  /* 0x000000e0c600720c */ /* 0x080fe20005746670 */
[----:B------:R-:W-:Y:S04]  /*150f0*/  IMAD.U32 R198, RZ, RZ, UR15 ;  /* 0x0000000fffc67e24 */ /* 0x000fe8000f8e00ff */
[----:B------:R-:W2:Y:S01]  /*15100*/  I2F R9, R9 ;  /* 0x0000000900097306 */ /* 0x000ea20000201400 */
[----:B------:R-:W-:Y:S05]  /*15110*/  IMAD R198, R198, 0x80, R217 ;  /* 0x00000080c6c67824 */ /* 0x000fea00078e02d9 */
[----:B------:R-:W-:Y:S01]  /*15120*/  IADD3 R198, R198, 0x70, RZ ;  /* 0x00000070c6c67810 */ /* 0x000fe20007ffe0ff */
[----:B-1----:R-:W-:Y:S01]  /*15130*/  FFMA.FTZ R61, R13, -UR17, R61 ;  /* 0x800000110d3d7c23 */ /* 0x002fe2000801003d */
[----:B------:R-:W-:Y:S02]  /*15140*/  FSEL R80, R25, -INF , !P2 ;  /* 0xff80000019507808 */ /* 0x000fe40005000000 */
[----:B------:R1:W3:Y:S01]  /*15150*/  I2F R13, R21 ;  /* 0x00000015000d7306 */ /* 0x0002e20000201400 */
[----:B------:R-:W-:Y:S01]  /*15160*/  IMAD.IADD R25, R226, 0x1, -R2 ;  /* 0x00000001e2197824 */ /* 0x000fe200078e0a02 */
[----:B------:R-:W-:Y:S04]  /*15170*/  ISETP.GE.AND P2, PT, R195, R225, PT ;  /* 0x000000e1c300720c */ /* 0x000fe80003f46270 */
[----:B------:R-:W-:Y:S01]  /*15180*/  IABS R25, R25 ;  /* 0x0000001900197213 */ /* 0x000fe20000000000 */
[----:B--2---:R-:W-:Y:S01]  /*15190*/  FFMA.FTZ R43, R9, -UR17, R43 ;  /* 0x80000011092b7c23 */ /* 0x004fe2000801002b */
[-C--:B------:R-:W-:Y:S02]  /*151a0*/  ISETP.GE.OR P2, PT, R195, R224.reuse, !P2 ;  /* 0x000000e0c300720c */ /* 0x080fe40005746670 */
[----:B------:R-:W2:Y:S02]  /*151b0*/  I2F R98, R25 ;  /* 0x0000001900627306 */ /* 0x000ea40000201400 */
[----:B------:R-:W-:Y:S02]  /*151c0*/  FSEL R26, R43, -INF , !P3 ;  /* 0xff8000002b1a7808 */ /* 0x000fe40005800000 */
[-C--:B------:R-:W-:Y:S02]  /*151d0*/  ISETP.GE.AND P3, PT, R0, R225.reuse, PT ;  /* 0x000000e10000720c */ /* 0x080fe40003f66270 */
[----:B------:R-:W-:Y:S02]  /*151e0*/  FSEL R28, R28, -INF , !P2 ;  /* 0xff8000001c1c7808 */ /* 0x000fe40005000000 */
[-C--:B------:R-:W-:Y:S02]  /*151f0*/  ISETP.GE.OR P3, PT, R0, R224.reuse, !P3 ;  /* 0x000000e00000720c */ /* 0x080fe40005f66670 */
[-C--:B------:R-:W-:Y:S02]  /*15200*/  ISETP.GE.AND P2, PT, R194, R225.reuse, PT ;  /* 0x000000e1c200720c */ /* 0x080fe40003f46270 */
[----:B-1----:R-:W-:Y:S01]  /*15210*/  FSEL R21, R61, -INF , !P3 ;  /* 0xff8000003d157808 */ /* 0x002fe20005800000 */
[----:B---3--:R-:W-:Y:S01]  /*15220*/  FFMA.FTZ R74, R13, -UR17, R74 ;  /* 0x800000110d4a7c23 */ /* 0x008fe2000801004a */
[----:B------:R-:W-:Y:S02]  /*15230*/  ISETP.GE.AND P3, PT, R2, R225, PT ;  /* 0x000000e10200720c */ /* 0x000fe40003f66270 */
[-C--:B------:R-:W-:Y:S02]  /*15240*/  ISETP.GE.OR P2, PT, R194, R224.reuse, !P2 ;  /* 0x000000e0c200720c */ /* 0x080fe40005746670 */
[----:B------:R-:W-:Y:S02]  /*15250*/  ISETP.GE.OR P3, PT, R2, R224, !P3 ;  /* 0x000000e00200720c */ /* 0x000fe40005f66670 */
[----:B------:R-:W-:Y:S01]  /*15260*/  FSEL R29, R29, -INF , !P2 ;  /* 0xff8000001d1d7808 */ /* 0x000fe20005000000 */
[----:B--2---:R-:W-:Y:S01]  /*15270*/  FFMA.FTZ R72, R98, -UR17, R72 ;  /* 0x8000001162487c23 */ /* 0x004fe20008010048 */
[-C--:B------:R-:W-:Y:S01]  /*15280*/  ISETP.GE.AND P2, PT, R195, R222.reuse, PT ;  /* 0x000000dec300720c */ /* 0x080fe20003f46270 */
[----:B------:R-:W-:Y:S03]  /*15290*/  IMAD.IADD R25, R226, 0x1, -R174 ;  /* 0x00000001e2197824 */ /* 0x000fe600078e0aae */
[----:B------:R-:W-:Y:S02]  /*152a0*/  FSEL R11, R72, -INF , !P3 ;  /* 0xff800000480b7808 */ /* 0x000fe40005800000 */
[----:B------:R-:W-:Y:S02]  /*152b0*/  FMNMX.FTZ R72, R201, R167, !PT ;  /* 0x000000a7c9487209 */ /* 0x000fe40007810000 */
[C---:B------:R-:W-:Y:S02]  /*152c0*/  ISETP.GE.AND P3, PT, R2.reuse, R222, PT ;  /* 0x000000de0200720c */ /* 0x040fe40003f66270 */
[----:B------:R-:W-:Y:S02]  /*152d0*/  IABS R25, R25 ;  /* 0x0000001900197213 */ /* 0x000fe40000000000 */
[----:B------:R-:W-:Y:S02]  /*152e0*/  ISETP.GE.OR P3, PT, R2, R219, !P3 ;  /* 0x000000db0200720c */ /* 0x000fe40005f66670 */
[----:B------:R1:W2:Y:S01]  /*152f0*/  I2F R97, R25 ;  /* 0x0000001900617306 */ /* 0x0002a20000201400 */
[----:B------:R-:W-:Y:S02]  /*15300*/  FMNMX.FTZ R72, R197, R72, !PT ;  /* 0x00000048c5487209 */ /* 0x000fe40007810000 */
[----:B------:R-:W-:Y:S02]  /*15310*/  FSEL R13, R74, -INF , !P3 ;  /* 0xff8000004a0d7808 */ /* 0x000fe40005800000 */
[----:B------:R-:W-:Y:S02]  /*15320*/  FMNMX.FTZ R72, R196, R72, !PT ;  /* 0x00000048c4487209 */ /* 0x000fe40007810000 */
[C---:B------:R-:W-:Y:S02]  /*15330*/  ISETP.GE.AND P3, PT, R186.reuse, R225, PT ;  /* 0x000000e1ba00720c */ /* 0x040fe40003f66270 */
[----:B------:R-:W-:Y:S02]  /*15340*/  FMNMX.FTZ R72, R191, R72, !PT ;  /* 0x00000048bf487209 */ /* 0x000fe40007810000 */
[----:B------:R-:W-:Y:S02]  /*15350*/  ISETP.GE.OR P3, PT, R186, R224, !P3 ;  /* 0x000000e0ba00720c */ /* 0x000fe40005f66670 */
[----:B------:R-:W-:Y:S02]  /*15360*/  FMNMX.FTZ R72, R171, R72, !PT ;  /* 0x00000048ab487209 */ /* 0x000fe40007810000 */
[----:B------:R-:W-:Y:S02]  /*15370*/  ISETP.GE.OR P2, PT, R195, R219, !P2 ;  /* 0x000000dbc300720c */ /* 0x000fe40005746670 */
[----:B------:R-:W-:Y:S02]  /*15380*/  FMNMX.FTZ R72, R170, R72, !PT ;  /* 0x00000048aa487209 */ /* 0x000fe40007810000 */
[----:B------:R-:W-:Y:S02]  /*15390*/  FSEL R30, R30, -INF , !P2 ;  /* 0xff8000001e1e7808 */ /* 0x000fe40005000000 */
[----:B------:R-:W-:Y:S02]  /*153a0*/  FMNMX.FTZ R72, R32, R72, !PT ;  /* 0x0000004820487209 */ /* 0x000fe40007810000 */
[-C--:B------:R-:W-:Y:S01]  /*153b0*/  ISETP.GE.AND P2, PT, R179, R225.reuse, PT ;  /* 0x000000e1b300720c */ /* 0x080fe20003f46270 */
[----:B-1----:R-:W-:Y:S01]  /*153c0*/  IMAD.IADD R25, R223, 0x1, -R178 ;  /* 0x00000001df197824 */ /* 0x002fe200078e0ab2 */
[----:B------:R-:W-:Y:S01]  /*153d0*/  FMNMX.FTZ R72, R33, R72, !PT ;  /* 0x0000004821487209 */ /* 0x000fe20007810000 */
[----:B--2---:R-:W-:Y:S01]  /*153e0*/  FFMA.FTZ R73, R97, -UR17, R73 ;  /* 0x8000001161497c23 */ /* 0x004fe20008010049 */
[----:B------:R-:W-:Y:S01]  /*153f0*/  ISETP.GE.OR P2, PT, R179, R224, !P2 ;  /* 0x000000e0b300720c */ /* 0x000fe20005746670 */
[----:B------:R-:W-:Y:S01]  /*15400*/  IMAD.IADD R97, R223, 0x1, -R180 ;  /* 0x00000001df617824 */ /* 0x000fe200078e0ab4 */
[----:B------:R-:W-:Y:S02]  /*15410*/  FMNMX.FTZ R72, R19, R72, !PT ;  /* 0x0000004813487209 */ /* 0x000fe40007810000 */
        /* <DEDUP_REMOVED lines=14> */
[----:B------:R-:W-:Y:S01]  /*15500*/  IABS R14, R25 ;  /* 0x00000019000e7213 */ /* 0x000fe20000000000 */
[----:B------:R-:W-:Y:S01]  /*15510*/  IMAD.IADD R25, R226, 0x1, -R176 ;  /* 0x00000001e2197824 */ /* 0x000fe200078e0ab0 */
[----:B------:R-:W-:Y:S02]  /*15520*/  ISETP.GE.AND P2, PT, R3, R225, PT ;  /* 0x000000e10300720c */ /* 0x000fe40003f46270 */
[----:B------:R-:W1:Y:S01]  /*15530*/  I2F R36, R14 ;  /* 0x0000000e00247306 */ /* 0x000e620000201400 */
[----:B------:R-:W-:Y:S02]  /*15540*/  FSEL R73, R73, -INF , !P5 ;  /* 0xff80000049497808 */ /* 0x000fe40006800000 */
[C---:B------:R-:W-:Y:S02]  /*15550*/  ISETP.GE.AND P5, PT, R174.reuse, R222, PT ;  /* 0x000000deae00720c */ /* 0x040fe40003fa6270 */
[-C--:B------:R-:W-:Y:S02]  /*15560*/  ISETP.GE.OR P2, PT, R3, R224.reuse, !P2 ;  /* 0x000000e00300720c */ /* 0x080fe40005746670 */
[----:B------:R-:W-:Y:S02]  /*15570*/  ISETP.GE.OR P5, PT, R174, R219, !P5 ;  /* 0x000000dbae00720c */ /* 0x000fe40006fa6670 */
[----:B------:R-:W-:Y:S02]  /*15580*/  FSEL R76, R76, -INF , !P2 ;  /* 0xff8000004c4c7808 */ /* 0x000fe40005000000 */
[C---:B------:R-:W-:Y:S02]  /*15590*/  ISETP.GE.AND P2, PT, R176.reuse, R225, PT ;  /* 0x000000e1b000720c */ /* 0x040fe40003f46270 */
[----:B------:R-:W-:Y:S02]  /*155a0*/  IABS R25, R25 ;  /* 0x0000001900197213 */ /* 0x000fe40000000000 */
[----:B------:R-:W-:Y:S02]  /*155b0*/  ISETP.GE.OR P2, PT, R176, R224, !P2 ;  /* 0x000000e0b000720c */ /* 0x000fe40005746670 */
[----:B------:R2:W3:Y:S01]  /*155c0*/  I2F R99, R25 ;  /* 0x0000001900637306 */ /* 0x0004e20000201400 */
[----:B------:R-:W-:Y:S02]  /*155d0*/  FMNMX.FTZ R74, R68, R74, !PT ;  /* 0x0000004a444a7209 */ /* 0x000fe40007810000 */
[----:B------:R-:W-:Y:S02]  /*155e0*/  IABS R97, R97 ;  /* 0x0000006100617213 */ /* 0x000fe40000000000 */
[----:B------:R-:W-:Y:S01]  /*155f0*/  FMNMX.FTZ R74, R69, R74, !PT ;  /* 0x0000004a454a7209 */ /* 0x000fe20007810000 */
[----:B-1----:R-:W-:Y:S02]  /*15600*/  FFMA.FTZ R59, R36, -UR17, R59 ;  /* 0x80000011243b7c23 */ /* 0x002fe4000801003b */
[----:B------:R-:W-:Y:S02]  /*15610*/  IMAD.IADD R14, R223, 0x1, -R177 ;  /* 0x00000001df0e7824 */ /* 0x000fe400078e0ab1 */
[----:B------:R-:W1:Y:S01]  /*15620*/  I2F R97, R97 ;  /* 0x0000006100617306 */ /* 0x000e620000201400 */
[----:B------:R-:W-:Y:S01]  /*15630*/  IMAD.IADD R36, R226, 0x1, -R185 ;  /* 0x00000001e2247824 */ /* 0x000fe200078e0ab9 */
[----:B------:R-:W-:Y:S02]  /*15640*/  FMNMX.FTZ R74, R8, R74, !PT ;  /* 0x0000004a084a7209 */ /* 0x000fe40007810000 */
[----:B------:R-:W-:Y:S02]  /*15650*/  IABS R14, R14 ;  /* 0x0000000e000e7213 */ /* 0x000fe40000000000 */
[----:B------:R-:W-:Y:S02]  /*15660*/  IABS R36, R36 ;  /* 0x0000002400247213 */ /* 0x000fe40000000000 */
[----:B------:R-:W-:Y:S02]  /*15670*/  FMNMX.FTZ R74, R7, R74, !PT ;  /* 0x0000004a074a7209 */ /* 0x000fe40007810000 */
[----:B------:R-:W4:Y:S02]  /*15680*/  I2F R20, R14 ;  /* 0x0000000e00147306 */ /* 0x000f240000201400 */
[----:B------:R-:W-:Y:S02]  /*15690*/  FMNMX.FTZ R74, R17, R74, !PT ;  /* 0x0000004a114a7209 */ /* 0x000fe40007810000 */
[----:B--2---:R-:W-:Y:S01]  /*156a0*/  FSEL R25, R42, -INF , !P0 ;  /* 0xff8000002a197808 */ /* 0x004fe20004000000 */
[----:B---3--:R-:W-:Y:S01]  /*156b0*/  FFMA.FTZ R77, R99, -UR17, R77 ;  /* 0x80000011634d7c23 */ /* 0x008fe2000801004d */
[----:B------:R-:W-:Y:S02]  /*156c0*/  FMNMX.FTZ R74, R16, R74, !PT ;  /* 0x0000004a104a7209 */ /* 0x000fe40007810000 */
[----:B------:R-:W-:Y:S02]  /*156d0*/  ISETP.GE.AND P0, PT, R178, R222, PT ;  /* 0x000000deb200720c */ /* 0x000fe40003f06270 */
[----:B------:R-:W2:Y:S01]  /*156e0*/  I2F R42, R12 ;  /* 0x0000000c002a7306 */ /* 0x000ea20000201400 */
[----:B------:R-:W-:Y:S02]  /*156f0*/  FMNMX.FTZ R74, R112, R74, !PT ;  /* 0x0000004a704a7209 */ /* 0x000fe40007810000 */
[-C--:B------:R-:W-:Y:S01]  /*15700*/  ISETP.GE.OR P0, PT, R178, R219.reuse, !P0 ;  /* 0x000000dbb200720c */ /* 0x080fe20004706670 */
[----:B-1----:R-:W-:Y:S01]  /*15710*/  FFMA.FTZ R95, R97, -UR17, R95 ;  /* 0x80000011615f7c23 */ /* 0x002fe2000801005f */
[----:B------:R-:W-:Y:S01]  /*15720*/  FMNMX.FTZ R74, R103, R74, !PT ;  /* 0x0000004a674a7209 */ /* 0x000fe20007810000 */
[----:B------:R-:W-:Y:S01]  /*15730*/  IMAD.MOV.U32 R97, RZ, RZ, R112 ;  /* 0x000000ffff617224 */ /* 0x000fe200078e0070 */
[----:B------:R-:W-:Y:S02]  /*15740*/  FSEL R59, R59, -INF , !P0 ;  /* 0xff8000003b3b7808 */ /* 0x000fe40004000000 */
[----:B------:R-:W-:Y:S02]  /*15750*/  ISETP.GE.AND P0, PT, R3, R222, PT ;  /* 0x000000de0300720c */ /* 0x000fe40003f06270 */
[----:B------:R-:W-:Y:S02]  /*15760*/  FMNMX.FTZ R74, R243, R74, !PT ;  /* 0x0000004af34a7209 */ /* 0x000fe40007810000 */
[----:B------:R-:W-:Y:S01]  /*15770*/  ISETP.GE.OR P0, PT, R3, R219, !P0 ;  /* 0x000000db0300720c */ /* 0x000fe20004706670 */
[----:B----4-:R-:W-:Y:S01]  /*15780*/  FFMA.FTZ R62, R20, -UR17, R62 ;  /* 0x80000011143e7c23 */ /* 0x010fe2000801003e */
[----:B------:R-:W1:Y:S01]  /*15790*/  I2F R3, R41 ;  /* 0x0000002900037306 */ /* 0x000e620000201400 */
[----:B------:R-:W-:Y:S01]  /*157a0*/  FMNMX.FTZ R74, R251, R74, !PT ;  /* 0x0000004afb4a7209 */ /* 0x000fe20007810000 */
[----:B------:R-:W-:Y:S03]  /*157b0*/  IMAD.IADD R14, R226, 0x1, -R184 ;  /* 0x00000001e20e7824 */ /* 0x000fe600078e0ab8 */
[----:B------:R-:W-:Y:S02]  /*157c0*/  FMNMX.FTZ R74, R247, R74, !PT ;  /* 0x0000004af74a7209 */ /* 0x000fe40007810000 */
[----:B------:R-:W-:Y:S01]  /*157d0*/  IABS R14, R14 ;  /* 0x0000000e000e7213 */ /* 0x000fe20000000000 */
[----:B--2---:R-:W-:Y:S02]  /*157e0*/  FFMA.FTZ R63, R42, -UR17, R63 ;  /* 0x800000112a3f7c23 */ /* 0x004fe4000801003f */
[----:B------:R-:W2:Y:S01]  /*157f0*/  I2F R20, R36 ;  /* 0x0000002400147306 */ /* 0x000ea20000201400 */
[----:B------:R-:W-:Y:S01]  /*15800*/  FMNMX.FTZ R74, R246, R74, !PT ;  /* 0x0000004af64a7209 */ /* 0x000fe20007810000 */
[----:B------:R-:W-:Y:S01]  /*15810*/  IMAD.MOV.U32 R12, RZ, RZ, R14 ;  /* 0x000000ffff0c7224 */ /* 0x000fe200078e000e */
[----:B------:R-:W-:Y:S01]  /*15820*/  FSEL R14, R60, -INF , !P1 ;  /* 0xff8000003c0e7808 */ /* 0x000fe20004800000 */
[----:B------:R-:W-:Y:S01]  /*15830*/  IMAD.IADD R60, R223, 0x1, -R174 ;  /* 0x00000001df3c7824 */ /* 0x000fe200078e0aae */
[----:B------:R-:W-:Y:S02]  /*15840*/  FSEL R63, R63, -INF , !P6 ;  /* 0xff8000003f3f7808 */ /* 0x000fe40007000000 */
[C---:B------:R-:W-:Y:S02]  /*15850*/  ISETP.GE.AND P6, PT, R184.reuse, R225, PT ;  /* 0x000000e1b800720c */ /* 0x040fe40003fc6270 */
[----:B------:R-:W-:Y:S01]  /*15860*/  IABS R60, R60 ;  /* 0x0000003c003c7213 */ /* 0x000fe20000000000 */
[----:B------:R-:W3:Y:S01]  /*15870*/  I2F R9, R12 ;  /* 0x0000000c00097306 */ /* 0x000ee20000201400 */
[----:B------:R-:W-:Y:S02]  /*15880*/  ISETP.GE.OR P6, PT, R184, R224, !P6 ;  /* 0x000000e0b800720c */ /* 0x000fe400077c6670 */
[----:B------:R-:W-:Y:S01]  /*15890*/  ISETP.GE.AND P1, PT, R177, R222, PT ;  /* 0x000000deb100720c */ /* 0x000fe20003f26270 */
[----:B-1----:R-:W-:Y:S01]  /*158a0*/  FFMA.FTZ R79, R3, -UR17, R79 ;  /* 0x80000011034f7c23 */ /* 0x002fe2000801004f */
[----:B------:R-:W-:Y:S02]  /*158b0*/  FMNMX.FTZ R74, R169, R74, !PT ;  /* 0x0000004aa94a7209 */ /* 0x000fe40007810000 */
[-C--:B------:R-:W-:Y:S02]  /*158c0*/  ISETP.GE.OR P1, PT, R177, R219.reuse, !P1 ;  /* 0x000000dbb100720c */ /* 0x080fe40004f26670 */
[----:B------:R-:W-:Y:S01]  /*158d0*/  FMNMX.FTZ R74, R168, R74, !PT ;  /* 0x0000004aa84a7209 */ /* 0x000fe20007810000 */
[----:B------:R-:W1:Y:S01]  /*158e0*/  I2F R0, R60 ;  /* 0x0000003c00007306 */ /* 0x000e620000201400 */
[----:B------:R-:W-:Y:S02]  /*158f0*/  FSEL R62, R62, -INF , !P1 ;  /* 0xff8000003e3e7808 */ /* 0x000fe40004800000 */
[----:B------:R-:W-:Y:S01]  /*15900*/  ISETP.GE.AND P1, PT, R176, R222, PT ;  /* 0x000000deb000720c */ /* 0x000fe20003f26270 */
[----:B--2---:R-:W-:Y:S01]  /*15910*/  FFMA.FTZ R104, R20, -UR17, R104 ;  /* 0x8000001114687c23 */ /* 0x004fe20008010068 */
[----:B------:R-:W-:Y:S01]  /*15920*/  FMNMX.FTZ R74, R128, R74, !PT ;  /* 0x0000004a804a7209 */ /* 0x000fe20007810000 */
[----:B------:R-:W-:Y:S01]  /*15930*/  IMAD.IADD R36, R226, 0x1, -R192 ;  /* 0x00000001e2247824 */ /* 0x000fe200078e0ac0 */
[----:B------:R-:W-:Y:S02]  /*15940*/  ISETP.GE.OR P1, PT, R176, R219, !P1 ;  /* 0x000000dbb000720c */ /* 0x000fe40004f26670 */
[----:B------:R-:W-:Y:S02]  /*15950*/  FMNMX.FTZ R74, R129, R74, !PT ;  /* 0x0000004a814a7209 */ /* 0x000fe40007810000 */
[----:B------:R-:W-:Y:S01]  /*15960*/  IABS R36, R36 ;  /* 0x0000002400247213 */ /* 0x000fe20000000000 */
[----:B---3--:R-:W-:Y:S03]  /*15970*/  FFMA.FTZ R89, R9, -UR17, R89 ;  /* 0x8000001109597c23 */ /* 0x008fe60008010059 */
[----:B------:R-:W2:Y:S01]  /*15980*/  I2F R41, R36 ;  /* 0x0000002400297306 */ /* 0x000ea20000201400 */
[C---:B------:R-:W-:Y:S02]  /*15990*/  IMAD.IADD R9, R226.reuse, 0x1, -R183 ;  /* 0x00000001e2097824 */ /* 0x040fe400078e0ab7 */
[----:B------:R-:W-:Y:S03]  /*159a0*/  IMAD.IADD R12, R226, 0x1, -R186 ;  /* 0x00000001e20c7824 */ /* 0x000fe600078e0aba */
[----:B------:R-:W-:Y:S02]  /*159b0*/  IABS R9, R9 ;  /* 0x0000000900097213 */ /* 0x000fe40000000000 */
[----:B------:R-:W-:Y:S01]  /*159c0*/  IABS R12, R12 ;  /* 0x0000000c000c7213 */ /* 0x000fe20000000000 */
[----:B-1----:R-:W-:Y:S01]  /*159d0*/  FFMA.FTZ R75, R0, -UR17, R75 ;  /* 0x80000011004b7c23 */ /* 0x002fe2000801004b */
[----:B------:R-:W1:Y:S01]  /*159e0*/  I2F R42, R9 ;  /* 0x00000009002a7306 */ /* 0x000e620000201400 */
[----:B------:R-:W-:Y:S01]  /*159f0*/  FSEL R60, R89, -INF , !P6 ;  /* 0xff800000593c7808 */ /* 0x000fe20007000000 */
[----:B------:R-:W-:Y:S01]  /*15a00*/  IMAD.IADD R0, R223, 0x1, -R184 ;  /* 0x00000001df007824 */ /* 0x000fe200078e0ab8 */
[----:B------:R-:W-:Y:S01]  /*15a10*/  ISETP.GE.AND P6, PT, R184, R222, PT ;  /* 0x000000deb800720c */ /* 0x000fe20003fc6270 */
[----:B------:R-:W-:Y:S01]  /*15a20*/  IMAD.IADD R89, R226, 0x1, -R245 ;  /* 0x00000001e2597824 */ /* 0x000fe200078e0af5 */
[----:B------:R-:W-:Y:S01]  /*15a30*/  FSEL R20, R75, -INF , !P5 ;  /* 0xff8000004b147808 */ /* 0x000fe20006800000 */
[----:B------:R-:W-:Y:S01]  /*15a40*/  IMAD.IADD R75, R223, 0x1, -R192 ;  /* 0x00000001df4b7824 */ /* 0x000fe200078e0ac0 */
[----:B------:R-:W-:Y:S02]  /*15a50*/  ISETP.GE.OR P6, PT, R184, R219, !P6 ;  /* 0x000000dbb800720c */ /* 0x000fe400077c6670 */
[----:B------:R-:W-:Y:S01]  /*15a60*/  IABS R0, R0 ;  /* 0x0000000000007213 */ /* 0x000fe20000000000 */
[----:B------:R-:W3:Y:S01]  /*15a70*/  I2F R43, R12 ;  /* 0x0000000c002b7306 */ /* 0x000ee20000201400 */
[----:B------:R-:W-:Y:S02]  /*15a80*/  IABS R89, R89 ;  /* 0x0000005900597213 */ /* 0x000fe40000000000 */
[C---:B------:R-:W-:Y:S01]  /*15a90*/  ISETP.GE.AND P5, PT, R180.reuse, R225, PT ;  /* 0x000000e1b400720c */ /* 0x040fe20003fa6270 */
[----:B--2---:R-:W-:Y:S01]  /*15aa0*/  FFMA.FTZ R105, R41, -UR17, R105 ;  /* 0x8000001129697c23 */ /* 0x004fe20008010069 */
[----:B------:R-:W-:Y:S01]  /*15ab0*/  IABS R75, R75 ;  /* 0x0000004b004b7213 */ /* 0x000fe20000000000 */
[----:B------:R-:W2:Y:S01]  /*15ac0*/  SHFL.BFLY PT, R41, R74, 0x2, 0x1f ;  /* 0x0c401f004a297f89 */ /* 0x000ea200000e0000 */
[----:B------:R-:W-:Y:S03]  /*15ad0*/  ISETP.GE.OR P5, PT, R180, R224, !P5 ;  /* 0x000000e0b400720c */ /* 0x000fe60006fa6670 */
[----:B------:R-:W4:Y:S01]  /*15ae0*/  I2F R0, R0 ;  /* 0x0000000000007306 */ /* 0x000f220000201400 */
[----:B-1----:R-:W-:Y:S02]  /*15af0*/  FFMA.FTZ R108, R42, -UR17, R108 ;  /* 0x800000112a6c7c23 */ /* 0x002fe4000801006c */
[----:B------:R-:W-:Y:S07]  /*15b00*/  IMAD.IADD R42, R223, 0x1, -R187 ;  /* 0x00000001df2a7824 */ /* 0x000fee00078e0abb */
[----:B------:R-:W1:Y:S01]  /*15b10*/  I2F R75, R75 ;  /* 0x0000004b004b7306 */ /* 0x000e620000201400 */
[----:B------:R-:W-:Y:S01]  /*15b20*/  IABS R42, R42 ;  /* 0x0000002a002a7213 */ /* 0x000fe20000000000 */
[----:B---3--:R-:W-:Y:S01]  /*15b30*/  FFMA.FTZ R92, R43, -UR17, R92 ;  /* 0x800000112b5c7c23 */ /* 0x008fe2000801005c */
[----:B------:R-:W-:Y:S01]  /*15b40*/  FMNMX.FTZ R43, R4, R166, !PT ;  /* 0x000000a6042b7209 */ /* 0x000fe20007810000 */
[----:B------:R-:W-:Y:S03]  /*15b50*/  IMAD.IADD R12, R226, 0x1, -R180 ;  /* 0x00000001e20c7824 */ /* 0x000fe600078e0ab4 */
[----:B------:R-:W-:Y:S03]  /*15b60*/  FSEL R102, R92, -INF , !P3 ;  /* 0xff8000005c667808 */ /* 0x000fe60005800000 */
[----:B------:R-:W3:Y:S01]  /*15b70*/  I2F R89, R89 ;  /* 0x0000005900597306 */ /* 0x000ee20000201400 */
[----:B------:R-:W-:Y:S01]  /*15b80*/  IABS R12, R12 ;  /* 0x0000000c000c7213 */ /* 0x000fe20000000000 */
[----:B------:R-:W-:Y:S01]  /*15b90*/  IMAD.IADD R92, R226, 0x1, -R200 ;  /* 0x00000001e25c7824 */ /* 0x000fe200078e0ac8 */
[----:B------:R-:W-:Y:S01]  /*15ba0*/  FMNMX.FTZ R9, R199, R43, !PT ;  /* 0x0000002bc7097209 */ /* 0x000fe20007810000 */
[----:B----4-:R-:W-:Y:S01]  /*15bb0*/  FFMA.FTZ R91, R0, -UR17, R91 ;  /* 0x80000011005b7c23 */ /* 0x010fe2000801005b */
[----:B------:R-:W-:Y:S01]  /*15bc0*/  FMNMX.FTZ R0, R173, R165, !PT ;  /* 0x000000a5ad007209 */ /* 0x000fe20007810000 */
[----:B------:R-:W-:Y:S01]  /*15bd0*/  IMAD.IADD R43, R226, 0x1, -R187 ;  /* 0x00000001e22b7824 */ /* 0x000fe200078e0abb */
[----:B------:R-:W-:Y:S02]  /*15be0*/  FMNMX.FTZ R9, R182, R9, !PT ;  /* 0x00000009b6097209 */ /* 0x000fe40007810000 */
[----:B------:R-:W-:Y:S01]  /*15bf0*/  FMNMX.FTZ R0, R85, R0, !PT ;  /* 0x0000000055007209 */ /* 0x000fe20007810000 */
[----:B------:R-:W4:Y:S01]  /*15c00*/  I2F R2, R12 ;  /* 0x0000000c00027306 */ /* 0x000f220000201400 */
[----:B------:R-:W-:Y:S02]  /*15c10*/  FSEL R193, R91, -INF , !P6 ;  /* 0xff8000005bc17808 */ /* 0x000fe40007000000 */
[----:B------:R-:W-:Y:S01]  /*15c20*/  FMNMX.FTZ R9, R175, R9, !PT ;  /* 0x00000009af097209 */ /* 0x000fe20007810000 */
[----:B-1----:R-:W-:Y:S01]  /*15c30*/  FFMA.FTZ R107, R75, -UR17, R107 ;  /* 0x800000114b6b7c23 */ /* 0x002fe2000801006b */
[----:B------:R-:W-:Y:S02]  /*15c40*/  FMNMX.FTZ R0, R83, R0, !PT ;  /* 0x0000000053007209 */ /* 0x000fe40007810000 */
[----:B------:R-:W-:Y:S02]  /*15c50*/  FMNMX.FTZ R9, R22, R9, !PT ;  /* 0x0000000916097209 */ /* 0x000fe40007810000 */
[----:B------:R-:W-:Y:S01]  /*15c60*/  FMNMX.FTZ R0, R84, R0, !PT ;  /* 0x0000000054007209 */ /* 0x000fe20007810000 */
[----:B------:R-:W1:Y:S01]  /*15c70*/  I2F R42, R42 ;  /* 0x0000002a002a7306 */ /* 0x000e620000201400 */
[----:B------:R-:W-:Y:S02]  /*15c80*/  FMNMX.FTZ R9, R23, R9, !PT ;  /* 0x0000000917097209 */ /* 0x000fe40007810000 */
[----:B------:R-:W-:Y:S01]  /*15c90*/  ISETP.GE.AND P3, PT, R186, R222, PT ;  /* 0x000000deba00720c */ /* 0x000fe20003f66270 */
[----:B---3--:R-:W-:Y:S01]  /*15ca0*/  FFMA.FTZ R124, R89, -UR17, R124 ;  /* 0x80000011597c7c23 */ /* 0x008fe2000801007c */
[----:B------:R-:W-:Y:S01]  /*15cb0*/  FMNMX.FTZ R9, R34, R9, !PT ;  /* 0x0000000922097209 */ /* 0x000fe20007810000 */
[----:B------:R-:W-:Y:S01]  /*15cc0*/  IMAD.MOV.U32 R89, RZ, RZ, R103 ;  /* 0x000000ffff597224 */ /* 0x000fe200078e0067 */
[----:B------:R-:W-:Y:S01]  /*15cd0*/  ISETP.GE.OR P3, PT, R186, R219, !P3 ;  /* 0x000000dbba00720c */ /* 0x000fe20005f66670 */
[----:B------:R-:W-:Y:S01]  /*15ce0*/  IMAD.IADD R186, R223, 0x1, -R186 ;  /* 0x00000001dfba7824 */ /* 0x000fe200078e0aba */
[----:B------:R-:W-:Y:S02]  /*15cf0*/  FMNMX.FTZ R9, R35, R9, !PT ;  /* 0x0000000923097209 */ /* 0x000fe40007810000 */
[----:B------:R-:W-:Y:S02]  /*15d00*/  IABS R92, R92 ;  /* 0x0000005c005c7213 */ /* 0x000fe40000000000 */
[----:B------:R-:W-:Y:S01]  /*15d10*/  FMNMX.FTZ R9, R38, R9, !PT ;  /* 0x0000000926097209 */ /* 0x000fe20007810000 */
[----:B----4-:R-:W-:Y:S01]  /*15d20*/  FFMA.FTZ R93, R2, -UR17, R93 ;  /* 0x80000011025d7c23 */ /* 0x010fe2000801005d */
[----:B------:R-:W-:Y:S02]  /*15d30*/  IABS R12, R15 ;  /* 0x0000000f000c7213 */ /* 0x000fe40000000000 */
[----:B------:R-:W3:Y:S01]  /*15d40*/  I2F R92, R92 ;  /* 0x0000005c005c7306 */ /* 0x000ee20000201400 */
[----:B------:R-:W-:Y:S02]  /*15d50*/  IABS R186, R186 ;  /* 0x000000ba00ba7213 */ /* 0x000fe40000000000 */
[----:B------:R-:W-:Y:S02]  /*15d60*/  FSEL R177, R93, -INF , !P5 ;  /* 0xff8000005db17808 */ /* 0x000fe40006800000 */
[CC--:B------:R-:W-:Y:S02]  /*15d70*/  ISETP.GE.AND P5, PT, R185.reuse, R225.reuse, PT ;  /* 0x000000e1b900720c */ /* 0x0c0fe40003fa6270 */
[----:B------:R-:W-:Y:S01]  /*15d80*/  ISETP.GE.AND P6, PT, R198, R225, PT ;  /* 0x000000e1c600720c */ /* 0x000fe20003fc6270 */
[----:B-1----:R-:W-:Y:S01]  /*15d90*/  FFMA.FTZ R111, R42, -UR17, R111 ;  /* 0x800000112a6f7c23 */ /* 0x002fe2000801006f */
[-C--:B------:R-:W-:Y:S01]  /*15da0*/  ISETP.GE.OR P5, PT, R185, R224.reuse, !P5 ;  /* 0x000000e0b900720c */ /* 0x080fe20006fa6670 */
[----:B------:R-:W1:Y:S01]  /*15db0*/  I2F R15, R12 ;  /* 0x0000000c000f7306 */ /* 0x000e620000201400 */
[----:B------:R-:W-:Y:S02]  /*15dc0*/  ISETP.GE.OR P6, PT, R198, R224, !P6 ;  /* 0x000000e0c600720c */ /* 0x000fe400077c6670 */
[----:B------:R-:W-:Y:S02]  /*15dd0*/  FSEL R178, R104, -INF , !P5 ;  /* 0xff80000068b27808 */ /* 0x000fe40006800000 */
[----:B------:R-:W-:Y:S02]  /*15de0*/  IABS R43, R43 ;  /* 0x0000002b002b7213 */ /* 0x000fe40000000000 */
[----:B------:R-:W-:Y:S02]  /*15df0*/  FMNMX.FTZ R0, R81, R0, !PT ;  /* 0x0000000051007209 */ /* 0x000fe40007810000 */
[----:B--2---:R-:W-:Y:S01]  /*15e00*/  FMNMX.FTZ R41, R74, R41, !PT ;  /* 0x000000294a297209 */ /* 0x004fe20007810000 */
[----:B------:R-:W2:Y:S01]  /*15e10*/  I2F R2, R186 ;  /* 0x000000ba00027306 */ /* 0x000ea20000201400 */
[----:B------:R-:W-:Y:S01]  /*15e20*/  IMAD.IADD R74, R223, 0x1, -R200 ;  /* 0x00000001df4a7824 */ /* 0x000fe200078e0ac8 */
[----:B------:R-:W-:Y:S01]  /*15e30*/  FMNMX.FTZ R0, R80, R0, !PT ;  /* 0x0000000050007209 */ /* 0x000fe20007810000 */
[----:B---3--:R-:W-:Y:S01]  /*15e40*/  FFMA.FTZ R121, R92, -UR17, R121 ;  /* 0x800000115c797c23 */ /* 0x008fe20008010079 */
[----:B------:R-:W-:Y:S02]  /*15e50*/  SHFL.BFLY PT, R75, R41, 0x1, 0x1f ;  /* 0x0c201f00294b7f89 */ /* 0x000fe400000e0000 */
[----:B------:R-:W-:Y:S02]  /*15e60*/  FMNMX.FTZ R0, R28, R0, !PT ;  /* 0x000000001c007209 */ /* 0x000fe40007810000 */
[----:B------:R-:W-:Y:S02]  /*15e70*/  IABS R74, R74 ;  /* 0x0000004a004a7213 */ /* 0x000fe40000000000 */
[----:B------:R-:W3:Y:S01]  /*15e80*/  I2F R43, R43 ;  /* 0x0000002b002b7306 */ /* 0x000ee20000201400 */
[----:B------:R-:W-:Y:S02]  /*15e90*/  FMNMX.FTZ R0, R29, R0, !PT ;  /* 0x000000001d007209 */ /* 0x000fe40007810000 */
[----:B------:R-:W-:Y:S01]  /*15ea0*/  ISETP.GE.AND P5, PT, R180, R222, PT ;  /* 0x000000deb400720c */ /* 0x000fe20003fa6270 */
[----:B-1----:R-:W-:Y:S01]  /*15eb0*/  FFMA.FTZ R78, R15, -UR17, R78 ;  /* 0x800000110f4e7c23 */ /* 0x002fe2000801004e */
[----:B------:R-:W-:Y:S01]  /*15ec0*/  FMNMX.FTZ R15, R39, R9, !PT ;  /* 0x00000009270f7209 */ /* 0x000fe20007810000 */
[----:B------:R-:W-:Y:S01]  /*15ed0*/  IMAD.IADD R9, R226, 0x1, -R198 ;  /* 0x00000001e2097824 */ /* 0x000fe200078e0ac6 */
[----:B------:R-:W-:Y:S02]  /*15ee0*/  FSEL R12, R77, -INF , !P2 ;  /* 0xff8000004d0c7808 */ /* 0x000fe40005000000 */
[----:B------:R-:W-:Y:S01]  /*15ef0*/  FMNMX.FTZ R15, R50, R15, !PT ;  /* 0x0000000f320f7209 */ /* 0x000fe20007810000 */
[----:B------:R-:W1:Y:S01]  /*15f00*/  I2F R74, R74 ;  /* 0x0000004a004a7306 */ /* 0x000e620000201400 */
[----:B------:R-:W-:Y:S02]  /*15f10*/  ISETP.GE.AND P2, PT, R181, R225, PT ;  /* 0x000000e1b500720c */ /* 0x000fe40003f46270 */
[----:B------:R-:W-:Y:S01]  /*15f20*/  FMNMX.FTZ R15, R51, R15, !PT ;  /* 0x0000000f330f7209 */ /* 0x000fe20007810000 */
[----:B--2---:R-:W-:Y:S01]  /*15f30*/  FFMA.FTZ R94, R2, -UR17, R94 ;  /* 0x80000011025e7c23 */ /* 0x004fe2000801005e */
[----:B------:R-:W-:Y:S02]  /*15f40*/  ISETP.GE.OR P2, PT, R181, R224, !P2 ;  /* 0x000000e0b500720c */ /* 0x000fe40005746670 */
[----:B------:R-:W-:Y:S02]  /*15f50*/  FMNMX.FTZ R15, R54, R15, !PT ;  /* 0x0000000f360f7209 */ /* 0x000fe40007810000 */
[----:B------:R-:W-:Y:S01]  /*15f60*/  FSEL R61, R88, -INF , !P2 ;  /* 0xff800000583d7808 */ /* 0x000fe20005000000 */
[----:B------:R-:W-:Y:S01]  /*15f70*/  IMAD.IADD R88, R223, 0x1, -R185 ;  /* 0x00000001df587824 */ /* 0x000fe200078e0ab9 */
[----:B------:R-:W-:Y:S02]  /*15f80*/  FMNMX.FTZ R72, R55, R15, !PT ;  /* 0x0000000f37487209 */ /* 0x000fe40007810000 */
[----:B------:R-:W-:Y:S01]  /*15f90*/  FSEL R115, R94, -INF , !P3 ;  /* 0xff8000005e737808 */ /* 0x000fe20005800000 */
[----:B---3--:R-:W-:Y:S01]  /*15fa0*/  FFMA.FTZ R109, R43, -UR17, R109 ;  /* 0x800000112b6d7c23 */ /* 0x008fe2000801006d */
[----:B------:R-:W-:Y:S02]  /*15fb0*/  FMNMX.FTZ R43, R172, R164, !PT ;  /* 0x000000a4ac2b7209 */ /* 0x000fe40007810000 */
[----:B------:R-:W-:Y:S02]  /*15fc0*/  IABS R9, R9 ;  /* 0x0000000900097213 */ /* 0x000fe40000000000 */
[----:B------:R-:W-:Y:S02]  /*15fd0*/  FMNMX.FTZ R43, R96, R43, !PT ;  /* 0x0000002b602b7209 */ /* 0x000fe40007810000 */
[----:B------:R2:W3:Y:S01]  /*15fe0*/  I2F R77, R9 ;  /* 0x00000009004d7306 */ /* 0x0004e20000201400 */
[----:B------:R-:W-:Y:S02]  /*15ff0*/  FMNMX.FTZ R0, R40, R0, !PT ;  /* 0x0000000028007209 */ /* 0x000fe40007810000 */
[----:B------:R-:W-:Y:S01]  /*16000*/  FMNMX.FTZ R43, R86, R43, !PT ;  /* 0x0000002b562b7209 */ /* 0x000fe20007810000 */
[----:B-1----:R-:W-:Y:S01]  /*16010*/  FFMA.FTZ R123, R74, -UR17, R123 ;  /* 0x800000114a7b7c23 */ /* 0x002fe2000801007b */
[----:B------:R-:W-:Y:S02]  /*16020*/  FMNMX.FTZ R0, R24, R0, !PT ;  /* 0x0000000018007209 */ /* 0x000fe40007810000 */
[----:B------:R-:W-:Y:S02]  /*16030*/  FMNMX.FTZ R43, R87, R43, !PT ;  /* 0x0000002b572b7209 */ /* 0x000fe40007810000 */
[----:B------:R-:W-:Y:S02]  /*16040*/  FMNMX.FTZ R0, R44, R0, !PT ;  /* 0x000000002c007209 */ /* 0x000fe40007810000 */
[----:B------:R-:W-:Y:S02]  /*16050*/  FMNMX.FTZ R43, R82, R43, !PT ;  /* 0x0000002b522b7209 */ /* 0x000fe40007810000 */
[----:B------:R-:W-:Y:S02]  /*16060*/  IABS R88, R88 ;  /* 0x0000005800587213 */ /* 0x000fe40000000000 */
[----:B------:R-:W-:Y:S02]  /*16070*/  FMNMX.FTZ R43, R27, R43, !PT ;  /* 0x0000002b1b2b7209 */ /* 0x000fe40007810000 */
[----:B------:R-:W-:Y:S01]  /*16080*/  FSEL R15, R78, -INF , !P0 ;  /* 0xff8000004e0f7808 */ /* 0x000fe20004000000 */
[----:B------:R-:W-:Y:S01]  /*16090*/  IMAD.IADD R78, R226, 0x1, -R244 ;  /* 0x00000001e24e7824 */ /* 0x000fe200078e0af4 */
[----:B------:R-:W1:Y:S01]  /*160a0*/  I2F R88, R88 ;  /* 0x0000005800587306 */ /* 0x000e620000201400 */
[----:B------:R-:W-:Y:S02]  /*160b0*/  FMNMX.FTZ R43, R30, R43, !PT ;  /* 0x0000002b1e2b7209 */ /* 0x000fe40007810000 */
[----:B------:R-:W-:Y:S02]  /*160c0*/  ISETP.GE.OR P5, PT, R180, R219, !P5 ;  /* 0x000000dbb400720c */ /* 0x000fe40006fa6670 */
[----:B--2---:R-:W-:Y:S01]  /*160d0*/  FSEL R9, R79, -INF , !P1 ;  /* 0xff8000004f097808 */ /* 0x004fe20004800000 */
[----:B---3--:R-:W-:Y:S01]  /*160e0*/  FFMA.FTZ R120, R77, -UR17, R120 ;  /* 0x800000114d787c23 */ /* 0x008fe20008010078 */
[----:B------:R-:W-:Y:S01]  /*160f0*/  FMNMX.FTZ R77, R45, R0, !PT ;  /* 0x000000002d4d7209 */ /* 0x000fe20007810000 */
[----:B------:R-:W-:Y:S01]  /*16100*/  IMAD.IADD R0, R223, 0x1, -R245 ;  /* 0x00000001df007824 */ /* 0x000fe200078e0af5 */
[----:B------:R-:W-:Y:S02]  /*16110*/  FSEL R116, R95, -INF , !P5 ;  /* 0xff8000005f747808 */ /* 0x000fe40006800000 */
[----:B------:R-:W-:Y:S02]  /*16120*/  FMNMX.FTZ R77, R56, R77, !PT ;  /* 0x0000004d384d7209 */ /* 0x000fe40007810000 */
[----:B------:R-:W-:Y:S02]  /*16130*/  FMNMX.FTZ R43, R31, R43, !PT ;  /* 0x0000002b1f2b7209 */ /* 0x000fe40007810000 */
[----:B------:R-:W-:Y:S02]  /*16140*/  FMNMX.FTZ R77, R57, R77, !PT ;  /* 0x0000004d394d7209 */ /* 0x000fe40007810000 */
[----:B------:R-:W-:Y:S02]  /*16150*/  FMNMX.FTZ R43, R25, R43, !PT ;  /* 0x0000002b192b7209 */ /* 0x000fe40007810000 */
[----:B------:R-:W-:Y:S02]  /*16160*/  FMNMX.FTZ R77, R14, R77, !PT ;  /* 0x0000004d0e4d7209 */ /* 0x000fe40007810000 */
[----:B------:R-:W-:Y:S02]  /*16170*/  FMNMX.FTZ R43, R26, R43, !PT ;  /* 0x0000002b1a2b7209 */ /* 0x000fe40007810000 */
[----:B------:R-:W-:Y:S01]  /*16180*/  FMNMX.FTZ R77, R21, R77, !PT ;  /* 0x0000004d154d7209 */ /* 0x000fe20007810000 */
[----:B-1----:R-:W-:Y:S01]  /*16190*/  FFMA.FTZ R106, R88, -UR17, R106 ;  /* 0x80000011586a7c23 */ /* 0x002fe2000801006a */
        /* <DEDUP_REMOVED lines=15> */
[-C--:B------:R-:W-:Y:S02]  /*16290*/  ISETP.GE.AND P1, PT, R185, R222.reuse, PT ;  /* 0x000000deb900720c */ /* 0x080fe40003f26270 */
[----:B------:R-:W-:Y:S02]  /*162a0*/  FMNMX.FTZ R43, R15, R43, !PT ;  /* 0x0000002b0f2b7209 */ /* 0x000fe40007810000 */
[----:B------:R-:W-:Y:S02]  /*162b0*/  ISETP.GE.OR P1, PT, R185, R219, !P1 ;  /* 0x000000dbb900720c */ /* 0x000fe40004f26670 */
[----:B------:R-:W-:Y:S02]  /*162c0*/  FMNMX.FTZ R43, R9, R43, !PT ;  /* 0x0000002b092b7209 */ /* 0x000fe40007810000 */
[----:B------:R-:W-:Y:S02]  /*162d0*/  FSEL R249, R106, -INF , !P1 ;  /* 0xff8000006af97808 */ /* 0x000fe40004800000 */
[----:B------:R-:W-:Y:S02]  /*162e0*/  FMNMX.FTZ R77, R177, R77, !PT ;  /* 0x0000004db14d7209 */ /* 0x000fe40007810000 */
[----:B------:R-:W-:Y:S02]  /*162f0*/  ISETP.GE.AND P5, PT, R198, R222, PT ;  /* 0x000000dec600720c */ /* 0x000fe40003fa6270 */
[----:B------:R-:W-:Y:S02]  /*16300*/  FMNMX.FTZ R77, R178, R77, !PT ;  /* 0x0000004db24d7209 */ /* 0x000fe40007810000 */
[-C--:B------:R-:W-:Y:S02]  /*16310*/  ISETP.GE.OR P5, PT, R198, R219.reuse, !P5 ;  /* 0x000000dbc600720c */ /* 0x080fe40006fa6670 */
[----:B------:R-:W-:Y:S02]  /*16320*/  FMNMX.FTZ R72, R66, R72, !PT ;  /* 0x0000004842487209 */ /* 0x000fe40007810000 */
[----:B------:R-:W-:Y:S02]  /*16330*/  ISETP.GE.AND P3, PT, R183, R222, PT ;  /* 0x000000deb700720c */ /* 0x000fe40003f66270 */
[----:B------:R-:W-:Y:S02]  /*16340*/  FMNMX.FTZ R72, R67, R72, !PT ;  /* 0x0000004843487209 */ /* 0x000fe40007810000 */
[----:B------:R-:W-:Y:S02]  /*16350*/  ISETP.GE.OR P3, PT, R183, R219, !P3 ;  /* 0x000000dbb700720c */ /* 0x000fe40005f66670 */
        /* <DEDUP_REMOVED lines=8> */
[----:B------:R-:W-:Y:S02]  /*163e0*/  FMNMX.FTZ R72, R53, R72, !PT ;  /* 0x0000004835487209 */ /* 0x000fe40007810000 */
[----:B------:R-:W-:Y:S02]  /*163f0*/  ISETP.GE.AND P1, PT, R245, R225, PT ;  /* 0x000000e1f500720c */ /* 0x000fe40003f26270 */
[----:B------:R-:W-:Y:S02]  /*16400*/  FMNMX.FTZ R72, R52, R72, !PT ;  /* 0x0000004834487209 */ /* 0x000fe40007810000 */
[----:B------:R-:W-:Y:S02]  /*16410*/  ISETP.GE.AND P0, PT, R192, R222, PT ;  /* 0x000000dec000720c */ /* 0x000fe40003f06270 */
[----:B------:R-:W-:Y:S02]  /*16420*/  FMNMX.FTZ R72, R101, R72, !PT ;  /* 0x0000004865487209 */ /* 0x000fe40007810000 */
[----:B------:R-:W-:Y:S02]  /*16430*/  ISETP.GE.OR P1, PT, R245, R224, !P1 ;  /* 0x000000e0f500720c */ /* 0x000fe40004f26670 */
[----:B------:R-:W-:Y:S02]  /*16440*/  FMNMX.FTZ R72, R114, R72, !PT ;  /* 0x0000004872487209 */ /* 0x000fe40007810000 */
[----:B------:R-:W-:Y:S02]  /*16450*/  FSEL R188, R124, -INF , !P1 ;  /* 0xff8000007cbc7808 */ /* 0x000fe40004800000 */
[----:B------:R-:W-:Y:S02]  /*16460*/  FMNMX.FTZ R72, R250, R72, !PT ;  /* 0x00000048fa487209 */ /* 0x000fe40007810000 */
[----:B------:R-:W-:Y:S02]  /*16470*/  IABS R0, R0 ;  /* 0x0000000000007213 */ /* 0x000fe40000000000 */
[----:B------:R-:W-:Y:S02]  /*16480*/  FMNMX.FTZ R72, R248, R72, !PT ;  /* 0x00000048f8487209 */ /* 0x000fe40007810000 */
[-C--:B------:R-:W-:Y:S02]  /*16490*/  ISETP.GE.OR P0, PT, R192, R219.reuse, !P0 ;  /* 0x000000dbc000720c */ /* 0x080fe40004706670 */
[----:B------:R-:W1:Y:S01]  /*164a0*/  I2F R0, R0 ;  /* 0x0000000000007306 */ /* 0x000e620000201400 */
[----:B------:R-:W-:Y:S02]  /*164b0*/  FMNMX.FTZ R72, R203, R72, !PT ;  /* 0x00000048cb487209 */ /* 0x000fe40007810000 */
[C---:B------:R-:W-:Y:S02]  /*164c0*/  ISETP.GE.AND P1, PT, R245.reuse, R222, PT ;  /* 0x000000def500720c */ /* 0x040fe40003f26270 */
[----:B------:R-:W-:Y:S02]  /*164d0*/  FMNMX.FTZ R72, R202, R72, !PT ;  /* 0x00000048ca487209 */ /* 0x000fe40007810000 */
[----:B------:R-:W-:Y:S02]  /*164e0*/  ISETP.GE.OR P1, PT, R245, R219, !P1 ;  /* 0x000000dbf500720c */ /* 0x000fe40004f26670 */
[----:B------:R-:W-:Y:S02]  /*164f0*/  FSEL R245, R107, -INF , !P0 ;  /* 0xff8000006bf57808 */ /* 0x000fe40004000000 */
[----:B------:R-:W-:Y:S02]  /*16500*/  ISETP.GE.AND P0, PT, R244, R225, PT ;  /* 0x000000e1f400720c */ /* 0x000fe40003f06270 */
[----:B------:R-:W-:Y:S02]  /*16510*/  FSEL R190, R120, -INF , !P6 ;  /* 0xff80000078be7808 */ /* 0x000fe40007000000 */
[----:B------:R-:W-:Y:S02]  /*16520*/  ISETP.GE.OR P0, PT, R244, R224, !P0 ;  /* 0x000000e0f400720c */ /* 0x000fe40004706670 */
[-C--:B------:R-:W-:Y:S02]  /*16530*/  ISETP.GE.AND P6, PT, R187, R222.reuse, PT ;  /* 0x000000debb00720c */ /* 0x080fe40003fc6270 */
[----:B------:R-:W-:Y:S02]  /*16540*/  ISETP.GE.AND P2, PT, R181, R222, PT ;  /* 0x000000deb500720c */ /* 0x000fe40003f46270 */
[-C--:B------:R-:W-:Y:S02]  /*16550*/  ISETP.GE.OR P6, PT, R187, R219.reuse, !P6 ;  /* 0x000000dbbb00720c */ /* 0x080fe400077c6670 */
[----:B------:R-:W-:Y:S01]  /*16560*/  ISETP.GE.OR P2, PT, R181, R219, !P2 ;  /* 0x000000dbb500720c */ /* 0x000fe20005746670 */
[----:B-1----:R-:W-:Y:S01]  /*16570*/  FFMA.FTZ R126, R0, -UR17, R126 ;  /* 0x80000011007e7c23 */ /* 0x002fe2000801007e */
[----:B------:R-:W-:Y:S01]  /*16580*/  IABS R78, R78 ;  /* 0x0000004e004e7213 */ /* 0x000fe20000000000 */
[----:B------:R-:W-:Y:S01]  /*16590*/  IMAD.IADD R181, R223, 0x1, -R181 ;  /* 0x00000001dfb57824 */ /* 0x000fe200078e0ab5 */
[----:B------:R-:W-:Y:S04]  /*165a0*/  FMNMX.FTZ R72, R118, R72, !PT ;  /* 0x0000004876487209 */ /* 0x000fe80007810000 */
[----:B------:R-:W1:Y:S01]  /*165b0*/  I2F R78, R78 ;  /* 0x0000004e004e7306 */ /* 0x000e620000201400 */
[----:B------:R-:W-:Y:S02]  /*165c0*/  IABS R181, R181 ;  /* 0x000000b500b57213 */ /* 0x000fe40000000000 */
[----:B------:R-:W-:Y:S04]  /*165d0*/  FMNMX.FTZ R72, R119, R72, !PT ;  /* 0x0000004877487209 */ /* 0x000fe80007810000 */
[----:B------:R-:W-:Y:S03]  /*165e0*/  FMNMX.FTZ R72, R130, R72, !PT ;  /* 0x0000004882487209 */ /* 0x000fe60007810000 */
[----:B------:R-:W2:Y:S01]  /*165f0*/  I2F R36, R181 ;  /* 0x000000b500247306 */ /* 0x000ea20000201400 */
[----:B------:R-:W-:Y:S05]  /*16600*/  FMNMX.FTZ R72, R131, R72, !PT ;  /* 0x0000004883487209 */ /* 0x000fea0007810000 */
[----:B------:R-:W3:Y:S01]  /*16610*/  SHFL.BFLY PT, R3, R72, 0x2, 0x1f ;  /* 0x0c401f0048037f89 */ /* 0x000ee200000e0000 */
[----:B-1----:R-:W-:Y:S02]  /*16620*/  FFMA.FTZ R125, R78, -UR17, R125 ;  /* 0x800000114e7d7c23 */ /* 0x002fe4000801007d */
[----:B--2---:R-:W-:Y:S02]  /*16630*/  FFMA.FTZ R90, R36, -UR17, R90 ;  /* 0x80000011245a7c23 */ /* 0x004fe4000801005a */
[----:B------:R-:W-:Y:S03]  /*16640*/  IMAD.IADD R36, R223, 0x1, -R198 ;  /* 0x00000001df247824 */ /* 0x000fe600078e0ac6 */
[----:B------:R-:W-:Y:S02]  /*16650*/  FSEL R179, R90, -INF , !P2 ;  /* 0xff8000005ab37808 */ /* 0x000fe40005000000 */
[----:B------:R-:W-:Y:S02]  /*16660*/  ISETP.GE.AND P2, PT, R183, R225, PT ;  /* 0x000000e1b700720c */ /* 0x000fe40003f46270 */
[----:B------:R-:W-:Y:S01]  /*16670*/  FMNMX.FTZ R43, R179, R43, !PT ;  /* 0x0000002bb32b7209 */ /* 0x000fe20007810000 */
[----:B------:R-:W-:Y:S01]  /*16680*/  IMAD.MOV.U32 R74, RZ, RZ, R179 ;  /* 0x000000ffff4a7224 */ /* 0x000fe200078e00b3 */
[----:B------:R-:W-:Y:S01]  /*16690*/  ISETP.GE.OR P2, PT, R183, R224, !P2 ;  /* 0x000000e0b700720c */ /* 0x000fe20005746670 */
[C---:B------:R-:W-:Y:S01]  /*166a0*/  IMAD.IADD R183, R223.reuse, 0x1, -R183 ;  /* 0x00000001dfb77824 */ /* 0x040fe200078e0ab7 */
[----:B---3--:R-:W-:Y:S01]  /*166b0*/  FMNMX.FTZ R3, R72, R3, !PT ;  /* 0x0000000348037209 */ /* 0x008fe20007810000 */
[----:B------:R-:W-:Y:S01]  /*166c0*/  IMAD.IADD R72, R223, 0x1, -R244 ;  /* 0x00000001df487824 */ /* 0x000fe200078e0af4 */
[----:B------:R-:W-:Y:S02]  /*166d0*/  FSEL R113, R108, -INF , !P2 ;  /* 0xff8000006c717808 */ /* 0x000fe40005000000 */
[----:B------:R-:W-:Y:S02]  /*166e0*/  IABS R2, R183 ;  /* 0x000000b700027213 */ /* 0x000fe40000000000 */
[----:B------:R-:W-:Y:S02]  /*166f0*/  IABS R72, R72 ;  /* 0x0000004800487213 */ /* 0x000fe40000000000 */
[----:B------:R-:W-:Y:S02]  /*16700*/  FMNMX.FTZ R43, R193, R43, !PT ;  /* 0x0000002bc12b7209 */ /* 0x000fe40007810000 */
[----:B------:R-:W1:Y:S01]  /*16710*/  I2F R2, R2 ;  /* 0x0000000200027306 */ /* 0x000e620000201400 */
[----:B------:R-:W-:Y:S02]  /*16720*/  ISETP.GE.AND P2, PT, R187, R225, PT ;  /* 0x000000e1bb00720c */ /* 0x000fe40003f46270 */
[----:B------:R-:W-:Y:S02]  /*16730*/  FMNMX.FTZ R78, R115, R43, !PT ;  /* 0x0000002b734e7209 */ /* 0x000fe40007810000 */
[----:B------:R-:W2:Y:S01]  /*16740*/  SHFL.BFLY PT, R43, R3, 0x1, 0x1f ;  /* 0x0c201f00032b7f89 */ /* 0x000ea200000e0000 */
[----:B------:R-:W-:Y:S02]  /*16750*/  ISETP.GE.OR P2, PT, R187, R224, !P2 ;  /* 0x000000e0bb00720c */ /* 0x000fe40005746670 */
[----:B------:R-:W-:Y:S02]  /*16760*/  FMNMX.FTZ R78, R116, R78, !PT ;  /* 0x0000004e744e7209 */ /* 0x000fe40007810000 */
[----:B------:R-:W3:Y:S01]  /*16770*/  I2F R72, R72 ;  /* 0x0000004800487306 */ /* 0x000ee20000201400 */
[----:B------:R-:W-:Y:S02]  /*16780*/  FSEL R187, R125, -INF , !P0 ;  /* 0xff8000007dbb7808 */ /* 0x000fe40004000000 */
[C---:B------:R-:W-:Y:S02]  /*16790*/  ISETP.GE.AND P0, PT, R244.reuse, R222, PT ;  /* 0x000000def400720c */ /* 0x040fe40003f06270 */
[----:B------:R-:W-:Y:S02]  /*167a0*/  FMNMX.FTZ R78, R249, R78, !PT ;  /* 0x0000004ef94e7209 */ /* 0x000fe40007810000 */
[----:B------:R-:W-:Y:S02]  /*167b0*/  ISETP.GE.OR P0, PT, R244, R219, !P0 ;  /* 0x000000dbf400720c */ /* 0x000fe40004706670 */
[----:B------:R-:W-:Y:S02]  /*167c0*/  FSEL R252, R109, -INF , !P2 ;  /* 0xff8000006dfc7808 */ /* 0x000fe40005000000 */
[----:B------:R-:W-:Y:S02]  /*167d0*/  ISETP.GE.AND P2, PT, R200, R225, PT ;  /* 0x000000e1c800720c */ /* 0x000fe40003f46270 */
[----:B------:R-:W-:Y:S01]  /*167e0*/  FMNMX.FTZ R77, R113, R77, !PT ;  /* 0x0000004d714d7209 */ /* 0x000fe20007810000 */
[----:B-1----:R-:W-:Y:S01]  /*167f0*/  FFMA.FTZ R110, R2, -UR17, R110 ;  /* 0x80000011026e7c23 */ /* 0x002fe2000801006e */
[----:B------:R-:W-:Y:S02]  /*16800*/  ISETP.GE.OR P2, PT, R200, R224, !P2 ;  /* 0x000000e0c800720c */ /* 0x000fe40005746670 */
[----:B------:R-:W-:Y:S02]  /*16810*/  FMNMX.FTZ R77, R252, R77, !PT ;  /* 0x0000004dfc4d7209 */ /* 0x000fe40007810000 */
[----:B------:R-:W-:Y:S01]  /*16820*/  FSEL R244, R110, -INF , !P3 ;  /* 0xff8000006ef47808 */ /* 0x000fe20005800000 */
[----:B------:R-:W-:Y:S01]  /*16830*/  IMAD.MOV.U32 R110, RZ, RZ, R102 ;  /* 0x000000ffff6e7224 */ /* 0x000fe200078e0066 */
[----:B------:R-:W-:Y:S01]  /*16840*/  FSEL R189, R121, -INF , !P2 ;  /* 0xff80000079bd7808 */ /* 0x000fe20005000000 */
[----:B------:R-:W-:Y:S01]  /*16850*/  IMAD.MOV.U32 R121, RZ, RZ, R101 ;  /* 0x000000ffff797224 */ /* 0x000fe200078e0065 */
[----:B------:R-:W-:Y:S01]  /*16860*/  ISETP.GE.AND P2, PT, R200, R222, PT ;  /* 0x000000dec800720c */ /* 0x000fe20003f46270 */
[----:B---3--:R-:W-:Y:S01]  /*16870*/  FFMA.FTZ R127, R72, -UR17, R127 ;  /* 0x80000011487f7c23 */ /* 0x008fe2000801007f */
[----:B------:R-:W-:Y:S01]  /*16880*/  FMNMX.FTZ R77, R190, R77, !PT ;  /* 0x0000004dbe4d7209 */ /* 0x000fe20007810000 */
[----:B------:R-:W-:Y:S01]  /*16890*/  IMAD.MOV.U32 R72, RZ, RZ, R178 ;  /* 0x000000ffff487224 */ /* 0x000fe200078e00b2 */
[----:B------:R-:W-:Y:S02]  /*168a0*/  ISETP.GE.OR P2, PT, R200, R219, !P2 ;  /* 0x000000dbc800720c */ /* 0x000fe40005746670 */
[----:B------:R-:W-:Y:S02]  /*168b0*/  FMNMX.FTZ R77, R189, R77, !PT ;  /* 0x0000004dbd4d7209 */ /* 0x000fe40007810000 */
[----:B--2---:R-:W-:Y:S02]  /*168c0*/  FMNMX.FTZ R3, R3, R43, !PT ;  /* 0x0000002b03037209 */ /* 0x004fe40007810000 */
[----:B------:R-:W-:Y:S01]  /*168d0*/  FMNMX.FTZ R42, R188, R77, !PT ;  /* 0x0000004dbc2a7209 */ /* 0x000fe20007810000 */
[----:B------:R-:W-:Y:S01]  /*168e0*/  IMAD.MOV.U32 R77, RZ, RZ, R115 ;  /* 0x000000ffff4d7224 */ /* 0x000fe200078e0073 */
[----:B------:R-:W-:Y:S01]  /*168f0*/  FSEL R194, R123, -INF , !P2 ;  /* 0xff8000007bc27808 */ /* 0x000fe20005000000 */
[C---:B------:R-:W-:Y:S01]  /*16900*/  FMUL.FTZ R198, R3.reuse, c[0x0][0x23c] ;  /* 0x00008f0003c67a20 */ /* 0x040fe20000410000 */
[----:B------:R-:W-:Y:S02]  /*16910*/  FSETP.NEU.FTZ.AND P2, PT, R3, -INF , PT ;  /* 0xff8000000300780b */ /* 0x000fe40003f5d000 */
[----:B------:R-:W-:Y:S02]  /*16920*/  FMNMX.FTZ R42, R187, R42, !PT ;  /* 0x0000002abb2a7209 */ /* 0x000fe40007810000 */
[----:B------:R-:W-:Y:S02]  /*16930*/  FSEL R198, R198, RZ, P2 ;  /* 0x000000ffc6c67208 */ /* 0x000fe40001000000 */
[----:B------:R-:W-:Y:S01]  /*16940*/  IABS R36, R36 ;  /* 0x0000002400247213 */ /* 0x000fe20000000000 */
[----:B------:R-:W1:Y:S02]  /*16950*/  SHFL.BFLY PT, R2, R42, 0x2, 0x1f ;  /* 0x0c401f002a027f89 */ /* 0x000e6400000e0000 */
[--C-:B------:R-:W-:Y:S02]  /*16960*/  FFMA.FTZ R106, R50, c[0x0][0x23c], -R198.reuse ;  /* 0x00008f00326a7a23 */ /* 0x100fe400000108c6 */
[--C-:B------:R-:W-:Y:S01]  /*16970*/  FFMA.FTZ R100, R51, c[0x0][0x23c], -R198.reuse ;  /* 0x00008f0033647a23 */ /* 0x100fe200000108c6 */
[----:B------:R-:W2:Y:S01]  /*16980*/  I2F R36, R36 ;  /* 0x0000002400247306 */ /* 0x000ea20000201400 */
[--C-:B------:R-:W-:Y:S02]  /*16990*/  FFMA.FTZ R94, R54, c[0x0][0x23c], -R198.reuse ;  /* 0x00008f00365e7a23 */ /* 0x100fe400000108c6 */
[--C-:B------:R-:W-:Y:S02]  /*169a0*/  FFMA.FTZ R93, R55, c[0x0][0x23c], -R198.reuse ;  /* 0x00008f00375d7a23 */ /* 0x100fe400000108c6 */
[----:B------:R-:W-:Y:S02]  /*169b0*/  FFMA.FTZ R123, R34, c[0x0][0x23c], -R198 ;  /* 0x00008f00227b7a23 */ /* 0x000fe400000108c6 */
[----:B------:R-:W-:Y:S02]  /*169c0*/  IMAD.MOV.U32 R34, RZ, RZ, R74 ;  /* 0x000000ffff227224 */ /* 0x000fe400078e004a */
        /* <DEDUP_REMOVED lines=8> */
[--C-:B------:R-:W-:Y:S01]  /*16a50*/  FFMA.FTZ R107, R39, c[0x0][0x23c], -R198.reuse ;  /* 0x00008f00276b7a23 */ /* 0x100fe200000108c6 */
[----:B------:R-:W-:Y:S01]  /*16a60*/  FSEL R39, R3, RZ, P2 ;  /* 0x000000ff03277208 */ /* 0x000fe20001000000 */
[--C-:B------:R-:W-:Y:S01]  /*16a70*/  FFMA.FTZ R115, R38, c[0x0][0x23c], -R198.reuse ;  /* 0x00008f0026737a23 */ /* 0x100fe200000108c6 */
[----:B-1----:R-:W-:Y:S01]  /*16a80*/  FMNMX.FTZ R2, R42, R2, !PT ;  /* 0x000000022a027209 */ /* 0x002fe20007810000 */
[----:B------:R-:W-:Y:S02]  /*16a90*/  FFMA.FTZ R74, R71, c[0x0][0x23c], -R198 ;  /* 0x00008f00474a7a23 */ /* 0x000fe400000108c6 */
[----:B------:R-:W-:Y:S02]  /*16aa0*/  FADD.FTZ R39, -R39, R166 ;  /* 0x000000a627277221 */ /* 0x000fe40000010100 */
[----:B------:R-:W1:Y:S01]  /*16ab0*/  SHFL.BFLY PT, R42, R2, 0x1, 0x1f ;  /* 0x0c201f00022a7f89 */ /* 0x000e6200000e0000 */
[----:B------:R-:W-:Y:S01]  /*16ac0*/  MUFU.EX2 R179, R179 ;  /* 0x000000b300b37308 */ /* 0x000fe20000000800 */
[----:B------:R-:W-:Y:S02]  /*16ad0*/  FMUL.FTZ R39, R39, c[0x0][0x23c] ;  /* 0x00008f0027277a20 */ /* 0x000fe40000410000 */
[----:B------:R-:W-:Y:S02]  /*16ae0*/  FFMA.FTZ R88, R66, c[0x0][0x23c], -R198 ;  /* 0x00008f0042587a23 */ /* 0x000fe400000108c6 */
[----:B--2---:R-:W-:Y:S01]  /*16af0*/  FFMA.FTZ R122, R36, -UR17, R122 ;  /* 0x80000011247a7c23 */ /* 0x004fe2000801007a */
[----:B------:R-:W-:Y:S01]  /*16b00*/  FMNMX.FTZ R36, R41, R75, !PT ;  /* 0x0000004b29247209 */ /* 0x000fe20007810000 */
[----:B------:R-:W-:Y:S01]  /*16b10*/  IMAD.MOV.U32 R75, RZ, RZ, R193 ;  /* 0x000000ffff4b7224 */ /* 0x000fe200078e00c1 */
[----:B------:R-:W-:Y:S01]  /*16b20*/  FMNMX.FTZ R41, R245, R78, !PT ;  /* 0x0000004ef5297209 */ /* 0x000fe20007810000 */
[----:B------:R-:W-:Y:S01]  /*16b30*/  IMAD.MOV.U32 R78, RZ, RZ, R243 ;  /* 0x000000ffff4e7224 */ /* 0x000fe200078e00f3 */
[----:B------:R-:W2:Y:S01]  /*16b40*/  MUFU.EX2 R39, R39 ;  /* 0x0000002700277308 */ /* 0x000ea20000000800 */
[C---:B------:R-:W-:Y:S01]  /*16b50*/  FMUL.FTZ R200, R36.reuse, c[0x0][0x23c] ;  /* 0x00008f0024c87a20 */ /* 0x040fe20000410000 */
[----:B------:R-:W-:Y:S01]  /*16b60*/  FSETP.NEU.FTZ.AND P3, PT, R36, -INF , PT ;  /* 0xff8000002400780b */ /* 0x000fe20003f7d000 */
[--C-:B------:R-:W-:Y:S01]  /*16b70*/  FFMA.FTZ R175, R175, c[0x0][0x23c], -R198.reuse ;  /* 0x00008f00afaf7a23 */ /* 0x100fe200000108c6 */
[----:B------:R-:W-:Y:S01]  /*16b80*/  FSEL R243, R111, -INF , !P6 ;  /* 0xff8000006ff37808 */ /* 0x000fe20007000000 */
[--C-:B------:R-:W-:Y:S01]  /*16b90*/  FFMA.FTZ R118, R118, c[0x0][0x23c], -R198.reuse ;  /* 0x00008f0076767a23 */ /* 0x100fe200000108c6 */
[----:B------:R-:W-:Y:S01]  /*16ba0*/  FSEL R200, R200, RZ, P3 ;  /* 0x000000ffc8c87208 */ /* 0x000fe20001800000 */
[----:B------:R-:W-:Y:S01]  /*16bb0*/  FFMA.FTZ R119, R119, c[0x0][0x23c], -R198 ;  /* 0x00008f0077777a23 */ /* 0x000fe200000108c6 */
[----:B------:R-:W-:Y:S02]  /*16bc0*/  FMNMX.FTZ R41, R244, R41, !PT ;  /* 0x00000029f4297209 */ /* 0x000fe40007810000 */
[----:B------:R-:W-:Y:S01]  /*16bd0*/  MUFU.EX2 R175, R175 ;  /* 0x000000af00af7308 */ /* 0x000fe20000000800 */
[--C-:B------:R-:W-:Y:S01]  /*16be0*/  FFMA.FTZ R108, R48, c[0x0][0x23c], -R200.reuse ;  /* 0x00008f00306c7a23 */ /* 0x100fe200000108c8 */
[----:B------:R-:W-:Y:S01]  /*16bf0*/  FMNMX.FTZ R41, R243, R41, !PT ;  /* 0x00000029f3297209 */ /* 0x000fe20007810000 */
[--C-:B------:R-:W-:Y:S01]  /*16c00*/  FFMA.FTZ R102, R49, c[0x0][0x23c], -R200.reuse ;  /* 0x00008f0031667a23 */ /* 0x100fe200000108c8 */
[----:B------:R-:W-:Y:S01]  /*16c10*/  FSEL R195, R122, -INF , !P5 ;  /* 0xff8000007ac37808 */ /* 0x000fe20006800000 */
[----:B------:R-:W-:Y:S01]  /*16c20*/  LDSM.16.MT88.4 R48, [R211+0x4000] ;  /* 0x00400000d330783b */ /* 0x000fe20000004200 */
[----:B------:R-:W-:Y:S01]  /*16c30*/  FFMA.FTZ R124, R33, c[0x0][0x23c], -R200 ;  /* 0x00008f00217c7a23 */ /* 0x000fe200000108c8 */
[----:B------:R-:W-:Y:S01]  /*16c40*/  FSEL R193, R126, -INF , !P1 ;  /* 0xff8000007ec17808 */ /* 0x000fe20004800000 */
[----:B------:R-:W-:Y:S01]  /*16c50*/  IMAD.MOV.U32 R33, RZ, RZ, R78 ;  /* 0x000000ffff217224 */ /* 0x000fe200078e004e */
[----:B------:R-:W-:Y:S01]  /*16c60*/  FMNMX.FTZ R0, R195, R41, !PT ;  /* 0x00000029c3007209 */ /* 0x000fe20007810000 */
[----:B------:R-:W-:Y:S01]  /*16c70*/  MUFU.EX2 R123, R123 ;  /* 0x0000007b007b7308 */ /* 0x000fe20000000800 */
[----:B------:R-:W-:Y:S01]  /*16c80*/  FSEL R41, R127, -INF , !P0 ;  /* 0xff8000007f297808 */ /* 0x000fe20004000000 */
[----:B------:R-:W-:Y:S01]  /*16c90*/  FFMA.FTZ R126, R32, c[0x0][0x23c], -R200 ;  /* 0x00008f00207e7a23 */ /* 0x000fe200000108c8 */
[----:B------:R-:W-:Y:S01]  /*16ca0*/  FMNMX.FTZ R0, R194, R0, !PT ;  /* 0x00000000c2007209 */ /* 0x000fe20007810000 */
[----:B------:R-:W-:Y:S01]  /*16cb0*/  IMAD.MOV.U32 R32, RZ, RZ, R116 ;  /* 0x000000ffff207224 */ /* 0x000fe200078e0074 */
[----:B-1----:R-:W-:Y:S01]  /*16cc0*/  FMNMX.FTZ R2, R2, R42, !PT ;  /* 0x0000002a02027209 */ /* 0x002fe20007810000 */
[--C-:B------:R-:W-:Y:S01]  /*16cd0*/  FFMA.FTZ R116, R19, c[0x0][0x23c], -R200.reuse ;  /* 0x00008f0013747a23 */ /* 0x100fe200000108c8 */
[----:B------:R-:W-:Y:S01]  /*16ce0*/  FMNMX.FTZ R0, R193, R0, !PT ;  /* 0x00000000c1007209 */ /* 0x000fe20007810000 */
[----:B--2---:R-:W-:Y:S01]  /*16cf0*/  FMUL.FTZ R19, R39, R151 ;  /* 0x0000009727137220 */ /* 0x004fe20000410000 */
[----:B------:R-:W-:Y:S01]  /*16d00*/  FSETP.NEU.FTZ.AND P1, PT, R2, -INF , PT ;  /* 0xff8000000200780b */ /* 0x000fe20003f3d000 */
[----:B------:R-:W-:Y:S01]  /*16d10*/  MUFU.EX2 R126, R126 ;  /* 0x0000007e007e7308 */ /* 0x000fe20000000800 */
[----:B------:R-:W-:Y:S01]  /*16d20*/  FMNMX.FTZ R0, R41, R0, !PT ;  /* 0x0000000029007209 */ /* 0x000fe20007810000 */
[--C-:B------:R-:W-:Y:S02]  /*16d30*/  FFMA.FTZ R251, R251, c[0x0][0x23c], -R200.reuse ;  /* 0x00008f00fbfb7a23 */ /* 0x100fe400000108c8 */
[--C-:B------:R-:W-:Y:S02]  /*16d40*/  FFMA.FTZ R247, R247, c[0x0][0x23c], -R200.reuse ;  /* 0x00008f00f7f77a23 */ /* 0x100fe400000108c8 */
[--C-:B------:R-:W-:Y:S02]  /*16d50*/  FFMA.FTZ R246, R246, c[0x0][0x23c], -R200.reuse ;  /* 0x00008f00f6f67a23 */ /* 0x100fe400000108c8 */
[--C-:B------:R-:W-:Y:S02]  /*16d60*/  FFMA.FTZ R192, R201, c[0x0][0x23c], -R200.reuse ;  /* 0x00008f00c9c07a23 */ /* 0x100fe400000108c8 */
[----:B------:R-:W-:Y:S01]  /*16d70*/  MUFU.EX2 R124, R124 ;  /* 0x0000007c007c7308 */ /* 0x000fe20000000800 */
[----:B------:R-:W-:Y:S02]  /*16d80*/  FMUL.FTZ R201, R2, c[0x0][0x23c] ;  /* 0x00008f0002c97a20 */ /* 0x000fe40000410000 */
[----:B------:R-:W-:Y:S02]  /*16d90*/  FFMA.FTZ R180, R171, c[0x0][0x23c], -R200 ;  /* 0x00008f00abb47a23 */ /* 0x000fe400000108c8 */
[--C-:B------:R-:W-:Y:S01]  /*16da0*/  FFMA.FTZ R171, R23, c[0x0][0x23c], -R198.reuse ;  /* 0x00008f0017ab7a23 */ /* 0x100fe200000108c6 */
[----:B------:R-:W-:Y:S01]  /*16db0*/  FSEL R201, R201, RZ, P1 ;  /* 0x000000ffc9c97208 */ /* 0x000fe20000800000 */
[----:B------:R-:W-:Y:S02]  /*16dc0*/  IMAD.MOV.U32 R23, RZ, RZ, R117 ;  /* 0x000000ffff177224 */ /* 0x000fe400078e0075 */
[----:B------:R-:W-:Y:S01]  /*16dd0*/  FFMA.FTZ R122, R35, c[0x0][0x23c], -R198 ;  /* 0x00008f00237a7a23 */ /* 0x000fe200000108c6 */
[----:B------:R-:W-:Y:S01]  /*16de0*/  MUFU.EX2 R192, R192 ;  /* 0x000000c000c07308 */ /* 0x000fe20000000800 */
[--C-:B------:R-:W-:Y:S02]  /*16df0*/  FFMA.FTZ R79, R21, c[0x0][0x23c], -R201.reuse ;  /* 0x00008f00154f7a23 */ /* 0x100fe400000108c9 */
[--C-:B------:R-:W-:Y:S02]  /*16e00*/  FFMA.FTZ R182, R85, c[0x0][0x23c], -R201.reuse ;  /* 0x00008f0055b67a23 */ /* 0x100fe400000108c9 */
[----:B------:R-:W-:Y:S02]  /*16e10*/  FFMA.FTZ R92, R56, c[0x0][0x23c], -R201 ;  /* 0x00008f00385c7a23 */ /* 0x000fe400000108c9 */
[----:B------:R-:W-:Y:S02]  /*16e20*/  IMAD.MOV.U32 R56, RZ, RZ, R89 ;  /* 0x000000ffff387224 */ /* 0x000fe400078e0059 */
[----:B------:R-:W-:Y:S01]  /*16e30*/  FFMA.FTZ R89, R17, c[0x0][0x23c], -R200 ;  /* 0x00008f0011597a23 */ /* 0x000fe200000108c8 */
[----:B------:R-:W-:Y:S01]  /*16e40*/  MUFU.EX2 R182, R182 ;  /* 0x000000b600b67308 */ /* 0x000fe20000000800 */
[----:B------:R-:W-:Y:S02]  /*16e50*/  IMAD.MOV.U32 R35, RZ, RZ, R75 ;  /* 0x000000ffff237224 */ /* 0x000fe400078e004b */
[----:B------:R-:W-:Y:S02]  /*16e60*/  FFMA.FTZ R178, R84, c[0x0][0x23c], -R201 ;  /* 0x00008f0054b27a23 */ /* 0x000fe400000108c9 */
[----:B------:R-:W-:Y:S02]  /*16e70*/  IMAD.MOV.U32 R166, RZ, RZ, R35 ;  /* 0x000000ffffa67224 */ /* 0x000fe400078e0023 */
[----:B------:R-:W-:Y:S02]  /*16e80*/  IMAD.MOV.U32 R35, RZ, RZ, R34 ;  /* 0x000000ffff237224 */ /* 0x000fe400078e0022 */
[--C-:B------:R-:W-:Y:S01]  /*16e90*/  FFMA.FTZ R186, R83, c[0x0][0x23c], -R201.reuse ;  /* 0x00008f0053ba7a23 */ /* 0x100fe200000108c9 */
[----:B------:R-:W-:Y:S01]  /*16ea0*/  MUFU.EX2 R178, R178 ;  /* 0x000000b200b27308 */ /* 0x000fe20000000800 */
[--C-:B------:R-:W-:Y:S02]  /*16eb0*/  FFMA.FTZ R83, R65, c[0x0][0x23c], -R200.reuse ;  /* 0x00008f0041537a23 */ /* 0x100fe400000108c8 */
[--C-:B------:R-:W-:Y:S02]  /*16ec0*/  FFMA.FTZ R43, R80, c[0x0][0x23c], -R201.reuse ;  /* 0x00008f00502b7a23 */ /* 0x100fe400000108c9 */
[----:B------:R-:W-:Y:S02]  /*16ed0*/  FFMA.FTZ R105, R24, c[0x0][0x23c], -R201 ;  /* 0x00008f0018697a23 */ /* 0x000fe400000108c9 */
[----:B------:R-:W-:Y:S02]  /*16ee0*/  FFMA.FTZ R75, R69, c[0x0][0x23c], -R200 ;  /* 0x00008f00454b7a23 */ /* 0x000fe400000108c8 */
[----:B------:R-:W-:Y:S01]  /*16ef0*/  FFMA.FTZ R69, R5, c[0x0][0x23c], -R198 ;  /* 0x00008f0005457a23 */ /* 0x000fe200000108c6 */
[----:B------:R-:W-:Y:S01]  /*16f00*/  MUFU.EX2 R186, R186 ;  /* 0x000000ba00ba7308 */ /* 0x000fe20000000800 */
[----:B------:R-:W-:Y:S01]  /*16f10*/  FSEL R5, R2, RZ, P1 ;  /* 0x000000ff02057208 */ /* 0x000fe20000800000 */
[--C-:B------:R-:W-:Y:S02]  /*16f20*/  FFMA.FTZ R181, R196, c[0x0][0x23c], -R200.reuse ;  /* 0x00008f00c4b57a23 */ /* 0x100fe400000108c8 */
[----:B------:R-:W-:Y:S02]  /*16f30*/  FFMA.FTZ R109, R37, c[0x0][0x23c], -R200 ;  /* 0x00008f00256d7a23 */ /* 0x000fe400000108c8 */
[----:B------:R-:W-:Y:S02]  /*16f40*/  FADD.FTZ R5, -R5, R165 ;  /* 0x000000a505057221 */ /* 0x000fe40000010100 */
[----:B------:R-:W-:Y:S02]  /*16f50*/  IMAD.MOV.U32 R127, RZ, RZ, R177 ;  /* 0x000000ffff7f7224 */ /* 0x000fe400078e00b1 */
[----:B------:R-:W-:Y:S01]  /*16f60*/  MUFU.EX2 R181, R181 ;  /* 0x000000b500b57308 */ /* 0x000fe20000000800 */
[----:B------:R-:W-:Y:S02]  /*16f70*/  FMUL.FTZ R5, R5, c[0x0][0x23c] ;  /* 0x00008f0005057a20 */ /* 0x000fe40000410000 */
[--C-:B------:R-:W-:Y:S02]  /*16f80*/  FFMA.FTZ R104, R44, c[0x0][0x23c], -R201.reuse ;  /* 0x00008f002c687a23 */ /* 0x100fe400000108c9 */
[--C-:B------:R-:W-:Y:S02]  /*16f90*/  FFMA.FTZ R99, R45, c[0x0][0x23c], -R201.reuse ;  /* 0x00008f002d637a23 */ /* 0x100fe400000108c9 */
[----:B------:R-:W-:Y:S02]  /*16fa0*/  FFMA.FTZ R80, R70, c[0x0][0x23c], -R198 ;  /* 0x00008f0046507a23 */ /* 0x000fe400000108c6 */
[----:B------:R-:W-:Y:S01]  /*16fb0*/  FFMA.FTZ R71, R7, c[0x0][0x23c], -R200 ;  /* 0x00008f0007477a23 */ /* 0x000fe200000108c8 */
[----:B------:R-:W1:Y:S01]  /*16fc0*/  MUFU.EX2 R38, R5 ;  /* 0x0000000500267308 */ /* 0x000e620000000800 */
[C---:B------:R-:W-:Y:S02]  /*16fd0*/  FMUL.FTZ R7, R39.reuse, R163 ;  /* 0x000000a327077220 */ /* 0x040fe40000410000 */
[----:B------:R-:W-:Y:S02]  /*16fe0*/  FFMA.FTZ R70, R6, c[0x0][0x23c], -R198 ;  /* 0x00008f0006467a23 */ /* 0x000fe400000108c6 */
[----:B------:R-:W-:Y:S02]  /*16ff0*/  FMUL.FTZ R6, R39, R162 ;  /* 0x000000a227067220 */ /* 0x000fe40000410000 */
[--C-:B------:R-:W-:Y:S02]  /*17000*/  FFMA.FTZ R95, R10, c[0x0][0x23c], -R200.reuse ;  /* 0x00008f000a5f7a23 */ /* 0x100fe400000108c8 */
[--C-:B------:R-:W-:Y:S01]  /*17010*/  FFMA.FTZ R78, R11, c[0x0][0x23c], -R201.reuse ;  /* 0x00008f000b4e7a23 */ /* 0x100fe200000108c9 */
[----:B------:R-:W-:Y:S01]  /*17020*/  MUFU.EX2 R180, R180 ;  /* 0x000000b400b47308 */ /* 0x000fe20000000800 */
[--C-:B------:R-:W-:Y:S02]  /*17030*/  FFMA.FTZ R90, R64, c[0x0][0x23c], -R200.reuse ;  /* 0x00008f00405a7a23 */ /* 0x100fe400000108c8 */
[----:B------:R-:W-:Y:S02]  /*17040*/  FFMA.FTZ R66, R12, c[0x0][0x23c], -R201 ;  /* 0x00008f000c427a23 */ /* 0x000fe400000108c9 */
[----:B------:R-:W-:Y:S02]  /*17050*/  IMAD.MOV.U32 R163, RZ, RZ, R127 ;  /* 0x000000ffffa37224 */ /* 0x000fe400078e007f */
[----:B------:R-:W-:Y:S02]  /*17060*/  IMAD.MOV.U32 R127, RZ, RZ, R97 ;  /* 0x000000ffff7f7224 */ /* 0x000fe400078e0061 */
[--C-:B------:R-:W-:Y:S01]  /*17070*/  FFMA.FTZ R97, R16, c[0x0][0x23c], -R200.reuse ;  /* 0x00008f0010617a23 */ /* 0x100fe200000108c8 */
[----:B------:R-:W-:Y:S01]  /*17080*/  MUFU.EX2 R171, R171 ;  /* 0x000000ab00ab7308 */ /* 0x000fe20000000800 */
[--C-:B------:R-:W-:Y:S02]  /*17090*/  FFMA.FTZ R120, R28, c[0x0][0x23c], -R201.reuse ;  /* 0x00008f001c787a23 */ /* 0x100fe400000108c9 */
[--C-:B------:R-:W-:Y:S02]  /*170a0*/  FFMA.FTZ R184, R197, c[0x0][0x23c], -R200.reuse ;  /* 0x00008f00c5b87a23 */ /* 0x100fe400000108c8 */
[----:B-1----:R-:W-:Y:S02]  /*170b0*/  FMUL.FTZ R24, R38, R140 ;  /* 0x0000008c26187220 */ /* 0x002fe40000410000 */
[----:B------:R-:W-:Y:S02]  /*170c0*/  FFMA.FTZ R140, R56, c[0x0][0x23c], -R200 ;  /* 0x00008f00388c7a23 */ /* 0x000fe400000108c8 */
[C---:B------:R-:W-:Y:S01]  /*170d0*/  FMUL.FTZ R12, R38.reuse, R152 ;  /* 0x00000098260c7220 */ /* 0x040fe20000410000 */
[----:B------:R-:W1:Y:S01]  /*170e0*/  MUFU.EX2 R184, R184 ;  /* 0x000000b800b87308 */ /* 0x000e620000000800 */
[----:B------:R-:W-:Y:S02]  /*170f0*/  FMUL.FTZ R28, R38, R136 ;  /* 0x00000088261c7220 */ /* 0x000fe40000410000 */
[----:B------:R-:W-:Y:S02]  /*17100*/  FFMA.FTZ R197, R4, c[0x0][0x23c], -R198 ;  /* 0x00008f0004c57a23 */ /* 0x000fe400000108c6 */
[----:B------:R-:W2:Y:S01]  /*17110*/  SHFL.BFLY PT, R4, R0, 0x2, 0x1f ;  /* 0x0c401f0000047f89 */ /* 0x000ea200000e0000 */
[--C-:B------:R-:W-:Y:S02]  /*17120*/  FFMA.FTZ R174, R191, c[0x0][0x23c], -R200.reuse ;  /* 0x00008f00bfae7a23 */ /* 0x100fe400000108c8 */
[--C-:B------:R-:W-:Y:S02]  /*17130*/  FFMA.FTZ R191, R173, c[0x0][0x23c], -R201.reuse ;  /* 0x00008f00adbf7a23 */ /* 0x100fe400000108c9 */
[----:B------:R-:W3:Y:S01]  /*17140*/  MUFU.EX2 R197, R197 ;  /* 0x000000c500c57308 */ /* 0x000ee20000000800 */
[----:B------:R-:W-:Y:S02]  /*17150*/  FFMA.FTZ R173, R170, c[0x0][0x23c], -R200 ;  /* 0x00008f00aaad7a23 */ /* 0x000fe400000108c8 */
[--C-:B------:R-:W-:Y:S02]  /*17160*/  FFMA.FTZ R170, R81, c[0x0][0x23c], -R201.reuse ;  /* 0x00008f0051aa7a23 */ /* 0x100fe400000108c9 */
[----:B------:R-:W-:Y:S02]  /*17170*/  FFMA.FTZ R81, R67, c[0x0][0x23c], -R198 ;  /* 0x00008f0043517a23 */ /* 0x000fe400000108c6 */
[--C-:B------:R-:W-:Y:S02]  /*17180*/  FFMA.FTZ R67, R76, c[0x0][0x23c], -R201.reuse ;  /* 0x00008f004c437a23 */ /* 0x100fe400000108c9 */
[--C-:B------:R-:W-:Y:S01]  /*17190*/  FFMA.FTZ R127, R127, c[0x0][0x23c], -R200.reuse ;  /* 0x00008f007f7f7a23 */ /* 0x100fe200000108c8 */
[----:B------:R-:W-:Y:S01]  /*171a0*/  MUFU.EX2 R174, R174 ;  /* 0x000000ae00ae7308 */ /* 0x000fe20000000800 */
[--C-:B------:R-:W-:Y:S02]  /*171b0*/  FFMA.FTZ R252, R252, c[0x0][0x23c], -R201.reuse ;  /* 0x00008f00fcfc7a23 */ /* 0x100fe400000108c9 */
[--C-:B------:R-:W-:Y:S01]  /*171c0*/  FFMA.FTZ R169, R169, c[0x0][0x23c], -R200.reuse ;  /* 0x00008f00a9a97a23 */ /* 0x100fe200000108c8 */
[----:B-1----:R-:W-:Y:S01]  /*171d0*/  F2FP.PACK_AB R44, R184, R192 ;  /* 0x000000c0b82c723e */ /* 0x002fe200000000ff */
[--C-:B------:R-:W-:Y:S02]  /*171e0*/  FFMA.FTZ R168, R168, c[0x0][0x23c], -R200.reuse ;  /* 0x00008f00a8a87a23 */ /* 0x100fe400000108c8 */
[----:B------:R-:W-:Y:S01]  /*171f0*/  FFMA.FTZ R128, R128, c[0x0][0x23c], -R200 ;  /* 0x00008f0080807a23 */ /* 0x000fe200000108c8 */
[----:B--2---:R-:W-:Y:S02]  /*17200*/  FMNMX.FTZ R4, R0, R4, !PT ;  /* 0x0000000400047209 */ /* 0x004fe40007810000 */
[----:B------:R-:W-:Y:S01]  /*17210*/  MUFU.EX2 R191, R191 ;  /* 0x000000bf00bf7308 */ /* 0x000fe20000000800 */
[--C-:B------:R-:W-:Y:S02]  /*17220*/  FFMA.FTZ R190, R190, c[0x0][0x23c], -R201.reuse ;  /* 0x00008f00bebe7a23 */ /* 0x100fe400000108c9 */
[----:B------:R-:W-:Y:S01]  /*17230*/  FFMA.FTZ R189, R189, c[0x0][0x23c], -R201 ;  /* 0x00008f00bdbd7a23 */ /* 0x000fe200000108c9 */
[----:B---3--:R-:W-:Y:S01]  /*17240*/  F2FP.PACK_AB R45, R179, R197 ;  /* 0x000000c5b32d723e */ /* 0x008fe200000000ff */
[----:B------:R-:W-:Y:S01]  /*17250*/  FFMA.FTZ R197, R39, R241, R197 ;  /* 0x000000f127c57223 */ /* 0x000fe200000100c5 */
[----:B------:R-:W1:Y:S01]  /*17260*/  SHFL.BFLY PT, R0, R4, 0x1, 0x1f ;  /* 0x0c201f0004007f89 */ /* 0x000e6200000e0000 */
[----:B------:R-:W-:Y:S02]  /*17270*/  FFMA.FTZ R188, R188, c[0x0][0x23c], -R201 ;  /* 0x00008f00bcbc7a23 */ /* 0x000fe400000108c9 */
[----:B------:R-:W-:Y:S01]  /*17280*/  FADD.FTZ R197, R179, R197 ;  /* 0x000000c5b3c57221 */ /* 0x000fe20000010000 */
[----:B------:R-:W-:Y:S03]  /*17290*/  MUFU.EX2 R173, R173 ;  /* 0x000000ad00ad7308 */ /* 0x000fe60000000800 */
[----:B------:R-:W-:Y:S04]  /*172a0*/  FADD.FTZ R197, R183, R197 ;  /* 0x000000c5b7c57221 */ /* 0x000fe80000010000 */
[----:B------:R-:W-:Y:S03]  /*172b0*/  FADD.FTZ R197, R175, R197 ;  /* 0x000000c5afc57221 */ /* 0x000fe60000010000 */
[----:B------:R-:W-:Y:S10]  /*172c0*/  MUFU.EX2 R122, R122 ;  /* 0x0000007a007a7308 */ /* 0x000ff40000000800 */
[----:B------:R-:W-:Y:S01]  /*172d0*/  MUFU.EX2 R170, R170 ;  /* 0x000000aa00aa7308 */ /* 0x000fe20000000800 */
[----:B-1----:R-:W-:Y:S01]  /*172e0*/  FMNMX.FTZ R0, R4, R0, !PT ;  /* 0x0000000004007209 */ /* 0x002fe20007810000 */
[----:B------:R-:W-:Y:S02]  /*172f0*/  IMAD.MOV.U32 R4, RZ, RZ, R113 ;  /* 0x000000ffff047224 */ /* 0x000fe400078e0071 */
[----:B------:R-:W-:Y:S01]  /*17300*/  FFMA.FTZ R113, R40, c[0x0][0x23c], -R201 ;  /* 0x00008f0028717a23 */ /* 0x000fe200000108c9 */
[----:B------:R-:W-:Y:S01]  /*17310*/  FSETP.NEU.FTZ.AND P0, PT, R0, -INF , PT ;  /* 0xff8000000000780b */ /* 0x000fe20003f1d000 */
[----:B------:R-:W-:Y:S01]  /*17320*/  IMAD.MOV.U32 R165, RZ, RZ, R4 ;  /* 0x000000ffffa57224 */ /* 0x000fe200078e0004 */
[----:B------:R-:W-:Y:S01]  /*17330*/  FSEL R40, R36, RZ, P3 ;  /* 0x000000ff24287208 */ /* 0x000fe20001800000 */
[C---:B------:R-:W-:Y:S01]  /*17340*/  FMUL.FTZ R199, R0.reuse, c[0x0][0x23c] ;  /* 0x00008f0000c77a20 */ /* 0x040fe20000410000 */
[----:B------:R-:W-:Y:S01]  /*17350*/  FSEL R4, R0, RZ, P0 ;  /* 0x000000ff00047208 */ /* 0x000fe20000000000 */
[----:B------:R-:W-:Y:S02]  /*17360*/  MUFU.EX2 R43, R43 ;  /* 0x0000002b002b7308 */ /* 0x000fe40000000800 */
[----:B------:R-:W-:Y:S01]  /*17370*/  FADD.FTZ R40, -R40, R167 ;  /* 0x000000a728287221 */ /* 0x000fe20000010100 */
[----:B------:R-:W-:Y:S01]  /*17380*/  FSEL R199, R199, RZ, P0 ;  /* 0x000000ffc7c77208 */ /* 0x000fe20000000000 */
[----:B------:R-:W-:Y:S01]  /*17390*/  IMAD.MOV.U32 R167, RZ, RZ, R33 ;  /* 0x000000ffffa77224 */ /* 0x000fe200078e0021 */
[----:B------:R-:W-:Y:S01]  /*173a0*/  PLOP3.LUT P0, PT, PT, PT, UP0, 0x80, 0x0 ;  /* 0x000000000000781c */ /* 0x000fe20003f0f008 */
[----:B------:R-:W-:Y:S02]  /*173b0*/  FMUL.FTZ R40, R40, c[0x0][0x23c] ;  /* 0x00008f0028287a20 */ /* 0x000fe40000410000 */
[--C-:B------:R-:W-:Y:S02]  /*173c0*/  FFMA.FTZ R65, R20, c[0x0][0x23c], -R199.reuse ;  /* 0x00008f0014417a23 */ /* 0x100fe400000108c7 */
[----:B------:R-:W-:Y:S01]  /*173d0*/  MUFU.EX2 R120, R120 ;  /* 0x0000007800787308 */ /* 0x000fe20000000800 */
[--C-:B------:R-:W-:Y:S02]  /*173e0*/  FFMA.FTZ R91, R58, c[0x0][0x23c], -R199.reuse ;  /* 0x00008f003a5b7a23 */ /* 0x100fe400000108c7 */
[--C-:B------:R-:W-:Y:S02]  /*173f0*/  FFMA.FTZ R85, R59, c[0x0][0x23c], -R199.reuse ;  /* 0x00008f003b557a23 */ /* 0x100fe400000108c7 */
[----:B------:R-:W-:Y:S02]  /*17400*/  FFMA.FTZ R84, R62, c[0x0][0x23c], -R199 ;  /* 0x00008f003e547a23 */ /* 0x000fe400000108c7 */
[----:B------:R-:W-:Y:S02]  /*17410*/  IMAD.MOV.U32 R62, RZ, RZ, R77 ;  /* 0x000000ffff3e7224 */ /* 0x000fe400078e004d */
[----:B------:R-:W-:Y:S01]  /*17420*/  FFMA.FTZ R77, R63, c[0x0][0x23c], -R199 ;  /* 0x00008f003f4d7a23 */ /* 0x000fe200000108c7 */
[----:B------:R-:W1:Y:S01]  /*17430*/  MUFU.EX2 R40, R40 ;  /* 0x0000002800287308 */ /* 0x000e620000000800 */
[----:B------:R-:W-:Y:S02]  /*17440*/  IMAD.MOV.U32 R63, RZ, RZ, R32 ;  /* 0x000000ffff3f7224 */ /* 0x000fe400078e0020 */
[----:B------:R-:W-:Y:S02]  /*17450*/  IMAD.MOV.U32 R32, RZ, RZ, R23 ;  /* 0x000000ffff207224 */ /* 0x000fe400078e0017 */
[----:B------:R-:W-:Y:S02]  /*17460*/  IMAD.MOV.U32 R23, RZ, RZ, R72 ;  /* 0x000000ffff177224 */ /* 0x000fe400078e0048 */
[----:B------:R-:W-:Y:S02]  /*17470*/  FFMA.FTZ R176, R87, c[0x0][0x23c], -R199 ;  /* 0x00008f0057b07a23 */ /* 0x000fe400000108c7 */
[----:B------:R-:W-:Y:S01]  /*17480*/  IMAD.MOV.U32 R34, RZ, RZ, R23 ;  /* 0x000000ffff227224 */ /* 0x000fe200078e0017 */
[----:B------:R-:W-:Y:S01]  /*17490*/  MUFU.EX2 R116, R116 ;  /* 0x0000007400747308 */ /* 0x000fe20000000800 */
[----:B------:R-:W-:Y:S02]  /*174a0*/  FFMA.FTZ R87, R57, c[0x0][0x23c], -R201 ;  /* 0x00008f0039577a23 */ /* 0x000fe400000108c9 */
[----:B------:R-:W-:Y:S01]  /*174b0*/  LDSM.16.MT88.4 R56, [R211+0x4400] ;  /* 0x00440000d338783b */ /* 0x000fe20000004200 */
[--C-:B------:R-:W-:Y:S02]  /*174c0*/  FFMA.FTZ R196, R172, c[0x0][0x23c], -R199.reuse ;  /* 0x00008f00acc47a23 */ /* 0x100fe400000108c7 */
[----:B------:R-:W-:Y:S02]  /*174d0*/  FFMA.FTZ R172, R22, c[0x0][0x23c], -R198 ;  /* 0x00008f0016ac7a23 */ /* 0x000fe400000108c6 */
[----:B------:R-:W-:Y:S02]  /*174e0*/  IMAD.MOV.U32 R22, RZ, RZ, R114 ;  /* 0x000000ffff167224 */ /* 0x000fe400078e0072 */
[----:B------:R-:W-:Y:S01]  /*174f0*/  MUFU.EX2 R196, R196 ;  /* 0x000000c400c47308 */ /* 0x000fe20000000800 */
[--C-:B------:R-:W-:Y:S02]  /*17500*/  FFMA.FTZ R185, R96, c[0x0][0x23c], -R199.reuse ;  /* 0x00008f0060b97a23 */ /* 0x100fe400000108c7 */
[----:B------:R-:W-:Y:S02]  /*17510*/  IMAD.MOV.U32 R33, RZ, RZ, R22 ;  /* 0x000000ffff217224 */ /* 0x000fe400078e0016 */
[----:B------:R-:W2:Y:S01]  /*17520*/  LDSM.16.MT88.4 R20, [R212+0x4000] ;  /* 0x00400000d414783b */ /* 0x000ea20000004200 */
[C---:B-1----:R-:W-:Y:S02]  /*17530*/  FMUL.FTZ R16, R40.reuse, R148 ;  /* 0x0000009428107220 */ /* 0x042fe40000410000 */
[C---:B------:R-:W-:Y:S02]  /*17540*/  FMUL.FTZ R17, R40.reuse, R149 ;  /* 0x0000009528117220 */ /* 0x040fe40000410000 */
[----:B------:R-:W1:Y:S01]  /*17550*/  MUFU.EX2 R185, R185 ;  /* 0x000000b900b97308 */ /* 0x000e620000000800 */
[----:B------:R-:W-:Y:S02]  /*17560*/  FMUL.FTZ R5, R40, R161 ;  /* 0x000000a128057220 */ /* 0x000fe40000410000 */
[----:B------:R-:W-:Y:S02]  /*17570*/  FFMA.FTZ R96, R18, c[0x0][0x23c], -R200 ;  /* 0x00008f0012607a23 */ /* 0x000fe400000108c8 */
[----:B------:R-:W-:Y:S02]  /*17580*/  FMUL.FTZ R18, R39, R150 ;  /* 0x0000009627127220 */ /* 0x000fe40000410000 */
[----:B------:R-:W-:Y:S01]  /*17590*/  LDSM.16.MT88.4 R148, [R212+0x5c00] ;  /* 0x005c0000d494783b */ /* 0x000fe20000004200 */
[----:B------:R-:W-:Y:S02]  /*175a0*/  FFMA.FTZ R192, R40, R242, R192 ;  /* 0x000000f228c07223 */ /* 0x000fe400000100c0 */
[----:B------:R-:W-:Y:S01]  /*175b0*/  MUFU.EX2 R176, R176 ;  /* 0x000000b000b07308 */ /* 0x000fe20000000800 */
[--C-:B------:R-:W-:Y:S02]  /*175c0*/  FFMA.FTZ R177, R86, c[0x0][0x23c], -R199.reuse ;  /* 0x00008f0056b17a23 */ /* 0x100fe400000108c7 */
[--C-:B------:R-:W-:Y:S01]  /*175d0*/  FFMA.FTZ R101, R46, c[0x0][0x23c], -R199.reuse ;  /* 0x00008f002e657a23 */ /* 0x100fe200000108c7 */
[----:B------:R-:W-:Y:S01]  /*175e0*/  F2FP.PACK_AB R46, R174, R181 ;  /* 0x000000b5ae2e723e */ /* 0x000fe200000000ff */
[--C-:B------:R-:W-:Y:S01]  /*175f0*/  FFMA.FTZ R98, R47, c[0x0][0x23c], -R199.reuse ;  /* 0x00008f002f627a23 */ /* 0x100fe200000108c7 */
[----:B------:R-:W-:Y:S01]  /*17600*/  F2FP.PACK_AB R47, R175, R183 ;  /* 0x000000b7af2f723e */ /* 0x000fe200000000ff */
[----:B------:R-:W-:Y:S02]  /*17610*/  FFMA.FTZ R76, R9, c[0x0][0x23c], -R199 ;  /* 0x00008f00094c7a23 */ /* 0x000fe400000108c7 */
[----:B------:R-:W-:Y:S01]  /*17620*/  FMUL.FTZ R9, R38, R157 ;  /* 0x0000009d26097220 */ /* 0x000fe20000410000 */
[----:B------:R-:W-:Y:S01]  /*17630*/  MUFU.EX2 R177, R177 ;  /* 0x000000b100b17308 */ /* 0x000fe20000000800 */
[----:B------:R-:W-:Y:S02]  /*17640*/  IMAD.MOV.U32 R157, RZ, RZ, R121 ;  /* 0x000000ffff9d7224 */ /* 0x000fe400078e0079 */
[----:B------:R-:W-:Y:S02]  /*17650*/  FFMA.FTZ R121, R52, c[0x0][0x23c], -R198 ;  /* 0x00008f0034797a23 */ /* 0x000fe400000108c6 */
[--C-:B------:R-:W-:Y:S02]  /*17660*/  FFMA.FTZ R42, R82, c[0x0][0x23c], -R199.reuse ;  /* 0x00008f00522a7a23 */ /* 0x100fe400000108c7 */
[--C-:B------:R-:W-:Y:S02]  /*17670*/  FFMA.FTZ R64, R15, c[0x0][0x23c], -R199.reuse ;  /* 0x00008f000f407a23 */ /* 0x100fe400000108c7 */
[--C-:B------:R-:W-:Y:S01]  /*17680*/  FFMA.FTZ R125, R27, c[0x0][0x23c], -R199.reuse ;  /* 0x00008f001b7d7a23 */ /* 0x100fe200000108c7 */
[----:B------:R-:W-:Y:S01]  /*17690*/  MUFU.EX2 R172, R172 ;  /* 0x000000ac00ac7308 */ /* 0x000fe20000000800 */
[--C-:B------:R-:W-:Y:S02]  /*176a0*/  FFMA.FTZ R111, R25, c[0x0][0x23c], -R199.reuse ;  /* 0x00008f00196f7a23 */ /* 0x100fe400000108c7 */
[--C-:B------:R-:W-:Y:S02]  /*176b0*/  FFMA.FTZ R103, R26, c[0x0][0x23c], -R199.reuse ;  /* 0x00008f001a677a23 */ /* 0x100fe400000108c7 */
[----:B------:R-:W-:Y:S02]  /*176c0*/  FMUL.FTZ R25, R38, R141 ;  /* 0x0000008d26197220 */ /* 0x000fe40000410000 */
[--C-:B------:R-:W-:Y:S02]  /*176d0*/  FFMA.FTZ R117, R30, c[0x0][0x23c], -R199.reuse ;  /* 0x00008f001e757a23 */ /* 0x100fe400000108c7 */
[--C-:B------:R-:W-:Y:S01]  /*176e0*/  FFMA.FTZ R112, R31, c[0x0][0x23c], -R199.reuse ;  /* 0x00008f001f707a23 */ /* 0x100fe200000108c7 */
[----:B------:R-:W-:Y:S01]  /*176f0*/  MUFU.EX2 R42, R42 ;  /* 0x0000002a002a7308 */ /* 0x000fe20000000800 */
[----:B------:R-:W-:Y:S02]  /*17700*/  FFMA.FTZ R167, R167, c[0x0][0x23c], -R200 ;  /* 0x00008f00a7a77a23 */ /* 0x000fe400000108c8 */
        /* <DEDUP_REMOVED lines=8> */
[----:B------:R-:W-:Y:S02]  /*17790*/  FADD.FTZ R4, -R4, R164 ;  /* 0x000000a404047221 */ /* 0x000fe40000010100 */
[----:B------:R-:W-:Y:S01]  /*177a0*/  IMAD.MOV.U32 R164, RZ, RZ, R32 ;  /* 0x000000ffffa47224 */ /* 0x000fe200078e0020 */
[----:B------:R-:W-:Y:S01]  /*177b0*/  MUFU.EX2 R117, R117 ;  /* 0x0000007500757308 */ /* 0x000fe20000000800 */
[----:B------:R-:W-:Y:S01]  /*177c0*/  FMUL.FTZ R4, R4, c[0x0][0x23c] ;  /* 0x00008f0004047a20 */ /* 0x000fe20000410000 */
[----:B------:R-:W-:Y:S01]  /*177d0*/  F2FP.PACK_AB R32, R182, R191 ;  /* 0x000000bfb620723e */ /* 0x000fe200000000ff */
[----:B------:R-:W-:Y:S02]  /*177e0*/  FFMA.FTZ R72, R8, c[0x0][0x23c], -R200 ;  /* 0x00008f0008487a23 */ /* 0x000fe400000108c8 */
[----:B------:R-:W-:Y:S02]  /*177f0*/  FMUL.FTZ R8, R38, R156 ;  /* 0x0000009c26087220 */ /* 0x000fe40000410000 */
[----:B------:R-:W-:Y:S02]  /*17800*/  IMAD.MOV.U32 R156, RZ, RZ, R110 ;  /* 0x000000ffff9c7224 */ /* 0x000fe400078e006e */
[----:B------:R-:W-:Y:S01]  /*17810*/  FFMA.FTZ R110, R53, c[0x0][0x23c], -R198 ;  /* 0x00008f00356e7a23 */ /* 0x000fe200000108c6 */
[----:B------:R3:W4:Y:S01]  /*17820*/  MUFU.EX2 R37, R4 ;  /* 0x0000000400257308 */ /* 0x0007220000000800 */
[----:B------:R-:W5:Y:S01]  /*17830*/  LDSM.16.MT88.4 R52, [R212+0x4400] ;  /* 0x00440000d434783b */ /* 0x000f620000004200 */
[----:B------:R-:W-:Y:S01]  /*17840*/  IMAD.MOV.U32 R161, RZ, RZ, R34 ;  /* 0x000000ffffa17224 */ /* 0x000fe200078e0022 */
[----:B------:R-:W-:Y:S01]  /*17850*/  F2FP.PACK_AB R34, R178, R186 ;  /* 0x000000bab222723e */ /* 0x000fe200000000ff */
[----:B------:R-:W-:Y:S01]  /*17860*/  IMAD.MOV.U32 R162, RZ, RZ, R33 ;  /* 0x000000ffffa27224 */ /* 0x000fe200078e0021 */
[----:B-1----:R-:W-:Y:S01]  /*17870*/  F2FP.PACK_AB R33, R185, R196 ;  /* 0x000000c4b921723e */ /* 0x002fe200000000ff */
[--C-:B------:R-:W-:Y:S02]  /*17880*/  FFMA.FTZ R86, R14, c[0x0][0x23c], -R201.reuse ;  /* 0x00008f000e567a23 */ /* 0x100fe400000108c9 */
[----:B------:R-:W-:Y:S02]  /*17890*/  FFMA.FTZ R82, R68, c[0x0][0x23c], -R200 ;  /* 0x00008f0044527a23 */ /* 0x000fe400000108c8 */
[----:B------:R-:W-:Y:S01]  /*178a0*/  MUFU.EX2 R112, R112 ;  /* 0x0000007000707308 */ /* 0x000fe20000000800 */
[----:B------:R-:W-:Y:S02]  /*178b0*/  FFMA.FTZ R68, R73, c[0x0][0x23c], -R201 ;  /* 0x00008f0049447a23 */ /* 0x000fe400000108c9 */
[----:B------:R-:W-:Y:S02]  /*178c0*/  FFMA.FTZ R73, R13, c[0x0][0x23c], -R199 ;  /* 0x00008f000d497a23 */ /* 0x000fe400000108c7 */
[C---:B------:R-:W-:Y:S02]  /*178d0*/  FMUL.FTZ R13, R38.reuse, R153 ;  /* 0x00000099260d7220 */ /* 0x040fe40000410000 */
[--C-:B------:R-:W-:Y:S02]  /*178e0*/  FFMA.FTZ R114, R29, c[0x0][0x23c], -R201.reuse ;  /* 0x00008f001d727a23 */ /* 0x100fe400000108c9 */
[----:B------:R-:W-:Y:S01]  /*178f0*/  FMUL.FTZ R29, R38, R137 ;  /* 0x00000089261d7220 */ /* 0x000fe20000410000 */
[----:B------:R-:W-:Y:S01]  /*17900*/  MUFU.EX2 R109, R109 ;  /* 0x0000006d006d7308 */ /* 0x000fe20000000800 */
[----:B------:R-:W-:Y:S02]  /*17910*/  FFMA.FTZ R141, R157, c[0x0][0x23c], -R198 ;  /* 0x00008f009d8d7a23 */ /* 0x000fe400000108c6 */
[----:B------:R-:W-:Y:S02]  /*17920*/  IMAD.MOV.U32 R157, RZ, RZ, R156 ;  /* 0x000000ffff9d7224 */ /* 0x000fe400078e009c */
[----:B---3--:R-:W-:Y:S02]  /*17930*/  FMUL.FTZ R4, R40, R160 ;  /* 0x000000a028047220 */ /* 0x008fe40000410000 */
[----:B----4-:R-:W-:Y:S02]  /*17940*/  FMUL.FTZ R27, R37, R143 ;  /* 0x0000008f251b7220 */ /* 0x010fe40000410000 */
[----:B------:R-:W-:Y:S01]  /*17950*/  FFMA.FTZ R143, R61, c[0x0][0x23c], -R201 ;  /* 0x00008f003d8f7a23 */ /* 0x000fe200000108c9 */
[----:B------:R-:W1:Y:S01]  /*17960*/  MUFU.EX2 R114, R114 ;  /* 0x0000007200727308 */ /* 0x000e620000000800 */
[----:B------:R-:W-:Y:S01]  /*17970*/  IMAD.MOV.U32 R160, RZ, RZ, R35 ;  /* 0x000000ffffa07224 */ /* 0x000fe200078e0023 */
[-C--:B--2---:R-:W-:Y:S05]  /*17980*/  HMMA.16816.F32 R4, R44, R20.reuse, R4 ;  /* 0x000000142c04723c */ /* 0x084fea0000001804 */
[----:B------:R-:W-:Y:S01]  /*17990*/  F2FP.PACK_AB R35, R176, R177 ;  /* 0x000000b1b023723e */ /* 0x000fe200000000ff */
[C---:B------:R-:W-:Y:S02]  /*179a0*/  FMUL.FTZ R10, R37.reuse, R158 ;  /* 0x0000009e250a7220 */ /* 0x040fe40000410000 */
[----:B------:R-:W-:Y:S01]  /*179b0*/  MUFU.EX2 R115, R115 ;  /* 0x0000007300737308 */ /* 0x000fe20000000800 */
[C---:B------:R-:W-:Y:S03]  /*179c0*/  FMUL.FTZ R11, R37.reuse, R159 ;  /* 0x0000009f250b7220 */ /* 0x040fe60000410000 */
[C---:B------:R-:W-:Y:S02]  /*179d0*/  FMUL.FTZ R14, R37.reuse, R154 ;  /* 0x0000009a250e7220 */ /* 0x040fe40000410000 */
[C---:B------:R-:W-:Y:S02]  /*179e0*/  FMUL.FTZ R15, R37.reuse, R155 ;  /* 0x0000009b250f7220 */ /* 0x040fe40000410000 */
[C---:B------:R-:W-:Y:S02]  /*179f0*/  HMMA.16816.F32 R8, R32.reuse, R20, R8 ;  /* 0x000000142008723c */ /* 0x040fe40000001808 */
[----:B------:R-:W-:Y:S02]  /*17a00*/  MUFU.EX2 R107, R107 ;  /* 0x0000006b006b7308 */ /* 0x000fe40000000800 */
[C---:B------:R-:W-:Y:S02]  /*17a10*/  FMUL.FTZ R26, R37.reuse, R142 ;  /* 0x0000008e251a7220 */ /* 0x040fe40000410000 */
[----:B------:R-:W-:Y:S02]  /*17a20*/  FMUL.FTZ R30, R37, R138 ;  /* 0x0000008a251e7220 */ /* 0x000fe40000410000 */
[-C--:B------:R-:W-:Y:S04]  /*17a30*/  HMMA.16816.F32 R12, R32, R22.reuse, R12 ;  /* 0x00000016200c723c */ /* 0x080fe8000000180c */
[----:B------:R-:W-:Y:S01]  /*17a40*/  MUFU.EX2 R108, R108 ;  /* 0x0000006c006c7308 */ /* 0x000fe20000000800 */
[----:B------:R-:W-:Y:S02]  /*17a50*/  FMUL.FTZ R20, R40, R144 ;  /* 0x0000009028147220 */ /* 0x000fe40000410000 */
[--C-:B------:R-:W-:Y:S01]  /*17a60*/  FFMA.FTZ R144, R60, c[0x0][0x23c], -R201.reuse ;  /* 0x00008f003c907a23 */ /* 0x100fe200000108c9 */
[C---:B------:R-:W-:Y:S04]  /*17a70*/  HMMA.16816.F32 R16, R44.reuse, R22, R16 ;  /* 0x000000162c10723c */ /* 0x040fe80000001810 */
[----:B------:R-:W-:Y:S02]  /*17a80*/  FMUL.FTZ R21, R40, R145 ;  /* 0x0000009128157220 */ /* 0x000fe40000410000 */
[----:B------:R-:W-:Y:S01]  /*17a90*/  MUFU.EX2 R102, R102 ;  /* 0x0000006600667308 */ /* 0x000fe20000000800 */
[C---:B------:R-:W-:Y:S02]  /*17aa0*/  FMUL.FTZ R22, R39.reuse, R146 ;  /* 0x0000009227167220 */ /* 0x040fe40000410000 */
[----:B------:R-:W-:Y:S03]  /*17ab0*/  FMUL.FTZ R23, R39, R147 ;  /* 0x0000009327177220 */ /* 0x000fe60000410000 */
[----:B------:R-:W-:Y:S02]  /*17ac0*/  FMUL.FTZ R31, R37, R139 ;  /* 0x0000008b251f7220 */ /* 0x000fe40000410000 */
[----:B------:R-:W-:Y:S02]  /*17ad0*/  FFMA.FTZ R145, R157, c[0x0][0x23c], -R201 ;  /* 0x00008f009d917a23 */ /* 0x000fe400000108c9 */
[----:B------:R-:W-:Y:S01]  /*17ae0*/  MUFU.EX2 R100, R100 ;  /* 0x0000006400647308 */ /* 0x000fe20000000800 */
[-C--:B------:R-:W-:Y:S03]  /*17af0*/  HMMA.16816.F32 R20, R44, R48.reuse, R20 ;  /* 0x000000302c14723c */ /* 0x080fe60000001814 */
[----:B------:R-:W-:Y:S02]  /*17b00*/  IMAD.MOV.U32 R156, RZ, RZ, R163 ;  /* 0x000000ffff9c7224 */ /* 0x000fe400078e00a3 */
[----:B------:R-:W-:Y:S02]  /*17b10*/  IMAD.MOV.U32 R163, RZ, RZ, R160 ;  /* 0x000000ffffa37224 */ /* 0x000fe400078e00a0 */
[----:B------:R-:W-:Y:S01]  /*17b20*/  IMAD.MOV.U32 R160, RZ, RZ, R165 ;  /* 0x000000ffffa07224 */ /* 0x000fe200078e00a5 */
[C---:B------:R-:W-:Y:S01]  /*17b30*/  HMMA.16816.F32 R24, R32.reuse, R48, R24 ;  /* 0x000000302018723c */ /* 0x040fe20000001818 */
[----:B------:R-:W-:Y:S03]  /*17b40*/  MUFU.EX2 R113, R113 ;  /* 0x0000007100717308 */ /* 0x000fe60000000800 */
[----:B------:R-:W-:Y:S02]  /*17b50*/  IMAD.MOV.U32 R165, RZ, RZ, R62 ;  /* 0x000000ffffa57224 */ /* 0x000fe400078e003e */
[----:B------:R-:W-:Y:S01]  /*17b60*/  FFMA.FTZ R146, R156, c[0x0][0x23c], -R201 ;  /* 0x00008f009c927a23 */ /* 0x000fe200000108c9 */
[----:B------:R-:W-:Y:S01]  /*17b70*/  F2FP.PACK_AB R48, R43, R170 ;  /* 0x000000aa2b30723e */ /* 0x000fe200000000ff */
[-C--:B------:R-:W-:Y:S03]  /*17b80*/  HMMA.16816.F32 R28, R32, R50.reuse, R28 ;  /* 0x00000032201c723c */ /* 0x080fe6000000181c */
[----:B------:R-:W2:Y:S01]  /*17b90*/  MUFU.EX2 R105, R105 ;  /* 0x0000006900697308 */ /* 0x000ea20000000800 */
[----:B------:R-:W-:Y:S01]  /*17ba0*/  F2FP.PACK_AB R49, R125, R42 ;  /* 0x0000002a7d31723e */ /* 0x000fe200000000ff */
[--C-:B------:R-:W-:Y:S02]  /*17bb0*/  FFMA.FTZ R147, R163, c[0x0][0x23c], -R199.reuse ;  /* 0x00008f00a3937a23 */ /* 0x100fe400000108c7 */
[C---:B------:R-:W-:Y:S02]  /*17bc0*/  FMUL.FTZ R32, R40.reuse, R132 ;  /* 0x0000008428207220 */ /* 0x040fe40000410000 */
[----:B------:R-:W-:Y:S03]  /*17bd0*/  FMUL.FTZ R33, R40, R133 ;  /* 0x0000008528217220 */ /* 0x000fe60000410000 */
[C---:B------:R-:W-:Y:S01]  /*17be0*/  FMUL.FTZ R34, R39.reuse, R134 ;  /* 0x0000008627227220 */ /* 0x040fe20000410000 */
[----:B------:R-:W-:Y:S01]  /*17bf0*/  MUFU.EX2 R104, R104 ;  /* 0x0000006800687308 */ /* 0x000fe20000000800 */
[----:B------:R-:W-:Y:S02]  /*17c00*/  FMUL.FTZ R35, R39, R135 ;  /* 0x0000008727237220 */ /* 0x000fe40000410000 */
[----:B------:R-:W-:Y:S02]  /*17c10*/  FFMA.FTZ R165, R165, c[0x0][0x23c], -R199 ;  /* 0x00008f00a5a57a23 */ /* 0x000fe400000108c7 */
[----:B------:R-:W-:Y:S02]  /*17c20*/  FFMA.FTZ R142, R162, c[0x0][0x23c], -R198 ;  /* 0x00008f00a28e7a23 */ /* 0x000fe400000108c6 */
[----:B------:R-:W-:Y:S01]  /*17c30*/  IMAD.MOV.U32 R162, RZ, RZ, R161 ;  /* 0x000000ffffa27224 */ /* 0x000fe200078e00a1 */
[----:B------:R-:W-:Y:S02]  /*17c40*/  HMMA.16816.F32 R32, R44, R50, R32 ;  /* 0x000000322c20723c */ /* 0x000fe40000001820 */
[----:B------:R-:W3:Y:S02]  /*17c50*/  MUFU.EX2 R99, R99 ;  /* 0x0000006300637308 */ /* 0x000ee40000000800 */
[----:B------:R-:W-:Y:S02]  /*17c60*/  IMAD.MOV.U32 R161, RZ, RZ, R164 ;  /* 0x000000ffffa17224 */ /* 0x000fe400078e00a4 */
[----:B------:R-:W-:Y:S01]  /*17c70*/  IMAD.MOV.U32 R164, RZ, RZ, R166 ;  /* 0x000000ffffa47224 */ /* 0x000fe200078e00a6 */
[----:B------:R-:W-:Y:S01]  /*17c80*/  F2FP.PACK_AB R44, R173, R180 ;  /* 0x000000b4ad2c723e */ /* 0x000fe200000000ff */
[----:B------:R-:W-:Y:S01]  /*17c90*/  IMAD.MOV.U32 R166, RZ, RZ, R63 ;  /* 0x000000ffffa67224 */ /* 0x000fe200078e003f */
[----:B------:R-:W-:Y:S01]  /*17ca0*/  F2FP.PACK_AB R45, R171, R172 ;  /* 0x000000acab2d723e */ /* 0x000fe200000000ff */
[----:B------:R-:W4:Y:S02]  /*17cb0*/  LDSM.16.MT88.4 R60, [R212+0x4800] ;  /* 0x00480000d43c783b */ /* 0x000f240000004200 */
[----:B------:R-:W-:Y:S01]  /*17cc0*/  MUFU.EX2 R111, R111 ;  /* 0x0000006f006f7308 */ /* 0x000fe20000000800 */
[----:B------:R-:W-:Y:S01]  /*17cd0*/  F2FP.PACK_AB R46, R124, R126 ;  /* 0x0000007e7c2e723e */ /* 0x000fe200000000ff */
[--C-:B------:R-:W-:Y:S01]  /*17ce0*/  FFMA.FTZ R164, R164, c[0x0][0x23c], -R199.reuse ;  /* 0x00008f00a4a47a23 */ /* 0x100fe200000108c7 */
[----:B------:R-:W-:Y:S01]  /*17cf0*/  F2FP.PACK_AB R47, R122, R123 ;  /* 0x0000007b7a2f723e */ /* 0x000fe200000000ff */
[--C-:B------:R-:W-:Y:S01]  /*17d00*/  FFMA.FTZ R166, R166, c[0x0][0x23c], -R199.reuse ;  /* 0x00008f00a6a67a23 */ /* 0x100fe200000108c7 */
[----:B-1----:R-:W-:Y:S01]  /*17d10*/  F2FP.PACK_AB R50, R114, R120 ;  /* 0x000000787232723e */ /* 0x002fe200000000ff */
[----:B------:R-:W-:Y:S01]  /*17d20*/  FFMA.FTZ R199, R41, c[0x0][0x23c], -R199 ;  /* 0x00008f0029c77a23 */ /* 0x000fe200000108c7 */
[----:B------:R-:W-:Y:S01]  /*17d30*/  F2FP.PACK_AB R51, R112, R117 ;  /* 0x000000757033723e */ /* 0x000fe200000000ff */
[----:B------:R-:W-:Y:S02]  /*17d40*/  FFMA.FTZ R200, R129, c[0x0][0x23c], -R200 ;  /* 0x00008f0081c87a23 */ /* 0x000fe400000108c8 */
[----:B------:R-:W1:Y:S01]  /*17d50*/  MUFU.EX2 R103, R103 ;  /* 0x0000006700677308 */ /* 0x000e620000000800 */
[-C--:B-----5:R-:W-:Y:S03]  /*17d60*/  HMMA.16816.F32 R4, R44, R52.reuse, R4 ;  /* 0x000000342c04723c */ /* 0x0a0fe60000001804 */
[----:B------:R-:W-:Y:S02]  /*17d70*/  FFMA.FTZ R196, R37, R233, R196 ;  /* 0x000000e925c47223 */ /* 0x000fe400000100c4 */
[----:B------:R-:W-:Y:S02]  /*17d80*/  FFMA.FTZ R191, R38, R240, R191 ;  /* 0x000000f026bf7223 */ /* 0x000fe400000100bf */
[----:B------:R-:W-:Y:S01]  /*17d90*/  FADD.FTZ R196, R185, R196 ;  /* 0x000000c4b9c47221 */ /* 0x000fe20000010000 */
[C---:B------:R-:W-:Y:S01]  /*17da0*/  HMMA.16816.F32 R8, R48.reuse, R52, R8 ;  /* 0x000000343008723c */ /* 0x040fe20000001808 */
[----:B------:R-:W-:Y:S03]  /*17db0*/  MUFU.EX2 R101, R101 ;  /* 0x0000006500657308 */ /* 0x000fe60000000800 */
[----:B------:R-:W-:Y:S02]  /*17dc0*/  FADD.FTZ R196, R177, R196 ;  /* 0x000000c4b1c47221 */ /* 0x000fe40000010000 */
[----:B------:R-:W-:Y:S02]  /*17dd0*/  FADD.FTZ R191, R182, R191 ;  /* 0x000000bfb6bf7221 */ /* 0x000fe40000010000 */
[-C--:B------:R-:W-:Y:S03]  /*17de0*/  HMMA.16816.F32 R12, R48, R54.reuse, R12 ;  /* 0x00000036300c723c */ /* 0x080fe6000000180c */
[----:B------:R-:W5:Y:S01]  /*17df0*/  MUFU.EX2 R98, R98 ;  /* 0x0000006200627308 */ /* 0x000f620000000800 */
[----:B------:R-:W-:Y:S02]  /*17e00*/  FADD.FTZ R39, R176, R196 ;  /* 0x000000c4b0277221 */ /* 0x000fe40000010000 */
[----:B------:R-:W-:Y:S02]  /*17e10*/  FADD.FTZ R191, R186, R191 ;  /* 0x000000bfbabf7221 */ /* 0x000fe40000010000 */
[C---:B------:R-:W-:Y:S01]  /*17e20*/  HMMA.16816.F32 R16, R44.reuse, R54, R16 ;  /* 0x000000362c10723c */ /* 0x040fe20000001810 */
[----:B------:R-:W4:Y:S03]  /*17e30*/  LDSM.16.MT88.4 R52, [R211+0x4800] ;  /* 0x00480000d334783b */ /* 0x000f260000004200 */
[----:B------:R-:W-:Y:S01]  /*17e40*/  FADD.FTZ R39, R42, R39 ;  /* 0x000000272a277221 */ /* 0x000fe20000010000 */
[----:B------:R-:W1:Y:S01]  /*17e50*/  MUFU.EX2 R96, R96 ;  /* 0x0000006000607308 */ /* 0x000e620000000800 */
[----:B------:R-:W-:Y:S02]  /*17e60*/  FADD.FTZ R191, R178, R191 ;  /* 0x000000bfb2bf7221 */ /* 0x000fe40000010000 */
[-C--:B------:R-:W-:Y:S04]  /*17e70*/  HMMA.16816.F32 R20, R44, R56.reuse, R20 ;  /* 0x000000382c14723c */ /* 0x080fe80000001814 */
[----:B------:R-:W-:Y:S02]  /*17e80*/  FADD.FTZ R192, R184, R192 ;  /* 0x000000c0b8c07221 */ /* 0x000fe40000010000 */
[----:B------:R-:W-:Y:S01]  /*17e90*/  FADD.FTZ R197, R172, R197 ;  /* 0x000000c5acc57221 */ /* 0x000fe20000010000 */
[----:B------:R-:W-:Y:S01]  /*17ea0*/  MUFU.EX2 R95, R95 ;  /* 0x0000005f005f7308 */ /* 0x000fe20000000800 */
[C---:B------:R-:W-:Y:S04]  /*17eb0*/  HMMA.16816.F32 R24, R48.reuse, R56, R24 ;  /* 0x000000383018723c */ /* 0x040fe80000001818 */
[----:B------:R-:W-:Y:S02]  /*17ec0*/  FADD.FTZ R192, R181, R192 ;  /* 0x000000c0b5c07221 */ /* 0x000fe40000010000 */
[----:B------:R-:W-:Y:S02]  /*17ed0*/  FADD.FTZ R171, R171, R197 ;  /* 0x000000c5abab7221 */ /* 0x000fe40000010000 */
[-C--:B------:R-:W-:Y:S01]  /*17ee0*/  HMMA.16816.F32 R28, R48, R58.reuse, R28 ;  /* 0x0000003a301c723c */ /* 0x080fe2000000181c */
[----:B------:R-:W4:Y:S03]  /*17ef0*/  MUFU.EX2 R94, R94 ;  /* 0x0000005e005e7308 */ /* 0x000f260000000800 */
[----:B------:R-:W-:Y:S02]  /*17f00*/  FADD.FTZ R192, R174, R192 ;  /* 0x000000c0aec07221 */ /* 0x000fe40000010000 */
[----:B------:R-:W-:Y:S01]  /*17f10*/  FADD.FTZ R125, R125, R39 ;  /* 0x000000277d7d7221 */ /* 0x000fe20000010000 */
[----:B--2---:R-:W-:Y:S01]  /*17f20*/  F2FP.PACK_AB R48, R105, R113 ;  /* 0x000000716930723e */ /* 0x004fe200000000ff */
[----:B------:R-:W-:Y:S01]  /*17f30*/  HMMA.16816.F32 R32, R44, R58, R32 ;  /* 0x0000003a2c20723c */ /* 0x000fe20000001820 */
[----:B------:R-:W2:Y:S02]  /*17f40*/  LDSM.16.MT88.4 R56, [R212+0x4c00] ;  /* 0x004c0000d438783b */ /* 0x000ea40000004200 */
[----:B------:R-:W2:Y:S01]  /*17f50*/  MUFU.EX2 R93, R93 ;  /* 0x0000005d005d7308 */ /* 0x000ea20000000800 */
[----:B---3--:R-:W-:Y:S01]  /*17f60*/  F2FP.PACK_AB R50, R99, R104 ;  /* 0x000000686332723e */ /* 0x008fe200000000ff */
[----:B------:R-:W-:Y:S01]  /*17f70*/  FADD.FTZ R192, R180, R192 ;  /* 0x000000c0b4c07221 */ /* 0x000fe20000010000 */
[----:B-1----:R-:W-:Y:S01]  /*17f80*/  F2FP.PACK_AB R49, R103, R111 ;  /* 0x0000006f6731723e */ /* 0x002fe200000000ff */
[----:B------:R-:W-:Y:S01]  /*17f90*/  FADD.FTZ R171, R123, R171 ;  /* 0x000000ab7bab7221 */ /* 0x000fe20000010000 */
[----:B------:R-:W-:Y:S01]  /*17fa0*/  F2FP.PACK_AB R44, R109, R116 ;  /* 0x000000746d2c723e */ /* 0x000fe200000000ff */
[----:B------:R-:W-:Y:S03]  /*17fb0*/  FADD.FTZ R173, R173, R192 ;  /* 0x000000c0adad7221 */ /* 0x000fe60000010000 */
[----:B------:R-:W-:Y:S01]  /*17fc0*/  F2FP.PACK_AB R45, R107, R115 ;  /* 0x000000736b2d723e */ /* 0x000fe200000000ff */
[----:B------:R-:W1:Y:S01]  /*17fd0*/  MUFU.EX2 R90, R90 ;  /* 0x0000005a005a7308 */ /* 0x000e620000000800 */
[----:B------:R-:W-:Y:S01]  /*17fe0*/  F2FP.PACK_AB R46, R102, R108 ;  /* 0x0000006c662e723e */ /* 0x000fe200000000ff */
[----:B------:R-:W-:Y:S01]  /*17ff0*/  FADD.FTZ R173, R126, R173 ;  /* 0x000000ad7ead7221 */ /* 0x000fe20000010000 */
[----:B------:R-:W-:Y:S01]  /*18000*/  F2FP.PACK_AB R47, R100, R106 ;  /* 0x0000006a642f723e */ /* 0x000fe200000000ff */
[----:B------:R-:W-:Y:S01]  /*18010*/  FADD.FTZ R125, R117, R125 ;  /* 0x0000007d757d7221 */ /* 0x000fe20000010000 */
[----:B-----5:R-:W-:Y:S01]  /*18020*/  F2FP.PACK_AB R51, R98, R101 ;  /* 0x000000656233723e */ /* 0x020fe200000000ff */
[----:B------:R-:W-:Y:S02]  /*18030*/  FADD.FTZ R173, R124, R173 ;  /* 0x000000ad7cad7221 */ /* 0x000fe40000010000 */
[----:B------:R-:W-:Y:S02]  /*18040*/  FADD.FTZ R171, R122, R171 ;  /* 0x000000ab7aab7221 */ /* 0x000fe40000010000 */
[----:B------:R-:W3:Y:S01]  /*18050*/  MUFU.EX2 R83, R83 ;  /* 0x0000005300537308 */ /* 0x000ee20000000800 */
[-C--:B----4-:R-:W-:Y:S03]  /*18060*/  HMMA.16816.F32 R4, R44, R60.reuse, R4 ;  /* 0x0000003c2c04723c */ /* 0x090fe60000001804 */
[----:B------:R-:W-:Y:S02]  /*18070*/  FADD.FTZ R125, R112, R125 ;  /* 0x0000007d707d7221 */ /* 0x000fe40000010000 */
[----:B------:R-:W-:Y:S02]  /*18080*/  FADD.FTZ R173, R116, R173 ;  /* 0x000000ad74ad7221 */ /* 0x000fe40000010000 */
[----:B------:R-:W-:Y:S01]  /*18090*/  FADD.FTZ R171, R115, R171 ;  /* 0x000000ab73ab7221 */ /* 0x000fe20000010000 */
[C---:B------:R-:W-:Y:S01]  /*180a0*/  HMMA.16816.F32 R8, R48.reuse, R60, R8 ;  /* 0x0000003c3008723c */ /* 0x040fe20000001808 */
[----:B------:R-:W-:Y:S03]  /*180b0*/  MUFU.EX2 R88, R88 ;  /* 0x0000005800587308 */ /* 0x000fe60000000800 */
[----:B------:R-:W-:Y:S02]  /*180c0*/  FADD.FTZ R125, R111, R125 ;  /* 0x0000007d6f7d7221 */ /* 0x000fe40000010000 */
[----:B------:R-:W-:Y:S02]  /*180d0*/  FADD.FTZ R173, R109, R173 ;  /* 0x000000ad6dad7221 */ /* 0x000fe40000010000 */
[-C--:B------:R-:W-:Y:S03]  /*180e0*/  HMMA.16816.F32 R12, R48, R62.reuse, R12 ;  /* 0x0000003e300c723c */ /* 0x080fe6000000180c */
[----:B------:R-:W4:Y:S01]  /*180f0*/  MUFU.EX2 R81, R81 ;  /* 0x0000005100517308 */ /* 0x000f220000000800 */
[----:B------:R-:W-:Y:S02]  /*18100*/  FADD.FTZ R171, R107, R171 ;  /* 0x000000ab6bab7221 */ /* 0x000fe40000010000 */
[----:B------:R-:W-:Y:S02]  /*18110*/  FADD.FTZ R125, R103, R125 ;  /* 0x0000007d677d7221 */ /* 0x000fe40000010000 */
[C---:B------:R-:W-:Y:S01]  /*18120*/  HMMA.16816.F32 R16, R44.reuse, R62, R16 ;  /* 0x0000003e2c10723c */ /* 0x040fe20000001810 */
[----:B------:R-:W5:Y:S03]  /*18130*/  LDSM.16.MT88.4 R60, [R211+0x4c00] ;  /* 0x004c0000d33c783b */ /* 0x000f660000004200 */
[----:B------:R-:W-:Y:S01]  /*18140*/  FADD.FTZ R108, R108, R173 ;  /* 0x000000ad6c6c7221 */ /* 0x000fe20000010000 */
[----:B------:R-:W-:Y:S01]  /*18150*/  MUFU.EX2 R92, R92 ;  /* 0x0000005c005c7308 */ /* 0x000fe20000000800 */
[----:B------:R-:W-:Y:S02]  /*18160*/  FADD.FTZ R106, R106, R171 ;  /* 0x000000ab6a6a7221 */ /* 0x000fe40000010000 */
[-C--:B------:R-:W-:Y:S04]  /*18170*/  HMMA.16816.F32 R20, R44, R52.reuse, R20 ;  /* 0x000000342c14723c */ /* 0x080fe80000001814 */
[----:B------:R-:W-:Y:S02]  /*18180*/  FADD.FTZ R125, R101, R125 ;  /* 0x0000007d657d7221 */ /* 0x000fe40000010000 */
[----:B------:R-:W-:Y:S01]  /*18190*/  FADD.FTZ R108, R102, R108 ;  /* 0x0000006c666c7221 */ /* 0x000fe20000010000 */
[----:B------:R-:W1:Y:S01]  /*181a0*/  MUFU.EX2 R87, R87 ;  /* 0x0000005700577308 */ /* 0x000e620000000800 */
[C---:B------:R-:W-:Y:S04]  /*181b0*/  HMMA.16816.F32 R24, R48.reuse, R52, R24 ;  /* 0x000000343018723c */ /* 0x040fe80000001818 */
[----:B------:R-:W-:Y:S02]  /*181c0*/  FADD.FTZ R106, R100, R106 ;  /* 0x0000006a646a7221 */ /* 0x000fe40000010000 */
[----:B------:R-:W-:Y:S02]  /*181d0*/  FADD.FTZ R125, R98, R125 ;  /* 0x0000007d627d7221 */ /* 0x000fe40000010000 */
[-C--:B------:R-:W-:Y:S01]  /*181e0*/  HMMA.16816.F32 R28, R48, R54.reuse, R28 ;  /* 0x00000036301c723c */ /* 0x080fe2000000181c */
[----:B------:R-:W-:Y:S03]  /*181f0*/  MUFU.EX2 R86, R86 ;  /* 0x0000005600567308 */ /* 0x000fe60000000800 */
[----:B------:R-:W-:Y:S02]  /*18200*/  FADD.FTZ R108, R96, R108 ;  /* 0x0000006c606c7221 */ /* 0x000fe40000010000 */
[----:B------:R-:W-:Y:S02]  /*18210*/  FADD.FTZ R106, R94, R106 ;  /* 0x0000006a5e6a7221 */ /* 0x000fe40000010000 */
[----:B------:R-:W-:Y:S01]  /*18220*/  HMMA.16816.F32 R32, R44, R54, R32 ;  /* 0x000000362c20723c */ /* 0x000fe20000001820 */
[----:B------:R-:W5:Y:S02]  /*18230*/  LDSM.16.MT88.4 R52, [R212+0x5000] ;  /* 0x00500000d434783b */ /* 0x000f640000004200 */
[----:B------:R-:W4:Y:S01]  /*18240*/  MUFU.EX2 R79, R79 ;  /* 0x0000004f004f7308 */ /* 0x000f220000000800 */
[----:B------:R-:W-:Y:S02]  /*18250*/  FADD.FTZ R108, R95, R108 ;  /* 0x0000006c5f6c7221 */ /* 0x000fe40000010000 */
[----:B--2---:R-:W-:Y:S01]  /*18260*/  FADD.FTZ R106, R93, R106 ;  /* 0x0000006a5d6a7221 */ /* 0x004fe20000010000 */
[----:B------:R-:W-:Y:S01]  /*18270*/  F2FP.PACK_AB R44, R95, R96 ;  /* 0x000000605f2c723e */ /* 0x000fe200000000ff */
[----:B-1----:R-:W-:Y:S01]  /*18280*/  FADD.FTZ R108, R90, R108 ;  /* 0x0000006c5a6c7221 */ /* 0x002fe20000010000 */
[----:B------:R-:W-:Y:S03]  /*18290*/  F2FP.PACK_AB R45, R93, R94 ;  /* 0x0000005e5d2d723e */ /* 0x000fe600000000ff */
[----:B---3--:R-:W-:Y:S01]  /*182a0*/  F2FP.PACK_AB R46, R83, R90 ;  /* 0x0000005a532e723e */ /* 0x008fe200000000ff */
[----:B------:R-:W1:Y:S01]  /*182b0*/  MUFU.EX2 R91, R91 ;  /* 0x0000005b005b7308 */ /* 0x000e620000000800 */
[----:B----4-:R-:W-:Y:S01]  /*182c0*/  F2FP.PACK_AB R47, R81, R88 ;  /* 0x00000058512f723e */ /* 0x010fe200000000ff */
[----:B------:R-:W-:Y:S01]  /*182d0*/  FADD.FTZ R106, R88, R106 ;  /* 0x0000006a586a7221 */ /* 0x000fe20000010000 */
[----:B------:R-:W-:Y:S01]  /*182e0*/  F2FP.PACK_AB R48, R87, R92 ;  /* 0x0000005c5730723e */ /* 0x000fe200000000ff */
[----:B------:R-:W-:Y:S02]  /*182f0*/  FADD.FTZ R108, R83, R108 ;  /* 0x0000006c536c7221 */ /* 0x000fe40000010000 */
[----:B------:R-:W-:Y:S02]  /*18300*/  FADD.FTZ R106, R81, R106 ;  /* 0x0000006a516a7221 */ /* 0x000fe40000010000 */
[-C--:B------:R-:W-:Y:S02]  /*18310*/  HMMA.16816.F32 R4, R44, R56.reuse, R4 ;  /* 0x000000382c04723c */ /* 0x080fe40000001804 */
[----:B------:R-:W2:Y:S01]  /*18320*/  MUFU.EX2 R85, R85 ;  /* 0x0000005500557308 */ /* 0x000ea20000000800 */
[----:B------:R-:W-:Y:S09]  /*18330*/  F2FP.PACK_AB R50, R79, R86 ;  /* 0x000000564f32723e */ /* 0x000ff200000000ff */
[----:B------:R-:W3:Y:S01]  /*18340*/  MUFU.EX2 R84, R84 ;  /* 0x0000005400547308 */ /* 0x000ee20000000800 */
[----:B-1----:R-:W-:Y:S09]  /*18350*/  FADD.FTZ R125, R91, R125 ;  /* 0x0000007d5b7d7221 */ /* 0x002ff20000010000 */
[----:B------:R-:W1:Y:S01]  /*18360*/  MUFU.EX2 R77, R77 ;  /* 0x0000004d004d7308 */ /* 0x000e620000000800 */
[C---:B--2---:R-:W-:Y:S01]  /*18370*/  F2FP.PACK_AB R49, R85.reuse, R91 ;  /* 0x0000005b5531723e */ /* 0x044fe200000000ff */
[----:B------:R-:W-:Y:S08]  /*18380*/  FADD.FTZ R125, R85, R125 ;  /* 0x0000007d557d7221 */ /* 0x000ff00000010000 */
[----:B------:R-:W-:Y:S01]  /*18390*/  MUFU.EX2 R82, R82 ;  /* 0x0000005200527308 */ /* 0x000fe20000000800 */
[----:B---3--:R-:W-:Y:S09]  /*183a0*/  FADD.FTZ R125, R84, R125 ;  /* 0x0000007d547d7221 */ /* 0x008ff20000010000 */
[----:B------:R-:W2:Y:S01]  /*183b0*/  MUFU.EX2 R75, R75 ;  /* 0x0000004b004b7308 */ /* 0x000ea20000000800 */
[C---:B-1----:R-:W-:Y:S01]  /*183c0*/  F2FP.PACK_AB R51, R77.reuse, R84 ;  /* 0x000000544d33723e */ /* 0x042fe200000000ff */
[----:B------:R-:W-:Y:S08]  /*183d0*/  FADD.FTZ R125, R77, R125 ;  /* 0x0000007d4d7d7221 */ /* 0x000ff00000010000 */
[----:B------:R-:W-:Y:S01]  /*183e0*/  MUFU.EX2 R80, R80 ;  /* 0x0000005000507308 */ /* 0x000fe20000000800 */
[C---:B------:R-:W-:Y:S07]  /*183f0*/  HMMA.16816.F32 R8, R48.reuse, R56, R8 ;  /* 0x000000383008723c */ /* 0x040fee0000001808 */
[--C-:B------:R-:W-:Y:S01]  /*18400*/  FFMA.FTZ R56, R162, c[0x0][0x23c], -R201.reuse ;  /* 0x00008f00a2387a23 */ /* 0x100fe200000108c9 */
[-C--:B------:R-:W-:Y:S01]  /*18410*/  HMMA.16816.F32 R12, R48, R58.reuse, R12 ;  /* 0x0000003a300c723c */ /* 0x080fe2000000180c */
[----:B------:R-:W1:Y:S07]  /*18420*/  MUFU.EX2 R74, R74 ;  /* 0x0000004a004a7308 */ /* 0x000e6e0000000800 */
[C---:B------:R-:W-:Y:S03]  /*18430*/  HMMA.16816.F32 R16, R44.reuse, R58, R16 ;  /* 0x0000003a2c10723c */ /* 0x040fe60000001810 */
[----:B------:R3:W-:Y:S05]  /*18440*/  MUFU.EX2 R132, R56 ;  /* 0x0000003800847308 */ /* 0x0007ea0000000800 */
[-C--:B-----5:R-:W-:Y:S05]  /*18450*/  HMMA.16816.F32 R20, R44, R60.reuse, R20 ;  /* 0x0000003c2c14723c */ /* 0x0a0fea0000001814 */
[----:B------:R-:W-:Y:S03]  /*18460*/  MUFU.EX2 R72, R72 ;  /* 0x0000004800487308 */ /* 0x000fe60000000800 */
[C---:B------:R-:W-:Y:S07]  /*18470*/  HMMA.16816.F32 R24, R48.reuse, R60, R24 ;  /* 0x0000003c3018723c */ /* 0x040fee0000001818 */
[----:B------:R-:W4:Y:S01]  /*18480*/  MUFU.EX2 R71, R71 ;  /* 0x0000004700477308 */ /* 0x000f220000000800 */
[-C--:B------:R-:W-:Y:S04]  /*18490*/  HMMA.16816.F32 R28, R48, R62.reuse, R28 ;  /* 0x0000003e301c723c */ /* 0x080fe8000000181c */
[--C-:B---3--:R-:W-:Y:S04]  /*184a0*/  FFMA.FTZ R56, R161, c[0x0][0x23c], -R201.reuse ;  /* 0x00008f00a1387a23 */ /* 0x108fe800000108c9 */
[----:B------:R-:W-:Y:S01]  /*184b0*/  HMMA.16816.F32 R32, R44, R62, R32 ;  /* 0x0000003e2c20723c */ /* 0x000fe20000001820 */
[----:B------:R3:W5:Y:S01]  /*184c0*/  MUFU.EX2 R133, R56 ;  /* 0x0000003800857308 */ /* 0x0007620000000800 */
[----:B------:R-:W-:Y:S05]  /*184d0*/  LDSM.16.MT88.4 R60, [R212+0x5400] ;  /* 0x00540000d43c783b */ /* 0x000fea0000004200 */
[C---:B--2---:R-:W-:Y:S01]  /*184e0*/  F2FP.PACK_AB R44, R75.reuse, R82 ;  /* 0x000000524b2c723e */ /* 0x044fe200000000ff */
[----:B------:R-:W-:Y:S01]  /*184f0*/  FADD.FTZ R82, R82, R108 ;  /* 0x0000006c52527221 */ /* 0x000fe20000010000 */
[----:B-1----:R-:W-:Y:S02]  /*18500*/  F2FP.PACK_AB R45, R74, R80 ;  /* 0x000000504a2d723e */ /* 0x002fe400000000ff */
[----:B------:R-:W1:Y:S01]  /*18510*/  MUFU.EX2 R70, R70 ;  /* 0x0000004600467308 */ /* 0x000e620000000800 */
[----:B------:R-:W-:Y:S02]  /*18520*/  FADD.FTZ R80, R80, R106 ;  /* 0x0000006a50507221 */ /* 0x000fe40000010000 */
[----:B------:R-:W-:Y:S01]  /*18530*/  FADD.FTZ R82, R75, R82 ;  /* 0x000000524b527221 */ /* 0x000fe20000010000 */
[C---:B----4-:R-:W-:Y:S01]  /*18540*/  F2FP.PACK_AB R46, R71.reuse, R72 ;  /* 0x00000048472e723e */ /* 0x050fe200000000ff */
[----:B------:R-:W-:Y:S02]  /*18550*/  FADD.FTZ R80, R74, R80 ;  /* 0x000000504a507221 */ /* 0x000fe40000010000 */
[----:B------:R-:W-:Y:S03]  /*18560*/  FADD.FTZ R82, R72, R82 ;  /* 0x0000005248527221 */ /* 0x000fe60000010000 */
[----:B------:R-:W2:Y:S01]  /*18570*/  MUFU.EX2 R69, R69 ;  /* 0x0000004500457308 */ /* 0x000ea20000000800 */
[----:B------:R-:W-:Y:S02]  /*18580*/  FADD.FTZ R82, R71, R82 ;  /* 0x0000005247527221 */ /* 0x000fe40000010000 */
[----:B---3--:R-:W-:Y:S02]  /*18590*/  FFMA.FTZ R56, R160, c[0x0][0x23c], -R201 ;  /* 0x00008f00a0387a23 */ /* 0x008fe400000108c9 */
[----:B-----5:R-:W-:Y:S02]  /*185a0*/  IMAD.MOV.U32 R129, RZ, RZ, R133 ;  /* 0x000000ffff817224 */ /* 0x020fe400078e0085 */
[----:B------:R-:W-:Y:S03]  /*185b0*/  FFMA.FTZ R201, R187, c[0x0][0x23c], -R201 ;  /* 0x00008f00bbc97a23 */ /* 0x000fe600000108c9 */
[----:B------:R3:W-:Y:S01]  /*185c0*/  MUFU.EX2 R134, R56 ;  /* 0x0000003800867308 */ /* 0x0007e20000000800 */
[----:B-1----:R-:W-:Y:S09]  /*185d0*/  FADD.FTZ R80, R70, R80 ;  /* 0x0000005046507221 */ /* 0x002ff20000010000 */
[----:B------:R-:W-:Y:S01]  /*185e0*/  MUFU.EX2 R78, R78 ;  /* 0x0000004e004e7308 */ /* 0x000fe20000000800 */
[C---:B--2---:R-:W-:Y:S01]  /*185f0*/  F2FP.PACK_AB R47, R69.reuse, R70 ;  /* 0x00000046452f723e */ /* 0x044fe200000000ff */
[----:B------:R-:W-:Y:S08]  /*18600*/  FADD.FTZ R80, R69, R80 ;  /* 0x0000005045507221 */ /* 0x000ff00000010000 */
[----:B------:R-:W1:Y:S01]  /*18610*/  MUFU.EX2 R68, R68 ;  /* 0x0000004400447308 */ /* 0x000e620000000800 */
[-C--:B------:R-:W-:Y:S01]  /*18620*/  HMMA.16816.F32 R4, R44, R52.reuse, R4 ;  /* 0x000000342c04723c */ /* 0x080fe20000001804 */
[----:B---3--:R-:W2:Y:S08]  /*18630*/  LDSM.16.MT88.4 R56, [R211+0x5000] ;  /* 0x00500000d338783b */ /* 0x008eb00000004200 */
[----:B------:R-:W-:Y:S10]  /*18640*/  MUFU.EX2 R67, R67 ;  /* 0x0000004300437308 */ /* 0x000ff40000000800 */
[----:B------:R-:W3:Y:S01]  /*18650*/  MUFU.EX2 R66, R66 ;  /* 0x0000004200427308 */ /* 0x000ee20000000800 */
[----:B-1----:R-:W-:Y:S09]  /*18660*/  F2FP.PACK_AB R48, R68, R78 ;  /* 0x0000004e4430723e */ /* 0x002ff200000000ff */
[----:B------:R-:W1:Y:S10]  /*18670*/  MUFU.EX2 R73, R73 ;  /* 0x0000004900497308 */ /* 0x000e740000000800 */
[----:B------:R-:W4:Y:S01]  /*18680*/  MUFU.EX2 R65, R65 ;  /* 0x0000004100417308 */ /* 0x000f220000000800 */
[----:B---3--:R-:W-:Y:S09]  /*18690*/  F2FP.PACK_AB R50, R66, R67 ;  /* 0x000000434232723e */ /* 0x008ff200000000ff */
[----:B------:R-:W3:Y:S01]  /*186a0*/  MUFU.EX2 R64, R64 ;  /* 0x0000004000407308 */ /* 0x000ee20000000800 */
[----:B-1----:R-:W-:Y:S09]  /*186b0*/  FADD.FTZ R125, R73, R125 ;  /* 0x0000007d497d7221 */ /* 0x002ff20000010000 */
[----:B------:R-:W1:Y:S01]  /*186c0*/  MUFU.EX2 R76, R76 ;  /* 0x0000004c004c7308 */ /* 0x000e620000000800 */
[C---:B----4-:R-:W-:Y:S01]  /*186d0*/  F2FP.PACK_AB R49, R65.reuse, R73 ;  /* 0x000000494131723e */ /* 0x050fe200000000ff */
[----:B------:R-:W-:Y:S08]  /*186e0*/  FADD.FTZ R125, R65, R125 ;  /* 0x0000007d417d7221 */ /* 0x000ff00000010000 */
[----:B------:R-:W4:Y:S01]  /*186f0*/  MUFU.EX2 R89, R89 ;  /* 0x0000005900597308 */ /* 0x000f220000000800 */
[----:B---3--:R-:W-:Y:S09]  /*18700*/  FADD.FTZ R125, R64, R125 ;  /* 0x0000007d407d7221 */ /* 0x008ff20000010000 */
[----:B------:R-:W3:Y:S01]  /*18710*/  MUFU.EX2 R97, R97 ;  /* 0x0000006100617308 */ /* 0x000ee20000000800 */
[C---:B-1----:R-:W-:Y:S01]  /*18720*/  F2FP.PACK_AB R51, R76.reuse, R64 ;  /* 0x000000404c33723e */ /* 0x042fe200000000ff */
[----:B------:R-:W-:Y:S08]  /*18730*/  FADD.FTZ R125, R76, R125 ;  /* 0x0000007d4c7d7221 */ /* 0x000ff00000010000 */
[----:B------:R-:W1:Y:S01]  /*18740*/  MUFU.EX2 R110, R110 ;  /* 0x0000006e006e7308 */ /* 0x000e620000000800 */
[C---:B------:R-:W-:Y:S04]  /*18750*/  HMMA.16816.F32 R8, R48.reuse, R52, R8 ;  /* 0x000000343008723c */ /* 0x040fe80000001808 */
[----:B----4-:R-:W-:Y:S04]  /*18760*/  FADD.FTZ R82, R89, R82 ;  /* 0x0000005259527221 */ /* 0x010fe80000010000 */
[-C--:B------:R-:W-:Y:S01]  /*18770*/  HMMA.16816.F32 R12, R48, R54.reuse, R12 ;  /* 0x00000036300c723c */ /* 0x080fe2000000180c */
[----:B------:R-:W4:Y:S03]  /*18780*/  MUFU.EX2 R121, R121 ;  /* 0x0000007900797308 */ /* 0x000f260000000800 */
[----:B---3--:R-:W-:Y:S04]  /*18790*/  FADD.FTZ R82, R97, R82 ;  /* 0x0000005261527221 */ /* 0x008fe80000010000 */
[C---:B------:R-:W-:Y:S01]  /*187a0*/  HMMA.16816.F32 R16, R44.reuse, R54, R16 ;  /* 0x000000362c10723c */ /* 0x040fe20000001810 */
[----:B------:R-:W3:Y:S02]  /*187b0*/  LDSM.16.MT88.4 R52, [R211+0x5400] ;  /* 0x00540000d334783b */ /* 0x000ee40000004200 */
[----:B------:R-:W5:Y:S01]  /*187c0*/  MUFU.EX2 R127, R127 ;  /* 0x0000007f007f7308 */ /* 0x000f620000000800 */
[----:B-1----:R-:W-:Y:S04]  /*187d0*/  FADD.FTZ R80, R110, R80 ;  /* 0x000000506e507221 */ /* 0x002fe80000010000 */
[-C--:B--2---:R-:W-:Y:S05]  /*187e0*/  HMMA.16816.F32 R20, R44, R56.reuse, R20 ;  /* 0x000000382c14723c */ /* 0x084fea0000001814 */
[----:B------:R-:W1:Y:S03]  /*187f0*/  MUFU.EX2 R140, R140 ;  /* 0x0000008c008c7308 */ /* 0x000e660000000800 */
[C---:B------:R-:W-:Y:S04]  /*18800*/  HMMA.16816.F32 R24, R48.reuse, R56, R24 ;  /* 0x000000383018723c */ /* 0x040fe80000001818 */
[----:B----4-:R-:W-:Y:S03]  /*18810*/  FADD.FTZ R80, R121, R80 ;  /* 0x0000005079507221 */ /* 0x010fe60000010000 */
[----:B------:R-:W2:Y:S01]  /*18820*/  MUFU.EX2 R141, R141 ;  /* 0x0000008d008d7308 */ /* 0x000ea20000000800 */
[-C--:B------:R-:W-:Y:S04]  /*18830*/  HMMA.16816.F32 R28, R48, R58.reuse, R28 ;  /* 0x0000003a301c723c */ /* 0x080fe8000000181c */
[----:B-----5:R-:W-:Y:S04]  /*18840*/  FADD.FTZ R82, R127, R82 ;  /* 0x000000527f527221 */ /* 0x020fe80000010000 */
[----:B------:R-:W-:Y:S01]  /*18850*/  HMMA.16816.F32 R32, R44, R58, R32 ;  /* 0x0000003a2c20723c */ /* 0x000fe20000001820 */
[----:B------:R-:W4:Y:S01]  /*18860*/  MUFU.EX2 R142, R142 ;  /* 0x0000008e008e7308 */ /* 0x000f220000000800 */
[----:B------:R-:W5:Y:S02]  /*18870*/  LDSM.16.MT88.4 R56, [R212+0x5800] ;  /* 0x00580000d438783b */ /* 0x000f640000004200 */
[C---:B-1----:R-:W-:Y:S03]  /*18880*/  FADD.FTZ R82, R140.reuse, R82 ;  /* 0x000000528c527221 */ /* 0x042fe60000010000 */
[----:B------:R-:W-:Y:S02]  /*18890*/  F2FP.PACK_AB R44, R97, R89 ;  /* 0x00000059612c723e */ /* 0x000fe400000000ff */
[----:B------:R-:W-:Y:S02]  /*188a0*/  F2FP.PACK_AB R45, R121, R110 ;  /* 0x0000006e792d723e */ /* 0x000fe400000000ff */
[----:B------:R-:W-:Y:S01]  /*188b0*/  MUFU.EX2 R143, R143 ;  /* 0x0000008f008f7308 */ /* 0x000fe20000000800 */
[----:B------:R-:W-:Y:S01]  /*188c0*/  F2FP.PACK_AB R46, R140, R127 ;  /* 0x0000007f8c2e723e */ /* 0x000fe200000000ff */
[----:B--2---:R-:W-:Y:S08]  /*188d0*/  FADD.FTZ R80, R141, R80 ;  /* 0x000000508d507221 */ /* 0x004ff00000010000 */
[----:B------:R-:W1:Y:S01]  /*188e0*/  MUFU.EX2 R144, R144 ;  /* 0x0000009000907308 */ /* 0x000e620000000800 */
[C---:B----4-:R-:W-:Y:S01]  /*188f0*/  F2FP.PACK_AB R47, R142.reuse, R141 ;  /* 0x0000008d8e2f723e */ /* 0x050fe200000000ff */
[----:B------:R-:W-:Y:S08]  /*18900*/  FADD.FTZ R80, R142, R80 ;  /* 0x000000508e507221 */ /* 0x000ff00000010000 */
[----:B------:R-:W-:Y:S01]  /*18910*/  MUFU.EX2 R145, R145 ;  /* 0x0000009100917308 */ /* 0x000fe20000000800 */
[-C--:B------:R-:W-:Y:S09]  /*18920*/  HMMA.16816.F32 R4, R44, R60.reuse, R4 ;  /* 0x0000003c2c04723c */ /* 0x080ff20000001804 */
[----:B------:R-:W2:Y:S03]  /*18930*/  MUFU.EX2 R146, R146 ;  /* 0x0000009200927308 */ /* 0x000ea60000000800 */
[----:B-1----:R-:W-:Y:S07]  /*18940*/  F2FP.PACK_AB R48, R144, R143 ;  /* 0x0000008f9030723e */ /* 0x002fee00000000ff */
[----:B------:R-:W1:Y:S10]  /*18950*/  MUFU.EX2 R147, R147 ;  /* 0x0000009300937308 */ /* 0x000e740000000800 */
[----:B------:R-:W4:Y:S01]  /*18960*/  MUFU.EX2 R164, R164 ;  /* 0x000000a400a47308 */ /* 0x000f220000000800 */
[----:B--2---:R-:W-:Y:S09]  /*18970*/  F2FP.PACK_AB R50, R146, R145 ;  /* 0x000000919232723e */ /* 0x004ff200000000ff */
[----:B------:R-:W2:Y:S01]  /*18980*/  MUFU.EX2 R165, R165 ;  /* 0x000000a500a57308 */ /* 0x000ea20000000800 */
[----:B-1----:R-:W-:Y:S09]  /*18990*/  FADD.FTZ R125, R147, R125 ;  /* 0x0000007d937d7221 */ /* 0x002ff20000010000 */
[----:B------:R-:W1:Y:S01]  /*189a0*/  MUFU.EX2 R166, R166 ;  /* 0x000000a600a67308 */ /* 0x000e620000000800 */
[C---:B----4-:R-:W-:Y:S01]  /*189b0*/  F2FP.PACK_AB R49, R164.reuse, R147 ;  /* 0x00000093a431723e */ /* 0x050fe200000000ff */
[----:B------:R-:W-:Y:S02]  /*189c0*/  FADD.FTZ R125, R164, R125 ;  /* 0x0000007da47d7221 */ /* 0x000fe40000010000 */
[----:B------:R-:W-:Y:S06]  /*189d0*/  IMAD.MOV.U32 R164, RZ, RZ, R0 ;  /* 0x000000ffffa47224 */ /* 0x000fec00078e0000 */
[----:B------:R-:W4:Y:S01]  /*189e0*/  MUFU.EX2 R167, R167 ;  /* 0x000000a700a77308 */ /* 0x000f220000000800 */
[----:B--2---:R-:W-:Y:S09]  /*189f0*/  FADD.FTZ R125, R165, R125 ;  /* 0x0000007da57d7221 */ /* 0x004ff20000010000 */
[----:B------:R-:W2:Y:S01]  /*18a00*/  MUFU.EX2 R251, R251 ;  /* 0x000000fb00fb7308 */ /* 0x000ea20000000800 */
[C---:B-1----:R-:W-:Y:S01]  /*18a10*/  F2FP.PACK_AB R51, R166.reuse, R165 ;  /* 0x000000a5a633723e */ /* 0x042fe200000000ff */
[----:B------:R-:W-:Y:S02]  /*18a20*/  FADD.FTZ R125, R166, R125 ;  /* 0x0000007da67d7221 */ /* 0x000fe40000010000 */
[----:B------:R-:W-:Y:S02]  /*18a30*/  IMAD.MOV.U32 R166, RZ, RZ, R3 ;  /* 0x000000ffffa67224 */ /* 0x000fe400078e0003 */
[----:B------:R-:W-:Y:S04]  /*18a40*/  IMAD.MOV.U32 R165, RZ, RZ, R2 ;  /* 0x000000ffffa57224 */ /* 0x000fe800078e0002 */
[----:B------:R-:W1:Y:S01]  /*18a50*/  MUFU.EX2 R250, R250 ;  /* 0x000000fa00fa7308 */ /* 0x000e620000000800 */
[C---:B------:R-:W-:Y:S04]  /*18a60*/  HMMA.16816.F32 R8, R48.reuse, R60, R8 ;  /* 0x0000003c3008723c */ /* 0x040fe80000001808 */
[----:B----4-:R-:W-:Y:S03]  /*18a70*/  FADD.FTZ R82, R167, R82 ;  /* 0x00000052a7527221 */ /* 0x010fe60000010000 */
[----:B------:R-:W-:Y:S01]  /*18a80*/  IMAD.MOV.U32 R61, RZ, RZ, R134 ;  /* 0x000000ffff3d7224 */ /* 0x000fe200078e0086 */
[-C--:B------:R-:W-:Y:S01]  /*18a90*/  HMMA.16816.F32 R12, R48, R62.reuse, R12 ;  /* 0x0000003e300c723c */ /* 0x080fe2000000180c */
[----:B------:R-:W4:Y:S03]  /*18aa0*/  MUFU.EX2 R248, R248 ;  /* 0x000000f800f87308 */ /* 0x000f260000000800 */
[----:B------:R-:W-:Y:S01]  /*18ab0*/  FFMA.FTZ R60, R130, c[0x0][0x23c], -R198 ;  /* 0x00008f00823c7a23 */ /* 0x000fe200000108c6 */
[----:B--2---:R-:W-:Y:S01]  /*18ac0*/  F2FP.PACK_AB R40, R251, R167 ;  /* 0x000000a7fb28723e */ /* 0x004fe200000000ff */
[----:B------:R-:W-:Y:S02]  /*18ad0*/  IMAD.MOV.U32 R130, RZ, RZ, R132 ;  /* 0x000000ffff827224 */ /* 0x000fe400078e0084 */
[C---:B------:R-:W-:Y:S03]  /*18ae0*/  HMMA.16816.F32 R16, R44.reuse, R62, R16 ;  /* 0x0000003e2c10723c */ /* 0x040fe60000001810 */
[----:B------:R-:W2:Y:S01]  /*18af0*/  MUFU.EX2 R247, R247 ;  /* 0x000000f700f77308 */ /* 0x000ea20000000800 */
[----:B------:R-:W-:Y:S02]  /*18b00*/  FFMA.FTZ R198, R131, c[0x0][0x23c], -R198 ;  /* 0x00008f0083c67a23 */ /* 0x000fe400000108c6 */
[----:B------:R-:W-:Y:S02]  /*18b10*/  FADD.FTZ R82, R251, R82 ;  /* 0x00000052fb527221 */ /* 0x000fe40000010000 */
[-C--:B---3--:R-:W-:Y:S04]  /*18b20*/  HMMA.16816.F32 R20, R44, R52.reuse, R20 ;  /* 0x000000342c14723c */ /* 0x088fe80000001814 */
[----:B-1----:R-:W-:Y:S01]  /*18b30*/  FADD.FTZ R80, R250, R80 ;  /* 0x00000050fa507221 */ /* 0x002fe20000010000 */
[----:B------:R-:W1:Y:S01]  /*18b40*/  MUFU.EX2 R246, R246 ;  /* 0x000000f600f67308 */ /* 0x000e620000000800 */
[----:B------:R-:W-:Y:S02]  /*18b50*/  IMAD.MOV.U32 R167, RZ, RZ, R36 ;  /* 0x000000ffffa77224 */ /* 0x000fe400078e0024 */
[C---:B------:R-:W-:Y:S04]  /*18b60*/  HMMA.16816.F32 R24, R48.reuse, R52, R24 ;  /* 0x000000343018723c */ /* 0x040fe80000001818 */
[C---:B----4-:R-:W-:Y:S01]  /*18b70*/  F2FP.PACK_AB R41, R248.reuse, R250 ;  /* 0x000000faf829723e */ /* 0x050fe200000000ff */
[----:B------:R-:W-:Y:S02]  /*18b80*/  FADD.FTZ R80, R248, R80 ;  /* 0x00000050f8507221 */ /* 0x000fe40000010000 */
[----:B------:R-:W3:Y:S01]  /*18b90*/  MUFU.EX2 R203, R203 ;  /* 0x000000cb00cb7308 */ /* 0x000ee20000000800 */
[-C--:B------:R-:W-:Y:S01]  /*18ba0*/  HMMA.16816.F32 R28, R48, R54.reuse, R28 ;  /* 0x00000036301c723c */ /* 0x080fe2000000181c */
[----:B------:R-:W4:Y:S03]  /*18bb0*/  LDSM.16.MT88.4 R48, [R211+0x5800] ;  /* 0x00580000d330783b */ /* 0x000f260000004200 */
[----:B------:R-:W-:Y:S02]  /*18bc0*/  FADD.FTZ R52, R170, R191 ;  /* 0x000000bfaa347221 */ /* 0x000fe40000010000 */
[----:B--2---:R-:W-:Y:S02]  /*18bd0*/  FADD.FTZ R82, R247, R82 ;  /* 0x00000052f7527221 */ /* 0x004fe40000010000 */
[----:B------:R-:W-:Y:S01]  /*18be0*/  FADD.FTZ R52, R43, R52 ;  /* 0x000000342b347221 */ /* 0x000fe20000010000 */
[----:B------:R-:W2:Y:S01]  /*18bf0*/  MUFU.EX2 R202, R202 ;  /* 0x000000ca00ca7308 */ /* 0x000ea20000000800 */
[----:B------:R-:W-:Y:S04]  /*18c00*/  HMMA.16816.F32 R32, R44, R54, R32 ;  /* 0x000000362c20723c */ /* 0x000fe80000001820 */
[----:B-1----:R-:W-:Y:S01]  /*18c10*/  F2FP.PACK_AB R42, R246, R247 ;  /* 0x000000f7f62a723e */ /* 0x002fe200000000ff */
[----:B------:R-:W-:Y:S02]  /*18c20*/  FADD.FTZ R52, R120, R52 ;  /* 0x0000003478347221 */ /* 0x000fe40000010000 */
[----:B------:R-:W-:Y:S01]  /*18c30*/  F2FP.PACK_AB R44, R129, R130 ;  /* 0x00000082812c723e */ /* 0x000fe200000000ff */
[----:B------:R-:W-:Y:S01]  /*18c40*/  FADD.FTZ R82, R246, R82 ;  /* 0x00000052f6527221 */ /* 0x000fe20000010000 */
[----:B------:R-:W1:Y:S03]  /*18c50*/  MUFU.EX2 R252, R252 ;  /* 0x000000fc00fc7308 */ /* 0x000e660000000800 */
[----:B------:R-:W-:Y:S02]  /*18c60*/  FADD.FTZ R52, R114, R52 ;  /* 0x0000003472347221 */ /* 0x000fe40000010000 */
[----:B---3--:R-:W-:Y:S02]  /*18c70*/  FADD.FTZ R80, R203, R80 ;  /* 0x00000050cb507221 */ /* 0x008fe40000010000 */
[----:B------:R-:W-:Y:S03]  /*18c80*/  FADD.FTZ R52, R113, R52 ;  /* 0x0000003471347221 */ /* 0x000fe60000010000 */
[----:B------:R-:W3:Y:S01]  /*18c90*/  MUFU.EX2 R249, R249 ;  /* 0x000000f900f97308 */ /* 0x000ee20000000800 */
[----:B------:R-:W-:Y:S01]  /*18ca0*/  FADD.FTZ R52, R105, R52 ;  /* 0x0000003469347221 */ /* 0x000fe20000010000 */
[----:B--2---:R-:W-:Y:S03]  /*18cb0*/  F2FP.PACK_AB R43, R202, R203 ;  /* 0x000000cbca2b723e */ /* 0x004fe600000000ff */
[----:B------:R-:W-:Y:S02]  /*18cc0*/  FADD.FTZ R104, R104, R52 ;  /* 0x0000003468687221 */ /* 0x000fe40000010000 */
[----:B------:R-:W-:Y:S02]  /*18cd0*/  FADD.FTZ R80, R202, R80 ;  /* 0x00000050ca507221 */ /* 0x000fe40000010000 */
[----:B------:R-:W-:Y:S01]  /*18ce0*/  FADD.FTZ R104, R99, R104 ;  /* 0x0000006863687221 */ /* 0x000fe20000010000 */
[----:B------:R-:W2:Y:S01]  /*18cf0*/  MUFU.EX2 R245, R245 ;  /* 0x000000f500f57308 */ /* 0x000ea20000000800 */
[-C--:B-----5:R-:W-:Y:S05]  /*18d00*/  HMMA.16816.F32 R4, R40, R56.reuse, R4 ;  /* 0x000000382804723c */ /* 0x0a0fea0000001804 */
[----:B-1----:R-:W-:Y:S01]  /*18d10*/  F2FP.PACK_AB R46, R252, R61 ;  /* 0x0000003dfc2e723e */ /* 0x002fe200000000ff */
[----:B------:R-:W-:Y:S03]  /*18d20*/  FADD.FTZ R104, R92, R104 ;  /* 0x000000685c687221 */ /* 0x000fe60000010000 */
[----:B------:R-:W1:Y:S03]  /*18d30*/  MUFU.EX2 R244, R244 ;  /* 0x000000f400f47308 */ /* 0x000e660000000800 */
[----:B------:R-:W-:Y:S02]  /*18d40*/  FADD.FTZ R104, R87, R104 ;  /* 0x0000006857687221 */ /* 0x000fe40000010000 */
[----:B---3--:R-:W-:Y:S02]  /*18d50*/  FADD.FTZ R125, R249, R125 ;  /* 0x0000007df97d7221 */ /* 0x008fe40000010000 */
[----:B------:R-:W-:Y:S03]  /*18d60*/  FADD.FTZ R104, R86, R104 ;  /* 0x0000006856687221 */ /* 0x000fe60000010000 */
[----:B------:R-:W3:Y:S01]  /*18d70*/  MUFU.EX2 R243, R243 ;  /* 0x000000f300f37308 */ /* 0x000ee20000000800 */
[----:B------:R-:W-:Y:S01]  /*18d80*/  FADD.FTZ R104, R79, R104 ;  /* 0x000000684f687221 */ /* 0x000fe20000010000 */
[C---:B--2---:R-:W-:Y:S03]  /*18d90*/  F2FP.PACK_AB R45, R245.reuse, R249 ;  /* 0x000000f9f52d723e */ /* 0x044fe600000000ff */
[----:B------:R-:W-:Y:S02]  /*18da0*/  FADD.FTZ R78, R78, R104 ;  /* 0x000000684e4e7221 */ /* 0x000fe40000010000 */
[----:B------:R-:W-:Y:S02]  /*18db0*/  FADD.FTZ R125, R245, R125 ;  /* 0x0000007df57d7221 */ /* 0x000fe40000010000 */
[----:B------:R-:W-:Y:S01]  /*18dc0*/  FADD.FTZ R78, R68, R78 ;  /* 0x0000004e444e7221 */ /* 0x000fe20000010000 */
[----:B------:R-:W2:Y:S03]  /*18dd0*/  MUFU.EX2 R169, R169 ;  /* 0x000000a900a97308 */ /* 0x000ea60000000800 */
[----:B------:R-:W-:Y:S02]  /*18de0*/  FADD.FTZ R78, R67, R78 ;  /* 0x0000004e434e7221 */ /* 0x000fe40000010000 */
[----:B-1----:R-:W-:Y:S02]  /*18df0*/  FADD.FTZ R125, R244, R125 ;  /* 0x0000007df47d7221 */ /* 0x002fe40000010000 */
[----:B------:R-:W-:Y:S03]  /*18e00*/  FADD.FTZ R78, R66, R78 ;  /* 0x0000004e424e7221 */ /* 0x000fe60000010000 */
[----:B------:R-:W1:Y:S01]  /*18e10*/  MUFU.EX2 R168, R168 ;  /* 0x000000a800a87308 */ /* 0x000e620000000800 */
[----:B------:R-:W-:Y:S01]  /*18e20*/  FADD.FTZ R78, R143, R78 ;  /* 0x0000004e8f4e7221 */ /* 0x000fe20000010000 */
[C---:B---3--:R-:W-:Y:S03]  /*18e30*/  F2FP.PACK_AB R47, R243.reuse, R244 ;  /* 0x000000f4f32f723e */ /* 0x048fe600000000ff */
[----:B------:R-:W-:Y:S02]  /*18e40*/  FADD.FTZ R78, R144, R78 ;  /* 0x0000004e904e7221 */ /* 0x000fe40000010000 */
[----:B------:R-:W-:Y:S02]  /*18e50*/  FADD.FTZ R125, R243, R125 ;  /* 0x0000007df37d7221 */ /* 0x000fe40000010000 */
[----:B------:R-:W-:Y:S01]  /*18e60*/  FADD.FTZ R78, R145, R78 ;  /* 0x0000004e914e7221 */ /* 0x000fe20000010000 */
[----:B------:R-:W3:Y:S01]  /*18e70*/  MUFU.EX2 R118, R118 ;  /* 0x0000007600767308 */ /* 0x000ee20000000800 */
[C---:B------:R-:W-:Y:S04]  /*18e80*/  HMMA.16816.F32 R8, R44.reuse, R56, R8 ;  /* 0x000000382c08723c */ /* 0x040fe80000001808 */
[----:B------:R-:W-:Y:S02]  /*18e90*/  FADD.FTZ R78, R146, R78 ;  /* 0x0000004e924e7221 */ /* 0x000fe40000010000 */
[----:B--2---:R-:W-:Y:S02]  /*18ea0*/  FADD.FTZ R82, R169, R82 ;  /* 0x00000052a9527221 */ /* 0x004fe40000010000 */
[-C--:B------:R-:W-:Y:S01]  /*18eb0*/  HMMA.16816.F32 R12, R44, R58.reuse, R12 ;  /* 0x0000003a2c0c723c */ /* 0x080fe2000000180c */
[----:B------:R-:W2:Y:S03]  /*18ec0*/  MUFU.EX2 R119, R119 ;  /* 0x0000007700777308 */ /* 0x000ea60000000800 */
[----:B------:R-:W-:Y:S01]  /*18ed0*/  FADD.FTZ R78, R130, R78 ;  /* 0x0000004e824e7221 */ /* 0x000fe20000010000 */
[C---:B-1----:R-:W-:Y:S01]  /*18ee0*/  F2FP.PACK_AB R132, R168.reuse, R169 ;  /* 0x000000a9a884723e */ /* 0x042fe200000000ff */
[----:B------:R-:W-:Y:S02]  /*18ef0*/  FADD.FTZ R82, R168, R82 ;  /* 0x00000052a8527221 */ /* 0x000fe40000010000 */
[C---:B------:R-:W-:Y:S03]  /*18f00*/  HMMA.16816.F32 R16, R40.reuse, R58, R16 ;  /* 0x0000003a2810723c */ /* 0x040fe60000001810 */
[----:B------:R-:W1:Y:S01]  /*18f10*/  MUFU.EX2 R128, R128 ;  /* 0x0000008000807308 */ /* 0x000e620000000800 */
[----:B------:R-:W-:Y:S02]  /*18f20*/  FADD.FTZ R78, R129, R78 ;  /* 0x0000004e814e7221 */ /* 0x000fe40000010000 */
[----:B---3--:R-:W-:Y:S02]  /*18f30*/  FADD.FTZ R80, R118, R80 ;  /* 0x0000005076507221 */ /* 0x008fe40000010000 */
[-C--:B----4-:R-:W-:Y:S04]  /*18f40*/  HMMA.16816.F32 R20, R40, R48.reuse, R20 ;  /* 0x000000302814723c */ /* 0x090fe80000001814 */
[----:B------:R-:W-:Y:S01]  /*18f50*/  FADD.FTZ R78, R61, R78 ;  /* 0x0000004e3d4e7221 */ /* 0x000fe20000010000 */
[----:B------:R-:W3:Y:S03]  /*18f60*/  MUFU.EX2 R200, R200 ;  /* 0x000000c800c87308 */ /* 0x000ee60000000800 */
[C---:B------:R-:W-:Y:S04]  /*18f70*/  HMMA.16816.F32 R24, R44.reuse, R48, R24 ;  /* 0x000000302c18723c */ /* 0x040fe80000001818 */
[C---:B--2---:R-:W-:Y:S01]  /*18f80*/  F2FP.PACK_AB R133, R119.reuse, R118 ;  /* 0x000000767785723e */ /* 0x044fe200000000ff */
[----:B------:R-:W-:Y:S02]  /*18f90*/  FADD.FTZ R78, R252, R78 ;  /* 0x0000004efc4e7221 */ /* 0x000fe40000010000 */
[----:B------:R-:W2:Y:S01]  /*18fa0*/  MUFU.EX2 R60, R60 ;  /* 0x0000003c003c7308 */ /* 0x000ea20000000800 */
[-C--:B------:R-:W-:Y:S04]  /*18fb0*/  HMMA.16816.F32 R28, R44, R50.reuse, R28 ;  /* 0x000000322c1c723c */ /* 0x080fe8000000181c */
[----:B------:R-:W-:Y:S02]  /*18fc0*/  FADD.FTZ R80, R119, R80 ;  /* 0x0000005077507221 */ /* 0x000fe40000010000 */
[----:B-1----:R-:W-:Y:S02]  /*18fd0*/  FADD.FTZ R82, R128, R82 ;  /* 0x0000005280527221 */ /* 0x002fe40000010000 */
[----:B------:R-:W-:Y:S01]  /*18fe0*/  HMMA.16816.F32 R32, R40, R50, R32 ;  /* 0x000000322820723c */ /* 0x000fe20000001820 */
[----:B------:R-:W1:Y:S01]  /*18ff0*/  MUFU.EX2 R198, R198 ;  /* 0x000000c600c67308 */ /* 0x000e620000000800 */
[----:B------:R-:W4:Y:S02]  /*19000*/  LDSM.16.MT88.4 R40, [R211+0x5c00] ;  /* 0x005c0000d328783b */ /* 0x000f240000004200 */
[C---:B---3--:R-:W-:Y:S01]  /*19010*/  F2FP.PACK_AB R134, R200.reuse, R128 ;  /* 0x00000080c886723e */ /* 0x048fe200000000ff */
[----:B------:R-:W-:Y:S06]  /*19020*/  FADD.FTZ R242, R200, R82 ;  /* 0x00000052c8f27221 */ /* 0x000fec0000010000 */
[----:B------:R-:W3:Y:S01]  /*19030*/  MUFU.EX2 R37, R190 ;  /* 0x000000be00257308 */ /* 0x000ee20000000800 */
[----:B--2---:R-:W-:Y:S09]  /*19040*/  FADD.FTZ R80, R60, R80 ;  /* 0x000000503c507221 */ /* 0x004ff20000010000 */
[----:B------:R-:W2:Y:S01]  /*19050*/  MUFU.EX2 R38, R189 ;  /* 0x000000bd00267308 */ /* 0x000ea20000000800 */
[C---:B-1----:R-:W-:Y:S01]  /*19060*/  F2FP.PACK_AB R135, R198.reuse, R60 ;  /* 0x0000003cc687723e */ /* 0x042fe200000000ff */
[----:B------:R-:W-:Y:S08]  /*19070*/  FADD.FTZ R241, R198, R80 ;  /* 0x00000050c6f17221 */ /* 0x000ff00000010000 */
[----:B------:R-:W1:Y:S01]  /*19080*/  MUFU.EX2 R39, R188 ;  /* 0x000000bc00277308 */ /* 0x000e620000000800 */
[-C--:B------:R-:W-:Y:S05]  /*19090*/  HMMA.16816.F32 R160, R132, R148.reuse, R4 ;  /* 0x0000009484a0723c */ /* 0x080fea0000001804 */
[----:B---3--:R-:W-:Y:S04]  /*190a0*/  FADD.FTZ R78, R37, R78 ;  /* 0x0000004e254e7221 */ /* 0x008fe80000010000 */
[----:B------:R-:W3:Y:S03]  /*190b0*/  MUFU.EX2 R201, R201 ;  /* 0x000000c900c97308 */ /* 0x000ee60000000800 */
[C---:B--2---:R-:W-:Y:S01]  /*190c0*/  F2FP.PACK_AB R136, R38.reuse, R37 ;  /* 0x000000252688723e */ /* 0x044fe200000000ff */
[----:B------:R-:W-:Y:S06]  /*190d0*/  FADD.FTZ R78, R38, R78 ;  /* 0x0000004e264e7221 */ /* 0x000fec0000010000 */
[----:B------:R-:W2:Y:S01]  /*190e0*/  MUFU.EX2 R195, R195 ;  /* 0x000000c300c37308 */ /* 0x000ea20000000800 */
[----:B-1----:R-:W-:Y:S09]  /*190f0*/  FADD.FTZ R78, R39, R78 ;  /* 0x0000004e274e7221 */ /* 0x002ff20000010000 */
[----:B------:R-:W1:Y:S01]  /*19100*/  MUFU.EX2 R194, R194 ;  /* 0x000000c200c27308 */ /* 0x000e620000000800 */
[C---:B---3--:R-:W-:Y:S01]  /*19110*/  F2FP.PACK_AB R138, R201.reuse, R39 ;  /* 0x00000027c98a723e */ /* 0x048fe200000000ff */
[----:B------:R-:W-:Y:S08]  /*19120*/  FADD.FTZ R240, R201, R78 ;  /* 0x0000004ec9f07221 */ /* 0x000ff00000010000 */
[----:B------:R-:W3:Y:S01]  /*19130*/  MUFU.EX2 R193, R193 ;  /* 0x000000c100c17308 */ /* 0x000ee20000000800 */
[----:B--2---:R-:W-:Y:S09]  /*19140*/  FADD.FTZ R125, R195, R125 ;  /* 0x0000007dc37d7221 */ /* 0x004ff20000010000 */
[----:B------:R-:W2:Y:S01]  /*19150*/  MUFU.EX2 R199, R199 ;  /* 0x000000c700c77308 */ /* 0x000ea20000000800 */
[C---:B-1----:R-:W-:Y:S01]  /*19160*/  F2FP.PACK_AB R137, R194.reuse, R195 ;  /* 0x000000c3c289723e */ /* 0x042fe200000000ff */
[----:B------:R-:W-:Y:S04]  /*19170*/  FADD.FTZ R125, R194, R125 ;  /* 0x0000007dc27d7221 */ /* 0x000fe80000010000 */
[----:B---3--:R-:W-:Y:S01]  /*19180*/  FADD.FTZ R125, R193, R125 ;  /* 0x0000007dc17d7221 */ /* 0x008fe20000010000 */
[C---:B--2---:R-:W-:Y:S03]  /*19190*/  F2FP.PACK_AB R139, R199.reuse, R193 ;  /* 0x000000c1c78b723e */ /* 0x044fe600000000ff */
        /* <DEDUP_REMOVED lines=9> */
.L_x_271:
[----:B------:R-:W1:Y:S01]  /*19230*/  SHFL.BFLY PT, R4, R240, 0x2, 0x1f ;  /* 0x0c401f00f0047f89 */ /* 0x000e6200000e0000 */
[----:B------:R-:W-:Y:S01]  /*19240*/  IMAD.MOV.U32 R13, RZ, RZ, 0x3f800000 ;  /* 0x3f800000ff0d7424 */ /* 0x000fe200078e00ff */
[----:B------:R-:W-:Y:S01]  /*19250*/  MOV R14, 0x3f800000 ;  /* 0x3f800000000e7802 */ /* 0x000fe20000000f00 */
[----:B------:R-:W-:Y:S01]  /*19260*/  IMAD.MOV.U32 R15, RZ, RZ, 0x3f800000 ;  /* 0x3f800000ff0f7424 */ /* 0x000fe200078e00ff */
[----:B------:R-:W2:Y:S01]  /*19270*/  SHFL.BFLY PT, R5, R242, 0x2, 0x1f ;  /* 0x0c401f00f2057f89 */ /* 0x000ea200000e0000 */
[----:B------:R-:W3:Y:S01]  /*19280*/  S2UR UR6, SR_CTAID.Y ;  /* 0x00000000000679c3 */ /* 0x000ee20000002600 */
[----:B------:R-:W-:Y:S01]  /*19290*/  UISETP.NE.AND UP4, UPT, UR10, -0x1, UPT ;  /* 0xffffffff0a00788c */ /* 0x000fe2000bf85270 */
[----:B------:R-:W-:Y:S01]  /*192a0*/  BSSY B0, `(.L_x_275) ;  /* 0x00000e8000007945 */ /* 0x000fe20003800000 */
[----:B------:R-:W4:Y:S01]  /*192b0*/  SHFL.BFLY PT, R6, R241, 0x2, 0x1f ;  /* 0x0c401f00f1067f89 */ /* 0x000f2200000e0000 */
[----:B------:R-:W-:-:S02]  /*192c0*/  ULDC.64 UR4, c[0x0][0x1e8] ;  /* 0x00007a0000047ab9 */ /* 0x000fc40000000a00 */
[----:B------:R-:W-:Y:S02]  /*192d0*/  ULDC.U8 UR9, c[0x0][0x329] ;  /* 0x0000ca4000097ab9 */ /* 0x000fe40000000000 */
[----:B------:R-:W-:Y:S01]  /*192e0*/  UISETP.NE.AND UP1, UPT, UR9, URZ, UPT ;  /* 0x0000003f0900728c */ /* 0x000fe2000bf25270 */
[----:B------:R-:W5:Y:S01]  /*192f0*/  S2UR UR11, SR_CTAID.Z ;  /* 0x00000000000b79c3 */ /* 0x000f620000002700 */
[----:B------:R-:W-:Y:S02]  /*19300*/  ULDC UR8, c[0x0][0x214] ;  /* 0x0000850000087ab9 */ /* 0x000fe40000000800 */
[----:B------:R-:W-:Y:S02]  /*19310*/  @UP4 UIMAD.WIDE.U32 UR14, UR10, UR4, URZ ;  /* 0x000000040a0e42a5 */ /* 0x000fe4000f8e003f */
[----:B------:R-:W-:Y:S02]  /*19320*/  UMOV UR24, URZ ;  /* 0x0000003f00187c82 */ /* 0x000fe40008000000 */
[----:B------:R-:W-:-:S02]  /*19330*/  @UP4 UIMAD UR7, UR10, UR5, UR15 ;  /* 0x000000050a0742a4 */ /* 0x000fc4000f8e020f */
[----:B------:R-:W-:Y:S01]  /*19340*/  UMOV UR25, URZ ;  /* 0x0000003f00197c82 */ /* 0x000fe20008000000 */
[----:B-1----:R-:W-:Y:S01]  /*19350*/  FADD.FTZ R240, R4, R240 ;  /* 0x000000f004f07221 */ /* 0x002fe20000010000 */
[----:B------:R-:W-:Y:S01]  /*19360*/  ULDC.64 UR4, c[0x0][0x1e0] ;  /* 0x0000780000047ab9 */ /* 0x000fe20000000a00 */
[----:B------:R-:W1:Y:S01]  /*19370*/  S2R R4, SR_TID.X ;  /* 0x0000000000047919 */ /* 0x000e620000002100 */
[----:B------:R-:W-:Y:S01]  /*19380*/  @UP1 ULDC UR15, c[0x0][0x210] ;  /* 0x00008400000f1ab9 */ /* 0x000fe20000000800 */
[----:B--2---:R-:W-:Y:S01]  /*19390*/  FADD.FTZ R242, R5, R242 ;  /* 0x000000f205f27221 */ /* 0x004fe20000010000 */
[----:B---3--:R-:W-:Y:S01]  /*193a0*/  @!UP4 USHF.R.S32.HI UR12, URZ, 0x1f, UR6 ;  /* 0x0000001f3f0cc899 */ /* 0x008fe20008011406 */
[----:B------:R-:W2:Y:S01]  /*193b0*/  SHFL.BFLY PT, R10, R240, 0x1, 0x1f ;  /* 0x0c201f00f00a7f89 */ /* 0x000ea200000e0000 */
[----:B------:R-:W-:Y:S01]  /*193c0*/  @!UP4 UIMAD.WIDE.U32 UR22, UR6, UR4, URZ ;  /* 0x000000040616c2a5 */ /* 0x000fe2000f8e003f */
[----:B----4-:R-:W-:Y:S01]  /*193d0*/  FADD.FTZ R241, R6, R241 ;  /* 0x000000f106f17221 */ /* 0x010fe20000010000 */
[----:B------:R-:W-:Y:S01]  /*193e0*/  @!UP4 UIMAD UR12, UR12, UR4, URZ ;  /* 0x000000040c0cc2a4 */ /* 0x000fe2000f8e023f */
[----:B------:R-:W3:Y:S01]  /*193f0*/  SHFL.BFLY PT, R5, R233, 0x2, 0x1f ;  /* 0x0c401f00e9057f89 */ /* 0x000ee200000e0000 */
[----:B------:R-:W-:-:S02]  /*19400*/  @UP1 UIMAD UR15, UR15, UR8, URZ ;  /* 0x000000080f0f12a4 */ /* 0x000fc4000f8e023f */
[----:B------:R-:W-:Y:S01]  /*19410*/  ULDC.U8 UR4, c[0x0][0x328] ;  /* 0x0000ca0000047ab9 */ /* 0x000fe20000000000 */
[----:B------:R-:W4:Y:S01]  /*19420*/  SHFL.BFLY PT, R12, R242, 0x1, 0x1f ;  /* 0x0c201f00f20c7f89 */ /* 0x000f2200000e0000 */
[----:B------:R-:W-:Y:S02]  /*19430*/  UISETP.NE.AND UP3, UPT, UR4, URZ, UPT ;  /* 0x0000003f0400728c */ /* 0x000fe4000bf65270 */
[----:B------:R-:W-:Y:S01]  /*19440*/  @!UP4 UIMAD UR12, UR6, UR5, UR12 ;  /* 0x00000005060cc2a4 */ /* 0x000fe2000f8e020c */
[----:B------:R-:W5:Y:S01]  /*19450*/  SHFL.BFLY PT, R11, R241, 0x1, 0x1f ;  /* 0x0c201f00f10b7f89 */ /* 0x000f6200000e0000 */
[----:B------:R-:W-:Y:S01]  /*19460*/  UISETP.NE.OR UP2, UPT, UR9, URZ, !UP3 ;  /* 0x0000003f0900728c */ /* 0x000fe2000df45670 */
[----:B------:R-:W5:Y:S01]  /*19470*/  S2UR UR9, SR_CTAID.X ;  /* 0x00000000000979c3 */ /* 0x000f620000002500 */
[----:B------:R-:W-:Y:S02]  /*19480*/  ULDC UR5, c[0x0][0x234] ;  /* 0x00008d0000057ab9 */ /* 0x000fe40000000800 */
[----:B------:R-:W-:-:S02]  /*19490*/  UISETP.NE.OR UP0, UPT, UR10, -0x1, UP2 ;  /* 0xffffffff0a00788c */ /* 0x000fc40009705670 */
[----:B------:R-:W-:Y:S01]  /*194a0*/  @!UP1 USEL UR15, UR8, UR5, !UP3 ;  /* 0x00000005080f9287 */ /* 0x000fe2000d800000 */
[----:B-1----:R-:W-:Y:S01]  /*194b0*/  SHF.R.S32.HI R6, RZ, 0x1f, R4 ;  /* 0x0000001fff067819 */ /* 0x002fe20000011404 */
[----:B------:R-:W-:Y:S02]  /*194c0*/  ULDC UR4, c[0x0][0x1c0] ;  /* 0x0000700000047ab9 */ /* 0x000fe40000000800 */
[----:B------:R-:W-:Y:S01]  /*194d0*/  @UP1 UMOV UR17, 0x1 ;  /* 0x0000000100111882 */ /* 0x000fe20000000000 */
[----:B--2---:R-:W-:Y:S01]  /*194e0*/  FADD.FTZ R10, R240, R10 ;  /* 0x0000000af00a7221 */ /* 0x004fe20000010000 */
[----:B------:R-:W-:Y:S01]  /*194f0*/  LEA.HI R8, R6, R4, RZ, 0x2 ;  /* 0x0000000406087211 */ /* 0x000fe200078f10ff */
[----:B------:R-:W-:Y:S01]  /*19500*/  @!UP1 UIMAD UR17, UR15, UR4, URZ ;  /* 0x000000040f1192a4 */ /* 0x000fe2000f8e023f */
[-C--:B------:R-:W-:Y:S01]  /*19510*/  LEA.HI R6, R6, R4.reuse, RZ, 0x5 ;  /* 0x0000000406067211 */ /* 0x080fe200078f28ff */
[----:B---3--:R-:W-:Y:S01]  /*19520*/  FADD.FTZ R233, R5, R233 ;  /* 0x000000e905e97221 */ /* 0x008fe20000010000 */
[----:B------:R-:W-:Y:S01]  /*19530*/  FSETP.NE.FTZ.AND P2, PT, R10, RZ, PT ;  /* 0x000000ff0a00720b */ /* 0x000fe20003f55000 */
[----:B------:R-:W-:Y:S01]  /*19540*/  @UP1 ULDC UR20, c[0x0][0x210] ;  /* 0x0000840000141ab9 */ /* 0x000fe20000000800 */
[----:B------:R-:W-:Y:S01]  /*19550*/  LOP3.LUT R7, R8, 0xfffffffc, RZ, 0xc0, !PT ;  /* 0xfffffffc08077812 */ /* 0x000fe200078ec0ff */
[----:B----4-:R-:W-:Y:S01]  /*19560*/  FADD.FTZ R12, R242, R12 ;  /* 0x0000000cf20c7221 */ /* 0x010fe20000010000 */
[----:B------:R-:W1:Y:S01]  /*19570*/  SHFL.BFLY PT, R9, R233, 0x1, 0x1f ;  /* 0x0c201f00e9097f89 */ /* 0x000e6200000e0000 */
[----:B------:R-:W-:Y:S01]  /*19580*/  SHF.R.S32.HI R5, RZ, 0x5, R6 ;  /* 0x00000005ff057819 */ /* 0x000fe20000011406 */
[----:B------:R-:W-:Y:S01]  /*19590*/  UIMAD UR5, UR6, UR17, URZ ;  /* 0x00000011060572a4 */ /* 0x000fe2000f8e023f */
[----:B-----5:R-:W-:Y:S01]  /*195a0*/  FADD.FTZ R11, R241, R11 ;  /* 0x0000000bf10b7221 */ /* 0x020fe20000010000 */
[----:B------:R-:W-:Y:S01]  /*195b0*/  FSETP.NE.FTZ.AND P4, PT, R12, RZ, PT ;  /* 0x000000ff0c00720b */ /* 0x000fe20003f95000 */
[----:B------:R-:W-:Y:S01]  /*195c0*/  @!UP1 UMOV UR20, 0x1 ;  /* 0x0000000100149882 */ /* 0x000fe20000000000 */
[----:B------:R-:W-:Y:S01]  /*195d0*/  IADD3 R7, -R7, R4, RZ ;  /* 0x0000000407077210 */ /* 0x000fe20007ffe1ff */
[----:B------:R-:W-:Y:S01]  /*195e0*/  @!UP0 UIMAD UR10, UR6, UR8, URZ ;  /* 0x00000008060a82a4 */ /* 0x000fe2000f8e023f */
[----:B------:R-:W-:Y:S01]  /*195f0*/  FSETP.NE.FTZ.AND P3, PT, R11, RZ, PT ;  /* 0x000000ff0b00720b */ /* 0x000fe20003f75000 */
[----:B------:R-:W2:Y:S01]  /*19600*/  @P2 MUFU.RCP R13, R10 ;  /* 0x0000000a000d2308 */ /* 0x000ea20000001000 */
[----:B------:R-:W-:Y:S01]  /*19610*/  LEA R5, R5, R7, 0x8 ;  /* 0x0000000705057211 */ /* 0x000fe200078e40ff */
[----:B------:R-:W-:Y:S01]  /*19620*/  IMAD.MOV.U32 R7, RZ, RZ, 0x3f800000 ;  /* 0x3f800000ff077424 */ /* 0x000fe200078e00ff */
[----:B------:R-:W-:Y:S01]  /*19630*/  LOP3.LUT R6, R6, 0xffffffe0, RZ, 0xc0, !PT ;  /* 0xffffffe006067812 */ /* 0x000fe200078ec0ff */
[----:B------:R-:W-:-:S02]  /*19640*/  UIMAD UR4, UR9, UR20, URZ ;  /* 0x00000014090472a4 */ /* 0x000fc4000f8e023f */
[----:B------:R-:W-:Y:S01]  /*19650*/  USEL UR5, UR5, URZ, UP2 ;  /* 0x0000003f05057287 */ /* 0x000fe20009000000 */
[----:B------:R-:W-:Y:S01]  /*19660*/  IADD3 R6, R4, -R6, RZ ;  /* 0x8000000604067210 */ /* 0x000fe20007ffe0ff */
[----:B------:R-:W3:Y:S01]  /*19670*/  @P4 MUFU.RCP R14, R12 ;  /* 0x0000000c000e4308 */ /* 0x000ee20000001000 */
[----:B------:R-:W-:Y:S01]  /*19680*/  USHF.L.U32 UR4, UR4, 0x7, URZ ;  /* 0x0000000704047899 */ /* 0x000fe2000800063f */
[----:B------:R-:W-:Y:S01]  /*19690*/  MOV R4, 0x7f800000 ;  /* 0x7f80000000047802 */ /* 0x000fe20000000f00 */
[----:B------:R-:W-:Y:S02]  /*196a0*/  UIMAD UR15, UR11, UR15, UR5 ;  /* 0x0000000f0b0f72a4 */ /* 0x000fe4000f8e0205 */
[----:B------:R-:W-:Y:S01]  /*196b0*/  @!UP2 UMOV UR24, UR10 ;  /* 0x0000000a0018ac82 */ /* 0x000fe20008000000 */
[----:B-1----:R-:W-:Y:S02]  /*196c0*/  FADD.FTZ R9, R233, R9 ;  /* 0x00000009e9097221 */ /* 0x002fe40000010000 */
[----:B------:R-:W1:Y:S01]  /*196d0*/  @P3 MUFU.RCP R15, R11 ;  /* 0x0000000b000f3308 */ /* 0x000e620000001000 */
[C---:B--2---:R-:W-:Y:S01]  /*196e0*/  FMUL.FTZ R156, R13.reuse, R156 ;  /* 0x0000009c0d9c7220 */ /* 0x044fe20000410000 */
[----:B------:R-:W-:Y:S01]  /*196f0*/  USHF.R.S32.HI UR5, URZ, 0x1f, UR4 ;  /* 0x0000001f3f057899 */ /* 0x000fe20008011404 */
[----:B------:R-:W-:Y:S01]  /*19700*/  FMUL.FTZ R157, R13, R157 ;  /* 0x0000009d0d9d7220 */ /* 0x000fe20000410000 */
[----:B------:R-:W-:Y:S01]  /*19710*/  FSETP.NE.FTZ.AND P1, PT, R9, RZ, PT ;  /* 0x000000ff0900720b */ /* 0x000fe20003f35000 */
[C---:B------:R-:W-:Y:S01]  /*19720*/  FMUL.FTZ R152, R13.reuse, R152 ;  /* 0x000000980d987220 */ /* 0x040fe20000410000 */
[----:B------:R-:W-:Y:S01]  /*19730*/  @!UP2 USHF.R.S32.HI UR25, URZ, 0x1f, UR10 ;  /* 0x0000001f3f19a899 */ /* 0x000fe2000801140a */
[----:B------:R-:W-:Y:S01]  /*19740*/  FMUL.FTZ R153, R13, R153 ;  /* 0x000000990d997220 */ /* 0x000fe20000410000 */
[----:B------:R-:W-:Y:S01]  /*19750*/  F2FP.PACK_AB R156, R157, R156 ;  /* 0x0000009c9d9c723e */ /* 0x000fe200000000ff */
[C---:B------:R-:W-:Y:S01]  /*19760*/  FMUL.FTZ R140, R13.reuse, R140 ;  /* 0x0000008c0d8c7220 */ /* 0x040fe20000410000 */
[----:B------:R-:W-:Y:S01]  /*19770*/  @P4 MUFU.LG2 R12, R12 ;  /* 0x0000000c000c4308 */ /* 0x000fe20000000c00 */
[----:B------:R-:W-:Y:S01]  /*19780*/  FMUL.FTZ R141, R13, R141 ;  /* 0x0000008d0d8d7220 */ /* 0x000fe20000410000 */
[----:B------:R-:W-:Y:S01]  /*19790*/  F2FP.PACK_AB R152, R153, R152 ;  /* 0x000000989998723e */ /* 0x000fe200000000ff */
[C---:B------:R-:W-:Y:S01]  /*197a0*/  FMUL.FTZ R136, R13.reuse, R136 ;  /* 0x000000880d887220 */ /* 0x040fe20000410000 */
[----:B------:R-:W-:Y:S01]  /*197b0*/  USHF.R.S32.HI UR6, URZ, 0x1f, UR15 ;  /* 0x0000001f3f067899 */ /* 0x000fe2000801140f */
[----:B------:R-:W-:Y:S01]  /*197c0*/  FMUL.FTZ R137, R13, R137 ;  /* 0x000000890d897220 */ /* 0x000fe20000410000 */
[----:B------:R-:W-:Y:S01]  /*197d0*/  SHF.R.S32.HI R13, RZ, 0x2, R8 ;  /* 0x00000002ff0d7819 */ /* 0x000fe20000011408 */
[C---:B---3--:R-:W-:Y:S01]  /*197e0*/  FMUL.FTZ R160, R14.reuse, R160 ;  /* 0x000000a00ea07220 */ /* 0x048fe20000410000 */
[----:B------:R-:W2:Y:S01]  /*197f0*/  @P1 MUFU.RCP R7, R9 ;  /* 0x0000000900071308 */ /* 0x000ea20000001000 */
[----:B------:R-:W-:Y:S01]  /*19800*/  FMUL.FTZ R161, R14, R161 ;  /* 0x000000a10ea17220 */ /* 0x000fe20000410000 */
[----:B------:R-:W-:Y:S01]  /*19810*/  SHF.R.S32.HI R16, RZ, 0x1f, R13 ;  /* 0x0000001fff107819 */ /* 0x000fe2000001140d */
[----:B-1----:R-:W-:Y:S01]  /*19820*/  FMUL.FTZ R162, R15, R162 ;  /* 0x000000a20fa27220 */ /* 0x002fe20000410000 */
[----:B------:R-:W-:Y:S01]  /*19830*/  F2FP.PACK_AB R140, R141, R140 ;  /* 0x0000008c8d8c723e */ /* 0x000fe200000000ff */
[----:B------:R-:W-:Y:S01]  /*19840*/  FMUL.FTZ R163, R15, R163 ;  /* 0x000000a30fa37220 */ /* 0x000fe20000410000 */
[----:B------:R-:W-:Y:S01]  /*19850*/  LEA.HI R16, R16, R13, RZ, 0x3 ;  /* 0x0000000d10107211 */ /* 0x000fe200078f18ff */
[C---:B------:R-:W-:Y:S01]  /*19860*/  FMUL.FTZ R148, R14.reuse, R148 ;  /* 0x000000940e947220 */ /* 0x040fe20000410000 */
[----:B------:R-:W-:Y:S01]  /*19870*/  F2FP.PACK_AB R160, R161, R160 ;  /* 0x000000a0a1a0723e */ /* 0x000fe200000000ff */
[----:B------:R-:W-:Y:S01]  /*19880*/  FMUL.FTZ R149, R14, R149 ;  /* 0x000000950e957220 */ /* 0x000fe20000410000 */
[----:B------:R-:W-:Y:S01]  /*19890*/  LOP3.LUT R16, R16, 0xfffffff8, RZ, 0xc0, !PT ;  /* 0xfffffff810107812 */ /* 0x000fe200078ec0ff */
[----:B------:R-:W-:Y:S01]  /*198a0*/  FMUL.FTZ R150, R15, R150 ;  /* 0x000000960f967220 */ /* 0x000fe20000410000 */
[----:B------:R-:W-:Y:S01]  /*198b0*/  F2FP.PACK_AB R162, R163, R162 ;  /* 0x000000a2a3a2723e */ /* 0x000fe200000000ff */
[----:B------:R-:W-:Y:S01]  /*198c0*/  FMUL.FTZ R151, R15, R151 ;  /* 0x000000970f977220 */ /* 0x000fe20000410000 */
[----:B------:R-:W-:Y:S01]  /*198d0*/  IADD3 R16, R13, -R16, RZ ;  /* 0x800000100d107210 */ /* 0x000fe20007ffe0ff */
[----:B------:R-:W-:Y:S01]  /*198e0*/  FMUL.FTZ R144, R14, R144 ;  /* 0x000000900e907220 */ /* 0x000fe20000410000 */
[----:B------:R-:W-:Y:S01]  /*198f0*/  F2FP.PACK_AB R148, R149, R148 ;  /* 0x000000949594723e */ /* 0x000fe200000000ff */
[C---:B--2---:R-:W-:Y:S01]  /*19900*/  FMUL.FTZ R159, R7.reuse, R159 ;  /* 0x0000009f079f7220 */ /* 0x044fe20000410000 */
        /* <DEDUP_REMOVED lines=9> */
[----:B------:R-:W-:Y:S01]  /*199a0*/  FMUL.FTZ R132, R14, R132 ;  /* 0x000000840e847220 */ /* 0x000fe20000410000 */
[----:B------:R-:W-:Y:S01]  /*199b0*/  F2FP.PACK_AB R158, R159, R158 ;  /* 0x0000009e9f9e723e */ /* 0x000fe200000000ff */
[----:B------:R-:W-:Y:S01]  /*199c0*/  IMAD.IADD R17, R16, 0x1, -R17 ;  /* 0x0000000110117824 */ /* 0x000fe200078e0a11 */
[----:B------:R-:W-:Y:S01]  /*199d0*/  LOP3.LUT R16, R18, 0x1, RZ, 0xc0, !PT ;  /* 0x0000000112107812 */ /* 0x000fe200078ec0ff */
[----:B------:R-:W-:Y:S01]  /*199e0*/  FMUL.FTZ R146, R15, R146 ;  /* 0x000000920f927220 */ /* 0x000fe20000410000 */
[----:B------:R-:W-:Y:S01]  /*199f0*/  LOP3.LUT R19, R19, 0xc0, RZ, 0xc0, !PT ;  /* 0x000000c013137812 */ /* 0x000fe200078ec0ff */
[C---:B------:R-:W-:Y:S01]  /*19a00*/  FMUL.FTZ R147, R15.reuse, R147 ;  /* 0x000000930f937220 */ /* 0x040fe20000410000 */
[----:B------:R-:W-:Y:S01]  /*19a10*/  ISETP.NE.U32.AND P0, PT, R16, 0x1, PT ;  /* 0x000000011000780c */ /* 0x000fe20003f05070 */
[----:B------:R-:W-:Y:S01]  /*19a20*/  FMUL.FTZ R134, R15, R134 ;  /* 0x000000860f867220 */ /* 0x000fe20000410000 */
[----:B------:R-:W-:Y:S01]  /*19a30*/  MOV R16, 0xfffffff0 ;  /* 0xfffffff000107802 */ /* 0x000fe20000000f00 */
[----:B------:R-:W-:Y:S01]  /*19a40*/  FMUL.FTZ R14, R14, R133 ;  /* 0x000000850e0e7220 */ /* 0x000fe20000410000 */
[----:B------:R-:W-:Y:S01]  /*19a50*/  LEA R5, R17, R5, 0x4 ;  /* 0x0000000511057211 */ /* 0x000fe200078e20ff */
[----:B------:R-:W-:Y:S01]  /*19a60*/  FMUL.FTZ R15, R15, R135 ;  /* 0x000000870f0f7220 */ /* 0x000fe20000410000 */
[----:B------:R-:W-:Y:S01]  /*19a70*/  LEA.HI R19, R19, R19, RZ, 0x1d ;  /* 0x0000001313137211 */ /* 0x000fe200078fe8ff */
[C---:B------:R-:W-:Y:S01]  /*19a80*/  FMUL.FTZ R143, R7.reuse, R143 ;  /* 0x0000008f078f7220 */ /* 0x040fe20000410000 */
[----:B------:R-:W-:Y:S01]  /*19a90*/  SEL R16, R16, 0x10, !P0 ;  /* 0x0000001010107807 */ /* 0x000fe20004000000 */
[----:B------:R-:W-:Y:S01]  /*19aa0*/  FMUL.FTZ R142, R7, R142 ;  /* 0x0000008e078e7220 */ /* 0x000fe20000410000 */
[----:B------:R-:W-:Y:S01]  /*19ab0*/  LOP3.LUT P0, RZ, R18, 0x2, RZ, 0xc0, !PT ;  /* 0x0000000212ff7812 */ /* 0x000fe2000780c0ff */
[----:B------:R-:W-:Y:S01]  /*19ac0*/  IMAD.U32 R5, R5, 0x2, R19 ;  /* 0x0000000205057824 */ /* 0x000fe200078e0013 */
[----:B------:R-:W-:Y:S01]  /*19ad0*/  F2FP.PACK_AB R154, R155, R154 ;  /* 0x0000009a9b9a723e */ /* 0x000fe200000000ff */
[----:B------:R-:W-:Y:S01]  /*19ae0*/  FMUL.FTZ R139, R7, R139 ;  /* 0x0000008b078b7220 */ /* 0x000fe20000410000 */
[----:B------:R-:W-:Y:S01]  /*19af0*/  F2FP.PACK_AB R144, R145, R144 ;  /* 0x000000909190723e */ /* 0x000fe200000000ff */
[----:B------:R-:W-:Y:S01]  /*19b00*/  FMUL.FTZ R7, R7, R138 ;  /* 0x0000008a07077220 */ /* 0x000fe20000410000 */
[----:B------:R-:W-:Y:S01]  /*19b10*/  SHF.L.U32 R5, R5, 0x1, RZ ;  /* 0x0000000105057819 */ /* 0x000fe200000006ff */
[----:B------:R-:W1:Y:S01]  /*19b20*/  @P3 MUFU.LG2 R11, R11 ;  /* 0x0000000b000b3308 */ /* 0x000e620000000c00 */
[----:B------:R-:W-:Y:S01]  /*19b30*/  F2FP.PACK_AB R146, R147, R146 ;  /* 0x000000929392723e */ /* 0x000fe200000000ff */
[----:B------:R-:W-:Y:S01]  /*19b40*/  UIADD3 UR4, UP1, UP0, UR4, UR24, UR15 ;  /* 0x0000001804047290 */ /* 0x000fe2000f83e00f */
[C---:B------:R-:W-:Y:S01]  /*19b50*/  IADD3 R18, R5.reuse, 0x20, RZ ;  /* 0x0000002005127810 */ /* 0x040fe20007ffe0ff */
[----:B------:R-:W-:Y:S01]  /*19b60*/  STS [R5], R160 ;  /* 0x000000a005007388 */ /* 0x000fe20000000800 */
[C---:B------:R-:W-:Y:S01]  /*19b70*/  IADD3 R17, R5.reuse, R16, RZ ;  /* 0x0000001005117210 */ /* 0x040fe20007ffe0ff */
[----:B------:R-:W-:Y:S01]  /*19b80*/  @P4 FMUL.FTZ R12, R12, 0.69314718246459960938 ;  /* 0x3f3172180c0c4820 */ /* 0x000fe20000410000 */
[----:B------:R-:W-:Y:S01]  /*19b90*/  @P0 IADD3 R18, R5, -0x20, RZ ;  /* 0xffffffe005120810 */ /* 0x000fe20007ffe0ff */
[----:B------:R-:W-:Y:S01]  /*19ba0*/  STS [R5+0x200], R162 ;  /* 0x000200a205007388 */ /* 0x000fe20000000800 */
[----:B------:R-:W-:Y:S01]  /*19bb0*/  F2FP.PACK_AB R14, R14, R132 ;  /* 0x000000840e0e723e */ /* 0x000fe200000000ff */
[----:B------:R-:W2:Y:S01]  /*19bc0*/  @P2 MUFU.LG2 R10, R10 ;  /* 0x0000000a000a2308 */ /* 0x000ea20000000c00 */
[----:B------:R-:W-:Y:S01]  /*19bd0*/  F2FP.PACK_AB R15, R15, R134 ;  /* 0x000000860f0f723e */ /* 0x000fe200000000ff */
[----:B------:R-:W-:Y:S01]  /*19be0*/  IMAD.IADD R16, R16, 0x1, R18 ;  /* 0x0000000110107824 */ /* 0x000fe200078e0212 */
[----:B------:R-:W-:Y:S01]  /*19bf0*/  F2FP.PACK_AB R142, R143, R142 ;  /* 0x0000008e8f8e723e */ /* 0x000fe200000000ff */
[----:B------:R-:W-:Y:S01]  /*19c00*/  STS [R17], R148 ;  /* 0x0000009411007388 */ /* 0x000fe20000000800 */
[----:B------:R-:W-:Y:S01]  /*19c10*/  F2FP.PACK_AB R136, R137, R136 ;  /* 0x000000888988723e */ /* 0x000fe200000000ff */
[----:B-1----:R-:W-:Y:S01]  /*19c20*/  @P3 FMUL.FTZ R11, R11, 0.69314718246459960938 ;  /* 0x3f3172180b0b3820 */ /* 0x002fe20000410000 */
[----:B------:R-:W-:Y:S01]  /*19c30*/  F2FP.PACK_AB R7, R139, R7 ;  /* 0x000000078b07723e */ /* 0x000fe200000000ff */
[----:B------:R-:W-:Y:S01]  /*19c40*/  STS [R17+0x200], R150 ;  /* 0x0002009611007388 */ /* 0x000fe20000000800 */
[----:B------:R-:W1:Y:S01]  /*19c50*/  @P1 MUFU.LG2 R9, R9 ;  /* 0x0000000900091308 */ /* 0x000e620000000c00 */
[----:B------:R-:W-:Y:S01]  /*19c60*/  LOP3.LUT P0, RZ, R6, 0x3, RZ, 0xc0, !PT ;  /* 0x0000000306ff7812 */ /* 0x000fe2000780c0ff */
[----:B------:R-:W-:Y:S01]  /*19c70*/  @!UP4 UIADD3 UR7, UR23, UR12, URZ ;  /* 0x0000000c1707c290 */ /* 0x000fe2000fffe03f */
[----:B------:R-:W-:Y:S01]  /*19c80*/  STS [R5+0x1000], R156 ;  /* 0x0010009c05007388 */ /* 0x000fe20000000800 */
[----:B------:R-:W-:Y:S01]  /*19c90*/  UIADD3.X UR5, UR5, UR25, UR6, UP1, UP0 ;  /* 0x0000001905057290 */ /* 0x000fe20008fe0406 */
[----:B------:R-:W-:Y:S01]  /*19ca0*/  MOV R6, 0x7f800000 ;  /* 0x7f80000000067802 */ /* 0x000fe20000000f00 */
[----:B------:R-:W-:Y:S01]  /*19cb0*/  @!UP4 UMOV UR14, UR22 ;  /* 0x00000016000ecc82 */ /* 0x000fe20008000000 */
[----:B------:R3:W-:Y:S01]  /*19cc0*/  STS [R5+0x1200], R158 ;  /* 0x0012009e05007388 */ /* 0x0007e20000000800 */
[----:B--2---:R-:W-:-:S02]  /*19cd0*/  @P2 FMUL.FTZ R10, R10, 0.69314718246459960938 ;  /* 0x3f3172180a0a2820 */ /* 0x004fc40000410000 */
[----:B------:R-:W-:Y:S01]  /*19ce0*/  @P4 FFMA.FTZ R6, R36, c[0x0][0x238], R12 ;  /* 0x00008e0024064a23 */ /* 0x000fe2000001000c */
[----:B------:R-:W-:Y:S01]  /*19cf0*/  STS [R17+0x1000], R152 ;  /* 0x0010009811007388 */ /* 0x000fe20000000800 */
[----:B------:R-:W-:-:S03]  /*19d00*/  @P2 FFMA.FTZ R4, R2, c[0x0][0x238], R10 ;  /* 0x00008e0002042a23 */ /* 0x000fc6000001000a */
[----:B------:R-:W-:Y:S01]  /*19d10*/  STS [R17+0x1200], R154 ;  /* 0x0012009a11007388 */ /* 0x000fe20000000800 */
[----:B-1----:R-:W-:-:S03]  /*19d20*/  @P1 FMUL.FTZ R9, R9, 0.69314718246459960938 ;  /* 0x3f31721809091820 */ /* 0x002fc60000410000 */
[----:B------:R-:W-:Y:S04]  /*19d30*/  STS [R18], R144 ;  /* 0x0000009012007388 */ /* 0x000fe80000000800 */
[----:B------:R-:W-:Y:S04]  /*19d40*/  STS [R18+0x200], R146 ;  /* 0x0002009212007388 */ /* 0x000fe80000000800 */
[----:B------:R-:W-:Y:S04]  /*19d50*/  STS [R16], R14 ;  /* 0x0000000e10007388 */ /* 0x000fe80000000800 */
[----:B------:R-:W-:Y:S01]  /*19d60*/  STS [R16+0x200], R15 ;  /* 0x0002000f10007388 */ /* 0x000fe20000000800 */
[----:B---3--:R-:W-:Y:S01]  /*19d70*/  MOV R5, 0x7f800000 ;  /* 0x7f80000000057802 */ /* 0x008fe20000000f00 */
[----:B------:R-:W-:-:S02]  /*19d80*/  @P1 FFMA.FTZ R5, R0, c[0x0][0x238], R9 ;  /* 0x00008e0000051a23 */ /* 0x000fc40000010009 */
[----:B------:R-:W-:Y:S04]  /*19d90*/  STS [R18+0x1000], R140 ;  /* 0x0010008c12007388 */ /* 0x000fe80000000800 */
[----:B------:R-:W-:Y:S04]  /*19da0*/  STS [R18+0x1200], R142 ;  /* 0x0012008e12007388 */ /* 0x000fe80000000800 */
[----:B------:R-:W-:Y:S04]  /*19db0*/  STS [R16+0x1000], R136 ;  /* 0x0010008810007388 */ /* 0x000fe80000000800 */
[----:B------:R1:W-:Y:S04]  /*19dc0*/  STS [R16+0x1200], R7 ;  /* 0x0012000710007388 */ /* 0x0003e80000000800 */
[----:B------:R-:W-:Y:S01]  /*19dd0*/  BAR.SYNC.DEFER_BLOCKING 0x0 ;  /* 0x0000000000007b1d */ /* 0x000fe20000010000 */
[----:B-1----:R-:W-:-:S02]  /*19de0*/  IMAD.MOV.U32 R7, RZ, RZ, 0x7f800000 ;  /* 0x7f800000ff077424 */ /* 0x002fc400078e00ff */
[----:B------:R-:W-:-:S03]  /*19df0*/  @P3 FFMA.FTZ R7, R3, c[0x0][0x238], R11 ;  /* 0x00008e0003073a23 */ /* 0x000fc6000001000b */
[----:B------:R1:W2:Y:S04]  /*19e00*/  LDS.128 R24, [R218] ;  /* 0x00000000da187984 */ /* 0x0002a80000000c00 */
[----:B------:R1:W3:Y:S04]  /*19e10*/  LDS.128 R20, [R218+0x800] ;  /* 0x00080000da147984 */ /* 0x0002e80000000c00 */
[----:B------:R1:W4:Y:S04]  /*19e20*/  LDS.128 R16, [R218+0x1000] ;  /* 0x00100000da107984 */ /* 0x0003280000000c00 */
[----:B------:R-:W1:Y:S01]  /*19e30*/  LDS.128 R216, [R218+0x1800] ;  /* 0x00180000dad87984 */ /* 0x000e620000000c00 */
[----:B------:R-:W-:Y:S05]  /*19e40*/  @P0 BRA `(.L_x_276) ;  /* 0x000002d000000947 */ /* 0x000fea0003800000 */
[----:B------:R-:W5:Y:S02]  /*19e50*/  S2R R0, SR_TID.X ;  /* 0x0000000000007919 */ /* 0x000f640000002100 */
[----:B-----5:R-:W-:-:S04]  /*19e60*/  SHF.R.S32.HI R2, RZ, 0x1f, R0 ;  /* 0x0000001fff027819 */ /* 0x020fc80000011400 */
[----:B------:R-:W-:-:S04]  /*19e70*/  LEA.HI R2, R2, R0, RZ, 0x5 ;  /* 0x0000000002027211 */ /* 0x000fc800078f28ff */
[----:B------:R-:W-:Y:S02]  /*19e80*/  SHF.R.S32.HI R9, RZ, 0x5, R2 ;  /* 0x00000005ff097819 */ /* 0x000fe40000011402 */
[----:B------:R-:W-:Y:S02]  /*19e90*/  LOP3.LUT R2, R2, 0xffffffe0, RZ, 0xc0, !PT ;  /* 0xffffffe002027812 */ /* 0x000fe400078ec0ff */
[----:B------:R-:W-:-:S03]  /*19ea0*/  SHF.R.S32.HI R3, RZ, 0x1f, R9 ;  /* 0x0000001fff037819 */ /* 0x000fc60000011409 */
[----:B------:R-:W-:Y:S01]  /*19eb0*/  IMAD.IADD R2, R0, 0x1, -R2 ;  /* 0x0000000100027824 */ /* 0x000fe200078e0a02 */
[----:B------:R-:W-:-:S04]  /*19ec0*/  LEA.HI R3, R3, R9, RZ, 0x2 ;  /* 0x0000000903037211 */ /* 0x000fc800078f10ff */
[----:B------:R-:W-:Y:S02]  /*19ed0*/  SHF.R.S32.HI R0, RZ, 0x1f, R2 ;  /* 0x0000001fff007819 */ /* 0x000fe40000011402 */
[----:B------:R-:W-:Y:S02]  /*19ee0*/  LOP3.LUT R3, R3, 0xfffffffc, RZ, 0xc0, !PT ;  /* 0xfffffffc03037812 */ /* 0x000fe400078ec0ff */
[----:B------:R-:W-:-:S03]  /*19ef0*/  LEA.HI R0, R0, R2, RZ, 0x2 ;  /* 0x0000000200007211 */ /* 0x000fc600078f10ff */
[----:B------:R-:W-:Y:S01]  /*19f00*/  IMAD.IADD R3, R9, 0x1, -R3 ;  /* 0x0000000109037824 */ /* 0x000fe200078e0a03 */
[----:B------:R-:W-:-:S05]  /*19f10*/  SHF.R.S32.HI R0, RZ, 0x2, R0 ;  /* 0x00000002ff007819 */ /* 0x000fca0000011400 */
[----:B------:R-:W-:-:S05]  /*19f20*/  IMAD R0, R3, 0x10, R0 ;  /* 0x0000001003007824 */ /* 0x000fca00078e0200 */
[C---:B------:R-:W-:Y:S02]  /*19f30*/  ISETP.GE.AND P6, PT, R0.reuse, UR21, PT ;  /* 0x0000001500007c0c */ /* 0x040fe4000bfc6270 */
[C---:B------:R-:W-:Y:S02]  /*19f40*/  IADD3 R9, R0.reuse, 0x8, RZ ;  /* 0x0000000800097810 */ /* 0x040fe40007ffe0ff */
[C---:B------:R-:W-:Y:S02]  /*19f50*/  IADD3 R11, R0.reuse, 0x40, RZ ;  /* 0x00000040000b7810 */ /* 0x040fe40007ffe0ff */
        /* <DEDUP_REMOVED lines=9> */
[----:B------:R-:W-:Y:S01]  /*19ff0*/  @!P6 LEA R14, P1, R3, c[0x0][0x200], 0x2 ;  /* 0x00008000030eea11 */ /* 0x000fe200078210ff */
[----:B------:R-:W-:Y:S01]  /*1a000*/  @!P3 IMAD R10, R10, UR20, RZ ;  /* 0x000000140a0abc24 */ /* 0x000fe2000f8e02ff */
[----:B------:R-:W-:Y:S02]  /*1a010*/  @!P5 IADD3 R2, P0, R9, UR4, RZ ;  /* 0x000000040902dc10 */ /* 0x000fe4000ff1e0ff */
        /* <DEDUP_REMOVED lines=16> */
.L_x_276:
[----:B------:R-:W-:Y:S05]  /*1a120*/  BSYNC B0 ;  /* 0x0000000000007941 */ /* 0x000fea0003800000 */
.L_x_275:
[----:B----4-:R-:W4:Y:S01]  /*1a130*/  S2R R4, SR_TID.X ;  /* 0x0000000000047919 */ /* 0x010f220000002100 */
[----:B------:R-:W-:Y:S01]  /*1a140*/  UIMAD UR9, UR9, -0x80, UR16 ;  /* 0xffffff80090978a4 */ /* 0x000fe2000f8e0210 */
[C---:B------:R-:W-:Y:S01]  /*1a150*/  IADD3 R6, P0, R236.reuse, UR14, RZ ;  /* 0x0000000eec067c10 */ /* 0x040fe2000ff1e0ff */
[----:B------:R-:W-:Y:S01]  /*1a160*/  USHF.R.S32.HI UR6, URZ, 0x1f, UR11 ;  /* 0x0000001f3f067899 */ /* 0x000fe2000801140b */
[----:B------:R-:W5:Y:S01]  /*1a170*/  S2R R0, SR_CTAID.Z ;  /* 0x0000000000007919 */ /* 0x000f620000002700 */
[----:B------:R-:W-:Y:S01]  /*1a180*/  ISETP.GE.AND P1, PT, R236, c[0x0][0x220], PT ;  /* 0x00008800ec007a0c */ /* 0x000fe20003f26270 */
[----:B------:R-:W-:Y:S01]  /*1a190*/  ULDC.64 UR4, c[0x0][0x1f0] ;  /* 0x00007c0000047ab9 */ /* 0x000fe20000000a00 */
[----:B------:R-:W-:Y:S01]  /*1a1a0*/  BSSY B0, `(.L_x_277) ;  /* 0x000001a000007945 */ /* 0x000fe20003800000 */
[----:B------:R-:W-:-:S04]  /*1a1b0*/  UIMAD UR4, UR6, UR4, URZ ;  /* 0x00000004060472a4 */ /* 0x000fc8000f8e023f */
[----:B------:R-:W-:Y:S01]  /*1a1c0*/  UIMAD UR4, UR11, UR5, UR4 ;  /* 0x000000050b0472a4 */ /* 0x000fe2000f8e0204 */
[----:B----4-:R-:W-:-:S04]  /*1a1d0*/  SHF.R.S32.HI R3, RZ, 0x1f, R4 ;  /* 0x0000001fff037819 */ /* 0x010fc80000011404 */
        /* <DEDUP_REMOVED lines=10> */
[----:B-----5:R-:W-:-:S04]  /*1a280*/  IMAD.WIDE.U32 R6, R0, c[0x0][0x1f0], R6 ;  /* 0x00007c0000067a25 */ /* 0x020fc800078e0006 */
        /* <DEDUP_REMOVED lines=11> */
.L_x_278:
[----:B------:R-:W-:Y:S05]  /*1a340*/  BSYNC B0 ;  /* 0x0000000000007941 */ /* 0x000fea0003800000 */
.L_x_277:
[----:B------:R-:W-:Y:S01]  /*1a350*/  LEA.HI.SX32 R8, R8, 0x20, 0x1e ;  /* 0x0000002008087811 */ /* 0x000fe200078ff2ff */
[----:B------:R-:W-:Y:S03]  /*1a360*/  BSSY B0, `(.L_x_279) ;  /* 0x000000e000007945 */ /* 0x000fe60003800000 */
[----:B------:R-:W-:-:S13]  /*1a370*/  ISETP.GE.OR P0, PT, R8, UR9, P1 ;  /* 0x0000000908007c0c */ /* 0x000fda0008f06670 */
        /* <DEDUP_REMOVED lines=12> */
.L_x_280:
[----:B------:R-:W-:Y:S05]  /*1a440*/  BSYNC B0 ;  /* 0x0000000000007941 */ /* 0x000fea0003800000 */
.L_x_279:
[----:B------:R-:W-:Y:S01]  /*1a450*/  IADD3 R0, R4, 0x40, RZ ;  /* 0x0000004004007810 */ /* 0x000fe20007ffe0ff */
[----:B------:R-:W-:Y:S03]  /*1a460*/  BSSY B0, `(.L_x_281) ;  /* 0x000000e000007945 */ /* 0x000fe60003800000 */
[----:B------:R-:W-:-:S13]  /*1a470*/  ISETP.GE.OR P0, PT, R0, UR21, P1 ;  /* 0x0000001500007c0c */ /* 0x000fda0008f06670 */
        /* <DEDUP_REMOVED lines=12> */
.L_x_282:
[----:B------:R-:W-:Y:S05]  /*1a540*/  BSYNC B0 ;  /* 0x0000000000007941 */ /* 0x000fea0003800000 */
.L_x_281:
[----:B------:R-:W-:-:S04]  /*1a550*/  IADD3 R4, R4, 0x60, RZ ;  /* 0x0000006004047810 */ /* 0x000fc80007ffe0ff */
[----:B------:R-:W-:-:S13]  /*1a560*/  ISETP.GE.OR P1, PT, R4, UR21, P1 ;  /* 0x0000001504007c0c */ /* 0x000fda0008f26670 */
[----:B------:R-:W-:Y:S05]  /*1a570*/  @P1 EXIT ;  /* 0x000000000000194d */ /* 0x000fea0003800000 */
[----:B------:R-:W-:Y:S01]  /*1a580*/  IADD3 R0, P0, R10, 0x60, RZ ;  /* 0x000000600a007810 */ /* 0x000fe20007f1e0ff */
[----:B------:R-:W-:Y:S01]  /*1a590*/  IMAD.MOV.U32 R4, RZ, RZ, R6 ;  /* 0x000000ffff047224 */ /* 0x000fe200078e0006 */
[----:B------:R-:W-:-:S03]  /*1a5a0*/  MOV R5, R13 ;  /* 0x0000000d00057202 */ /* 0x000fc60000000f00 */
[----:B---3--:R-:W-:Y:S02]  /*1a5b0*/  IMAD.X R2, RZ, RZ, R11, P0 ;  /* 0x000000ffff027224 */ /* 0x008fe400000e060b */
        /* <DEDUP_REMOVED lines=8> */
.L_x_283:
        /* <DEDUP_REMOVED lines=12> */
.L_x_1130:


//--------------------- .text._ZN5flash16flash_fwd_kernelI23Flash_fwd_kernel_traitsILi32ELi128ELi128ELi4ELb0ELb0EN7cutlass6half_tE19Flash_kernel_traitsILi32ELi128ELi128ELi4ES3_EELb1ELb0ELb0ELb0ELb0ELb1ELb0ELb0EEEvNS_16Flash_fwd_paramsE --------------------------
	.section	.text._ZN5flash16flash_fwd_kernelI23Flash_fwd_kernel_traitsILi32ELi128ELi128ELi4ELb0ELb0EN7cutlass6half_tE19Flash_kernel_traitsILi32ELi128ELi128ELi4ES3_EELb1ELb0ELb0ELb0ELb0ELb1ELb0ELb0EEEvNS_16Flash_fwd_paramsE,"ax",@progbits
	.sectioninfo	@"SHI_REGISTERS=255"
	.align	128
        .global         _ZN5flash16flash_fwd_kernelI23Flash_fwd_kernel_traitsILi32ELi128ELi128ELi4ELb0ELb0EN7cutlass6half_tE19Flash_kernel_traitsILi32ELi128ELi128ELi4ES3_EELb1ELb0ELb0ELb0ELb0ELb1ELb0ELb0EEEvNS_16Flash_fwd_paramsE
        .type           _ZN5flash16flash_fwd_kernelI23Flash_fwd_kernel_traitsILi32ELi128ELi128ELi4ELb0ELb0EN7cutlass6half_tE19Flash_kernel_traitsILi32ELi128ELi128ELi4ES3_EELb1ELb0ELb0ELb0ELb0ELb1ELb0ELb0EEEvNS_16Flash_fwd_paramsE,@function
        .size           _ZN5flash16flash_fwd_kernelI23Flash_fwd_kernel_traitsILi32ELi128ELi128ELi4ELb0ELb0EN7cutlass6half_tE19Flash_kernel_traitsILi32ELi128ELi128ELi4ES3_EELb1ELb0ELb0ELb0ELb0ELb1ELb0ELb0EEEvNS_16Flash_fwd_paramsE,(.L_x_1131 - _ZN5flash16flash_fwd_kernelI23Flash_fwd_kernel_traitsILi32ELi128ELi128ELi4ELb0ELb0EN7cutlass6half_tE19Flash_kernel_traitsILi32ELi128ELi128ELi4ES3_EELb1ELb0ELb0ELb0ELb0ELb1ELb0ELb0EEEvNS_16Flash_fwd_paramsE)
        .other          _ZN5flash16flash_fwd_kernelI23Flash_fwd_kernel_traitsILi32ELi128ELi128ELi4ELb0ELb0EN7cutlass6half_tE19Flash_kernel_traitsILi32ELi128ELi128ELi4ES3_EELb1ELb0ELb0ELb0ELb0ELb1ELb0ELb0EEEvNS_16Flash_fwd_paramsE,@"STO_CUDA_ENTRY STV_DEFAULT"
_ZN5flash16flash_fwd_kernelI23Flash_fwd_kernel_traitsILi32ELi128ELi128ELi4ELb0ELb0EN7cutlass6half_tE19Flash_kernel_traitsILi32ELi128ELi128ELi4ES3_EELb1ELb0ELb0ELb0ELb0ELb1ELb0ELb0EEEvNS_16Flash_fwd_paramsE:
.text._ZN5flash16flash_fwd_kernelI23Flash_fwd_kernel_traitsILi32ELi128ELi128ELi4ELb0ELb0EN7cutlass6half_tE19Flash_kernel_traitsILi32ELi128ELi128ELi4ES3_EELb1ELb0ELb0ELb0ELb0ELb1ELb0ELb0EEEvNS_16Flash_fwd_paramsE:
[----:B------:R-:W-:-:S03]  /*0000*/  MOV R1, c[0x0][0x28] ;  /* 0x00000a0000017a02 */ /* 0x000fc60000000f00 */
[----:B------:R-:W-:Y:S01]  /*0010*/  ULDC.U8 UR4, c[0x0][0x304] ;  /* 0x0000c10000047ab9 */ /* 0x000fe20000000000 */
[----:B------:R-:W-:Y:S01]  /*0020*/  IADD3 R1, R1, -0x88, RZ ;  /* 0xffffff7801017810 */ /* 0x000fe20007ffe0ff */
[----:B------:R-:W-:Y:S01]  /*0030*/  ULDC.64 UR26, c[0x0][0x2f0] ;  /* 0x0000bc00001a7ab9 */ /* 0x000fe20000000a00 */
[----:B------:R-:W-:Y:S01]  /*0040*/  ISETP.NE.AND P2, PT, RZ, UR4, PT ;  /* 0x00000004ff007c0c */ /* 0x000fe2000bf45270 */
[----:B------:R-:W-:Y:S01]  /*0050*/  IMAD.U32 R2, RZ, RZ, UR26 ;  /* 0x0000001aff027e24 */ /* 0x000fe2000f8e00ff */
[----:B------:R-:W-:Y:S01]  /*0060*/  ULDC.64 UR22, c[0x0][0x118] ;  /* 0x0000460000167ab9 */ /* 0x000fe20000000a00 */
[----:B------:R-:W-:Y:S02]  /*0070*/  IMAD.U32 R3, RZ, RZ, UR27 ;  /* 0x0000001bff037e24 */ /* 0x000fe4000f8e00ff */
[----:B------:R-:W-:Y:S02]  /*0080*/  IMAD.MOV.U32 R6, RZ, RZ, c[0x0][0x2f8] ;  /* 0x0000be00ff067624 */ /* 0x000fe400078e00ff */
[----:B------:R-:W-:Y:S01]  /*0090*/  IMAD.MOV.U32 R7, RZ, RZ, c[0x0][0x2fc] ;  /* 0x0000bf00ff077624 */ /* 0x000fe200078e00ff */
[----:B------:R-:W1:Y:S01]  /*00a0*/  S2UR UR8, SR_CTAID.Z ;  /* 0x00000000000879c3 */ /* 0x000e620000002700 */
[----:B------:R-:W1:Y:S01]  /*00b0*/  S2R R205, SR_CTAID.X ;  /* 0x0000000000cd7919 */ /* 0x000e620000002500 */
[----:B------:R-:W-:-:S03]  /*00c0*/  ULDC.64 UR4, c[0x0][0x240] ;  /* 0x0000900000047ab9 */ /* 0x000fc60000000a00 */
[----:B------:R2:W3:Y:S02]  /*00d0*/  @P2 LDG.E.64 R4, [R2.64] ;  /* 0x0000001602042981 */ /* 0x0004e4000c1e1b00 */
[----:B--2---:R-:W-:Y:S02]  /*00e0*/  @P2 IMAD.MOV.U32 R2, RZ, RZ, R6 ;  /* 0x000000ffff022224 */ /* 0x004fe400078e0006 */
[----:B------:R-:W-:-:S06]  /*00f0*/  @P2 IMAD.MOV.U32 R3, RZ, RZ, R7 ;  /* 0x000000ffff032224 */ /* 0x000fcc00078e0007 */
[----:B------:R-:W2:Y:S01]  /*0100*/  @P2 LDG.E.64 R2, [R2.64] ;  /* 0x0000001602022981 */ /* 0x000ea2000c1e1b00 */
[----:B------:R-:W-:Y:S01]  /*0110*/  UISETP.NE.U32.AND UP0, UPT, URZ, UR4, UPT ;  /* 0x000000043f00728c */ /* 0x000fe2000bf05070 */
[----:B------:R-:W-:Y:S02]  /*0120*/  IMAD.MOV.U32 R13, RZ, RZ, 0x4 ;  /* 0x00000004ff0d7424 */ /* 0x000fe400078e00ff */
[----:B------:R-:W1:Y:S01]  /*0130*/  S2R R0, SR_CTAID.Y ;  /* 0x0000000000007919 */ /* 0x000e620000002600 */
[----:B------:R-:W-:-:S03]  /*0140*/  UISETP.NE.AND.EX UP0, UPT, URZ, UR5, UPT, UP0 ;  /* 0x000000053f00728c */ /* 0x000fc6000bf05300 */
[----:B------:R-:W4:Y:S03]  /*0150*/  S2R R70, SR_TID.X ;  /* 0x0000000000467919 */ /* 0x000f260000002100 */
[----:B------:R-:W-:Y:S01]  /*0160*/  PLOP3.LUT P0, PT, PT, PT, UP0, 0x80, 0x0 ;  /* 0x000000000000781c */ /* 0x000fe20003f0f008 */
[----:B------:R-:W4:Y:S01]  /*0170*/  S2R R12, SR_CTAID.Y ;  /* 0x00000000000c7919 */ /* 0x000f220000002600 */
[----:B-1----:R-:W-:-:S04]  /*0180*/  LOP3.LUT R0, R205, UR8, R0, 0xfe, !PT ;  /* 0x00000008cd007c12 */ /* 0x002fc8000f8efe00 */
[----:B----4-:R-:W-:Y:S01]  /*0190*/  LOP3.LUT P3, RZ, R0, R70, RZ, 0xfc, !PT ;  /* 0x0000004600ff7212 */ /* 0x010fe2000786fcff */
[----:B------:R-:W-:-:S12]  /*01a0*/  IMAD.WIDE R8, R12, R13, c[0x0][0x240] ;  /* 0x000090000c087625 */ /* 0x000fd800078e020d */
[----:B------:R-:W-:Y:S02]  /*01b0*/  @!P3 IMAD.MOV.U32 R10, RZ, RZ, c[0x0][0x308] ;  /* 0x0000c200ff0ab624 */ /* 0x000fe400078e00ff */
[----:B------:R-:W-:Y:S01]  /*01c0*/  @!P3 IMAD.MOV.U32 R11, RZ, RZ, c[0x0][0x30c] ;  /* 0x0000c300ff0bb624 */ /* 0x000fe200078e00ff */
[----:B---3--:R-:W1:Y:S08]  /*01d0*/  @P2 R2UR UR26, R4 ;  /* 0x00000000041a23c2 */ /* 0x008e7000000e0000 */
[----:B------:R-:W3:Y:S01]  /*01e0*/  @P2 R2UR UR27, R5 ;  /* 0x00000000051b23c2 */ /* 0x000ee200000e0000 */
[----:B-1----:R-:W-:Y:S01]  /*01f0*/  MOV R4, UR26 ;  /* 0x0000001a00047c02 */ /* 0x002fe20008000f00 */
[----:B---3--:R-:W-:Y:S01]  /*0200*/  IMAD.U32 R5, RZ, RZ, UR27 ;  /* 0x0000001bff057e24 */ /* 0x008fe2000f8e00ff */
[----:B--2---:R-:W-:-:S04]  /*0210*/  @P2 IADD3 R6, P1, R2, c[0x0][0x300], RZ ;  /* 0x0000c00002062a10 */ /* 0x004fc80007f3e0ff */
[----:B------:R1:W-:Y:S01]  /*0220*/  @!P3 STG.E.64 [R10.64], R4 ;  /* 0x000000040a00b986 */ /* 0x0003e2000c101b16 */
[----:B------:R-:W-:Y:S01]  /*0230*/  @P2 IMAD.X R7, RZ, RZ, R3, P1 ;  /* 0x000000ffff072224 */ /* 0x000fe200008e0603 */
[----:B------:R-:W-:Y:S02]  /*0240*/  ISETP.NE.U32.AND P2, PT, RZ, c[0x0][0x250], PT ;  /* 0x00009400ff007a0c */ /* 0x000fe40003f45070 */
[----:B------:R-:W-:Y:S01]  /*0250*/  @!P3 MOV R2, R6 ;  /* 0x000000060002b202 */ /* 0x000fe20000000f00 */
[----:B------:R-:W-:Y:S01]  /*0260*/  @!P3 IMAD.MOV.U32 R3, RZ, RZ, R7 ;  /* 0x000000ffff03b224 */ /* 0x000fe200078e0007 */
[----:B------:R-:W-:-:S04]  /*0270*/  ISETP.NE.AND.EX P2, PT, RZ, c[0x0][0x254], PT, P2 ;  /* 0x00009500ff007a0c */ /* 0x000fc80003f45320 */
[----:B------:R2:W-:Y:S04]  /*0280*/  @!P3 STG.E.64 [R10.64+0x8], R2 ;  /* 0x000008020a00b986 */ /* 0x0005e8000c101b16 */
[----:B------:R3:W4:Y:S01]  /*0290*/  @P0 LDG.E R0, [R8.64+0x4] ;  /* 0x0000041608000981 */ /* 0x000722000c1e1900 */
[----:B-1----:R-:W-:Y:S01]  /*02a0*/  IMAD.MOV.U32 R4, RZ, RZ, -0x1 ;  /* 0xffffffffff047424 */ /* 0x002fe200078e00ff */
[----:B------:R-:W1:Y:S05]  /*02b0*/  LDC.U8 R5, c[0x0][0x312] ;  /* 0x0000c480ff057b82 */ /* 0x000e6a0000000000 */
[----:B------:R3:W4:Y:S01]  /*02c0*/  @P0 LDG.E R4, [R8.64] ;  /* 0x0000001608040981 */ /* 0x000722000c1e1900 */
[----:B--2---:R-:W-:-:S06]  /*02d0*/  @P2 IMAD.WIDE R2, R12, R13, c[0x0][0x250] ;  /* 0x000094000c022625 */ /* 0x004fcc00078e020d */
[----:B------:R-:W2:Y:S01]  /*02e0*/  @P2 LDG.E R2, [R2.64] ;  /* 0x0000001602022981 */ /* 0x000ea2000c1e1900 */
[----:B------:R-:W3:Y:S01]  /*02f0*/  S2UR UR9, SR_CTAID.Y ;  /* 0x00000000000979c3 */ /* 0x000ee20000002600 */
[----:B------:R-:W-:Y:S02]  /*0300*/  ISETP.EQ.U32.AND P1, PT, RZ, c[0x0][0x248], PT ;  /* 0x00009200ff007a0c */ /* 0x000fe40003f22070 */
[----:B------:R-:W-:Y:S01]  /*0310*/  SHF.R.S32.HI R30, RZ, 0x1f, R70 ;  /* 0x0000001fff1e7819 */ /* 0x000fe20000011446 */
[----:B------:R-:W-:Y:S01]  /*0320*/  UMOV UR7, URZ ;  /* 0x0000003f00077c82 */ /* 0x000fe20008000000 */
[----:B-1----:R-:W-:Y:S02]  /*0330*/  ISETP.NE.AND P3, PT, R5, RZ, PT ;  /* 0x000000ff0500720c */ /* 0x002fe40003f65270 */
[----:B------:R-:W-:Y:S02]  /*0340*/  LEA.HI R29, R30, R70, RZ, 0x5 ;  /* 0x000000461e1d7211 */ /* 0x000fe400078f28ff */
[----:B------:R-:W-:Y:S01]  /*0350*/  ISETP.EQ.OR.EX P1, PT, RZ, c[0x0][0x24c], !P3, P1 ;  /* 0x00009300ff007a0c */ /* 0x000fe20005f22710 */
[----:B------:R-:W-:Y:S01]  /*0360*/  ULDC UR4, c[0x0][0x1c0] ;  /* 0x0000700000047ab9 */ /* 0x000fe20000000800 */
[----:B------:R-:W-:-:S02]  /*0370*/  IMAD.MOV.U32 R5, RZ, RZ, -0x1 ;  /* 0xffffffffff057424 */ /* 0x000fc400078e00ff */
[----:B---3--:R-:W-:Y:S01]  /*0380*/  IMAD.WIDE R8, R12, R13, c[0x0][0x248] ;  /* 0x000092000c087625 */ /* 0x008fe200078e020d */
[----:B------:R-:W-:-:S08]  /*0390*/  UIMAD UR4, UR9, UR4, UR8 ;  /* 0x00000004090472a4 */ /* 0x000fd0000f8e0208 */
[----:B------:R1:W5:Y:S01]  /*03a0*/  @!P1 LDG.E R5, [R8.64] ;  /* 0x0000001608059981 */ /* 0x000362000c1e1900 */
[----:B------:R-:W-:-:S04]  /*03b0*/  USHF.L.U32 UR5, UR4, 0x5, URZ ;  /* 0x0000000504057899 */ /* 0x000fc8000800063f */
[----:B------:R-:W-:Y:S01]  /*03c0*/  USHF.R.S32.HI UR4, URZ, 0x1f, UR5 ;  /* 0x0000001f3f047899 */ /* 0x000fe20008011405 */
[----:B----4-:R3:W4:Y:S08]  /*03d0*/  @P0 R2UR UR18, R0 ;  /* 0x00000000001203c2 */ /* 0x01073000000e0000 */
[----:B------:R-:W4:Y:S01]  /*03e0*/  R2UR UR19, R4 ;  /* 0x00000000041373c2 */ /* 0x000f2200000e0000 */
[----:B---3--:R-:W-:-:S07]  /*03f0*/  LOP3.LUT R0, R29, 0xffffffe0, RZ, 0xc0, !PT ;  /* 0xffffffe01d007812 */ /* 0x008fce00078ec0ff */
[----:B--2---:R1:W2:Y:S01]  /*0400*/  @P2 R2UR UR7, R2 ;  /* 0x00000000020723c2 */ /* 0x0042a200000e0000 */
[----:B------:R-:W-:Y:S01]  /*0410*/  ISETP.NE.U32.AND P2, PT, RZ, c[0x0][0x248], PT ;  /* 0x00009200ff007a0c */ /* 0x000fe20003f45070 */
[----:B------:R-:W-:-:S03]  /*0420*/  IMAD.IADD R0, R70, 0x1, -R0 ;  /* 0x0000000146007824 */ /* 0x000fc600078e0a00 */
[----:B------:R-:W-:Y:S02]  /*0430*/  ISETP.NE.AND.EX P2, PT, RZ, c[0x0][0x24c], PT, P2 ;  /* 0x00009300ff007a0c */ /* 0x000fe40003f45320 */
[--C-:B------:R-:W-:Y:S02]  /*0440*/  IADD3 R239, P1, P0, R6, UR5, R0.reuse ;  /* 0x0000000506ef7c10 */ /* 0x100fe4000f83e000 */
[----:B------:R-:W-:Y:S01]  /*0450*/  SHF.R.S32.HI R0, RZ, 0x1f, R0 ;  /* 0x0000001fff007819 */ /* 0x000fe20000011400 */
[----:B----4-:R-:W-:-:S03]  /*0460*/  @UP0 UIADD3 UR18, UR18, -UR19, URZ ;  /* 0x8000001312120290 */ /* 0x010fc6000fffe03f */
[----:B------:R-:W-:-:S04]  /*0470*/  IADD3.X R222, R7, UR4, R0, P1, P0 ;  /* 0x0000000407de7c10 */ /* 0x000fc80008fe0400 */
[----:B------:R-:W-:Y:S01]  /*0480*/  @!UP0 ULDC UR18, c[0x0][0x214] ;  /* 0x0000850000128ab9 */ /* 0x000fe20000000800 */
[----:B-12---:R-:W-:Y:S05]  /*0490*/  @!P2 BRA `(.L_x_284) ;  /* 0x000000400000a947 */ /* 0x006fea0003800000 */
[----:B------:R-:W2:Y:S02]  /*04a0*/  @P3 LDG.E R0, [R8.64+0x4] ;  /* 0x0000041608003981 */ /* 0x000ea4000c1e1900 */
[----:B--2--5:R-:W-:-:S06]  /*04b0*/  @P3 IADD3 R0, R0, -R5, RZ ;  /* 0x8000000500003210 */ /* 0x024fcc0007ffe0ff */
[----:B------:R1:W5:Y:S01]  /*04c0*/  @!P3 LDG.E R0, [R8.64] ;  /* 0x000000160800b981 */ /* 0x000362000c1e1900 */
[----:B------:R-:W-:Y:S05]  /*04d0*/  BRA `(.L_x_285) ;  /* 0x0000001000007947 */ /* 0x000fea0003800000 */
.L_x_284:
[----:B------:R-:W-:Y:S02]  /*04e0*/  MOV R0, c[0x0][0x218] ;  /* 0x0000860000007a02 */ /* 0x000fe40000000f00 */
.L_x_285:
[----:B------:R-:W-:-:S04]  /*04f0*/  ISETP.NE.U32.AND P2, PT, RZ, c[0x0][0x258], PT ;  /* 0x00009600ff007a0c */ /* 0x000fc80003f45070 */
[----:B------:R-:W-:-:S13]  /*0500*/  ISETP.NE.AND.EX P2, PT, RZ, c[0x0][0x25c], PT, P2 ;  /* 0x00009700ff007a0c */ /* 0x000fda0003f45320 */
[----:B------:R-:W-:-:S06]  /*0510*/  @P2 IMAD.WIDE R2, R12, R13, c[0x0][0x258] ;  /* 0x000096000c022625 */ /* 0x000fcc00078e020d */
[----:B------:R-:W2:Y:S01]  /*0520*/  @P2 LDG.E R3, [R2.64] ;  /* 0x0000001602032981 */ /* 0x000ea2000c1e1900 */
[----:B------:R-:W-:Y:S01]  /*0530*/  IMAD.SHL.U32 R14, R205, 0x80, RZ ;  /* 0x00000080cd0e7824 */ /* 0x000fe200078e00ff */
[----:B------:R-:W-:-:S04]  /*0540*/  @!P2 ISETP.NE.U32.AND P1, PT, RZ, c[0x0][0x268], PT ;  /* 0x00009a00ff00aa0c */ /* 0x000fc80003f25070 */
[----:B------:R-:W-:Y:S02]  /*0550*/  ISETP.LT.AND P0, PT, R14, UR18, PT ;  /* 0x000000120e007c0c */ /* 0x000fe4000bf01270 */
[----:B------:R-:W-:-:S04]  /*0560*/  @!P2 ISETP.NE.AND.EX P1, PT, RZ, c[0x0][0x26c], PT, P1 ;  /* 0x00009b00ff00aa0c */ /* 0x000fc80003f25310 */
[----:B------:R-:W-:Y:S02]  /*0570*/  @!P2 SEL R2, RZ, c[0x0][0x21c], !P1 ;  /* 0x00008700ff02aa07 */ /* 0x000fe40004800000 */
[----:B--2---:R-:W-:Y:S02]  /*0580*/  @P2 IADD3 R20, R3, -UR7, RZ ;  /* 0x8000000703142c10 */ /* 0x004fe4000fffe0ff */
[----:B-----5:R-:W-:-:S03]  /*0590*/  @!P2 IADD3 R20, R2, -UR7, R0 ;  /* 0x800000070214ac10 */ /* 0x020fc6000fffe000 */
[----:B------:R-:W-:Y:S05]  /*05a0*/  @!P0 EXIT ;  /* 0x000000000000894d */ /* 0x000fea0003800000 */
[C---:B------:R-:W-:Y:S02]  /*05b0*/  ISETP.GE.AND P0, PT, R20.reuse, 0x1, PT ;  /* 0x000000011400780c */ /* 0x040fe40003f06270 */
[----:B------:R-:W-:-:S04]  /*05c0*/  IADD3 R0, R20, 0x7f, RZ ;  /* 0x0000007f14007810 */ /* 0x000fc80007ffe0ff */
[----:B------:R-:W-:-:S04]  /*05d0*/  SHF.R.S32.HI R2, RZ, 0x1f, R0 ;  /* 0x0000001fff027819 */ /* 0x000fc80000011400 */
[----:B------:R-:W-:-:S03]  /*05e0*/  LEA.HI R237, R2, R0, RZ, 0x7 ;  /* 0x0000000002ed7211 */ /* 0x000fc600078f38ff */
[----:B------:R-:W-:Y:S05]  /*05f0*/  @!P0 BRA `(.L_x_286) ;  /* 0x0000fd5000008947 */ /* 0x000fea0003800000 */
[----:B------:R-:W-:Y:S01]  /*0600*/  UISETP.NE.AND UP0, UPT, UR19, -0x1, UPT ;  /* 0xffffffff1300788c */ /* 0x000fe2000bf05270 */
[----:B------:R-:W-:Y:S01]  /*0610*/  ISETP.NE.AND P0, PT, R5, -0x1, PT ;  /* 0xffffffff0500780c */ /* 0x000fe20003f05270 */
[----:B------:R-:W-:Y:S01]  /*0620*/  ULDC.64 UR4, c[0x0][0x190] ;  /* 0x0000640000047ab9 */ /* 0x000fe20000000a00 */
[----:B------:R-:W2:Y:S08]  /*0630*/  LDC.U8 R172, c[0x0][0x2d8] ;  /* 0x0000b600ffac7b82 */ /* 0x000eb00000000000 */
[----:B------:R-:W-:-:S02]  /*0640*/  @UP0 UIMAD.WIDE.U32 UR12, UR19, UR4, URZ ;  /* 0x00000004130c02a5 */ /* 0x000fc4000f8e003f */
[----:B------:R-:W-:Y:S01]  /*0650*/  @!UP0 USHF.R.S32.HI UR10, URZ, 0x1f, UR9 ;  /* 0x0000001f3f0a8899 */ /* 0x000fe20008011409 */
[----:B------:R-:W-:Y:S01]  /*0660*/  @P0 IADD3 R0, R5, UR7, RZ ;  /* 0x0000000705000c10 */ /* 0x000fe2000fffe0ff */
[----:B------:R-:W-:-:S03]  /*0670*/  @UP0 UIMAD UR6, UR19, UR5, UR13 ;  /* 0x00000005130602a4 */ /* 0x000fc6000f8e020d */
[----:B------:R-:W-:Y:S01]  /*0680*/  ULDC.64 UR4, c[0x0][0x178] ;  /* 0x00005e0000047ab9 */ /* 0x000fe20000000a00 */
[C---:B------:R-:W-:Y:S01]  /*0690*/  @P0 IMAD.WIDE.U32 R2, R0.reuse, c[0x0][0x198], RZ ;  /* 0x0000660000020a25 */ /* 0x040fe200078e00ff */
[----:B------:R-:W-:Y:S02]  /*06a0*/  @!UP0 UIMAD UR10, UR10, UR4, URZ ;  /* 0x000000040a0a82a4 */ /* 0x000fe4000f8e023f */
[----:B------:R-:W-:Y:S01]  /*06b0*/  @!UP0 UIMAD.WIDE.U32 UR14, UR9, UR4, URZ ;  /* 0x00000004090e82a5 */ /* 0x000fe2000f8e003f */
[----:B------:R-:W-:Y:S01]  /*06c0*/  @P0 IMAD R12, R0, c[0x0][0x19c], R3 ;  /* 0x00006700000c0a24 */ /* 0x000fe200078e0203 */
[----:B------:R-:W-:Y:S01]  /*06d0*/  @!UP0 UIMAD UR5, UR9, UR5, UR10 ;  /* 0x00000005090582a4 */ /* 0x000fe2000f8e020a */
[----:B-1----:R-:W-:Y:S02]  /*06e0*/  @P0 MOV R8, R2 ;  /* 0x0000000200080202 */ /* 0x002fe40000000f00 */
[----:B------:R-:W-:Y:S02]  /*06f0*/  @UP0 UMOV UR10, UR12 ;  /* 0x0000000c000a0c82 */ /* 0x000fe40008000000 */
[----:B------:R-:W-:-:S02]  /*0700*/  @!UP0 UIADD3 UR6, UR15, UR5, URZ ;  /* 0x000000050f068290 */ /* 0x000fc4000fffe03f */
[----:B------:R-:W-:Y:S01]  /*0710*/  @!UP0 UMOV UR10, UR14 ;  /* 0x0000000e000a8c82 */ /* 0x000fe20008000000 */
[----:B------:R-:W-:Y:S05]  /*0720*/  @P0 BRA `(.L_x_287) ;  /* 0x0000010000000947 */ /* 0x000fea0003800000 */
[----:B--2---:R-:W-:Y:S02]  /*0730*/  USHF.R.S32.HI UR11, URZ, 0x1f, UR7 ;  /* 0x0000001f3f0b7899 */ /* 0x004fe40008011407 */
[----:B------:R-:W-:Y:S02]  /*0740*/  ULDC.64 UR4, c[0x0][0x198] ;  /* 0x0000660000047ab9 */ /* 0x000fe40000000a00 */
[----:B------:R-:W-:Y:S02]  /*0750*/  UIMAD UR11, UR11, UR4, URZ ;  /* 0x000000040b0b72a4 */ /* 0x000fe4000f8e023f */
[----:B------:R-:W-:Y:S02]  /*0760*/  UIMAD.WIDE.U32 UR12, UR7, UR4, URZ ;  /* 0x00000004070c72a5 */ /* 0x000fe4000f8e003f */
[----:B------:R-:W-:Y:S02]  /*0770*/  UIMAD UR5, UR7, UR5, UR11 ;  /* 0x00000005070572a4 */ /* 0x000fe4000f8e020b */
[----:B------:R-:W-:-:S02]  /*0780*/  USHF.R.S32.HI UR11, URZ, 0x1f, UR9 ;  /* 0x0000001f3f0b7899 */ /* 0x000fc40008011409 */
[----:B------:R-:W-:-:S03]  /*0790*/  UIADD3 UR13, UR13, UR5, URZ ;  /* 0x000000050d0d7290 */ /* 0x000fc6000fffe03f */
[----:B------:R-:W-:Y:S02]  /*07a0*/  ULDC.64 UR4, c[0x0][0x180] ;  /* 0x0000600000047ab9 */ /* 0x000fe40000000a00 */
[----:B------:R-:W-:Y:S02]  /*07b0*/  UIMAD UR11, UR11, UR4, URZ ;  /* 0x000000040b0b72a4 */ /* 0x000fe4000f8e023f */
[----:B------:R-:W-:Y:S02]  /*07c0*/  UIMAD.WIDE.U32 UR12, UR9, UR4, UR12 ;  /* 0x00000004090c72a5 */ /* 0x000fe4000f8e000c */
[----:B------:R-:W-:-:S04]  /*07d0*/  UIMAD UR5, UR9, UR5, UR11 ;  /* 0x00000005090572a4 */ /* 0x000fc8000f8e020b */
[----:B------:R-:W-:Y:S01]  /*07e0*/  UIADD3 UR5, UR13, UR5, URZ ;  /* 0x000000050d057290 */ /* 0x000fe2000fffe03f */
[----:B------:R-:W-:Y:S02]  /*07f0*/  IMAD.U32 R2, RZ, RZ, UR12 ;  /* 0x0000000cff027e24 */ /* 0x000fe4000f8e00ff */
[----:B------:R-:W-:-:S03]  /*0800*/  IMAD.U32 R3, RZ, RZ, UR13 ;  /* 0x0000000dff037e24 */ /* 0x000fc6000f8e00ff */
[----:B------:R-:W-:Y:S02]  /*0810*/  MOV R8, R2 ;  /* 0x0000000200087202 */ /* 0x000fe40000000f00 */
[----:B------:R-:W-:Y:S02]  /*0820*/  MOV R12, UR5 ;  /* 0x00000005000c7c02 */ /* 0x000fe40008000f00 */
.L_x_287:
[----:B--2---:R-:W-:Y:S01]  /*0830*/  IABS R4, c[0x0][0x1c8] ;  /* 0x0000720000047a13 */ /* 0x004fe20000000000 */
[----:B------:R-:W1:Y:S01]  /*0840*/  S2R R6, SR_CTAID.Z ;  /* 0x0000000000067919 */ /* 0x000e620000002700 */
[----:B------:R-:W-:Y:S02]  /*0850*/  ULDC UR4, c[0x0][0x1c8] ;  /* 0x0000720000047ab9 */ /* 0x000fe40000000800 */
[----:B------:R-:W2:Y:S01]  /*0860*/  I2F.RP R2, R4 ;  /* 0x0000000400027306 */ /* 0x000ea20000209400 */
[----:B------:R-:W-:Y:S02]  /*0870*/  ULOP3.LUT UR4, UR8, UR4, URZ, 0x3c, !UPT ;  /* 0x0000000408047292 */ /* 0x000fe4000f8e3c3f */
[----:B------:R-:W-:-:S04]  /*0880*/  USHF.R.S32.HI UR11, URZ, 0x1f, UR8 ;  /* 0x0000001f3f0b7899 */ /* 0x000fc80008011408 */
[----:B------:R-:W-:Y:S01]  /*0890*/  ISETP.LE.AND P1, PT, RZ, UR4, PT ;  /* 0x00000004ff007c0c */ /* 0x000fe2000bf23270 */
[----:B--2---:R-:W2:Y:S01]  /*08a0*/  MUFU.RCP R2, R2 ;  /* 0x0000000200027308 */ /* 0x004ea20000001000 */
[----:B-1----:R-:W-:Y:S02]  /*08b0*/  IABS R6, R6 ;  /* 0x0000000600067213 */ /* 0x002fe40000000000 */
[----:B--2---:R-:W-:-:S05]  /*08c0*/  IADD3 R2, R2, 0xffffffe, RZ ;  /* 0x0ffffffe02027810 */ /* 0x004fca0007ffe0ff */
[----:B------:R-:W1:Y:S02]  /*08d0*/  F2I.FTZ.U32.TRUNC.NTZ R3, R2 ;  /* 0x0000000200037305 */ /* 0x000e64000021f000 */
[----:B-1----:R-:W-:Y:S02]  /*08e0*/  IMAD.MOV R0, RZ, RZ, -R3 ;  /* 0x000000ffff007224 */ /* 0x002fe400078e0a03 */
[----:B------:R-:W-:Y:S02]  /*08f0*/  IMAD.MOV.U32 R2, RZ, RZ, RZ ;  /* 0x000000ffff027224 */ /* 0x000fe400078e00ff */
[----:B------:R-:W-:-:S04]  /*0900*/  IMAD R0, R0, R4, RZ ;  /* 0x0000000400007224 */ /* 0x000fc800078e02ff */
[----:B------:R-:W-:Y:S01]  /*0910*/  IMAD.HI.U32 R0, R3, R0, R2 ;  /* 0x0000000003007227 */ /* 0x000fe200078e0002 */
[----:B------:R-:W-:-:S05]  /*0920*/  MOV R3, R6 ;  /* 0x0000000600037202 */ /* 0x000fca0000000f00 */
[----:B------:R-:W-:-:S04]  /*0930*/  IMAD.HI.U32 R0, R0, R3, RZ ;  /* 0x0000000300007227 */ /* 0x000fc800078e00ff */
[----:B------:R-:W-:-:S04]  /*0940*/  IMAD.MOV R2, RZ, RZ, -R0 ;  /* 0x000000ffff027224 */ /* 0x000fc800078e0a00 */
[----:B------:R-:W-:-:S05]  /*0950*/  IMAD R2, R4, R2, R3 ;  /* 0x0000000204027224 */ /* 0x000fca00078e0203 */
[----:B------:R-:W-:-:S13]  /*0960*/  ISETP.GT.U32.AND P2, PT, R4, R2, PT ;  /* 0x000000020400720c */ /* 0x000fda0003f44070 */
[----:B------:R-:W-:Y:S01]  /*0970*/  @!P2 IMAD.IADD R2, R2, 0x1, -R4 ;  /* 0x000000010202a824 */ /* 0x000fe200078e0a04 */
[----:B------:R-:W-:Y:S02]  /*0980*/  @!P2 IADD3 R0, R0, 0x1, RZ ;  /* 0x000000010000a810 */ /* 0x000fe40007ffe0ff */
[----:B------:R-:W-:Y:S02]  /*0990*/  ISETP.NE.AND P2, PT, RZ, c[0x0][0x1c8], PT ;  /* 0x00007200ff007a0c */ /* 0x000fe40003f45270 */
[----:B------:R-:W-:Y:S02]  /*09a0*/  ISETP.GE.U32.AND P3, PT, R2, R4, PT ;  /* 0x000000040200720c */ /* 0x000fe40003f66070 */
[----:B------:R-:W-:-:S05]  /*09b0*/  @P0 IADD3 R4, R5, UR7, RZ ;  /* 0x0000000705040c10 */ /* 0x000fca000fffe0ff */
        /* <DEDUP_REMOVED lines=24> */
.L_x_288:
[CC--:B------:R-:W-:Y:S01]  /*0b40*/  LEA.HI R27, R30.reuse, R70.reuse, RZ, 0x2 ;  /* 0x000000461e1b7211 */ /* 0x0c0fe200078f10ff */
[----:B------:R-:W1:Y:S01]  /*0b50*/  R2UR UR7, R14 ;  /* 0x000000000e0773c2 */ /* 0x000e6200000e0000 */
[----:B------:R-:W-:Y:S01]  /*0b60*/  LEA.HI R31, R30, R70, RZ, 0x3 ;  /* 0x000000461e1f7211 */ /* 0x000fe200078f18ff */
[----:B------:R-:W2:Y:S01]  /*0b70*/  S2R R3, SR_CTAID.Z ;  /* 0x0000000000037919 */ /* 0x000ea20000002700 */
[----:B------:R-:W-:Y:S01]  /*0b80*/  LOP3.LUT R0, R27, 0xfffffffc, RZ, 0xc0, !PT ;  /* 0xfffffffc1b007812 */ /* 0x000fe200078ec0ff */
[----:B------:R-:W-:Y:S01]  /*0b90*/  ULDC.64 UR4, c[0x0][0x1a8] ;  /* 0x00006a0000047ab9 */ /* 0x000fe20000000a00 */
[----:B------:R-:W-:Y:S01]  /*0ba0*/  SHF.R.S32.HI R28, RZ, 0x3, R31 ;  /* 0x00000003ff1c7819 */ /* 0x000fe2000001141f */
[----:B------:R-:W-:Y:S01]  /*0bb0*/  UIMAD UR4, UR11, UR4, URZ ;  /* 0x000000040b0472a4 */ /* 0x000fe2000f8e023f */
[----:B------:R-:W-:Y:S01]  /*0bc0*/  LEA.HI.SX32 R68, R237, 0xffffffff, 0x19 ;  /* 0xffffffffed447811 */ /* 0x000fe200078fcaff */
[----:B------:R-:W-:Y:S01]  /*0bd0*/  IMAD.IADD R0, R70, 0x1, -R0 ;  /* 0x0000000146007824 */ /* 0x000fe200078e0a00 */
[----:B------:R-:W-:Y:S01]  /*0be0*/  SHF.R.S32.HI R173, RZ, 0x5, R29 ;  /* 0x00000005ffad7819 */ /* 0x000fe2000001141d */
[----:B------:R-:W-:Y:S01]  /*0bf0*/  IMAD.SHL.U32 R2, R28, 0x40, RZ ;  /* 0x000000401c027824 */ /* 0x000fe200078e00ff */
[----:B------:R-:W-:Y:S01]  /*0c00*/  UIMAD UR4, UR8, UR5, UR4 ;  /* 0x00000005080472a4 */ /* 0x000fe2000f8e0204 */
[----:B------:R-:W-:-:S02]  /*0c10*/  IMAD.SHL.U32 R24, R0, 0x8, RZ ;  /* 0x0000000800187824 */ /* 0x000fc400078e00ff */
[----:B------:R-:W-:Y:S01]  /*0c20*/  UMOV UR8, 0x7 ;  /* 0x0000000700087882 */ /* 0x000fe20000000000 */
[----:B------:R-:W-:Y:S01]  /*0c30*/  LOP3.LUT R0, R2, 0xc0, RZ, 0xc0, !PT ;  /* 0x000000c002007812 */ /* 0x000fe200078ec0ff */
[----:B------:R-:W-:Y:S01]  /*0c40*/  IMAD.MOV.U32 R235, RZ, RZ, c[0x0][0x19c] ;  /* 0x00006700ffeb7624 */ /* 0x000fe200078e00ff */
[--C-:B------:R-:W-:Y:S02]  /*0c50*/  SHF.R.S32.HI R25, RZ, 0x1f, R24.reuse ;  /* 0x0000001fff197819 */ /* 0x100fe40000011418 */
[----:B------:R-:W-:Y:S02]  /*0c60*/  LOP3.LUT R2, R0, 0x18, R24, 0xf8, !PT ;  /* 0x0000001800027812 */ /* 0x000fe400078ef818 */
[----:B------:R-:W-:Y:S01]  /*0c70*/  SHF.R.U32.HI R0, RZ, 0x3, R0 ;  /* 0x00000003ff007819 */ /* 0x000fe20000011600 */
[----:B------:R3:W-:Y:S01]  /*0c80*/  STL.64 [R1+0x38], R24 ;  /* 0x0000381801007387 */ /* 0x0007e20000100a00 */
[----:B------:R-:W-:Y:S01]  /*0c90*/  IADD3 R4, P0, R24, UR10, RZ ;  /* 0x0000000a18047c10 */ /* 0x000fe2000ff1e0ff */
[----:B-1----:R-:W-:Y:S01]  /*0ca0*/  UIADD3 UR18, -UR7, UR18, URZ ;  /* 0x0000001207127290 */ /* 0x002fe2000fffe13f */
[----:B------:R-:W-:-:S02]  /*0cb0*/  LOP3.LUT R26, R2, R0, RZ, 0x3c, !PT ;  /* 0x00000000021a7212 */ /* 0x000fc400078e3cff */
[----:B------:R-:W-:Y:S01]  /*0cc0*/  IADD3.X R5, R25, UR6, RZ, P0, !PT ;  /* 0x0000000619057c10 */ /* 0x000fe200087fe4ff */
[----:B------:R-:W-:Y:S01]  /*0cd0*/  ULDC.64 UR6, c[0x0][0x198] ;  /* 0x0000660000067ab9 */ /* 0x000fe20000000a00 */
[----:B------:R-:W-:Y:S01]  /*0ce0*/  SHF.R.S32.HI R2, RZ, 0x2, R27 ;  /* 0x00000002ff027819 */ /* 0x000fe2000001141b */
[----:B------:R-:W-:Y:S02]  /*0cf0*/  USHF.L.U64.HI UR8, UR6, UR8, UR7 ;  /* 0x0000000806087299 */ /* 0x000fe40008010207 */
[----:B--2---:R-:W-:Y:S01]  /*0d00*/  IMAD.WIDE.U32 R4, R3, c[0x0][0x1a8], R4 ;  /* 0x00006a0003047a25 */ /* 0x004fe200078e0004 */
[C---:B------:R-:W-:Y:S01]  /*0d10*/  IADD3 R23, R2.reuse, 0x20, RZ ;  /* 0x0000002002177810 */ /* 0x040fe20007ffe0ff */
[----:B------:R-:W-:Y:S01]  /*0d20*/  USHF.L.U32 UR9, UR6, 0x7, URZ ;  /* 0x0000000706097899 */ /* 0x000fe2000800063f */
[----:B------:R-:W-:Y:S01]  /*0d30*/  SHF.R.S32.HI R3, RZ, 0x1f, R2 ;  /* 0x0000001fff037819 */ /* 0x000fe20000011402 */
[C---:B------:R-:W-:Y:S01]  /*0d40*/  IMAD.WIDE.U32 R6, R2.reuse, c[0x0][0x198], R24 ;  /* 0x0000660002067a25 */ /* 0x040fe200078e0018 */
[----:B------:R-:W-:-:S02]  /*0d50*/  IADD3 R33, R2, 0x40, RZ ;  /* 0x0000004002217810 */ /* 0x000fc40007ffe0ff */
[----:B------:R-:W-:Y:S01]  /*0d60*/  ISETP.GE.AND P5, PT, R23, UR18, PT ;  /* 0x0000001217007c0c */ /* 0x000fe2000bfa6270 */
[----:B------:R-:W-:Y:S01]  /*0d70*/  IMAD R0, R3, c[0x0][0x198], RZ ;  /* 0x0000660003007a24 */ /* 0x000fe200078e02ff */
[----:B------:R-:W-:Y:S01]  /*0d80*/  IADD3 R32, R2, 0x60, RZ ;  /* 0x0000006002207810 */ /* 0x000fe20007ffe0ff */
[----:B------:R-:W-:Y:S01]  /*0d90*/  IMAD.WIDE R34, R205, 0x80, R2 ;  /* 0x00000080cd227825 */ /* 0x000fe200078e0202 */
[----:B------:R-:W-:Y:S01]  /*0da0*/  ISETP.GE.AND P3, PT, R33, UR18, PT ;  /* 0x0000001221007c0c */ /* 0x000fe2000bf66270 */
[----:B------:R-:W-:Y:S01]  /*0db0*/  STL [R1+0x40], R33 ;  /* 0x0000402101007387 */ /* 0x000fe20000100800 */
[----:B------:R-:W-:Y:S01]  /*0dc0*/  ISETP.GE.AND P0, PT, R32, UR18, PT ;  /* 0x0000001220007c0c */ /* 0x000fe2000bf06270 */
[----:B------:R-:W-:Y:S01]  /*0dd0*/  IMAD R10, R2, c[0x0][0x19c], R0 ;  /* 0x00006700020a7a24 */ /* 0x000fe200078e0200 */
[----:B------:R-:W-:Y:S01]  /*0de0*/  IADD3 R18, P2, R8, R6, RZ ;  /* 0x0000000608127210 */ /* 0x000fe20007f5e0ff */
[----:B------:R-:W-:Y:S01]  /*0df0*/  IMAD R0, R3, c[0x0][0x1a0], RZ ;  /* 0x0000680003007a24 */ /* 0x000fe200078e02ff */
[C---:B------:R-:W-:Y:S01]  /*0e00*/  ISETP.GE.AND P1, PT, R2.reuse, UR18, PT ;  /* 0x0000001202007c0c */ /* 0x040fe2000bf26270 */
[----:B------:R-:W-:Y:S01]  /*0e10*/  IMAD.WIDE.U32 R8, R2, c[0x0][0x1a0], R24 ;  /* 0x0000680002087a25 */ /* 0x000fe200078e0018 */
[----:B------:R-:W-:Y:S01]  /*0e20*/  IADD3.X R19, R12, R7, R10, P2, !PT ;  /* 0x000000070c137210 */ /* 0x000fe200017fe40a */
[----:B------:R-:W-:Y:S01]  /*0e30*/  STL [R1+0x44], R32 ;  /* 0x0000442001007387 */ /* 0x000fe20000100800 */
[----:B------:R-:W-:Y:S01]  /*0e40*/  @!P5 IADD3 R10, P6, R34, 0x20, RZ ;  /* 0x00000020220ad810 */ /* 0x000fe20007fde0ff */
[----:B------:R-:W-:Y:S01]  /*0e50*/  IMAD R0, R2, c[0x0][0x1a4], R0 ;  /* 0x0000690002007a24 */ /* 0x000fe200078e0200 */
[----:B---3--:R-:W-:Y:S01]  /*0e60*/  IADD3 R24, P2, R11, R8, RZ ;  /* 0x000000080b187210 */ /* 0x008fe20007f5e0ff */
[--C-:B------:R-:W-:Y:S01]  /*0e70*/  @!P5 IMAD.MOV.U32 R6, RZ, RZ, R4.reuse ;  /* 0x000000ffff06d224 */ /* 0x100fe200078e0004 */
[C---:B------:R-:W-:Y:S01]  /*0e80*/  @!P3 IADD3 R12, P4, R34.reuse, 0x40, RZ ;  /* 0x00000040220cb810 */ /* 0x040fe20007f9e0ff */
[--C-:B------:R-:W-:Y:S01]  /*0e90*/  @!P5 IMAD.X R3, RZ, RZ, R35.reuse, P6 ;  /* 0x000000ffff03d224 */ /* 0x100fe200030e0623 */
[----:B------:R-:W-:Y:S01]  /*0ea0*/  IADD3 R5, R5, UR4, RZ ;  /* 0x0000000405057c10 */ /* 0x000fe2000fffe0ff */
[----:B------:R-:W-:Y:S01]  /*0eb0*/  @!P3 IMAD.MOV.U32 R8, RZ, RZ, R4 ;  /* 0x000000ffff08b224 */ /* 0x000fe200078e0004 */
[----:B------:R-:W-:Y:S01]  /*0ec0*/  IADD3.X R25, R13, R9, R0, P2, !PT ;  /* 0x000000090d197210 */ /* 0x000fe200017fe400 */
[----:B------:R-:W-:Y:S01]  /*0ed0*/  @!P3 IMAD.X R0, RZ, RZ, R35, P4 ;  /* 0x000000ffff00b224 */ /* 0x000fe200020e0623 */
[----:B------:R-:W-:Y:S01]  /*0ee0*/  @!P0 IADD3 R11, P2, R34, 0x60, RZ ;  /* 0x00000060220b8810 */ /* 0x000fe20007f5e0ff */
[----:B------:R-:W-:Y:S01]  /*0ef0*/  @!P5 IMAD R13, R3, c[0x0][0x190], RZ ;  /* 0x00006400030dda24 */ /* 0x000fe200078e02ff */
[----:B------:R-:W-:Y:S01]  /*0f00*/  UIMAD.WIDE.U32 UR4, UR6, 0x40, URZ ;  /* 0x00000040060478a5 */ /* 0x000fe2000f8e003f */
[----:B------:R-:W-:Y:S01]  /*0f10*/  @!P5 IMAD.MOV.U32 R7, RZ, RZ, R5 ;  /* 0x000000ffff07d224 */ /* 0x000fe200078e0005 */
[----:B------:R-:W-:Y:S01]  /*0f20*/  STL.64 [R1+0x30], R34 ;  /* 0x0000302201007387 */ /* 0x000fe20000100a00 */
[----:B------:R-:W-:-:S02]  /*0f30*/  @!P0 IMAD.X R3, RZ, RZ, R35, P2 ;  /* 0x000000ffff038224 */ /* 0x000fc400010e0623 */
[----:B------:R-:W-:Y:S02]  /*0f40*/  @!P3 IMAD R21, R0, c[0x0][0x190], RZ ;  /* 0x000064000015ba24 */ /* 0x000fe400078e02ff */
[C---:B------:R-:W-:Y:S02]  /*0f50*/  @!P5 IMAD R17, R10.reuse, c[0x0][0x194], R13 ;  /* 0x000065000a11da24 */ /* 0x040fe400078e020d */
[----:B------:R-:W-:-:S04]  /*0f60*/  @!P5 IMAD.WIDE.U32 R6, R10, c[0x0][0x190], R6 ;  /* 0x000064000a06da25 */ /* 0x000fc800078e0006 */
[--C-:B------:R-:W-:Y:S02]  /*0f70*/  @!P3 IMAD.MOV.U32 R9, RZ, RZ, R5.reuse ;  /* 0x000000ffff09b224 */ /* 0x100fe400078e0005 */
[----:B------:R-:W-:Y:S02]  /*0f80*/  @!P1 IMAD R0, R35, c[0x0][0x190], RZ ;  /* 0x0000640023009a24 */ /* 0x000fe400078e02ff */
[----:B------:R-:W-:Y:S01]  /*0f90*/  @!P0 IMAD R10, R3, c[0x0][0x190], RZ ;  /* 0x00006400030a8a24 */ /* 0x000fe200078e02ff */
[----:B------:R-:W-:Y:S01]  /*0fa0*/  LEA.HI R3, R27, R2, RZ, 0x1 ;  /* 0x000000021b037211 */ /* 0x000fe200078f08ff */
[----:B------:R-:W-:Y:S02]  /*0fb0*/  @!P0 IMAD.MOV.U32 R14, RZ, RZ, R4 ;  /* 0x000000ffff0e8224 */ /* 0x000fe400078e0004 */
[----:B------:R-:W-:Y:S02]  /*0fc0*/  @!P0 IMAD.MOV.U32 R15, RZ, RZ, R5 ;  /* 0x000000ffff0f8224 */ /* 0x000fe400078e0005 */
[----:B------:R-:W-:-:S02]  /*0fd0*/  @!P3 IMAD R22, R12, c[0x0][0x194], R21 ;  /* 0x000065000c16ba24 */ /* 0x000fc400078e0215 */
[----:B------:R-:W-:Y:S01]  /*0fe0*/  @!P3 IMAD.WIDE.U32 R12, R12, c[0x0][0x190], R8 ;  /* 0x000064000c0cba25 */ /* 0x000fe200078e0008 */
[----:B------:R-:W-:Y:S02]  /*0ff0*/  LOP3.LUT R9, R3, 0x7fffffe, RZ, 0xc0, !PT ;  /* 0x07fffffe03097812 */ /* 0x000fe400078ec0ff */
[----:B------:R-:W-:Y:S01]  /*1000*/  @!P5 LEA R8, P2, R6, c[0x0][0x160], 0x1 ;  /* 0x000058000608da11 */ /* 0x000fe200078408ff */
[C---:B------:R-:W-:Y:S02]  /*1010*/  @!P1 IMAD R0, R34.reuse, c[0x0][0x194], R0 ;  /* 0x0000650022009a24 */ /* 0x040fe400078e0200 */
[----:B------:R-:W-:-:S04]  /*1020*/  @!P1 IMAD.WIDE.U32 R4, R34, c[0x0][0x190], R4 ;  /* 0x0000640022049a25 */ /* 0x000fc800078e0004 */
[----:B------:R-:W-:Y:S01]  /*1030*/  @!P0 IMAD R21, R11, c[0x0][0x194], R10 ;  /* 0x000065000b158a24 */ /* 0x000fe200078e020a */
[----:B------:R-:W-:Y:S01]  /*1040*/  @!P1 LEA R10, P4, R4, c[0x0][0x160], 0x1 ;  /* 0x00005800040a9a11 */ /* 0x000fe200078808ff */
[----:B------:R-:W-:Y:S02]  /*1050*/  @!P1 IMAD.IADD R0, R5, 0x1, R0 ;  /* 0x0000000105009824 */ /* 0x000fe400078e0200 */
[----:B------:R-:W-:Y:S02]  /*1060*/  IMAD.IADD R5, R2, 0x1, -R9 ;  /* 0x0000000102057824 */ /* 0x000fe400078e0a09 */
[----:B------:R-:W-:Y:S02]  /*1070*/  @!P5 IMAD.IADD R3, R7, 0x1, R17 ;  /* 0x000000010703d824 */ /* 0x000fe400078e0211 */
[----:B------:R-:W-:Y:S01]  /*1080*/  @!P0 IMAD.WIDE.U32 R14, R11, c[0x0][0x190], R14 ;  /* 0x000064000b0e8a25 */ /* 0x000fe200078e000e */
[----:B------:R-:W-:Y:S02]  /*1090*/  @!P1 LEA.HI.X R11, R4, c[0x0][0x164], R0, 0x1, P4 ;  /* 0x00005900040b9a11 */ /* 0x000fe400020f0c00 */
[----:B------:R-:W-:Y:S01]  /*10a0*/  @!P3 LEA R4, P6, R12, c[0x0][0x160], 0x1 ;  /* 0x000058000c04ba11 */ /* 0x000fe200078c08ff */
[----:B------:R-:W-:Y:S01]  /*10b0*/  IMAD R17, R68, -0x80, R20 ;  /* 0xffffff8044117824 */ /* 0x000fe200078e0214 */
[----:B------:R-:W-:Y:S01]  /*10c0*/  @!P5 LEA.HI.X R9, R6, c[0x0][0x164], R3, 0x1, P2 ;  /* 0x000059000609da11 */ /* 0x000fe200010f0c03 */
[----:B------:R-:W-:-:S02]  /*10d0*/  IMAD R5, R173, 0x8, R5 ;  /* 0x00000008ad057824 */ /* 0x000fc400078e0205 */
[----:B------:R-:W-:Y:S01]  /*10e0*/  @!P3 IMAD.IADD R0, R13, 0x1, R22 ;  /* 0x000000010d00b824 */ /* 0x000fe200078e0216 */
[-C--:B------:R-:W-:Y:S01]  /*10f0*/  ISETP.GE.AND P2, PT, R2, R17.reuse, PT ;  /* 0x000000110200720c */ /* 0x080fe20003f46270 */
[----:B------:R-:W-:Y:S01]  /*1100*/  IMAD.WIDE.U32 R18, R16, c[0x0][0x1b0], R18 ;  /* 0x00006c0010127a25 */ /* 0x000fe200078e0012 */
[----:B------:R-:W-:-:S03]  /*1110*/  ISETP.GE.AND P4, PT, R2, R17, PT ;  /* 0x000000110200720c */ /* 0x000fc60003f86270 */
[----:B------:R-:W-:Y:S01]  /*1120*/  IMAD.U32 R2, R5, 0x20, R26 ;  /* 0x0000002005027824 */ /* 0x000fe200078e001a */
[----:B------:R-:W-:Y:S01]  /*1130*/  @!P3 LEA.HI.X R5, R12, c[0x0][0x164], R0, 0x1, P6 ;  /* 0x000059000c05ba11 */ /* 0x000fe200030f0c00 */
[----:B------:R-:W-:Y:S01]  /*1140*/  @!P0 IMAD.IADD R0, R15, 0x1, R21 ;  /* 0x000000010f008824 */ /* 0x000fe200078e0215 */
[----:B------:R-:W-:Y:S01]  /*1150*/  SHF.R.S32.HI R15, RZ, 0x1f, R16 ;  /* 0x0000001fff0f7819 */ /* 0x000fe20000011410 */
[----:B------:R-:W-:Y:S01]  /*1160*/  IMAD.SHL.U32 R221, R2, 0x2, RZ ;  /* 0x0000000202dd7824 */ /* 0x000fe200078e00ff */
[C---:B------:R-:W-:Y:S01]  /*1170*/  @!P0 LEA R12, P6, R14.reuse, c[0x0][0x160], 0x1 ;  /* 0x000058000e0c8a11 */ /* 0x040fe200078c08ff */
[----:B------:R-:W-:Y:S01]  /*1180*/  IMAD.MOV.U32 R240, RZ, RZ, R18 ;  /* 0x000000fffff07224 */ /* 0x000fe200078e0012 */
[----:B------:R1:W-:Y:S01]  /*1190*/  STL.64 [R1+0x28], R18 ;  /* 0x0000281201007387 */ /* 0x0003e20000100a00 */
[----:B------:R-:W-:Y:S01]  /*11a0*/  IMAD R2, R15, c[0x0][0x1b0], RZ ;  /* 0x00006c000f027a24 */ /* 0x000fe200078e02ff */
[----:B------:R-:W-:Y:S01]  /*11b0*/  @!P0 LEA.HI.X R13, R14, c[0x0][0x164], R0, 0x1, P6 ;  /* 0x000059000e0d8a11 */ /* 0x000fe200030f0c00 */
[----:B------:R-:W-:Y:S01]  /*11c0*/  IMAD R0, R68, UR8, RZ ;  /* 0x0000000844007c24 */ /* 0x000fe2000f8e02ff */
[----:B------:R-:W-:Y:S01]  /*11d0*/  @!PT LDS RZ, [RZ] ;  /* 0x00000000fffff984 */ /* 0x000fe20000000800 */
[----:B------:R-:W-:Y:S01]  /*11e0*/  @!PT LDS RZ, [RZ] ;  /* 0x00000000fffff984 */ /* 0x000fe20000000800 */
[----:B------:R-:W-:Y:S01]  /*11f0*/  @!PT LDS RZ, [RZ] ;  /* 0x00000000fffff984 */ /* 0x000fe20000000800 */
[----:B------:R2:W-:Y:S01]  /*1200*/  @!P1 LDGSTS.E.BYPASS.LTC128B.128 [R221], [R10.64] ;  /* 0x000000000add9fae */ /* 0x0005e2000b901d56 */
[C---:B------:R-:W-:Y:S01]  /*1210*/  IMAD R2, R16.reuse, c[0x0][0x1b4], R2 ;  /* 0x00006d0010027a24 */ /* 0x040fe200078e0202 */
[-C--:B------:R-:W-:Y:S01]  /*1220*/  ISETP.GE.AND P1, PT, R23, R17.reuse, PT ;  /* 0x000000111700720c */ /* 0x080fe20003f26270 */
[----:B------:R-:W-:Y:S01]  /*1230*/  IMAD.WIDE.U32 R24, R16, c[0x0][0x1b8], R24 ;  /* 0x00006e0010187a25 */ /* 0x000fe200078e0018 */
[----:B------:R3:W-:Y:S01]  /*1240*/  @!P5 LDGSTS.E.BYPASS.LTC128B.128 [R221+0x800], [R8.64] ;  /* 0x0080000008dddfae */ /* 0x0007e2000b901d56 */
[----:B------:R-:W-:-:S02]  /*1250*/  ISETP.GE.AND P6, PT, R33, R17, PT ;  /* 0x000000112100720c */ /* 0x000fc40003fc6270 */
[----:B------:R-:W-:Y:S01]  /*1260*/  IMAD.IADD R241, R19, 0x1, R2 ;  /* 0x0000000113f17824 */ /* 0x000fe200078e0202 */
[----:B------:R4:W-:Y:S03]  /*1270*/  @!P3 LDGSTS.E.BYPASS.LTC128B.128 [R221+0x1000], [R4.64] ;  /* 0x0100000004ddbfae */ /* 0x0009e6000b901d56 */
[----:B------:R-:W-:Y:S01]  /*1280*/  IMAD.WIDE.U32 R2, R68, UR9, R240 ;  /* 0x0000000944027c25 */ /* 0x000fe2000f8e00f0 */
[----:B------:R5:W-:Y:S04]  /*1290*/  @!P0 LDGSTS.E.BYPASS.LTC128B.128 [R221+0x1800], [R12.64] ;  /* 0x018000000cdd8fae */ /* 0x000be8000b901d56 */
[----:B------:R-:W-:Y:S01]  /*12a0*/  @!P2 LEA R6, P5, R2, c[0x0][0x168], 0x1 ;  /* 0x00005a000206aa11 */ /* 0x000fe200078a08ff */
[----:B------:R-:W-:Y:S04]  /*12b0*/  STL.64 [R1+0x18], R240 ;  /* 0x000018f001007387 */ /* 0x000fe80000100a00 */
[----:B------:R-:W-:Y:S01]  /*12c0*/  STL.64 [R1+0x20], R24 ;  /* 0x0000201801007387 */ /* 0x000fe20000100a00 */
[----:B--2---:R-:W-:-:S05]  /*12d0*/  SHF.R.S32.HI R10, RZ, 0x1f, R68 ;  /* 0x0000001fff0a7819 */ /* 0x004fca0000011444 */
[----:B------:R-:W-:Y:S02]  /*12e0*/  IMAD R0, R10, UR9, R0 ;  /* 0x000000090a007c24 */ /* 0x000fe4000f8e0200 */
[----:B----4-:R-:W-:Y:S02]  /*12f0*/  IMAD.U32 R4, RZ, RZ, UR6 ;  /* 0x00000006ff047e24 */ /* 0x010fe4000f8e00ff */
[----:B------:R-:W-:Y:S02]  /*1300*/  IMAD.IADD R3, R3, 0x1, R0 ;  /* 0x0000000103037824 */ /* 0x000fe400078e0200 */
[----:B------:R-:W-:Y:S01]  /*1310*/  IMAD.U32 R5, RZ, RZ, UR6 ;  /* 0x00000006ff057e24 */ /* 0x000fe2000f8e00ff */
[----:B------:R-:W-:Y:S02]  /*1320*/  @!P1 LEA R0, P3, R4, R2, 0x5 ;  /* 0x0000000204009211 */ /* 0x000fe400078628ff */
[----:B------:R-:W-:Y:S02]  /*1330*/  @!P2 LEA.HI.X R7, R2, c[0x0][0x16c], R3, 0x1, P5 ;  /* 0x00005b000207aa11 */ /* 0x000fe400028f0c03 */
[----:B------:R-:W-:-:S02]  /*1340*/  @!P1 LEA.HI.X R5, R5, R3, R235, 0x5, P3 ;  /* 0x0000000305059211 */ /* 0x000fc400018f2ceb */
[----:B------:R-:W-:Y:S01]  /*1350*/  @!P1 LEA R4, P0, R0, c[0x0][0x168], 0x1 ;  /* 0x00005a0000049a11 */ /* 0x000fe200078008ff */
[----:B------:R2:W-:Y:S01]  /*1360*/  @!P2 LDGSTS.E.BYPASS.LTC128B.128 [R221+0x2000], [R6.64] ;  /* 0x0200000006ddafae */ /* 0x0005e2000b901d56 */
[-C--:B------:R-:W-:Y:S02]  /*1370*/  ISETP.GE.AND P5, PT, R32, R17.reuse, PT ;  /* 0x000000112000720c */ /* 0x080fe40003fa6270 */
[----:B------:R-:W-:Y:S02]  /*1380*/  @!P1 LEA.HI.X R5, R0, c[0x0][0x16c], R5, 0x1, P0 ;  /* 0x00005b0000059a11 */ /* 0x000fe400000f0c05 */
[----:B------:R-:W-:Y:S02]  /*1390*/  @!P6 IADD3 R0, P0, R2, UR4, RZ ;  /* 0x000000040200ec10 */ /* 0x000fe4000ff1e0ff */
[----:B-----5:R-:W-:Y:S01]  /*13a0*/  LEA.HI R13, R30, R70, RZ, 0x4 ;  /* 0x000000461e0d7211 */ /* 0x020fe200078f20ff */
[----:B------:R4:W-:Y:S01]  /*13b0*/  @!P1 LDGSTS.E.BYPASS.LTC128B.128 [R221+0x2800], [R4.64] ;  /* 0x0280000004dd9fae */ /* 0x0009e2000b901d56 */
[----:B------:R-:W-:-:S02]  /*13c0*/  ISETP.GE.AND P3, PT, R23, R17, PT ;  /* 0x000000111700720c */ /* 0x000fc40003f66270 */
[----:B------:R-:W-:Y:S02]  /*13d0*/  SHF.R.S32.HI R11, RZ, 0x4, R13 ;  /* 0x00000004ff0b7819 */ /* 0x000fe4000001140d */
[-C--:B------:R-:W-:Y:S01]  /*13e0*/  ISETP.GE.AND P2, PT, R33, R17.reuse, PT ;  /* 0x000000112100720c */ /* 0x080fe20003f46270 */
[C---:B---3--:R-:W-:Y:S01]  /*13f0*/  @!P5 IMAD R8, R235.reuse, 0x60, RZ ;  /* 0x00000060eb08d824 */ /* 0x048fe200078e02ff */
[----:B------:R-:W-:Y:S01]  /*1400*/  ISETP.GE.AND P1, PT, R32, R17, PT ;  /* 0x000000112000720c */ /* 0x000fe20003f26270 */
[----:B--2---:R-:W-:-:S12]  /*1410*/  IMAD.SHL.U32 R6, R235, 0x40, RZ ;  /* 0x00000040eb067824 */ /* 0x004fd800078e00ff */
[----:B------:R-:W-:Y:S01]  /*1420*/  VOTEU.ALL UP0, P1 ;  /* 0x00000000003f7886 */ /* 0x000fe20000800000 */
[----:B----4-:R-:W-:Y:S01]  /*1430*/  @!P6 IADD3.X R5, R3, UR5, R6, P0, !PT ;  /* 0x000000050305ec10 */ /* 0x010fe200087fe406 */
[----:B------:R-:W-:Y:S01]  /*1440*/  IMAD.U32 R4, RZ, RZ, UR6 ;  /* 0x00000006ff047e24 */ /* 0x000fe2000f8e00ff */
[----:B-1----:R-:W-:Y:S01]  /*1450*/  @!P6 LEA R18, P0, R0, c[0x0][0x168], 0x1 ;  /* 0x00005a000012ea11 */ /* 0x002fe200078008ff */
[----:B------:R-:W-:Y:S01]  /*1460*/  IMAD.WIDE.U32 R6, R68, c[0x0][0x1a0], RZ ;  /* 0x0000680044067a25 */ /* 0x000fe200078e00ff */
[----:B------:R-:W-:Y:S02]  /*1470*/  ULDC.64 UR4, c[0x0][0x1a0] ;  /* 0x0000680000047ab9 */ /* 0x000fe40000000a00 */
[----:B------:R-:W-:Y:S01]  /*1480*/  @!P6 LEA.HI.X R19, R0, c[0x0][0x16c], R5, 0x1, P0 ;  /* 0x00005b000013ea11 */ /* 0x000fe200000f0c05 */
[----:B------:R-:W-:Y:S01]  /*1490*/  @!P5 IMAD.WIDE.U32 R2, R4, 0x60, R2 ;  /* 0x000000600402d825 */ /* 0x000fe200078e0002 */
[----:B------:R-:W-:Y:S01]  /*14a0*/  LOP3.LUT R5, R31, 0xfffffff8, RZ, 0xc0, !PT ;  /* 0xfffffff81f057812 */ /* 0x000fe200078ec0ff */
[----:B------:R-:W-:-:S02]  /*14b0*/  USHF.L.U32 UR7, UR5, 0x6, URZ ;  /* 0x0000000605077899 */ /* 0x000fc4000800063f */
[----:B------:R-:W-:Y:S01]  /*14c0*/  IMAD R4, R15, c[0x0][0x1b8], RZ ;  /* 0x00006e000f047a24 */ /* 0x000fe200078e02ff */
[----:B------:R-:W-:Y:S01]  /*14d0*/  @!P5 LEA R14, P0, R2, c[0x0][0x168], 0x1 ;  /* 0x00005a00020eda11 */ /* 0x000fe200078008ff */
[----:B------:R-:W-:Y:S01]  /*14e0*/  IMAD R0, R10, c[0x0][0x1a0], RZ ;  /* 0x000068000a007a24 */ /* 0x000fe200078e02ff */
[----:B------:R-:W-:Y:S01]  /*14f0*/  LEA.HI R10, R13, R11, RZ, 0x1 ;  /* 0x0000000b0d0a7211 */ /* 0x000fe200078f08ff */
[----:B------:R-:W-:Y:S01]  /*1500*/  IMAD.IADD R5, R70, 0x1, -R5 ;  /* 0x0000000146057824 */ /* 0x000fe200078e0a05 */
[----:B------:R1:W-:Y:S01]  /*1510*/  @!P6 LDGSTS.E.BYPASS.LTC128B.128 [R221+0x3000], [R18.64] ;  /* 0x0300000012ddefae */ /* 0x0003e2000b901d56 */
[----:B------:R-:W-:Y:S01]  /*1520*/  IMAD R9, R16, c[0x0][0x1bc], R4 ;  /* 0x00006f0010097a24 */ /* 0x000fe200078e0204 */
[----:B------:R-:W-:Y:S01]  /*1530*/  UIMAD.WIDE.U32 UR10, UR4, 0x40, URZ ;  /* 0x00000040040a78a5 */ /* 0x000fe2000f8e003f */
[----:B------:R-:W-:Y:S01]  /*1540*/  IMAD R0, R68, c[0x0][0x1a4], R0 ;  /* 0x0000690044007a24 */ /* 0x000fe200078e0200 */
[----:B------:R-:W-:Y:S01]  /*1550*/  LEA.HI R4, R5, R5, RZ, 0x1 ;  /* 0x0000000505047211 */ /* 0x000fe200078f08ff */
[----:B------:R-:W-:-:S02]  /*1560*/  @!P5 IMAD.IADD R3, R3, 0x1, R8 ;  /* 0x000000010303d824 */ /* 0x000fc400078e0208 */
[----:B------:R-:W-:Y:S01]  /*1570*/  IMAD.IADD R7, R7, 0x1, R0 ;  /* 0x0000000107077824 */ /* 0x000fe200078e0200 */
[----:B------:R-:W-:Y:S01]  /*1580*/  LOP3.LUT R0, R4, 0x3fffffe, RZ, 0xc0, !PT ;  /* 0x03fffffe04007812 */ /* 0x000fe200078ec0ff */
[----:B------:R-:W-:Y:S01]  /*1590*/  IMAD.IADD R22, R25, 0x1, R9 ;  /* 0x0000000119167824 */ /* 0x000fe200078e0209 */
[----:B------:R-:W-:Y:S01]  /*15a0*/  SHF.R.S32.HI R21, RZ, 0x1, R4 ;  /* 0x00000001ff157819 */ /* 0x000fe20000011404 */
[----:B------:R-:W-:Y:S01]  /*15b0*/  IMAD.U32 R17, RZ, RZ, UR4 ;  /* 0x00000004ff117e24 */ /* 0x000fe2000f8e00ff */
[----:B------:R-:W-:Y:S01]  /*15c0*/  @!P5 LEA.HI.X R15, R2, c[0x0][0x16c], R3, 0x1, P0 ;  /* 0x00005b00020fda11 */ /* 0x000fe200000f0c03 */
[----:B------:R-:W-:Y:S01]  /*15d0*/  IMAD.IADD R12, R5, 0x1, -R0 ;  /* 0x00000001050c7824 */ /* 0x000fe200078e0a00 */
[----:B------:R-:W-:Y:S01]  /*15e0*/  LOP3.LUT R0, R13, 0xfffffff0, RZ, 0xc0, !PT ;  /* 0xfffffff00d007812 */ /* 0x000fe200078ec0ff */
[----:B------:R-:W-:Y:S01]  /*15f0*/  IMAD.SHL.U32 R5, R21, 0x40, RZ ;  /* 0x0000004015057824 */ /* 0x000fe200078e00ff */
[----:B------:R-:W-:Y:S01]  /*1600*/  LOP3.LUT R3, R10, 0xfffffffe, RZ, 0xc0, !PT ;  /* 0xfffffffe0a037812 */ /* 0x000fe200078ec0ff */
[----:B------:R2:W-:Y:S01]  /*1610*/  @!P5 LDGSTS.E.BYPASS.LTC128B.128 [R221+0x3800], [R14.64] ;  /* 0x038000000edddfae */ /* 0x0005e2000b901d56 */
[----:B------:R-:W-:Y:S01]  /*1620*/  LEA R2, P0, R6, R24, 0x7 ;  /* 0x0000001806027211 */ /* 0x000fe200078038ff */
[----:B------:R-:W-:Y:S01]  /*1630*/  IMAD.IADD R0, R70, 0x1, -R0 ;  /* 0x0000000146007824 */ /* 0x000fe200078e0a00 */
[----:B------:R-:W-:Y:S01]  /*1640*/  LOP3.LUT R5, R5, 0xc0, RZ, 0xc0, !PT ;  /* 0x000000c005057812 */ /* 0x000fe200078ec0ff */
[----:B------:R-:W-:Y:S01]  /*1650*/  IMAD.IADD R11, R11, 0x1, -R3 ;  /* 0x000000010b0b7824 */ /* 0x000fe200078e0a03 */
[----:B------:R-:W-:Y:S01]  /*1660*/  LEA.HI.X R3, R6, R22, R7, 0x7, P0 ;  /* 0x0000001606037211 */ /* 0x000fe200000f3c07 */
[----:B------:R-:W0:Y:S01]  /*1670*/  LDGDEPBAR ;  /* 0x00000000000079af */ /* 0x000e220000000000 */
[----:B------:R-:W-:Y:S01]  /*1680*/  IMAD.SHL.U32 R6, R28, 0x8, RZ ;  /* 0x000000081c067824 */ /* 0x000fe200078e00ff */
[----:B------:R-:W-:Y:S01]  /*1690*/  LEA.HI R4, R0, R0, RZ, 0x1 ;  /* 0x0000000000047211 */ /* 0x000fe200078f08ff */
[----:B------:R-:W-:Y:S01]  /*16a0*/  IMAD.U32 R10, RZ, RZ, UR4 ;  /* 0x00000004ff0a7e24 */ /* 0x000fe2000f8e00ff */
[----:B------:R-:W-:Y:S01]  /*16b0*/  SHF.R.U32.HI R7, RZ, 0x3, R5 ;  /* 0x00000003ff077819 */ /* 0x000fe20000011605 */
[----:B------:R-:W-:Y:S01]  /*16c0*/  IMAD.U32 R13, RZ, RZ, UR5 ;  /* 0x00000005ff0d7e24 */ /* 0x000fe2000f8e00ff */
[----:B------:R-:W-:Y:S01]  /*16d0*/  LOP3.LUT R9, R5, 0x8, R6, 0xf8, !PT ;  /* 0x0000000805097812 */ /* 0x000fe200078ef806 */
[----:B------:R3:W-:Y:S01]  /*16e0*/  STL [R1+0x10], R22 ;  /* 0x0000101601007387 */ /* 0x0007e20000100800 */
[----:B------:R-:W-:-:S02]  /*16f0*/  SHF.R.S32.HI R5, RZ, 0x1, R4 ;  /* 0x00000001ff057819 */ /* 0x000fc40000011404 */
[----:B------:R-:W-:Y:S02]  /*1700*/  SHF.R.S32.HI R8, RZ, 0x1f, R4 ;  /* 0x0000001fff087819 */ /* 0x000fe40000011404 */
[----:B------:R-:W-:Y:S02]  /*1710*/  @!P3 LEA R6, P0, R10, R2, 0x5 ;  /* 0x000000020a06b211 */ /* 0x000fe400078028ff */
[----:B------:R-:W-:Y:S02]  /*1720*/  LOP3.LUT R10, R9, R7, RZ, 0x3c, !PT ;  /* 0x00000007090a7212 */ /* 0x000fe400078e3cff */
[----:B------:R-:W-:Y:S02]  /*1730*/  LEA.HI R7, R8, R5, RZ, 0x2 ;  /* 0x0000000508077211 */ /* 0x000fe400078f10ff */
[----:B------:R-:W-:Y:S01]  /*1740*/  LOP3.LUT R8, R4, 0x7fffffe, RZ, 0xc0, !PT ;  /* 0x07fffffe04087812 */ /* 0x000fe200078ec0ff */
[----:B------:R-:W-:Y:S01]  /*1750*/  IMAD R4, R11, 0x8, R12 ;  /* 0x000000080b047824 */ /* 0x000fe200078e020c */
[----:B------:R-:W-:-:S02]  /*1760*/  LOP3.LUT R7, R7, 0xfffffffc, RZ, 0xc0, !PT ;  /* 0xfffffffc07077812 */ /* 0x000fc400078ec0ff */
[----:B------:R-:W-:Y:S01]  /*1770*/  SHF.R.S32.HI R16, RZ, 0x1f, R0 ;  /* 0x0000001fff107819 */ /* 0x000fe20000011400 */
[----:B------:R-:W-:Y:S01]  /*1780*/  IMAD.IADD R69, R0, 0x1, -R8 ;  /* 0x0000000100457824 */ /* 0x000fe200078e0a08 */
[----:B------:R-:W-:Y:S01]  /*1790*/  @!P3 LEA.HI.X R9, R17, R3, R13, 0x5, P0 ;  /* 0x000000031109b211 */ /* 0x000fe200000f2c0d */
[----:B------:R-:W-:Y:S01]  /*17a0*/  IMAD.IADD R17, R5, 0x1, -R7 ;  /* 0x0000000105117824 */ /* 0x000fe200078e0a07 */
[----:B------:R-:W-:Y:S01]  /*17b0*/  @!P3 LEA R12, P0, R6, c[0x0][0x170], 0x1 ;  /* 0x00005c00060cba11 */ /* 0x000fe200078008ff */
[----:B------:R-:W-:Y:S01]  /*17c0*/  IMAD.U32 R7, RZ, RZ, UR7 ;  /* 0x00000007ff077e24 */ /* 0x000fe2000f8e00ff */
[----:B------:R-:W-:Y:S01]  /*17d0*/  LEA.HI R16, R16, R0, RZ, 0x3 ;  /* 0x0000000010107211 */ /* 0x000fe200078f18ff */
[----:B------:R-:W-:Y:S01]  /*17e0*/  IMAD.U32 R0, R4, 0x20, R10 ;  /* 0x0000002004007824 */ /* 0x000fe200078e000a */
[----:B------:R-:W-:Y:S01]  /*17f0*/  @!P3 LEA.HI.X R13, R6, c[0x0][0x174], R9, 0x1, P0 ;  /* 0x00005d00060dba11 */ /* 0x000fe200000f0c09 */
[----:B------:R-:W-:Y:S01]  /*1800*/  IMAD.SHL.U32 R4, R17, 0x40, RZ ;  /* 0x0000004011047824 */ /* 0x000fe200078e00ff */
[----:B------:R-:W-:Y:S01]  /*1810*/  @!P2 IADD3 R9, P0, R2, UR10, RZ ;  /* 0x0000000a0209ac10 */ /* 0x000fe2000ff1e0ff */
[----:B------:R-:W-:-:S04]  /*1820*/  DEPBAR.LE SB0, 0x0 ;  /* 0x000080000000791a */ /* 0x000fc80000000000 */
[----:B------:R-:W-:Y:S01]  /*1830*/  BAR.SYNC.DEFER_BLOCKING 0x0 ;  /* 0x0000000000007b1d */ /* 0x000fe20000010000 */
[----:B------:R-:W-:Y:S01]  /*1840*/  @!P4 LEA R6, P5, R2, c[0x0][0x170], 0x1 ;  /* 0x00005c000206ca11 */ /* 0x000fe200078a08ff */
[----:B------:R-:W-:Y:S01]  /*1850*/  IMAD.U32 R5, RZ, RZ, UR4 ;  /* 0x00000004ff057e24 */ /* 0x000fe2000f8e00ff */
[----:B--2---:R-:W-:Y:S01]  /*1860*/  @!P2 IADD3.X R14, R3, UR11, R7, P0, !PT ;  /* 0x0000000b030eac10 */ /* 0x004fe200087fe407 */
[----:B------:R-:W-:Y:S01]  /*1870*/  IMAD.SHL.U32 R8, R11, 0x8, RZ ;  /* 0x000000080b087824 */ /* 0x000fe200078e00ff */
[----:B------:R-:W-:Y:S01]  /*1880*/  @!UP0 UIMAD UR7, UR5, 0x60, URZ ;  /* 0x00000060050788a4 */ /* 0x000fe2000f8e023f */
[----:B------:R-:W-:Y:S01]  /*1890*/  LOP3.LUT R4, R4, 0xc0, RZ, 0xc0, !PT ;  /* 0x000000c004047812 */ /* 0x000fe200078ec0ff */
[----:B------:R-:W-:Y:S01]  /*18a0*/  IMAD.SHL.U32 R11, R16, 0x20, RZ ;  /* 0x00000020100b7824 */ /* 0x000fe200078e00ff */
[--C-:B------:R-:W-:Y:S01]  /*18b0*/  @!P4 LEA.HI.X R7, R2, c[0x0][0x174], R3.reuse, 0x1, P5 ;  /* 0x00005d000207ca11 */ /* 0x100fe200028f0c03 */
[----:B------:R-:W-:Y:S01]  /*18c0*/  @!P1 IMAD.WIDE.U32 R2, R5, 0x60, R2 ;  /* 0x0000006005029825 */ /* 0x000fe200078e0002 */
[----:B------:R-:W-:-:S02]  /*18d0*/  LOP3.LUT R10, R4, 0x8, R8, 0xf8, !PT ;  /* 0x00000008040a7812 */ /* 0x000fc400078ef808 */
[----:B------:R-:W-:Y:S01]  /*18e0*/  SHF.R.U32.HI R5, RZ, 0x3, R4 ;  /* 0x00000003ff057819 */ /* 0x000fe20000011604 */
[----:B------:R-:W-:Y:S01]  /*18f0*/  IMAD.SHL.U32 R204, R0, 0x2, RZ ;  /* 0x0000000200cc7824 */ /* 0x000fe200078e00ff */
[----:B------:R-:W-:Y:S01]  /*1900*/  @!P2 LEA R4, P5, R9, c[0x0][0x170], 0x1 ;  /* 0x00005c000904aa11 */ /* 0x000fe200078a08ff */
[----:B------:R-:W-:Y:S01]  /*1910*/  IMAD.MOV.U32 R0, RZ, RZ, 0x10 ;  /* 0x00000010ff007424 */ /* 0x000fe200078e00ff */
[----:B------:R-:W-:Y:S02]  /*1920*/  @!P1 IADD3 R3, R3, UR7, RZ ;  /* 0x0000000703039c10 */ /* 0x000fe4000fffe0ff */
[----:B------:R-:W-:Y:S02]  /*1930*/  @!P1 LEA R8, P0, R2, c[0x0][0x170], 0x1 ;  /* 0x00005c0002089a11 */ /* 0x000fe400078008ff */
[----:B---3--:R-:W-:Y:S02]  /*1940*/  LOP3.LUT R22, R11, 0xffffff00, RZ, 0xc0, !PT ;  /* 0xffffff000b167812 */ /* 0x008fe400078ec0ff */
[----:B------:R-:W-:-:S02]  /*1950*/  LOP3.LUT R23, R10, R5, RZ, 0x3c, !PT ;  /* 0x000000050a177212 */ /* 0x000fc400078e3cff */
[----:B------:R-:W-:Y:S01]  /*1960*/  @!P2 LEA.HI.X R5, R9, c[0x0][0x174], R14, 0x1, P5 ;  /* 0x00005d000905aa11 */ /* 0x000fe200028f0c0e */
[----:B------:R-:W-:Y:S01]  /*1970*/  @P4 STS [R221+0x4000], RZ ;  /* 0x004000ffdd004388 */ /* 0x000fe20000000800 */
[----:B------:R-:W-:Y:S01]  /*1980*/  @!P1 LEA.HI.X R9, R2, c[0x0][0x174], R3, 0x1, P0 ;  /* 0x00005d0002099a11 */ /* 0x000fe200000f0c03 */
[----:B------:R-:W-:Y:S01]  /*1990*/  IMAD R2, R173, 0x200, R22 ;  /* 0x00000200ad027824 */ /* 0x000fe200078e0216 */
[----:B------:R-:W-:Y:S01]  /*19a0*/  LOP3.LUT P0, RZ, R21, 0x2, RZ, 0xc0, !PT ;  /* 0x0000000215ff7812 */ /* 0x000fe2000780c0ff */
[----:B------:R-:W-:Y:S01]  /*19b0*/  @P4 STS [R221+0x4004], RZ ;  /* 0x004004ffdd004388 */ /* 0x000fe20000000800 */
[----:B------:R-:W-:Y:S01]  /*19c0*/  IADD3 R209, R204, 0x2020, RZ ;  /* 0x00002020ccd17810 */ /* 0x000fe20007ffe0ff */
[----:B------:R-:W-:Y:S02]  /*19d0*/  IMAD R2, R69, 0x20, R2 ;  /* 0x0000002045027824 */ /* 0x000fe400078e0202 */
[----:B------:R-:W-:Y:S02]  /*19e0*/  @P4 STS.64 [R221+0x4008], RZ ;  /* 0x004008ffdd004388 */ /* 0x000fe40000000a00 */
[----:B------:R-:W-:-:S02]  /*19f0*/  IMAD.IADD R2, R23, 0x1, R2 ;  /* 0x0000000117027824 */ /* 0x000fc400078e0202 */
[----:B------:R-:W-:Y:S01]  /*1a00*/  @!PT LDS RZ, [RZ] ;  /* 0x00000000fffff984 */ /* 0x000fe20000000800 */
[----:B------:R-:W-:Y:S01]  /*1a10*/  @!PT LDS RZ, [RZ] ;  /* 0x00000000fffff984 */ /* 0x000fe20000000800 */
[----:B------:R-:W-:Y:S01]  /*1a20*/  @!PT LDS RZ, [RZ] ;  /* 0x00000000fffff984 */ /* 0x000fe20000000800 */
[----:B------:R2:W-:Y:S02]  /*1a30*/  @!P4 LDGSTS.E.BYPASS.LTC128B.128 [R221+0x4000], [R6.64] ;  /* 0x0400000006ddcfae */ /* 0x0005e4000b901d56 */
[----:B------:R-:W-:Y:S01]  /*1a40*/  IMAD.SHL.U32 R207, R2, 0x2, RZ ;  /* 0x0000000202cf7824 */ /* 0x000fe200078e00ff */
[----:B------:R-:W-:Y:S01]  /*1a50*/  IADD3 R2, R204, 0x2000, RZ ;  /* 0x00002000cc027810 */ /* 0x000fe20007ffe0ff */
[----:B------:R-:W-:Y:S03]  /*1a60*/  @P3 STS.128 [R221+0x4800], RZ ;  /* 0x004800ffdd003388 */ /* 0x000fe60000000c00 */
[----:B------:R-:W-:Y:S01]  /*1a70*/  @P0 IADD3 R209, R2, -0x20, RZ ;  /* 0xffffffe002d10810 */ /* 0x000fe20007ffe0ff */
[----:B------:R-:W-:Y:S01]  /*1a80*/  @!PT LDS RZ, [RZ] ;  /* 0x00000000fffff984 */ /* 0x000fe20000000800 */
[----:B------:R-:W-:Y:S01]  /*1a90*/  @!PT LDS RZ, [RZ] ;  /* 0x00000000fffff984 */ /* 0x000fe20000000800 */
[----:B------:R-:W-:Y:S01]  /*1aa0*/  @!PT LDS RZ, [RZ] ;  /* 0x00000000fffff984 */ /* 0x000fe20000000800 */
[----:B------:R3:W-:Y:S01]  /*1ab0*/  @!P3 LDGSTS.E.BYPASS.LTC128B.128 [R221+0x4800], [R12.64] ;  /* 0x048000000cddbfae */ /* 0x0007e2000b901d56 */
[----:B------:R-:W-:Y:S02]  /*1ac0*/  IMAD.SHL.U32 R2, R70, 0x2, RZ ;  /* 0x0000000246027824 */ /* 0x000fe400078e00ff */
[C---:B------:R-:W-:Y:S01]  /*1ad0*/  IADD3 R216, R209.reuse, 0x400, RZ ;  /* 0x00000400d1d87810 */ /* 0x040fe20007ffe0ff */
[----:B------:R-:W-:Y:S01]  /*1ae0*/  @P2 STS.128 [R221+0x5000], RZ ;  /* 0x005000ffdd002388 */ /* 0x000fe20000000c00 */
[----:B------:R-:W-:-:S02]  /*1af0*/  IADD3 R215, R209, 0x800, RZ ;  /* 0x00000800d1d77810 */ /* 0x000fc40007ffe0ff */
[----:B------:R-:W-:Y:S01]  /*1b00*/  LOP3.LUT R2, R2, 0x6, RZ, 0xc0, !PT ;  /* 0x0000000602027812 */ /* 0x000fe200078ec0ff */
[----:B------:R-:W-:Y:S01]  /*1b10*/  @!PT LDS RZ, [RZ] ;  /* 0x00000000fffff984 */ /* 0x000fe20000000800 */
[----:B------:R-:W-:Y:S01]  /*1b20*/  @!PT LDS RZ, [RZ] ;  /* 0x00000000fffff984 */ /* 0x000fe20000000800 */
[----:B------:R-:W-:Y:S01]  /*1b30*/  @!PT LDS RZ, [RZ] ;  /* 0x00000000fffff984 */ /* 0x000fe20000000800 */
[----:B------:R2:W-:Y:S01]  /*1b40*/  @!P2 LDGSTS.E.BYPASS.LTC128B.128 [R221+0x5000], [R4.64] ;  /* 0x0500000004ddafae */ /* 0x0005e2000b901d56 */
[C---:B------:R-:W-:Y:S02]  /*1b50*/  IADD3 R214, R209.reuse, 0xc00, RZ ;  /* 0x00000c00d1d67810 */ /* 0x040fe40007ffe0ff */
[C---:B------:R-:W-:Y:S01]  /*1b60*/  IADD3 R213, R209.reuse, 0x1000, RZ ;  /* 0x00001000d1d57810 */ /* 0x040fe20007ffe0ff */
[----:B------:R-:W-:Y:S01]  /*1b70*/  @P1 STS.128 [R221+0x5800], RZ ;  /* 0x005800ffdd001388 */ /* 0x000fe20000000c00 */
[----:B------:R-:W-:Y:S01]  /*1b80*/  IMAD R2, R68, 0x80, R2 ;  /* 0x0000008044027824 */ /* 0x000fe200078e0202 */
[----:B------:R-:W-:Y:S02]  /*1b90*/  IADD3 R212, R209, 0x1400, RZ ;  /* 0x00001400d1d47810 */ /* 0x000fe40007ffe0ff */
[----:B------:R-:W-:Y:S01]  /*1ba0*/  @!PT LDS RZ, [RZ] ;  /* 0x00000000fffff984 */ /* 0x000fe20000000800 */
[----:B------:R-:W-:Y:S01]  /*1bb0*/  @!PT LDS RZ, [RZ] ;  /* 0x00000000fffff984 */ /* 0x000fe20000000800 */
[----:B------:R-:W-:Y:S01]  /*1bc0*/  @!PT LDS RZ, [RZ] ;  /* 0x00000000fffff984 */ /* 0x000fe20000000800 */
[----:B------:R4:W-:Y:S01]  /*1bd0*/  @!P1 LDGSTS.E.BYPASS.LTC128B.128 [R221+0x5800], [R8.64] ;  /* 0x0580000008dd9fae */ /* 0x0009e2000b901d56 */
[----:B------:R-:W-:-:S02]  /*1be0*/  LOP3.LUT P1, RZ, R17, 0x2, RZ, 0xc0, !PT ;  /* 0x0000000211ff7812 */ /* 0x000fc4000782c0ff */
[----:B------:R-:W-:Y:S01]  /*1bf0*/  IADD3 R3, R2, 0x8, RZ ;  /* 0x0000000802037810 */ /* 0x000fe20007ffe0ff */
[----:B------:R-:W-:Y:S01]  /*1c00*/  LDSM.16.M88.4 R32, [R204+0x2400] ;  /* 0x00240000cc20783b */ /* 0x000fe20000000200 */
[----:B------:R-:W-:Y:S02]  /*1c10*/  SEL R0, R0, 0xfffffff0, !P1 ;  /* 0xfffffff000007807 */ /* 0x000fe40004800000 */
[-C--:B------:R-:W-:Y:S01]  /*1c20*/  ISETP.GE.AND P6, PT, R3, R20.reuse, PT ;  /* 0x000000140300720c */ /* 0x080fe20003fc6270 */
[----:B------:R-:W-:Y:S01]  /*1c30*/  LDSM.16.M88.4 R28, [R204+0x2800] ;  /* 0x00280000cc1c783b */ /* 0x000fe20000000200 */
[----:B------:R-:W-:Y:S01]  /*1c40*/  IADD3 R3, R2, 0x18, RZ ;  /* 0x0000001802037810 */ /* 0x000fe20007ffe0ff */
[----:B------:R-:W-:Y:S01]  /*1c50*/  IMAD R208, R0, 0x2, R207 ;  /* 0x0000000200d07824 */ /* 0x000fe200078e02cf */
[-C--:B------:R-:W-:Y:S01]  /*1c60*/  ISETP.GE.AND P5, PT, R2, R20.reuse, PT ;  /* 0x000000140200720c */ /* 0x080fe20003fa6270 */
[----:B---3--:R-:W-:Y:S01]  /*1c70*/  LDSM.16.M88.4 R12, [R204+0x2000] ;  /* 0x00200000cc0c783b */ /* 0x008fe20000000200 */
[----:B------:R-:W-:-:S02]  /*1c80*/  ISETP.GE.AND P3, PT, R3, R20, PT ;  /* 0x000000140300720c */ /* 0x000fc40003f66270 */
[C---:B------:R-:W-:Y:S01]  /*1c90*/  IADD3 R3, R2.reuse, 0x19, RZ ;  /* 0x0000001902037810 */ /* 0x040fe20007ffe0ff */
[----:B------:R-:W-:Y:S01]  /*1ca0*/  LDSM.16.M88.4 R24, [R204+0x2c00] ;  /* 0x002c0000cc18783b */ /* 0x000fe20000000200 */
[C---:B------:R-:W-:Y:S02]  /*1cb0*/  IADD3 R211, R209.reuse, 0x1800, RZ ;  /* 0x00001800d1d37810 */ /* 0x040fe40007ffe0ff */
[----:B------:R-:W-:Y:S01]  /*1cc0*/  IADD3 R210, R209, 0x1c00, RZ ;  /* 0x00001c00d1d27810 */ /* 0x000fe20007ffe0ff */
[----:B--2---:R-:W2:Y:S04]  /*1cd0*/  LDSM.16.M88.4 R4, [R207+0x1000] ;  /* 0x00100000cf04783b */ /* 0x004ea80000000200 */
[----:B------:R-:W-:Y:S04]  /*1ce0*/  LDSM.16.M88.4 R36, [R204+0x3000] ;  /* 0x00300000cc24783b */ /* 0x000fe80000000200 */
[----:B----4-:R-:W3:Y:S04]  /*1cf0*/  LDSM.16.M88.4 R8, [R207] ;  /* 0x00000000cf08783b */ /* 0x010ee80000000200 */
[----:B------:R-:W4:Y:S04]  /*1d00*/  LDSM.16.M88.4 R44, [R204+0x3400] ;  /* 0x00340000cc2c783b */ /* 0x000f280000000200 */
[----:B------:R-:W5:Y:S04]  /*1d10*/  LDSM.16.M88.4 R52, [R204+0x3800] ;  /* 0x00380000cc34783b */ /* 0x000f680000000200 */
[----:B------:R-:W4:Y:S04]  /*1d20*/  LDSM.16.M88.4 R48, [R204+0x3c00] ;  /* 0x003c0000cc30783b */ /* 0x000f280000000200 */
[----:B------:R-:W-:Y:S04]  /*1d30*/  LDSM.16.M88.4 R40, [R209] ;  /* 0x00000000d128783b */ /* 0x000fe80000000200 */
[----:B-1----:R-:W-:Y:S04]  /*1d40*/  LDSM.16.M88.4 R16, [R208] ;  /* 0x00000000d010783b */ /* 0x002fe80000000200 */
[----:B------:R-:W-:Y:S04]  /*1d50*/  LDSM.16.M88.4 R64, [R209+0xc00] ;  /* 0x000c0000d140783b */ /* 0x000fe80000000200 */
[----:B------:R-:W-:Y:S01]  /*1d60*/  LDSM.16.M88.4 R76, [R209+0x1400] ;  /* 0x00140000d14c783b */ /* 0x000fe20000000200 */
[-C--:B--2---:R-:W-:Y:S03]  /*1d70*/  HMMA.16816.F32 R88, R4, R12.reuse, RZ ;  /* 0x0000000c0458723c */ /* 0x084fe600000018ff */
[----:B------:R-:W-:Y:S04]  /*1d80*/  LDSM.16.M88.4 R60, [R209+0x800] ;  /* 0x00080000d13c783b */ /* 0x000fe80000000200 */
[----:B------:R-:W-:Y:S01]  /*1d90*/  LDSM.16.M88.4 R72, [R209+0x1000] ;  /* 0x00100000d148783b */ /* 0x000fe20000000200 */
[----:B---3--:R-:W-:Y:S03]  /*1da0*/  HMMA.16816.F32 R84, R8, R12, RZ ;  /* 0x0000000c0854723c */ /* 0x008fe600000018ff */
[----:B------:R-:W-:Y:S04]  /*1db0*/  LDSM.16.M88.4 R56, [R209+0x400] ;  /* 0x00040000d138783b */ /* 0x000fe80000000200 */
[----:B------:R-:W0:Y:S01]  /*1dc0*/  LDGDEPBAR ;  /* 0x00000000000079af */ /* 0x000e220000000000 */
[-C--:B------:R-:W-:Y:S08]  /*1dd0*/  HMMA.16816.F32 R112, R4, R14.reuse, RZ ;  /* 0x0000000e0470723c */ /* 0x080ff000000018ff */
[----:B------:R-:W-:Y:S01]  /*1de0*/  HMMA.16816.F32 R116, R8, R14, RZ ;  /* 0x0000000e0874723c */ /* 0x000fe200000018ff */
[----:B------:R-:W1:Y:S07]  /*1df0*/  LDSM.16.M88.4 R12, [R208+0x1000] ;  /* 0x00100000d00c783b */ /* 0x000e6e0000000200 */
[C---:B------:R-:W-:Y:S08]  /*1e00*/  HMMA.16816.F32 R92, R4.reuse, R32, RZ ;  /* 0x00000020045c723c */ /* 0x040ff000000018ff */
[C---:B------:R-:W-:Y:S08]  /*1e10*/  HMMA.16816.F32 R96, R4.reuse, R28, RZ ;  /* 0x0000001c0460723c */ /* 0x040ff000000018ff */
[C---:B------:R-:W-:Y:S08]  /*1e20*/  HMMA.16816.F32 R100, R4.reuse, R24, RZ ;  /* 0x000000180464723c */ /* 0x040ff000000018ff */
[C---:B------:R-:W-:Y:S08]  /*1e30*/  HMMA.16816.F32 R104, R4.reuse, R36, RZ ;  /* 0x000000240468723c */ /* 0x040ff000000018ff */
        /* <DEDUP_REMOVED lines=21> */
[----:B------:R-:W-:Y:S08]  /*1f90*/  HMMA.16816.F32 R44, R16, R40, R84 ;  /* 0x00000028102c723c */ /* 0x000ff00000001854 */
[----:B------:R-:W-:Y:S08]  /*1fa0*/  HMMA.16816.F32 R88, R12, R64, R100 ;  /* 0x000000400c58723c */ /* 0x000ff00000001864 */
[----:B------:R-:W-:Y:S07]  /*1fb0*/  HMMA.16816.F32 R100, R16, R76, R4 ;  /* 0x0000004c1064723c */ /* 0x000fee0000001804 */
[C---:B------:R-:W-:Y:S01]  /*1fc0*/  IADD3 R4, R2.reuse, 0x1, RZ ;  /* 0x0000000102047810 */ /* 0x040fe20007ffe0ff */
[----:B------:R-:W-:Y:S01]  /*1fd0*/  HMMA.16816.F32 R120, R8, R52, RZ ;  /* 0x000000340878723c */ /* 0x000fe200000018ff */
[----:B------:R-:W-:-:S02]  /*1fe0*/  IADD3 R6, R2, 0x9, RZ ;  /* 0x0000000902067810 */ /* 0x000fc40007ffe0ff */
[-C--:B------:R-:W-:Y:S02]  /*1ff0*/  ISETP.GE.AND P4, PT, R4, R20.reuse, PT ;  /* 0x000000140400720c */ /* 0x080fe40003f86270 */
[C---:B------:R-:W-:Y:S02]  /*2000*/  IADD3 R5, R2.reuse, 0x10, RZ ;  /* 0x0000001002057810 */ /* 0x040fe40007ffe0ff */
[----:B------:R-:W-:Y:S01]  /*2010*/  IADD3 R4, R2, 0x11, RZ ;  /* 0x0000001102047810 */ /* 0x000fe20007ffe0ff */
[----:B------:R-:W-:Y:S01]  /*2020*/  HMMA.16816.F32 R180, R8, R54, RZ ;  /* 0x0000003608b4723c */ /* 0x000fe200000018ff */
[-C--:B------:R-:W-:Y:S02]  /*2030*/  ISETP.GE.AND P2, PT, R6, R20.reuse, PT ;  /* 0x000000140600720c */ /* 0x080fe40003f46270 */
[-C--:B------:R-:W-:Y:S02]  /*2040*/  ISETP.GE.AND P0, PT, R5, R20.reuse, PT ;  /* 0x000000140500720c */ /* 0x080fe40003f06270 */
[----:B------:R-:W-:-:S02]  /*2050*/  ISETP.GE.AND P1, PT, R4, R20, PT ;  /* 0x000000140400720c */ /* 0x000fc40003f26270 */
[----:B------:R-:W1:Y:S01]  /*2060*/  LDSM.16.M88.4 R4, [R209+0x1800] ;  /* 0x00180000d104783b */ /* 0x000e620000000200 */
[----:B------:R-:W-:Y:S01]  /*2070*/  HMMA.16816.F32 R52, R12, R60, R96 ;  /* 0x0000003c0c34723c */ /* 0x000fe20000001860 */
[----:B------:R-:W-:-:S07]  /*2080*/  FSEL R70, R37, -INF , !P4 ;  /* 0xff80000025467808 */ /* 0x000fce0006000000 */
[C---:B------:R-:W-:Y:S08]  /*2090*/  HMMA.16816.F32 R156, R8.reuse, R48, RZ ;  /* 0x00000030089c723c */ /* 0x040ff000000018ff */
[----:B------:R-:W-:Y:S08]  /*20a0*/  HMMA.16816.F32 R176, R8, R50, RZ ;  /* 0x0000003208b0723c */ /* 0x000ff000000018ff */
[----:B------:R-:W-:Y:S08]  /*20b0*/  HMMA.16816.F32 R96, R16, R72, R24 ;  /* 0x000000481060723c */ /* 0x000ff00000001818 */
[-C--:B------:R-:W-:Y:S07]  /*20c0*/  HMMA.16816.F32 R24, R12, R42.reuse, R112 ;  /* 0x0000002a0c18723c */ /* 0x080fee0000001870 */
[----:B------:R-:W-:Y:S01]  /*20d0*/  FSEL R113, R38, -INF , !P5 ;  /* 0xff80000026717808 */ /* 0x000fe20006800000 */
[C---:B------:R-:W-:Y:S07]  /*20e0*/  HMMA.16816.F32 R8, R16.reuse, R42, R116 ;  /* 0x0000002a1008723c */ /* 0x040fee0000001874 */
[----:B------:R-:W-:Y:S01]  /*20f0*/  FSEL R119, R39, -INF , !P4 ;  /* 0xff80000027777808 */ /* 0x000fe20006000000 */
[-C--:B------:R-:W-:Y:S08]  /*2100*/  HMMA.16816.F32 R80, R16, R56.reuse, R80 ;  /* 0x000000381050723c */ /* 0x080ff00000001850 */
[----:B------:R-:W-:Y:S01]  /*2110*/  HMMA.16816.F32 R48, R12, R56, R92 ;  /* 0x000000380c30723c */ /* 0x000fe2000000185c */
[----:B------:R-:W-:-:S02]  /*2120*/  FSEL R115, R26, -INF , !P6 ;  /* 0xff8000001a737808 */ /* 0x000fc40007000000 */
[----:B------:R-:W-:Y:S02]  /*2130*/  FSEL R117, R27, -INF , !P2 ;  /* 0xff8000001b757808 */ /* 0x000fe40005000000 */
[----:B------:R-:W-:Y:S02]  /*2140*/  FSEL R112, R25, -INF , !P2 ;  /* 0xff80000019707808 */ /* 0x000fe40005000000 */
[----:B------:R-:W-:Y:S01]  /*2150*/  FSEL R56, R44, -INF , !P5 ;  /* 0xff8000002c387808 */ /* 0x000fe20006800000 */
[----:B------:R-:W-:Y:S01]  /*2160*/  HMMA.16816.F32 R84, R16, R60, R32 ;  /* 0x0000003c1054723c */ /* 0x000fe20000001820 */
[----:B------:R-:W-:-:S06]  /*2170*/  FSEL R57, R45, -INF , !P4 ;  /* 0xff8000002d397808 */ /* 0x000fcc0006000000 */
[----:B------:R-:W-:Y:S01]  /*2180*/  FSEL R61, R8, -INF , !P6 ;  /* 0xff800000083d7808 */ /* 0x000fe20007000000 */
[----:B------:R-:W-:Y:S01]  /*2190*/  HMMA.16816.F32 R92, R16, R64, R28 ;  /* 0x00000040105c723c */ /* 0x000fe2000000181c */
[----:B------:R-:W-:-:S06]  /*21a0*/  FSEL R60, R80, -INF , !P0 ;  /* 0xff800000503c7808 */ /* 0x000fcc0004000000 */
[----:B------:R-:W-:Y:S01]  /*21b0*/  FSEL R65, R36, -INF , !P5 ;  /* 0xff80000024417808 */ /* 0x000fe20006800000 */
        /* <DEDUP_REMOVED lines=15> */
[----:B------:R-:W-:Y:S02]  /*22b0*/  ISETP.GE.AND P6, PT, R3, R20, PT ;  /* 0x000000140300720c */ /* 0x000fe40003fc6270 */
[----:B------:R-:W-:Y:S02]  /*22c0*/  IADD3 R3, R2, 0x28, RZ ;  /* 0x0000002802037810 */ /* 0x000fe40007ffe0ff */
[----:B------:R-:W-:-:S02]  /*22d0*/  FSEL R131, R82, -INF , !P0 ;  /* 0xff80000052837808 */ /* 0x000fc40004000000 */
[-C--:B------:R-:W-:Y:S01]  /*22e0*/  ISETP.GE.AND P2, PT, R3, R20.reuse, PT ;  /* 0x000000140300720c */ /* 0x080fe20003f46270 */
[-C--:B------:R-:W-:Y:S01]  /*22f0*/  HMMA.16816.F32 R8, R16, R62.reuse, R132 ;  /* 0x0000003e1008723c */ /* 0x080fe20000001884 */
[----:B------:R-:W-:Y:S02]  /*2300*/  IADD3 R3, R2, 0x29, RZ ;  /* 0x0000002902037810 */ /* 0x000fe40007ffe0ff */
[----:B------:R-:W-:Y:S02]  /*2310*/  FSEL R76, R48, -INF , !P0 ;  /* 0xff800000304c7808 */ /* 0x000fe40004000000 */
[----:B------:R-:W-:Y:S02]  /*2320*/  ISETP.GE.AND P0, PT, R3, R20, PT ;  /* 0x000000140300720c */ /* 0x000fe40003f06270 */
[----:B------:R-:W-:Y:S01]  /*2330*/  IADD3 R3, R2, 0x30, RZ ;  /* 0x0000003002037810 */ /* 0x000fe20007ffe0ff */
[----:B------:R-:W-:Y:S01]  /*2340*/  HMMA.16816.F32 R24, R12, R62, R136 ;  /* 0x0000003e0c18723c */ /* 0x000fe20000001888 */
[----:B------:R-:W-:-:S02]  /*2350*/  FSEL R124, R51, -INF , !P1 ;  /* 0xff800000337c7808 */ /* 0x000fc40004800000 */
[----:B------:R-:W-:Y:S02]  /*2360*/  FSEL R73, R49, -INF , !P1 ;  /* 0xff80000031497808 */ /* 0x000fe40004800000 */
[----:B------:R-:W-:Y:S02]  /*2370*/  FSEL R130, R83, -INF , !P1 ;  /* 0xff80000053827808 */ /* 0x000fe40004800000 */
[----:B------:R-:W-:Y:S01]  /*2380*/  FSEL R125, R81, -INF , !P1 ;  /* 0xff800000517d7808 */ /* 0x000fe20004800000 */
[----:B-1----:R-:W-:Y:S01]  /*2390*/  HMMA.16816.F32 R48, R16, R4, R120 ;  /* 0x000000041030723c */ /* 0x002fe20000001878 */
[----:B------:R-:W-:Y:S02]  /*23a0*/  ISETP.GE.AND P1, PT, R3, R20, PT ;  /* 0x000000140300720c */ /* 0x000fe40003f26270 */
[----:B------:R-:W-:Y:S02]  /*23b0*/  IADD3 R3, R2, 0x31, RZ ;  /* 0x0000003102037810 */ /* 0x000fe40007ffe0ff */
[----:B------:R-:W-:-:S02]  /*23c0*/  FSEL R114, R34, -INF , !P3 ;  /* 0xff80000022727808 */ /* 0x000fc40005800000 */
[----:B------:R-:W-:Y:S01]  /*23d0*/  FSEL R71, R32, -INF , !P3 ;  /* 0xff80000020477808 */ /* 0x000fe20005800000 */
[C---:B------:R-:W-:Y:S01]  /*23e0*/  HMMA.16816.F32 R44, R12.reuse, R4, R144 ;  /* 0x000000040c2c723c */ /* 0x040fe20000001890 */
[----:B------:R-:W-:Y:S02]  /*23f0*/  FSEL R122, R30, -INF , !P3 ;  /* 0xff8000001e7a7808 */ /* 0x000fe40005800000 */
        /* <DEDUP_REMOVED lines=8> */
[----:B------:R-:W-:Y:S01]  /*2480*/  HMMA.16816.F32 R32, R16, R66, R140 ;  /* 0x000000421020723c */ /* 0x000fe2000000188c */
[----:B------:R-:W-:Y:S02]  /*2490*/  ISETP.GE.AND P5, PT, R3, R20, PT ;  /* 0x000000140300720c */ /* 0x000fe40003fa6270 */
[----:B------:R-:W-:Y:S02]  /*24a0*/  IADD3 R3, R2, 0x39, RZ ;  /* 0x0000003902037810 */ /* 0x000fe40007ffe0ff */
[----:B------:R-:W-:-:S02]  /*24b0*/  FSEL R197, R86, -INF , !P4 ;  /* 0xff80000056c57808 */ /* 0x000fc40006000000 */
[----:B------:R-:W-:Y:S01]  /*24c0*/  FSEL R145, R54, -INF , !P4 ;  /* 0xff80000036917808 */ /* 0x000fe20006000000 */
[----:B------:R-:W-:Y:S01]  /*24d0*/  HMMA.16816.F32 R28, R12, R74, R164 ;  /* 0x0000004a0c1c723c */ /* 0x000fe200000018a4 */
[----:B------:R-:W-:Y:S02]  /*24e0*/  FSEL R132, R52, -INF , !P4 ;  /* 0xff80000034847808 */ /* 0x000fe40006000000 */
[----:B------:R-:W-:Y:S02]  /*24f0*/  FSEL R175, R84, -INF , !P4 ;  /* 0xff80000054af7808 */ /* 0x000fe40006000000 */
[----:B------:R-:W-:Y:S02]  /*2500*/  ISETP.GE.AND P4, PT, R3, R20, PT ;  /* 0x000000140300720c */ /* 0x000fe40003f86270 */
[----:B------:R-:W-:Y:S02]  /*2510*/  IADD3 R3, R2, 0x40, RZ ;  /* 0x0000004002037810 */ /* 0x000fe40007ffe0ff */
[----:B------:R-:W-:-:S02]  /*2520*/  FSEL R146, R55, -INF , !P6 ;  /* 0xff80000037927808 */ /* 0x000fc40007000000 */
[----:B------:R-:W-:Y:S02]  /*2530*/  FSEL R135, R53, -INF , !P6 ;  /* 0xff80000035877808 */ /* 0x000fe40007000000 */
        /* <DEDUP_REMOVED lines=8> */
[----:B------:R-:W1:Y:S01]  /*25c0*/  LDSM.16.M88.4 R8, [R209+0x1c00] ;  /* 0x001c0000d108783b */ /* 0x000e620000000200 */
[----:B------:R-:W-:Y:S01]  /*25d0*/  FSEL R144, R26, -INF , !P2 ;  /* 0xff8000001a907808 */ /* 0x000fe20005000000 */
[----:B------:R-:W-:-:S04]  /*25e0*/  DEPBAR.LE SB0, 0x0 ;  /* 0x000080000000791a */ /* 0x000fc80000000000 */
[----:B------:R-:W-:Y:S02]  /*25f0*/  FSEL R139, R24, -INF , !P2 ;  /* 0xff800000188b7808 */ /* 0x000fe40005000000 */
[-C--:B------:R-:W-:Y:S02]  /*2600*/  ISETP.GE.AND P2, PT, R3, R20.reuse, PT ;  /* 0x000000140300720c */ /* 0x080fe40003f46270 */
[C---:B------:R-:W-:Y:S02]  /*2610*/  IADD3 R3, R2.reuse, 0x48, RZ ;  /* 0x0000004802037810 */ /* 0x040fe40007ffe0ff */
[----:B------:R-:W-:Y:S02]  /*2620*/  FSEL R140, R27, -INF , !P0 ;  /* 0xff8000001b8c7808 */ /* 0x000fe40004000000 */
[----:B------:R-:W-:Y:S02]  /*2630*/  FSEL R133, R25, -INF , !P0 ;  /* 0xff80000019857808 */ /* 0x000fe40004000000 */
[----:B------:R-:W-:Y:S01]  /*2640*/  ISETP.GE.AND P0, PT, R3, R20, PT ;  /* 0x000000140300720c */ /* 0x000fe20003f06270 */
[----:B------:R-:W-:Y:S01]  /*2650*/  HMMA.16816.F32 R24, R16, R74, R148 ;  /* 0x0000004a1018723c */ /* 0x000fe20000001894 */
        /* <DEDUP_REMOVED lines=11> */
[----:B------:R-:W-:Y:S01]  /*2710*/  ISETP.GE.AND P3, PT, R3, R20, PT ;  /* 0x000000140300720c */ /* 0x000fe20003f66270 */
[----:B-1----:R-:W-:Y:S01]  /*2720*/  HMMA.16816.F32 R40, R16, R8, R156 ;  /* 0x000000081028723c */ /* 0x002fe2000000189c */
        /* <DEDUP_REMOVED lines=32> */
[----:B------:R-:W-:-:S02]  /*2930*/  FSEL R163, R27, -INF , !P1 ;  /* 0xff8000001ba37808 */ /* 0x000fc40004800000 */
[----:B------:R-:W-:Y:S02]  /*2940*/  FSEL R156, R25, -INF , !P1 ;  /* 0xff800000199c7808 */ /* 0x000fe40004800000 */
[C---:B------:R-:W-:Y:S01]  /*2950*/  IADD3 R3, R2.reuse, 0x70, RZ ;  /* 0x0000007002037810 */ /* 0x040fe20007ffe0ff */
        /* <DEDUP_REMOVED lines=15> */
[-C--:B------:R-:W-:Y:S01]  /*2a50*/  HMMA.16816.F32 R12, R12, R10.reuse, R192 ;  /* 0x0000000a0c0c723c */ /* 0x080fe200000018c0 */
[----:B------:R-:W-:Y:S02]  /*2a60*/  FSEL R187, R103, -INF , !P5 ;  /* 0xff80000067bb7808 */ /* 0x000fe40006800000 */
[----:B------:R-:W-:Y:S02]  /*2a70*/  FSEL R171, R101, -INF , !P5 ;  /* 0xff80000065ab7808 */ /* 0x000fe40006800000 */
[----:B------:R-:W-:Y:S02]  /*2a80*/  FSEL R226, R47, -INF , !P0 ;  /* 0xff8000002fe27808 */ /* 0x000fe40004000000 */
[----:B------:R-:W-:Y:S01]  /*2a90*/  FSEL R191, R45, -INF , !P0 ;  /* 0xff8000002dbf7808 */ /* 0x000fe20004000000 */
[----:B------:R-:W-:Y:S01]  /*2aa0*/  HMMA.16816.F32 R16, R16, R10, R176 ;  /* 0x0000000a1010723c */ /* 0x000fe200000018b0 */
[----:B------:R-:W-:-:S02]  /*2ab0*/  FSEL R180, R51, -INF , !P0 ;  /* 0xff80000033b47808 */ /* 0x000fc40004000000 */
[----:B------:R-:W-:Y:S02]  /*2ac0*/  FSEL R111, R49, -INF , !P0 ;  /* 0xff800000316f7808 */ /* 0x000fe40004000000 */
[----:B------:R-:W-:Y:S02]  /*2ad0*/  ISETP.GE.AND P5, PT, R3, R20, PT ;  /* 0x000000140300720c */ /* 0x000fe40003fa6270 */
[----:B------:R-:W-:Y:S02]  /*2ae0*/  ISETP.GE.AND P0, PT, R20, 0x81, PT ;  /* 0x000000811400780c */ /* 0x000fe40003f06270 */
[----:B------:R-:W-:Y:S02]  /*2af0*/  IADD3 R3, R2, 0x69, RZ ;  /* 0x0000006902037810 */ /* 0x000fe40007ffe0ff */
[----:B------:R-:W-:Y:S02]  /*2b00*/  FSEL R189, R38, -INF , !P4 ;  /* 0xff80000026bd7808 */ /* 0x000fe40006000000 */
[----:B------:R-:W-:-:S02]  /*2b10*/  FSEL R188, R36, -INF , !P4 ;  /* 0xff80000024bc7808 */ /* 0x000fc40006000000 */
[----:B------:R-:W-:Y:S02]  /*2b20*/  FSEL R186, R34, -INF , !P4 ;  /* 0xff80000022ba7808 */ /* 0x000fe40006000000 */
[----:B------:R-:W-:Y:S02]  /*2b30*/  FSEL R159, R32, -INF , !P4 ;  /* 0xff800000209f7808 */ /* 0x000fe40006000000 */
[----:B------:R-:W-:Y:S02]  /*2b40*/  ISETP.GE.AND P4, PT, R3, R20, PT ;  /* 0x000000140300720c */ /* 0x000fe40003f86270 */
[C---:B------:R-:W-:Y:S02]  /*2b50*/  IADD3 R3, R2.reuse, 0x78, RZ ;  /* 0x0000007802037810 */ /* 0x040fe40007ffe0ff */
[----:B------:R-:W-:Y:S02]  /*2b60*/  IADD3 R2, R2, 0x79, RZ ;  /* 0x0000007902027810 */ /* 0x000fe40007ffe0ff */
[----:B------:R-:W-:-:S02]  /*2b70*/  FSEL R185, R50, -INF , !P2 ;  /* 0xff80000032b97808 */ /* 0x000fc40005000000 */
[----:B------:R-:W-:Y:S02]  /*2b80*/  FSEL R227, R46, -INF , !P2 ;  /* 0xff8000002ee37808 */ /* 0x000fe40005000000 */
[----:B------:R-:W-:Y:S02]  /*2b90*/  FSEL R192, R44, -INF , !P2 ;  /* 0xff8000002cc07808 */ /* 0x000fe40005000000 */
[----:B------:R-:W-:Y:S02]  /*2ba0*/  FSEL R158, R48, -INF , !P2 ;  /* 0xff800000309e7808 */ /* 0x000fe40005000000 */
[----:B------:R-:W-:Y:S01]  /*2bb0*/  ISETP.GE.AND P2, PT, R3, R20, PT ;  /* 0x000000140300720c */ /* 0x000fe20003f46270 */
[----:B------:R-:W-:Y:S01]  /*2bc0*/  IMAD R3, R69, 0x20, R22 ;  /* 0x0000002045037824 */ /* 0x000fe200078e0216 */
[----:B------:R-:W-:Y:S02]  /*2bd0*/  FSEL R182, R42, -INF , !P1 ;  /* 0xff8000002ab67808 */ /* 0x000fe40004800000 */
[----:B------:R-:W-:-:S02]  /*2be0*/  FSEL R236, R26, -INF , !P1 ;  /* 0xff8000001aec7808 */ /* 0x000fc40004800000 */
[----:B------:R-:W-:Y:S02]  /*2bf0*/  FSEL R233, R24, -INF , !P1 ;  /* 0xff80000018e97808 */ /* 0x000fe40004800000 */
[----:B------:R-:W-:Y:S02]  /*2c00*/  FSEL R170, R40, -INF , !P1 ;  /* 0xff80000028aa7808 */ /* 0x000fe40004800000 */
[----:B------:R-:W-:Y:S01]  /*2c10*/  ISETP.GE.AND P1, PT, R2, R20, PT ;  /* 0x000000140200720c */ /* 0x000fe20003f26270 */
[----:B------:R-:W-:Y:S01]  /*2c20*/  IMAD.IADD R2, R23, 0x1, R3 ;  /* 0x0000000117027824 */ /* 0x000fe200078e0203 */
        /* <DEDUP_REMOVED lines=23> */
[----:B------:R-:W-:Y:S01]  /*2da0*/  FSEL R108, R17, -INF , !P1 ;  /* 0xff800000116c7808 */ /* 0x000fe20004800000 */
[----:B------:R-:W-:Y:S06]  /*2db0*/  BAR.SYNC.DEFER_BLOCKING 0x0 ;  /* 0x0000000000007b1d */ /* 0x000fec0000010000 */
[----:B------:R-:W-:Y:S05]  /*2dc0*/  @!P0 BRA `(.L_x_289) ;  /* 0x0000019000008947 */ /* 0x000fea0003800000 */
[----:B------:R-:W-:Y:S01]  /*2dd0*/  LEA.HI.SX32 R4, R237, 0xfffffffe, 0x19 ;  /* 0xfffffffeed047811 */ /* 0x000fe200078fcaff */
[----:B------:R-:W-:-:S03]  /*2de0*/  USHF.L.U32 UR7, UR6, 0x6, URZ ;  /* 0x0000000606077899 */ /* 0x000fc6000800063f */
[----:B------:R-:W-:Y:S01]  /*2df0*/  SHF.R.S32.HI R6, RZ, 0x1f, R4 ;  /* 0x0000001fff067819 */ /* 0x000fe20000011404 */
[C---:B------:R-:W-:Y:S02]  /*2e00*/  IMAD R3, R4.reuse, UR8, RZ ;  /* 0x0000000804037c24 */ /* 0x040fe4000f8e02ff */
[----:B------:R-:W-:-:S04]  /*2e10*/  IMAD.WIDE.U32 R4, R4, UR9, R240 ;  /* 0x0000000904047c25 */ /* 0x000fc8000f8e00f0 */
[----:B------:R-:W-:Y:S01]  /*2e20*/  IMAD R3, R6, UR9, R3 ;  /* 0x0000000906037c24 */ /* 0x000fe2000f8e0203 */
[----:B------:R-:W-:Y:S01]  /*2e30*/  LEA R8, P2, R4, c[0x0][0x168], 0x1 ;  /* 0x00005a0004087a11 */ /* 0x000fe200078408ff */
[----:B------:R-:W-:Y:S02]  /*2e40*/  IMAD.U32 R6, RZ, RZ, UR6 ;  /* 0x00000006ff067e24 */ /* 0x000fe4000f8e00ff */
[----:B------:R-:W-:-:S03]  /*2e50*/  IMAD.IADD R5, R5, 0x1, R3 ;  /* 0x0000000105057824 */ /* 0x000fc600078e0203 */
[----:B------:R-:W-:Y:S02]  /*2e60*/  SHF.L.U64.HI R3, R6, 0x6, R235 ;  /* 0x0000000606037819 */ /* 0x000fe400000102eb */
[----:B------:R-:W-:Y:S02]  /*2e70*/  IADD3 R6, P1, R8, UR7, RZ ;  /* 0x0000000708067c10 */ /* 0x000fe4000ff3e0ff */
[----:B------:R-:W-:Y:S02]  /*2e80*/  LEA.HI.X R9, R4, c[0x0][0x16c], R5, 0x1, P2 ;  /* 0x00005b0004097a11 */ /* 0x000fe400010f0c05 */
[----:B------:R-:W-:-:S03]  /*2e90*/  IADD3 R4, P2, R6, UR7, RZ ;  /* 0x0000000706047c10 */ /* 0x000fc6000ff5e0ff */
[----:B------:R-:W-:Y:S01]  /*2ea0*/  IMAD.X R7, R3, 0x1, R9, P1 ;  /* 0x0000000103077824 */ /* 0x000fe200008e0609 */
[----:B------:R-:W-:Y:S01]  /*2eb0*/  IADD3 R10, P1, R4, UR7, RZ ;  /* 0x00000007040a7c10 */ /* 0x000fe2000ff3e0ff */
        /* <DEDUP_REMOVED lines=10> */
.L_x_289:
[----:B------:R-:W-:Y:S01]  /*2f60*/  FMNMX.FTZ R3, R56, R57, !PT ;  /* 0x0000003938037209 */ /* 0x000fe20007810000 */
[----:B------:R-:W-:Y:S01]  /*2f70*/  IMAD R173, R205, 0x8, R173 ;  /* 0x00000008cdad7824 */ /* 0x000fe200078e02ad */
[----:B------:R-:W-:Y:S01]  /*2f80*/  LOP3.LUT R222, R222, UR26, RZ, 0x3c, !PT ;  /* 0x0000001adede7c12 */ /* 0x000fe2000f8e3cff */
[----:B------:R-:W-:Y:S01]  /*2f90*/  IMAD.SHL.U32 R100, R68, 0x4, RZ ;  /* 0x0000000444647824 */ /* 0x000fe200078e00ff */
[----:B------:R-:W-:Y:S01]  /*2fa0*/  FMNMX.FTZ R3, R61, R3, !PT ;  /* 0x000000033d037209 */ /* 0x000fe20007810000 */
[C---:B------:R-:W-:Y:S01]  /*2fb0*/  IMAD.WIDE.U32 R80, R173.reuse, -0x326172a9, RZ ;  /* 0xcd9e8d57ad507825 */ /* 0x040fe200078e00ff */
[----:B------:R-:W-:Y:S01]  /*2fc0*/  IADD3 R238, R173, 0x4, RZ ;  /* 0x00000004adee7810 */ /* 0x000fe20007ffe0ff */
[----:B------:R-:W-:Y:S01]  /*2fd0*/  UIADD3 UR14, UR27, -0x4498517b, URZ ;  /* 0xbb67ae851b0e7890 */ /* 0x000fe2000fffe03f */
[----:B------:R-:W-:Y:S01]  /*2fe0*/  FMNMX.FTZ R3, R64, R3, !PT ;  /* 0x0000000340037209 */ /* 0x000fe20007810000 */
[----:B------:R-:W-:Y:S01]  /*2ff0*/  IMAD.WIDE.U32 R96, R239, -0x2daee0ad, RZ ;  /* 0xd2511f53ef607825 */ /* 0x000fe200078e00ff */
[----:B------:R-:W-:Y:S01]  /*3000*/  UIADD3 UR15, UR26, -0x61c88647, URZ ;  /* 0x9e3779b91a0f7890 */ /* 0x000fe2000fffe03f */
[----:B------:R-:W-:Y:S01]  /*3010*/  STL [R1+0x68], R214 ;  /* 0x000068d601007387 */ /* 0x000fe20000100800 */
[----:B------:R-:W-:Y:S01]  /*3020*/  FMNMX.FTZ R3, R60, R3, !PT ;  /* 0x000000033c037209 */ /* 0x000fe20007810000 */
[----:B------:R-:W-:Y:S01]  /*3030*/  IMAD.WIDE.U32 R82, R238, -0x326172a9, RZ ;  /* 0xcd9e8d57ee527825 */ /* 0x000fe200078e00ff */
[----:B-1----:R-:W-:Y:S01]  /*3040*/  LOP3.LUT R7, R97, UR27, R100, 0x96, !PT ;  /* 0x0000001b61077c12 */ /* 0x002fe2000f8e9664 */
[----:B------:R-:W-:Y:S01]  /*3050*/  UIADD3 UR13, UR26, 0x3c6ef372, URZ ;  /* 0x3c6ef3721a0d7890 */ /* 0x000fe2000fffe03f */
[----:B------:R-:W-:Y:S01]  /*3060*/  FMNMX.FTZ R3, R125, R3, !PT ;  /* 0x000000037d037209 */ /* 0x000fe20007810000 */
[----:B------:R-:W-:Y:S01]  /*3070*/  UIADD3 UR12, UR27, 0x76cf5d0a, URZ ;  /* 0x76cf5d0a1b0c7890 */ /* 0x000fe2000fffe03f */
[----:B------:R-:W-:Y:S01]  /*3080*/  STL [R1+0x64], R213 ;  /* 0x000064d501007387 */ /* 0x000fe20000100800 */
[----:B------:R-:W-:Y:S01]  /*3090*/  UIADD3 UR11, UR26, -0x255992d5, URZ ;  /* 0xdaa66d2b1a0b7890 */ /* 0x000fe2000fffe03f */
[----:B------:R-:W-:Y:S01]  /*30a0*/  FMNMX.FTZ R3, R120, R3, !PT ;  /* 0x0000000378037209 */ /* 0x000fe20007810000 */
[----:B------:R-:W-:Y:S01]  /*30b0*/  UIADD3 UR10, UR27, 0x32370b8f, URZ ;  /* 0x32370b8f1b0a7890 */ /* 0x000fe2000fffe03f */
[----:B------:R-:W-:Y:S01]  /*30c0*/  STL [R1+0x60], R212 ;  /* 0x000060d401007387 */ /* 0x000fe20000100800 */
[----:B------:R-:W-:Y:S01]  /*30d0*/  UIADD3 UR8, UR27, -0x126145ec, URZ ;  /* 0xed9eba141b087890 */ /* 0x000fe2000fffe03f */
[----:B------:R-:W-:Y:S01]  /*30e0*/  FMNMX.FTZ R3, R121, R3, !PT ;  /* 0x0000000379037209 */ /* 0x000fe20007810000 */
[----:B------:R-:W-:Y:S01]  /*30f0*/  UIADD3 UR9, UR26, 0x78dde6e4, URZ ;  /* 0x78dde6e41a097890 */ /* 0x000fe2000fffe03f */
[----:B------:R-:W-:Y:S01]  /*3100*/  STL [R1+0x5c], R211 ;  /* 0x00005cd301007387 */ /* 0x000fe20000100800 */
[----:B------:R-:W-:Y:S01]  /*3110*/  UIADD3 UR7, UR26, 0x1715609d, URZ ;  /* 0x1715609d1a077890 */ /* 0x000fe2000fffe03f */
[----:B------:R-:W-:Y:S01]  /*3120*/  FMNMX.FTZ R3, R175, R3, !PT ;  /* 0x00000003af037209 */ /* 0x000fe20007810000 */
[----:B------:R-:W-:Y:S01]  /*3130*/  UIADD3 UR6, UR27, -0x56f99767, URZ ;  /* 0xa90668991b067890 */ /* 0x000fe2000fffe03f */
[----:B------:R-:W-:Y:S01]  /*3140*/  STL [R1+0x58], R210 ;  /* 0x000058d201007387 */ /* 0x000fe20000100800 */
[----:B------:R-:W-:Y:S01]  /*3150*/  UIADD3 UR16, UR27, 0x646e171e, URZ ;  /* 0x646e171e1b107890 */ /* 0x000fe2000fffe03f */
[----:B------:R-:W-:Y:S01]  /*3160*/  FMNMX.FTZ R3, R174, R3, !PT ;  /* 0x00000003ae037209 */ /* 0x000fe20007810000 */
[----:B------:R-:W-:Y:S01]  /*3170*/  UIADD3 UR17, UR26, -0x4ab325aa, URZ ;  /* 0xb54cda561a117890 */ /* 0x000fe2000fffe03f */
[----:B------:R-:W-:Y:S01]  /*3180*/  STL [R1+0x54], R209 ;  /* 0x000054d101007387 */ /* 0x000fe20000100800 */
[----:B------:R-:W-:Y:S01]  /*3190*/  IMAD.SHL.U32 R205, R2, 0x2, RZ ;  /* 0x0000000202cd7824 */ /* 0x000fe200078e00ff */
[----:B------:R-:W-:-:S02]  /*31a0*/  FMNMX.FTZ R3, R152, R3, !PT ;  /* 0x0000000398037209 */ /* 0x000fc40007810000 */
[----:B------:R-:W-:Y:S01]  /*31b0*/  STL [R1+0x50], R208 ;  /* 0x000050d001007387 */ /* 0x000fe20000100800 */
[----:B------:R-:W-:Y:S01]  /*31c0*/  IMAD R206, R0, 0x2, R205 ;  /* 0x0000000200ce7824 */ /* 0x000fe200078e02cd */
[----:B------:R-:W-:Y:S02]  /*31d0*/  FMNMX.FTZ R4, R142, R3, !PT ;  /* 0x000000038e047209 */ /* 0x000fe40007810000 */
[----:B------:R-:W-:Y:S01]  /*31e0*/  FMNMX.FTZ R3, R65, R70, !PT ;  /* 0x0000004641037209 */ /* 0x000fe20007810000 */
[----:B------:R-:W-:Y:S01]  /*31f0*/  STL [R1+0x4c], R207 ;  /* 0x00004ccf01007387 */ /* 0x000fe20000100800 */
[----:B------:R-:W-:Y:S02]  /*3200*/  FMNMX.FTZ R4, R166, R4, !PT ;  /* 0x00000004a6047209 */ /* 0x000fe40007810000 */
[----:B------:R-:W-:Y:S01]  /*3210*/  FMNMX.FTZ R3, R77, R3, !PT ;  /* 0x000000034d037209 */ /* 0x000fe20007810000 */
[----:B------:R-:W-:Y:S01]  /*3220*/  STL [R1+0x48], R204 ;  /* 0x000048cc01007387 */ /* 0x000fe20000100800 */
[----:B------:R-:W-:-:S02]  /*3230*/  FMNMX.FTZ R5, R167, R4, !PT ;  /* 0x00000004a7057209 */ /* 0x000fc40007810000 */
[----:B------:R-:W-:Y:S01]  /*3240*/  FMNMX.FTZ R3, R112, R3, !PT ;  /* 0x0000000370037209 */ /* 0x000fe20007810000 */
[----:B------:R-:W-:Y:S01]  /*3250*/  LDSM.16.MT88.4 R40, [R205+0x4000] ;  /* 0x00400000cd28783b */ /* 0x000fe20000004200 */
[----:B------:R-:W-:Y:S02]  /*3260*/  FMNMX.FTZ R5, R150, R5, !PT ;  /* 0x0000000596057209 */ /* 0x000fe40007810000 */
[----:B------:R-:W-:Y:S01]  /*3270*/  FMNMX.FTZ R3, R76, R3, !PT ;  /* 0x000000034c037209 */ /* 0x000fe20007810000 */
[----:B------:R-:W-:Y:S01]  /*3280*/  LDSM.16.MT88.4 R44, [R206+0x4000] ;  /* 0x00400000ce2c783b */ /* 0x000fe20000004200 */
[----:B------:R-:W-:Y:S02]  /*3290*/  FMNMX.FTZ R5, R151, R5, !PT ;  /* 0x0000000597057209 */ /* 0x000fe40007810000 */
[----:B------:R-:W-:Y:S01]  /*32a0*/  FMNMX.FTZ R3, R73, R3, !PT ;  /* 0x0000000349037209 */ /* 0x000fe20007810000 */
[----:B------:R-:W-:Y:S01]  /*32b0*/  LDSM.16.MT88.4 R48, [R205+0x4400] ;  /* 0x00440000cd30783b */ /* 0x000fe20000004200 */
[----:B------:R-:W-:-:S02]  /*32c0*/  FMNMX.FTZ R5, R169, R5, !PT ;  /* 0x00000005a9057209 */ /* 0x000fc40007810000 */
[----:B------:R-:W-:Y:S01]  /*32d0*/  FMNMX.FTZ R3, R71, R3, !PT ;  /* 0x0000000347037209 */ /* 0x000fe20007810000 */
[----:B------:R-:W-:Y:S01]  /*32e0*/  LDSM.16.MT88.4 R52, [R206+0x4400] ;  /* 0x00440000ce34783b */ /* 0x000fe20000004200 */
        /* <DEDUP_REMOVED lines=34> */
[----:B------:R-:W-:Y:S01]  /*3510*/  LOP3.LUT R6, R81, R222, RZ, 0x3c, !PT ;  /* 0x000000de51067212 */ /* 0x000fe200078e3cff */
[----:B------:R-:W-:Y:S01]  /*3520*/  IMAD R81, R172, 0x10000, R172 ;  /* 0x00010000ac517824 */ /* 0x000fe200078e02ac */
[----:B------:R-:W-:-:S02]  /*3530*/  FMNMX.FTZ R4, R219, R4, !PT ;  /* 0x00000004db047209 */ /* 0x000fc40007810000 */
[----:B------:R-:W-:Y:S01]  /*3540*/  FMNMX.FTZ R3, R116, R3, !PT ;  /* 0x0000000374037209 */ /* 0x000fe20007810000 */
[----:B------:R-:W-:Y:S01]  /*3550*/  IMAD.WIDE.U32 R92, R6, -0x2daee0ad, RZ ;  /* 0xd2511f53065c7825 */ /* 0x000fe200078e00ff */
[----:B------:R-:W-:Y:S02]  /*3560*/  FMNMX.FTZ R8, R108, R5, !PT ;  /* 0x000000056c087209 */ /* 0x000fe40007810000 */
[----:B------:R-:W-:Y:S02]  /*3570*/  LOP3.LUT R5, R83, R222, RZ, 0x3c, !PT ;  /* 0x000000de53057212 */ /* 0x000fe400078e3cff */
[----:B------:R-:W-:Y:S01]  /*3580*/  FMNMX.FTZ R6, R188, R4, !PT ;  /* 0x00000004bc067209 */ /* 0x000fe20007810000 */
[----:B------:R-:W1:Y:S01]  /*3590*/  SHFL.BFLY PT, R138, R8, 0x2, 0x1f ;  /* 0x0c401f00088a7f89 */ /* 0x000e6200000e0000 */
[----:B------:R-:W-:Y:S01]  /*35a0*/  FMNMX.FTZ R3, R145, R3, !PT ;  /* 0x0000000391037209 */ /* 0x000fe20007810000 */
[----:B------:R-:W-:Y:S01]  /*35b0*/  IMAD.WIDE.U32 R94, R5, -0x2daee0ad, RZ ;  /* 0xd2511f53055e7825 */ /* 0x000fe200078e00ff */
[----:B------:R-:W-:-:S02]  /*35c0*/  FMNMX.FTZ R6, R176, R6, !PT ;  /* 0x00000006b0067209 */ /* 0x000fc40007810000 */
[----:B------:R-:W-:Y:S01]  /*35d0*/  FMNMX.FTZ R3, R146, R3, !PT ;  /* 0x0000000392037209 */ /* 0x000fe20007810000 */
[----:B------:R-:W-:Y:S01]  /*35e0*/  IMAD.WIDE.U32 R4, R7, -0x326172a9, RZ ;  /* 0xcd9e8d5707047825 */ /* 0x000fe200078e00ff */
[----:B------:R-:W-:Y:S02]  /*35f0*/  FMNMX.FTZ R6, R192, R6, !PT ;  /* 0x00000006c0067209 */ /* 0x000fe40007810000 */
[--C-:B------:R-:W-:Y:S02]  /*3600*/  LOP3.LUT R9, R93, UR14, R96.reuse, 0x96, !PT ;  /* 0x0000000e5d097c12 */ /* 0x100fe4000f8e9660 */
[----:B------:R-:W-:Y:S02]  /*3610*/  LOP3.LUT R7, R95, UR14, R96, 0x96, !PT ;  /* 0x0000000e5f077c12 */ /* 0x000fe4000f8e9660 */
[----:B------:R-:W-:Y:S01]  /*3620*/  FMNMX.FTZ R3, R144, R3, !PT ;  /* 0x0000000390037209 */ /* 0x000fe20007810000 */
[----:B------:R-:W-:Y:S01]  /*3630*/  IMAD.WIDE.U32 R58, R9, -0x326172a9, RZ ;  /* 0xcd9e8d57093a7825 */ /* 0x000fe200078e00ff */
[----:B------:R-:W-:-:S02]  /*3640*/  FMNMX.FTZ R6, R191, R6, !PT ;  /* 0x00000006bf067209 */ /* 0x000fc40007810000 */
[----:B------:R-:W-:Y:S01]  /*3650*/  FMNMX.FTZ R3, R140, R3, !PT ;  /* 0x000000038c037209 */ /* 0x000fe20007810000 */
[----:B------:R-:W-:Y:S01]  /*3660*/  IMAD.WIDE.U32 R62, R7, -0x326172a9, RZ ;  /* 0xcd9e8d57073e7825 */ /* 0x000fe200078e00ff */
[C---:B------:R-:W-:Y:S02]  /*3670*/  LOP3.LUT R11, R5.reuse, UR15, R80, 0x96, !PT ;  /* 0x0000000f050b7c12 */ /* 0x040fe4000f8e9650 */
[----:B------:R-:W-:Y:S02]  /*3680*/  LOP3.LUT R10, R5, UR15, R82, 0x96, !PT ;  /* 0x0000000f050a7c12 */ /* 0x000fe4000f8e9652 */
[----:B------:R-:W-:Y:S01]  /*3690*/  FMNMX.FTZ R5, R183, R6, !PT ;  /* 0x00000006b7057209 */ /* 0x000fe20007810000 */
[----:B------:R-:W-:Y:S01]  /*36a0*/  IMAD.WIDE.U32 R6, R11, -0x2daee0ad, RZ ;  /* 0xd2511f530b067825 */ /* 0x000fe200078e00ff */
[----:B------:R-:W-:Y:S02]  /*36b0*/  FMNMX.FTZ R3, R164, R3, !PT ;  /* 0x00000003a4037209 */ /* 0x000fe40007810000 */
[--C-:B------:R-:W-:Y:S01]  /*36c0*/  LOP3.LUT R13, R59, UR13, R4.reuse, 0x96, !PT ;  /* 0x0000000d3b0d7c12 */ /* 0x100fe2000f8e9604 */
[----:B------:R-:W-:Y:S01]  /*36d0*/  IMAD.WIDE.U32 R10, R10, -0x2daee0ad, RZ ;  /* 0xd2511f530a0a7825 */ /* 0x000fe200078e00ff */
[----:B------:R-:W-:-:S02]  /*36e0*/  LOP3.LUT R17, R63, UR13, R4, 0x96, !PT ;  /* 0x0000000d3f117c12 */ /* 0x000fc4000f8e9604 */
[----:B------:R-:W-:Y:S02]  /*36f0*/  FMNMX.FTZ R4, R190, R5, !PT ;  /* 0x00000005be047209 */ /* 0x000fe40007810000 */
[----:B------:R-:W-:Y:S02]  /*3700*/  FMNMX.FTZ R3, R165, R3, !PT ;  /* 0x00000003a5037209 */ /* 0x000fe40007810000 */
[----:B------:R-:W-:Y:S02]  /*3710*/  FMNMX.FTZ R4, R233, R4, !PT ;  /* 0x00000004e9047209 */ /* 0x000fe40007810000 */
[----:B------:R-:W-:Y:S02]  /*3720*/  FMNMX.FTZ R3, R148, R3, !PT ;  /* 0x0000000394037209 */ /* 0x000fe40007810000 */
[----:B-1----:R-:W-:Y:S02]  /*3730*/  FMNMX.FTZ R138, R8, R138, !PT ;  /* 0x0000008a088a7209 */ /* 0x002fe40007810000 */
[----:B------:R-:W-:-:S02]  /*3740*/  FMNMX.FTZ R4, R230, R4, !PT ;  /* 0x00000004e6047209 */ /* 0x000fc40007810000 */
[----:B------:R-:W-:Y:S01]  /*3750*/  LOP3.LUT R5, R7, UR12, R92, 0x96, !PT ;  /* 0x0000000c07057c12 */ /* 0x000fe2000f8e965c */
[----:B------:R-:W1:Y:S01]  /*3760*/  SHFL.BFLY PT, R16, R138, 0x1, 0x1f ;  /* 0x0c201f008a107f89 */ /* 0x000e6200000e0000 */
[----:B------:R-:W-:Y:S02]  /*3770*/  FMNMX.FTZ R3, R149, R3, !PT ;  /* 0x0000000395037209 */ /* 0x000fe40007810000 */
[----:B------:R-:W-:Y:S01]  /*3780*/  FMNMX.FTZ R4, R228, R4, !PT ;  /* 0x00000004e4047209 */ /* 0x000fe20007810000 */
[----:B------:R-:W-:Y:S01]  /*3790*/  IMAD.WIDE.U32 R14, R5, -0x326172a9, RZ ;  /* 0xcd9e8d57050e7825 */ /* 0x000fe200078e00ff */
[----:B------:R-:W-:Y:S02]  /*37a0*/  FMNMX.FTZ R3, R168, R3, !PT ;  /* 0x00000003a8037209 */ /* 0x000fe40007810000 */
[----:B------:R-:W-:Y:S02]  /*37b0*/  FMNMX.FTZ R8, R128, R129, !PT ;  /* 0x0000008180087209 */ /* 0x000fe40007810000 */
[----:B------:R-:W-:Y:S01]  /*37c0*/  FMNMX.FTZ R12, R229, R4, !PT ;  /* 0x00000004e50c7209 */ /* 0x000fe20007810000 */
[----:B------:R-:W-:Y:S01]  /*37d0*/  IMAD.WIDE.U32 R4, R13, -0x2daee0ad, RZ ;  /* 0xd2511f530d047825 */ /* 0x000fe200078e00ff */
[----:B------:R-:W-:-:S02]  /*37e0*/  FMNMX.FTZ R3, R160, R3, !PT ;  /* 0x00000003a0037209 */ /* 0x000fc40007810000 */
[----:B------:R-:W-:Y:S02]  /*37f0*/  LOP3.LUT R7, R15, UR11, R58, 0x96, !PT ;  /* 0x0000000b0f077c12 */ /* 0x000fe4000f8e963a */
[----:B------:R-:W-:Y:S02]  /*3800*/  FMNMX.FTZ R8, R126, R8, !PT ;  /* 0x000000087e087209 */ /* 0x000fe40007810000 */
[----:B------:R-:W-:Y:S01]  /*3810*/  LOP3.LUT R9, R11, UR12, R94, 0x96, !PT ;  /* 0x0000000c0b097c12 */ /* 0x000fe2000f8e965e */
[----:B------:R-:W-:Y:S01]  /*3820*/  IMAD.WIDE.U32 R22, R7, -0x2daee0ad, RZ ;  /* 0xd2511f5307167825 */ /* 0x000fe200078e00ff */
[----:B------:R-:W2:Y:S01]  /*3830*/  SHFL.BFLY PT, R11, R12, 0x2, 0x1f ;  /* 0x0c401f000c0b7f89 */ /* 0x000ea200000e0000 */
[----:B------:R-:W-:Y:S02]  /*3840*/  FMNMX.FTZ R3, R106, R3, !PT ;  /* 0x000000036a037209 */ /* 0x000fe40007810000 */
[----:B------:R-:W-:Y:S01]  /*3850*/  FMNMX.FTZ R8, R127, R8, !PT ;  /* 0x000000087f087209 */ /* 0x000fe20007810000 */
[----:B------:R-:W-:Y:S01]  /*3860*/  IMAD.WIDE.U32 R18, R9, -0x326172a9, RZ ;  /* 0xcd9e8d5709127825 */ /* 0x000fe200078e00ff */
[----:B------:R-:W-:-:S02]  /*3870*/  FMNMX.FTZ R7, R107, R3, !PT ;  /* 0x000000036b077209 */ /* 0x000fc40007810000 */
[----:B------:R-:W-:Y:S02]  /*3880*/  FMNMX.FTZ R3, R131, R8, !PT ;  /* 0x0000000883037209 */ /* 0x000fe40007810000 */
[----:B------:R-:W-:Y:S02]  /*3890*/  FMNMX.FTZ R7, R223, R7, !PT ;  /* 0x00000007df077209 */ /* 0x000fe40007810000 */
[----:B------:R-:W-:Y:S02]  /*38a0*/  LOP3.LUT R8, R19, UR11, R62, 0x96, !PT ;  /* 0x0000000b13087c12 */ /* 0x000fe4000f8e963e */
[----:B------:R-:W-:Y:S02]  /*38b0*/  LOP3.LUT R9, R5, UR10, R6, 0x96, !PT ;  /* 0x0000000a05097c12 */ /* 0x000fe4000f8e9606 */
[----:B------:R-:W-:Y:S01]  /*38c0*/  FMNMX.FTZ R6, R130, R3, !PT ;  /* 0x0000000382067209 */ /* 0x000fe20007810000 */
[----:B------:R-:W-:Y:S01]  /*38d0*/  IMAD.WIDE.U32 R20, R8, -0x2daee0ad, RZ ;  /* 0xd2511f5308147825 */ /* 0x000fe200078e00ff */
[----:B------:R-:W-:-:S02]  /*38e0*/  FMNMX.FTZ R3, R224, R7, !PT ;  /* 0x00000007e0037209 */ /* 0x000fc40007810000 */
[----:B------:R-:W-:Y:S01]  /*38f0*/  LOP3.LUT R15, R23, UR8, R4, 0x96, !PT ;  /* 0x00000008170f7c12 */ /* 0x000fe2000f8e9604 */
[----:B------:R-:W-:Y:S01]  /*3900*/  IMAD.WIDE.U32 R4, R17, -0x2daee0ad, RZ ;  /* 0xd2511f5311047825 */ /* 0x000fe200078e00ff */
[----:B-1----:R-:W-:Y:S02]  /*3910*/  FMNMX.FTZ R138, R138, R16, !PT ;  /* 0x000000108a8a7209 */ /* 0x002fe40007810000 */
[----:B------:R-:W-:Y:S02]  /*3920*/  FMNMX.FTZ R3, R189, R3, !PT ;  /* 0x00000003bd037209 */ /* 0x000fe40007810000 */
[----:B------:R-:W-:Y:S02]  /*3930*/  FMNMX.FTZ R6, R122, R6, !PT ;  /* 0x000000067a067209 */ /* 0x000fe40007810000 */
[----:B------:R-:W-:Y:S02]  /*3940*/  LOP3.LUT R13, R21, UR8, R4, 0x96, !PT ;  /* 0x00000008150d7c12 */ /* 0x000fe4000f8e9604 */
[----:B------:R-:W-:Y:S01]  /*3950*/  FMNMX.FTZ R4, R178, R3, !PT ;  /* 0x00000003b2047209 */ /* 0x000fe20007810000 */
[----:B------:R-:W-:Y:S01]  /*3960*/  FMUL.FTZ R3, R138, c[0x0][0x23c] ;  /* 0x00008f008a037a20 */ /* 0x000fe20000410000 */
[----:B------:R-:W-:-:S02]  /*3970*/  LOP3.LUT R10, R5, UR10, R10, 0x96, !PT ;  /* 0x0000000a050a7c12 */ /* 0x000fc4000f8e960a */
[----:B------:R-:W-:Y:S02]  /*3980*/  FSETP.NEU.FTZ.AND P1, PT, R138, -INF , PT ;  /* 0xff8000008a00780b */ /* 0x000fe40003f3d000 */
[----:B------:R-:W-:Y:S02]  /*3990*/  FMNMX.FTZ R5, R123, R6, !PT ;  /* 0x000000067b057209 */ /* 0x000fe40007810000 */
[----:B--2---:R-:W-:Y:S02]  /*39a0*/  FMNMX.FTZ R12, R12, R11, !PT ;  /* 0x0000000b0c0c7209 */ /* 0x004fe40007810000 */
[----:B------:R-:W-:Y:S02]  /*39b0*/  FMNMX.FTZ R6, R227, R4, !PT ;  /* 0x00000004e3067209 */ /* 0x000fe40007810000 */
[----:B------:R-:W-:Y:S01]  /*39c0*/  FSEL R16, R3, RZ, P1 ;  /* 0x000000ff03107208 */ /* 0x000fe20000800000 */
[----:B------:R-:W1:Y:S01]  /*39d0*/  SHFL.BFLY PT, R136, R12, 0x1, 0x1f ;  /* 0x0c201f000c887f89 */ /* 0x000e6200000e0000 */
[----:B------:R-:W-:Y:S01]  /*39e0*/  FMNMX.FTZ R7, R197, R5, !PT ;  /* 0x00000005c5077209 */ /* 0x000fe20007810000 */
[----:B------:R-:W-:Y:S01]  /*39f0*/  IMAD.WIDE.U32 R4, R9, -0x326172a9, RZ ;  /* 0xcd9e8d5709047825 */ /* 0x000fe200078e00ff */
[----:B------:R-:W-:-:S02]  /*3a00*/  FMNMX.FTZ R3, R226, R6, !PT ;  /* 0x00000006e2037209 */ /* 0x000fc40007810000 */
[----:B------:R-:W-:Y:S01]  /*3a10*/  FMNMX.FTZ R7, R196, R7, !PT ;  /* 0x00000007c4077209 */ /* 0x000fe20007810000 */
[----:B------:R-:W-:Y:S01]  /*3a20*/  FFMA.FTZ R6, R56, c[0x0][0x23c], -R16 ;  /* 0x00008f0038067a23 */ /* 0x000fe20000010810 */
[----:B------:R-:W-:Y:S02]  /*3a30*/  FMNMX.FTZ R3, R193, R3, !PT ;  /* 0x00000003c1037209 */ /* 0x000fe40007810000 */
[----:B------:R-:W-:Y:S01]  /*3a40*/  LOP3.LUT R9, R5, UR9, R14, 0x96, !PT ;  /* 0x0000000905097c12 */ /* 0x000fe2000f8e960e */
[----:B------:R2:W-:Y:S01]  /*3a50*/  MUFU.EX2 R66, R6 ;  /* 0x0000000600427308 */ /* 0x0005e20000000800 */
[----:B------:R-:W-:Y:S01]  /*3a60*/  FMNMX.FTZ R5, R225, R3, !PT ;  /* 0x00000003e1057209 */ /* 0x000fe20007810000 */
[----:B------:R-:W-:Y:S02]  /*3a70*/  FFMA.FTZ R3, R57, c[0x0][0x23c], -R16 ;  /* 0x00008f0039037a23 */ /* 0x000fe40000010810 */
[----:B------:R-:W-:Y:S01]  /*3a80*/  IMAD.WIDE.U32 R14, R15, -0x326172a9, RZ ;  /* 0xcd9e8d570f0e7825 */ /* 0x000fe200078e00ff */
[----:B------:R-:W-:-:S03]  /*3a90*/  FMNMX.FTZ R5, R236, R5, !PT ;  /* 0x00000005ec057209 */ /* 0x000fc60007810000 */
[----:B------:R3:W-:Y:S01]  /*3aa0*/  MUFU.EX2 R235, R3 ;  /* 0x0000000300eb7308 */ /* 0x0007e20000000800 */
[----:B------:R-:W-:Y:S01]  /*3ab0*/  IMAD.WIDE.U32 R56, R9, -0x2daee0ad, RZ ;  /* 0xd2511f5309387825 */ /* 0x000fe200078e00ff */
[----:B-1----:R-:W-:Y:S02]  /*3ac0*/  FMNMX.FTZ R136, R12, R136, !PT ;  /* 0x000000880c887209 */ /* 0x002fe40007810000 */
[----:B--2---:R-:W-:Y:S02]  /*3ad0*/  FMNMX.FTZ R6, R155, R7, !PT ;  /* 0x000000079b067209 */ /* 0x004fe40007810000 */
[----:B------:R-:W-:Y:S02]  /*3ae0*/  FSETP.NEU.FTZ.AND P1, PT, R136, -INF , PT ;  /* 0xff8000008800780b */ /* 0x000fe40003f3d000 */
[----:B------:R-:W-:Y:S01]  /*3af0*/  FMNMX.FTZ R8, R147, R6, !PT ;  /* 0x0000000693087209 */ /* 0x000fe20007810000 */
[----:B------:R-:W-:Y:S01]  /*3b00*/  IMAD.WIDE.U32 R6, R10, -0x326172a9, RZ ;  /* 0xcd9e8d570a067825 */ /* 0x000fe200078e00ff */
[----:B------:R-:W-:-:S02]  /*3b10*/  LOP3.LUT R9, R57, UR6, R22, 0x96, !PT ;  /* 0x0000000639097c12 */ /* 0x000fc4000f8e9616 */
[----:B------:R-:W-:Y:S01]  /*3b20*/  FMNMX.FTZ R8, R200, R8, !PT ;  /* 0x00000008c8087209 */ /* 0x000fe20007810000 */
[----:B------:R-:W-:Y:S01]  /*3b30*/  IMAD.WIDE.U32 R10, R13, -0x326172a9, RZ ;  /* 0xcd9e8d570d0a7825 */ /* 0x000fe200078e00ff */
[----:B---3--:R-:W-:Y:S02]  /*3b40*/  FMNMX.FTZ R3, R234, R5, !PT ;  /* 0x00000005ea037209 */ /* 0x008fe40007810000 */
[----:B------:R-:W-:Y:S01]  /*3b50*/  LOP3.LUT R7, R7, UR9, R18, 0x96, !PT ;  /* 0x0000000907077c12 */ /* 0x000fe2000f8e9612 */
[----:B------:R-:W-:Y:S01]  /*3b60*/  FFMA.FTZ R5, R61, c[0x0][0x23c], -R16 ;  /* 0x00008f003d057a23 */ /* 0x000fe20000010810 */
[----:B------:R-:W-:Y:S02]  /*3b70*/  LOP3.LUT R61, R15, UR7, R4, 0x96, !PT ;  /* 0x000000070f3d7c12 */ /* 0x000fe4000f8e9604 */
[----:B------:R-:W-:Y:S01]  /*3b80*/  FMNMX.FTZ R4, R201, R8, !PT ;  /* 0x00000008c9047209 */ /* 0x000fe20007810000 */
[----:B------:R1:W-:Y:S01]  /*3b90*/  MUFU.EX2 R211, R5 ;  /* 0x0000000500d37308 */ /* 0x0003e20000000800 */
[----:B------:R-:W-:-:S02]  /*3ba0*/  FMNMX.FTZ R3, R232, R3, !PT ;  /* 0x00000003e8037209 */ /* 0x000fc40007810000 */
[----:B------:R-:W-:Y:S02]  /*3bb0*/  FMNMX.FTZ R4, R199, R4, !PT ;  /* 0x00000004c7047209 */ /* 0x000fe40007810000 */
[----:B------:R-:W-:Y:S01]  /*3bc0*/  FMNMX.FTZ R134, R231, R3, !PT ;  /* 0x00000003e7867209 */ /* 0x000fe20007810000 */
[----:B------:R-:W-:-:S04]  /*3bd0*/  FFMA.FTZ R3, R64, c[0x0][0x23c], -R16 ;  /* 0x00008f0040037a23 */ /* 0x000fc80000010810 */
[----:B------:R2:W-:Y:S01]  /*3be0*/  MUFU.EX2 R25, R3 ;  /* 0x0000000300197308 */ /* 0x0005e20000000800 */
[----:B------:R-:W3:Y:S01]  /*3bf0*/  SHFL.BFLY PT, R12, R134, 0x2, 0x1f ;  /* 0x0c401f00860c7f89 */ /* 0x000ee200000e0000 */
[----:B-1----:R-:W-:Y:S01]  /*3c00*/  FMNMX.FTZ R5, R198, R4, !PT ;  /* 0x00000004c6057209 */ /* 0x002fe20007810000 */
[----:B------:R-:W-:-:S03]  /*3c10*/  FFMA.FTZ R4, R60, c[0x0][0x23c], -R16 ;  /* 0x00008f003c047a23 */ /* 0x000fc60000010810 */
[----:B------:R-:W-:Y:S02]  /*3c20*/  FMNMX.FTZ R5, R217, R5, !PT ;  /* 0x00000005d9057209 */ /* 0x000fe40007810000 */
[----:B------:R1:W-:Y:S01]  /*3c30*/  MUFU.EX2 R241, R4 ;  /* 0x0000000400f17308 */ /* 0x0003e20000000800 */
[----:B--2---:R-:W-:-:S05]  /*3c40*/  FMUL.FTZ R3, R136, c[0x0][0x23c] ;  /* 0x00008f0088037a20 */ /* 0x004fca0000410000 */
[----:B------:R-:W-:Y:S02]  /*3c50*/  FSEL R19, R3, RZ, P1 ;  /* 0x000000ff03137208 */ /* 0x000fe40000800000 */
[----:B------:R-:W-:Y:S02]  /*3c60*/  FMNMX.FTZ R3, R203, R5, !PT ;  /* 0x00000005cb037209 */ /* 0x000fe40007810000 */
[----:B---3--:R-:W-:Y:S01]  /*3c70*/  FMNMX.FTZ R134, R134, R12, !PT ;  /* 0x0000000c86867209 */ /* 0x008fe20007810000 */
[--C-:B------:R-:W-:Y:S01]  /*3c80*/  FFMA.FTZ R5, R65, c[0x0][0x23c], -R19.reuse ;  /* 0x00008f0041057a23 */ /* 0x100fe20000010813 */
[----:B------:R-:W-:Y:S02]  /*3c90*/  FMNMX.FTZ R3, R202, R3, !PT ;  /* 0x00000003ca037209 */ /* 0x000fe40007810000 */
[----:B-1----:R-:W-:Y:S01]  /*3ca0*/  LOP3.LUT R4, R11, UR7, R6, 0x96, !PT ;  /* 0x000000070b047c12 */ /* 0x002fe2000f8e9606 */
[----:B------:R1:W2:Y:S01]  /*3cb0*/  MUFU.EX2 R24, R5 ;  /* 0x0000000500187308 */ /* 0x0002a20000000800 */
[----:B------:R-:W-:Y:S01]  /*3cc0*/  FMNMX.FTZ R8, R163, R3, !PT ;  /* 0x00000003a3087209 */ /* 0x000fe20007810000 */
[----:B------:R-:W-:-:S02]  /*3cd0*/  FFMA.FTZ R3, R70, c[0x0][0x23c], -R19 ;  /* 0x00008f0046037a23 */ /* 0x000fc40000010813 */
[----:B------:R-:W-:Y:S01]  /*3ce0*/  IMAD.WIDE.U32 R6, R7, -0x2daee0ad, RZ ;  /* 0xd2511f5307067825 */ /* 0x000fe200078e00ff */
[----:B------:R-:W-:-:S03]  /*3cf0*/  FMNMX.FTZ R8, R218, R8, !PT ;  /* 0x00000008da087209 */ /* 0x000fc60007810000 */
[----:B------:R3:W-:Y:S01]  /*3d00*/  MUFU.EX2 R240, R3 ;  /* 0x0000000300f07308 */ /* 0x0007e20000000800 */
[----:B------:R-:W-:Y:S01]  /*3d10*/  LOP3.LUT R13, R7, UR6, R20, 0x96, !PT ;  /* 0x00000006070d7c12 */ /* 0x000fe2000f8e9614 */
[----:B-1----:R-:W-:-:S05]  /*3d20*/  IMAD.WIDE.U32 R4, R4, -0x2daee0ad, RZ ;  /* 0xd2511f5304047825 */ /* 0x002fca00078e00ff */
[----:B------:R-:W-:Y:S01]  /*3d30*/  LOP3.LUT R15, R5, UR16, R6, 0x96, !PT ;  /* 0x00000010050f7c12 */ /* 0x000fe2000f8e9606 */
[----:B------:R-:W-:Y:S01]  /*3d40*/  IMAD.WIDE.U32 R6, R9, -0x326172a9, RZ ;  /* 0xcd9e8d5709067825 */ /* 0x000fe200078e00ff */
[----:B------:R-:W-:Y:S01]  /*3d50*/  LOP3.LUT R12, R4, 0xffff, RZ, 0xc0, !PT ;  /* 0x0000ffff040c7812 */ /* 0x000fe200078ec0ff */
[----:B------:R-:W1:Y:S01]  /*3d60*/  SHFL.BFLY PT, R9, R134, 0x1, 0x1f ;  /* 0x0c201f0086097f89 */ /* 0x000e6200000e0000 */
[----:B---3--:R-:W-:Y:S01]  /*3d70*/  FMNMX.FTZ R3, R187, R8, !PT ;  /* 0x00000008bb037209 */ /* 0x008fe20007810000 */
[--C-:B------:R-:W-:Y:S01]  /*3d80*/  FFMA.FTZ R5, R112, c[0x0][0x23c], -R19.reuse ;  /* 0x00008f0070057a23 */ /* 0x100fe20000010813 */
[----:B------:R-:W-:Y:S01]  /*3d90*/  LOP3.LUT R20, R7, UR17, R14, 0x96, !PT ;  /* 0x0000001107147c12 */ /* 0x000fe2000f8e960e */
[--C-:B------:R-:W-:Y:S01]  /*3da0*/  FFMA.FTZ R8, R77, c[0x0][0x23c], -R19.reuse ;  /* 0x00008f004d087a23 */ /* 0x100fe20000010813 */
[----:B------:R-:W-:Y:S01]  /*3db0*/  FMNMX.FTZ R3, R186, R3, !PT ;  /* 0x00000003ba037209 */ /* 0x000fe20007810000 */
[----:B--2---:R-:W-:Y:S01]  /*3dc0*/  IMAD.MOV.U32 R112, RZ, RZ, R24 ;  /* 0x000000ffff707224 */ /* 0x004fe200078e0018 */
[----:B------:R-:W-:Y:S01]  /*3dd0*/  LOP3.LUT R28, R6, 0xffff, RZ, 0xc0, !PT ;  /* 0x0000ffff061c7812 */ /* 0x000fe200078ec0ff */
[----:B------:R-:W-:Y:S01]  /*3de0*/  FFMA.FTZ R7, R76, c[0x0][0x23c], -R19 ;  /* 0x00008f004c077a23 */ /* 0x000fe20000010813 */
[----:B------:R-:W-:Y:S01]  /*3df0*/  FMNMX.FTZ R3, R162, R3, !PT ;  /* 0x00000003a2037209 */ /* 0x000fe20007810000 */
[----:B------:R2:W3:Y:S01]  /*3e00*/  MUFU.EX2 R24, R5 ;  /* 0x0000000500187308 */ /* 0x0004e20000000800 */
[----:B------:R-:W-:-:S02]  /*3e10*/  LOP3.LUT R60, R6, 0xff, RZ, 0xc0, !PT ;  /* 0x000000ff063c7812 */ /* 0x000fc400078ec0ff */
[----:B------:R-:W-:Y:S02]  /*3e20*/  FMNMX.FTZ R3, R185, R3, !PT ;  /* 0x00000003b9037209 */ /* 0x000fe40007810000 */
[--C-:B------:R-:W-:Y:S02]  /*3e30*/  SHF.R.U32.HI R23, RZ, 0x10, R6.reuse ;  /* 0x00000010ff177819 */ /* 0x100fe40000011606 */
[----:B------:R-:W-:Y:S01]  /*3e40*/  FMNMX.FTZ R3, R180, R3, !PT ;  /* 0x00000003b4037209 */ /* 0x000fe20007810000 */
[----:B------:R4:W-:Y:S01]  /*3e50*/  MUFU.EX2 R209, R7 ;  /* 0x0000000700d17308 */ /* 0x0009e20000000800 */
[----:B------:R-:W-:Y:S01]  /*3e60*/  SHF.R.U32.HI R57, RZ, 0x18, R6 ;  /* 0x00000018ff397819 */ /* 0x000fe20000011606 */
[----:B------:R-:W-:Y:S01]  /*3e70*/  FFMA.FTZ R6, R73, c[0x0][0x23c], -R19 ;  /* 0x00008f0049067a23 */ /* 0x000fe20000010813 */
[----:B------:R-:W-:Y:S02]  /*3e80*/  FMNMX.FTZ R3, R177, R3, !PT ;  /* 0x00000003b1037209 */ /* 0x000fe40007810000 */
[----:B------:R-:W-:-:S02]  /*3e90*/  LOP3.LUT R22, R4, 0xff, RZ, 0xc0, !PT ;  /* 0x000000ff04167812 */ /* 0x000fc400078ec0ff */
[----:B------:R-:W-:Y:S01]  /*3ea0*/  FMNMX.FTZ R3, R179, R3, !PT ;  /* 0x00000003b3037209 */ /* 0x000fe20007810000 */
[----:B------:R3:W-:Y:S01]  /*3eb0*/  MUFU.EX2 R210, R6 ;  /* 0x0000000600d27308 */ /* 0x0007e20000000800 */
[----:B-1----:R-:W-:Y:S02]  /*3ec0*/  FMNMX.FTZ R134, R134, R9, !PT ;  /* 0x0000000986867209 */ /* 0x002fe40007810000 */
[--C-:B------:R-:W-:Y:S02]  /*3ed0*/  SHF.R.U32.HI R11, RZ, 0x10, R4.reuse ;  /* 0x00000010ff0b7819 */ /* 0x100fe40000011604 */
[----:B------:R-:W-:Y:S02]  /*3ee0*/  FSETP.NEU.FTZ.AND P1, PT, R134, -INF , PT ;  /* 0xff8000008600780b */ /* 0x000fe40003f3d000 */
[----:B------:R-:W-:Y:S01]  /*3ef0*/  SHF.R.U32.HI R21, RZ, 0x18, R4 ;  /* 0x00000018ff157819 */ /* 0x000fe20000011604 */
[----:B--2---:R-:W-:Y:S01]  /*3f00*/  IMAD.WIDE.U32 R4, R13, -0x326172a9, RZ ;  /* 0xcd9e8d570d047825 */ /* 0x004fe200078e00ff */
[----:B----4-:R-:W-:Y:S01]  /*3f10*/  FMNMX.FTZ R7, R182, R3, !PT ;  /* 0x00000003b6077209 */ /* 0x010fe20007810000 */
[----:B------:R1:W-:Y:S01]  /*3f20*/  MUFU.EX2 R204, R8 ;  /* 0x0000000800cc7308 */ /* 0x0003e20000000800 */
[----:B------:R-:W-:-:S02]  /*3f30*/  LOP3.LUT R9, R15, 0xffff, RZ, 0xc0, !PT ;  /* 0x0000ffff0f097812 */ /* 0x000fc400078ec0ff */
[----:B------:R-:W-:Y:S02]  /*3f40*/  LOP3.LUT R3, R5, UR17, R10, 0x96, !PT ;  /* 0x0000001105037c12 */ /* 0x000fe4000f8e960a */
[----:B------:R-:W-:Y:S02]  /*3f50*/  SHF.R.U32.HI R12, RZ, 0x8, R12 ;  /* 0x00000008ff0c7819 */ /* 0x000fe4000001160c */
[----:B---3--:R-:W-:Y:S01]  /*3f60*/  FMNMX.FTZ R6, R181, R7, !PT ;  /* 0x00000007b5067209 */ /* 0x008fe20007810000 */
[----:B------:R-:W-:Y:S01]  /*3f70*/  FFMA.FTZ R7, R71, c[0x0][0x23c], -R19 ;  /* 0x00008f0047077a23 */ /* 0x000fe20000010813 */
[----:B------:R-:W-:Y:S02]  /*3f80*/  LOP3.LUT R11, R11, 0xff, RZ, 0xc0, !PT ;  /* 0x000000ff0b0b7812 */ /* 0x000fe400078ec0ff */
[----:B------:R-:W-:Y:S01]  /*3f90*/  FMNMX.FTZ R6, R195, R6, !PT ;  /* 0x00000006c3067209 */ /* 0x000fe20007810000 */
[----:B------:R2:W-:Y:S01]  /*3fa0*/  MUFU.EX2 R242, R7 ;  /* 0x0000000700f27308 */ /* 0x0005e20000000800 */
[----:B------:R-:W-:-:S02]  /*3fb0*/  LOP3.LUT R10, R15, 0xff, RZ, 0xc0, !PT ;  /* 0x000000ff0f0a7812 */ /* 0x000fc400078ec0ff */
[----:B------:R-:W-:Y:S01]  /*3fc0*/  FMNMX.FTZ R6, R194, R6, !PT ;  /* 0x00000006c2067209 */ /* 0x000fe20007810000 */
[----:B-1----:R-:W-:Y:S01]  /*3fd0*/  FFMA.FTZ R8, R72, c[0x0][0x23c], -R19 ;  /* 0x00008f0048087a23 */ /* 0x002fe20000010813 */
[----:B------:R-:W-:Y:S02]  /*3fe0*/  SHF.R.U32.HI R9, RZ, 0x8, R9 ;  /* 0x00000008ff097819 */ /* 0x000fe40000011609 */
[C---:B------:R-:W-:Y:S01]  /*3ff0*/  LOP3.LUT R5, R4.reuse, 0xffff, RZ, 0xc0, !PT ;  /* 0x0000ffff04057812 */ /* 0x040fe200078ec0ff */
[----:B------:R-:W1:Y:S01]  /*4000*/  SHFL.BFLY PT, R17, R6, 0x2, 0x1f ;  /* 0x0c401f0006117f89 */ /* 0x000e6200000e0000 */
[----:B------:R3:W-:Y:S01]  /*4010*/  MUFU.EX2 R245, R8 ;  /* 0x0000000800f57308 */ /* 0x0007e20000000800 */
[----:B------:R-:W-:Y:S02]  /*4020*/  LOP3.LUT R14, R4, 0xff, RZ, 0xc0, !PT ;  /* 0x000000ff040e7812 */ /* 0x000fe400078ec0ff */
[----:B------:R-:W-:Y:S02]  /*4030*/  SHF.R.U32.HI R13, RZ, 0x18, R4 ;  /* 0x00000018ff0d7819 */ /* 0x000fe40000011604 */
[----:B------:R-:W-:Y:S01]  /*4040*/  PRMT R12, R22, 0x5410, R12 ;  /* 0x00005410160c7816 */ /* 0x000fe2000000000c */
[----:B--2---:R-:W-:Y:S01]  /*4050*/  FMUL.FTZ R7, R134, c[0x0][0x23c] ;  /* 0x00008f0086077a20 */ /* 0x004fe20000410000 */
[----:B------:R-:W-:-:S02]  /*4060*/  PRMT R22, R11, 0x5410, R21 ;  /* 0x000054100b167816 */ /* 0x000fc40000000015 */
[----:B------:R-:W-:Y:S02]  /*4070*/  PRMT R21, R10, 0x5410, R9 ;  /* 0x000054100a157816 */ /* 0x000fe40000000009 */
[----:B------:R-:W-:Y:S02]  /*4080*/  FSEL R18, R7, RZ, P1 ;  /* 0x000000ff07127208 */ /* 0x000fe40000800000 */
[----:B------:R-:W-:Y:S02]  /*4090*/  LOP3.LUT R9, R3, 0xff, RZ, 0xc0, !PT ;  /* 0x000000ff03097812 */ /* 0x000fe400078ec0ff */
[----:B---3--:R-:W-:Y:S01]  /*40a0*/  SHF.R.U32.HI R8, RZ, 0x10, R4 ;  /* 0x00000010ff087819 */ /* 0x008fe20000011604 */
[--C-:B------:R-:W-:Y:S01]  /*40b0*/  FFMA.FTZ R7, R113, c[0x0][0x23c], -R18.reuse ;  /* 0x00008f0071077a23 */ /* 0x100fe20000010812 */
[----:B------:R-:W-:Y:S01]  /*40c0*/  LOP3.LUT R4, R3, 0xffff, RZ, 0xc0, !PT ;  /* 0x0000ffff03047812 */ /* 0x000fe200078ec0ff */
[----:B------:R-:W-:Y:S01]  /*40d0*/  FFMA.FTZ R2, R117, c[0x0][0x23c], -R18 ;  /* 0x00008f0075027a23 */ /* 0x000fe20000010812 */
[----:B------:R-:W-:Y:S01]  /*40e0*/  LOP3.LUT R8, R8, 0xff, RZ, 0xc0, !PT ;  /* 0x000000ff08087812 */ /* 0x000fe200078ec0ff */
[----:B------:R2:W-:Y:S01]  /*40f0*/  MUFU.EX2 R213, R7 ;  /* 0x0000000700d57308 */ /* 0x0005e20000000800 */
[----:B------:R-:W-:Y:S01]  /*4100*/  SHF.R.U32.HI R4, RZ, 0x8, R4 ;  /* 0x00000008ff047819 */ /* 0x000fe20000011604 */
[----:B------:R-:W-:Y:S01]  /*4110*/  IMAD.MOV.U32 R117, RZ, RZ, R25 ;  /* 0x000000ffff757224 */ /* 0x000fe200078e0019 */
[----:B-1----:R-:W-:-:S02]  /*4120*/  FMNMX.FTZ R10, R6, R17, !PT ;  /* 0x00000011060a7209 */ /* 0x002fc40007810000 */
[----:B------:R-:W-:Y:S02]  /*4130*/  PRMT R8, R8, 0x5410, R13 ;  /* 0x0000541008087816 */ /* 0x000fe4000000000d */
[----:B------:R-:W-:Y:S01]  /*4140*/  SHF.R.U32.HI R5, RZ, 0x8, R5 ;  /* 0x00000008ff057819 */ /* 0x000fe20000011605 */
[----:B------:R1:W-:Y:S01]  /*4150*/  MUFU.EX2 R13, R2 ;  /* 0x00000002000d7308 */ /* 0x0003e20000000800 */
[----:B--2---:R-:W-:Y:S01]  /*4160*/  FFMA.FTZ R7, R115, c[0x0][0x23c], -R18 ;  /* 0x00008f0073077a23 */ /* 0x004fe20000010812 */
[----:B------:R-:W2:Y:S01]  /*4170*/  SHFL.BFLY PT, R11, R10, 0x1, 0x1f ;  /* 0x0c201f000a0b7f89 */ /* 0x000ea200000e0000 */
[----:B------:R-:W-:-:S05]  /*4180*/  PRMT R5, R14, 0x5410, R5 ;  /* 0x000054100e057816 */ /* 0x000fca0000000005 */
[----:B------:R-:W3:Y:S01]  /*4190*/  MUFU.EX2 R7, R7 ;  /* 0x0000000700077308 */ /* 0x000ee20000000800 */
[----:B-1----:R-:W-:Y:S02]  /*41a0*/  FFMA.FTZ R2, R119, c[0x0][0x23c], -R18 ;  /* 0x00008f0077027a23 */ /* 0x002fe40000010812 */
[----:B------:R-:W-:Y:S01]  /*41b0*/  IMAD.MOV.U32 R119, RZ, RZ, R24 ;  /* 0x000000ffff777224 */ /* 0x000fe200078e0018 */
[----:B---3--:R1:W-:Y:S04]  /*41c0*/  STL [R1+0x8], R7 ;  /* 0x0000080701007387 */ /* 0x0083e80000100800 */
[----:B------:R-:W3:Y:S01]  /*41d0*/  LDL.LU R172, [R1+0x8] ;  /* 0x0000080001ac7983 */ /* 0x000ee20000300800 */
[----:B------:R4:W1:Y:S02]  /*41e0*/  MUFU.EX2 R244, R2 ;  /* 0x0000000200f47308 */ /* 0x0008640000000800 */
[----:B-1----:R-:W-:-:S02]  /*41f0*/  PRMT R7, R9, 0x5410, R4 ;  /* 0x0000541009077816 */ /* 0x002fc40000000004 */
[--C-:B------:R-:W-:Y:S02]  /*4200*/  SHF.R.U32.HI R4, RZ, 0x10, R3.reuse ;  /* 0x00000010ff047819 */ /* 0x100fe40000011603 */
[----:B------:R-:W-:Y:S02]  /*4210*/  SHF.R.U32.HI R3, RZ, 0x18, R3 ;  /* 0x00000018ff037819 */ /* 0x000fe40000011603 */
[----:B------:R-:W-:Y:S02]  /*4220*/  LOP3.LUT R0, R4, 0xff, RZ, 0xc0, !PT ;  /* 0x000000ff04007812 */ /* 0x000fe400078ec0ff */
[----:B----4-:R-:W-:Y:S02]  /*4230*/  F2FP.PACK_AB R2, R119, R204 ;  /* 0x000000cc7702723e */ /* 0x010fe400000000ff */
[----:B------:R-:W-:Y:S01]  /*4240*/  PRMT R9, R0, 0x5410, R3 ;  /* 0x0000541000097816 */ /* 0x000fe20000000003 */
[--C-:B------:R-:W-:Y:S01]  /*4250*/  HSET2.LE.AND R0, R5, R81.reuse, PT ;  /* 0x0000005105007233 */ /* 0x100fe20003803000 */
[----:B------:R-:W-:Y:S01]  /*4260*/  FFMA.FTZ R5, R118, c[0x0][0x23c], -R18 ;  /* 0x00008f0076057a23 */ /* 0x000fe20000010812 */
[----:B------:R-:W-:-:S03]  /*4270*/  HSET2.LE.AND R3, R8, R81, PT ;  /* 0x0000005108037233 */ /* 0x000fc60003803000 */
[----:B------:R-:W-:Y:S01]  /*4280*/  LOP3.LUT R6, R0, R2, RZ, 0xc0, !PT ;  /* 0x0000000200067212 */ /* 0x000fe200078ec0ff */
[--C-:B------:R-:W-:Y:S02]  /*4290*/  FFMA.FTZ R0, R114, c[0x0][0x23c], -R18.reuse ;  /* 0x00008f0072007a23 */ /* 0x100fe40000010812 */
[----:B------:R-:W-:Y:S02]  /*42a0*/  IMAD.MOV.U32 R118, RZ, RZ, R13 ;  /* 0x000000ffff767224 */ /* 0x000fe400078e000d */
[----:B------:R-:W-:Y:S01]  /*42b0*/  FFMA.FTZ R8, R116, c[0x0][0x23c], -R18 ;  /* 0x00008f0074087a23 */ /* 0x000fe20000010812 */
[----:B------:R-:W-:Y:S01]  /*42c0*/  HSET2.LE.AND R4, R7, R81, PT ;  /* 0x0000005107047233 */ /* 0x000fe20003803000 */
[----:B------:R1:W-:Y:S01]  /*42d0*/  MUFU.EX2 R113, R5 ;  /* 0x0000000500717308 */ /* 0x0003e20000000800 */
[----:B------:R-:W-:-:S07]  /*42e0*/  F2FP.PACK_AB R2, R244, R213 ;  /* 0x000000d5f402723e */ /* 0x000fce00000000ff */
[----:B------:R4:W-:Y:S01]  /*42f0*/  MUFU.EX2 R243, R0 ;  /* 0x0000000000f37308 */ /* 0x0009e20000000800 */
[----:B--2---:R-:W-:Y:S02]  /*4300*/  FMNMX.FTZ R137, R10, R11, !PT ;  /* 0x0000000b0a897209 */ /* 0x004fe40007810000 */
[----:B-1----:R-:W-:-:S05]  /*4310*/  F2FP.PACK_AB R5, R240, R112 ;  /* 0x00000070f005723e */ /* 0x002fca00000000ff */
[----:B------:R1:W2:Y:S01]  /*4320*/  MUFU.EX2 R246, R8 ;  /* 0x0000000800f67308 */ /* 0x0002a20000000800 */
[----:B------:R-:W-:Y:S01]  /*4330*/  LOP3.LUT R4, R4, R5, RZ, 0xc0, !PT ;  /* 0x0000000504047212 */ /* 0x000fe200078ec0ff */
[----:B----4-:R-:W-:-:S05]  /*4340*/  HSET2.LE.AND R0, R9, R81, PT ;  /* 0x0000005109007233 */ /* 0x010fca0003803000 */
[----:B------:R-:W-:Y:S01]  /*4350*/  LOP3.LUT R5, R0, R2, RZ, 0xc0, !PT ;  /* 0x0000000200057212 */ /* 0x000fe200078ec0ff */
[----:B------:R-:W-:Y:S01]  /*4360*/  FFMA.FTZ R2, R124, c[0x0][0x23c], -R18 ;  /* 0x00008f007c027a23 */ /* 0x000fe20000010812 */
[----:B------:R-:W-:Y:S01]  /*4370*/  SHF.R.U32.HI R9, RZ, 0x18, R15 ;  /* 0x00000018ff097819 */ /* 0x000fe2000001160f */
[C---:B-1----:R-:W-:Y:S02]  /*4380*/  FMUL.FTZ R8, R137.reuse, c[0x0][0x23c] ;  /* 0x00008f0089087a20 */ /* 0x042fe40000410000 */
[----:B------:R1:W4:Y:S01]  /*4390*/  MUFU.EX2 R214, R2 ;  /* 0x0000000200d67308 */ /* 0x0003220000000800 */
[----:B------:R-:W-:Y:S01]  /*43a0*/  FSETP.NEU.FTZ.AND P1, PT, R137, -INF , PT ;  /* 0xff8000008900780b */ /* 0x000fe20003f3d000 */
[----:B------:R-:W-:-:S03]  /*43b0*/  HSET2.LE.AND R0, R12, R81, PT ;  /* 0x000000510c007233 */ /* 0x000fc60003803000 */
[----:B------:R-:W-:Y:S02]  /*43c0*/  FSEL R17, R8, RZ, P1 ;  /* 0x000000ff08117208 */ /* 0x000fe40000800000 */
[----:B--2---:R-:W-:Y:S02]  /*43d0*/  F2FP.PACK_AB R8, R246, R243 ;  /* 0x000000f3f608723e */ /* 0x004fe400000000ff */
[----:B-1----:R-:W-:-:S04]  /*43e0*/  F2FP.PACK_AB R2, R245, R242 ;  /* 0x000000f2f502723e */ /* 0x002fc800000000ff */
[----:B------:R-:W-:Y:S01]  /*43f0*/  LOP3.LUT R14, R0, R2, RZ, 0xc0, !PT ;  /* 0x00000002000e7212 */ /* 0x000fe200078ec0ff */
[----:B------:R-:W-:Y:S01]  /*4400*/  FFMA.FTZ R0, R128, c[0x0][0x23c], -R17 ;  /* 0x00008f0080007a23 */ /* 0x000fe20000010811 */
[----:B----4-:R-:W-:-:S03]  /*4410*/  F2FP.PACK_AB R2, R214, R113 ;  /* 0x00000071d602723e */ /* 0x010fc600000000ff */
[----:B------:R-:W-:Y:S01]  /*4420*/  MUFU.EX2 R64, R0 ;  /* 0x0000000000407308 */ /* 0x000fe20000000800 */
[----:B------:R-:W-:-:S07]  /*4430*/  FFMA.FTZ R10, R125, c[0x0][0x23c], -R16 ;  /* 0x00008f007d0a7a23 */ /* 0x000fce0000010810 */
[----:B------:R1:W-:Y:S02]  /*4440*/  MUFU.EX2 R208, R10 ;  /* 0x0000000a00d07308 */ /* 0x0003e40000000800 */
[----:B-1----:R-:W-:Y:S02]  /*4450*/  F2FP.PACK_AB R10, R210, R209 ;  /* 0x000000d1d20a723e */ /* 0x002fe400000000ff */
[----:B---3--:R-:W-:-:S04]  /*4460*/  F2FP.PACK_AB R7, R118, R172 ;  /* 0x000000ac7607723e */ /* 0x008fc800000000ff */
[----:B------:R-:W-:Y:S02]  /*4470*/  LOP3.LUT R7, R3, R7, RZ, 0xc0, !PT ;  /* 0x0000000703077212 */ /* 0x000fe400078ec0ff */
[----:B------:R-:W-:-:S04]  /*4480*/  SHF.R.U32.HI R3, RZ, 0x10, R15 ;  /* 0x00000010ff037819 */ /* 0x000fc8000001160f */
[----:B------:R-:W-:-:S04]  /*4490*/  LOP3.LUT R3, R3, 0xff, RZ, 0xc0, !PT ;  /* 0x000000ff03037812 */ /* 0x000fc800078ec0ff */
[----:B------:R-:W-:Y:S01]  /*44a0*/  PRMT R11, R3, 0x5410, R9 ;  /* 0x00005410030b7816 */ /* 0x000fe20000000009 */
[--C-:B------:R-:W-:Y:S01]  /*44b0*/  HSET2.LE.AND R3, R22, R81.reuse, PT ;  /* 0x0000005116037233 */ /* 0x100fe20003803000 */
[C---:B------:R-:W-:Y:S04]  /*44c0*/  HMMA.16816.F32 R24, R4.reuse, R40, RZ ;  /* 0x000000280418723c */ /* 0x040fe800000018ff */
[----:B------:R-:W-:Y:S02]  /*44d0*/  LOP3.LUT R15, R3, R8, RZ, 0xc0, !PT ;  /* 0x00000008030f7212 */ /* 0x000fe400078ec0ff */
[----:B------:R-:W-:Y:S01]  /*44e0*/  SHF.R.U32.HI R3, RZ, 0x8, R28 ;  /* 0x00000008ff037819 */ /* 0x000fe2000001161c */
[--C-:B------:R-:W-:Y:S01]  /*44f0*/  HSET2.LE.AND R0, R11, R81.reuse, PT ;  /* 0x000000510b007233 */ /* 0x100fe20003803000 */
[----:B------:R-:W-:Y:S01]  /*4500*/  HMMA.16816.F32 R36, R4, R44, RZ ;  /* 0x0000002c0424723c */ /* 0x000fe200000018ff */
[----:B------:R-:W-:Y:S01]  /*4510*/  FFMA.FTZ R8, R126, c[0x0][0x23c], -R17 ;  /* 0x00008f007e087a23 */ /* 0x000fe20000010811 */
[----:B------:R-:W-:-:S06]  /*4520*/  HSET2.LE.AND R9, R21, R81, PT ;  /* 0x0000005115097233 */ /* 0x000fcc0003803000 */
[C---:B------:R-:W-:Y:S01]  /*4530*/  HMMA.16816.F32 R32, R4.reuse, R42, RZ ;  /* 0x0000002a0420723c */ /* 0x040fe200000018ff */
[----:B------:R-:W-:Y:S01]  /*4540*/  LOP3.LUT R13, R0, R2, RZ, 0xc0, !PT ;  /* 0x00000002000d7212 */ /* 0x000fe200078ec0ff */
[----:B------:R1:W-:Y:S06]  /*4550*/  MUFU.EX2 R115, R8 ;  /* 0x0000000800737308 */ /* 0x0003ec0000000800 */
[----:B------:R-:W-:Y:S01]  /*4560*/  HMMA.16816.F32 R28, R4, R46, RZ ;  /* 0x0000002e041c723c */ /* 0x000fe200000018ff */
[----:B------:R-:W-:-:S06]  /*4570*/  LOP3.LUT R0, R20, 0xffff, RZ, 0xc0, !PT ;  /* 0x0000ffff14007812 */ /* 0x000fcc00078ec0ff */
[----:B------:R-:W-:Y:S01]  /*4580*/  PRMT R5, R60, 0x5410, R3 ;  /* 0x000054103c057816 */ /* 0x000fe20000000003 */
[--C-:B------:R-:W-:Y:S01]  /*4590*/  FFMA.FTZ R3, R127, c[0x0][0x23c], -R17.reuse ;  /* 0x00008f007f037a23 */ /* 0x100fe20000010811 */
[----:B------:R-:W-:Y:S01]  /*45a0*/  SHF.R.U32.HI R2, RZ, 0x10, R20 ;  /* 0x00000010ff027819 */ /* 0x000fe20000011614 */
[----:B------:R-:W-:Y:S02]  /*45b0*/  FFMA.FTZ R4, R129, c[0x0][0x23c], -R17 ;  /* 0x00008f0081047a23 */ /* 0x000fe40000010811 */
[----:B------:R2:W3:Y:S01]  /*45c0*/  MUFU.EX2 R114, R3 ;  /* 0x0000000300727308 */ /* 0x0004e20000000800 */
[----:B------:R-:W-:Y:S01]  /*45d0*/  SHF.R.U32.HI R6, RZ, 0x8, R0 ;  /* 0x00000008ff067819 */ /* 0x000fe20000011600 */
[----:B------:R-:W-:Y:S01]  /*45e0*/  HSET2.LE.AND R0, R5, R81, PT ;  /* 0x0000005105007233 */ /* 0x000fe20003803000 */
[----:B------:R-:W-:Y:S02]  /*45f0*/  LOP3.LUT R12, R9, R10, RZ, 0xc0, !PT ;  /* 0x0000000a090c7212 */ /* 0x000fe400078ec0ff */
[----:B------:R-:W-:-:S02]  /*4600*/  LOP3.LUT R9, R23, 0xff, RZ, 0xc0, !PT ;  /* 0x000000ff17097812 */ /* 0x000fc400078ec0ff */
[----:B-1----:R-:W-:Y:S01]  /*4610*/  LOP3.LUT R8, R20, 0xff, RZ, 0xc0, !PT ;  /* 0x000000ff14087812 */ /* 0x002fe200078ec0ff */
[----:B------:R3:W1:Y:S01]  /*4620*/  MUFU.EX2 R126, R4 ;  /* 0x00000004007e7308 */ /* 0x0006620000000800 */
[----:B------:R-:W-:Y:S01]  /*4630*/  PRMT R9, R9, 0x5410, R57 ;  /* 0x0000541009097816 */ /* 0x000fe20000000039 */
[----:B------:R-:W-:Y:S01]  /*4640*/  IMAD.MOV.U32 R60, RZ, RZ, R66 ;  /* 0x000000ffff3c7224 */ /* 0x000fe200078e0042 */
[----:B------:R-:W-:Y:S02]  /*4650*/  PRMT R5, R8, 0x5410, R6 ;  /* 0x0000541008057816 */ /* 0x000fe40000000006 */
[----:B--2---:R-:W-:Y:S02]  /*4660*/  LOP3.LUT R3, R2, 0xff, RZ, 0xc0, !PT ;  /* 0x000000ff02037812 */ /* 0x004fe400078ec0ff */
[----:B------:R-:W-:Y:S02]  /*4670*/  F2FP.PACK_AB R2, R117, R211 ;  /* 0x000000d37502723e */ /* 0x000fe400000000ff */
[----:B------:R-:W-:-:S02]  /*4680*/  SHF.R.U32.HI R7, RZ, 0x18, R20 ;  /* 0x00000018ff077819 */ /* 0x000fc40000011614 */
[----:B------:R-:W-:Y:S01]  /*4690*/  LOP3.LUT R10, R0, R2, RZ, 0xc0, !PT ;  /* 0x00000002000a7212 */ /* 0x000fe200078ec0ff */
[--C-:B------:R-:W-:Y:S01]  /*46a0*/  FFMA.FTZ R2, R120, c[0x0][0x23c], -R16.reuse ;  /* 0x00008f0078027a23 */ /* 0x100fe20000010810 */
[----:B------:R-:W-:Y:S01]  /*46b0*/  PRMT R20, R3, 0x5410, R7 ;  /* 0x0000541003147816 */ /* 0x000fe20000000007 */
[--C-:B------:R-:W-:Y:S01]  /*46c0*/  HSET2.LE.AND R0, R9, R81.reuse, PT ;  /* 0x0000005109007233 */ /* 0x100fe20003803000 */
[----:B---3--:R-:W-:Y:S01]  /*46d0*/  F2FP.PACK_AB R4, R114, R115 ;  /* 0x000000737204723e */ /* 0x008fe200000000ff */
[--C-:B------:R-:W-:Y:S01]  /*46e0*/  HSET2.LE.AND R5, R5, R81.reuse, PT ;  /* 0x0000005105057233 */ /* 0x100fe20003803000 */
[----:B------:R2:W3:Y:S01]  /*46f0*/  MUFU.EX2 R22, R2 ;  /* 0x0000000200167308 */ /* 0x0004e20000000800 */
[----:B------:R-:W-:Y:S01]  /*4700*/  F2FP.PACK_AB R6, R235, R60 ;  /* 0x0000003ceb06723e */ /* 0x000fe200000000ff */
[----:B------:R-:W-:Y:S02]  /*4710*/  FFMA.FTZ R7, R121, c[0x0][0x23c], -R16 ;  /* 0x00008f0079077a23 */ /* 0x000fe40000010810 */
[----:B------:R-:W-:Y:S01]  /*4720*/  IMAD.MOV.U32 R121, RZ, RZ, R64 ;  /* 0x000000ffff797224 */ /* 0x000fe200078e0040 */
[----:B------:R-:W-:Y:S01]  /*4730*/  HMMA.16816.F32 R84, R12, R48, R24 ;  /* 0x000000300c54723c */ /* 0x000fe20000001818 */
[----:B------:R-:W-:Y:S01]  /*4740*/  LOP3.LUT R11, R0, R4, RZ, 0xc0, !PT ;  /* 0x00000004000b7212 */ /* 0x000fe200078ec0ff */
[----:B------:R-:W-:Y:S01]  /*4750*/  HSET2.LE.AND R0, R20, R81, PT ;  /* 0x0000005114007233 */ /* 0x000fe20003803000 */
[----:B------:R-:W-:Y:S01]  /*4760*/  LOP3.LUT R8, R5, R6, RZ, 0xc0, !PT ;  /* 0x0000000605087212 */ /* 0x000fe200078ec0ff */
[----:B------:R4:W-:Y:S01]  /*4770*/  MUFU.EX2 R120, R7 ;  /* 0x0000000700787308 */ /* 0x0009e20000000800 */
[----:B------:R-:W-:-:S02]  /*4780*/  FFMA.FTZ R6, R122, c[0x0][0x23c], -R17 ;  /* 0x00008f007a067a23 */ /* 0x000fc40000010811 */
[----:B--2---:R-:W-:Y:S01]  /*4790*/  IMAD.WIDE.U32 R2, R61, -0x2daee0ad, RZ ;  /* 0xd2511f533d027825 */ /* 0x004fe200078e00ff */
[C---:B------:R-:W-:Y:S04]  /*47a0*/  HMMA.16816.F32 R76, R12.reuse, R52, R36 ;  /* 0x000000340c4c723c */ /* 0x040fe80000001824 */
[----:B------:R-:W-:Y:S02]  /*47b0*/  LOP3.LUT R4, R2, 0xffff, RZ, 0xc0, !PT ;  /* 0x0000ffff02047812 */ /* 0x000fe400078ec0ff */
[--C-:B------:R-:W-:Y:S02]  /*47c0*/  SHF.R.U32.HI R5, RZ, 0x10, R2.reuse ;  /* 0x00000010ff057819 */ /* 0x100fe40000011602 */
[C---:B------:R-:W-:Y:S01]  /*47d0*/  HMMA.16816.F32 R72, R12.reuse, R50, R32 ;  /* 0x000000320c48723c */ /* 0x040fe20000001820 */
[----:B----4-:R-:W-:Y:S01]  /*47e0*/  SHF.R.U32.HI R7, RZ, 0x18, R2 ;  /* 0x00000018ff077819 */ /* 0x010fe20000011602 */
[----:B------:R2:W4:Y:S06]  /*47f0*/  MUFU.EX2 R21, R6 ;  /* 0x0000000600157308 */ /* 0x00052c0000000800 */
[----:B------:R-:W-:Y:S01]  /*4800*/  HMMA.16816.F32 R68, R12, R54, R28 ;  /* 0x000000360c44723c */ /* 0x000fe2000000181c */
[----:B------:R-:W-:-:S06]  /*4810*/  SHF.R.U32.HI R4, RZ, 0x8, R4 ;  /* 0x00000008ff047819 */ /* 0x000fcc0000011604 */
[----:B------:R-:W-:Y:S02]  /*4820*/  LOP3.LUT R12, R2, 0xff, RZ, 0xc0, !PT ;  /* 0x000000ff020c7812 */ /* 0x000fe400078ec0ff */
[----:B-1----:R-:W-:Y:S02]  /*4830*/  F2FP.PACK_AB R2, R126, R121 ;  /* 0x000000797e02723e */ /* 0x002fe400000000ff */
[----:B------:R-:W-:Y:S02]  /*4840*/  LOP3.LUT R5, R5, 0xff, RZ, 0xc0, !PT ;  /* 0x000000ff05057812 */ /* 0x000fe400078ec0ff */
[----:B------:R-:W-:Y:S01]  /*4850*/  LOP3.LUT R9, R0, R2, RZ, 0xc0, !PT ;  /* 0x0000000200097212 */ /* 0x000fe200078ec0ff */
[----:B------:R-:W-:Y:S01]  /*4860*/  FFMA.FTZ R0, R123, c[0x0][0x23c], -R17 ;  /* 0x00008f007b007a23 */ /* 0x000fe20000010811 */
[----:B------:R-:W-:Y:S02]  /*4870*/  LOP3.LUT R2, R3, UR16, R56, 0x96, !PT ;  /* 0x0000001003027c12 */ /* 0x000fe4000f8e9638 */
[----:B------:R-:W-:Y:S01]  /*4880*/  PRMT R14, R12, 0x5410, R4 ;  /* 0x000054100c0e7816 */ /* 0x000fe20000000004 */
[----:B------:R1:W1:Y:S01]  /*4890*/  MUFU.EX2 R129, R0 ;  /* 0x0000000000817308 */ /* 0x0002620000000800 */
[----:B------:R-:W-:Y:S01]  /*48a0*/  PRMT R12, R5, 0x5410, R7 ;  /* 0x00005410050c7816 */ /* 0x000fe20000000007 */
[----:B------:R-:W-:Y:S01]  /*48b0*/  FFMA.FTZ R5, R131, c[0x0][0x23c], -R17 ;  /* 0x00008f0083057a23 */ /* 0x000fe20000010811 */
[----:B------:R-:W-:-:S02]  /*48c0*/  LOP3.LUT R7, R2, 0xff, RZ, 0xc0, !PT ;  /* 0x000000ff02077812 */ /* 0x000fc400078ec0ff */
[--C-:B------:R-:W-:Y:S02]  /*48d0*/  SHF.R.U32.HI R3, RZ, 0x10, R2.reuse ;  /* 0x00000010ff037819 */ /* 0x100fe40000011602 */
[----:B--2---:R-:W-:Y:S01]  /*48e0*/  SHF.R.U32.HI R6, RZ, 0x18, R2 ;  /* 0x00000018ff067819 */ /* 0x004fe20000011602 */
[----:B------:R2:W-:Y:S01]  /*48f0*/  MUFU.EX2 R34, R5 ;  /* 0x0000000500227308 */ /* 0x0005e20000000800 */
[----:B-1----:R-:W-:Y:S01]  /*4900*/  LOP3.LUT R0, R2, 0xffff, RZ, 0xc0, !PT ;  /* 0x0000ffff02007812 */ /* 0x002fe200078ec0ff */
[----:B------:R-:W-:-:S03]  /*4910*/  FFMA.FTZ R2, R130, c[0x0][0x23c], -R17 ;  /* 0x00008f0082027a23 */ /* 0x000fc60000010811 */
[----:B------:R-:W-:-:S03]  /*4920*/  SHF.R.U32.HI R4, RZ, 0x8, R0 ;  /* 0x00000008ff047819 */ /* 0x000fc60000011600 */
[----:B------:R1:W1:Y:S01]  /*4930*/  MUFU.EX2 R35, R2 ;  /* 0x0000000200237308 */ /* 0x0002620000000800 */
[----:B------:R-:W-:Y:S02]  /*4940*/  LOP3.LUT R0, R3, 0xff, RZ, 0xc0, !PT ;  /* 0x000000ff03007812 */ /* 0x000fe400078ec0ff */
[----:B------:R-:W-:Y:S01]  /*4950*/  IADD3 R3, R100, 0x1, RZ ;  /* 0x0000000164037810 */ /* 0x000fe20007ffe0ff */
[----:B---3--:R-:W-:Y:S01]  /*4960*/  IMAD.MOV.U32 R56, RZ, RZ, R22 ;  /* 0x000000ffff387224 */ /* 0x008fe200078e0016 */
[----:B------:R-:W-:Y:S01]  /*4970*/  PRMT R13, R7, 0x5410, R4 ;  /* 0x00005410070d7816 */ /* 0x000fe20000000004 */
[----:B----4-:R-:W-:Y:S01]  /*4980*/  IMAD.MOV.U32 R57, RZ, RZ, R21 ;  /* 0x000000ffff397224 */ /* 0x010fe200078e0015 */
[----:B------:R-:W-:Y:S02]  /*4990*/  LOP3.LUT R4, R97, UR27, R3, 0x96, !PT ;  /* 0x0000001b61047c12 */ /* 0x000fe4000f8e9603 */
[----:B--2---:R-:W-:Y:S01]  /*49a0*/  PRMT R5, R0, 0x5410, R6 ;  /* 0x0000541000057816 */ /* 0x004fe20000000006 */
[--C-:B------:R-:W-:Y:S01]  /*49b0*/  HSET2.LE.AND R0, R14, R81.reuse, PT ;  /* 0x000000510e007233 */ /* 0x100fe20003803000 */
[----:B------:R-:W-:Y:S01]  /*49c0*/  F2FP.PACK_AB R7, R129, R57 ;  /* 0x000000398107723e */ /* 0x000fe200000000ff */
[----:B------:R-:W-:Y:S01]  /*49d0*/  HSET2.LE.AND R3, R12, R81, PT ;  /* 0x000000510c037233 */ /* 0x000fe20003803000 */
[----:B------:R-:W-:Y:S01]  /*49e0*/  IMAD.WIDE.U32 R32, R4, -0x326172a9, RZ ;  /* 0xcd9e8d5704207825 */ /* 0x000fe200078e00ff */
[----:B-1----:R-:W-:Y:S01]  /*49f0*/  F2FP.PACK_AB R2, R120, R56 ;  /* 0x000000387802723e */ /* 0x002fe200000000ff */
[----:B------:R-:W-:Y:S02]  /*4a00*/  HMMA.16816.F32 R28, R8, R40, RZ ;  /* 0x00000028081c723c */ /* 0x000fe400000018ff */
[----:B------:R-:W-:-:S02]  /*4a10*/  LOP3.LUT R7, R3, R7, RZ, 0xc0, !PT ;  /* 0x0000000703077212 */ /* 0x000fc400078ec0ff */
[----:B------:R-:W-:Y:S01]  /*4a20*/  LOP3.LUT R6, R0, R2, RZ, 0xc0, !PT ;  /* 0x0000000200067212 */ /* 0x000fe200078ec0ff */
[--C-:B------:R-:W-:Y:S01]  /*4a30*/  HSET2.LE.AND R0, R13, R81.reuse, PT ;  /* 0x000000510d007233 */ /* 0x100fe20003803000 */
[----:B------:R-:W-:Y:S01]  /*4a40*/  LOP3.LUT R3, R33, UR15, R82, 0x96, !PT ;  /* 0x0000000f21037c12 */ /* 0x000fe2000f8e9652 */
[----:B------:R-:W-:Y:S01]  /*4a50*/  HSET2.LE.AND R5, R5, R81, PT ;  /* 0x0000005105057233 */ /* 0x000fe20003803000 */
[----:B------:R-:W-:Y:S01]  /*4a60*/  F2FP.PACK_AB R2, R208, R241 ;  /* 0x000000f1d002723e */ /* 0x000fe200000000ff */
[----:B------:R-:W-:Y:S03]  /*4a70*/  HMMA.16816.F32 R36, R8, R42, RZ ;  /* 0x0000002a0824723c */ /* 0x000fe600000018ff */
[----:B------:R-:W-:-:S05]  /*4a80*/  LOP3.LUT R4, R0, R2, RZ, 0xc0, !PT ;  /* 0x0000000200047212 */ /* 0x000fca00078ec0ff */
[----:B------:R-:W-:Y:S01]  /*4a90*/  HMMA.16816.F32 R24, R8, R44, RZ ;  /* 0x0000002c0818723c */ /* 0x000fe200000018ff */
[----:B------:R-:W-:-:S07]  /*4aa0*/  IMAD.WIDE.U32 R2, R3, -0x2daee0ad, RZ ;  /* 0xd2511f5303027825 */ /* 0x000fce00078e00ff */
[----:B------:R-:W-:Y:S07]  /*4ab0*/  HMMA.16816.F32 R20, R8, R46, RZ ;  /* 0x0000002e0814723c */ /* 0x000fee00000018ff */
[----:B------:R-:W-:Y:S02]  /*4ac0*/  LOP3.LUT R9, R63, UR13, R32, 0x96, !PT ;  /* 0x0000000d3f097c12 */ /* 0x000fe4000f8e9620 */
[----:B------:R-:W-:-:S04]  /*4ad0*/  F2FP.PACK_AB R8, R35, R34 ;  /* 0x000000222308723e */ /* 0x000fc800000000ff */
[----:B------:R-:W-:Y:S01]  /*4ae0*/  LOP3.LUT R5, R5, R8, RZ, 0xc0, !PT ;  /* 0x0000000805057212 */ /* 0x000fe200078ec0ff */
[----:B------:R-:W-:Y:S01]  /*4af0*/  IMAD.WIDE.U32 R8, R9, -0x2daee0ad, RZ ;  /* 0xd2511f5309087825 */ /* 0x000fe200078e00ff */
[----:B------:R-:W-:-:S04]  /*4b00*/  LOP3.LUT R3, R3, UR12, R94, 0x96, !PT ;  /* 0x0000000c03037c12 */ /* 0x000fc8000f8e965e */
[----:B------:R-:W-:Y:S01]  /*4b10*/  LOP3.LUT R9, R9, UR10, R2, 0x96, !PT ;  /* 0x0000000a09097c12 */ /* 0x000fe2000f8e9602 */
[----:B------:R-:W-:-:S04]  /*4b20*/  IMAD.WIDE.U32 R2, R3, -0x326172a9, RZ ;  /* 0xcd9e8d5703027825 */ /* 0x000fc800078e00ff */
[----:B------:R-:W-:Y:S02]  /*4b30*/  FFMA.FTZ R0, R132, c[0x0][0x23c], -R19 ;  /* 0x00008f0084007a23 */ /* 0x000fe40000010813 */
[----:B------:R-:W-:Y:S01]  /*4b40*/  IMAD.WIDE.U32 R14, R9, -0x326172a9, RZ ;  /* 0xcd9e8d57090e7825 */ /* 0x000fe200078e00ff */
[----:B------:R-:W-:Y:S01]  /*4b50*/  LOP3.LUT R3, R3, UR11, R62, 0x96, !PT ;  /* 0x0000000b03037c12 */ /* 0x000fe2000f8e963e */
[----:B------:R1:W-:Y:S01]  /*4b60*/  MUFU.EX2 R125, R0 ;  /* 0x00000000007d7308 */ /* 0x0003e20000000800 */
[----:B------:R-:W-:Y:S02]  /*4b70*/  HMMA.16816.F32 R44, R4, R48, R28 ;  /* 0x00000030042c723c */ /* 0x000fe4000000181c */
[----:B-1----:R-:W-:Y:S01]  /*4b80*/  LOP3.LUT R0, R15, UR9, R2, 0x96, !PT ;  /* 0x000000090f007c12 */ /* 0x002fe2000f8e9602 */
[----:B------:R-:W-:-:S04]  /*4b90*/  IMAD.WIDE.U32 R2, R3, -0x2daee0ad, RZ ;  /* 0xd2511f5303027825 */ /* 0x000fc800078e00ff */
[----:B------:R-:W-:Y:S01]  /*4ba0*/  IMAD.WIDE.U32 R28, R0, -0x2daee0ad, RZ ;  /* 0xd2511f53001c7825 */ /* 0x000fe200078e00ff */
[----:B------:R-:W-:-:S03]  /*4bb0*/  LOP3.LUT R0, R3, UR8, R8, 0x96, !PT ;  /* 0x0000000803007c12 */ /* 0x000fc6000f8e9608 */
[--C-:B------:R-:W-:Y:S01]  /*4bc0*/  FFMA.FTZ R3, R139, c[0x0][0x23c], -R19.reuse ;  /* 0x00008f008b037a23 */ /* 0x100fe20000010813 */
[----:B------:R-:W-:Y:S01]  /*4bd0*/  LOP3.LUT R2, R29, UR6, R2, 0x96, !PT ;  /* 0x000000061d027c12 */ /* 0x000fe2000f8e9602 */
[----:B------:R-:W-:Y:S02]  /*4be0*/  IMAD.WIDE.U32 R12, R0, -0x326172a9, RZ ;  /* 0xcd9e8d57000c7825 */ /* 0x000fe400078e00ff */
[----:B------:R1:W-:Y:S02]  /*4bf0*/  MUFU.EX2 R212, R3 ;  /* 0x0000000300d47308 */ /* 0x0003e40000000800 */
[--C-:B------:R-:W-:Y:S01]  /*4c00*/  FFMA.FTZ R0, R133, c[0x0][0x23c], -R19.reuse ;  /* 0x00008f0085007a23 */ /* 0x100fe20000010813 */
[C---:B------:R-:W-:Y:S08]  /*4c10*/  HMMA.16816.F32 R88, R4.reuse, R52, R24 ;  /* 0x000000340458723c */ /* 0x040ff00000001818 */
[----:B------:R-:W-:Y:S01]  /*4c20*/  HMMA.16816.F32 R64, R4, R50, R36 ;  /* 0x000000320440723c */ /* 0x000fe20000001824 */
[----:B------:R2:W3:Y:S01]  /*4c30*/  MUFU.EX2 R116, R0 ;  /* 0x0000000000747308 */ /* 0x0004e20000000800 */
[----:B------:R-:W-:Y:S01]  /*4c40*/  FFMA.FTZ R9, R135, c[0x0][0x23c], -R19 ;  /* 0x00008f0087097a23 */ /* 0x000fe20000010813 */
[----:B------:R-:W4:Y:S01]  /*4c50*/  LDSM.16.MT88.4 R24, [R206+0x4800] ;  /* 0x00480000ce18783b */ /* 0x000f220000004200 */
[----:B-1----:R-:W-:-:S04]  /*4c60*/  IMAD.WIDE.U32 R2, R2, -0x326172a9, RZ ;  /* 0xcd9e8d5702027825 */ /* 0x002fc800078e00ff */
[----:B------:R-:W-:Y:S01]  /*4c70*/  HMMA.16816.F32 R52, R4, R54, R20 ;  /* 0x000000360434723c */ /* 0x000fe20000001814 */
[----:B------:R-:W1:Y:S01]  /*4c80*/  LDSM.16.MT88.4 R20, [R205+0x4800] ;  /* 0x00480000cd14783b */ /* 0x000e620000004200 */
[C---:B------:R-:W-:Y:S02]  /*4c90*/  LOP3.LUT R11, R2.reuse, 0xff, RZ, 0xc0, !PT ;  /* 0x000000ff020b7812 */ /* 0x040fe400078ec0ff */
[----:B------:R-:W-:Y:S02]  /*4ca0*/  SHF.R.U32.HI R10, RZ, 0x18, R2 ;  /* 0x00000018ff0a7819 */ /* 0x000fe40000011602 */
[----:B--2---:R-:W-:Y:S02]  /*4cb0*/  LOP3.LUT R0, R3, UR17, R12, 0x96, !PT ;  /* 0x0000001103007c12 */ /* 0x004fe4000f8e960c */
[----:B------:R-:W-:Y:S01]  /*4cc0*/  LOP3.LUT R3, R2, 0xffff, RZ, 0xc0, !PT ;  /* 0x0000ffff02037812 */ /* 0x000fe200078ec0ff */
[----:B------:R-:W-:Y:S01]  /*4cd0*/  FFMA.FTZ R5, R145, c[0x0][0x23c], -R18 ;  /* 0x00008f0091057a23 */ /* 0x000fe20000010812 */
[----:B------:R-:W-:-:S02]  /*4ce0*/  SHF.R.U32.HI R4, RZ, 0x10, R2 ;  /* 0x00000010ff047819 */ /* 0x000fc40000011602 */
[----:B------:R-:W-:Y:S02]  /*4cf0*/  SHF.R.U32.HI R7, RZ, 0x8, R3 ;  /* 0x00000008ff077819 */ /* 0x000fe40000011603 */
[----:B------:R-:W-:Y:S02]  /*4d00*/  LOP3.LUT R2, R0, 0xffff, RZ, 0xc0, !PT ;  /* 0x0000ffff00027812 */ /* 0x000fe400078ec0ff */
[----:B------:R-:W-:Y:S01]  /*4d10*/  SHF.R.U32.HI R3, RZ, 0x10, R0 ;  /* 0x00000010ff037819 */ /* 0x000fe20000011600 */
[----:B------:R2:W-:Y:S01]  /*4d20*/  MUFU.EX2 R124, R5 ;  /* 0x00000005007c7308 */ /* 0x0005e20000000800 */
[----:B------:R-:W-:Y:S01]  /*4d30*/  LOP3.LUT R6, R4, 0xff, RZ, 0xc0, !PT ;  /* 0x000000ff04067812 */ /* 0x000fe200078ec0ff */
[----:B------:R-:W-:Y:S01]  /*4d40*/  FFMA.FTZ R4, R144, c[0x0][0x23c], -R18 ;  /* 0x00008f0090047a23 */ /* 0x000fe20000010812 */
[----:B------:R-:W-:-:S05]  /*4d50*/  SHF.R.U32.HI R8, RZ, 0x18, R0 ;  /* 0x00000018ff087819 */ /* 0x000fca0000011600 */
[----:B------:R-:W-:Y:S01]  /*4d60*/  MUFU.EX2 R207, R4 ;  /* 0x0000000400cf7308 */ /* 0x000fe20000000800 */
[----:B--2---:R-:W-:Y:S02]  /*4d70*/  SHF.R.U32.HI R5, RZ, 0x8, R2 ;  /* 0x00000008ff057819 */ /* 0x004fe40000011602 */
[----:B------:R-:W-:Y:S01]  /*4d80*/  LOP3.LUT R2, R3, 0xff, RZ, 0xc0, !PT ;  /* 0x000000ff03027812 */ /* 0x000fe200078ec0ff */
[----:B------:R-:W-:-:S04]  /*4d90*/  FFMA.FTZ R3, R140, c[0x0][0x23c], -R18 ;  /* 0x00008f008c037a23 */ /* 0x000fc80000010812 */
[----:B------:R2:W1:Y:S08]  /*4da0*/  MUFU.EX2 R61, R9 ;  /* 0x00000009003d7308 */ /* 0x0004700000000800 */
[----:B------:R1:W1:Y:S01]  /*4db0*/  MUFU.EX2 R30, R3 ;  /* 0x00000003001e7308 */ /* 0x0002620000000800 */
[----:B------:R-:W-:Y:S02]  /*4dc0*/  PRMT R8, R2, 0x5410, R8 ;  /* 0x0000541002087816 */ /* 0x000fe40000000008 */
[----:B--2---:R-:W-:-:S02]  /*4dd0*/  LOP3.LUT R9, R0, 0xff, RZ, 0xc0, !PT ;  /* 0x000000ff00097812 */ /* 0x004fc400078ec0ff */
[----:B------:R-:W-:Y:S01]  /*4de0*/  PRMT R0, R11, 0x5410, R7 ;  /* 0x000054100b007816 */ /* 0x000fe20000000007 */
[----:B------:R-:W-:Y:S01]  /*4df0*/  IMAD.MOV.U32 R130, RZ, RZ, R210 ;  /* 0x000000ffff827224 */ /* 0x000fe200078e00d2 */
[----:B------:R-:W-:Y:S02]  /*4e00*/  PRMT R4, R6, 0x5410, R10 ;  /* 0x0000541006047816 */ /* 0x000fe4000000000a */
[----:B---3--:R-:W-:Y:S01]  /*4e10*/  F2FP.PACK_AB R2, R116, R212 ;  /* 0x000000d47402723e */ /* 0x008fe200000000ff */
[----:B------:R-:W-:Y:S01]  /*4e20*/  HSET2.LE.AND R0, R0, R81, PT ;  /* 0x0000005100007233 */ /* 0x000fe20003803000 */
[----:B-1----:R-:W-:-:S04]  /*4e30*/  FFMA.FTZ R3, R146, c[0x0][0x23c], -R18 ;  /* 0x00008f0092037a23 */ /* 0x002fc80000010812 */
[----:B------:R-:W1:Y:S01]  /*4e40*/  MUFU.EX2 R210, R3 ;  /* 0x0000000300d27308 */ /* 0x000e620000000800 */
[----:B------:R-:W-:Y:S01]  /*4e50*/  LOP3.LUT R6, R0, R2, RZ, 0xc0, !PT ;  /* 0x0000000200067212 */ /* 0x000fe200078ec0ff */
[----:B------:R-:W-:Y:S01]  /*4e60*/  HSET2.LE.AND R0, R4, R81, PT ;  /* 0x0000005104007233 */ /* 0x000fe20003803000 */
[----:B------:R-:W-:Y:S01]  /*4e70*/  PRMT R5, R9, 0x5410, R5 ;  /* 0x0000541009057816 */ /* 0x000fe20000000005 */
[----:B------:R-:W-:Y:S01]  /*4e80*/  IMAD.MOV.U32 R140, RZ, RZ, R61 ;  /* 0x000000ffff8c7224 */ /* 0x000fe200078e003d */
[----:B------:R-:W-:-:S04]  /*4e90*/  F2FP.PACK_AB R2, R30, R207 ;  /* 0x000000cf1e02723e */ /* 0x000fc800000000ff */
[----:B------:R-:W-:Y:S01]  /*4ea0*/  LOP3.LUT R7, R0, R2, RZ, 0xc0, !PT ;  /* 0x0000000200077212 */ /* 0x000fe200078ec0ff */
[----:B------:R-:W-:Y:S01]  /*4eb0*/  HSET2.LE.AND R0, R5, R81, PT ;  /* 0x0000005105007233 */ /* 0x000fe20003803000 */
[----:B------:R-:W-:-:S04]  /*4ec0*/  F2FP.PACK_AB R2, R140, R125 ;  /* 0x0000007d8c02723e */ /* 0x000fc800000000ff */
[----:B------:R-:W-:Y:S01]  /*4ed0*/  LOP3.LUT R4, R0, R2, RZ, 0xc0, !PT ;  /* 0x0000000200047212 */ /* 0x000fe200078ec0ff */
[----:B------:R-:W-:Y:S01]  /*4ee0*/  HSET2.LE.AND R0, R8, R81, PT ;  /* 0x0000005108007233 */ /* 0x000fe20003803000 */
[----:B-1----:R-:W-:-:S04]  /*4ef0*/  F2FP.PACK_AB R2, R210, R124 ;  /* 0x0000007cd202723e */ /* 0x002fc800000000ff */
[----:B------:R-:W-:Y:S02]  /*4f00*/  LOP3.LUT R5, R0, R2, RZ, 0xc0, !PT ;  /* 0x0000000200057212 */ /* 0x000fe400078ec0ff */
[----:B------:R-:W-:Y:S02]  /*4f10*/  LOP3.LUT R0, R33, UR15, R80, 0x96, !PT ;  /* 0x0000000f21007c12 */ /* 0x000fe4000f8e9650 */
[----:B------:R-:W-:-:S03]  /*4f20*/  LOP3.LUT R2, R59, UR13, R32, 0x96, !PT ;  /* 0x0000000d3b027c12 */ /* 0x000fc6000f8e9620 */
[----:B----4-:R-:W-:Y:S02]  /*4f30*/  HMMA.16816.F32 R48, R4, R24, R76 ;  /* 0x000000180430723c */ /* 0x010fe4000000184c */
[----:B------:R-:W-:-:S06]  /*4f40*/  IMAD.WIDE.U32 R2, R2, -0x2daee0ad, RZ ;  /* 0xd2511f5302027825 */ /* 0x000fcc00078e00ff */
[C---:B------:R-:W-:Y:S08]  /*4f50*/  HMMA.16816.F32 R40, R4.reuse, R20, R84 ;  /* 0x000000140428723c */ /* 0x040ff00000001854 */
[C---:B------:R-:W-:Y:S08]  /*4f60*/  HMMA.16816.F32 R72, R4.reuse, R22, R72 ;  /* 0x000000160448723c */ /* 0x040ff00000001848 */
[----:B------:R-:W-:Y:S07]  /*4f70*/  HMMA.16816.F32 R76, R4, R26, R68 ;  /* 0x0000001a044c723c */ /* 0x000fee0000001844 */
[----:B------:R-:W-:-:S05]  /*4f80*/  IMAD.WIDE.U32 R4, R0, -0x2daee0ad, RZ ;  /* 0xd2511f5300047825 */ /* 0x000fca00078e00ff */
[----:B------:R-:W-:Y:S02]  /*4f90*/  LOP3.LUT R5, R5, UR12, R92, 0x96, !PT ;  /* 0x0000000c05057c12 */ /* 0x000fe4000f8e965c */
[----:B------:R-:W-:-:S03]  /*4fa0*/  LOP3.LUT R0, R3, UR10, R4, 0x96, !PT ;  /* 0x0000000a03007c12 */ /* 0x000fc6000f8e9604 */
[----:B------:R-:W-:-:S04]  /*4fb0*/  IMAD.WIDE.U32 R4, R5, -0x326172a9, RZ ;  /* 0xcd9e8d5705047825 */ /* 0x000fc800078e00ff */
[----:B------:R-:W-:Y:S01]  /*4fc0*/  IMAD.WIDE.U32 R6, R0, -0x326172a9, RZ ;  /* 0xcd9e8d5700067825 */ /* 0x000fe200078e00ff */
[----:B------:R-:W-:-:S04]  /*4fd0*/  LOP3.LUT R3, R5, UR11, R58, 0x96, !PT ;  /* 0x0000000b05037c12 */ /* 0x000fc8000f8e963a */
[----:B------:R-:W-:Y:S01]  /*4fe0*/  LOP3.LUT R0, R7, UR9, R4, 0x96, !PT ;  /* 0x0000000907007c12 */ /* 0x000fe2000f8e9604 */
[----:B------:R-:W-:Y:S01]  /*4ff0*/  IMAD.WIDE.U32 R4, R3, -0x2daee0ad, RZ ;  /* 0xd2511f5303047825 */ /* 0x000fe200078e00ff */
[----:B------:R-:W-:-:S03]  /*5000*/  LOP3.LUT R9, R13, UR7, R14, 0x96, !PT ;  /* 0x000000070d097c12 */ /* 0x000fc6000f8e960e */
[----:B------:R-:W-:Y:S01]  /*5010*/  IMAD.WIDE.U32 R14, R0, -0x2daee0ad, RZ ;  /* 0xd2511f53000e7825 */ /* 0x000fe200078e00ff */
[----:B------:R-:W-:-:S04]  /*5020*/  LOP3.LUT R3, R5, UR8, R2, 0x96, !PT ;  /* 0x0000000805037c12 */ /* 0x000fc8000f8e9602 */
[----:B------:R-:W-:Y:S01]  /*5030*/  LOP3.LUT R2, R15, UR6, R4, 0x96, !PT ;  /* 0x000000060f027c12 */ /* 0x000fe2000f8e9604 */
[----:B------:R-:W-:-:S04]  /*5040*/  IMAD.WIDE.U32 R4, R3, -0x326172a9, RZ ;  /* 0xcd9e8d5703047825 */ /* 0x000fc800078e00ff */
[----:B------:R-:W-:Y:S02]  /*5050*/  FFMA.FTZ R0, R175, c[0x0][0x23c], -R16 ;  /* 0x00008f00af007a23 */ /* 0x000fe40000010810 */
[----:B------:R-:W-:Y:S02]  /*5060*/  IMAD.WIDE.U32 R2, R2, -0x326172a9, RZ ;  /* 0xcd9e8d5702027825 */ /* 0x000fe400078e00ff */
[----:B------:R1:W-:Y:S01]  /*5070*/  MUFU.EX2 R251, R0 ;  /* 0x0000000000fb7308 */ /* 0x0003e20000000800 */
[----:B------:R-:W-:Y:S02]  /*5080*/  LOP3.LUT R13, R5, UR7, R6, 0x96, !PT ;  /* 0x00000007050d7c12 */ /* 0x000fe4000f8e9606 */
[--C-:B------:R-:W-:Y:S02]  /*5090*/  SHF.R.U32.HI R6, RZ, 0x10, R2.reuse ;  /* 0x00000010ff067819 */ /* 0x100fe40000011602 */
[----:B------:R-:W-:Y:S02]  /*50a0*/  LOP3.LUT R7, R2, 0xff, RZ, 0xc0, !PT ;  /* 0x000000ff02077812 */ /* 0x000fe400078ec0ff */
[----:B------:R-:W-:-:S02]  /*50b0*/  SHF.R.U32.HI R5, RZ, 0x18, R2 ;  /* 0x00000018ff057819 */ /* 0x000fc40000011602 */
[----:B-1----:R-:W-:Y:S02]  /*50c0*/  LOP3.LUT R0, R3, UR17, R4, 0x96, !PT ;  /* 0x0000001103007c12 */ /* 0x002fe4000f8e9604 */
[----:B------:R-:W-:Y:S01]  /*50d0*/  LOP3.LUT R3, R2, 0xffff, RZ, 0xc0, !PT ;  /* 0x0000ffff02037812 */ /* 0x000fe200078ec0ff */
[--C-:B------:R-:W-:Y:S01]  /*50e0*/  FFMA.FTZ R4, R174, c[0x0][0x23c], -R16.reuse ;  /* 0x00008f00ae047a23 */ /* 0x100fe20000010810 */
[----:B------:R-:W-:Y:S02]  /*50f0*/  LOP3.LUT R2, R6, 0xff, RZ, 0xc0, !PT ;  /* 0x000000ff06027812 */ /* 0x000fe400078ec0ff */
[----:B------:R-:W-:Y:S01]  /*5100*/  SHF.R.U32.HI R3, RZ, 0x8, R3 ;  /* 0x00000008ff037819 */ /* 0x000fe20000011603 */
[----:B------:R1:W-:Y:S01]  /*5110*/  MUFU.EX2 R252, R4 ;  /* 0x0000000400fc7308 */ /* 0x0003e20000000800 */
[----:B------:R-:W-:Y:S02]  /*5120*/  PRMT R8, R2, 0x5410, R5 ;  /* 0x0000541002087816 */ /* 0x000fe40000000005 */
[----:B------:R-:W-:Y:S01]  /*5130*/  PRMT R7, R7, 0x5410, R3 ;  /* 0x0000541007077816 */ /* 0x000fe20000000003 */
[----:B------:R-:W-:Y:S01]  /*5140*/  FFMA.FTZ R3, R142, c[0x0][0x23c], -R16 ;  /* 0x00008f008e037a23 */ /* 0x000fe20000010810 */
[----:B------:R-:W-:Y:S01]  /*5150*/  LOP3.LUT R2, R0, 0xffff, RZ, 0xc0, !PT ;  /* 0x0000ffff00027812 */ /* 0x000fe200078ec0ff */
[----:B------:R-:W-:-:S02]  /*5160*/  IMAD.MOV.U32 R131, RZ, RZ, R214 ;  /* 0x000000ffff837224 */ /* 0x000fc400078e00d6 */
[----:B------:R-:W-:Y:S02]  /*5170*/  IMAD.MOV.U32 R132, RZ, RZ, R208 ;  /* 0x000000ffff847224 */ /* 0x000fe400078e00d0 */
[----:B------:R2:W-:Y:S01]  /*5180*/  MUFU.EX2 R208, R3 ;  /* 0x0000000300d07308 */ /* 0x0005e20000000800 */
[----:B-1----:R-:W-:-:S07]  /*5190*/  FFMA.FTZ R4, R152, c[0x0][0x23c], -R16 ;  /* 0x00008f0098047a23 */ /* 0x002fce0000010810 */
[----:B------:R1:W3:Y:S01]  /*51a0*/  MUFU.EX2 R214, R4 ;  /* 0x0000000400d67308 */ /* 0x0002e20000000800 */
[----:B--2---:R-:W-:Y:S02]  /*51b0*/  SHF.R.U32.HI R3, RZ, 0x8, R2 ;  /* 0x00000008ff037819 */ /* 0x004fe40000011602 */
[----:B------:R-:W-:Y:S01]  /*51c0*/  LOP3.LUT R2, R0, 0xff, RZ, 0xc0, !PT ;  /* 0x000000ff00027812 */ /* 0x000fe200078ec0ff */
[----:B-1----:R-:W-:-:S04]  /*51d0*/  FFMA.FTZ R4, R155, c[0x0][0x23c], -R17 ;  /* 0x00008f009b047a23 */ /* 0x002fc80000010811 */
[----:B------:R1:W-:Y:S01]  /*51e0*/  MUFU.EX2 R250, R4 ;  /* 0x0000000400fa7308 */ /* 0x0003e20000000800 */
[----:B------:R-:W-:Y:S01]  /*51f0*/  IMAD.MOV.U32 R61, RZ, RZ, R244 ;  /* 0x000000ffff3d7224 */ /* 0x000fe200078e00f4 */
[----:B-1----:R-:W-:Y:S01]  /*5200*/  PRMT R4, R2, 0x5410, R3 ;  /* 0x0000541002047816 */ /* 0x002fe20000000003 */
[----:B------:R-:W-:Y:S01]  /*5210*/  FFMA.FTZ R2, R147, c[0x0][0x23c], -R17 ;  /* 0x00008f0093027a23 */ /* 0x000fe20000010811 */
[----:B------:R-:W-:-:S04]  /*5220*/  SHF.R.U32.HI R3, RZ, 0x10, R0 ;  /* 0x00000010ff037819 */ /* 0x000fc80000011600 */
[----:B------:R1:W2:Y:S01]  /*5230*/  MUFU.EX2 R249, R2 ;  /* 0x0000000200f97308 */ /* 0x0002a20000000800 */
[----:B------:R-:W-:Y:S01]  /*5240*/  IMAD.MOV.U32 R122, RZ, RZ, R243 ;  /* 0x000000ffff7a7224 */ /* 0x000fe200078e00f3 */
[----:B-1----:R-:W-:Y:S02]  /*5250*/  SHF.R.U32.HI R2, RZ, 0x18, R0 ;  /* 0x00000018ff027819 */ /* 0x002fe40000011600 */
[----:B------:R-:W-:Y:S01]  /*5260*/  LOP3.LUT R0, R3, 0xff, RZ, 0xc0, !PT ;  /* 0x000000ff03007812 */ /* 0x000fe200078ec0ff */
[----:B------:R-:W-:-:S03]  /*5270*/  FFMA.FTZ R3, R197, c[0x0][0x23c], -R17 ;  /* 0x00008f00c5037a23 */ /* 0x000fc60000010811 */
[----:B------:R-:W-:Y:S01]  /*5280*/  PRMT R5, R0, 0x5410, R2 ;  /* 0x0000541000057816 */ /* 0x000fe20000000002 */
[----:B------:R1:W-:Y:S01]  /*5290*/  MUFU.EX2 R244, R3 ;  /* 0x0000000300f47308 */ /* 0x0003e20000000800 */
[----:B------:R-:W-:Y:S01]  /*52a0*/  HSET2.LE.AND R0, R7, R81, PT ;  /* 0x0000005107007233 */ /* 0x000fe20003803000 */
[----:B---3--:R-:W-:-:S04]  /*52b0*/  F2FP.PACK_AB R2, R208, R214 ;  /* 0x000000d6d002723e */ /* 0x008fc800000000ff */
[----:B------:R-:W-:Y:S01]  /*52c0*/  LOP3.LUT R6, R0, R2, RZ, 0xc0, !PT ;  /* 0x0000000200067212 */ /* 0x000fe200078ec0ff */
[----:B------:R-:W-:Y:S01]  /*52d0*/  HSET2.LE.AND R0, R8, R81, PT ;  /* 0x0000005108007233 */ /* 0x000fe20003803000 */
[----:B--2---:R-:W-:Y:S01]  /*52e0*/  F2FP.PACK_AB R2, R249, R250 ;  /* 0x000000faf902723e */ /* 0x004fe200000000ff */
[----:B-1----:R-:W-:-:S04]  /*52f0*/  FFMA.FTZ R3, R196, c[0x0][0x23c], -R17 ;  /* 0x00008f00c4037a23 */ /* 0x002fc80000010811 */
[----:B------:R1:W2:Y:S01]  /*5300*/  MUFU.EX2 R243, R3 ;  /* 0x0000000300f37308 */ /* 0x0002a20000000800 */
[----:B------:R-:W-:Y:S01]  /*5310*/  LOP3.LUT R7, R0, R2, RZ, 0xc0, !PT ;  /* 0x0000000200077212 */ /* 0x000fe200078ec0ff */
[----:B------:R-:W-:Y:S01]  /*5320*/  HSET2.LE.AND R0, R4, R81, PT ;  /* 0x0000005104007233 */ /* 0x000fe20003803000 */
[----:B------:R-:W-:-:S04]  /*5330*/  F2FP.PACK_AB R2, R252, R251 ;  /* 0x000000fbfc02723e */ /* 0x000fc800000000ff */
[----:B------:R-:W-:Y:S01]  /*5340*/  LOP3.LUT R4, R0, R2, RZ, 0xc0, !PT ;  /* 0x0000000200047212 */ /* 0x000fe200078ec0ff */
[----:B------:R-:W-:Y:S01]  /*5350*/  HSET2.LE.AND R0, R5, R81, PT ;  /* 0x0000005105007233 */ /* 0x000fe20003803000 */
[----:B-1----:R-:W-:Y:S01]  /*5360*/  FFMA.FTZ R3, R153, c[0x0][0x23c], -R19 ;  /* 0x00008f0099037a23 */ /* 0x002fe20000010813 */
[----:B--2---:R-:W-:-:S03]  /*5370*/  F2FP.PACK_AB R2, R243, R244 ;  /* 0x000000f4f302723e */ /* 0x004fc600000000ff */
[----:B------:R1:W-:Y:S01]  /*5380*/  MUFU.EX2 R248, R3 ;  /* 0x0000000300f87308 */ /* 0x0003e20000000800 */
[----:B------:R-:W-:Y:S01]  /*5390*/  LOP3.LUT R5, R0, R2, RZ, 0xc0, !PT ;  /* 0x0000000200057212 */ /* 0x000fe200078ec0ff */
[--C-:B------:R-:W-:Y:S02]  /*53a0*/  FFMA.FTZ R0, R143, c[0x0][0x23c], -R19.reuse ;  /* 0x00008f008f007a23 */ /* 0x100fe40000010813 */
[----:B------:R-:W-:Y:S02]  /*53b0*/  IMAD.MOV.U32 R128, RZ, RZ, R246 ;  /* 0x000000ffff807224 */ /* 0x000fe400078e00f6 */
[----:B------:R-:W-:Y:S02]  /*53c0*/  FFMA.FTZ R8, R164, c[0x0][0x23c], -R18 ;  /* 0x00008f00a4087a23 */ /* 0x000fe40000010812 */
[----:B------:R2:W-:Y:S01]  /*53d0*/  MUFU.EX2 R246, R0 ;  /* 0x0000000000f67308 */ /* 0x0005e20000000800 */
[----:B-1----:R-:W-:-:S07]  /*53e0*/  FFMA.FTZ R3, R154, c[0x0][0x23c], -R19 ;  /* 0x00008f009a037a23 */ /* 0x002fce0000010813 */
[----:B------:R1:W-:Y:S01]  /*53f0*/  MUFU.EX2 R247, R3 ;  /* 0x0000000300f77308 */ /* 0x0003e20000000800 */
[----:B------:R-:W-:Y:S02]  /*5400*/  IMAD.MOV.U32 R127, RZ, RZ, R245 ;  /* 0x000000ffff7f7224 */ /* 0x000fe400078e00f5 */
[----:B--2---:R-:W-:Y:S02]  /*5410*/  FFMA.FTZ R0, R141, c[0x0][0x23c], -R19 ;  /* 0x00008f008d007a23 */ /* 0x004fe40000010813 */
[----:B------:R-:W-:-:S03]  /*5420*/  IMAD.MOV.U32 R135, RZ, RZ, R241 ;  /* 0x000000ffff877224 */ /* 0x000fc600078e00f1 */
[----:B------:R2:W3:Y:S01]  /*5430*/  MUFU.EX2 R245, R0 ;  /* 0x0000000000f57308 */ /* 0x0004e20000000800 */
[----:B-1----:R-:W-:-:S07]  /*5440*/  IMAD.WIDE.U32 R2, R9, -0x2daee0ad, RZ ;  /* 0xd2511f5309027825 */ /* 0x002fce00078e00ff */
[----:B------:R1:W-:Y:S01]  /*5450*/  MUFU.EX2 R241, R8 ;  /* 0x0000000800f17308 */ /* 0x0003e20000000800 */
[----:B------:R-:W-:Y:S01]  /*5460*/  IMAD.MOV.U32 R123, RZ, RZ, R242 ;  /* 0x000000ffff7b7224 */ /* 0x000fe200078e00f2 */
[C---:B------:R-:W-:Y:S02]  /*5470*/  LOP3.LUT R12, R2.reuse, 0xff, RZ, 0xc0, !PT ;  /* 0x000000ff020c7812 */ /* 0x040fe400078ec0ff */
[----:B--2---:R-:W-:Y:S02]  /*5480*/  LOP3.LUT R0, R3, UR16, R28, 0x96, !PT ;  /* 0x0000001003007c12 */ /* 0x004fe4000f8e961c */
[----:B------:R-:W-:Y:S02]  /*5490*/  LOP3.LUT R3, R2, 0xffff, RZ, 0xc0, !PT ;  /* 0x0000ffff02037812 */ /* 0x000fe400078ec0ff */
[--C-:B------:R-:W-:Y:S02]  /*54a0*/  SHF.R.U32.HI R9, RZ, 0x10, R2.reuse ;  /* 0x00000010ff097819 */ /* 0x100fe40000011602 */
[----:B------:R-:W-:Y:S01]  /*54b0*/  SHF.R.U32.HI R11, RZ, 0x18, R2 ;  /* 0x00000018ff0b7819 */ /* 0x000fe20000011602 */
[----:B-1----:R-:W-:Y:S01]  /*54c0*/  FFMA.FTZ R8, R148, c[0x0][0x23c], -R18 ;  /* 0x00008f0094087a23 */ /* 0x002fe20000010812 */
[----:B------:R-:W-:-:S03]  /*54d0*/  LOP3.LUT R2, R0, 0xffff, RZ, 0xc0, !PT ;  /* 0x0000ffff00027812 */ /* 0x000fc600078ec0ff */
[----:B------:R1:W-:Y:S01]  /*54e0*/  MUFU.EX2 R242, R8 ;  /* 0x0000000800f27308 */ /* 0x0003e20000000800 */
[----:B------:R-:W-:Y:S01]  /*54f0*/  SHF.R.U32.HI R10, RZ, 0x8, R3 ;  /* 0x00000008ff0a7819 */ /* 0x000fe20000011603 */
[----:B------:R-:W-:Y:S01]  /*5500*/  IMAD.MOV.U32 R145, RZ, RZ, R240 ;  /* 0x000000ffff917224 */ /* 0x000fe200078e00f0 */
[----:B------:R-:W-:Y:S02]  /*5510*/  LOP3.LUT R9, R9, 0xff, RZ, 0xc0, !PT ;  /* 0x000000ff09097812 */ /* 0x000fe400078ec0ff */
[----:B------:R-:W-:Y:S02]  /*5520*/  SHF.R.U32.HI R3, RZ, 0x8, R2 ;  /* 0x00000008ff037819 */ /* 0x000fe40000011602 */
[----:B------:R-:W-:Y:S02]  /*5530*/  LOP3.LUT R2, R0, 0xff, RZ, 0xc0, !PT ;  /* 0x000000ff00027812 */ /* 0x000fe400078ec0ff */
[----:B------:R-:W-:Y:S01]  /*5540*/  PRMT R9, R9, 0x5410, R11 ;  /* 0x0000541009097816 */ /* 0x000fe2000000000b */
[----:B-1----:R-:W-:-:S04]  /*5550*/  FFMA.FTZ R8, R149, c[0x0][0x23c], -R18 ;  /* 0x00008f0095087a23 */ /* 0x002fc80000010812 */
[----:B------:R1:W2:Y:S01]  /*5560*/  MUFU.EX2 R240, R8 ;  /* 0x0000000800f07308 */ /* 0x0002a20000000800 */
[----:B------:R-:W-:Y:S01]  /*5570*/  PRMT R11, R2, 0x5410, R3 ;  /* 0x00005410020b7816 */ /* 0x000fe20000000003 */
[----:B------:R-:W-:Y:S01]  /*5580*/  FFMA.FTZ R3, R165, c[0x0][0x23c], -R18 ;  /* 0x00008f00a5037a23 */ /* 0x000fe20000010812 */
[----:B------:R-:W-:Y:S02]  /*5590*/  SHF.R.U32.HI R2, RZ, 0x10, R0 ;  /* 0x00000010ff027819 */ /* 0x000fe40000011600 */
[----:B------:R-:W-:-:S03]  /*55a0*/  PRMT R10, R12, 0x5410, R10 ;  /* 0x000054100c0a7816 */ /* 0x000fc6000000000a */
[----:B------:R4:W2:Y:S01]  /*55b0*/  MUFU.EX2 R197, R3 ;  /* 0x0000000300c57308 */ /* 0x0008a20000000800 */
[----:B------:R-:W-:Y:S01]  /*55c0*/  IMAD.MOV.U32 R31, RZ, RZ, R35 ;  /* 0x000000ffff1f7224 */ /* 0x000fe200078e0023 */
[----:B------:R-:W-:Y:S01]  /*55d0*/  HMMA.16816.F32 R36, R4, R20, R44 ;  /* 0x000000140424723c */ /* 0x000fe2000000182c */
[----:B-1----:R-:W-:Y:S02]  /*55e0*/  SHF.R.U32.HI R8, RZ, 0x18, R0 ;  /* 0x00000018ff087819 */ /* 0x002fe40000011600 */
[----:B------:R-:W-:Y:S01]  /*55f0*/  LOP3.LUT R0, R2, 0xff, RZ, 0xc0, !PT ;  /* 0x000000ff02007812 */ /* 0x000fe200078ec0ff */
[----:B------:R-:W-:-:S04]  /*5600*/  FFMA.FTZ R2, R166, c[0x0][0x23c], -R16 ;  /* 0x00008f00a6027a23 */ /* 0x000fc80000010810 */
[C---:B------:R-:W-:Y:S01]  /*5610*/  HMMA.16816.F32 R64, R4.reuse, R22, R64 ;  /* 0x000000160440723c */ /* 0x040fe20000001840 */
[----:B------:R-:W-:Y:S01]  /*5620*/  IMAD.MOV.U32 R133, RZ, RZ, R34 ;  /* 0x000000ffff857224 */ /* 0x000fe200078e0022 */
[----:B------:R-:W-:Y:S01]  /*5630*/  PRMT R8, R0, 0x5410, R8 ;  /* 0x0000541000087816 */ /* 0x000fe20000000008 */
[----:B------:R3:W-:Y:S01]  /*5640*/  MUFU.EX2 R196, R2 ;  /* 0x0000000200c47308 */ /* 0x0007e20000000800 */
[--C-:B------:R-:W-:Y:S01]  /*5650*/  HSET2.LE.AND R0, R10, R81.reuse, PT ;  /* 0x000000510a007233 */ /* 0x100fe20003803000 */
[----:B------:R-:W1:Y:S01]  /*5660*/  LDSM.16.MT88.4 R20, [R205+0x4c00] ;  /* 0x004c0000cd14783b */ /* 0x000e620000004200 */
[----:B----4-:R-:W-:Y:S02]  /*5670*/  HSET2.LE.AND R3, R9, R81, PT ;  /* 0x0000005109037233 */ /* 0x010fe40003803000 */
[C---:B------:R-:W-:Y:S08]  /*5680*/  HMMA.16816.F32 R44, R4.reuse, R24, R88 ;  /* 0x00000018042c723c */ /* 0x040ff00000001858 */
[----:B------:R-:W-:Y:S01]  /*5690*/  HMMA.16816.F32 R32, R4, R26, R52 ;  /* 0x0000001a0420723c */ /* 0x000fe20000001834 */
[----:B------:R-:W4:Y:S01]  /*56a0*/  LDSM.16.MT88.4 R24, [R206+0x4c00] ;  /* 0x004c0000ce18783b */ /* 0x000f220000004200 */
[----:B---3--:R-:W-:-:S05]  /*56b0*/  F2FP.PACK_AB R2, R245, R246 ;  /* 0x000000f6f502723e */ /* 0x008fca00000000ff */
[----:B--2---:R-:W-:Y:S01]  /*56c0*/  F2FP.PACK_AB R7, R240, R242 ;  /* 0x000000f2f007723e */ /* 0x004fe200000000ff */
[--C-:B------:R-:W-:Y:S01]  /*56d0*/  FFMA.FTZ R4, R167, c[0x0][0x23c], -R16.reuse ;  /* 0x00008f00a7047a23 */ /* 0x100fe20000010810 */
[----:B------:R-:W-:Y:S01]  /*56e0*/  LOP3.LUT R6, R0, R2, RZ, 0xc0, !PT ;  /* 0x0000000200067212 */ /* 0x000fe200078ec0ff */
[--C-:B------:R-:W-:Y:S01]  /*56f0*/  HSET2.LE.AND R0, R11, R81.reuse, PT ;  /* 0x000000510b007233 */ /* 0x100fe20003803000 */
[----:B------:R-:W-:Y:S01]  /*5700*/  LOP3.LUT R7, R3, R7, RZ, 0xc0, !PT ;  /* 0x0000000703077212 */ /* 0x000fe200078ec0ff */
[----:B------:R-:W-:Y:S01]  /*5710*/  FFMA.FTZ R3, R150, c[0x0][0x23c], -R16 ;  /* 0x00008f0096037a23 */ /* 0x000fe20000010810 */
[----:B------:R-:W-:Y:S01]  /*5720*/  F2FP.PACK_AB R2, R247, R248 ;  /* 0x000000f8f702723e */ /* 0x000fe200000000ff */
[----:B------:R2:W-:Y:S01]  /*5730*/  MUFU.EX2 R175, R4 ;  /* 0x0000000400af7308 */ /* 0x0005e20000000800 */
[----:B------:R-:W-:Y:S01]  /*5740*/  HSET2.LE.AND R5, R8, R81, PT ;  /* 0x0000005108057233 */ /* 0x000fe20003803000 */
[----:B------:R-:W-:-:S06]  /*5750*/  F2FP.PACK_AB R8, R197, R241 ;  /* 0x000000f1c508723e */ /* 0x000fcc00000000ff */
[----:B------:R3:W-:Y:S01]  /*5760*/  MUFU.EX2 R174, R3 ;  /* 0x0000000300ae7308 */ /* 0x0007e20000000800 */
[----:B------:R-:W-:Y:S01]  /*5770*/  LOP3.LUT R5, R5, R8, RZ, 0xc0, !PT ;  /* 0x0000000805057212 */ /* 0x000fe200078ec0ff */
[----:B------:R-:W-:Y:S01]  /*5780*/  FFMA.FTZ R8, R151, c[0x0][0x23c], -R16 ;  /* 0x00008f0097087a23 */ /* 0x000fe20000010810 */
[----:B--2---:R-:W-:Y:S01]  /*5790*/  LOP3.LUT R4, R0, R2, RZ, 0xc0, !PT ;  /* 0x0000000200047212 */ /* 0x004fe200078ec0ff */
[----:B---3--:R-:W-:-:S04]  /*57a0*/  IMAD.WIDE.U32 R2, R13, -0x2daee0ad, RZ ;  /* 0xd2511f530d027825 */ /* 0x008fc800078e00ff */
[----:B------:R2:W3:Y:S01]  /*57b0*/  MUFU.EX2 R139, R8 ;  /* 0x00000008008b7308 */ /* 0x0004e20000000800 */
[----:B------:R-:W-:Y:S02]  /*57c0*/  LOP3.LUT R0, R3, UR16, R14, 0x96, !PT ;  /* 0x0000001003007c12 */ /* 0x000fe4000f8e960e */
[C---:B------:R-:W-:Y:S02]  /*57d0*/  LOP3.LUT R3, R2.reuse, 0xffff, RZ, 0xc0, !PT ;  /* 0x0000ffff02037812 */ /* 0x040fe400078ec0ff */
[----:B------:R-:W-:Y:S02]  /*57e0*/  LOP3.LUT R11, R2, 0xff, RZ, 0xc0, !PT ;  /* 0x000000ff020b7812 */ /* 0x000fe400078ec0ff */
[--C-:B------:R-:W-:Y:S02]  /*57f0*/  SHF.R.U32.HI R10, RZ, 0x18, R2.reuse ;  /* 0x00000018ff0a7819 */ /* 0x100fe40000011602 */
[----:B--2---:R-:W-:Y:S02]  /*5800*/  SHF.R.U32.HI R8, RZ, 0x10, R2 ;  /* 0x00000010ff087819 */ /* 0x004fe40000011602 */
[----:B------:R-:W-:-:S02]  /*5810*/  SHF.R.U32.HI R2, RZ, 0x8, R3 ;  /* 0x00000008ff027819 */ /* 0x000fc40000011603 */
[----:B------:R-:W-:Y:S02]  /*5820*/  LOP3.LUT R3, R8, 0xff, RZ, 0xc0, !PT ;  /* 0x000000ff08037812 */ /* 0x000fe400078ec0ff */
[----:B------:R-:W-:Y:S02]  /*5830*/  PRMT R11, R11, 0x5410, R2 ;  /* 0x000054100b0b7816 */ /* 0x000fe40000000002 */
[----:B------:R-:W-:Y:S01]  /*5840*/  LOP3.LUT R2, R0, 0xffff, RZ, 0xc0, !PT ;  /* 0x0000ffff00027812 */ /* 0x000fe200078ec0ff */
[--C-:B------:R-:W-:Y:S01]  /*5850*/  FFMA.FTZ R9, R199, c[0x0][0x23c], -R17.reuse ;  /* 0x00008f00c7097a23 */ /* 0x100fe20000010811 */
[----:B------:R-:W-:Y:S01]  /*5860*/  PRMT R10, R3, 0x5410, R10 ;  /* 0x00005410030a7816 */ /* 0x000fe2000000000a */
[----:B------:R-:W-:Y:S01]  /*5870*/  FFMA.FTZ R8, R198, c[0x0][0x23c], -R17 ;  /* 0x00008f00c6087a23 */ /* 0x000fe20000010811 */
[----:B------:R-:W-:Y:S02]  /*5880*/  SHF.R.U32.HI R3, RZ, 0x8, R2 ;  /* 0x00000008ff037819 */ /* 0x000fe40000011602 */
[----:B------:R-:W-:Y:S01]  /*5890*/  LOP3.LUT R2, R0, 0xff, RZ, 0xc0, !PT ;  /* 0x000000ff00027812 */ /* 0x000fe200078ec0ff */
[----:B------:R-:W-:-:S02]  /*58a0*/  IMAD.MOV.U32 R142, RZ, RZ, R133 ;  /* 0x000000ffff8e7224 */ /* 0x000fc400078e0085 */
[----:B------:R-:W-:Y:S01]  /*58b0*/  IMAD.MOV.U32 R143, RZ, RZ, R135 ;  /* 0x000000ffff8f7224 */ /* 0x000fe200078e0087 */
[----:B------:R2:W-:Y:S01]  /*58c0*/  MUFU.EX2 R133, R8 ;  /* 0x0000000800857308 */ /* 0x0005e20000000800 */
[----:B------:R-:W-:Y:S01]  /*58d0*/  PRMT R12, R2, 0x5410, R3 ;  /* 0x00005410020c7816 */ /* 0x000fe20000000003 */
[----:B------:R-:W-:-:S06]  /*58e0*/  FFMA.FTZ R3, R201, c[0x0][0x23c], -R17 ;  /* 0x00008f00c9037a23 */ /* 0x000fcc0000010811 */
[----:B------:R3:W3:Y:S01]  /*58f0*/  MUFU.EX2 R135, R9 ;  /* 0x0000000900877308 */ /* 0x0006e20000000800 */
[----:B------:R-:W-:Y:S02]  /*5900*/  IMAD.MOV.U32 R141, RZ, RZ, R132 ;  /* 0x000000ffff8d7224 */ /* 0x000fe400078e0084 */
[----:B------:R-:W-:Y:S02]  /*5910*/  IMAD.MOV.U32 R91, RZ, RZ, R131 ;  /* 0x000000ffff5b7224 */ /* 0x000fe400078e0083 */
[----:B--2---:R-:W-:-:S03]  /*5920*/  FFMA.FTZ R8, R200, c[0x0][0x23c], -R17 ;  /* 0x00008f00c8087a23 */ /* 0x004fc60000010811 */
[----:B------:R2:W-:Y:S01]  /*5930*/  MUFU.EX2 R131, R3 ;  /* 0x0000000300837308 */ /* 0x0005e20000000800 */
[----:B------:R-:W-:Y:S01]  /*5940*/  SHF.R.U32.HI R2, RZ, 0x10, R0 ;  /* 0x00000010ff027819 */ /* 0x000fe20000011600 */
[----:B-1----:R-:W-:Y:S01]  /*5950*/  HMMA.16816.F32 R68, R4, R20, R40 ;  /* 0x000000140444723c */ /* 0x002fe20000001828 */
[----:B---3--:R-:W-:-:S05]  /*5960*/  IADD3 R9, R100, 0x2, RZ ;  /* 0x0000000264097810 */ /* 0x008fca0007ffe0ff */
[----:B------:R1:W3:Y:S02]  /*5970*/  MUFU.EX2 R132, R8 ;  /* 0x0000000800847308 */ /* 0x0002e40000000800 */
[C---:B------:R-:W-:Y:S08]  /*5980*/  HMMA.16816.F32 R52, R4.reuse, R22, R72 ;  /* 0x000000160434723c */ /* 0x040ff00000001848 */
[----:B----4-:R-:W-:Y:S01]  /*5990*/  HMMA.16816.F32 R48, R4, R24, R48 ;  /* 0x000000180430723c */ /* 0x010fe20000001830 */
[----:B--2---:R-:W-:Y:S01]  /*59a0*/  HSET2.LE.AND R3, R10, R81, PT ;  /* 0x000000510a037233 */ /* 0x004fe20003803000 */
[----:B-1----:R-:W-:-:S06]  /*59b0*/  LOP3.LUT R8, R97, UR27, R9, 0x96, !PT ;  /* 0x0000001b61087c12 */ /* 0x002fcc000f8e9609 */
[----:B------:R-:W-:Y:S01]  /*59c0*/  HMMA.16816.F32 R40, R4, R26, R76 ;  /* 0x0000001a0428723c */ /* 0x000fe2000000184c */
[----:B------:R-:W-:-:S06]  /*59d0*/  IMAD.WIDE.U32 R28, R8, -0x326172a9, RZ ;  /* 0xcd9e8d57081c7825 */ /* 0x000fcc00078e00ff */
[----:B------:R-:W-:Y:S02]  /*59e0*/  SHF.R.U32.HI R5, RZ, 0x18, R0 ;  /* 0x00000018ff057819 */ /* 0x000fe40000011600 */
[----:B------:R-:W-:Y:S01]  /*59f0*/  LOP3.LUT R4, R2, 0xff, RZ, 0xc0, !PT ;  /* 0x000000ff02047812 */ /* 0x000fe200078ec0ff */
[--C-:B------:R-:W-:Y:S01]  /*5a00*/  HSET2.LE.AND R0, R11, R81.reuse, PT ;  /* 0x000000510b007233 */ /* 0x100fe20003803000 */
[----:B------:R-:W-:Y:S02]  /*5a10*/  F2FP.PACK_AB R2, R139, R174 ;  /* 0x000000ae8b02723e */ /* 0x000fe400000000ff */
[----:B------:R-:W-:Y:S02]  /*5a20*/  F2FP.PACK_AB R7, R133, R135 ;  /* 0x000000878507723e */ /* 0x000fe400000000ff */
[----:B------:R-:W-:Y:S02]  /*5a30*/  PRMT R5, R4, 0x5410, R5 ;  /* 0x0000541004057816 */ /* 0x000fe40000000005 */
[----:B------:R-:W-:Y:S01]  /*5a40*/  LOP3.LUT R6, R0, R2, RZ, 0xc0, !PT ;  /* 0x0000000200067212 */ /* 0x000fe200078ec0ff */
[--C-:B------:R-:W-:Y:S01]  /*5a50*/  HSET2.LE.AND R0, R12, R81.reuse, PT ;  /* 0x000000510c007233 */ /* 0x100fe20003803000 */
[----:B------:R-:W-:Y:S01]  /*5a60*/  LOP3.LUT R7, R3, R7, RZ, 0xc0, !PT ;  /* 0x0000000703077212 */ /* 0x000fe200078ec0ff */
[----:B------:R-:W-:Y:S01]  /*5a70*/  HSET2.LE.AND R5, R5, R81, PT ;  /* 0x0000005105057233 */ /* 0x000fe20003803000 */
[----:B------:R-:W-:-:S02]  /*5a80*/  LOP3.LUT R3, R29, UR15, R82, 0x96, !PT ;  /* 0x0000000f1d037c12 */ /* 0x000fc4000f8e9652 */
[----:B------:R-:W-:Y:S02]  /*5a90*/  F2FP.PACK_AB R2, R175, R196 ;  /* 0x000000c4af02723e */ /* 0x000fe400000000ff */
[----:B------:R-:W-:Y:S02]  /*5aa0*/  LOP3.LUT R9, R63, UR13, R28, 0x96, !PT ;  /* 0x0000000d3f097c12 */ /* 0x000fe4000f8e961c */
[----:B---3--:R-:W-:Y:S02]  /*5ab0*/  F2FP.PACK_AB R8, R131, R132 ;  /* 0x000000848308723e */ /* 0x008fe400000000ff */
[----:B------:R-:W-:Y:S01]  /*5ac0*/  LOP3.LUT R4, R0, R2, RZ, 0xc0, !PT ;  /* 0x0000000200047212 */ /* 0x000fe200078ec0ff */
[----:B------:R-:W-:Y:S01]  /*5ad0*/  IMAD.WIDE.U32 R2, R3, -0x2daee0ad, RZ ;  /* 0xd2511f5303027825 */ /* 0x000fe200078e00ff */
[----:B------:R-:W-:-:S03]  /*5ae0*/  LOP3.LUT R5, R5, R8, RZ, 0xc0, !PT ;  /* 0x0000000805057212 */ /* 0x000fc600078ec0ff */
[----:B------:R-:W-:Y:S01]  /*5af0*/  IMAD.WIDE.U32 R8, R9, -0x2daee0ad, RZ ;  /* 0xd2511f5309087825 */ /* 0x000fe200078e00ff */
[----:B------:R-:W-:-:S04]  /*5b00*/  LOP3.LUT R3, R3, UR12, R94, 0x96, !PT ;  /* 0x0000000c03037c12 */ /* 0x000fc8000f8e965e */
[----:B------:R-:W-:Y:S01]  /*5b10*/  LOP3.LUT R9, R9, UR10, R2, 0x96, !PT ;  /* 0x0000000a09097c12 */ /* 0x000fe2000f8e9602 */
[----:B------:R-:W-:-:S04]  /*5b20*/  IMAD.WIDE.U32 R2, R3, -0x326172a9, RZ ;  /* 0xcd9e8d5703027825 */ /* 0x000fc800078e00ff */
[----:B------:R-:W-:Y:S02]  /*5b30*/  FFMA.FTZ R0, R104, c[0x0][0x23c], -R19 ;  /* 0x00008f0068007a23 */ /* 0x000fe40000010813 */
[----:B------:R-:W-:Y:S01]  /*5b40*/  IMAD.WIDE.U32 R10, R9, -0x326172a9, RZ ;  /* 0xcd9e8d57090a7825 */ /* 0x000fe200078e00ff */
[----:B------:R-:W-:-:S03]  /*5b50*/  LOP3.LUT R3, R3, UR11, R62, 0x96, !PT ;  /* 0x0000000b03037c12 */ /* 0x000fc6000f8e963e */
[----:B------:R-:W-:Y:S02]  /*5b60*/  IMAD.MOV.U32 R149, RZ, RZ, R130 ;  /* 0x000000ffff957224 */ /* 0x000fe400078e0082 */
[----:B------:R1:W-:Y:S01]  /*5b70*/  MUFU.EX2 R130, R0 ;  /* 0x0000000000827308 */ /* 0x0003e20000000800 */
[----:B------:R-:W-:Y:S02]  /*5b80*/  IMAD.MOV.U32 R199, RZ, RZ, R145 ;  /* 0x000000ffffc77224 */ /* 0x000fe400078e0091 */
[----:B------:R-:W-:Y:S01]  /*5b90*/  HMMA.16816.F32 R144, R4, R20, R36 ;  /* 0x000000140490723c */ /* 0x000fe20000001824 */
[----:B------:R-:W-:Y:S02]  /*5ba0*/  FFMA.FTZ R9, R105, c[0x0][0x23c], -R19 ;  /* 0x00008f0069097a23 */ /* 0x000fe40000010813 */
[----:B------:R-:W-:Y:S02]  /*5bb0*/  IMAD.MOV.U32 R151, RZ, RZ, R129 ;  /* 0x000000ffff977224 */ /* 0x000fe400078e0081 */
[----:B------:R2:W-:Y:S01]  /*5bc0*/  MUFU.EX2 R129, R9 ;  /* 0x0000000900817308 */ /* 0x0005e20000000800 */
[----:B-1----:R-:W-:Y:S01]  /*5bd0*/  LOP3.LUT R0, R11, UR9, R2, 0x96, !PT ;  /* 0x000000090b007c12 */ /* 0x002fe2000f8e9602 */
[----:B------:R-:W-:-:S04]  /*5be0*/  IMAD.WIDE.U32 R2, R3, -0x2daee0ad, RZ ;  /* 0xd2511f5303027825 */ /* 0x000fc800078e00ff */
[----:B------:R-:W-:Y:S01]  /*5bf0*/  IMAD.WIDE.U32 R36, R0, -0x2daee0ad, RZ ;  /* 0xd2511f5300247825 */ /* 0x000fe200078e00ff */
[----:B------:R-:W-:-:S03]  /*5c00*/  LOP3.LUT R0, R3, UR8, R8, 0x96, !PT ;  /* 0x0000000803007c12 */ /* 0x000fc6000f8e9608 */
[----:B--2---:R-:W-:Y:S01]  /*5c10*/  FFMA.FTZ R9, R98, c[0x0][0x23c], -R19 ;  /* 0x00008f0062097a23 */ /* 0x004fe20000010813 */
[----:B------:R-:W-:Y:S01]  /*5c20*/  LOP3.LUT R2, R37, UR6, R2, 0x96, !PT ;  /* 0x0000000625027c12 */ /* 0x000fe2000f8e9602 */
[----:B------:R-:W-:Y:S02]  /*5c30*/  IMAD.MOV.U32 R200, RZ, RZ, R128 ;  /* 0x000000ffffc87224 */ /* 0x000fe400078e0080 */
[----:B------:R1:W-:Y:S02]  /*5c40*/  MUFU.EX2 R128, R9 ;  /* 0x0000000900807308 */ /* 0x0003e40000000800 */
[----:B------:R-:W-:Y:S01]  /*5c50*/  IMAD.WIDE.U32 R2, R2, -0x326172a9, RZ ;  /* 0xcd9e8d5702027825 */ /* 0x000fe200078e00ff */
[----:B------:R-:W-:Y:S03]  /*5c60*/  HMMA.16816.F32 R64, R4, R22, R64 ;  /* 0x000000160440723c */ /* 0x000fe60000001840 */
[----:B------:R-:W-:-:S02]  /*5c70*/  IMAD.MOV.U32 R198, RZ, RZ, R127 ;  /* 0x000000ffffc67224 */ /* 0x000fc400078e007f */
[----:B-1----:R-:W-:-:S04]  /*5c80*/  IMAD.WIDE.U32 R8, R0, -0x326172a9, RZ ;  /* 0xcd9e8d5700087825 */ /* 0x002fc800078e00ff */
[----:B------:R-:W-:Y:S01]  /*5c90*/  FFMA.FTZ R0, R99, c[0x0][0x23c], -R19 ;  /* 0x00008f0063007a23 */ /* 0x000fe20000010813 */
[C---:B------:R-:W-:Y:S08]  /*5ca0*/  HMMA.16816.F32 R76, R4.reuse, R24, R44 ;  /* 0x00000018044c723c */ /* 0x040ff0000000182c */
[----:B------:R-:W-:Y:S01]  /*5cb0*/  HMMA.16816.F32 R72, R4, R26, R32 ;  /* 0x0000001a0448723c */ /* 0x000fe20000001820 */
[----:B------:R1:W2:Y:S01]  /*5cc0*/  MUFU.EX2 R127, R0 ;  /* 0x00000000007f7308 */ /* 0x0002a20000000800 */
[----:B------:R-:W-:Y:S01]  /*5cd0*/  IMAD.MOV.U32 R90, RZ, RZ, R56 ;  /* 0x000000ffff5a7224 */ /* 0x000fe200078e0038 */
[----:B------:R-:W3:Y:S04]  /*5ce0*/  LDSM.16.MT88.4 R24, [R205+0x5000] ;  /* 0x00500000cd18783b */ /* 0x000ee80000004200 */
[--C-:B------:R-:W-:Y:S01]  /*5cf0*/  SHF.R.U32.HI R5, RZ, 0x10, R2.reuse ;  /* 0x00000010ff057819 */ /* 0x100fe20000011602 */
[----:B------:R-:W-:Y:S01]  /*5d00*/  IMAD.MOV.U32 R201, RZ, RZ, R125 ;  /* 0x000000ffffc97224 */ /* 0x000fe200078e007d */
[----:B------:R-:W-:Y:S01]  /*5d10*/  SHF.R.U32.HI R7, RZ, 0x18, R2 ;  /* 0x00000018ff077819 */ /* 0x000fe20000011602 */
[----:B------:R-:W-:Y:S01]  /*5d20*/  IMAD.MOV.U32 R98, RZ, RZ, R124 ;  /* 0x000000ffff627224 */ /* 0x000fe200078e007c */
[----:B------:R-:W4:Y:S01]  /*5d30*/  LDSM.16.MT88.4 R44, [R206+0x5000] ;  /* 0x00500000ce2c783b */ /* 0x000f220000004200 */
[----:B-1----:R-:W-:-:S02]  /*5d40*/  LOP3.LUT R0, R3, UR17, R8, 0x96, !PT ;  /* 0x0000001103007c12 */ /* 0x002fc4000f8e9608 */
[----:B------:R-:W-:-:S04]  /*5d50*/  LOP3.LUT R3, R2, 0xffff, RZ, 0xc0, !PT ;  /* 0x0000ffff02037812 */ /* 0x000fc800078ec0ff */
[----:B------:R-:W-:Y:S02]  /*5d60*/  SHF.R.U32.HI R6, RZ, 0x8, R3 ;  /* 0x00000008ff067819 */ /* 0x000fe40000011603 */
[----:B------:R-:W-:Y:S01]  /*5d70*/  LOP3.LUT R3, R5, 0xff, RZ, 0xc0, !PT ;  /* 0x000000ff05037812 */ /* 0x000fe200078ec0ff */
[--C-:B------:R-:W-:Y:S01]  /*5d80*/  FFMA.FTZ R4, R168, c[0x0][0x23c], -R18.reuse ;  /* 0x00008f00a8047a23 */ /* 0x100fe20000010812 */
[----:B------:R-:W-:Y:S01]  /*5d90*/  LOP3.LUT R8, R2, 0xff, RZ, 0xc0, !PT ;  /* 0x000000ff02087812 */ /* 0x000fe200078ec0ff */
[--C-:B------:R-:W-:Y:S01]  /*5da0*/  FFMA.FTZ R5, R106, c[0x0][0x23c], -R18.reuse ;  /* 0x00008f006a057a23 */ /* 0x100fe20000010812 */
[----:B------:R-:W-:Y:S01]  /*5db0*/  PRMT R7, R3, 0x5410, R7 ;  /* 0x0000541003077816 */ /* 0x000fe20000000007 */
[----:B------:R-:W-:Y:S01]  /*5dc0*/  FFMA.FTZ R3, R107, c[0x0][0x23c], -R18 ;  /* 0x00008f006b037a23 */ /* 0x000fe20000010812 */
[----:B------:R-:W-:Y:S01]  /*5dd0*/  LOP3.LUT R2, R0, 0xffff, RZ, 0xc0, !PT ;  /* 0x0000ffff00027812 */ /* 0x000fe200078ec0ff */
[----:B------:R-:W-:Y:S01]  /*5de0*/  IMAD.MOV.U32 R56, RZ, RZ, R126 ;  /* 0x000000ffff387224 */ /* 0x000fe200078e007e */
[----:B------:R1:W-:Y:S02]  /*5df0*/  MUFU.EX2 R125, R4 ;  /* 0x00000004007d7308 */ /* 0x0003e40000000800 */
[----:B------:R-:W-:-:S02]  /*5e00*/  SHF.R.U32.HI R2, RZ, 0x8, R2 ;  /* 0x00000008ff027819 */ /* 0x000fc40000011602 */
[----:B------:R-:W-:-:S04]  /*5e10*/  PRMT R6, R8, 0x5410, R6 ;  /* 0x0000541008067816 */ /* 0x000fc80000000006 */
[----:B------:R2:W-:Y:S01]  /*5e20*/  MUFU.EX2 R126, R5 ;  /* 0x00000005007e7308 */ /* 0x0005e20000000800 */
[----:B-1----:R-:W-:-:S07]  /*5e30*/  LOP3.LUT R4, R0, 0xff, RZ, 0xc0, !PT ;  /* 0x000000ff00047812 */ /* 0x002fce00078ec0ff */
[----:B------:R1:W1:Y:S01]  /*5e40*/  MUFU.EX2 R124, R3 ;  /* 0x00000003007c7308 */ /* 0x0002620000000800 */
[----:B------:R-:W-:Y:S02]  /*5e50*/  PRMT R8, R4, 0x5410, R2 ;  /* 0x0000541004087816 */ /* 0x000fe40000000002 */
[----:B------:R-:W-:Y:S01]  /*5e60*/  SHF.R.U32.HI R2, RZ, 0x10, R0 ;  /* 0x00000010ff027819 */ /* 0x000fe20000011600 */
[----:B------:R-:W-:Y:S01]  /*5e70*/  FFMA.FTZ R4, R160, c[0x0][0x23c], -R18 ;  /* 0x00008f00a0047a23 */ /* 0x000fe20000010812 */
[----:B--2---:R-:W-:Y:S01]  /*5e80*/  SHF.R.U32.HI R5, RZ, 0x18, R0 ;  /* 0x00000018ff057819 */ /* 0x004fe20000011600 */
[----:B------:R-:W-:Y:S01]  /*5e90*/  HSET2.LE.AND R0, R6, R81, PT ;  /* 0x0000005106007233 */ /* 0x000fe20003803000 */
[----:B------:R-:W-:Y:S02]  /*5ea0*/  IMAD.MOV.U32 R88, RZ, RZ, R123 ;  /* 0x000000ffff587224 */ /* 0x000fe400078e007b */
[----:B------:R2:W2:Y:S01]  /*5eb0*/  MUFU.EX2 R123, R4 ;  /* 0x00000004007b7308 */ /* 0x0004a20000000800 */
[----:B-1----:R-:W-:-:S02]  /*5ec0*/  LOP3.LUT R3, R2, 0xff, RZ, 0xc0, !PT ;  /* 0x000000ff02037812 */ /* 0x002fc400078ec0ff */
[----:B------:R-:W-:-:S04]  /*5ed0*/  F2FP.PACK_AB R2, R127, R128 ;  /* 0x000000807f02723e */ /* 0x000fc800000000ff */
[----:B------:R-:W-:Y:S01]  /*5ee0*/  LOP3.LUT R6, R0, R2, RZ, 0xc0, !PT ;  /* 0x0000000200067212 */ /* 0x000fe200078ec0ff */
[--C-:B------:R-:W-:Y:S01]  /*5ef0*/  HSET2.LE.AND R0, R7, R81.reuse, PT ;  /* 0x0000005107007233 */ /* 0x100fe20003803000 */
[----:B------:R-:W-:Y:S02]  /*5f00*/  F2FP.PACK_AB R2, R124, R126 ;  /* 0x0000007e7c02723e */ /* 0x000fe400000000ff */
[----:B------:R-:W-:Y:S02]  /*5f10*/  PRMT R3, R3, 0x5410, R5 ;  /* 0x0000541003037816 */ /* 0x000fe40000000005 */
[----:B------:R-:W-:Y:S01]  /*5f20*/  LOP3.LUT R7, R0, R2, RZ, 0xc0, !PT ;  /* 0x0000000200077212 */ /* 0x000fe200078ec0ff */
[----:B------:R-:W-:Y:S01]  /*5f30*/  HSET2.LE.AND R0, R8, R81, PT ;  /* 0x0000005108007233 */ /* 0x000fe20003803000 */
[----:B------:R-:W-:-:S04]  /*5f40*/  F2FP.PACK_AB R2, R129, R130 ;  /* 0x000000828102723e */ /* 0x000fc800000000ff */
[----:B--2---:R-:W-:Y:S01]  /*5f50*/  LOP3.LUT R4, R0, R2, RZ, 0xc0, !PT ;  /* 0x0000000200047212 */ /* 0x004fe200078ec0ff */
[----:B------:R-:W-:Y:S01]  /*5f60*/  HSET2.LE.AND R0, R3, R81, PT ;  /* 0x0000005103007233 */ /* 0x000fe20003803000 */
[----:B------:R-:W-:-:S04]  /*5f70*/  F2FP.PACK_AB R2, R123, R125 ;  /* 0x0000007d7b02723e */ /* 0x000fc800000000ff */
[----:B------:R-:W-:Y:S02]  /*5f80*/  LOP3.LUT R5, R0, R2, RZ, 0xc0, !PT ;  /* 0x0000000200057212 */ /* 0x000fe400078ec0ff */
[----:B------:R-:W-:-:S04]  /*5f90*/  IADD3 R0, R100, 0x3, RZ ;  /* 0x0000000364007810 */ /* 0x000fc80007ffe0ff */
[----:B------:R-:W-:-:S05]  /*5fa0*/  LOP3.LUT R0, R97, UR27, R0, 0x96, !PT ;  /* 0x0000001b61007c12 */ /* 0x000fca000f8e9600 */
[----:B------:R-:W-:Y:S01]  /*5fb0*/  IMAD.WIDE.U32 R14, R0, -0x326172a9, RZ ;  /* 0xcd9e8d57000e7825 */ /* 0x000fe200078e00ff */
[C---:B---3--:R-:W-:Y:S04]  /*5fc0*/  HMMA.16816.F32 R68, R4.reuse, R24, R68 ;  /* 0x000000180444723c */ /* 0x048fe80000001844 */
[----:B------:R-:W-:Y:S02]  /*5fd0*/  LOP3.LUT R0, R15, UR15, R80, 0x96, !PT ;  /* 0x0000000f0f007c12 */ /* 0x000fe4000f8e9650 */
[----:B------:R-:W-:Y:S02]  /*5fe0*/  LOP3.LUT R2, R59, UR13, R14, 0x96, !PT ;  /* 0x0000000d3b027c12 */ /* 0x000fe4000f8e960e */
[----:B------:R-:W-:Y:S03]  /*5ff0*/  HMMA.16816.F32 R152, R4, R26, R52 ;  /* 0x0000001a0498723c */ /* 0x000fe60000001834 */
[----:B------:R-:W-:-:S05]  /*6000*/  IMAD.WIDE.U32 R2, R2, -0x2daee0ad, RZ ;  /* 0xd2511f5302027825 */ /* 0x000fca00078e00ff */
[C---:B----4-:R-:W-:Y:S08]  /*6010*/  HMMA.16816.F32 R48, R4.reuse, R44, R48 ;  /* 0x0000002c0430723c */ /* 0x050ff00000001830 */
[----:B------:R-:W-:Y:S07]  /*6020*/  HMMA.16816.F32 R84, R4, R46, R40 ;  /* 0x0000002e0454723c */ /* 0x000fee0000001828 */
[----:B------:R-:W-:Y:S01]  /*6030*/  IMAD.WIDE.U32 R4, R0, -0x2daee0ad, RZ ;  /* 0xd2511f5300047825 */ /* 0x000fe200078e00ff */
[----:B------:R-:W-:-:S02]  /*6040*/  LOP3.LUT R6, R29, UR15, R80, 0x96, !PT ;  /* 0x0000000f1d067c12 */ /* 0x000fc4000f8e9650 */
[----:B------:R-:W-:Y:S02]  /*6050*/  LOP3.LUT R7, R59, UR13, R28, 0x96, !PT ;  /* 0x0000000d3b077c12 */ /* 0x000fe4000f8e961c */
[----:B------:R-:W-:Y:S02]  /*6060*/  LOP3.LUT R0, R5, UR12, R92, 0x96, !PT ;  /* 0x0000000c05007c12 */ /* 0x000fe4000f8e965c */
[----:B------:R-:W-:Y:S01]  /*6070*/  LOP3.LUT R29, R9, UR7, R10, 0x96, !PT ;  /* 0x00000007091d7c12 */ /* 0x000fe2000f8e960a */
[----:B------:R-:W-:Y:S01]  /*6080*/  IMAD.WIDE.U32 R10, R6, -0x2daee0ad, RZ ;  /* 0xd2511f53060a7825 */ /* 0x000fe200078e00ff */
[----:B------:R-:W-:-:S03]  /*6090*/  LOP3.LUT R3, R3, UR10, R4, 0x96, !PT ;  /* 0x0000000a03037c12 */ /* 0x000fc6000f8e9604 */
[----:B------:R-:W-:Y:S01]  /*60a0*/  IMAD.WIDE.U32 R4, R0, -0x326172a9, RZ ;  /* 0xcd9e8d5700047825 */ /* 0x000fe200078e00ff */
[----:B------:R-:W-:-:S03]  /*60b0*/  LOP3.LUT R0, R11, UR12, R92, 0x96, !PT ;  /* 0x0000000c0b007c12 */ /* 0x000fc6000f8e965c */
[----:B------:R-:W-:-:S04]  /*60c0*/  IMAD.WIDE.U32 R8, R7, -0x2daee0ad, RZ ;  /* 0xd2511f5307087825 */ /* 0x000fc800078e00ff */
[----:B------:R-:W-:Y:S01]  /*60d0*/  IMAD.WIDE.U32 R6, R3, -0x326172a9, RZ ;  /* 0xcd9e8d5703067825 */ /* 0x000fe200078e00ff */
[----:B------:R-:W-:Y:S02]  /*60e0*/  LOP3.LUT R3, R5, UR11, R58, 0x96, !PT ;  /* 0x0000000b05037c12 */ /* 0x000fe4000f8e963a */
[----:B------:R-:W-:Y:S01]  /*60f0*/  LOP3.LUT R9, R9, UR10, R10, 0x96, !PT ;  /* 0x0000000a09097c12 */ /* 0x000fe2000f8e960a */
[----:B------:R-:W-:Y:S01]  /*6100*/  IMAD.WIDE.U32 R10, R0, -0x326172a9, RZ ;  /* 0xcd9e8d57000a7825 */ /* 0x000fe200078e00ff */
[----:B------:R-:W-:-:S03]  /*6110*/  LOP3.LUT R0, R7, UR9, R4, 0x96, !PT ;  /* 0x0000000907007c12 */ /* 0x000fc6000f8e9604 */
        /* <DEDUP_REMOVED lines=14> */
[----:B------:R-:W-:Y:S01]  /*6200*/  FFMA.FTZ R0, R169, c[0x0][0x23c], -R16 ;  /* 0x00008f00a9007a23 */ /* 0x000fe20000010810 */
[----:B------:R-:W-:Y:S01]  /*6210*/  LOP3.LUT R23, R3, UR17, R4, 0x96, !PT ;  /* 0x0000001103177c12 */ /* 0x000fe2000f8e9604 */
[----:B------:R-:W-:Y:S01]  /*6220*/  IMAD.MOV.U32 R167, RZ, RZ, R122 ;  /* 0x000000ffffa77224 */ /* 0x000fe200078e007a */
[C---:B------:R-:W-:Y:S01]  /*6230*/  LOP3.LUT R39, R2.reuse, 0xffff, RZ, 0xc0, !PT ;  /* 0x0000ffff02277812 */ /* 0x040fe200078ec0ff */
[----:B------:R1:W-:Y:S01]  /*6240*/  MUFU.EX2 R122, R0 ;  /* 0x00000000007a7308 */ /* 0x0003e20000000800 */
[----:B------:R-:W-:Y:S01]  /*6250*/  LOP3.LUT R42, R2, 0xff, RZ, 0xc0, !PT ;  /* 0x000000ff022a7812 */ /* 0x000fe200078ec0ff */
[----:B------:R-:W-:Y:S01]  /*6260*/  IMAD.WIDE.U32 R4, R7, -0x326172a9, RZ ;  /* 0xcd9e8d5707047825 */ /* 0x000fe200078e00ff */
[--C-:B------:R-:W-:Y:S02]  /*6270*/  SHF.R.U32.HI R41, RZ, 0x10, R2.reuse ;  /* 0x00000010ff297819 */ /* 0x100fe40000011602 */
[----:B------:R-:W-:Y:S01]  /*6280*/  SHF.R.U32.HI R40, RZ, 0x18, R2 ;  /* 0x00000018ff287819 */ /* 0x000fe20000011602 */
[----:B------:R-:W-:-:S04]  /*6290*/  IMAD.WIDE.U32 R2, R6, -0x326172a9, RZ ;  /* 0xcd9e8d5706027825 */ /* 0x000fc800078e00ff */
[----:B------:R-:W-:Y:S02]  /*62a0*/  IMAD.MOV.U32 R89, RZ, RZ, R57 ;  /* 0x000000ffff597224 */ /* 0x000fe400078e0039 */
[----:B------:R-:W-:Y:S02]  /*62b0*/  IMAD.MOV.U32 R57, RZ, RZ, R121 ;  /* 0x000000ffff397224 */ /* 0x000fe400078e0079 */
[----:B-1----:R-:W-:-:S04]  /*62c0*/  FFMA.FTZ R0, R161, c[0x0][0x23c], -R16 ;  /* 0x00008f00a1007a23 */ /* 0x002fc80000010810 */
[----:B------:R1:W-:Y:S01]  /*62d0*/  MUFU.EX2 R121, R0 ;  /* 0x0000000000797308 */ /* 0x0003e20000000800 */
[----:B------:R-:W-:Y:S02]  /*62e0*/  LOP3.LUT R9, R5, UR7, R12, 0x96, !PT ;  /* 0x0000000705097c12 */ /* 0x000fe4000f8e960c */
[C---:B------:R-:W-:Y:S02]  /*62f0*/  LOP3.LUT R6, R2.reuse, 0xff, RZ, 0xc0, !PT ;  /* 0x000000ff02067812 */ /* 0x040fe400078ec0ff */
[--C-:B------:R-:W-:Y:S02]  /*6300*/  SHF.R.U32.HI R5, RZ, 0x10, R2.reuse ;  /* 0x00000010ff057819 */ /* 0x100fe40000011602 */
[----:B------:R-:W-:Y:S02]  /*6310*/  SHF.R.U32.HI R7, RZ, 0x18, R2 ;  /* 0x00000018ff077819 */ /* 0x000fe40000011602 */
[----:B-1----:R-:W-:Y:S02]  /*6320*/  LOP3.LUT R0, R3, UR17, R4, 0x96, !PT ;  /* 0x0000001103007c12 */ /* 0x002fe4000f8e9604 */
[----:B------:R-:W-:-:S04]  /*6330*/  LOP3.LUT R3, R2, 0xffff, RZ, 0xc0, !PT ;  /* 0x0000ffff02037812 */ /* 0x000fc800078ec0ff */
[----:B------:R-:W-:Y:S01]  /*6340*/  SHF.R.U32.HI R2, RZ, 0x8, R3 ;  /* 0x00000008ff027819 */ /* 0x000fe20000011603 */
[----:B------:R-:W-:Y:S02]  /*6350*/  FFMA.FTZ R3, R156, c[0x0][0x23c], -R16 ;  /* 0x00008f009c037a23 */ /* 0x000fe40000010810 */
[----:B------:R-:W-:Y:S01]  /*6360*/  IMAD.MOV.U32 R168, RZ, RZ, R119 ;  /* 0x000000ffffa87224 */ /* 0x000fe200078e0077 */
[----:B------:R-:W-:Y:S01]  /*6370*/  PRMT R8, R6, 0x5410, R2 ;  /* 0x0000541006087816 */ /* 0x000fe20000000002 */
[----:B------:R1:W-:Y:S01]  /*6380*/  MUFU.EX2 R119, R3 ;  /* 0x0000000300777308 */ /* 0x0003e20000000800 */
[----:B------:R-:W-:Y:S01]  /*6390*/  FFMA.FTZ R4, R157, c[0x0][0x23c], -R16 ;  /* 0x00008f009d047a23 */ /* 0x000fe20000010810 */
[----:B------:R-:W-:Y:S01]  /*63a0*/  LOP3.LUT R2, R0, 0xffff, RZ, 0xc0, !PT ;  /* 0x0000ffff00027812 */ /* 0x000fe200078ec0ff */
[----:B------:R-:W-:-:S05]  /*63b0*/  IMAD.MOV.U32 R150, RZ, RZ, R120 ;  /* 0x000000ffff967224 */ /* 0x000fca00078e0078 */
[----:B------:R2:W-:Y:S01]  /*63c0*/  MUFU.EX2 R120, R4 ;  /* 0x0000000400787308 */ /* 0x0005e20000000800 */
[----:B-1----:R-:W-:-:S04]  /*63d0*/  LOP3.LUT R3, R5, 0xff, RZ, 0xc0, !PT ;  /* 0x000000ff05037812 */ /* 0x002fc800078ec0ff */
[----:B------:R-:W-:Y:S02]  /*63e0*/  PRMT R7, R3, 0x5410, R7 ;  /* 0x0000541003077816 */ /* 0x000fe40000000007 */
[----:B------:R-:W-:Y:S01]  /*63f0*/  SHF.R.U32.HI R3, RZ, 0x8, R2 ;  /* 0x00000008ff037819 */ /* 0x000fe20000011602 */
[----:B--2---:R-:W-:Y:S01]  /*6400*/  FFMA.FTZ R4, R217, c[0x0][0x23c], -R17 ;  /* 0x00008f00d9047a23 */ /* 0x004fe20000010811 */
[----:B------:R-:W-:Y:S01]  /*6410*/  LOP3.LUT R2, R0, 0xff, RZ, 0xc0, !PT ;  /* 0x000000ff00027812 */ /* 0x000fe200078ec0ff */
[----:B------:R-:W-:Y:S02]  /*6420*/  IMAD.MOV.U32 R164, RZ, RZ, R116 ;  /* 0x000000ffffa47224 */ /* 0x000fe400078e0074 */
[----:B------:R1:W-:Y:S01]  /*6430*/  MUFU.EX2 R116, R4 ;  /* 0x0000000400747308 */ /* 0x0003e20000000800 */
[----:B------:R-:W-:Y:S01]  /*6440*/  PRMT R6, R2, 0x5410, R3 ;  /* 0x0000541002067816 */ /* 0x000fe20000000003 */
[----:B------:R-:W-:Y:S01]  /*6450*/  FFMA.FTZ R3, R163, c[0x0][0x23c], -R17 ;  /* 0x00008f00a3037a23 */ /* 0x000fe20000010811 */
[----:B------:R-:W-:Y:S01]  /*6460*/  SHF.R.U32.HI R2, RZ, 0x10, R0 ;  /* 0x00000010ff027819 */ /* 0x000fe20000011600 */
[----:B------:R-:W-:-:S02]  /*6470*/  IMAD.MOV.U32 R99, RZ, RZ, R118 ;  /* 0x000000ffff637224 */ /* 0x000fc400078e0076 */
[----:B------:R-:W-:Y:S02]  /*6480*/  IMAD.MOV.U32 R100, RZ, RZ, R117 ;  /* 0x000000ffff647224 */ /* 0x000fe400078e0075 */
[----:B------:R-:W-:Y:S01]  /*6490*/  MUFU.EX2 R117, R3 ;  /* 0x0000000300757308 */ /* 0x000fe20000000800 */
[----:B-1----:R-:W-:-:S07]  /*64a0*/  FFMA.FTZ R4, R202, c[0x0][0x23c], -R17 ;  /* 0x00008f00ca047a23 */ /* 0x002fce0000010811 */
[----:B------:R1:W2:Y:S01]  /*64b0*/  MUFU.EX2 R118, R4 ;  /* 0x0000000400767308 */ /* 0x0002a20000000800 */
[----:B------:R-:W-:Y:S01]  /*64c0*/  IMAD.MOV.U32 R160, RZ, RZ, R114 ;  /* 0x000000ffffa07224 */ /* 0x000fe200078e0072 */
[----:B------:R-:W-:Y:S02]  /*64d0*/  LOP3.LUT R38, R63, UR13, R14, 0x96, !PT ;  /* 0x0000000d3f267c12 */ /* 0x000fe4000f8e960e */
[----:B-1----:R-:W-:Y:S02]  /*64e0*/  SHF.R.U32.HI R4, RZ, 0x18, R0 ;  /* 0x00000018ff047819 */ /* 0x002fe40000011600 */
[----:B------:R-:W-:Y:S01]  /*64f0*/  LOP3.LUT R0, R2, 0xff, RZ, 0xc0, !PT ;  /* 0x000000ff02007812 */ /* 0x000fe200078ec0ff */
[----:B------:R-:W-:-:S04]  /*6500*/  FFMA.FTZ R2, R203, c[0x0][0x23c], -R17 ;  /* 0x00008f00cb027a23 */ /* 0x000fc80000010811 */
[----:B------:R1:W3:Y:S01]  /*6510*/  MUFU.EX2 R114, R2 ;  /* 0x0000000200727308 */ /* 0x0002e20000000800 */
[----:B------:R-:W-:Y:S01]  /*6520*/  PRMT R5, R0, 0x5410, R4 ;  /* 0x0000541000057816 */ /* 0x000fe20000000004 */
[----:B------:R-:W-:Y:S01]  /*6530*/  HSET2.LE.AND R0, R8, R81, PT ;  /* 0x0000005108007233 */ /* 0x000fe20003803000 */
[----:B--2---:R-:W-:Y:S02]  /*6540*/  F2FP.PACK_AB R3, R117, R118 ;  /* 0x000000767503723e */ /* 0x004fe400000000ff */
[----:B------:R-:W-:Y:S02]  /*6550*/  F2FP.PACK_AB R4, R121, R122 ;  /* 0x0000007a7904723e */ /* 0x000fe400000000ff */
[----:B------:R-:W-:Y:S02]  /*6560*/  LOP3.LUT R37, R15, UR15, R82, 0x96, !PT ;  /* 0x0000000f0f257c12 */ /* 0x000fe4000f8e9652 */
[----:B-1----:R-:W-:-:S04]  /*6570*/  F2FP.PACK_AB R2, R119, R120 ;  /* 0x000000787702723e */ /* 0x002fc800000000ff */
[----:B------:R-:W-:Y:S01]  /*6580*/  LOP3.LUT R14, R0, R2, RZ, 0xc0, !PT ;  /* 0x00000002000e7212 */ /* 0x000fe200078ec0ff */
[--C-:B------:R-:W-:Y:S02]  /*6590*/  HSET2.LE.AND R0, R7, R81.reuse, PT ;  /* 0x0000005107007233 */ /* 0x100fe40003803000 */
[----:B------:R-:W-:-:S03]  /*65a0*/  HSET2.LE.AND R2, R6, R81, PT ;  /* 0x0000005106027233 */ /* 0x000fc60003803000 */
[----:B------:R-:W-:Y:S01]  /*65b0*/  LOP3.LUT R15, R0, R3, RZ, 0xc0, !PT ;  /* 0x00000003000f7212 */ /* 0x000fe200078ec0ff */
[----:B------:R-:W-:Y:S01]  /*65c0*/  HSET2.LE.AND R0, R5, R81, PT ;  /* 0x0000005105007233 */ /* 0x000fe20003803000 */
[----:B------:R-:W-:Y:S02]  /*65d0*/  LOP3.LUT R12, R2, R4, RZ, 0xc0, !PT ;  /* 0x00000004020c7212 */ /* 0x000fe400078ec0ff */
[----:B---3--:R-:W-:-:S04]  /*65e0*/  F2FP.PACK_AB R2, R114, R116 ;  /* 0x000000747202723e */ /* 0x008fc800000000ff */
[----:B------:R-:W-:Y:S01]  /*65f0*/  LOP3.LUT R13, R0, R2, RZ, 0xc0, !PT ;  /* 0x00000002000d7212 */ /* 0x000fe200078ec0ff */
[----:B------:R-:W-:Y:S02]  /*6600*/  FFMA.FTZ R0, R171, c[0x0][0x23c], -R16 ;  /* 0x00008f00ab007a23 */ /* 0x000fe40000010810 */
[----:B------:R-:W-:Y:S02]  /*6610*/  IMAD.MOV.U32 R165, RZ, RZ, R113 ;  /* 0x000000ffffa57224 */ /* 0x000fe400078e0071 */
[----:B------:R1:W-:Y:S01]  /*6620*/  MUFU.EX2 R113, R0 ;  /* 0x0000000000717308 */ /* 0x0003e20000000800 */
[----:B------:R-:W-:Y:S02]  /*6630*/  IMAD.MOV.U32 R96, RZ, RZ, R112 ;  /* 0x000000ffff607224 */ /* 0x000fe400078e0070 */
[--C-:B------:R-:W-:Y:S02]  /*6640*/  FFMA.FTZ R3, R184, c[0x0][0x23c], -R16.reuse ;  /* 0x00008f00b8037a23 */ /* 0x100fe40000010810 */
[----:B-1----:R-:W-:-:S04]  /*6650*/  FFMA.FTZ R0, R159, c[0x0][0x23c], -R16 ;  /* 0x00008f009f007a23 */ /* 0x002fc80000010810 */
[----:B------:R1:W-:Y:S01]  /*6660*/  MUFU.EX2 R112, R0 ;  /* 0x0000000000707308 */ /* 0x0003e20000000800 */
[----:B------:R-:W-:Y:S02]  /*6670*/  IMAD.MOV.U32 R97, RZ, RZ, R115 ;  /* 0x000000ffff617224 */ /* 0x000fe400078e0073 */
[----:B-1----:R-:W-:-:S05]  /*6680*/  FFMA.FTZ R0, R101, c[0x0][0x23c], -R16 ;  /* 0x00008f0065007a23 */ /* 0x002fca0000010810 */
[----:B------:R1:W-:Y:S01]  /*6690*/  MUFU.EX2 R107, R0 ;  /* 0x00000000006b7308 */ /* 0x0003e20000000800 */
[----:B------:R-:W-:Y:S02]  /*66a0*/  IMAD.MOV.U32 R148, RZ, RZ, R31 ;  /* 0x000000ffff947224 */ /* 0x000fe400078e001f */
[----:B------:R-:W-:-:S05]  /*66b0*/  IMAD.WIDE.U32 R6, R37, -0x2daee0ad, RZ ;  /* 0xd2511f5325067825 */ /* 0x000fca00078e00ff */
[----:B------:R2:W-:Y:S01]  /*66c0*/  MUFU.EX2 R115, R3 ;  /* 0x0000000300737308 */ /* 0x0005e20000000800 */
[----:B-1----:R-:W-:-:S07]  /*66d0*/  FFMA.FTZ R0, R158, c[0x0][0x23c], -R16 ;  /* 0x00008f009e007a23 */ /* 0x002fce0000010810 */
[----:B------:R1:W-:Y:S01]  /*66e0*/  MUFU.EX2 R106, R0 ;  /* 0x00000000006a7308 */ /* 0x0003e20000000800 */
[----:B--2---:R-:W-:-:S05]  /*66f0*/  IMAD.WIDE.U32 R2, R9, -0x2daee0ad, RZ ;  /* 0xd2511f5309027825 */ /* 0x004fca00078e00ff */
[----:B------:R-:W-:Y:S01]  /*6700*/  LOP3.LUT R20, R3, UR16, R20, 0x96, !PT ;  /* 0x0000001003147c12 */ /* 0x000fe2000f8e9614 */
[----:B-1----:R-:W-:Y:S01]  /*6710*/  FFMA.FTZ R0, R111, c[0x0][0x23c], -R16 ;  /* 0x00008f006f007a23 */ /* 0x002fe20000010810 */
[----:B------:R-:W-:-:S03]  /*6720*/  LOP3.LUT R31, R2, 0xffff, RZ, 0xc0, !PT ;  /* 0x0000ffff021f7812 */ /* 0x000fc600078ec0ff */
[----:B------:R1:W-:Y:S01]  /*6730*/  MUFU.EX2 R105, R0 ;  /* 0x0000000000697308 */ /* 0x0003e20000000800 */
[----:B------:R-:W-:Y:S02]  /*6740*/  LOP3.LUT R34, R2, 0xff, RZ, 0xc0, !PT ;  /* 0x000000ff02227812 */ /* 0x000fe400078ec0ff */
[--C-:B------:R-:W-:Y:S02]  /*6750*/  SHF.R.U32.HI R33, RZ, 0x10, R2.reuse ;  /* 0x00000010ff217819 */ /* 0x100fe40000011602 */
[----:B------:R-:W-:Y:S01]  /*6760*/  SHF.R.U32.HI R35, RZ, 0x18, R2 ;  /* 0x00000018ff237819 */ /* 0x000fe20000011602 */
[----:B------:R-:W-:Y:S01]  /*6770*/  IMAD.WIDE.U32 R2, R11, -0x2daee0ad, RZ ;  /* 0xd2511f530b027825 */ /* 0x000fe200078e00ff */
[----:B------:R-:W-:Y:S03]  /*6780*/  HMMA.16816.F32 R144, R12, R24, R144 ;  /* 0x000000180c90723c */ /* 0x000fe60000001890 */
[----:B------:R-:W-:-:S02]  /*6790*/  IMAD.MOV.U32 R166, RZ, RZ, R30 ;  /* 0x000000ffffa67224 */ /* 0x000fc400078e001e */
[----:B-1----:R-:W-:-:S03]  /*67a0*/  FFMA.FTZ R0, R102, c[0x0][0x23c], -R16 ;  /* 0x00008f0066007a23 */ /* 0x002fc60000010810 */
[----:B------:R-:W-:Y:S01]  /*67b0*/  HMMA.16816.F32 R64, R12, R26, R64 ;  /* 0x0000001a0c40723c */ /* 0x000fe20000001840 */
[----:B------:R1:W-:Y:S01]  /*67c0*/  MUFU.EX2 R104, R0 ;  /* 0x0000000000687308 */ /* 0x0003e20000000800 */
[----:B------:R-:W-:Y:S02]  /*67d0*/  LOP3.LUT R22, R3, UR16, R22, 0x96, !PT ;  /* 0x0000001003167c12 */ /* 0x000fe4000f8e9616 */
[C---:B------:R-:W-:Y:S02]  /*67e0*/  LOP3.LUT R25, R2.reuse, 0xffff, RZ, 0xc0, !PT ;  /* 0x0000ffff02197812 */ /* 0x040fe400078ec0ff */
[----:B------:R-:W-:Y:S02]  /*67f0*/  LOP3.LUT R30, R2, 0xff, RZ, 0xc0, !PT ;  /* 0x000000ff021e7812 */ /* 0x000fe400078ec0ff */
[--C-:B------:R-:W-:Y:S02]  /*6800*/  SHF.R.U32.HI R27, RZ, 0x10, R2.reuse ;  /* 0x00000010ff1b7819 */ /* 0x100fe40000011602 */
[----:B------:R-:W-:Y:S01]  /*6810*/  SHF.R.U32.HI R32, RZ, 0x18, R2 ;  /* 0x00000018ff207819 */ /* 0x000fe20000011602 */
[----:B------:R-:W-:Y:S01]  /*6820*/  IMAD.WIDE.U32 R2, R29, -0x2daee0ad, RZ ;  /* 0xd2511f531d027825 */ /* 0x000fe200078e00ff */
[----:B-1----:R-:W-:-:S04]  /*6830*/  LOP3.LUT R0, R7, UR12, R94, 0x96, !PT ;  /* 0x0000000c07007c12 */ /* 0x002fc8000f8e965e */
[----:B------:R-:W-:Y:S01]  /*6840*/  LOP3.LUT R10, R3, UR16, R36, 0x96, !PT ;  /* 0x00000010030a7c12 */ /* 0x000fe2000f8e9624 */
[----:B------:R-:W-:Y:S01]  /*6850*/  IMAD.WIDE.U32 R4, R0, -0x326172a9, RZ ;  /* 0xcd9e8d5700047825 */ /* 0x000fe200078e00ff */
[C---:B------:R-:W-:Y:S02]  /*6860*/  LOP3.LUT R24, R2.reuse, 0xffff, RZ, 0xc0, !PT ;  /* 0x0000ffff02187812 */ /* 0x040fe400078ec0ff */
[----:B------:R-:W-:Y:S01]  /*6870*/  LOP3.LUT R29, R2, 0xff, RZ, 0xc0, !PT ;  /* 0x000000ff021d7812 */ /* 0x000fe200078ec0ff */
[----:B------:R-:W-:Y:S01]  /*6880*/  FFMA.FTZ R3, R170, c[0x0][0x23c], -R16 ;  /* 0x00008f00aa037a23 */ /* 0x000fe20000010810 */
[--C-:B------:R-:W-:Y:S02]  /*6890*/  SHF.R.U32.HI R26, RZ, 0x10, R2.reuse ;  /* 0x00000010ff1a7819 */ /* 0x100fe40000011602 */
[----:B------:R-:W-:Y:S01]  /*68a0*/  SHF.R.U32.HI R28, RZ, 0x18, R2 ;  /* 0x00000018ff1c7819 */ /* 0x000fe20000011602 */
[----:B------:R-:W-:Y:S01]  /*68b0*/  FFMA.FTZ R2, R103, c[0x0][0x23c], -R16 ;  /* 0x00008f0067027a23 */ /* 0x000fe20000010810 */
[----:B------:R-:W-:Y:S01]  /*68c0*/  LOP3.LUT R0, R5, UR11, R62, 0x96, !PT ;  /* 0x0000000b05007c12 */ /* 0x000fe2000f8e963e */
[----:B------:R-:W-:Y:S04]  /*68d0*/  MUFU.EX2 R101, R3 ;  /* 0x0000000300657308 */ /* 0x000fe80000000800 */
[----:B------:R-:W-:-:S04]  /*68e0*/  IMAD.WIDE.U32 R8, R0, -0x2daee0ad, RZ ;  /* 0xd2511f5300087825 */ /* 0x000fc800078e00ff */
[----:B------:R1:W-:Y:S01]  /*68f0*/  MUFU.EX2 R102, R2 ;  /* 0x0000000200667308 */ /* 0x0003e20000000800 */
[----:B------:R-:W-:Y:S02]  /*6900*/  FFMA.FTZ R7, R110, c[0x0][0x23c], -R16 ;  /* 0x00008f006e077a23 */ /* 0x000fe40000010810 */
[----:B------:R-:W-:Y:S02]  /*6910*/  IMAD.MOV.U32 R110, RZ, RZ, R100 ;  /* 0x000000ffff6e7224 */ /* 0x000fe400078e0064 */
[----:B-1----:R-:W-:-:S05]  /*6920*/  IMAD.WIDE.U32 R2, R38, -0x2daee0ad, RZ ;  /* 0xd2511f5326027825 */ /* 0x002fca00078e00ff */
[----:B------:R-:W-:Y:S02]  /*6930*/  LOP3.LUT R3, R3, UR10, R6, 0x96, !PT ;  /* 0x0000000a03037c12 */ /* 0x000fe4000f8e9606 */
[----:B------:R-:W-:Y:S01]  /*6940*/  LOP3.LUT R0, R9, UR8, R2, 0x96, !PT ;  /* 0x0000000809007c12 */ /* 0x000fe2000f8e9602 */
[----:B------:R1:W-:Y:S02]  /*6950*/  MUFU.EX2 R100, R7 ;  /* 0x0000000700647308 */ /* 0x0003e40000000800 */
[----:B------:R-:W-:-:S04]  /*6960*/  IMAD.WIDE.U32 R2, R3, -0x326172a9, RZ ;  /* 0xcd9e8d5703027825 */ /* 0x000fc800078e00ff */
[----:B------:R-:W-:Y:S01]  /*6970*/  FFMA.FTZ R11, R109, c[0x0][0x23c], -R16 ;  /* 0x00008f006d0b7a23 */ /* 0x000fe20000010810 */
[----:B------:R-:W-:Y:S01]  /*6980*/  LOP3.LUT R4, R3, UR9, R4, 0x96, !PT ;  /* 0x0000000903047c12 */ /* 0x000fe2000f8e9604 */
[----:B------:R-:W-:Y:S02]  /*6990*/  FFMA.FTZ R16, R108, c[0x0][0x23c], -R16 ;  /* 0x00008f006c107a23 */ /* 0x000fe40000010810 */
[----:B------:R-:W-:Y:S02]  /*69a0*/  IMAD.MOV.U32 R108, RZ, RZ, R96 ;  /* 0x000000ffff6c7224 */ /* 0x000fe400078e0060 */
[----:B-1----:R-:W-:-:S04]  /*69b0*/  IMAD.WIDE.U32 R6, R0, -0x326172a9, RZ ;  /* 0xcd9e8d5700067825 */ /* 0x002fc800078e00ff */
[----:B------:R-:W-:Y:S01]  /*69c0*/  FFMA.FTZ R0, R187, c[0x0][0x23c], -R17 ;  /* 0x00008f00bb007a23 */ /* 0x000fe20000010811 */
[----:B------:R-:W-:-:S03]  /*69d0*/  LOP3.LUT R2, R7, UR7, R2, 0x96, !PT ;  /* 0x0000000707027c12 */ /* 0x000fc6000f8e9602 */
[----:B------:R1:W-:Y:S01]  /*69e0*/  MUFU.EX2 R96, R0 ;  /* 0x0000000000607308 */ /* 0x0003e20000000800 */
[----:B------:R-:W-:Y:S02]  /*69f0*/  FFMA.FTZ R3, R218, c[0x0][0x23c], -R17 ;  /* 0x00008f00da037a23 */ /* 0x000fe40000010811 */
[----:B------:R-:W-:-:S04]  /*6a00*/  IMAD.WIDE.U32 R4, R4, -0x2daee0ad, RZ ;  /* 0xd2511f5304047825 */ /* 0x000fc800078e00ff */
[----:B------:R-:W-:Y:S02]  /*6a10*/  IMAD.MOV.U32 R109, RZ, RZ, R97 ;  /* 0x000000ffff6d7224 */ /* 0x000fe400078e0061 */
[----:B------:R2:W-:Y:S01]  /*6a20*/  MUFU.EX2 R97, R3 ;  /* 0x0000000300617308 */ /* 0x0005e20000000800 */
[----:B-1----:R-:W-:-:S07]  /*6a30*/  FFMA.FTZ R0, R186, c[0x0][0x23c], -R17 ;  /* 0x00008f00ba007a23 */ /* 0x002fce0000010811 */
[----:B------:R1:W-:Y:S01]  /*6a40*/  MUFU.EX2 R95, R0 ;  /* 0x00000000005f7308 */ /* 0x0003e20000000800 */
[----:B------:R-:W-:Y:S01]  /*6a50*/  LOP3.LUT R5, R5, UR6, R8, 0x96, !PT ;  /* 0x0000000605057c12 */ /* 0x000fe2000f8e9608 */
[----:B------:R-:W-:Y:S02]  /*6a60*/  IMAD.MOV.U32 R111, RZ, RZ, R99 ;  /* 0x000000ffff6f7224 */ /* 0x000fe400078e0063 */
[----:B--2---:R-:W-:-:S04]  /*6a70*/  IMAD.WIDE.U32 R2, R2, -0x2daee0ad, RZ ;  /* 0xd2511f5302027825 */ /* 0x004fc800078e00ff */
[----:B------:R2:W-:Y:S01]  /*6a80*/  MUFU.EX2 R99, R11 ;  /* 0x0000000b00637308 */ /* 0x0005e20000000800 */
[----:B-1----:R-:W-:Y:S01]  /*6a90*/  FFMA.FTZ R0, R162, c[0x0][0x23c], -R17 ;  /* 0x00008f00a2007a23 */ /* 0x002fe20000010811 */
[----:B------:R-:W-:-:S06]  /*6aa0*/  LOP3.LUT R21, R3, UR16, R4, 0x96, !PT ;  /* 0x0000001003157c12 */ /* 0x000fcc000f8e9604 */
[----:B------:R1:W-:Y:S01]  /*6ab0*/  MUFU.EX2 R93, R0 ;  /* 0x00000000005d7308 */ /* 0x0003e20000000800 */
[C---:B------:R-:W-:Y:S02]  /*6ac0*/  LOP3.LUT R9, R2.reuse, 0xffff, RZ, 0xc0, !PT ;  /* 0x0000ffff02097812 */ /* 0x040fe400078ec0ff */
[--C-:B------:R-:W-:Y:S02]  /*6ad0*/  SHF.R.U32.HI R37, RZ, 0x10, R2.reuse ;  /* 0x00000010ff257819 */ /* 0x100fe40000011602 */
[----:B--2---:R-:W-:Y:S02]  /*6ae0*/  LOP3.LUT R11, R2, 0xff, RZ, 0xc0, !PT ;  /* 0x000000ff020b7812 */ /* 0x004fe400078ec0ff */
[----:B------:R-:W-:Y:S01]  /*6af0*/  SHF.R.U32.HI R38, RZ, 0x18, R2 ;  /* 0x00000018ff267819 */ /* 0x000fe20000011602 */
[----:B------:R-:W-:-:S04]  /*6b00*/  IMAD.WIDE.U32 R2, R5, -0x326172a9, RZ ;  /* 0xcd9e8d5705027825 */ /* 0x000fc800078e00ff */
[----:B-1----:R-:W-:-:S04]  /*6b10*/  FFMA.FTZ R0, R185, c[0x0][0x23c], -R17 ;  /* 0x00008f00b9007a23 */ /* 0x002fc80000010811 */
[----:B------:R1:W-:Y:S01]  /*6b20*/  MUFU.EX2 R94, R0 ;  /* 0x00000000005e7308 */ /* 0x0003e20000000800 */
[C---:B------:R-:W-:Y:S02]  /*6b30*/  LOP3.LUT R52, R2.reuse, 0xffff, RZ, 0xc0, !PT ;  /* 0x0000ffff02347812 */ /* 0x040fe400078ec0ff */
[----:B------:R-:W-:Y:S02]  /*6b40*/  LOP3.LUT R55, R2, 0xff, RZ, 0xc0, !PT ;  /* 0x000000ff02377812 */ /* 0x000fe400078ec0ff */
[--C-:B------:R-:W-:Y:S02]  /*6b50*/  SHF.R.U32.HI R53, RZ, 0x10, R2.reuse ;  /* 0x00000010ff357819 */ /* 0x100fe40000011602 */
[----:B------:R-:W-:Y:S01]  /*6b60*/  SHF.R.U32.HI R54, RZ, 0x18, R2 ;  /* 0x00000018ff367819 */ /* 0x000fe20000011602 */
[----:B------:R-:W-:Y:S02]  /*6b70*/  FFMA.FTZ R2, R220, c[0x0][0x23c], -R19 ;  /* 0x00008f00dc027a23 */ /* 0x000fe40000010813 */
[----:B------:R-:W-:-:S02]  /*6b80*/  IMAD.MOV.U32 R184, RZ, RZ, R201 ;  /* 0x000000ffffb87224 */ /* 0x000fc400078e00c9 */
[----:B-1----:R-:W-:-:S04]  /*6b90*/  FFMA.FTZ R0, R180, c[0x0][0x23c], -R17 ;  /* 0x00008f00b4007a23 */ /* 0x002fc80000010811 */
[----:B------:R1:W-:Y:S01]  /*6ba0*/  MUFU.EX2 R92, R0 ;  /* 0x00000000005c7308 */ /* 0x0003e20000000800 */
[----:B------:R-:W-:Y:S02]  /*6bb0*/  IMAD.MOV.U32 R201, RZ, RZ, R91 ;  /* 0x000000ffffc97224 */ /* 0x000fe400078e005b */
[----:B------:R-:W-:-:S05]  /*6bc0*/  IMAD.MOV.U32 R103, RZ, RZ, R168 ;  /* 0x000000ffff677224 */ /* 0x000fca00078e00a8 */
[----:B------:R2:W-:Y:S01]  /*6bd0*/  MUFU.EX2 R91, R2 ;  /* 0x00000002005b7308 */ /* 0x0005e20000000800 */
[----:B------:R-:W-:Y:S01]  /*6be0*/  IMAD.MOV.U32 R168, RZ, RZ, R90 ;  /* 0x000000ffffa87224 */ /* 0x000fe200078e005a */
[----:B-1----:R-:W-:-:S04]  /*6bf0*/  SHF.R.U32.HI R0, RZ, 0x8, R39 ;  /* 0x00000008ff007819 */ /* 0x002fc80000011627 */
[----:B------:R-:W-:Y:S02]  /*6c00*/  PRMT R59, R42, 0x5410, R0 ;  /* 0x000054102a3b7816 */ /* 0x000fe40000000000 */
[----:B------:R-:W-:Y:S01]  /*6c10*/  LOP3.LUT R0, R41, 0xff, RZ, 0xc0, !PT ;  /* 0x000000ff29007812 */ /* 0x000fe200078ec0ff */
[----:B--2---:R-:W-:Y:S02]  /*6c20*/  FFMA.FTZ R2, R219, c[0x0][0x23c], -R19 ;  /* 0x00008f00db027a23 */ /* 0x004fe40000010813 */
[----:B------:R-:W-:Y:S01]  /*6c30*/  IMAD.MOV.U32 R187, RZ, RZ, R57 ;  /* 0x000000ffffbb7224 */ /* 0x000fe200078e0039 */
[----:B------:R-:W-:Y:S01]  /*6c40*/  PRMT R57, R0, 0x5410, R40 ;  /* 0x0000541000397816 */ /* 0x000fe20000000028 */
[----:B------:R1:W2:Y:S01]  /*6c50*/  MUFU.EX2 R90, R2 ;  /* 0x00000002005a7308 */ /* 0x0002a20000000800 */
[----:B------:R-:W-:Y:S01]  /*6c60*/  SHF.R.U32.HI R0, RZ, 0x8, R31 ;  /* 0x00000008ff007819 */ /* 0x000fe2000001161f */
[----:B------:R-:W-:Y:S02]  /*6c70*/  IMAD.MOV.U32 R170, RZ, RZ, R160 ;  /* 0x000000ffffaa7224 */ /* 0x000fe400078e00a0 */
[----:B------:R-:W-:Y:S01]  /*6c80*/  IMAD.MOV.U32 R160, RZ, RZ, R89 ;  /* 0x000000ffffa07224 */ /* 0x000fe200078e0059 */
[----:B------:R-:W-:Y:S01]  /*6c90*/  PRMT R36, R34, 0x5410, R0 ;  /* 0x0000541022247816 */ /* 0x000fe20000000000 */
[----:B------:R-:W-:Y:S01]  /*6ca0*/  IMAD.MOV.U32 R171, RZ, RZ, R98 ;  /* 0x000000ffffab7224 */ /* 0x000fe200078e0062 */
[----:B------:R-:W-:Y:S01]  /*6cb0*/  SHF.R.U32.HI R0, RZ, 0x8, R25 ;  /* 0x00000008ff007819 */ /* 0x000fe20000011619 */
[----:B------:R3:W-:Y:S01]  /*6cc0*/  MUFU.EX2 R98, R16 ;  /* 0x0000001000627308 */ /* 0x0007e20000000800 */
[----:B-1----:R-:W-:-:S07]  /*6cd0*/  FFMA.FTZ R2, R188, c[0x0][0x23c], -R19 ;  /* 0x00008f00bc027a23 */ /* 0x002fce0000010813 */
[----:B------:R1:W-:Y:S01]  /*6ce0*/  MUFU.EX2 R89, R2 ;  /* 0x0000000200597308 */ /* 0x0003e20000000800 */
[----:B------:R-:W-:Y:S01]  /*6cf0*/  IMAD.MOV.U32 R186, RZ, RZ, R60 ;  /* 0x000000ffffba7224 */ /* 0x000fe200078e003c */
[----:B------:R-:W-:Y:S02]  /*6d00*/  PRMT R60, R30, 0x5410, R0 ;  /* 0x000054101e3c7816 */ /* 0x000fe40000000000 */
[----:B---3--:R-:W-:Y:S01]  /*6d10*/  LOP3.LUT R16, R3, UR17, R6, 0x96, !PT ;  /* 0x0000001103107c12 */ /* 0x008fe2000f8e9606 */
[----:B------:R-:W-:Y:S01]  /*6d20*/  FFMA.FTZ R3, R176, c[0x0][0x23c], -R19 ;  /* 0x00008f00b0037a23 */ /* 0x000fe20000010813 */
[----:B------:R-:W-:Y:S01]  /*6d30*/  SHF.R.U32.HI R0, RZ, 0x8, R24 ;  /* 0x00000008ff007819 */ /* 0x000fe20000011618 */
[----:B------:R-:W-:Y:S01]  /*6d40*/  IMAD.MOV.U32 R169, RZ, RZ, R88 ;  /* 0x000000ffffa97224 */ /* 0x000fe200078e0058 */
[----:B-1----:R-:W-:-:S04]  /*6d50*/  LOP3.LUT R2, R33, 0xff, RZ, 0xc0, !PT ;  /* 0x000000ff21027812 */ /* 0x002fc800078ec0ff */
[----:B------:R-:W-:Y:S02]  /*6d60*/  PRMT R25, R2, 0x5410, R35 ;  /* 0x0000541002197816 */ /* 0x000fe40000000023 */
[----:B------:R-:W-:Y:S01]  /*6d70*/  LOP3.LUT R2, R27, 0xff, RZ, 0xc0, !PT ;  /* 0x000000ff1b027812 */ /* 0x000fe200078ec0ff */
[----:B------:R1:W-:Y:S01]  /*6d80*/  MUFU.EX2 R88, R3 ;  /* 0x0000000300587308 */ /* 0x0003e20000000800 */
[----:B------:R-:W-:Y:S02]  /*6d90*/  PRMT R8, R29, 0x5410, R0 ;  /* 0x000054101d087816 */ /* 0x000fe40000000000 */
[----:B------:R-:W-:Y:S01]  /*6da0*/  PRMT R58, R2, 0x5410, R32 ;  /* 0x00005410023a7816 */ /* 0x000fe20000000020 */
[--C-:B------:R-:W-:Y:S01]  /*6db0*/  FFMA.FTZ R2, R224, c[0x0][0x23c], -R18.reuse ;  /* 0x00008f00e0027a23 */ /* 0x100fe20000010812 */
[----:B------:R-:W-:Y:S02]  /*6dc0*/  LOP3.LUT R0, R10, 0xffff, RZ, 0xc0, !PT ;  /* 0x0000ffff0a007812 */ /* 0x000fe400078ec0ff */
[----:B------:R-:W-:Y:S01]  /*6dd0*/  LOP3.LUT R4, R26, 0xff, RZ, 0xc0, !PT ;  /* 0x000000ff1a047812 */ /* 0x000fe200078ec0ff */
[----:B------:R3:W-:Y:S01]  /*6de0*/  MUFU.EX2 R80, R2 ;  /* 0x0000000200507308 */ /* 0x0007e20000000800 */
[----:B------:R-:W-:Y:S01]  /*6df0*/  HMMA.16816.F32 R40, R12, R44, R76 ;  /* 0x0000002c0c28723c */ /* 0x000fe2000000184c */
[----:B------:R-:W4:Y:S01]  /*6e00*/  LDSM.16.MT88.4 R32, [R206+0x5400] ;  /* 0x00540000ce20783b */ /* 0x000f220000004200 */
[----:B-1----:R-:W-:-:S05]  /*6e10*/  FFMA.FTZ R3, R223, c[0x0][0x23c], -R18 ;  /* 0x00008f00df037a23 */ /* 0x002fca0000010812 */
[----:B------:R1:W1:Y:S01]  /*6e20*/  MUFU.EX2 R83, R3 ;  /* 0x0000000300537308 */ /* 0x0002620000000800 */
[----:B---3--:R-:W-:Y:S02]  /*6e30*/  SHF.R.U32.HI R2, RZ, 0x8, R0 ;  /* 0x00000008ff027819 */ /* 0x008fe40000011600 */
[----:B------:R-:W-:-:S04]  /*6e40*/  LOP3.LUT R0, R10, 0xff, RZ, 0xc0, !PT ;  /* 0x000000ff0a007812 */ /* 0x000fc800078ec0ff */
[----:B------:R-:W-:Y:S01]  /*6e50*/  PRMT R0, R0, 0x5410, R2 ;  /* 0x0000541000007816 */ /* 0x000fe20000000002 */
[----:B-1----:R-:W-:Y:S01]  /*6e60*/  FFMA.FTZ R3, R189, c[0x0][0x23c], -R18 ;  /* 0x00008f00bd037a23 */ /* 0x002fe20000010812 */
[----:B------:R-:W-:-:S03]  /*6e70*/  SHF.R.U32.HI R2, RZ, 0x10, R10 ;  /* 0x00000010ff027819 */ /* 0x000fc6000001160a */
[----:B------:R1:W-:Y:S01]  /*6e80*/  MUFU.EX2 R82, R3 ;  /* 0x0000000300527308 */ /* 0x0003e20000000800 */
[----:B------:R-:W-:Y:S02]  /*6e90*/  PRMT R7, R4, 0x5410, R28 ;  /* 0x0000541004077816 */ /* 0x000fe4000000001c */
[----:B------:R-:W-:Y:S01]  /*6ea0*/  SHF.R.U32.HI R5, RZ, 0x8, R9 ;  /* 0x00000008ff057819 */ /* 0x000fe20000011609 */
[----:B------:R-:W3:Y:S01]  /*6eb0*/  LDSM.16.MT88.4 R28, [R205+0x5400] ;  /* 0x00540000cd1c783b */ /* 0x000ee20000004200 */
[----:B------:R-:W-:Y:S02]  /*6ec0*/  SHF.R.U32.HI R6, RZ, 0x18, R10 ;  /* 0x00000018ff067819 */ /* 0x000fe4000001160a */
[----:B------:R-:W-:Y:S01]  /*6ed0*/  LOP3.LUT R4, R2, 0xff, RZ, 0xc0, !PT ;  /* 0x000000ff02047812 */ /* 0x000fe200078ec0ff */
[----:B------:R-:W-:Y:S02]  /*6ee0*/  IMAD.MOV.U32 R218, RZ, RZ, R56 ;  /* 0x000000ffffda7224 */ /* 0x000fe400078e0038 */
[----:B-1----:R-:W-:-:S04]  /*6ef0*/  FFMA.FTZ R3, R178, c[0x0][0x23c], -R18 ;  /* 0x00008f00b2037a23 */ /* 0x002fc80000010812 */
[----:B------:R1:W1:Y:S01]  /*6f00*/  MUFU.EX2 R77, R3 ;  /* 0x00000003004d7308 */ /* 0x0002620000000800 */
[--C-:B------:R-:W-:Y:S01]  /*6f10*/  HSET2.LE.AND R0, R0, R81.reuse, PT ;  /* 0x0000005100007233 */ /* 0x100fe20003803000 */
[----:B------:R-:W-:Y:S02]  /*6f20*/  PRMT R56, R11, 0x5410, R5 ;  /* 0x000054100b387816 */ /* 0x000fe40000000005 */
[----:B--2---:R-:W-:Y:S02]  /*6f30*/  F2FP.PACK_AB R2, R90, R91 ;  /* 0x0000005b5a02723e */ /* 0x004fe400000000ff */
[----:B------:R-:W-:Y:S02]  /*6f40*/  PRMT R5, R4, 0x5410, R6 ;  /* 0x0000541004057816 */ /* 0x000fe40000000006 */
[----:B------:R-:W-:Y:S01]  /*6f50*/  LOP3.LUT R4, R0, R2, RZ, 0xc0, !PT ;  /* 0x0000000200047212 */ /* 0x000fe200078ec0ff */
[----:B-1----:R-:W-:Y:S02]  /*6f60*/  FFMA.FTZ R3, R177, c[0x0][0x23c], -R17 ;  /* 0x00008f00b1037a23 */ /* 0x002fe40000010811 */
[----:B------:R-:W-:-:S02]  /*6f70*/  HSET2.LE.AND R0, R5, R81, PT ;  /* 0x0000005105007233 */ /* 0x000fc40003803000 */
[----:B------:R1:W-:Y:S01]  /*6f80*/  MUFU.EX2 R79, R3 ;  /* 0x00000003004f7308 */ /* 0x0003e20000000800 */
[----:B------:R-:W-:Y:S01]  /*6f90*/  F2FP.PACK_AB R2, R80, R83 ;  /* 0x000000535002723e */ /* 0x000fe200000000ff */
[--C-:B------:R-:W-:Y:S01]  /*6fa0*/  HSET2.LE.AND R7, R7, R81.reuse, PT ;  /* 0x0000005107077233 */ /* 0x100fe20003803000 */
[----:B------:R-:W-:Y:S02]  /*6fb0*/  F2FP.PACK_AB R6, R88, R89 ;  /* 0x000000595806723e */ /* 0x000fe400000000ff */
[----:B------:R-:W-:Y:S01]  /*6fc0*/  LOP3.LUT R5, R0, R2, RZ, 0xc0, !PT ;  /* 0x0000000200057212 */ /* 0x000fe200078ec0ff */
[--C-:B------:R-:W-:Y:S01]  /*6fd0*/  FFMA.FTZ R2, R182, c[0x0][0x23c], -R17.reuse ;  /* 0x00008f00b6027a23 */ /* 0x100fe20000010811 */
[----:B------:R-:W-:Y:S01]  /*6fe0*/  LOP3.LUT R0, R20, 0xffff, RZ, 0xc0, !PT ;  /* 0x0000ffff14007812 */ /* 0x000fe200078ec0ff */
[----:B-1----:R-:W-:Y:S01]  /*6ff0*/  HSET2.LE.AND R3, R8, R81, PT ;  /* 0x0000005108037233 */ /* 0x002fe20003803000 */
[----:B------:R-:W-:-:S04]  /*7000*/  FFMA.FTZ R8, R179, c[0x0][0x23c], -R17 ;  /* 0x00008f00b3087a23 */ /* 0x000fc80000010811 */
[----:B------:R1:W-:Y:S01]  /*7010*/  MUFU.EX2 R78, R8 ;  /* 0x00000008004e7308 */ /* 0x0003e20000000800 */
[----:B------:R-:W-:Y:S02]  /*7020*/  SHF.R.U32.HI R0, RZ, 0x8, R0 ;  /* 0x00000008ff007819 */ /* 0x000fe40000011600 */
[----:B------:R-:W-:Y:S02]  /*7030*/  LOP3.LUT R6, R3, R6, RZ, 0xc0, !PT ;  /* 0x0000000603067212 */ /* 0x000fe400078ec0ff */
[----:B------:R-:W-:-:S03]  /*7040*/  SHF.R.U32.HI R3, RZ, 0x10, R20 ;  /* 0x00000010ff037819 */ /* 0x000fc60000011614 */
[----:B------:R2:W-:Y:S01]  /*7050*/  MUFU.EX2 R76, R2 ;  /* 0x00000002004c7308 */ /* 0x0005e20000000800 */
[----:B-1----:R-:W-:-:S04]  /*7060*/  F2FP.PACK_AB R8, R77, R82 ;  /* 0x000000524d08723e */ /* 0x002fc800000000ff */
[----:B------:R-:W-:Y:S02]  /*7070*/  LOP3.LUT R7, R7, R8, RZ, 0xc0, !PT ;  /* 0x0000000807077212 */ /* 0x000fe400078ec0ff */
[----:B------:R-:W-:Y:S01]  /*7080*/  LOP3.LUT R8, R20, 0xff, RZ, 0xc0, !PT ;  /* 0x000000ff14087812 */ /* 0x000fe200078ec0ff */
[----:B--2---:R-:W-:Y:S01]  /*7090*/  FFMA.FTZ R2, R181, c[0x0][0x23c], -R17 ;  /* 0x00008f00b5027a23 */ /* 0x004fe20000010811 */
[----:B------:R-:W-:Y:S02]  /*70a0*/  HMMA.16816.F32 R44, R12, R46, R72 ;  /* 0x0000002e0c2c723c */ /* 0x000fe40000001848 */
[----:B------:R-:W-:Y:S01]  /*70b0*/  PRMT R8, R8, 0x5410, R0 ;  /* 0x0000541008087816 */ /* 0x000fe20000000000 */
[----:B------:R-:W-:Y:S01]  /*70c0*/  HSET2.LE.AND R0, R36, R81, PT ;  /* 0x0000005124007233 */ /* 0x000fe20003803000 */
[----:B------:R1:W-:Y:S01]  /*70d0*/  MUFU.EX2 R75, R2 ;  /* 0x00000002004b7308 */ /* 0x0003e20000000800 */
[----:B------:R-:W-:Y:S02]  /*70e0*/  SHF.R.U32.HI R9, RZ, 0x18, R20 ;  /* 0x00000018ff097819 */ /* 0x000fe40000011614 */
[----:B------:R-:W-:Y:S01]  /*70f0*/  LOP3.LUT R3, R3, 0xff, RZ, 0xc0, !PT ;  /* 0x000000ff03037812 */ /* 0x000fe200078ec0ff */
[----:B------:R-:W-:-:S03]  /*7100*/  FFMA.FTZ R11, R191, c[0x0][0x23c], -R19 ;  /* 0x00008f00bf0b7a23 */ /* 0x000fc60000010813 */
[----:B------:R-:W-:Y:S01]  /*7110*/  PRMT R9, R3, 0x5410, R9 ;  /* 0x0000541003097816 */ /* 0x000fe20000000009 */
[----:B------:R-:W-:Y:S01]  /*7120*/  FFMA.FTZ R3, R192, c[0x0][0x23c], -R19 ;  /* 0x00008f00c0037a23 */ /* 0x000fe20000010813 */
[----:B-1----:R-:W-:-:S04]  /*7130*/  F2FP.PACK_AB R2, R107, R112 ;  /* 0x000000706b02723e */ /* 0x002fc800000000ff */
[----:B------:R-:W-:Y:S01]  /*7140*/  LOP3.LUT R10, R0, R2, RZ, 0xc0, !PT ;  /* 0x00000002000a7212 */ /* 0x000fe200078ec0ff */
[----:B------:R-:W-:Y:S01]  /*7150*/  HSET2.LE.AND R0, R25, R81, PT ;  /* 0x0000005119007233 */ /* 0x000fe20003803000 */
[----:B------:R-:W-:Y:S01]  /*7160*/  F2FP.PACK_AB R2, R93, R95 ;  /* 0x0000005f5d02723e */ /* 0x000fe200000000ff */
[----:B------:R1:W-:Y:S01]  /*7170*/  MUFU.EX2 R74, R3 ;  /* 0x00000003004a7308 */ /* 0x0003e20000000800 */
[----:B------:R-:W-:Y:S02]  /*7180*/  IMAD.MOV.U32 R203, RZ, RZ, R200 ;  /* 0x000000ffffcb7224 */ /* 0x000fe400078e00c8 */
[----:B------:R-:W-:-:S05]  /*7190*/  IMAD.MOV.U32 R163, RZ, RZ, R198 ;  /* 0x000000ffffa37224 */ /* 0x000fca00078e00c6 */
[----:B------:R2:W2:Y:S01]  /*71a0*/  MUFU.EX2 R73, R11 ;  /* 0x0000000b00497308 */ /* 0x0004a20000000800 */
[----:B------:R-:W-:Y:S01]  /*71b0*/  IMAD.MOV.U32 R202, RZ, RZ, R151 ;  /* 0x000000ffffca7224 */ /* 0x000fe200078e0097 */
[--C-:B------:R-:W-:Y:S01]  /*71c0*/  HSET2.LE.AND R9, R9, R81.reuse, PT ;  /* 0x0000005109097233 */ /* 0x100fe20003803000 */
[----:B------:R-:W-:Y:S01]  /*71d0*/  IMAD.MOV.U32 R217, RZ, RZ, R150 ;  /* 0x000000ffffd97224 */ /* 0x000fe200078e0096 */
[----:B----4-:R-:W-:Y:S01]  /*71e0*/  HMMA.16816.F32 R156, R4, R32, R48 ;  /* 0x00000020049c723c */ /* 0x010fe20000001830 */
[----:B------:R-:W-:Y:S01]  /*71f0*/  IMAD.MOV.U32 R200, RZ, RZ, R149 ;  /* 0x000000ffffc87224 */ /* 0x000fe200078e0095 */
[----:B------:R-:W-:Y:S01]  /*7200*/  F2FP.PACK_AB R12, R96, R97 ;  /* 0x00000061600c723e */ /* 0x000fe200000000ff */
[----:B------:R-:W4:Y:S01]  /*7210*/  LDSM.16.MT88.4 R24, [R205+0x5800] ;  /* 0x00580000cd18783b */ /* 0x000f220000004200 */
[----:B-1----:R-:W-:Y:S01]  /*7220*/  HSET2.LE.AND R3, R8, R81, PT ;  /* 0x0000005108037233 */ /* 0x002fe20003803000 */
[----:B------:R-:W-:Y:S01]  /*7230*/  F2FP.PACK_AB R8, R113, R115 ;  /* 0x000000737108723e */ /* 0x000fe200000000ff */
[----:B------:R-:W-:-:S02]  /*7240*/  IMAD.MOV.U32 R198, RZ, RZ, R148 ;  /* 0x000000ffffc67224 */ /* 0x000fc400078e0094 */
[----:B------:R-:W-:Y:S01]  /*7250*/  IMAD.MOV.U32 R151, RZ, RZ, R141 ;  /* 0x000000ffff977224 */ /* 0x000fe200078e008d */
[----:B--2---:R-:W-:Y:S01]  /*7260*/  LOP3.LUT R11, R0, R2, RZ, 0xc0, !PT ;  /* 0x00000002000b7212 */ /* 0x004fe200078ec0ff */
[----:B------:R-:W-:Y:S01]  /*7270*/  FFMA.FTZ R2, R183, c[0x0][0x23c], -R19 ;  /* 0x00008f00b7027a23 */ /* 0x000fe20000010813 */
[C---:B---3--:R-:W-:Y:S01]  /*7280*/  HMMA.16816.F32 R152, R4.reuse, R30, R152 ;  /* 0x0000001e0498723c */ /* 0x048fe20000001898 */
[----:B------:R-:W-:Y:S01]  /*7290*/  IMAD.MOV.U32 R150, RZ, RZ, R143 ;  /* 0x000000ffff967224 */ /* 0x000fe200078e008f */
[----:B------:R-:W-:Y:S01]  /*72a0*/  LOP3.LUT R8, R3, R8, RZ, 0xc0, !PT ;  /* 0x0000000803087212 */ /* 0x000fe200078ec0ff */
[----:B------:R-:W-:Y:S01]  /*72b0*/  IMAD.MOV.U32 R149, RZ, RZ, R142 ;  /* 0x000000ffff957224 */ /* 0x000fe200078e008e */
[----:B------:R-:W-:Y:S01]  /*72c0*/  LOP3.LUT R0, R23, 0xffff, RZ, 0xc0, !PT ;  /* 0x0000ffff17007812 */ /* 0x000fe200078ec0ff */
[----:B------:R-:W-:Y:S01]  /*72d0*/  IMAD.MOV.U32 R148, RZ, RZ, R140 ;  /* 0x000000ffff947224 */ /* 0x000fe200078e008c */
[----:B------:R1:W-:Y:S01]  /*72e0*/  MUFU.EX2 R72, R2 ;  /* 0x0000000200487308 */ /* 0x0003e20000000800 */
[----:B------:R-:W-:Y:S01]  /*72f0*/  FFMA.FTZ R3, R190, c[0x0][0x23c], -R19 ;  /* 0x00008f00be037a23 */ /* 0x000fe20000010813 */
[----:B------:R-:W-:Y:S01]  /*7300*/  HMMA.16816.F32 R140, R4, R28, R68 ;  /* 0x0000001c048c723c */ /* 0x000fe20000001844 */
[----:B------:R-:W-:-:S02]  /*7310*/  LOP3.LUT R9, R9, R12, RZ, 0xc0, !PT ;  /* 0x0000000c09097212 */ /* 0x000fc400078ec0ff */
[----:B------:R-:W-:-:S05]  /*7320*/  SHF.R.U32.HI R12, RZ, 0x18, R23 ;  /* 0x00000018ff0c7819 */ /* 0x000fca0000011617 */
[----:B------:R-:W-:Y:S01]  /*7330*/  HMMA.16816.F32 R48, R4, R34, R84 ;  /* 0x000000220430723c */ /* 0x000fe20000001854 */
[----:B------:R2:W-:Y:S01]  /*7340*/  MUFU.EX2 R71, R3 ;  /* 0x0000000300477308 */ /* 0x0005e20000000800 */
[----:B-1----:R-:W-:-:S05]  /*7350*/  SHF.R.U32.HI R2, RZ, 0x10, R23 ;  /* 0x00000010ff027819 */ /* 0x002fca0000011617 */
[----:B------:R-:W-:Y:S02]  /*7360*/  LOP3.LUT R5, R37, 0xff, RZ, 0xc0, !PT ;  /* 0x000000ff25057812 */ /* 0x000fe400078ec0ff */
[C---:B------:R-:W-:Y:S02]  /*7370*/  LOP3.LUT R4, R22.reuse, 0xffff, RZ, 0xc0, !PT ;  /* 0x0000ffff16047812 */ /* 0x040fe400078ec0ff */
[----:B------:R-:W-:Y:S02]  /*7380*/  SHF.R.U32.HI R6, RZ, 0x8, R0 ;  /* 0x00000008ff067819 */ /* 0x000fe40000011600 */
[----:B------:R-:W-:Y:S02]  /*7390*/  LOP3.LUT R7, R22, 0xff, RZ, 0xc0, !PT ;  /* 0x000000ff16077812 */ /* 0x000fe400078ec0ff */
[----:B------:R-:W-:Y:S01]  /*73a0*/  LOP3.LUT R2, R2, 0xff, RZ, 0xc0, !PT ;  /* 0x000000ff02027812 */ /* 0x000fe200078ec0ff */
[----:B--2---:R-:W-:Y:S01]  /*73b0*/  FFMA.FTZ R3, R227, c[0x0][0x23c], -R18 ;  /* 0x00008f00e3037a23 */ /* 0x004fe20000010812 */
[----:B------:R-:W-:-:S02]  /*73c0*/  SHF.R.U32.HI R0, RZ, 0x8, R4 ;  /* 0x00000008ff007819 */ /* 0x000fc40000011604 */
[----:B------:R-:W-:Y:S02]  /*73d0*/  PRMT R39, R5, 0x5410, R38 ;  /* 0x0000541005277816 */ /* 0x000fe40000000026 */
[----:B------:R-:W-:Y:S02]  /*73e0*/  SHF.R.U32.HI R5, RZ, 0x8, R52 ;  /* 0x00000008ff057819 */ /* 0x000fe40000011634 */
[----:B------:R-:W-:Y:S01]  /*73f0*/  LOP3.LUT R4, R53, 0xff, RZ, 0xc0, !PT ;  /* 0x000000ff35047812 */ /* 0x000fe200078ec0ff */
[----:B------:R1:W-:Y:S01]  /*7400*/  MUFU.EX2 R70, R3 ;  /* 0x0000000300467308 */ /* 0x0003e20000000800 */
[----:B------:R-:W-:Y:S02]  /*7410*/  LOP3.LUT R13, R23, 0xff, RZ, 0xc0, !PT ;  /* 0x000000ff170d7812 */ /* 0x000fe400078ec0ff */
[----:B------:R-:W-:Y:S01]  /*7420*/  PRMT R15, R2, 0x5410, R12 ;  /* 0x00005410020f7816 */ /* 0x000fe2000000000c */
[----:B------:R-:W-:Y:S01]  /*7430*/  FFMA.FTZ R2, R226, c[0x0][0x23c], -R18 ;  /* 0x00008f00e2027a23 */ /* 0x000fe20000010812 */
[----:B------:R-:W-:Y:S01]  /*7440*/  PRMT R37, R7, 0x5410, R0 ;  /* 0x0000541007257816 */ /* 0x000fe20000000000 */
[----:B------:R-:W-:Y:S01]  /*7450*/  HMMA.16816.F32 R144, R8, R28, R144 ;  /* 0x0000001c0890723c */ /* 0x000fe20000001890 */
[----:B------:R-:W-:-:S02]  /*7460*/  LOP3.LUT R0, R16, 0xffff, RZ, 0xc0, !PT ;  /* 0x0000ffff10007812 */ /* 0x000fc400078ec0ff */
[----:B------:R-:W-:Y:S02]  /*7470*/  PRMT R12, R55, 0x5410, R5 ;  /* 0x00005410370c7816 */ /* 0x000fe40000000005 */
[----:B------:R-:W-:-:S03]  /*7480*/  PRMT R14, R4, 0x5410, R54 ;  /* 0x00005410040e7816 */ /* 0x000fc60000000036 */
[----:B------:R-:W-:Y:S01]  /*7490*/  HMMA.16816.F32 R52, R8, R30, R64 ;  /* 0x0000001e0834723c */ /* 0x000fe20000001840 */
[----:B------:R-:W2:Y:S01]  /*74a0*/  LDSM.16.MT88.4 R28, [R206+0x5800] ;  /* 0x00580000ce1c783b */ /* 0x000ea20000004200 */
[----:B-1----:R-:W-:Y:S01]  /*74b0*/  SHF.R.U32.HI R3, RZ, 0x10, R16 ;  /* 0x00000010ff037819 */ /* 0x002fe20000011610 */
[----:B------:R1:W3:Y:S01]  /*74c0*/  MUFU.EX2 R69, R2 ;  /* 0x0000000200457308 */ /* 0x0002e20000000800 */
[----:B------:R-:W-:Y:S02]  /*74d0*/  PRMT R23, R13, 0x5410, R6 ;  /* 0x000054100d177816 */ /* 0x000fe40000000006 */
[----:B------:R-:W-:Y:S02]  /*74e0*/  LOP3.LUT R6, R16, 0xff, RZ, 0xc0, !PT ;  /* 0x000000ff10067812 */ /* 0x000fe400078ec0ff */
[----:B------:R-:W-:Y:S02]  /*74f0*/  SHF.R.U32.HI R0, RZ, 0x8, R0 ;  /* 0x00000008ff007819 */ /* 0x000fe40000011600 */
[----:B------:R-:W-:-:S02]  /*7500*/  SHF.R.U32.HI R7, RZ, 0x18, R16 ;  /* 0x00000018ff077819 */ /* 0x000fc40000011610 */
[----:B------:R-:W-:Y:S02]  /*7510*/  PRMT R0, R6, 0x5410, R0 ;  /* 0x0000541006007816 */ /* 0x000fe40000000000 */
[----:B-1----:R-:W-:Y:S01]  /*7520*/  LOP3.LUT R2, R3, 0xff, RZ, 0xc0, !PT ;  /* 0x000000ff03027812 */ /* 0x002fe200078ec0ff */
[----:B------:R-:W-:Y:S02]  /*7530*/  FFMA.FTZ R3, R193, c[0x0][0x23c], -R18 ;  /* 0x00008f00c1037a23 */ /* 0x000fe40000010812 */
[----:B------:R-:W-:Y:S02]  /*7540*/  HSET2.LE.AND R0, R0, R81, PT ;  /* 0x0000005100007233 */ /* 0x000fe40003803000 */
[----:B------:R1:W-:Y:S01]  /*7550*/  MUFU.EX2 R68, R3 ;  /* 0x0000000300447308 */ /* 0x0003e20000000800 */
[----:B------:R-:W-:Y:S02]  /*7560*/  PRMT R5, R2, 0x5410, R7 ;  /* 0x0000541002057816 */ /* 0x000fe40000000007 */
[----:B------:R-:W-:-:S04]  /*7570*/  F2FP.PACK_AB R2, R73, R74 ;  /* 0x0000004a4902723e */ /* 0x000fc800000000ff */
[----:B------:R-:W-:Y:S01]  /*7580*/  LOP3.LUT R4, R0, R2, RZ, 0xc0, !PT ;  /* 0x0000000200047212 */ /* 0x000fe200078ec0ff */
[----:B------:R-:W-:Y:S01]  /*7590*/  HSET2.LE.AND R0, R5, R81, PT ;  /* 0x0000005105007233 */ /* 0x000fe20003803000 */
[----:B-1----:R-:W-:-:S04]  /*75a0*/  FFMA.FTZ R3, R225, c[0x0][0x23c], -R18 ;  /* 0x00008f00e1037a23 */ /* 0x002fc80000010812 */
[----:B------:R1:W1:Y:S01]  /*75b0*/  MUFU.EX2 R65, R3 ;  /* 0x0000000300417308 */ /* 0x0002620000000800 */
[----:B---3--:R-:W-:Y:S01]  /*75c0*/  F2FP.PACK_AB R2, R69, R70 ;  /* 0x000000464502723e */ /* 0x008fe200000000ff */
[----:B------:R-:W-:Y:S01]  /*75d0*/  FFMA.FTZ R7, R195, c[0x0][0x23c], -R17 ;  /* 0x00008f00c3077a23 */ /* 0x000fe20000010811 */
[----:B------:R-:W-:Y:S02]  /*75e0*/  F2FP.PACK_AB R6, R71, R72 ;  /* 0x000000484706723e */ /* 0x000fe400000000ff */
[----:B------:R-:W-:Y:S01]  /*75f0*/  LOP3.LUT R5, R0, R2, RZ, 0xc0, !PT ;  /* 0x0000000200057212 */ /* 0x000fe200078ec0ff */
[----:B------:R-:W-:Y:S01]  /*7600*/  IMAD.MOV.U32 R162, RZ, RZ, R235 ;  /* 0x000000ffffa27224 */ /* 0x000fe200078e00eb */
[----:B------:R-:W-:Y:S01]  /*7610*/  SHF.R.U32.HI R0, RZ, 0x10, R22 ;  /* 0x00000010ff007819 */ /* 0x000fe20000011616 */
[----:B------:R-:W-:Y:S01]  /*7620*/  HMMA.16816.F32 R40, R8, R32, R40 ;  /* 0x000000200828723c */ /* 0x000fe20000001828 */
[----:B------:R3:W-:Y:S01]  /*7630*/  MUFU.EX2 R64, R7 ;  /* 0x0000000700407308 */ /* 0x0007e20000000800 */
[----:B-1----:R-:W-:-:S06]  /*7640*/  HSET2.LE.AND R3, R12, R81, PT ;  /* 0x000000510c037233 */ /* 0x002fcc0003803000 */
[----:B------:R-:W-:Y:S01]  /*7650*/  HMMA.16816.F32 R44, R8, R34, R44 ;  /* 0x00000022082c723c */ /* 0x000fe2000000182c */
[----:B------:R-:W-:Y:S01]  /*7660*/  FADD.FTZ R36, R186, R162 ;  /* 0x000000a2ba247221 */ /* 0x000fe20000010000 */
[----:B------:R-:W-:Y:S02]  /*7670*/  LOP3.LUT R6, R3, R6, RZ, 0xc0, !PT ;  /* 0x0000000603067212 */ /* 0x000fe400078ec0ff */
[----:B------:R-:W-:-:S03]  /*7680*/  LOP3.LUT R3, R21, 0xffff, RZ, 0xc0, !PT ;  /* 0x0000ffff15037812 */ /* 0x000fc600078ec0ff */
[----:B------:R-:W-:Y:S01]  /*7690*/  FFMA.FTZ R8, R233, c[0x0][0x23c], -R19 ;  /* 0x00008f00e9087a23 */ /* 0x000fe20000010813 */
[----:B------:R-:W-:Y:S01]  /*76a0*/  LOP3.LUT R9, R0, 0xff, RZ, 0xc0, !PT ;  /* 0x000000ff00097812 */ /* 0x000fe200078ec0ff */
[----:B------:R-:W-:Y:S01]  /*76b0*/  HSET2.LE.AND R0, R14, R81, PT ;  /* 0x000000510e007233 */ /* 0x000fe20003803000 */
[----:B---3--:R-:W-:Y:S01]  /*76c0*/  SHF.R.U32.HI R7, RZ, 0x10, R21 ;  /* 0x00000010ff077819 */ /* 0x008fe20000011615 */
[----:B------:R-:W-:Y:S01]  /*76d0*/  IMAD.MOV.U32 R186, RZ, RZ, R187 ;  /* 0x000000ffffba7224 */ /* 0x000fe200078e00bb */
[----:B------:R-:W-:Y:S01]  /*76e0*/  F2FP.PACK_AB R2, R65, R68 ;  /* 0x000000444102723e */ /* 0x000fe200000000ff */
[----:B------:R-:W-:Y:S01]  /*76f0*/  IMAD.MOV.U32 R162, RZ, RZ, R218 ;  /* 0x000000ffffa27224 */ /* 0x000fe200078e00da */
[----:B------:R1:W-:Y:S01]  /*7700*/  MUFU.EX2 R63, R8 ;  /* 0x00000008003f7308 */ /* 0x0003e20000000800 */
[----:B------:R-:W-:Y:S02]  /*7710*/  IMAD.MOV.U32 R161, RZ, RZ, R167 ;  /* 0x000000ffffa17224 */ /* 0x000fe400078e00a7 */
[----:B------:R-:W-:-:S02]  /*7720*/  IMAD.MOV.U32 R187, RZ, RZ, R108 ;  /* 0x000000ffffbb7224 */ /* 0x000fc400078e006c */
[----:B------:R-:W-:Y:S02]  /*7730*/  IMAD.MOV.U32 R218, RZ, RZ, R199 ;  /* 0x000000ffffda7224 */ /* 0x000fe400078e00c7 */
[----:B------:R-:W-:Y:S02]  /*7740*/  IMAD.MOV.U32 R167, RZ, RZ, R61 ;  /* 0x000000ffffa77224 */ /* 0x000fe400078e003d */
[----:B------:R-:W-:Y:S02]  /*7750*/  IMAD.MOV.U32 R108, RZ, RZ, R213 ;  /* 0x000000ffff6c7224 */ /* 0x000fe400078e00d5 */
[----:B------:R-:W-:Y:S01]  /*7760*/  FADD.FTZ R38, R186, R162 ;  /* 0x000000a2ba267221 */ /* 0x000fe20000010000 */
[----:B------:R-:W-:Y:S01]  /*7770*/  SHF.R.U32.HI R12, RZ, 0x18, R22 ;  /* 0x00000018ff0c7819 */ /* 0x000fe20000011616 */
[----:B------:R-:W-:Y:S01]  /*7780*/  IMAD.MOV.U32 R186, RZ, RZ, R187 ;  /* 0x000000ffffba7224 */ /* 0x000fe200078e00bb */
[----:B-1----:R-:W-:Y:S02]  /*7790*/  SHF.R.U32.HI R8, RZ, 0x8, R3 ;  /* 0x00000008ff087819 */ /* 0x002fe40000011603 */
[----:B------:R-:W-:Y:S01]  /*77a0*/  LOP3.LUT R3, R7, 0xff, RZ, 0xc0, !PT ;  /* 0x000000ff07037812 */ /* 0x000fe200078ec0ff */
[----:B------:R-:W-:Y:S01]  /*77b0*/  IMAD.MOV.U32 R162, RZ, RZ, R218 ;  /* 0x000000ffffa27224 */ /* 0x000fe200078e00da */
[----:B------:R-:W-:Y:S01]  /*77c0*/  LOP3.LUT R7, R0, R2, RZ, 0xc0, !PT ;  /* 0x0000000200077212 */ /* 0x000fe200078ec0ff */
[----:B------:R-:W-:-:S02]  /*77d0*/  IMAD.MOV.U32 R187, RZ, RZ, R108 ;  /* 0x000000ffffbb7224 */ /* 0x000fc400078e006c */
[----:B------:R-:W-:Y:S02]  /*77e0*/  IMAD.MOV.U32 R218, RZ, RZ, R167 ;  /* 0x000000ffffda7224 */ /* 0x000fe400078e00a7 */
[----:B------:R-:W-:Y:S01]  /*77f0*/  IMAD.MOV.U32 R108, RZ, RZ, R211 ;  /* 0x000000ffff6c7224 */ /* 0x000fe200078e00d3 */
[----:B------:R-:W-:Y:S01]  /*7800*/  LOP3.LUT R11, R21, 0xff, RZ, 0xc0, !PT ;  /* 0x000000ff150b7812 */ /* 0x000fe200078ec0ff */
[----:B------:R-:W-:Y:S01]  /*7810*/  FFMA.FTZ R16, R234, c[0x0][0x23c], -R18 ;  /* 0x00008f00ea107a23 */ /* 0x000fe20000010812 */
[----:B------:R-:W-:Y:S01]  /*7820*/  SHF.R.U32.HI R10, RZ, 0x18, R21 ;  /* 0x00000018ff0a7819 */ /* 0x000fe20000011615 */
[----:B------:R-:W-:Y:S01]  /*7830*/  IMAD.MOV.U32 R220, RZ, RZ, R187 ;  /* 0x000000ffffdc7224 */ /* 0x000fe200078e00bb */
[----:B------:R-:W-:Y:S01]  /*7840*/  PRMT R21, R9, 0x5410, R12 ;  /* 0x0000541009157816 */ /* 0x000fe2000000000c */
[----:B------:R-:W-:Y:S01]  /*7850*/  IMAD.MOV.U32 R219, RZ, RZ, R218 ;  /* 0x000000ffffdb7224 */ /* 0x000fe200078e00da */
[C---:B----4-:R-:W-:Y:S01]  /*7860*/  HMMA.16816.F32 R140, R4.reuse, R24, R140 ;  /* 0x00000018048c723c */ /* 0x050fe2000000188c */
[--C-:B------:R-:W-:Y:S01]  /*7870*/  HSET2.LE.AND R12, R15, R81.reuse, PT ;  /* 0x000000510f0c7233 */ /* 0x100fe20003803000 */
[----:B------:R-:W-:Y:S01]  /*7880*/  IMAD.MOV.U32 R180, RZ, RZ, R108 ;  /* 0x000000ffffb47224 */ /* 0x000fe200078e006c */
[----:B------:R-:W-:Y:S01]  /*7890*/  HSET2.LE.AND R15, R39, R81, PT ;  /* 0x00000051270f7233 */ /* 0x000fe20003803000 */
[----:B------:R-:W-:Y:S01]  /*78a0*/  IMAD.MOV.U32 R185, RZ, RZ, R109 ;  /* 0x000000ffffb97224 */ /* 0x000fe200078e006d */
[----:B------:R1:W-:Y:S03]  /*78b0*/  MUFU.EX2 R39, R16 ;  /* 0x0000001000277308 */ /* 0x0003e60000000800 */
[----:B------:R-:W-:Y:S01]  /*78c0*/  HMMA.16816.F32 R152, R4, R26, R152 ;  /* 0x0000001a0498723c */ /* 0x000fe20000001898 */
[----:B------:R-:W-:-:S02]  /*78d0*/  IMAD.MOV.U32 R187, RZ, RZ, R103 ;  /* 0x000000ffffbb7224 */ /* 0x000fc400078e0067 */
[----:B------:R-:W-:-:S05]  /*78e0*/  IMAD.MOV.U32 R218, RZ, RZ, R111 ;  /* 0x000000ffffda7224 */ /* 0x000fca00078e006f */
[----:B--2---:R-:W-:Y:S01]  /*78f0*/  HMMA.16816.F32 R156, R4, R28, R156 ;  /* 0x0000001c049c723c */ /* 0x004fe2000000189c */
[----:B------:R-:W-:Y:S02]  /*7900*/  IMAD.MOV.U32 R111, RZ, RZ, R171 ;  /* 0x000000ffff6f7224 */ /* 0x000fe400078e00ab */
[----:B-1----:R-:W-:-:S05]  /*7910*/  FADD.FTZ R16, R220, R219 ;  /* 0x000000dbdc107221 */ /* 0x002fca0000010000 */
[----:B------:R-:W-:Y:S01]  /*7920*/  HMMA.16816.F32 R32, R4, R30, R48 ;  /* 0x0000001e0420723c */ /* 0x000fe20000001830 */
[----:B------:R-:W-:Y:S02]  /*7930*/  IMAD.MOV.U32 R220, RZ, RZ, R180 ;  /* 0x000000ffffdc7224 */ /* 0x000fe400078e00b4 */
[----:B------:R-:W-:-:S04]  /*7940*/  IMAD.MOV.U32 R180, RZ, RZ, R185 ;  /* 0x000000ffffb47224 */ /* 0x000fc800078e00b9 */
[----:B------:R-:W-:Y:S02]  /*7950*/  FADD.FTZ R4, R186, R162 ;  /* 0x000000a2ba047221 */ /* 0x000fe40000010000 */
[----:B------:R-:W-:Y:S02]  /*7960*/  IMAD.MOV.U32 R162, RZ, RZ, R110 ;  /* 0x000000ffffa27224 */ /* 0x000fe400078e006e */
[----:B------:R-:W-:Y:S02]  /*7970*/  IMAD.MOV.U32 R186, RZ, RZ, R170 ;  /* 0x000000ffffba7224 */ /* 0x000fe400078e00aa */
[----:B------:R-:W-:Y:S02]  /*7980*/  IMAD.MOV.U32 R170, RZ, RZ, R217 ;  /* 0x000000ffffaa7224 */ /* 0x000fe400078e00d9 */
[----:B------:R-:W-:Y:S02]  /*7990*/  IMAD.MOV.U32 R185, RZ, RZ, R162 ;  /* 0x000000ffffb97224 */ /* 0x000fe400078e00a2 */
[----:B------:R-:W-:-:S02]  /*79a0*/  IMAD.MOV.U32 R103, RZ, RZ, R184 ;  /* 0x000000ffff677224 */ /* 0x000fc400078e00b8 */
[----:B------:R-:W-:Y:S02]  /*79b0*/  IMAD.MOV.U32 R171, RZ, RZ, R161 ;  /* 0x000000ffffab7224 */ /* 0x000fe400078e00a1 */
[----:B------:R-:W-:Y:S02]  /*79c0*/  IMAD.MOV.U32 R162, RZ, RZ, R186 ;  /* 0x000000ffffa27224 */ /* 0x000fe400078e00ba */
[----:B------:R-:W-:Y:S02]  /*79d0*/  IMAD.MOV.U32 R110, RZ, RZ, R203 ;  /* 0x000000ffff6e7224 */ /* 0x000fe400078e00cb */
[----:B------:R-:W-:Y:S02]  /*79e0*/  IMAD.MOV.U32 R184, RZ, RZ, R169 ;  /* 0x000000ffffb87224 */ /* 0x000fe400078e00a9 */
[----:B------:R-:W-:Y:S02]  /*79f0*/  IMAD.MOV.U32 R186, RZ, RZ, R187 ;  /* 0x000000ffffba7224 */ /* 0x000fe400078e00bb */
[----:B------:R-:W-:-:S02]  /*7a00*/  IMAD.MOV.U32 R109, RZ, RZ, R163 ;  /* 0x000000ffff6d7224 */ /* 0x000fc400078e00a3 */
[----:B------:R-:W-:Y:S02]  /*7a10*/  IMAD.MOV.U32 R203, RZ, RZ, R160 ;  /* 0x000000ffffcb7224 */ /* 0x000fe400078e00a0 */
[----:B------:R-:W-:Y:S02]  /*7a20*/  IMAD.MOV.U32 R187, RZ, RZ, R218 ;  /* 0x000000ffffbb7224 */ /* 0x000fe400078e00da */
[----:B------:R-:W-:Y:S02]  /*7a30*/  FADD.FTZ R6, R220, R36 ;  /* 0x00000024dc067221 */ /* 0x000fe40000010000 */
        /* <DEDUP_REMOVED lines=25> */
[----:B------:R-:W-:Y:S01]  /*7bd0*/  IMAD.MOV.U32 R167, RZ, RZ, R212 ;  /* 0x000000ffffa77224 */ /* 0x000fe200078e00d4 */
[----:B------:R1:W5:Y:S01]  /*7be0*/  LDL.LU R214, [R1+0x68] ;  /* 0x0000680001d67983 */ /* 0x0003620000300800 */
[----:B------:R-:W-:-:S02]  /*7bf0*/  IMAD.MOV.U32 R171, RZ, RZ, R184 ;  /* 0x000000ffffab7224 */ /* 0x000fc400078e00b8 */
[----:B------:R-:W-:Y:S01]  /*7c00*/  IMAD.MOV.U32 R200, RZ, RZ, R210 ;  /* 0x000000ffffc87224 */ /* 0x000fe200078e00d2 */
[----:B------:R1:W5:Y:S01]  /*7c10*/  LDL.LU R213, [R1+0x64] ;  /* 0x0000640001d57983 */ /* 0x0003620000300800 */
[----:B------:R-:W-:Y:S02]  /*7c20*/  IMAD.MOV.U32 R161, RZ, RZ, R169 ;  /* 0x000000ffffa17224 */ /* 0x000fe400078e00a9 */
[----:B------:R-:W-:Y:S01]  /*7c30*/  IMAD.MOV.U32 R184, RZ, RZ, R203 ;  /* 0x000000ffffb87224 */ /* 0x000fe200078e00cb */
[----:B------:R1:W5:Y:S01]  /*7c40*/  LDL.LU R212, [R1+0x60] ;  /* 0x0000600001d47983 */ /* 0x0003620000300800 */
        /* <DEDUP_REMOVED lines=10> */
[----:B------:R-:W-:Y:S02]  /*7cf0*/  IMAD.MOV.U32 R201, RZ, RZ, R200 ;  /* 0x000000ffffc97224 */ /* 0x000fe400078e00c8 */
[----:B------:R-:W-:-:S02]  /*7d00*/  FFMA.FTZ R13, R194, c[0x0][0x23c], -R17 ;  /* 0x00008f00c20d7a23 */ /* 0x000fc40000010811 */
[----:B------:R-:W-:Y:S01]  /*7d10*/  FFMA.FTZ R0, R230, c[0x0][0x23c], -R19 ;  /* 0x00008f00e6007a23 */ /* 0x000fe20000010813 */
[----:B------:R-:W-:Y:S01]  /*7d20*/  PRMT R20, R11, 0x5410, R8 ;  /* 0x000054100b147816 */ /* 0x000fe20000000008 */
[----:B------:R-:W-:Y:S02]  /*7d30*/  IMAD.MOV.U32 R217, RZ, RZ, R161 ;  /* 0x000000ffffd97224 */ /* 0x000fe400078e00a1 */
[----:B------:R-:W-:Y:S02]  /*7d40*/  FFMA.FTZ R2, R229, c[0x0][0x23c], -R19 ;  /* 0x00008f00e5027a23 */ /* 0x000fe40000010813 */
[----:B------:R-:W-:Y:S01]  /*7d50*/  FFMA.FTZ R14, R236, c[0x0][0x23c], -R18 ;  /* 0x00008f00ec0e7a23 */ /* 0x000fe20000010812 */
[----:B------:R-:W-:Y:S01]  /*7d60*/  F2FP.PACK_AB R9, R105, R106 ;  /* 0x0000006a6909723e */ /* 0x000fe200000000ff */
[----:B------:R-:W-:Y:S01]  /*7d70*/  IMAD.MOV.U32 R200, RZ, RZ, R198 ;  /* 0x000000ffffc87224 */ /* 0x000fe200078e00c6 */
[----:B------:R-:W2:Y:S01]  /*7d80*/  LDSM.16.MT88.4 R148, [R205+0x5c00] ;  /* 0x005c0000cd94783b */ /* 0x000ea20000004200 */
[----:B------:R-:W-:-:S02]  /*7d90*/  IMAD.MOV.U32 R161, RZ, RZ, R169 ;  /* 0x000000ffffa17224 */ /* 0x000fc400078e00a9 */
[----:B------:R-:W-:Y:S02]  /*7da0*/  IMAD.MOV.U32 R198, RZ, RZ, R199 ;  /* 0x000000ffffc67224 */ /* 0x000fe400078e00c7 */
[----:B------:R-:W-:Y:S02]  /*7db0*/  IMAD.MOV.U32 R169, RZ, RZ, R160 ;  /* 0x000000ffffa97224 */ /* 0x000fe400078e00a0 */
[----:B------:R-:W-:Y:S02]  /*7dc0*/  IMAD.MOV.U32 R199, RZ, RZ, R208 ;  /* 0x000000ffffc77224 */ /* 0x000fe400078e00d0 */
[----:B------:R-:W-:Y:S01]  /*7dd0*/  IMAD.MOV.U32 R160, RZ, RZ, R168 ;  /* 0x000000ffffa07224 */ /* 0x000fe200078e00a8 */
[----:B------:R1:W5:Y:S01]  /*7de0*/  LDL.LU R208, [R1+0x50] ;  /* 0x0000500001d07983 */ /* 0x0003620000300800 */
[----:B------:R-:W-:Y:S02]  /*7df0*/  IMAD.MOV.U32 R168, RZ, RZ, R201 ;  /* 0x000000ffffa87224 */ /* 0x000fe400078e00c9 */
[----:B------:R-:W-:-:S02]  /*7e00*/  IMAD.MOV.U32 R201, RZ, RZ, R200 ;  /* 0x000000ffffc97224 */ /* 0x000fc400078e00c8 */
[----:B------:R-:W-:Y:S02]  /*7e10*/  IMAD.MOV.U32 R200, RZ, RZ, R198 ;  /* 0x000000ffffc87224 */ /* 0x000fe400078e00c6 */
[----:B------:R-:W-:Y:S02]  /*7e20*/  IMAD.MOV.U32 R198, RZ, RZ, R199 ;  /* 0x000000ffffc67224 */ /* 0x000fe400078e00c7 */
[----:B------:R-:W-:Y:S02]  /*7e30*/  IMAD.MOV.U32 R199, RZ, RZ, R167 ;  /* 0x000000ffffc77224 */ /* 0x000fe400078e00a7 */
[----:B------:R-:W-:Y:S02]  /*7e40*/  IMAD.MOV.U32 R167, RZ, RZ, R207 ;  /* 0x000000ffffa77224 */ /* 0x000fe400078e00cf */
[----:B------:R1:W5:Y:S01]  /*7e50*/  LDL.LU R207, [R1+0x4c] ;  /* 0x00004c0001cf7983 */ /* 0x0003620000300800 */
[----:B------:R-:W-:-:S03]  /*7e60*/  FADD.FTZ R4, R204, R4 ;  /* 0x00000004cc047221 */ /* 0x000fc60000010000 */
[----:B------:R1:W5:Y:S01]  /*7e70*/  LDL.LU R204, [R1+0x48] ;  /* 0x0000480001cc7983 */ /* 0x0003620000300800 */
[----:B------:R-:W3:Y:S01]  /*7e80*/  MUFU.EX2 R235, R13 ;  /* 0x0000000d00eb7308 */ /* 0x000ee20000000800 */
[----:B------:R-:W-:Y:S01]  /*7e90*/  PRMT R17, R3, 0x5410, R10 ;  /* 0x0000541003117816 */ /* 0x000fe2000000000a */
[----:B------:R-:W-:Y:S01]  /*7ea0*/  HSET2.LE.AND R3, R57, R81, PT ;  /* 0x0000005139037233 */ /* 0x000fe20003803000 */
[----:B------:R-:W-:-:S05]  /*7eb0*/  F2FP.PACK_AB R11, R78, R79 ;  /* 0x0000004f4e0b723e */ /* 0x000fca00000000ff */
[----:B------:R4:W1:Y:S01]  /*7ec0*/  MUFU.EX2 R62, R0 ;  /* 0x00000000003e7308 */ /* 0x0008620000000800 */
[--C-:B------:R-:W-:Y:S01]  /*7ed0*/  HSET2.LE.AND R8, R23, R81.reuse, PT ;  /* 0x0000005117087233 */ /* 0x100fe20003803000 */
[----:B------:R-:W-:Y:S01]  /*7ee0*/  LOP3.LUT R11, R3, R11, RZ, 0xc0, !PT ;  /* 0x0000000b030b7212 */ /* 0x000fe200078ec0ff */
[----:B------:R-:W-:Y:S01]  /*7ef0*/  HSET2.LE.AND R3, R37, R81, PT ;  /* 0x0000005125037233 */ /* 0x000fe20003803000 */
[----:B------:R-:W-:-:S04]  /*7f00*/  FADD.FTZ R5, R220, R38 ;  /* 0x00000026dc057221 */ /* 0x000fc80000010000 */
[----:B------:R1:W-:Y:S01]  /*7f10*/  MUFU.EX2 R234, R2 ;  /* 0x0000000200ea7308 */ /* 0x0003e20000000800 */
[----:B----4-:R-:W-:Y:S02]  /*7f20*/  FFMA.FTZ R0, R228, c[0x0][0x23c], -R19 ;  /* 0x00008f00e4007a23 */ /* 0x010fe40000010813 */
[--C-:B------:R-:W-:Y:S02]  /*7f30*/  FFMA.FTZ R19, R232, c[0x0][0x23c], -R18.reuse ;  /* 0x00008f00e8137a23 */ /* 0x100fe40000010812 */
[----:B------:R-:W-:-:S03]  /*7f40*/  FFMA.FTZ R18, R231, c[0x0][0x23c], -R18 ;  /* 0x00008f00e7127a23 */ /* 0x000fc60000010812 */
[----:B------:R4:W-:Y:S01]  /*7f50*/  MUFU.EX2 R61, R0 ;  /* 0x00000000003d7308 */ /* 0x0009e20000000800 */
[----:B------:R-:W-:Y:S02]  /*7f60*/  F2FP.PACK_AB R13, R92, R94 ;  /* 0x0000005e5c0d723e */ /* 0x000fe400000000ff */
[----:B-1----:R-:W-:Y:S01]  /*7f70*/  F2FP.PACK_AB R2, R102, R104 ;  /* 0x000000686602723e */ /* 0x002fe200000000ff */
[----:B------:R-:W-:Y:S01]  /*7f80*/  FADD.FTZ R16, R172, R16 ;  /* 0x00000010ac107221 */ /* 0x000fe20000010000 */
[----:B------:R-:W-:-:S03]  /*7f90*/  LOP3.LUT R8, R8, R9, RZ, 0xc0, !PT ;  /* 0x0000000908087212 */ /* 0x000fc600078ec0ff */
[----:B------:R1:W-:Y:S01]  /*7fa0*/  MUFU.EX2 R37, R19 ;  /* 0x0000001300257308 */ /* 0x0003e20000000800 */
[----:B------:R-:W-:Y:S01]  /*7fb0*/  LOP3.LUT R9, R12, R13, RZ, 0xc0, !PT ;  /* 0x0000000d0c097212 */ /* 0x000fe200078ec0ff */
[--C-:B------:R-:W-:Y:S02]  /*7fc0*/  HSET2.LE.AND R13, R17, R81.reuse, PT ;  /* 0x00000051110d7233 */ /* 0x100fe40003803000 */
[----:B----4-:R-:W-:-:S04]  /*7fd0*/  HSET2.LE.AND R0, R59, R81, PT ;  /* 0x000000513b007233 */ /* 0x010fc80003803000 */
[----:B------:R-:W4:Y:S01]  /*7fe0*/  MUFU.EX2 R18, R18 ;  /* 0x0000001200127308 */ /* 0x000f220000000800 */
[----:B------:R-:W-:Y:S01]  /*7ff0*/  FADD.FTZ R17, R162, R4 ;  /* 0x00000004a2117221 */ /* 0x000fe20000010000 */
[----:B------:R-:W-:Y:S01]  /*8000*/  LOP3.LUT R10, R0, R2, RZ, 0xc0, !PT ;  /* 0x00000002000a7212 */ /* 0x000fe200078ec0ff */
[----:B------:R-:W-:-:S05]  /*8010*/  HSET2.LE.AND R2, R60, R81, PT ;  /* 0x000000513c027233 */ /* 0x000fca0003803000 */
[----:B------:R2:W2:Y:S01]  /*8020*/  MUFU.EX2 R48, R14 ;  /* 0x0000000e00307308 */ /* 0x0004a20000000800 */
[----:B-1----:R-:W-:Y:S01]  /*8030*/  FADD.FTZ R19, R185, R5 ;  /* 0x00000005b9137221 */ /* 0x002fe20000010000 */
[--C-:B------:R-:W-:Y:S01]  /*8040*/  HSET2.LE.AND R0, R58, R81.reuse, PT ;  /* 0x000000513a007233 */ /* 0x100fe20003803000 */
[----:B------:R-:W-:Y:S01]  /*8050*/  F2FP.PACK_AB R5, R98, R99 ;  /* 0x000000636205723e */ /* 0x000fe200000000ff */
[----:B------:R-:W-:Y:S01]  /*8060*/  FADD.FTZ R16, R186, R16 ;  /* 0x00000010ba107221 */ /* 0x000fe20000010000 */
[----:B---3--:R-:W-:Y:S01]  /*8070*/  F2FP.PACK_AB R4, R235, R64 ;  /* 0x00000040eb04723e */ /* 0x008fe200000000ff */
[----:B------:R-:W-:Y:S01]  /*8080*/  IMAD.MOV.U32 R186, RZ, RZ, R170 ;  /* 0x000000ffffba7224 */ /* 0x000fe200078e00aa */
[--C-:B------:R-:W-:Y:S01]  /*8090*/  HSET2.LE.AND R12, R21, R81.reuse, PT ;  /* 0x00000051150c7233 */ /* 0x100fe20003803000 */
[----:B------:R-:W-:Y:S01]  /*80a0*/  IMAD.MOV.U32 R185, RZ, RZ, R171 ;  /* 0x000000ffffb97224 */ /* 0x000fe200078e00ab */
[----:B------:R-:W-:Y:S01]  /*80b0*/  LOP3.LUT R170, R2, R5, RZ, 0xc0, !PT ;  /* 0x0000000502aa7212 */ /* 0x000fe200078ec0ff */
[--C-:B------:R-:W-:Y:S01]  /*80c0*/  HSET2.LE.AND R7, R20, R81.reuse, PT ;  /* 0x0000005114077233 */ /* 0x100fe20003803000 */
[----:B------:R-:W-:Y:S01]  /*80d0*/  LOP3.LUT R171, R0, R4, RZ, 0xc0, !PT ;  /* 0x0000000400ab7212 */ /* 0x000fe200078ec0ff */
[----:B------:R-:W-:Y:S01]  /*80e0*/  IMAD.MOV.U32 R188, RZ, RZ, R202 ;  /* 0x000000ffffbc7224 */ /* 0x000fe200078e00ca */
[----:B------:R-:W-:Y:S01]  /*80f0*/  F2FP.PACK_AB R2, R75, R76 ;  /* 0x0000004c4b02723e */ /* 0x000fe200000000ff */
[----:B------:R-:W-:Y:S01]  /*8100*/  FADD.FTZ R36, R180, R6 ;  /* 0x00000006b4247221 */ /* 0x000fe20000010000 */
[----:B------:R-:W-:Y:S01]  /*8110*/  F2FP.PACK_AB R0, R62, R63 ;  /* 0x0000003f3e00723e */ /* 0x000fe200000000ff */
[----:B------:R-:W-:Y:S01]  /*8120*/  IMAD.MOV.U32 R202, RZ, RZ, R200 ;  /* 0x000000ffffca7224 */ /* 0x000fe200078e00c8 */
[----:B------:R-:W-:Y:S01]  /*8130*/  F2FP.PACK_AB R6, R100, R101 ;  /* 0x000000656406723e */ /* 0x000fe200000000ff */
[----:B------:R-:W-:Y:S01]  /*8140*/  IMAD.MOV.U32 R189, RZ, RZ, R169 ;  /* 0x000000ffffbd7224 */ /* 0x000fe200078e00a9 */
[----:B------:R-:W-:Y:S01]  /*8150*/  LOP3.LUT R169, R12, R2, RZ, 0xc0, !PT ;  /* 0x000000020ca97212 */ /* 0x000fe200078ec0ff */
[----:B------:R-:W-:Y:S01]  /*8160*/  IMAD.MOV.U32 R200, RZ, RZ, R198 ;  /* 0x000000ffffc87224 */ /* 0x000fe200078e00c6 */
[----:B--2---:R-:W-:Y:S01]  /*8170*/  HSET2.LE.AND R14, R56, R81, PT ;  /* 0x00000051380e7233 */ /* 0x004fe20003803000 */
[----:B------:R-:W-:Y:S01]  /*8180*/  IMAD.MOV.U32 R198, RZ, RZ, R164 ;  /* 0x000000ffffc67224 */ /* 0x000fe200078e00a4 */
[----:B------:R-:W-:Y:S01]  /*8190*/  LOP3.LUT R164, R7, R0, RZ, 0xc0, !PT ;  /* 0x0000000007a47212 */ /* 0x000fe200078ec0ff */
[----:B------:R-:W-:Y:S01]  /*81a0*/  IMAD.MOV.U32 R220, RZ, RZ, R203 ;  /* 0x000000ffffdc7224 */ /* 0x000fe200078e00cb */
[----:B----4-:R-:W-:Y:S01]  /*81b0*/  F2FP.PACK_AB R2, R18, R37 ;  /* 0x000000251202723e */ /* 0x010fe200000000ff */
[----:B------:R-:W-:Y:S01]  /*81c0*/  IMAD.MOV.U32 R178, RZ, RZ, R161 ;  /* 0x000000ffffb27224 */ /* 0x000fe200078e00a1 */
[----:B------:R-:W-:Y:S01]  /*81d0*/  F2FP.PACK_AB R0, R234, R61 ;  /* 0x0000003dea00723e */ /* 0x000fe200000000ff */
[----:B------:R-:W-:Y:S01]  /*81e0*/  IMAD.MOV.U32 R203, RZ, RZ, R168 ;  /* 0x000000ffffcb7224 */ /* 0x000fe200078e00a8 */
[----:B------:R-:W-:Y:S01]  /*81f0*/  LOP3.LUT R168, R3, R6, RZ, 0xc0, !PT ;  /* 0x0000000603a87212 */ /* 0x000fe200078ec0ff */
[----:B------:R-:W-:Y:S01]  /*8200*/  IMAD.MOV.U32 R176, RZ, RZ, R217 ;  /* 0x000000ffffb07224 */ /* 0x000fe200078e00d9 */
[----:B------:R-:W-:Y:S01]  /*8210*/  F2FP.PACK_AB R3, R39, R48 ;  /* 0x000000302703723e */ /* 0x000fe200000000ff */
[----:B------:R-:W-:Y:S01]  /*8220*/  IMAD.MOV.U32 R224, RZ, RZ, R201 ;  /* 0x000000ffffe07224 */ /* 0x000fe200078e00c9 */
[----:B------:R-:W1:Y:S01]  /*8230*/  LDSM.16.MT88.4 R20, [R206+0x5c00] ;  /* 0x005c0000ce14783b */ /* 0x000e620000004200 */
[----:B------:R-:W-:-:S02]  /*8240*/  IMAD.MOV.U32 R217, RZ, RZ, R199 ;  /* 0x000000ffffd97224 */ /* 0x000fc400078e00c7 */
[----:B------:R-:W-:Y:S01]  /*8250*/  IMAD.MOV.U32 R201, RZ, RZ, R167 ;  /* 0x000000ffffc97224 */ /* 0x000fe200078e00a7 */
[----:B------:R-:W-:Y:S01]  /*8260*/  LOP3.LUT R167, R15, R2, RZ, 0xc0, !PT ;  /* 0x000000020fa77212 */ /* 0x000fe200078ec0ff */
[----:B------:R-:W-:Y:S01]  /*8270*/  IMAD.MOV.U32 R199, RZ, RZ, R166 ;  /* 0x000000ffffc77224 */ /* 0x000fe200078e00a6 */
[----:B------:R-:W-:Y:S01]  /*8280*/  LOP3.LUT R166, R14, R0, RZ, 0xc0, !PT ;  /* 0x000000000ea67212 */ /* 0x000fe200078ec0ff */
[----:B------:R-:W-:Y:S02]  /*8290*/  IMAD.MOV.U32 R223, RZ, RZ, R165 ;  /* 0x000000ffffdf7224 */ /* 0x000fe400078e00a5 */
[----:B------:R-:W-:Y:S01]  /*82a0*/  FADD.FTZ R2, R178, R36 ;  /* 0x00000024b2027221 */ /* 0x000fe20000010000 */
[----:B------:R-:W-:Y:S01]  /*82b0*/  LOP3.LUT R165, R13, R3, RZ, 0xc0, !PT ;  /* 0x000000030da57212 */ /* 0x000fe200078ec0ff */
[----:B------:R-:W-:Y:S02]  /*82c0*/  FADD.FTZ R0, R189, R19 ;  /* 0x00000013bd007221 */ /* 0x000fe40000010000 */
[----:B------:R-:W-:-:S02]  /*82d0*/  IMAD.MOV.U32 R219, RZ, RZ, R163 ;  /* 0x000000ffffdb7224 */ /* 0x000fc400078e00a3 */
[----:B------:R-:W-:Y:S02]  /*82e0*/  FADD.FTZ R4, R224, R17 ;  /* 0x00000011e0047221 */ /* 0x000fe40000010000 */
[----:B------:R-:W-:Y:S02]  /*82f0*/  FADD.FTZ R3, R223, R16 ;  /* 0x00000010df037221 */ /* 0x000fe40000010000 */
[----:B------:R-:W-:Y:S02]  /*8300*/  IMAD.MOV.U32 R180, RZ, RZ, R184 ;  /* 0x000000ffffb47224 */ /* 0x000fe400078e00b8 */
        /* <DEDUP_REMOVED lines=14> */
[----:B------:R-:W-:-:S02]  /*83f0*/  IMAD.MOV.U32 R184, RZ, RZ, R160 ;  /* 0x000000ffffb87224 */ /* 0x000fc400078e00a0 */
        /* <DEDUP_REMOVED lines=69> */
[----:B------:R-:W-:-:S05]  /*8850*/  FADD.FTZ R3, R92, R3 ;  /* 0x000000035c037221 */ /* 0x000fca0000010000 */
[----:B------:R-:W-:Y:S01]  /*8860*/  HMMA.16816.F32 R160, R8, R28, R40 ;  /* 0x0000001c08a0723c */ /* 0x000fe20000001828 */
[----:B------:R-:W-:Y:S02]  /*8870*/  FADD.FTZ R2, R73, R2 ;  /* 0x0000000249027221 */ /* 0x000fe40000010000 */
[----:B------:R-:W-:-:S05]  /*8880*/  FADD.FTZ R0, R69, R0 ;  /* 0x0000000045007221 */ /* 0x000fca0000010000 */
[----:B------:R-:W-:Y:S01]  /*8890*/  HMMA.16816.F32 R8, R8, R30, R44 ;  /* 0x0000001e0808723c */ /* 0x000fe2000000182c */
[----:B------:R-:W2:Y:S01]  /*88a0*/  LDC.U8 R172, c[0x0][0x2d8] ;  /* 0x0000b600ffac7b82 */ /* 0x000ea20000000000 */
        /* <DEDUP_REMOVED lines=23> */
[----:B------:R-:W-:-:S05]  /*8a20*/  FADD.FTZ R235, R235, R3 ;  /* 0x00000003ebeb7221 */ /* 0x000fca0000010000 */
[----:B------:R-:W-:Y:S01]  /*8a30*/  HMMA.16816.F32 R144, R168, R148, R144 ;  /* 0x00000094a890723c */ /* 0x000fe20000001890 */
[----:B------:R-:W-:Y:S02]  /*8a40*/  FADD.FTZ R234, R234, R2 ;  /* 0x00000002eaea7221 */ /* 0x000fe40000010000 */
[----:B------:R-:W-:-:S05]  /*8a50*/  FADD.FTZ R233, R18, R0 ;  /* 0x0000000012e97221 */ /* 0x000fca0000010000 */
[----:B-1----:R-:W-:Y:S08]  /*8a60*/  HMMA.16816.F32 R156, R164, R20, R156 ;  /* 0x00000014a49c723c */ /* 0x002ff0000000189c */
[C---:B------:R-:W-:Y:S08]  /*8a70*/  HMMA.16816.F32 R148, R168.reuse, R150, R24 ;  /* 0x00000096a894723c */ /* 0x040ff00000001818 */
[----:B------:R-:W-:Y:S08]  /*8a80*/  HMMA.16816.F32 R160, R168, R20, R160 ;  /* 0x00000014a8a0723c */ /* 0x000ff000000018a0 */
[-C--:B------:R-:W-:Y:S08]  /*8a90*/  HMMA.16816.F32 R164, R164, R22.reuse, R32 ;  /* 0x00000016a4a4723c */ /* 0x080ff00000001820 */
[----:B------:R-:W-:Y:S01]  /*8aa0*/  HMMA.16816.F32 R168, R168, R22, R8 ;  /* 0x00000016a8a8723c */ /* 0x000fe20000001808 */
[----:B------:R-:W-:Y:S07]  /*8ab0*/  @!P0 BRA `(.L_x_290) ;  /* 0x000064f000008947 */ /* 0x000fee0003800000 */
[----:B--2---:R-:W-:Y:S01]  /*8ac0*/  IMAD.WIDE.U32 R230, R173, -0x326172a9, RZ ;  /* 0xcd9e8d57ade67825 */ /* 0x004fe200078e00ff */
[----:B------:R-:W-:Y:S01]  /*8ad0*/  LEA.HI.SX32 R217, R237, 0xfffffffe, 0x19 ;  /* 0xfffffffeedd97811 */ /* 0x000fe200078fcaff */
[----:B------:R-:W-:Y:S01]  /*8ae0*/  USHF.L.U64.HI UR20, UR4, 0x6, UR5 ;  /* 0x0000000604147899 */ /* 0x000fe20008010205 */
[----:B------:R-:W-:Y:S01]  /*8af0*/  MOV R132, R137 ;  /* 0x0000008900847202 */ /* 0x000fe20000000f00 */
[----:B------:R-:W-:Y:S01]  /*8b00*/  IMAD.WIDE.U32 R228, R238, -0x326172a9, RZ ;  /* 0xcd9e8d57eee47825 */ /* 0x000fe200078e00ff */
[----:B------:R-:W-:Y:S01]  /*8b10*/  LOP3.LUT R224, R231, R222, RZ, 0x3c, !PT ;  /* 0x000000dee7e07212 */ /* 0x000fe200078e3cff */
[----:B------:R-:W-:Y:S01]  /*8b20*/  USHF.L.U32 UR24, UR4, 0x6, URZ ;  /* 0x0000000604187899 */ /* 0x000fe2000800063f */
[----:B------:R-:W-:Y:S01]  /*8b30*/  MOV R3, R138 ;  /* 0x0000008a00037202 */ /* 0x000fe20000000f00 */
[----:B------:R-:W-:Y:S01]  /*8b40*/  IMAD.WIDE.U32 R218, R239, -0x2daee0ad, RZ ;  /* 0xd2511f53efda7825 */ /* 0x000fe200078e00ff */
[----:B------:R-:W-:-:S02]  /*8b50*/  LOP3.LUT R222, R229, R222, RZ, 0x3c, !PT ;  /* 0x000000dee5de7212 */ /* 0x000fc400078e3cff */
[----:B------:R-:W-:Y:S01]  /*8b60*/  MOV R135, R134 ;  /* 0x0000008600877202 */ /* 0x000fe20000000f00 */
[----:B------:R-:W-:Y:S01]  /*8b70*/  IMAD.WIDE.U32 R224, R224, -0x2daee0ad, RZ ;  /* 0xd2511f53e0e07825 */ /* 0x000fe200078e00ff */
[----:B------:R-:W-:Y:S02]  /*8b80*/  MOV R133, R136 ;  /* 0x0000008800857202 */ /* 0x000fe40000000f00 */
[----:B------:R-:W-:Y:S01]  /*8b90*/  PRMT R220, R172, 0x7054, R172 ;  /* 0x00007054acdc7816 */ /* 0x000fe200000000ac */
[----:B------:R-:W-:Y:S01]  /*8ba0*/  IMAD.WIDE.U32 R222, R222, -0x2daee0ad, RZ ;  /* 0xd2511f53dede7825 */ /* 0x000fe200078e00ff */
[----:B------:R-:W-:Y:S05]  /*8bb0*/  BRA `(.L_x_291) ;  /* 0x000001e000007947 */ /* 0x000fea0003800000 */
.L_x_293:
[----:B------:R-:W2:Y:S01]  /*8bc0*/  LDL.64 R236, [R1+0x28] ;  /* 0x0000280001ec7983 */ /* 0x000ea20000100a00 */
[----:B------:R-:W-:Y:S01]  /*8bd0*/  ULDC.64 UR4, c[0x0][0x198] ;  /* 0x0000660000047ab9 */ /* 0x000fe20000000a00 */
[----:B------:R-:W-:Y:S01]  /*8be0*/  IADD3 R0, R217, -0x1, RZ ;  /* 0xffffffffd9007810 */ /* 0x000fe20007ffe0ff */
[----:B------:R-:W-:Y:S01]  /*8bf0*/  USHF.L.U32 UR21, UR4, 0x6, URZ ;  /* 0x0000000604157899 */ /* 0x000fe2000800063f */
[----:B------:R-:W3:Y:S01]  /*8c00*/  LDL.64 R226, [R1+0x18] ;  /* 0x0000180001e27983 */ /* 0x000ee20000100a00 */
[----:B------:R-:W-:Y:S01]  /*8c10*/  USHF.L.U64.HI UR5, UR4, 0x6, UR5 ;  /* 0x0000000604057899 */ /* 0x000fe20008010205 */
[----:B------:R-:W-:Y:S01]  /*8c20*/  SHF.R.S32.HI R2, RZ, 0x1f, R0 ;  /* 0x0000001fff027819 */ /* 0x000fe20000011400 */
[----:B------:R-:W-:Y:S04]  /*8c30*/  IMAD.WIDE.U32 R136, R0, c[0x0][0x198], RZ ;  /* 0x0000660000887a25 */ /* 0x000fe800078e00ff */
[----:B------:R-:W-:Y:S04]  /*8c40*/  IMAD R2, R2, c[0x0][0x198], RZ ;  /* 0x0000660002027a24 */ /* 0x000fe800078e02ff */
[----:B------:R-:W-:Y:S04]  /*8c50*/  IMAD R2, R0, c[0x0][0x19c], R2 ;  /* 0x0000670000027a24 */ /* 0x000fe800078e0202 */
[----:B------:R-:W-:Y:S01]  /*8c60*/  IMAD.IADD R2, R137, 0x1, R2 ;  /* 0x0000000189027824 */ /* 0x000fe200078e0202 */
[----:B--2---:R-:W-:Y:S04]  /*8c70*/  LEA R0, P1, R136, R236, 0x7 ;  /* 0x000000ec88007211 */ /* 0x004fe800078238ff */
[----:B------:R-:W-:Y:S02]  /*8c80*/  LEA R172, P2, R0, c[0x0][0x168], 0x1 ;  /* 0x00005a0000ac7a11 */ /* 0x000fe400078408ff */
[----:B---3--:R-:W-:Y:S02]  /*8c90*/  LEA.HI.X R2, R136, R227, R2, 0x7, P1 ;  /* 0x000000e388027211 */ /* 0x008fe400008f3c02 */
        /* <DEDUP_REMOVED lines=16> */
.L_x_291:
[----:B------:R-:W2:Y:S01]  /*8da0*/  LDL.64 R10, [R1+0x20] ;  /* 0x00002000010a7983 */ /* 0x000ea20000100a00 */
[----:B------:R-:W-:Y:S01]  /*8db0*/  SHF.R.S32.HI R0, RZ, 0x1f, R217 ;  /* 0x0000001fff007819 */ /* 0x000fe200000114d9 */
[----:B------:R-:W-:Y:S04]  /*8dc0*/  DEPBAR.LE SB0, 0x0 ;  /* 0x000080000000791a */ /* 0x000fe80000000000 */
[----:B------:R-:W3:Y:S01]  /*8dd0*/  LDL R6, [R1+0x10] ;  /* 0x0000100001067983 */ /* 0x000ee20000100800 */
[----:B------:R-:W-:Y:S02]  /*8de0*/  IMAD R0, R0, c[0x0][0x1a0], RZ ;  /* 0x0000680000007a24 */ /* 0x000fe400078e02ff */
[C---:B------:R-:W-:Y:S01]  /*8df0*/  IMAD.WIDE.U32 R4, R217.reuse, c[0x0][0x1a0], RZ ;  /* 0x00006800d9047a25 */ /* 0x040fe200078e00ff */
[----:B------:R-:W-:Y:S03]  /*8e00*/  BAR.SYNC.DEFER_BLOCKING 0x0 ;  /* 0x0000000000007b1d */ /* 0x000fe60000010000 */
        /* <DEDUP_REMOVED lines=20> */
[----:B-----5:R-:W-:Y:S08]  /*8f50*/  LDSM.16.M88.4 R128, [R207] ;  /* 0x00000000cf80783b */ /* 0x020ff00000000200 */
[----:B------:R-:W2:Y:S08]  /*8f60*/  LDSM.16.M88.4 R16, [R204+0x2000] ;  /* 0x00200000cc10783b */ /* 0x000eb00000000200 */
[----:B------:R-:W1:Y:S08]  /*8f70*/  LDSM.16.M88.4 R124, [R207+0x1000] ;  /* 0x00100000cf7c783b */ /* 0x000e700000000200 */
[----:B------:R-:W3:Y:S08]  /*8f80*/  LDSM.16.M88.4 R32, [R204+0x2400] ;  /* 0x00240000cc20783b */ /* 0x000ef00000000200 */
[----:B------:R-:W0:Y:S08]  /*8f90*/  LDGDEPBAR ;  /* 0x00000000000079af */ /* 0x000e300000000000 */
[----:B------:R-:W4:Y:S01]  /*8fa0*/  LDSM.16.M88.4 R48, [R204+0x2800] ;  /* 0x00280000cc30783b */ /* 0x000f220000000200 */
[-C--:B--2---:R-:W-:Y:S07]  /*8fb0*/  HMMA.16816.F32 R4, R128, R16.reuse, RZ ;  /* 0x000000108004723c */ /* 0x084fee00000018ff */
[----:B------:R-:W2:Y:S01]  /*8fc0*/  LDSM.16.M88.4 R64, [R204+0x2c00] ;  /* 0x002c0000cc40783b */ /* 0x000ea20000000200 */
[C---:B-1----:R-:W-:Y:S07]  /*8fd0*/  HMMA.16816.F32 R8, R124.reuse, R16, RZ ;  /* 0x000000107c08723c */ /* 0x042fee00000018ff */
[----:B------:R-:W1:Y:S01]  /*8fe0*/  LDSM.16.M88.4 R80, [R204+0x3000] ;  /* 0x00300000cc50783b */ /* 0x000e620000000200 */
[-C--:B------:R-:W-:Y:S07]  /*8ff0*/  HMMA.16816.F32 R12, R124, R18.reuse, RZ ;  /* 0x000000127c0c723c */ /* 0x080fee00000018ff */
[----:B------:R-:W1:Y:S01]  /*9000*/  LDSM.16.M88.4 R96, [R204+0x3400] ;  /* 0x00340000cc60783b */ /* 0x000e620000000200 */
[C---:B------:R-:W-:Y:S07]  /*9010*/  HMMA.16816.F32 R16, R128.reuse, R18, RZ ;  /* 0x000000128010723c */ /* 0x040fee00000018ff */
[----:B------:R-:W1:Y:S01]  /*9020*/  LDSM.16.M88.4 R112, [R204+0x3800] ;  /* 0x00380000cc70783b */ /* 0x000e620000000200 */
[-C--:B---3--:R-:W-:Y:S07]  /*9030*/  HMMA.16816.F32 R20, R128, R32.reuse, RZ ;  /* 0x000000208014723c */ /* 0x088fee00000018ff */
[----:B------:R-:W3:Y:S01]  /*9040*/  LDSM.16.M88.4 R136, [R204+0x3c00] ;  /* 0x003c0000cc88783b */ /* 0x000ee20000000200 */
[C---:B------:R-:W-:Y:S07]  /*9050*/  HMMA.16816.F32 R24, R124.reuse, R32, RZ ;  /* 0x000000207c18723c */ /* 0x040fee00000018ff */
[----:B------:R-:W-:Y:S01]  /*9060*/  LDSM.16.M88.4 R172, [R208] ;  /* 0x00000000d0ac783b */ /* 0x000fe20000000200 */
[-C--:B------:R-:W-:Y:S07]  /*9070*/  HMMA.16816.F32 R28, R124, R34.reuse, RZ ;  /* 0x000000227c1c723c */ /* 0x080fee00000018ff */
[----:B------:R-:W1:Y:S01]  /*9080*/  LDSM.16.M88.4 R176, [R209] ;  /* 0x00000000d1b0783b */ /* 0x000e620000000200 */
[C---:B------:R-:W-:Y:S07]  /*9090*/  HMMA.16816.F32 R32, R128.reuse, R34, RZ ;  /* 0x000000228020723c */ /* 0x040fee00000018ff */
[----:B------:R-:W1:Y:S01]  /*90a0*/  LDSM.16.M88.4 R180, [R208+0x1000] ;  /* 0x00100000d0b4783b */ /* 0x000e620000000200 */
[-C--:B----4-:R-:W-:Y:S07]  /*90b0*/  HMMA.16816.F32 R36, R128, R48.reuse, RZ ;  /* 0x000000308024723c */ /* 0x090fee00000018ff */
[----:B------:R-:W4:Y:S01]  /*90c0*/  LDSM.16.M88.4 R184, [R216] ;  /* 0x00000000d8b8783b */ /* 0x000f220000000200 */
[C---:B------:R-:W-:Y:S07]  /*90d0*/  HMMA.16816.F32 R40, R124.reuse, R48, RZ ;  /* 0x000000307c28723c */ /* 0x040fee00000018ff */
[----:B------:R-:W1:Y:S01]  /*90e0*/  LDSM.16.M88.4 R188, [R215] ;  /* 0x00000000d7bc783b */ /* 0x000e620000000200 */
[-C--:B------:R-:W-:Y:S07]  /*90f0*/  HMMA.16816.F32 R44, R124, R50.reuse, RZ ;  /* 0x000000327c2c723c */ /* 0x080fee00000018ff */
[----:B------:R-:W1:Y:S01]  /*9100*/  LDSM.16.M88.4 R192, [R214] ;  /* 0x00000000d6c0783b */ /* 0x000e620000000200 */
[C---:B------:R-:W-:Y:S07]  /*9110*/  HMMA.16816.F32 R48, R128.reuse, R50, RZ ;  /* 0x000000328030723c */ /* 0x040fee00000018ff */
[----:B------:R-:W3:Y:S01]  /*9120*/  LDSM.16.M88.4 R196, [R213] ;  /* 0x00000000d5c4783b */ /* 0x000ee20000000200 */
[-C--:B--2---:R-:W-:Y:S07]  /*9130*/  HMMA.16816.F32 R52, R128, R64.reuse, RZ ;  /* 0x000000408034723c */ /* 0x084fee00000018ff */
[----:B------:R-:W-:Y:S01]  /*9140*/  LDSM.16.M88.4 R200, [R211] ;  /* 0x00000000d3c8783b */ /* 0x000fe20000000200 */
        /* <DEDUP_REMOVED lines=15> */
[-C--:B---3--:R-:W-:Y:S08]  /*9240*/  HMMA.16816.F32 R116, R128, R136.reuse, RZ ;  /* 0x000000888074723c */ /* 0x088ff000000018ff */
        /* <DEDUP_REMOVED lines=10> */
[-C--:B----4-:R-:W-:Y:S01]  /*92f0*/  HMMA.16816.F32 R20, R172, R184.reuse, R20 ;  /* 0x000000b8ac14723c */ /* 0x090fe20000001814 */
        /* <DEDUP_REMOVED lines=29> */
.L_x_292:
[----:B------:R-:W-:Y:S01]  /*94d0*/  FMNMX.FTZ R0, R4, R3, !PT ;  /* 0x0000000304007209 */ /* 0x000fe20007810000 */
[----:B------:R-:W-:Y:S01]  /*94e0*/  STL [R1+0x84], R233 ;  /* 0x000084e901007387 */ /* 0x000fe20000100800 */
[----:B------:R-:W-:Y:S01]  /*94f0*/  IMAD.SHL.U32 R183, R217, 0x4, RZ ;  /* 0x00000004d9b77824 */ /* 0x000fe200078e00ff */
[----:B------:R-:W-:Y:S02]  /*9500*/  LOP3.LUT R184, R223, UR14, R218, 0x96, !PT ;  /* 0x0000000edfb87c12 */ /* 0x000fe4000f8e96da */
[----:B------:R-:W-:Y:S01]  /*9510*/  FMNMX.FTZ R0, R5, R0, !PT ;  /* 0x0000000005007209 */ /* 0x000fe20007810000 */
[----:B------:R-:W-:Y:S02]  /*9520*/  STL [R1+0x74], R221 ;  /* 0x000074dd01007387 */ /* 0x000fe40000100800 */
[----:B------:R-:W-:Y:S01]  /*9530*/  IMAD.WIDE.U32 R184, R184, -0x326172a9, RZ ;  /* 0xcd9e8d57b8b87825 */ /* 0x000fe200078e00ff */
[----:B------:R-:W-:Y:S01]  /*9540*/  FMNMX.FTZ R0, R16, R0, !PT ;  /* 0x0000000010007209 */ /* 0x000fe20007810000 */
[----:B------:R-:W-:Y:S03]  /*9550*/  STL [R1+0x70], R216 ;  /* 0x000070d801007387 */ /* 0x000fe60000100800 */
[----:B------:R-:W-:Y:S01]  /*9560*/  FMNMX.FTZ R2, R17, R0, !PT ;  /* 0x0000000011027209 */ /* 0x000fe20007810000 */
[----:B------:R-:W-:Y:S01]  /*9570*/  STL [R1+0x6c], R215 ;  /* 0x00006cd701007387 */ /* 0x000fe20000100800 */
[----:B------:R-:W-:Y:S02]  /*9580*/  FMNMX.FTZ R0, R6, R132, !PT ;  /* 0x0000008406007209 */ /* 0x000fe40007810000 */
        /* <DEDUP_REMOVED lines=119> */
[----:B--2---:R-:W-:Y:S01]  /*9d00*/  FMNMX.FTZ R137, R0, R137, !PT ;  /* 0x0000008900897209 */ /* 0x004fe20007810000 */
        /* <DEDUP_REMOVED lines=10> */
[----:B------:R-:W-:Y:S04]  /*9db0*/  FMNMX.FTZ R0, R111, R0, !PT ;  /* 0x000000006f007209 */ /* 0x000fe80007810000 */
[----:B------:R-:W-:Y:S02]  /*9dc0*/  FMNMX.FTZ R0, R122, R0, !PT ;  /* 0x000000007a007209 */ /* 0x000fe40007810000 */
[----:B-1----:R-:W-:Y:S02]  /*9dd0*/  FMNMX.FTZ R138, R138, R136, !PT ;  /* 0x000000888a8a7209 */ /* 0x002fe40007810000 */
[----:B------:R-:W-:Y:S02]  /*9de0*/  FMNMX.FTZ R136, R121, R2, !PT ;  /* 0x0000000279887209 */ /* 0x000fe40007810000 */
[----:B------:R-:W-:Y:S01]  /*9df0*/  FMNMX.FTZ R0, R123, R0, !PT ;  /* 0x000000007b007209 */ /* 0x000fe20007810000 */
[----:B------:R-:W-:Y:S01]  /*9e00*/  FMUL.FTZ R181, R138, c[0x0][0x23c] ;  /* 0x00008f008ab57a20 */ /* 0x000fe20000410000 */
[----:B------:R-:W-:Y:S02]  /*9e10*/  FMNMX.FTZ R136, R124, R136, !PT ;  /* 0x000000887c887209 */ /* 0x000fe40007810000 */
[----:B------:R-:W-:Y:S02]  /*9e20*/  FSETP.NEU.FTZ.AND P1, PT, R138, -INF , PT ;  /* 0xff8000008a00780b */ /* 0x000fe40003f3d000 */
[----:B------:R-:W-:Y:S02]  /*9e30*/  FMNMX.FTZ R136, R125, R136, !PT ;  /* 0x000000887d887209 */ /* 0x000fe40007810000 */
[----:B------:R-:W-:Y:S02]  /*9e40*/  FMNMX.FTZ R0, R126, R0, !PT ;  /* 0x000000007e007209 */ /* 0x000fe40007810000 */
[----:B------:R-:W-:Y:S01]  /*9e50*/  FSEL R181, R181, RZ, P1 ;  /* 0x000000ffb5b57208 */ /* 0x000fe20000800000 */
[----:B------:R-:W1:Y:S01]  /*9e60*/  SHFL.BFLY PT, R134, R136, 0x2, 0x1f ;  /* 0x0c401f0088867f89 */ /* 0x000e6200000e0000 */
[----:B------:R-:W-:Y:S02]  /*9e70*/  FMNMX.FTZ R0, R127, R0, !PT ;  /* 0x000000007f007209 */ /* 0x000fe40007810000 */
[----:B--2---:R-:W-:Y:S01]  /*9e80*/  FMNMX.FTZ R137, R137, R139, !PT ;  /* 0x0000008b89897209 */ /* 0x004fe20007810000 */
[--C-:B------:R-:W-:Y:S02]  /*9e90*/  FFMA.FTZ R16, R16, c[0x0][0x23c], -R181.reuse ;  /* 0x00008f0010107a23 */ /* 0x100fe400000108b5 */
[--C-:B------:R-:W-:Y:S01]  /*9ea0*/  FFMA.FTZ R4, R4, c[0x0][0x23c], -R181.reuse ;  /* 0x00008f0004047a23 */ /* 0x100fe200000108b5 */
[C---:B------:R-:W-:Y:S01]  /*9eb0*/  FSETP.NEU.FTZ.AND P1, PT, R137.reuse, -INF , PT ;  /* 0xff8000008900780b */ /* 0x040fe20003f3d000 */
[----:B------:R2:W-:Y:S01]  /*9ec0*/  MUFU.EX2 R215, R16 ;  /* 0x0000001000d77308 */ /* 0x0005e20000000800 */
[----:B------:R-:W3:Y:S01]  /*9ed0*/  SHFL.BFLY PT, R2, R0, 0x2, 0x1f ;  /* 0x0c401f0000027f89 */ /* 0x000ee200000e0000 */
[----:B------:R-:W-:Y:S02]  /*9ee0*/  FMUL.FTZ R180, R137, c[0x0][0x23c] ;  /* 0x00008f0089b47a20 */ /* 0x000fe40000410000 */
[--C-:B------:R-:W-:Y:S02]  /*9ef0*/  FFMA.FTZ R17, R17, c[0x0][0x23c], -R181.reuse ;  /* 0x00008f0011117a23 */ /* 0x100fe400000108b5 */
[--C-:B------:R-:W-:Y:S01]  /*9f00*/  FFMA.FTZ R69, R69, c[0x0][0x23c], -R181.reuse ;  /* 0x00008f0045457a23 */ /* 0x100fe200000108b5 */
[----:B------:R-:W-:Y:S01]  /*9f10*/  FSEL R180, R180, RZ, P1 ;  /* 0x000000ffb4b47208 */ /* 0x000fe20000800000 */
[--C-:B------:R-:W-:Y:S02]  /*9f20*/  FFMA.FTZ R5, R5, c[0x0][0x23c], -R181.reuse ;  /* 0x00008f0005057a23 */ /* 0x100fe400000108b5 */
[----:B------:R-:W-:Y:S01]  /*9f30*/  MUFU.EX2 R252, R4 ;  /* 0x0000000400fc7308 */ /* 0x000fe20000000800 */
[--C-:B------:R-:W-:Y:S02]  /*9f40*/  FFMA.FTZ R20, R20, c[0x0][0x23c], -R181.reuse ;  /* 0x00008f0014147a23 */ /* 0x100fe400000108b5 */
[--C-:B------:R-:W-:Y:S02]  /*9f50*/  FFMA.FTZ R7, R7, c[0x0][0x23c], -R180.reuse ;  /* 0x00008f0007077a23 */ /* 0x100fe400000108b4 */
[--C-:B------:R-:W-:Y:S01]  /*9f60*/  FFMA.FTZ R18, R18, c[0x0][0x23c], -R180.reuse ;  /* 0x00008f0012127a23 */ /* 0x100fe200000108b4 */
[----:B-1----:R-:W-:Y:S01]  /*9f70*/  FMNMX.FTZ R136, R136, R134, !PT ;  /* 0x0000008688887209 */ /* 0x002fe20007810000 */
[--C-:B------:R-:W-:Y:S02]  /*9f80*/  FFMA.FTZ R35, R35, c[0x0][0x23c], -R180.reuse ;  /* 0x00008f0023237a23 */ /* 0x100fe400000108b4 */
[--C-:B------:R-:W-:Y:S01]  /*9f90*/  FFMA.FTZ R6, R6, c[0x0][0x23c], -R180.reuse ;  /* 0x00008f0006067a23 */ /* 0x100fe200000108b4 */
[----:B------:R-:W1:Y:S01]  /*9fa0*/  MUFU.EX2 R4, R7 ;  /* 0x0000000700047308 */ /* 0x000e620000000800 */
[--C-:B------:R-:W-:Y:S02]  /*9fb0*/  FFMA.FTZ R22, R22, c[0x0][0x23c], -R180.reuse ;  /* 0x00008f0016167a23 */ /* 0x100fe400000108b4 */
[--C-:B------:R-:W-:Y:S01]  /*9fc0*/  FFMA.FTZ R34, R34, c[0x0][0x23c], -R180.reuse ;  /* 0x00008f0022227a23 */ /* 0x100fe200000108b4 */
[----:B--2---:R-:W2:Y:S01]  /*9fd0*/  SHFL.BFLY PT, R16, R136, 0x1, 0x1f ;  /* 0x0c201f0088107f89 */ /* 0x004ea200000e0000 */
[----:B---3--:R-:W-:Y:S01]  /*9fe0*/  FMNMX.FTZ R0, R0, R2, !PT ;  /* 0x0000000200007209 */ /* 0x008fe20007810000 */
[--C-:B------:R-:W-:Y:S02]  /*9ff0*/  FFMA.FTZ R23, R23, c[0x0][0x23c], -R180.reuse ;  /* 0x00008f0017177a23 */ /* 0x100fe400000108b4 */
[--C-:B------:R-:W-:Y:S02]  /*a000*/  FFMA.FTZ R51, R51, c[0x0][0x23c], -R180.reuse ;  /* 0x00008f0033337a23 */ /* 0x100fe400000108b4 */
[----:B------:R-:W-:Y:S01]  /*a010*/  MUFU.EX2 R195, R5 ;  /* 0x0000000500c37308 */ /* 0x000fe20000000800 */
[--C-:B------:R-:W-:Y:S01]  /*a020*/  FFMA.FTZ R82, R82, c[0x0][0x23c], -R180.reuse ;  /* 0x00008f0052527a23 */ /* 0x100fe200000108b4 */
[----:B------:R-:W3:Y:S01]  /*a030*/  SHFL.BFLY PT, R2, R0, 0x1, 0x1f ;  /* 0x0c201f0000027f89 */ /* 0x000ee200000e0000 */
[--C-:B------:R-:W-:Y:S02]  /*a040*/  FFMA.FTZ R19, R19, c[0x0][0x23c], -R180.reuse ;  /* 0x00008f0013137a23 */ /* 0x100fe400000108b4 */
[--C-:B------:R-:W-:Y:S02]  /*a050*/  FFMA.FTZ R21, R21, c[0x0][0x23c], -R181.reuse ;  /* 0x00008f0015157a23 */ /* 0x100fe400000108b5 */
[--C-:B------:R-:W-:Y:S02]  /*a060*/  FFMA.FTZ R32, R32, c[0x0][0x23c], -R181.reuse ;  /* 0x00008f0020207a23 */ /* 0x100fe400000108b5 */
[--C-:B------:R-:W-:Y:S01]  /*a070*/  FFMA.FTZ R33, R33, c[0x0][0x23c], -R181.reuse ;  /* 0x00008f0021217a23 */ /* 0x100fe200000108b5 */
[----:B------:R-:W-:Y:S01]  /*a080*/  MUFU.EX2 R214, R18 ;  /* 0x0000001200d67308 */ /* 0x000fe20000000800 */
[--C-:B------:R-:W-:Y:S02]  /*a090*/  FFMA.FTZ R50, R50, c[0x0][0x23c], -R180.reuse ;  /* 0x00008f0032327a23 */ /* 0x100fe400000108b4 */
[--C-:B------:R-:W-:Y:S01]  /*a0a0*/  FFMA.FTZ R66, R66, c[0x0][0x23c], -R180.reuse ;  /* 0x00008f0042427a23 */ /* 0x100fe200000108b4 */
[----:B-1----:R1:W-:Y:S01]  /*a0b0*/  STL [R1+0x4], R4 ;  /* 0x0000040401007387 */ /* 0x0023e20000100800 */
[--C-:B------:R-:W-:Y:S02]  /*a0c0*/  FFMA.FTZ R67, R67, c[0x0][0x23c], -R180.reuse ;  /* 0x00008f0043437a23 */ /* 0x100fe400000108b4 */
[--C-:B------:R-:W-:Y:S01]  /*a0d0*/  FFMA.FTZ R36, R36, c[0x0][0x23c], -R181.reuse ;  /* 0x00008f0024247a23 */ /* 0x100fe200000108b5 */
[----:B--2---:R-:W-:Y:S01]  /*a0e0*/  FMNMX.FTZ R136, R136, R16, !PT ;  /* 0x0000001088887209 */ /* 0x004fe20007810000 */
[--C-:B------:R-:W-:Y:S01]  /*a0f0*/  FFMA.FTZ R52, R52, c[0x0][0x23c], -R181.reuse ;  /* 0x00008f0034347a23 */ /* 0x100fe200000108b5 */
[----:B------:R-:W-:Y:S01]  /*a100*/  MUFU.EX2 R192, R6 ;  /* 0x0000000600c07308 */ /* 0x000fe20000000800 */
[--C-:B------:R-:W-:Y:S01]  /*a110*/  FFMA.FTZ R54, R54, c[0x0][0x23c], -R180.reuse ;  /* 0x00008f0036367a23 */ /* 0x100fe200000108b4 */
[C---:B------:R-:W-:Y:S01]  /*a120*/  FSETP.NEU.FTZ.AND P1, PT, R136.reuse, -INF , PT ;  /* 0xff8000008800780b */ /* 0x040fe20003f3d000 */
[----:B------:R-:W-:Y:S02]  /*a130*/  FMUL.FTZ R139, R136, c[0x0][0x23c] ;  /* 0x00008f00888b7a20 */ /* 0x000fe40000410000 */
[----:B------:R-:W-:Y:S01]  /*a140*/  FFMA.FTZ R55, R55, c[0x0][0x23c], -R180 ;  /* 0x00008f0037377a23 */ /* 0x000fe200000108b4 */
[----:B---3--:R-:W-:Y:S01]  /*a150*/  FMNMX.FTZ R134, R0, R2, !PT ;  /* 0x0000000200867209 */ /* 0x008fe20007810000 */
[--C-:B------:R-:W-:Y:S01]  /*a160*/  FFMA.FTZ R81, R81, c[0x0][0x23c], -R181.reuse ;  /* 0x00008f0051517a23 */ /* 0x100fe200000108b5 */
[----:B------:R-:W-:Y:S01]  /*a170*/  FSEL R139, R139, RZ, P1 ;  /* 0x000000ff8b8b7208 */ /* 0x000fe20000800000 */
[----:B------:R-:W-:Y:S01]  /*a180*/  FFMA.FTZ R68, R68, c[0x0][0x23c], -R181 ;  /* 0x00008f0044447a23 */ /* 0x000fe200000108b5 */
[----:B------:R-:W-:Y:S01]  /*a190*/  MUFU.EX2 R177, R19 ;  /* 0x0000001300b17308 */ /* 0x000fe20000000800 */
[C---:B------:R-:W-:Y:S01]  /*a1a0*/  FMUL.FTZ R182, R134.reuse, c[0x0][0x23c] ;  /* 0x00008f0086b67a20 */ /* 0x040fe20000410000 */
[----:B------:R-:W-:Y:S01]  /*a1b0*/  FSETP.NEU.FTZ.AND P1, PT, R134, -INF , PT ;  /* 0xff8000008600780b */ /* 0x000fe20003f3d000 */
[--C-:B------:R-:W-:Y:S02]  /*a1c0*/  FFMA.FTZ R12, R12, c[0x0][0x23c], -R139.reuse ;  /* 0x00008f000c0c7a23 */ /* 0x100fe4000001088b */
[--C-:B------:R-:W-:Y:S01]  /*a1d0*/  FFMA.FTZ R8, R8, c[0x0][0x23c], -R139.reuse ;  /* 0x00008f0008087a23 */ /* 0x100fe2000001088b */
[----:B------:R-:W-:Y:S01]  /*a1e0*/  FSEL R182, R182, RZ, P1 ;  /* 0x000000ffb6b67208 */ /* 0x000fe20000800000 */
[--C-:B------:R-:W-:Y:S02]  /*a1f0*/  FFMA.FTZ R9, R9, c[0x0][0x23c], -R139.reuse ;  /* 0x00008f0009097a23 */ /* 0x100fe4000001088b */
[----:B------:R-:W-:Y:S01]  /*a200*/  FFMA.FTZ R29, R29, c[0x0][0x23c], -R139 ;  /* 0x00008f001d1d7a23 */ /* 0x000fe2000001088b */
[----:B------:R2:W-:Y:S01]  /*a210*/  MUFU.EX2 R186, R12 ;  /* 0x0000000c00ba7308 */ /* 0x0005e20000000800 */
[--C-:B------:R-:W-:Y:S01]  /*a220*/  FFMA.FTZ R10, R10, c[0x0][0x23c], -R182.reuse ;  /* 0x00008f000a0a7a23 */ /* 0x100fe200000108b6 */
[----:B-1----:R-:W-:Y:S01]  /*a230*/  LOP3.LUT R4, R219, UR27, R183, 0x96, !PT ;  /* 0x0000001bdb047c12 */ /* 0x002fe2000f8e96b7 */
[--C-:B------:R-:W-:Y:S02]  /*a240*/  FFMA.FTZ R14, R14, c[0x0][0x23c], -R182.reuse ;  /* 0x00008f000e0e7a23 */ /* 0x100fe400000108b6 */
[--C-:B------:R-:W-:Y:S02]  /*a250*/  FFMA.FTZ R11, R11, c[0x0][0x23c], -R182.reuse ;  /* 0x00008f000b0b7a23 */ /* 0x100fe400000108b6 */
[--C-:B------:R-:W-:Y:S02]  /*a260*/  FFMA.FTZ R44, R44, c[0x0][0x23c], -R139.reuse ;  /* 0x00008f002c2c7a23 */ /* 0x100fe4000001088b */
[--C-:B------:R-:W-:Y:S01]  /*a270*/  FFMA.FTZ R45, R45, c[0x0][0x23c], -R139.reuse ;  /* 0x00008f002d2d7a23 */ /* 0x100fe2000001088b */
[----:B------:R-:W1:Y:S01]  /*a280*/  MUFU.EX2 R0, R10 ;  /* 0x0000000a00007308 */ /* 0x000e620000000800 */
[--C-:B------:R-:W-:Y:S02]  /*a290*/  FFMA.FTZ R13, R13, c[0x0][0x23c], -R139.reuse ;  /* 0x00008f000d0d7a23 */ /* 0x100fe4000001088b */
[--C-:B------:R-:W-:Y:S02]  /*a2a0*/  FFMA.FTZ R46, R46, c[0x0][0x23c], -R182.reuse ;  /* 0x00008f002e2e7a23 */ /* 0x100fe400000108b6 */
[--C-:B------:R-:W-:Y:S02]  /*a2b0*/  FFMA.FTZ R47, R47, c[0x0][0x23c], -R182.reuse ;  /* 0x00008f002f2f7a23 */ /* 0x100fe400000108b6 */
[----:B------:R-:W-:Y:S02]  /*a2c0*/  FFMA.FTZ R42, R42, c[0x0][0x23c], -R182 ;  /* 0x00008f002a2a7a23 */ /* 0x000fe400000108b6 */
[--C-:B------:R-:W-:Y:S01]  /*a2d0*/  FFMA.FTZ R61, R61, c[0x0][0x23c], -R139.reuse ;  /* 0x00008f003d3d7a23 */ /* 0x100fe2000001088b */
[----:B------:R-:W-:Y:S01]  /*a2e0*/  MUFU.EX2 R226, R13 ;  /* 0x0000000d00e27308 */ /* 0x000fe20000000800 */
[--C-:B------:R-:W-:Y:S02]  /*a2f0*/  FFMA.FTZ R60, R60, c[0x0][0x23c], -R139.reuse ;  /* 0x00008f003c3c7a23 */ /* 0x100fe4000001088b */
[--C-:B------:R-:W-:Y:S01]  /*a300*/  FFMA.FTZ R24, R24, c[0x0][0x23c], -R139.reuse ;  /* 0x00008f0018187a23 */ /* 0x100fe2000001088b */
[----:B--2---:R-:W-:Y:S01]  /*a310*/  LOP3.LUT R12, R225, UR14, R218, 0x96, !PT ;  /* 0x0000000ee10c7c12 */ /* 0x004fe2000f8e96da */
[--C-:B------:R-:W-:Y:S02]  /*a320*/  FFMA.FTZ R26, R26, c[0x0][0x23c], -R182.reuse ;  /* 0x00008f001a1a7a23 */ /* 0x100fe400000108b6 */
[--C-:B------:R-:W-:Y:S02]  /*a330*/  FFMA.FTZ R28, R28, c[0x0][0x23c], -R139.reuse ;  /* 0x00008f001c1c7a23 */ /* 0x100fe4000001088b */
[--C-:B------:R-:W-:Y:S01]  /*a340*/  FFMA.FTZ R40, R40, c[0x0][0x23c], -R139.reuse ;  /* 0x00008f0028287a23 */ /* 0x100fe2000001088b */
[----:B------:R-:W-:Y:S01]  /*a350*/  MUFU.EX2 R233, R8 ;  /* 0x0000000800e97308 */ /* 0x000fe20000000800 */
[--C-:B------:R-:W-:Y:S02]  /*a360*/  FFMA.FTZ R43, R43, c[0x0][0x23c], -R182.reuse ;  /* 0x00008f002b2b7a23 */ /* 0x100fe400000108b6 */
[--C-:B------:R-:W-:Y:S01]  /*a370*/  FFMA.FTZ R58, R58, c[0x0][0x23c], -R182.reuse ;  /* 0x00008f003a3a7a23 */ /* 0x100fe200000108b6 */
[----:B-1----:R1:W-:Y:S01]  /*a380*/  STL [R1], R0 ;  /* 0x0000000001007387 */ /* 0x0023e20000100800 */
[--C-:B------:R-:W-:Y:S02]  /*a390*/  FFMA.FTZ R41, R41, c[0x0][0x23c], -R139.reuse ;  /* 0x00008f0029297a23 */ /* 0x100fe4000001088b */
[--C-:B------:R-:W-:Y:S01]  /*a3a0*/  FFMA.FTZ R59, R59, c[0x0][0x23c], -R182.reuse ;  /* 0x00008f003b3b7a23 */ /* 0x100fe200000108b6 */
[----:B------:R2:W-:Y:S01]  /*a3b0*/  STL [R1+0x78], R217 ;  /* 0x000078d901007387 */ /* 0x0005e20000100800 */
[--C-:B------:R-:W-:Y:S01]  /*a3c0*/  FFMA.FTZ R78, R78, c[0x0][0x23c], -R182.reuse ;  /* 0x00008f004e4e7a23 */ /* 0x100fe200000108b6 */
[----:B------:R3:W-:Y:S01]  /*a3d0*/  MUFU.EX2 R221, R9 ;  /* 0x0000000900dd7308 */ /* 0x0007e20000000800 */
        /* <DEDUP_REMOVED lines=9> */
[--C-:B------:R-:W-:Y:S01]  /*a470*/  FFMA.FTZ R74, R74, c[0x0][0x23c], -R182.reuse ;  /* 0x00008f004a4a7a23 */ /* 0x100fe200000108b6 */
[----:B-1----:R-:W-:Y:S02]  /*a480*/  IADD3 R0, R183, 0x1, RZ ;  /* 0x00000001b7007810 */ /* 0x002fe40007ffe0ff */
[----:B------:R-:W-:Y:S01]  /*a490*/  MUFU.EX2 R173, R15 ;  /* 0x0000000f00ad7308 */ /* 0x000fe20000000800 */
[----:B------:R-:W-:Y:S01]  /*a4a0*/  FFMA.FTZ R75, R75, c[0x0][0x23c], -R182 ;  /* 0x00008f004b4b7a23 */ /* 0x000fe200000108b6 */
[----:B--2---:R-:W2:Y:S01]  /*a4b0*/  LDL.LU R217, [R1+0x4] ;  /* 0x0000040001d97983 */ /* 0x004ea20000300800 */
[--C-:B------:R-:W-:Y:S01]  /*a4c0*/  FFMA.FTZ R80, R80, c[0x0][0x23c], -R181.reuse ;  /* 0x00008f0050507a23 */ /* 0x100fe200000108b5 */
[----:B------:R-:W-:Y:S01]  /*a4d0*/  LOP3.LUT R0, R219, UR27, R0, 0x96, !PT ;  /* 0x0000001bdb007c12 */ /* 0x000fe2000f8e9600 */
[--C-:B------:R-:W-:Y:S02]  /*a4e0*/  FFMA.FTZ R83, R83, c[0x0][0x23c], -R180.reuse ;  /* 0x00008f0053537a23 */ /* 0x100fe400000108b4 */
[--C-:B------:R-:W-:Y:S03]  /*a4f0*/  FFMA.FTZ R70, R70, c[0x0][0x23c], -R180.reuse ;  /* 0x00008f0046467a23 */ /* 0x100fe600000108b4 */
[----:B------:R-:W-:Y:S01]  /*a500*/  MUFU.EX2 R211, R17 ;  /* 0x0000001100d37308 */ /* 0x000fe20000000800 */
[----:B---3--:R-:W-:Y:S04]  /*a510*/  IMAD.WIDE.U32 R8, R0, -0x326172a9, RZ ;  /* 0xcd9e8d5700087825 */ /* 0x008fe800078e00ff */
[----:B------:R-:W-:Y:S01]  /*a520*/  FFMA.FTZ R71, R71, c[0x0][0x23c], -R180 ;  /* 0x00008f0047477a23 */ /* 0x000fe200000108b4 */
[----:B------:R-:W-:Y:S01]  /*a530*/  LOP3.LUT R2, R9, UR15, R228, 0x96, !PT ;  /* 0x0000000f09027c12 */ /* 0x000fe2000f8e96e4 */
[--C-:B------:R-:W-:Y:S01]  /*a540*/  FFMA.FTZ R96, R96, c[0x0][0x23c], -R181.reuse ;  /* 0x00008f0060607a23 */ /* 0x100fe200000108b5 */
[----:B------:R-:W-:Y:S01]  /*a550*/  LOP3.LUT R10, R185, UR13, R8, 0x96, !PT ;  /* 0x0000000db90a7c12 */ /* 0x000fe2000f8e9608 */
[--C-:B------:R-:W-:Y:S01]  /*a560*/  FFMA.FTZ R97, R97, c[0x0][0x23c], -R181.reuse ;  /* 0x00008f0061617a23 */ /* 0x100fe200000108b5 */
[----:B------:R1:W-:Y:S01]  /*a570*/  MUFU.EX2 R216, R11 ;  /* 0x0000000b00d87308 */ /* 0x0003e20000000800 */
[----:B------:R-:W-:Y:S01]  /*a580*/  LOP3.LUT R178, R9, UR15, R230, 0x96, !PT ;  /* 0x0000000f09b27c12 */ /* 0x000fe2000f8e96e6 */
[--C-:B------:R-:W-:Y:S02]  /*a590*/  FFMA.FTZ R98, R98, c[0x0][0x23c], -R180.reuse ;  /* 0x00008f0062627a23 */ /* 0x100fe400000108b4 */
[--C-:B------:R-:W-:Y:S02]  /*a5a0*/  FFMA.FTZ R99, R99, c[0x0][0x23c], -R180.reuse ;  /* 0x00008f0063637a23 */ /* 0x100fe400000108b4 */
[--C-:B------:R-:W-:Y:S02]  /*a5b0*/  FFMA.FTZ R86, R86, c[0x0][0x23c], -R180.reuse ;  /* 0x00008f0056567a23 */ /* 0x100fe400000108b4 */
[----:B------:R-:W-:Y:S02]  /*a5c0*/  FFMA.FTZ R87, R87, c[0x0][0x23c], -R180 ;  /* 0x00008f0057577a23 */ /* 0x000fe400000108b4 */
[----:B------:R-:W-:Y:S01]  /*a5d0*/  MUFU.EX2 R172, R20 ;  /* 0x0000001400ac7308 */ /* 0x000fe20000000800 */
[--C-:B------:R-:W-:Y:S02]  /*a5e0*/  FFMA.FTZ R112, R112, c[0x0][0x23c], -R181.reuse ;  /* 0x00008f0070707a23 */ /* 0x100fe400000108b5 */
[----:B------:R-:W-:Y:S02]  /*a5f0*/  FFMA.FTZ R113, R113, c[0x0][0x23c], -R181 ;  /* 0x00008f0071717a23 */ /* 0x000fe400000108b5 */
[--C-:B------:R-:W-:Y:S02]  /*a600*/  FFMA.FTZ R108, R108, c[0x0][0x23c], -R139.reuse ;  /* 0x00008f006c6c7a23 */ /* 0x100fe4000001088b */
[--C-:B------:R-:W-:Y:S02]  /*a610*/  FFMA.FTZ R109, R109, c[0x0][0x23c], -R139.reuse ;  /* 0x00008f006d6d7a23 */ /* 0x100fe4000001088b */
[--C-:B------:R-:W-:Y:S01]  /*a620*/  FFMA.FTZ R104, R104, c[0x0][0x23c], -R139.reuse ;  /* 0x00008f0068687a23 */ /* 0x100fe2000001088b */
[----:B------:R3:W-:Y:S01]  /*a630*/  MUFU.EX2 R189, R21 ;  /* 0x0000001500bd7308 */ /* 0x0007e20000000800 */
[----:B------:R-:W-:Y:S04]  /*a640*/  IMAD.WIDE.U32 R12, R12, -0x326172a9, RZ ;  /* 0xcd9e8d570c0c7825 */ /* 0x000fe800078e00ff */
[----:B------:R-:W-:Y:S01]  /*a650*/  IMAD.WIDE.U32 R4, R4, -0x326172a9, RZ ;  /* 0xcd9e8d5704047825 */ /* 0x000fe200078e00ff */
[C---:B------:R-:W-:Y:S03]  /*a660*/  LOP3.LUT R179, R13.reuse, UR13, R8, 0x96, !PT ;  /* 0x0000000d0db37c12 */ /* 0x040fe6000f8e9608 */
[----:B-1----:R-:W-:Y:S01]  /*a670*/  IMAD.WIDE.U32 R10, R10, -0x2daee0ad, RZ ;  /* 0xd2511f530a0a7825 */ /* 0x002fe200078e00ff */
[----:B------:R1:W-:Y:S01]  /*a680*/  MUFU.EX2 R176, R22 ;  /* 0x0000001600b07308 */ /* 0x0003e20000000800 */
[----:B------:R-:W-:Y:S02]  /*a690*/  LOP3.LUT R18, R13, UR13, R4, 0x96, !PT ;  /* 0x0000000d0d127c12 */ /* 0x000fe4000f8e9604 */
[----:B------:R-:W-:Y:S01]  /*a6a0*/  LOP3.LUT R6, R5, UR15, R230, 0x96, !PT ;  /* 0x0000000f05067c12 */ /* 0x000fe2000f8e96e6 */
[----:B------:R-:W-:Y:S01]  /*a6b0*/  FFMA.FTZ R105, R105, c[0x0][0x23c], -R139 ;  /* 0x00008f0069697a23 */ /* 0x000fe2000001088b */
[----:B------:R-:W-:Y:S01]  /*a6c0*/  LOP3.LUT R14, R185, UR13, R4, 0x96, !PT ;  /* 0x0000000db90e7c12 */ /* 0x000fe2000f8e9604 */
[----:B------:R-:W-:Y:S01]  /*a6d0*/  FFMA.FTZ R106, R106, c[0x0][0x23c], -R182 ;  /* 0x00008f006a6a7a23 */ /* 0x000fe200000108b6 */
[----:B------:R-:W-:Y:S01]  /*a6e0*/  LOP3.LUT R5, R5, UR15, R228, 0x96, !PT ;  /* 0x0000000f05057c12 */ /* 0x000fe2000f8e96e4 */
[--C-:B------:R-:W-:Y:S02]  /*a6f0*/  FFMA.FTZ R107, R107, c[0x0][0x23c], -R182.reuse ;  /* 0x00008f006b6b7a23 */ /* 0x100fe400000108b6 */
[----:B------:R-:W-:Y:S01]  /*a700*/  MUFU.EX2 R193, R34 ;  /* 0x0000002200c17308 */ /* 0x000fe20000000800 */
[--C-:B------:R-:W-:Y:S02]  /*a710*/  FFMA.FTZ R110, R110, c[0x0][0x23c], -R182.reuse ;  /* 0x00008f006e6e7a23 */ /* 0x100fe400000108b6 */
[----:B------:R-:W-:Y:S02]  /*a720*/  FFMA.FTZ R111, R111, c[0x0][0x23c], -R182 ;  /* 0x00008f006f6f7a23 */ /* 0x000fe400000108b6 */
[----:B---3--:R-:W-:Y:S04]  /*a730*/  IMAD.WIDE.U32 R20, R2, -0x2daee0ad, RZ ;  /* 0xd2511f5302147825 */ /* 0x008fe800078e00ff */
[----:B------:R-:W-:Y:S01]  /*a740*/  IMAD.WIDE.U32 R18, R18, -0x2daee0ad, RZ ;  /* 0xd2511f5312127825 */ /* 0x000fe200078e00ff */
[----:B------:R3:W-:Y:S03]  /*a750*/  MUFU.EX2 R210, R35 ;  /* 0x0000002300d27308 */ /* 0x0007e60000000800 */
[----:B------:R-:W-:Y:S01]  /*a760*/  IMAD.WIDE.U32 R6, R6, -0x2daee0ad, RZ ;  /* 0xd2511f5306067825 */ /* 0x000fe200078e00ff */
[----:B-1----:R-:W-:Y:S03]  /*a770*/  LOP3.LUT R22, R11, UR10, R20, 0x96, !PT ;  /* 0x0000000a0b167c12 */ /* 0x002fe6000f8e9614 */
[----:B------:R-:W-:Y:S01]  /*a780*/  IMAD.WIDE.U32 R14, R14, -0x2daee0ad, RZ ;  /* 0xd2511f530e0e7825 */ /* 0x000fe200078e00ff */
[----:B------:R-:W-:Y:S02]  /*a790*/  LOP3.LUT R0, R7, UR12, R224, 0x96, !PT ;  /* 0x0000000c07007c12 */ /* 0x000fe4000f8e96e0 */
[----:B------:R1:W-:Y:S01]  /*a7a0*/  MUFU.EX2 R194, R32 ;  /* 0x0000002000c27308 */ /* 0x0003e20000000800 */
[----:B------:R-:W-:Y:S01]  /*a7b0*/  LOP3.LUT R16, R19, UR10, R6, 0x96, !PT ;  /* 0x0000000a13107c12 */ /* 0x000fe2000f8e9606 */
[----:B------:R-:W-:Y:S02]  /*a7c0*/  FFMA.FTZ R27, R27, c[0x0][0x23c], -R182 ;  /* 0x00008f001b1b7a23 */ /* 0x000fe400000108b6 */
[--C-:B------:R-:W-:Y:S02]  /*a7d0*/  FFMA.FTZ R48, R48, c[0x0][0x23c], -R181.reuse ;  /* 0x00008f0030307a23 */ /* 0x100fe400000108b5 */
[----:B------:R-:W-:Y:S04]  /*a7e0*/  IMAD.WIDE.U32 R16, R16, -0x326172a9, RZ ;  /* 0xcd9e8d5710107825 */ /* 0x000fe800078e00ff */
[----:B------:R4:W-:Y:S01]  /*a7f0*/  MUFU.EX2 R209, R24 ;  /* 0x0000001800d17308 */ /* 0x0009e20000000800 */
[----:B------:R-:W-:Y:S04]  /*a800*/  IMAD.WIDE.U32 R4, R5, -0x2daee0ad, RZ ;  /* 0xd2511f5305047825 */ /* 0x000fe800078e00ff */
[--C-:B------:R-:W-:Y:S01]  /*a810*/  FFMA.FTZ R49, R49, c[0x0][0x23c], -R181.reuse ;  /* 0x00008f0031317a23 */ /* 0x100fe200000108b5 */
[----:B------:R-:W-:Y:S01]  /*a820*/  LOP3.LUT R6, R5, UR12, R222, 0x96, !PT ;  /* 0x0000000c05067c12 */ /* 0x000fe2000f8e96de */
[----:B------:R-:W-:Y:S01]  /*a830*/  FFMA.FTZ R64, R64, c[0x0][0x23c], -R181 ;  /* 0x00008f0040407a23 */ /* 0x000fe200000108b5 */
[----:B------:R-:W-:Y:S01]  /*a840*/  LOP3.LUT R8, R15, UR10, R4, 0x96, !PT ;  /* 0x0000000a0f087c12 */ /* 0x000fe2000f8e9604 */
[----:B------:R-:W-:Y:S01]  /*a850*/  IMAD.WIDE.U32 R4, R0, -0x326172a9, RZ ;  /* 0xcd9e8d5700047825 */ /* 0x000fe200078e00ff */
[----:B------:R4:W-:Y:S01]  /*a860*/  MUFU.EX2 R188, R33 ;  /* 0x0000002100bc7308 */ /* 0x0009e20000000800 */
[----:B------:R-:W-:Y:S02]  /*a870*/  LOP3.LUT R0, R21, UR12, R222, 0x96, !PT ;  /* 0x0000000c15007c12 */ /* 0x000fe4000f8e96de */
[----:B------:R-:W-:Y:S01]  /*a880*/  IMAD.WIDE.U32 R8, R8, -0x326172a9, RZ ;  /* 0xcd9e8d5708087825 */ /* 0x000fe200078e00ff */
[----:B------:R-:W-:Y:S02]  /*a890*/  LOP3.LUT R7, R5, UR11, R12, 0x96, !PT ;  /* 0x0000000b05077c12 */ /* 0x000fe4000f8e960c */
[----:B------:R-:W-:Y:S01]  /*a8a0*/  LOP3.LUT R20, R17, UR9, R4, 0x96, !PT ;  /* 0x0000000911147c12 */ /* 0x000fe2000f8e9604 */
[----:B---3--:R-:W-:Y:S03]  /*a8b0*/  IMAD.WIDE.U32 R34, R0, -0x326172a9, RZ ;  /* 0xcd9e8d5700227825 */ /* 0x008fe600078e00ff */
[----:B------:R3:W-:Y:S01]  /*a8c0*/  MUFU.EX2 R207, R23 ;  /* 0x0000001700cf7308 */ /* 0x0007e20000000800 */
[----:B------:R-:W-:Y:S01]  /*a8d0*/  IMAD.WIDE.U32 R4, R6, -0x326172a9, RZ ;  /* 0xcd9e8d5706047825 */ /* 0x000fe200078e00ff */
[--C-:B-1----:R-:W-:Y:S03]  /*a8e0*/  LOP3.LUT R32, R35, UR11, R184.reuse, 0x96, !PT ;  /* 0x0000000b23207c12 */ /* 0x102fe6000f8e96b8 */
[----:B------:R-:W-:Y:S01]  /*a8f0*/  FFMA.FTZ R0, R25, c[0x0][0x23c], -R139 ;  /* 0x00008f0019007a23 */ /* 0x000fe2000001088b */
[----:B------:R-:W-:Y:S01]  /*a900*/  LOP3.LUT R5, R5, UR11, R184, 0x96, !PT ;  /* 0x0000000b05057c12 */ /* 0x000fe2000f8e96b8 */
[----:B------:R-:W-:Y:S01]  /*a910*/  IMAD.WIDE.U32 R20, R20, -0x2daee0ad, RZ ;  /* 0xd2511f5314147825 */ /* 0x000fe200078e00ff */
[----:B----4-:R-:W-:Y:S02]  /*a920*/  LOP3.LUT R24, R9, UR9, R4, 0x96, !PT ;  /* 0x0000000909187c12 */ /* 0x010fe4000f8e9604 */
[----:B------:R1:W-:Y:S01]  /*a930*/  MUFU.EX2 R208, R26 ;  /* 0x0000001a00d07308 */ /* 0x0003e20000000800 */
[----:B------:R-:W-:Y:S04]  /*a940*/  IMAD.WIDE.U32 R4, R5, -0x2daee0ad, RZ ;  /* 0xd2511f5305047825 */ /* 0x000fe800078e00ff */
[----:B------:R-:W-:Y:S04]  /*a950*/  IMAD.WIDE.U32 R6, R7, -0x2daee0ad, RZ ;  /* 0xd2511f5307067825 */ /* 0x000fe800078e00ff */
[----:B------:R-:W-:Y:S01]  /*a960*/  IMAD.WIDE.U32 R32, R32, -0x2daee0ad, RZ ;  /* 0xd2511f5320207825 */ /* 0x000fe200078e00ff */
[----:B------:R-:W-:Y:S01]  /*a970*/  MUFU.EX2 R200, R0 ;  /* 0x0000000000c87308 */ /* 0x000fe20000000800 */
[----:B------:R-:W-:Y:S02]  /*a980*/  LOP3.LUT R15, R7, UR8, R18, 0x96, !PT ;  /* 0x00000008070f7c12 */ /* 0x000fe4000f8e9612 */
[----:B------:R-:W-:Y:S01]  /*a990*/  IMAD.WIDE.U32 R24, R24, -0x2daee0ad, RZ ;  /* 0xd2511f5318187825 */ /* 0x000fe200078e00ff */
[----:B------:R-:W-:Y:S02]  /*a9a0*/  LOP3.LUT R7, R5, UR8, R14, 0x96, !PT ;  /* 0x0000000805077c12 */ /* 0x000fe4000f8e960e */
[----:B------:R-:W-:Y:S01]  /*a9b0*/  LOP3.LUT R5, R21, UR6, R6, 0x96, !PT ;  /* 0x0000000615057c12 */ /* 0x000fe2000f8e9606 */
[----:B---3--:R-:W-:Y:S01]  /*a9c0*/  IMAD.WIDE.U32 R22, R22, -0x326172a9, RZ ;  /* 0xcd9e8d5716167825 */ /* 0x008fe200078e00ff */
[----:B------:R-:W-:Y:S02]  /*a9d0*/  LOP3.LUT R2, R33, UR8, R10, 0x96, !PT ;  /* 0x0000000821027c12 */ /* 0x000fe4000f8e960a */
[----:B------:R3:W-:Y:S01]  /*a9e0*/  MUFU.EX2 R203, R28 ;  /* 0x0000001c00cb7308 */ /* 0x0007e20000000800 */
[----:B------:R-:W-:Y:S01]  /*a9f0*/  LOP3.LUT R11, R25, UR6, R4, 0x96, !PT ;  /* 0x00000006190b7c12 */ /* 0x000fe2000f8e9604 */
[----:B------:R-:W-:Y:S01]  /*aa00*/  IMAD.WIDE.U32 R4, R5, -0x326172a9, RZ ;  /* 0xcd9e8d5705047825 */ /* 0x000fe200078e00ff */
[----:B------:R-:W-:Y:S03]  /*aa10*/  LOP3.LUT R19, R23, UR9, R34, 0x96, !PT ;  /* 0x0000000917137c12 */ /* 0x000fe6000f8e9622 */
[----:B------:R-:W-:Y:S01]  /*aa20*/  IMAD.WIDE.U32 R14, R15, -0x326172a9, RZ ;  /* 0xcd9e8d570f0e7825 */ /* 0x000fe200078e00ff */
[----:B------:R-:W-:Y:S02]  /*aa30*/  SHF.R.U32.HI R23, RZ, 0x10, R4 ;  /* 0x00000010ff177819 */ /* 0x000fe40000011604 */
[C---:B-1----:R-:W-:Y:S01]  /*aa40*/  LOP3.LUT R26, R4.reuse, 0xff, RZ, 0xc0, !PT ;  /* 0x000000ff041a7812 */ /* 0x042fe200078ec0ff */
[----:B------:R1:W-:Y:S01]  /*aa50*/  MUFU.EX2 R199, R27 ;  /* 0x0000001b00c77308 */ /* 0x0003e20000000800 */
[----:B------:R-:W-:Y:S01]  /*aa60*/  LOP3.LUT R14, R5, UR17, R14, 0x96, !PT ;  /* 0x00000011050e7c12 */ /* 0x000fe2000f8e960e */
[----:B------:R-:W-:Y:S01]  /*aa70*/  IMAD.WIDE.U32 R18, R19, -0x2daee0ad, RZ ;  /* 0xd2511f5313127825 */ /* 0x000fe200078e00ff */
[----:B------:R-:W-:Y:S02]  /*aa80*/  SHF.R.U32.HI R25, RZ, 0x18, R4 ;  /* 0x00000018ff197819 */ /* 0x000fe40000011604 */
[----:B------:R-:W-:Y:S01]  /*aa90*/  LOP3.LUT R9, R15, UR7, R16, 0x96, !PT ;  /* 0x000000070f097c12 */ /* 0x000fe2000f8e9610 */
[----:B------:R-:W-:Y:S01]  /*aaa0*/  IMAD.WIDE.U32 R6, R7, -0x326172a9, RZ ;  /* 0xcd9e8d5707067825 */ /* 0x000fe200078e00ff */
[----:B------:R-:W-:Y:S02]  /*aab0*/  LOP3.LUT R15, R4, 0xffff, RZ, 0xc0, !PT ;  /* 0x0000ffff040f7812 */ /* 0x000fe400078ec0ff */
[----:B------:R-:W-:Y:S01]  /*aac0*/  LOP3.LUT R32, R19, UR6, R32, 0x96, !PT ;  /* 0x0000000613207c12 */ /* 0x000fe2000f8e9620 */
[----:B------:R-:W-:Y:S01]  /*aad0*/  MUFU.EX2 R187, R30 ;  /* 0x0000001e00bb7308 */ /* 0x000fe20000000800 */
[----:B------:R-:W-:Y:S01]  /*aae0*/  IMAD.WIDE.U32 R4, R2, -0x326172a9, RZ ;  /* 0xcd9e8d5702047825 */ /* 0x000fe200078e00ff */
[----:B------:R-:W-:Y:S02]  /*aaf0*/  LOP3.LUT R21, R7, UR7, R8, 0x96, !PT ;  /* 0x0000000707157c12 */ /* 0x000fe4000f8e9608 */
[----:B------:R-:W-:Y:S01]  /*ab00*/  SHF.R.U32.HI R15, RZ, 0x8, R15 ;  /* 0x00000008ff0f7819 */ /* 0x000fe2000001160f */
[----:B------:R-:W-:Y:S01]  /*ab10*/  IMAD.WIDE.U32 R8, R9, -0x2daee0ad, RZ ;  /* 0xd2511f5309087825 */ /* 0x000fe200078e00ff */
[----:B---3--:R-:W-:Y:S02]  /*ab20*/  LOP3.LUT R28, R5, UR7, R22, 0x96, !PT ;  /* 0x00000007051c7c12 */ /* 0x008fe4000f8e9616 */
[----:B------:R-:W-:Y:S01]  /*ab30*/  PRMT R174, R26, 0x5410, R15 ;  /* 0x000054101aae7816 */ /* 0x000fe2000000000f */
[----:B------:R-:W-:Y:S01]  /*ab40*/  IMAD.WIDE.U32 R10, R11, -0x326172a9, RZ ;  /* 0xcd9e8d570b0a7825 */ /* 0x000fe200078e00ff */
[----:B------:R-:W3:Y:S01]  /*ab50*/  MUFU.EX2 R2, R29 ;  /* 0x0000001d00027308 */ /* 0x000ee20000000800 */
[----:B------:R-:W-:Y:S02]  /*ab60*/  LOP3.LUT R34, R8, 0xff, RZ, 0xc0, !PT ;  /* 0x000000ff08227812 */ /* 0x000fe400078ec0ff */
[----:B------:R-:W-:Y:S01]  /*ab70*/  SHF.R.U32.HI R33, RZ, 0x18, R8 ;  /* 0x00000018ff217819 */ /* 0x000fe20000011608 */
[--C-:B------:R-:W-:Y:S01]  /*ab80*/  FFMA.FTZ R65, R65, c[0x0][0x23c], -R181.reuse ;  /* 0x00008f0041417a23 */ /* 0x100fe200000108b5 */
[----:B------:R-:W-:Y:S01]  /*ab90*/  LOP3.LUT R0, R11, UR17, R6, 0x96, !PT ;  /* 0x000000110b007c12 */ /* 0x000fe2000f8e9606 */
[----:B------:R-:W-:Y:S01]  /*aba0*/  IMAD.WIDE.U32 R6, R32, -0x326172a9, RZ ;  /* 0xcd9e8d5720067825 */ /* 0x000fe200078e00ff */
[--C-:B------:R-:W-:Y:S02]  /*abb0*/  SHF.R.U32.HI R17, RZ, 0x10, R10.reuse ;  /* 0x00000010ff117819 */ /* 0x100fe4000001160a */
[----:B-1----:R-:W-:Y:S01]  /*abc0*/  SHF.R.U32.HI R27, RZ, 0x18, R10 ;  /* 0x00000018ff1b7819 */ /* 0x002fe2000001160a */
[----:B------:R-:W-:Y:S01]  /*abd0*/  MUFU.EX2 R204, R40 ;  /* 0x0000002800cc7308 */ /* 0x000fe20000000800 */
[----:B------:R-:W-:Y:S01]  /*abe0*/  LOP3.LUT R15, R6, 0xffff, RZ, 0xc0, !PT ;  /* 0x0000ffff060f7812 */ /* 0x000fe200078ec0ff */
[--C-:B------:R-:W-:Y:S01]  /*abf0*/  FFMA.FTZ R37, R37, c[0x0][0x23c], -R181.reuse ;  /* 0x00008f0025257a23 */ /* 0x100fe200000108b5 */
[----:B------:R-:W-:Y:S01]  /*ac00*/  LOP3.LUT R32, R8, 0xffff, RZ, 0xc0, !PT ;  /* 0x0000ffff08207812 */ /* 0x000fe200078ec0ff */
[--C-:B------:R-:W-:Y:S01]  /*ac10*/  FFMA.FTZ R38, R38, c[0x0][0x23c], -R180.reuse ;  /* 0x00008f0026267a23 */ /* 0x100fe200000108b4 */
[----:B------:R-:W-:Y:S01]  /*ac20*/  LOP3.LUT R16, R10, 0xffff, RZ, 0xc0, !PT ;  /* 0x0000ffff0a107812 */ /* 0x000fe200078ec0ff */
[----:B------:R-:W-:Y:S01]  /*ac30*/  FFMA.FTZ R39, R39, c[0x0][0x23c], -R180 ;  /* 0x00008f0027277a23 */ /* 0x000fe200000108b4 */
[----:B------:R-:W-:Y:S01]  /*ac40*/  LOP3.LUT R11, R7, UR17, R4, 0x96, !PT ;  /* 0x00000011070b7c12 */ /* 0x000fe2000f8e9604 */
[----:B------:R-:W-:Y:S01]  /*ac50*/  IMAD.WIDE.U32 R4, R21, -0x2daee0ad, RZ ;  /* 0xd2511f5315047825 */ /* 0x000fe200078e00ff */
[----:B------:R-:W-:Y:S01]  /*ac60*/  LOP3.LUT R7, R0, 0xffff, RZ, 0xc0, !PT ;  /* 0x0000ffff00077812 */ /* 0x000fe200078ec0ff */
[----:B------:R-:W-:Y:S01]  /*ac70*/  MUFU.EX2 R201, R31 ;  /* 0x0000001f00c97308 */ /* 0x000fe20000000800 */
[----:B------:R-:W-:Y:S01]  /*ac80*/  LOP3.LUT R19, R10, 0xff, RZ, 0xc0, !PT ;  /* 0x000000ff0a137812 */ /* 0x000fe200078ec0ff */
[--C-:B------:R-:W-:Y:S01]  /*ac90*/  FFMA.FTZ R53, R53, c[0x0][0x23c], -R181.reuse ;  /* 0x00008f0035357a23 */ /* 0x100fe200000108b5 */
[----:B------:R-:W-:Y:S01]  /*aca0*/  SHF.R.U32.HI R21, RZ, 0x10, R4 ;  /* 0x00000010ff157819 */ /* 0x000fe20000011604 */
[----:B---3--:R1:W-:Y:S01]  /*acb0*/  STL [R1+0xc], R2 ;  /* 0x00000c0201007387 */ /* 0x0083e20000100800 */
[----:B------:R-:W-:Y:S01]  /*acc0*/  SHF.R.U32.HI R29, RZ, 0x10, R8 ;  /* 0x00000010ff1d7819 */ /* 0x000fe20000011608 */
[--C-:B------:R-:W-:Y:S01]  /*acd0*/  FFMA.FTZ R84, R84, c[0x0][0x23c], -R181.reuse ;  /* 0x00008f0054547a23 */ /* 0x100fe200000108b5 */
[----:B------:R-:W-:Y:S01]  /*ace0*/  LOP3.LUT R8, R23, 0xff, RZ, 0xc0, !PT ;  /* 0x000000ff17087812 */ /* 0x000fe200078ec0ff */
[----:B------:R3:W-:Y:S01]  /*acf0*/  STL [R1+0x80], R215 ;  /* 0x000080d701007387 */ /* 0x0007e20000100800 */
[C---:B------:R-:W-:Y:S01]  /*ad00*/  LOP3.LUT R22, R4.reuse, 0xff, RZ, 0xc0, !PT ;  /* 0x000000ff04167812 */ /* 0x040fe200078ec0ff */
[----:B------:R4:W-:Y:S01]  /*ad10*/  MUFU.EX2 R190, R44 ;  /* 0x0000002c00be7308 */ /* 0x0009e20000000800 */
[----:B------:R-:W-:Y:S01]  /*ad20*/  LOP3.LUT R10, R9, UR16, R20, 0x96, !PT ;  /* 0x00000010090a7c12 */ /* 0x000fe2000f8e9614 */
[----:B------:R-:W-:Y:S01]  /*ad30*/  FFMA.FTZ R85, R85, c[0x0][0x23c], -R181 ;  /* 0x00008f0055557a23 */ /* 0x000fe200000108b5 */
[----:B------:R-:W-:Y:S01]  /*ad40*/  LOP3.LUT R20, R4, 0xffff, RZ, 0xc0, !PT ;  /* 0x0000ffff04147812 */ /* 0x000fe200078ec0ff */
[--C-:B------:R-:W-:Y:S01]  /*ad50*/  FFMA.FTZ R88, R88, c[0x0][0x23c], -R139.reuse ;  /* 0x00008f0058587a23 */ /* 0x100fe2000001088b */
[----:B------:R-:W-:Y:S01]  /*ad60*/  SHF.R.U32.HI R9, RZ, 0x8, R16 ;  /* 0x00000008ff097819 */ /* 0x000fe20000011610 */
[----:B------:R-:W-:Y:S01]  /*ad70*/  FFMA.FTZ R89, R89, c[0x0][0x23c], -R139 ;  /* 0x00008f0059597a23 */ /* 0x000fe2000001088b */
[----:B------:R-:W-:Y:S01]  /*ad80*/  SHF.R.U32.HI R16, RZ, 0x18, R4 ;  /* 0x00000018ff107819 */ /* 0x000fe20000011604 */
[----:B------:R-:W-:Y:S01]  /*ad90*/  FFMA.FTZ R90, R90, c[0x0][0x23c], -R182 ;  /* 0x00008f005a5a7a23 */ /* 0x000fe200000108b6 */
[----:B------:R-:W-:Y:S01]  /*ada0*/  SHF.R.U32.HI R4, RZ, 0x10, R14 ;  /* 0x00000010ff047819 */ /* 0x000fe2000001160e */
[----:B------:R3:W2:Y:S01]  /*adb0*/  MUFU.EX2 R202, R45 ;  /* 0x0000002d00ca7308 */ /* 0x0006a20000000800 */
[----:B------:R-:W-:Y:S01]  /*adc0*/  PRMT R35, R8, 0x5410, R25 ;  /* 0x0000541008237816 */ /* 0x000fe20000000019 */
[--C-:B------:R-:W-:Y:S01]  /*add0*/  FFMA.FTZ R91, R91, c[0x0][0x23c], -R182.reuse ;  /* 0x00008f005b5b7a23 */ /* 0x100fe200000108b6 */
[----:B------:R-:W-:Y:S01]  /*ade0*/  LOP3.LUT R8, R14, 0xff, RZ, 0xc0, !PT ;  /* 0x000000ff0e087812 */ /* 0x000fe200078ec0ff */
[--C-:B------:R-:W-:Y:S01]  /*adf0*/  FFMA.FTZ R92, R92, c[0x0][0x23c], -R139.reuse ;  /* 0x00008f005c5c7a23 */ /* 0x100fe2000001088b */
[----:B------:R-:W-:Y:S01]  /*ae00*/  LOP3.LUT R4, R4, 0xff, RZ, 0xc0, !PT ;  /* 0x000000ff04047812 */ /* 0x000fe200078ec0ff */
[----:B------:R-:W-:Y:S01]  /*ae10*/  FFMA.FTZ R93, R93, c[0x0][0x23c], -R139 ;  /* 0x00008f005d5d7a23 */ /* 0x000fe2000001088b */
[----:B------:R-:W-:Y:S01]  /*ae20*/  PRMT R175, R19, 0x5410, R9 ;  /* 0x0000541013af7816 */ /* 0x000fe20000000009 */
[----:B------:R-:W-:Y:S01]  /*ae30*/  FFMA.FTZ R94, R94, c[0x0][0x23c], -R182 ;  /* 0x00008f005e5e7a23 */ /* 0x000fe200000108b6 */
[----:B-1----:R-:W-:Y:S01]  /*ae40*/  LOP3.LUT R2, R5, UR16, R24, 0x96, !PT ;  /* 0x0000001005027c12 */ /* 0x002fe2000f8e9618 */
[----:B------:R1:W-:Y:S01]  /*ae50*/  MUFU.EX2 R196, R43 ;  /* 0x0000002b00c47308 */ /* 0x0003e20000000800 */
[----:B------:R-:W-:Y:S01]  /*ae60*/  LOP3.LUT R5, R14, 0xffff, RZ, 0xc0, !PT ;  /* 0x0000ffff0e057812 */ /* 0x000fe200078ec0ff */
[----:B------:R-:W-:Y:S01]  /*ae70*/  FFMA.FTZ R95, R95, c[0x0][0x23c], -R182 ;  /* 0x00008f005f5f7a23 */ /* 0x000fe200000108b6 */
[----:B------:R-:W-:Y:S01]  /*ae80*/  SHF.R.U32.HI R14, RZ, 0x18, R14 ;  /* 0x00000018ff0e7819 */ /* 0x000fe2000001160e */
[----:B----4-:R-:W-:Y:S01]  /*ae90*/  IMAD.MOV.U32 R44, RZ, RZ, R172 ;  /* 0x000000ffff2c7224 */ /* 0x010fe200078e00ac */
[----:B------:R-:W-:Y:S01]  /*aea0*/  SHF.R.U32.HI R5, RZ, 0x8, R5 ;  /* 0x00000008ff057819 */ /* 0x000fe20000011605 */
[--C-:B------:R-:W-:Y:S01]  /*aeb0*/  FFMA.FTZ R114, R114, c[0x0][0x23c], -R180.reuse ;  /* 0x00008f0072727a23 */ /* 0x100fe200000108b4 */
[----:B------:R-:W-:Y:S01]  /*aec0*/  LOP3.LUT R9, R17, 0xff, RZ, 0xc0, !PT ;  /* 0x000000ff11097812 */ /* 0x000fe200078ec0ff */
[----:B------:R-:W-:Y:S01]  /*aed0*/  FFMA.FTZ R115, R115, c[0x0][0x23c], -R180 ;  /* 0x00008f0073737a23 */ /* 0x000fe200000108b4 */
[----:B------:R-:W-:Y:S01]  /*aee0*/  SHF.R.U32.HI R17, RZ, 0x10, R6 ;  /* 0x00000010ff117819 */ /* 0x000fe20000011606 */
[----:B------:R-:W-:Y:S01]  /*aef0*/  MUFU.EX2 R197, R58 ;  /* 0x0000003a00c57308 */ /* 0x000fe20000000800 */
[----:B------:R-:W-:Y:S01]  /*af00*/  LOP3.LUT R19, R6, 0xff, RZ, 0xc0, !PT ;  /* 0x000000ff06137812 */ /* 0x000fe200078ec0ff */
[----:B------:R-:W-:Y:S01]  /*af10*/  FFMA.FTZ R102, R102, c[0x0][0x23c], -R180 ;  /* 0x00008f0066667a23 */ /* 0x000fe200000108b4 */
[----:B------:R-:W-:Y:S01]  /*af20*/  SHF.R.U32.HI R24, RZ, 0x18, R6 ;  /* 0x00000018ff187819 */ /* 0x000fe20000011606 */
[----:B---3--:R-:W-:Y:S01]  /*af30*/  IMAD.MOV.U32 R45, RZ, RZ, R195 ;  /* 0x000000ffff2d7224 */ /* 0x008fe200078e00c3 */
[----:B------:R-:W-:Y:S01]  /*af40*/  SHF.R.U32.HI R6, RZ, 0x10, R0 ;  /* 0x00000010ff067819 */ /* 0x000fe20000011600 */
[----:B------:R-:W-:Y:S01]  /*af50*/  FFMA.FTZ R103, R103, c[0x0][0x23c], -R180 ;  /* 0x00008f0067677a23 */ /* 0x000fe200000108b4 */
[----:B------:R-:W-:Y:S01]  /*af60*/  PRMT R40, R8, 0x5410, R5 ;  /* 0x0000541008287816 */ /* 0x000fe20000000005 */
[--C-:B------:R-:W-:Y:S01]  /*af70*/  FFMA.FTZ R76, R76, c[0x0][0x23c], -R139.reuse ;  /* 0x00008f004c4c7a23 */ /* 0x100fe2000001088b */
[----:B------:R-:W-:Y:S01]  /*af80*/  PRMT R30, R4, 0x5410, R14 ;  /* 0x00005410041e7816 */ /* 0x000fe2000000000e */
[----:B------:R3:W-:Y:S01]  /*af90*/  MUFU.EX2 R195, R46 ;  /* 0x0000002e00c37308 */ /* 0x0007e20000000800 */
[----:B------:R-:W-:Y:S01]  /*afa0*/  IMAD.WIDE.U32 R4, R28, -0x2daee0ad, RZ ;  /* 0xd2511f531c047825 */ /* 0x000fe200078e00ff */
[----:B------:R-:W-:Y:S01]  /*afb0*/  SHF.R.U32.HI R8, RZ, 0x18, R0 ;  /* 0x00000018ff087819 */ /* 0x000fe20000011600 */
[--C-:B------:R-:W-:Y:S01]  /*afc0*/  HSET2.LE.AND R40, R40, R220.reuse, PT ;  /* 0x000000dc28287233 */ /* 0x100fe20003803000 */
[----:B------:R-:W-:Y:S01]  /*afd0*/  LOP3.LUT R6, R6, 0xff, RZ, 0xc0, !PT ;  /* 0x000000ff06067812 */ /* 0x000fe200078ec0ff */
[--C-:B-1----:R-:W-:Y:S01]  /*afe0*/  HSET2.LE.AND R43, R35, R220.reuse, PT ;  /* 0x000000dc232b7233 */ /* 0x102fe20003803000 */
[----:B------:R-:W-:Y:S01]  /*aff0*/  SHF.R.U32.HI R23, RZ, 0x10, R4 ;  /* 0x00000010ff177819 */ /* 0x000fe20000011604 */
[----:B------:R-:W-:Y:S01]  /*b000*/  FFMA.FTZ R77, R77, c[0x0][0x23c], -R139 ;  /* 0x00008f004d4d7a23 */ /* 0x000fe2000001088b */
[----:B------:R-:W-:Y:S01]  /*b010*/  PRMT R31, R9, 0x5410, R27 ;  /* 0x00005410091f7816 */ /* 0x000fe2000000001b */
[--C-:B------:R-:W-:Y:S01]  /*b020*/  FFMA.FTZ R100, R100, c[0x0][0x23c], -R181.reuse ;  /* 0x00008f0064647a23 */ /* 0x100fe200000108b5 */
[----:B------:R1:W-:Y:S01]  /*b030*/  MUFU.EX2 R213, R42 ;  /* 0x0000002a00d57308 */ /* 0x0003e20000000800 */
[----:B------:R-:W-:Y:S01]  /*b040*/  PRMT R28, R6, 0x5410, R8 ;  /* 0x00005410061c7816 */ /* 0x000fe20000000008 */
[----:B------:R-:W-:Y:S01]  /*b050*/  FFMA.FTZ R101, R101, c[0x0][0x23c], -R181 ;  /* 0x00008f0065657a23 */ /* 0x000fe200000108b5 */
[----:B------:R-:W-:Y:S01]  /*b060*/  LOP3.LUT R6, R29, 0xff, RZ, 0xc0, !PT ;  /* 0x000000ff1d067812 */ /* 0x000fe200078ec0ff */
[----:B------:R-:W-:Y:S01]  /*b070*/  IMAD.MOV.U32 R29, RZ, RZ, R173 ;  /* 0x000000ffff1d7224 */ /* 0x000fe200078e00ad */
[----:B------:R-:W-:Y:S01]  /*b080*/  LOP3.LUT R9, R0, 0xff, RZ, 0xc0, !PT ;  /* 0x000000ff00097812 */ /* 0x000fe200078ec0ff */
[--C-:B------:R-:W-:Y:S01]  /*b090*/  HSET2.LE.AND R35, R31, R220.reuse, PT ;  /* 0x000000dc1f237233 */ /* 0x100fe20003803000 */
[----:B------:R-:W-:Y:S01]  /*b0a0*/  LOP3.LUT R0, R5, UR16, R18, 0x96, !PT ;  /* 0x0000001005007c12 */ /* 0x000fe2000f8e9612 */
[----:B------:R-:W-:Y:S01]  /*b0b0*/  IMAD.MOV.U32 R31, RZ, RZ, R207 ;  /* 0x000000ffff1f7224 */ /* 0x000fe200078e00cf */
[----:B------:R-:W-:Y:S01]  /*b0c0*/  LOP3.LUT R18, R4, 0xffff, RZ, 0xc0, !PT ;  /* 0x0000ffff04127812 */ /* 0x000fe200078ec0ff */
[----:B------:R-:W-:Y:S01]  /*b0d0*/  MUFU.EX2 R207, R61 ;  /* 0x0000003d00cf7308 */ /* 0x000fe20000000800 */
[----:B------:R-:W-:Y:S01]  /*b0e0*/  SHF.R.U32.HI R5, RZ, 0x8, R20 ;  /* 0x00000008ff057819 */ /* 0x000fe20000011614 */
[----:B------:R-:W-:Y:S01]  /*b0f0*/  FFMA.FTZ R120, R120, c[0x0][0x23c], -R139 ;  /* 0x00008f0078787a23 */ /* 0x000fe2000001088b */
[----:B------:R-:W-:Y:S01]  /*b100*/  SHF.R.U32.HI R7, RZ, 0x8, R7 ;  /* 0x00000008ff077819 */ /* 0x000fe20000011607 */
[----:B---3--:R-:W-:Y:S01]  /*b110*/  IMAD.MOV.U32 R46, RZ, RZ, R186 ;  /* 0x000000ffff2e7224 */ /* 0x008fe200078e00ba */
[----:B------:R-:W-:Y:S01]  /*b120*/  LOP3.LUT R26, R4, 0xff, RZ, 0xc0, !PT ;  /* 0x000000ff041a7812 */ /* 0x000fe200078ec0ff */
[----:B------:R-:W-:Y:S01]  /*b130*/  FFMA.FTZ R121, R121, c[0x0][0x23c], -R139 ;  /* 0x00008f0079797a23 */ /* 0x000fe2000001088b */
[----:B------:R-:W-:Y:S01]  /*b140*/  SHF.R.U32.HI R25, RZ, 0x18, R4 ;  /* 0x00000018ff197819 */ /* 0x000fe20000011604 */
[----:B------:R-:W-:Y:S01]  /*b150*/  FFMA.FTZ R126, R126, c[0x0][0x23c], -R182 ;  /* 0x00008f007e7e7a23 */ /* 0x000fe200000108b6 */
[----:B------:R-:W-:Y:S01]  /*b160*/  LOP3.LUT R4, R21, 0xff, RZ, 0xc0, !PT ;  /* 0x000000ff15047812 */ /* 0x000fe200078ec0ff */
[----:B------:R-:W-:Y:S01]  /*b170*/  MUFU.EX2 R186, R57 ;  /* 0x0000003900ba7308 */ /* 0x000fe20000000800 */
[----:B------:R-:W-:Y:S01]  /*b180*/  PRMT R21, R6, 0x5410, R33 ;  /* 0x0000541006157816 */ /* 0x000fe20000000021 */
[--C-:B------:R-:W-:Y:S01]  /*b190*/  HSET2.LE.AND R33, R28, R220.reuse, PT ;  /* 0x000000dc1c217233 */ /* 0x100fe20003803000 */
[----:B------:R-:W-:Y:S01]  /*b1a0*/  PRMT R22, R22, 0x5410, R5 ;  /* 0x0000541016167816 */ /* 0x000fe20000000005 */
[----:B------:R-:W-:Y:S01]  /*b1b0*/  IMAD.MOV.U32 R28, RZ, RZ, R189 ;  /* 0x000000ffff1c7224 */ /* 0x000fe200078e00bd */
[----:B------:R-:W-:Y:S01]  /*b1c0*/  PRMT R27, R9, 0x5410, R7 ;  /* 0x00005410091b7816 */ /* 0x000fe20000000007 */
[--C-:B-1----:R-:W-:Y:S01]  /*b1d0*/  HSET2.LE.AND R42, R174, R220.reuse, PT ;  /* 0x000000dcae2a7233 */ /* 0x102fe20003803000 */
[----:B------:R-:W-:Y:S01]  /*b1e0*/  SHF.R.U32.HI R7, RZ, 0x8, R32 ;  /* 0x00000008ff077819 */ /* 0x000fe20000011620 */
[----:B------:R-:W-:Y:S01]  /*b1f0*/  FFMA.FTZ R122, R122, c[0x0][0x23c], -R182 ;  /* 0x00008f007a7a7a23 */ /* 0x000fe200000108b6 */
[----:B------:R-:W-:Y:S01]  /*b200*/  PRMT R16, R4, 0x5410, R16 ;  /* 0x0000541004107816 */ /* 0x000fe20000000010 */
[----:B------:R1:W-:Y:S01]  /*b210*/  MUFU.EX2 R198, R56 ;  /* 0x0000003800c67308 */ /* 0x0003e20000000800 */
[----:B------:R-:W-:Y:S01]  /*b220*/  LOP3.LUT R6, R11, 0xffff, RZ, 0xc0, !PT ;  /* 0x0000ffff0b067812 */ /* 0x000fe200078ec0ff */
[--C-:B------:R-:W-:Y:S01]  /*b230*/  HSET2.LE.AND R32, R27, R220.reuse, PT ;  /* 0x000000dc1b207233 */ /* 0x100fe20003803000 */
[----:B------:R-:W-:Y:S01]  /*b240*/  SHF.R.U32.HI R5, RZ, 0x10, R11 ;  /* 0x00000010ff057819 */ /* 0x000fe2000001160b */
[----:B------:R-:W-:Y:S01]  /*b250*/  IMAD.MOV.U32 R27, RZ, RZ, R208 ;  /* 0x000000ffff1b7224 */ /* 0x000fe200078e00d0 */
[----:B------:R-:W-:Y:S01]  /*b260*/  LOP3.LUT R4, R10, 0xffff, RZ, 0xc0, !PT ;  /* 0x0000ffff0a047812 */ /* 0x000fe200078ec0ff */
[----:B------:R-:W-:Y:S01]  /*b270*/  FFMA.FTZ R123, R123, c[0x0][0x23c], -R182 ;  /* 0x00008f007b7b7a23 */ /* 0x000fe200000108b6 */
[----:B------:R-:W-:Y:S01]  /*b280*/  PRMT R20, R34, 0x5410, R7 ;  /* 0x0000541022147816 */ /* 0x000fe20000000007 */
[--C-:B------:R-:W-:Y:S01]  /*b290*/  HSET2.LE.AND R34, R175, R220.reuse, PT ;  /* 0x000000dcaf227233 */ /* 0x100fe20003803000 */
[----:B------:R-:W-:Y:S01]  /*b2a0*/  SHF.R.U32.HI R7, RZ, 0x8, R6 ;  /* 0x00000008ff077819 */ /* 0x000fe20000011606 */
[----:B------:R3:W-:Y:S01]  /*b2b0*/  MUFU.EX2 R191, R41 ;  /* 0x0000002900bf7308 */ /* 0x0007e20000000800 */
[----:B------:R-:W-:Y:S01]  /*b2c0*/  LOP3.LUT R8, R11, 0xff, RZ, 0xc0, !PT ;  /* 0x000000ff0b087812 */ /* 0x000fe200078ec0ff */
[--C-:B------:R-:W-:Y:S01]  /*b2d0*/  HSET2.LE.AND R58, R20, R220.reuse, PT ;  /* 0x000000dc143a7233 */ /* 0x100fe20003803000 */
[----:B------:R-:W-:Y:S01]  /*b2e0*/  SHF.R.U32.HI R11, RZ, 0x18, R11 ;  /* 0x00000018ff0b7819 */ /* 0x000fe2000001160b */
[----:B------:R-:W-:Y:S01]  /*b2f0*/  IMAD.MOV.U32 R20, RZ, RZ, R203 ;  /* 0x000000ffff147224 */ /* 0x000fe200078e00cb */
[----:B------:R-:W-:Y:S01]  /*b300*/  LOP3.LUT R5, R5, 0xff, RZ, 0xc0, !PT ;  /* 0x000000ff05057812 */ /* 0x000fe200078ec0ff */
[--C-:B------:R-:W-:Y:S01]  /*b310*/  FFMA.FTZ R130, R130, c[0x0][0x23c], -R180.reuse ;  /* 0x00008f0082827a23 */ /* 0x100fe200000108b4 */
[----:B------:R-:W-:Y:S01]  /*b320*/  LOP3.LUT R6, R10, 0xff, RZ, 0xc0, !PT ;  /* 0x000000ff0a067812 */ /* 0x000fe200078ec0ff */
[----:B------:R-:W-:Y:S01]  /*b330*/  FFMA.FTZ R131, R131, c[0x0][0x23c], -R180 ;  /* 0x00008f0083837a23 */ /* 0x000fe200000108b4 */
[----:B------:R-:W-:Y:S01]  /*b340*/  SHF.R.U32.HI R4, RZ, 0x8, R4 ;  /* 0x00000008ff047819 */ /* 0x000fe20000011604 */
[----:B------:R4:W-:Y:S01]  /*b350*/  MUFU.EX2 R189, R59 ;  /* 0x0000003b00bd7308 */ /* 0x0009e20000000800 */
[----:B------:R-:W-:Y:S01]  /*b360*/  SHF.R.U32.HI R9, RZ, 0x8, R15 ;  /* 0x00000008ff097819 */ /* 0x000fe2000001160f */
[----:B------:R-:W-:Y:S01]  /*b370*/  FFMA.FTZ R128, R128, c[0x0][0x23c], -R181 ;  /* 0x00008f0080807a23 */ /* 0x000fe200000108b5 */
[----:B------:R-:W-:Y:S01]  /*b380*/  PRMT R173, R5, 0x5410, R11 ;  /* 0x0000541005ad7816 */ /* 0x000fe2000000000b */
[----:B------:R-:W-:Y:S01]  /*b390*/  FFMA.FTZ R129, R129, c[0x0][0x23c], -R181 ;  /* 0x00008f0081817a23 */ /* 0x000fe200000108b5 */
[----:B------:R-:W-:Y:S01]  /*b3a0*/  PRMT R14, R6, 0x5410, R4 ;  /* 0x00005410060e7816 */ /* 0x000fe20000000004 */
[----:B------:R-:W-:Y:S01]  /*b3b0*/  FFMA.FTZ R118, R118, c[0x0][0x23c], -R180 ;  /* 0x00008f0076767a23 */ /* 0x000fe200000108b4 */
[----:B------:R-:W-:Y:S01]  /*b3c0*/  SHF.R.U32.HI R5, RZ, 0x10, R10 ;  /* 0x00000010ff057819 */ /* 0x000fe2000001160a */
[--C-:B------:R-:W-:Y:S01]  /*b3d0*/  HSET2.LE.AND R173, R173, R220.reuse, PT ;  /* 0x000000dcadad7233 */ /* 0x100fe20003803000 */
[----:B------:R-:W-:Y:S01]  /*b3e0*/  SHF.R.U32.HI R6, RZ, 0x10, R2 ;  /* 0x00000010ff067819 */ /* 0x000fe20000011602 */
[----:B------:R2:W2:Y:S01]  /*b3f0*/  MUFU.EX2 R15, R47 ;  /* 0x0000002f000f7308 */ /* 0x0004a20000000800 */
[----:B------:R-:W-:Y:S01]  /*b400*/  PRMT R19, R19, 0x5410, R9 ;  /* 0x0000541013137816 */ /* 0x000fe20000000009 */
[--C-:B-1----:R-:W-:Y:S01]  /*b410*/  HSET2.LE.AND R56, R14, R220.reuse, PT ;  /* 0x000000dc0e387233 */ /* 0x102fe20003803000 */
[----:B------:R-:W-:Y:S01]  /*b420*/  LOP3.LUT R9, R17, 0xff, RZ, 0xc0, !PT ;  /* 0x000000ff11097812 */ /* 0x000fe200078ec0ff */
[----:B------:R-:W-:Y:S01]  /*b430*/  IMAD.MOV.U32 R17, RZ, RZ, R177 ;  /* 0x000000ffff117224 */ /* 0x000fe200078e00b1 */
[----:B------:R-:W-:Y:S01]  /*b440*/  PRMT R172, R8, 0x5410, R7 ;  /* 0x0000541008ac7816 */ /* 0x000fe20000000007 */
[--C-:B---3--:R-:W-:Y:S01]  /*b450*/  HSET2.LE.AND R41, R30, R220.reuse, PT ;  /* 0x000000dc1e297233 */ /* 0x108fe20003803000 */
[----:B------:R-:W-:Y:S01]  /*b460*/  LOP3.LUT R7, R5, 0xff, RZ, 0xc0, !PT ;  /* 0x000000ff05077812 */ /* 0x000fe200078ec0ff */
[----:B------:R-:W-:Y:S01]  /*b470*/  IMAD.MOV.U32 R30, RZ, RZ, R226 ;  /* 0x000000ffff1e7224 */ /* 0x000fe200078e00e2 */
[C---:B------:R-:W-:Y:S01]  /*b480*/  LOP3.LUT R4, R2.reuse, 0xffff, RZ, 0xc0, !PT ;  /* 0x0000ffff02047812 */ /* 0x040fe200078ec0ff */
[----:B------:R-:W-:Y:S01]  /*b490*/  MUFU.EX2 R246, R50 ;  /* 0x0000003200f67308 */ /* 0x000fe20000000800 */
[----:B------:R-:W-:Y:S01]  /*b4a0*/  LOP3.LUT R8, R2, 0xff, RZ, 0xc0, !PT ;  /* 0x000000ff02087812 */ /* 0x000fe200078ec0ff */
[--C-:B------:R-:W-:Y:S01]  /*b4b0*/  HSET2.LE.AND R174, R19, R220.reuse, PT ;  /* 0x000000dc13ae7233 */ /* 0x100fe20003803000 */
[----:B------:R-:W-:Y:S01]  /*b4c0*/  SHF.R.U32.HI R5, RZ, 0x18, R2 ;  /* 0x00000018ff057819 */ /* 0x000fe20000011602 */
[--C-:B----4-:R-:W-:Y:S01]  /*b4d0*/  HSET2.LE.AND R59, R21, R220.reuse, PT ;  /* 0x000000dc153b7233 */ /* 0x110fe20003803000 */
[----:B------:R-:W-:Y:S01]  /*b4e0*/  LOP3.LUT R2, R6, 0xff, RZ, 0xc0, !PT ;  /* 0x000000ff06027812 */ /* 0x000fe200078ec0ff */
[----:B--2---:R-:W-:Y:S01]  /*b4f0*/  IMAD.MOV.U32 R21, RZ, RZ, R202 ;  /* 0x000000ffff157224 */ /* 0x004fe200078e00ca */
[----:B------:R-:W-:Y:S01]  /*b500*/  SHF.R.U32.HI R4, RZ, 0x8, R4 ;  /* 0x00000008ff047819 */ /* 0x000fe20000011604 */
[--C-:B------:R-:W-:Y:S01]  /*b510*/  HSET2.LE.AND R172, R172, R220.reuse, PT ;  /* 0x000000dcacac7233 */ /* 0x100fe20003803000 */
[----:B------:R-:W-:Y:S01]  /*b520*/  PRMT R24, R9, 0x5410, R24 ;  /* 0x0000541009187816 */ /* 0x000fe20000000018 */
[----:B------:R-:W-:Y:S01]  /*b530*/  MUFU.EX2 R248, R48 ;  /* 0x0000003000f87308 */ /* 0x000fe20000000800 */
[----:B------:R-:W-:Y:S01]  /*b540*/  PRMT R9, R2, 0x5410, R5 ;  /* 0x0000541002097816 */ /* 0x000fe20000000005 */
[----:B------:R-:W-:Y:S01]  /*b550*/  IMAD.MOV.U32 R19, RZ, RZ, R194 ;  /* 0x000000ffff137224 */ /* 0x000fe200078e00c2 */
[----:B------:R-:W-:Y:S01]  /*b560*/  SHF.R.U32.HI R5, RZ, 0x10, R0 ;  /* 0x00000010ff057819 */ /* 0x000fe20000011600 */
[----:B------:R-:W-:Y:S01]  /*b570*/  IMAD.MOV.U32 R47, RZ, RZ, R209 ;  /* 0x000000ffff2f7224 */ /* 0x000fe200078e00d1 */
[----:B------:R-:W-:Y:S01]  /*b580*/  PRMT R11, R8, 0x5410, R4 ;  /* 0x00005410080b7816 */ /* 0x000fe20000000004 */
[--C-:B------:R-:W-:Y:S01]  /*b590*/  HSET2.LE.AND R61, R9, R220.reuse, PT ;  /* 0x000000dc093d7233 */ /* 0x100fe20003803000 */
[----:B------:R-:W-:Y:S01]  /*b5a0*/  SHF.R.U32.HI R4, RZ, 0x18, R0 ;  /* 0x00000018ff047819 */ /* 0x000fe20000011600 */
[--C-:B------:R-:W-:Y:S01]  /*b5b0*/  HSET2.LE.AND R175, R24, R220.reuse, PT ;  /* 0x000000dc18af7233 */ /* 0x100fe20003803000 */
[C---:B------:R-:W-:Y:S01]  /*b5c0*/  LOP3.LUT R2, R0.reuse, 0xffff, RZ, 0xc0, !PT ;  /* 0x0000ffff00027812 */ /* 0x040fe200078ec0ff */
[----:B------:R1:W-:Y:S01]  /*b5d0*/  MUFU.EX2 R209, R60 ;  /* 0x0000003c00d17308 */ /* 0x0003e20000000800 */
[----:B------:R-:W-:Y:S01]  /*b5e0*/  LOP3.LUT R6, R0, 0xff, RZ, 0xc0, !PT ;  /* 0x000000ff00067812 */ /* 0x000fe200078ec0ff */
[----:B------:R-:W-:Y:S01]  /*b5f0*/  IMAD.MOV.U32 R24, RZ, RZ, R200 ;  /* 0x000000ffff187224 */ /* 0x000fe200078e00c8 */
[----:B------:R-:W-:Y:S01]  /*b600*/  LOP3.LUT R0, R5, 0xff, RZ, 0xc0, !PT ;  /* 0x000000ff05007812 */ /* 0x000fe200078ec0ff */
[----:B------:R-:W-:Y:S01]  /*b610*/  FFMA.FTZ R5, R62, c[0x0][0x23c], -R182 ;  /* 0x00008f003e057a23 */ /* 0x000fe200000108b6 */
[----:B------:R-:W-:Y:S01]  /*b620*/  SHF.R.U32.HI R2, RZ, 0x8, R2 ;  /* 0x00000008ff027819 */ /* 0x000fe20000011602 */
[--C-:B------:R-:W-:Y:S01]  /*b630*/  HSET2.LE.AND R62, R22, R220.reuse, PT ;  /* 0x000000dc163e7233 */ /* 0x100fe20003803000 */
[----:B------:R-:W-:Y:S01]  /*b640*/  PRMT R177, R0, 0x5410, R4 ;  /* 0x0000541000b17816 */ /* 0x000fe20000000004 */
[----:B------:R-:W-:Y:S01]  /*b650*/  IMAD.MOV.U32 R22, RZ, RZ, R15 ;  /* 0x000000ffff167224 */ /* 0x000fe200078e000f */
[----:B------:R-:W-:Y:S01]  /*b660*/  F2FP.PACK_AB R0, R211, R215 ;  /* 0x000000d7d300723e */ /* 0x000fe200000000ff */
[----:B------:R-:W-:Y:S01]  /*b670*/  MUFU.EX2 R208, R5 ;  /* 0x0000000500d07308 */ /* 0x000fe20000000800 */
[----:B------:R-:W2:Y:S01]  /*b680*/  LDL.LU R215, [R1] ;  /* 0x0000000001d77983 */ /* 0x000ea20000300800 */
[----:B------:R-:W-:Y:S01]  /*b690*/  SHF.R.U32.HI R10, RZ, 0x18, R10 ;  /* 0x00000018ff0a7819 */ /* 0x000fe2000001160a */
[--C-:B------:R-:W-:Y:S01]  /*b6a0*/  HSET2.LE.AND R177, R177, R220.reuse, PT ;  /* 0x000000dcb1b17233 */ /* 0x100fe20003803000 */
[----:B------:R-:W-:Y:S01]  /*b6b0*/  SHF.R.U32.HI R8, RZ, 0x8, R18 ;  /* 0x00000008ff087819 */ /* 0x000fe20000011612 */
[----:B------:R3:W-:Y:S01]  /*b6c0*/  STL [R1+0x7c], R211 ;  /* 0x00007cd301007387 */ /* 0x0007e20000100800 */
[----:B------:R-:W-:Y:S01]  /*b6d0*/  PRMT R10, R7, 0x5410, R10 ;  /* 0x00005410070a7816 */ /* 0x000fe2000000000a */
[----:B------:R-:W-:Y:S01]  /*b6e0*/  IMAD.MOV.U32 R18, RZ, RZ, R204 ;  /* 0x000000ffff127224 */ /* 0x000fe200078e00cc */
[----:B------:R-:W-:Y:S01]  /*b6f0*/  LOP3.LUT R7, R23, 0xff, RZ, 0xc0, !PT ;  /* 0x000000ff17077812 */ /* 0x000fe200078ec0ff */
[----:B------:R-:W-:Y:S01]  /*b700*/  IMAD.MOV.U32 R23, RZ, RZ, R176 ;  /* 0x000000ffff177224 */ /* 0x000fe200078e00b0 */
[----:B------:R-:W-:Y:S01]  /*b710*/  MUFU.EX2 R249, R49 ;  /* 0x0000003100f97308 */ /* 0x000fe20000000800 */
[----:B------:R-:W-:Y:S01]  /*b720*/  PRMT R176, R6, 0x5410, R2 ;  /* 0x0000541006b07816 */ /* 0x000fe20000000002 */
[----:B------:R-:W-:Y:S01]  /*b730*/  FFMA.FTZ R6, R63, c[0x0][0x23c], -R182 ;  /* 0x00008f003f067a23 */ /* 0x000fe200000108b6 */
[----:B------:R-:W-:Y:S01]  /*b740*/  F2FP.PACK_AB R4, R45, R252 ;  /* 0x000000fc2d04723e */ /* 0x000fe200000000ff */
[--C-:B------:R-:W-:Y:S01]  /*b750*/  HSET2.LE.AND R57, R10, R220.reuse, PT ;  /* 0x000000dc0a397233 */ /* 0x100fe20003803000 */
[----:B------:R-:W-:Y:S01]  /*b760*/  LOP3.LUT R42, R42, R0, RZ, 0xc0, !PT ;  /* 0x000000002a2a7212 */ /* 0x000fe200078ec0ff */
[--C-:B------:R-:W-:Y:S01]  /*b770*/  HSET2.LE.AND R176, R176, R220.reuse, PT ;  /* 0x000000dcb0b07233 */ /* 0x100fe20003803000 */
[----:B------:R-:W-:Y:S01]  /*b780*/  LOP3.LUT R40, R40, R4, RZ, 0xc0, !PT ;  /* 0x0000000428287212 */ /* 0x000fe200078ec0ff */
[--C-:B-1----:R-:W-:Y:S01]  /*b790*/  HSET2.LE.AND R60, R11, R220.reuse, PT ;  /* 0x000000dc0b3c7233 */ /* 0x102fe20003803000 */
[----:B------:R-:W-:Y:S01]  /*b7a0*/  F2FP.PACK_AB R0, R217, R192 ;  /* 0x000000c0d900723e */ /* 0x000fe200000000ff */
[----:B------:R1:W-:Y:S01]  /*b7b0*/  MUFU.EX2 R204, R6 ;  /* 0x0000000600cc7308 */ /* 0x0003e20000000800 */
[----:B------:R-:W-:Y:S01]  /*b7c0*/  PRMT R26, R26, 0x5410, R8 ;  /* 0x000054101a1a7816 */ /* 0x000fe20000000008 */
[----:B------:R-:W-:Y:S01]  /*b7d0*/  IMAD.WIDE.U32 R8, R178, -0x2daee0ad, RZ ;  /* 0xd2511f53b2087825 */ /* 0x000fe200078e00ff */
[----:B------:R-:W-:Y:S01]  /*b7e0*/  PRMT R25, R7, 0x5410, R25 ;  /* 0x0000541007197816 */ /* 0x000fe20000000019 */
[--C-:B------:R-:W-:Y:S01]  /*b7f0*/  HSET2.LE.AND R63, R16, R220.reuse, PT ;  /* 0x000000dc103f7233 */ /* 0x100fe20003803000 */
[----:B------:R-:W-:Y:S01]  /*b800*/  LOP3.LUT R41, R41, R0, RZ, 0xc0, !PT ;  /* 0x0000000029297212 */ /* 0x000fe200078ec0ff */
[----:B------:R-:W-:Y:S01]  /*b810*/  IMAD.MOV.U32 R16, RZ, RZ, R201 ;  /* 0x000000ffff107224 */ /* 0x000fe200078e00c9 */
[----:B------:R-:W-:Y:S01]  /*b820*/  F2FP.PACK_AB R0, R30, R46 ;  /* 0x0000002e1e00723e */ /* 0x000fe200000000ff */
[--C-:B------:R-:W-:Y:S01]  /*b830*/  HSET2.LE.AND R178, R26, R220.reuse, PT ;  /* 0x000000dc1ab27233 */ /* 0x100fe20003803000 */
[----:B------:R-:W-:Y:S01]  /*b840*/  F2FP.PACK_AB R2, R17, R214 ;  /* 0x000000d61102723e */ /* 0x000fe200000000ff */
[----:B------:R-:W4:Y:S01]  /*b850*/  MUFU.EX2 R245, R51 ;  /* 0x0000003300f57308 */ /* 0x000f220000000800 */
[----:B---3--:R-:W3:Y:S01]  /*b860*/  LDL.LU R211, [R1+0xc] ;  /* 0x00000c0001d37983 */ /* 0x008ee20000300800 */
[----:B------:R-:W-:Y:S01]  /*b870*/  LOP3.LUT R34, R34, R0, RZ, 0xc0, !PT ;  /* 0x0000000022227212 */ /* 0x000fe200078ec0ff */
[----:B------:R-:W-:Y:S01]  /*b880*/  IMAD.MOV.U32 R26, RZ, RZ, R199 ;  /* 0x000000ffff1a7224 */ /* 0x000fe200078e00c7 */
[----:B------:R-:W-:Y:S01]  /*b890*/  F2FP.PACK_AB R0, R210, R193 ;  /* 0x000000c1d200723e */ /* 0x000fe200000000ff */
[----:B------:R-:W-:Y:S01]  /*b8a0*/  FFMA.FTZ R182, R127, c[0x0][0x23c], -R182 ;  /* 0x00008f007fb67a23 */ /* 0x000fe200000108b6 */
[----:B------:R-:W-:Y:S01]  /*b8b0*/  LOP3.LUT R43, R43, R2, RZ, 0xc0, !PT ;  /* 0x000000022b2b7212 */ /* 0x000fe200078ec0ff */
[----:B------:R-:W-:Y:S01]  /*b8c0*/  FFMA.FTZ R180, R119, c[0x0][0x23c], -R180 ;  /* 0x00008f0077b47a23 */ /* 0x000fe200000108b4 */
[----:B------:R-:W-:Y:S01]  /*b8d0*/  LOP3.LUT R59, R59, R0, RZ, 0xc0, !PT ;  /* 0x000000003b3b7212 */ /* 0x000fe200078ec0ff */
[--C-:B------:R-:W-:Y:S01]  /*b8e0*/  FFMA.FTZ R124, R124, c[0x0][0x23c], -R139.reuse ;  /* 0x00008f007c7c7a23 */ /* 0x100fe2000001088b */
[----:B------:R-:W-:Y:S01]  /*b8f0*/  MUFU.EX2 R247, R66 ;  /* 0x0000004200f77308 */ /* 0x000fe20000000800 */
[----:B------:R-:W-:Y:S01]  /*b900*/  F2FP.PACK_AB R0, R200, R47 ;  /* 0x0000002fc800723e */ /* 0x000fe200000000ff */
[----:B------:R-:W-:Y:S01]  /*b910*/  FFMA.FTZ R139, R125, c[0x0][0x23c], -R139 ;  /* 0x00008f007d8b7a23 */ /* 0x000fe2000001088b */
[----:B------:R-:W-:Y:S01]  /*b920*/  F2FP.PACK_AB R2, R221, R233 ;  /* 0x000000e9dd02723e */ /* 0x000fe200000000ff */
[----:B-1----:R-:W-:Y:S01]  /*b930*/  IMAD.WIDE.U32 R6, R179, -0x2daee0ad, RZ ;  /* 0xd2511f53b3067825 */ /* 0x002fe200078e00ff */
[----:B------:R-:W-:Y:S01]  /*b940*/  LOP3.LUT R60, R60, R0, RZ, 0xc0, !PT ;  /* 0x000000003c3c7212 */ /* 0x000fe200078ec0ff */
[--C-:B------:R-:W-:Y:S01]  /*b950*/  HSET2.LE.AND R179, R25, R220.reuse, PT ;  /* 0x000000dc19b37233 */ /* 0x100fe20003803000 */
[----:B------:R-:W-:Y:S01]  /*b960*/  F2FP.PACK_AB R0, R16, R187 ;  /* 0x000000bb1000723e */ /* 0x000fe200000000ff */
[----:B------:R-:W-:Y:S01]  /*b970*/  IMAD.MOV.U32 R25, RZ, RZ, R193 ;  /* 0x000000ffff197224 */ /* 0x000fe200078e00c1 */
[----:B------:R-:W-:Y:S01]  /*b980*/  LOP3.LUT R8, R7, UR10, R8, 0x96, !PT ;  /* 0x0000000a07087c12 */ /* 0x000fe2000f8e9608 */
[----:B------:R-:W-:Y:S01]  /*b990*/  MUFU.EX2 R244, R67 ;  /* 0x0000004300f47308 */ /* 0x000fe20000000800 */
[----:B------:R-:W-:Y:S01]  /*b9a0*/  LOP3.LUT R63, R63, R0, RZ, 0xc0, !PT ;  /* 0x000000003f3f7212 */ /* 0x000fe200078ec0ff */
[--C-:B------:R-:W-:Y:S01]  /*b9b0*/  FFMA.FTZ R116, R116, c[0x0][0x23c], -R181.reuse ;  /* 0x00008f0074747a23 */ /* 0x100fe200000108b5 */
[----:B------:R-:W-:Y:S01]  /*b9c0*/  F2FP.PACK_AB R0, R21, R190 ;  /* 0x000000be1500723e */ /* 0x000fe200000000ff */
[----:B------:R-:W-:Y:S01]  /*b9d0*/  FFMA.FTZ R181, R117, c[0x0][0x23c], -R181 ;  /* 0x00008f0075b57a23 */ /* 0x000fe200000108b5 */
[----:B----4-:R-:W-:Y:S02]  /*b9e0*/  F2FP.PACK_AB R51, R245, R246 ;  /* 0x000000f6f533723e */ /* 0x010fe400000000ff */
[----:B------:R-:W-:Y:S02]  /*b9f0*/  LOP3.LUT R174, R174, R0, RZ, 0xc0, !PT ;  /* 0x00000000aeae7212 */ /* 0x000fe400078ec0ff */
[----:B------:R-:W-:Y:S01]  /*ba00*/  F2FP.PACK_AB R0, R189, R197 ;  /* 0x000000c5bd00723e */ /* 0x000fe200000000ff */
[----:B------:R-:W-:Y:S01]  /*ba10*/  MUFU.EX2 R251, R64 ;  /* 0x0000004000fb7308 */ /* 0x000fe20000000800 */
[----:B------:R-:W-:Y:S02]  /*ba20*/  LOP3.LUT R32, R32, R2, RZ, 0xc0, !PT ;  /* 0x0000000220207212 */ /* 0x000fe400078ec0ff */
[----:B------:R-:W-:Y:S02]  /*ba30*/  LOP3.LUT R177, R177, R0, RZ, 0xc0, !PT ;  /* 0x00000000b1b17212 */ /* 0x000fe400078ec0ff */
[----:B------:R-:W-:Y:S02]  /*ba40*/  F2FP.PACK_AB R0, R204, R208 ;  /* 0x000000d0cc00723e */ /* 0x000fe400000000ff */
[----:B------:R-:W-:Y:S02]  /*ba50*/  F2FP.PACK_AB R2, R29, R212 ;  /* 0x000000d41d02723e */ /* 0x000fe400000000ff */
[----:B------:R-:W-:Y:S01]  /*ba60*/  LOP3.LUT R179, R179, R0, RZ, 0xc0, !PT ;  /* 0x00000000b3b37212 */ /* 0x000fe200078ec0ff */
[----:B------:R-:W1:Y:S01]  /*ba70*/  MUFU.EX2 R250, R65 ;  /* 0x0000004100fa7308 */ /* 0x000e620000000800 */
[----:B------:R-:W-:Y:S02]  /*ba80*/  LOP3.LUT R35, R35, R2, RZ, 0xc0, !PT ;  /* 0x0000000223237212 */ /* 0x000fe400078ec0ff */
[----:B------:R-:W-:Y:S04]  /*ba90*/  F2FP.PACK_AB R2, R28, R44 ;  /* 0x0000002c1c02723e */ /* 0x000fe800000000ff */
[----:B------:R-:W-:Y:S02]  /*baa0*/  LOP3.LUT R56, R56, R2, RZ, 0xc0, !PT ;  /* 0x0000000238387212 */ /* 0x000fe400078ec0ff */
[----:B------:R-:W-:Y:S01]  /*bab0*/  F2FP.PACK_AB R2, R199, R27 ;  /* 0x0000001bc702723e */ /* 0x000fe200000000ff */
[----:B------:R4:W-:Y:S03]  /*bac0*/  MUFU.EX2 R238, R36 ;  /* 0x0000002400ee7308 */ /* 0x0009e60000000800 */
[----:B------:R-:W-:Y:S02]  /*bad0*/  LOP3.LUT R61, R61, R2, RZ, 0xc0, !PT ;  /* 0x000000023d3d7212 */ /* 0x000fe400078ec0ff */
[----:B------:R-:W-:Y:S04]  /*bae0*/  F2FP.PACK_AB R2, R191, R18 ;  /* 0x00000012bf02723e */ /* 0x000fe800000000ff */
[----:B------:R-:W-:Y:S01]  /*baf0*/  LOP3.LUT R172, R172, R2, RZ, 0xc0, !PT ;  /* 0x00000002acac7212 */ /* 0x000fe200078ec0ff */
[----:B------:R1:W1:Y:S01]  /*bb00*/  MUFU.EX2 R239, R37 ;  /* 0x0000002500ef7308 */ /* 0x0002620000000800 */
[----:B------:R-:W-:Y:S04]  /*bb10*/  F2FP.PACK_AB R2, R22, R195 ;  /* 0x000000c31602723e */ /* 0x000fe800000000ff */
[----:B------:R-:W-:Y:S02]  /*bb20*/  LOP3.LUT R175, R175, R2, RZ, 0xc0, !PT ;  /* 0x00000002afaf7212 */ /* 0x000fe400078ec0ff */
[----:B------:R-:W-:Y:S03]  /*bb30*/  F2FP.PACK_AB R2, R207, R209 ;  /* 0x000000d1cf02723e */ /* 0x000fe600000000ff */
[----:B------:R1:W-:Y:S01]  /*bb40*/  MUFU.EX2 R237, R38 ;  /* 0x0000002600ed7308 */ /* 0x0003e20000000800 */
[----:B------:R-:W-:Y:S01]  /*bb50*/  LOP3.LUT R178, R178, R2, RZ, 0xc0, !PT ;  /* 0x00000002b2b27212 */ /* 0x000fe200078ec0ff */
[----:B----4-:R-:W-:Y:S08]  /*bb60*/  IMAD.MOV.U32 R36, RZ, RZ, R192 ;  /* 0x000000ffff247224 */ /* 0x010ff000078e00c0 */
[----:B------:R-:W4:Y:S01]  /*bb70*/  MUFU.EX2 R236, R39 ;  /* 0x0000002700ec7308 */ /* 0x000f220000000800 */
[----:B-1----:R-:W-:Y:S09]  /*bb80*/  IMAD.MOV.U32 R37, RZ, RZ, R195 ;  /* 0x000000ffff257224 */ /* 0x002ff200078e00c3 */
[----:B------:R1:W-:Y:S01]  /*bb90*/  MUFU.EX2 R243, R52 ;  /* 0x0000003400f37308 */ /* 0x0003e20000000800 */
[----:B------:R-:W-:Y:S09]  /*bba0*/  IMAD.MOV.U32 R38, RZ, RZ, R196 ;  /* 0x000000ffff267224 */ /* 0x000ff200078e00c4 */
[----:B------:R4:W2:Y:S10]  /*bbb0*/  MUFU.EX2 R242, R53 ;  /* 0x0000003500f27308 */ /* 0x0008b40000000800 */
[----:B------:R-:W-:Y:S01]  /*bbc0*/  MUFU.EX2 R241, R54 ;  /* 0x0000003600f17308 */ /* 0x000fe20000000800 */
[----:B-1----:R-:W-:Y:S09]  /*bbd0*/  IMAD.MOV.U32 R52, RZ, RZ, R189 ;  /* 0x000000ffff347224 */ /* 0x002ff200078e00bd */
[----:B------:R-:W1:Y:S01]  /*bbe0*/  MUFU.EX2 R240, R55 ;  /* 0x0000003700f07308 */ /* 0x000e620000000800 */
[----:B----4-:R-:W-:Y:S09]  /*bbf0*/  IMAD.MOV.U32 R53, RZ, RZ, R186 ;  /* 0x000000ffff357224 */ /* 0x010ff200078e00ba */
[----:B------:R-:W-:Y:S10]  /*bc00*/  MUFU.EX2 R76, R76 ;  /* 0x0000004c004c7308 */ /* 0x000ff40000000800 */
        /* <DEDUP_REMOVED lines=13> */
[----:B------:R-:W-:Y:S01]  /*bce0*/  MUFU.EX2 R86, R86 ;  /* 0x0000005600567308 */ /* 0x000fe20000000800 */
[----:B--2---:R-:W-:Y:S04]  /*bcf0*/  F2FP.PACK_AB R4, R216, R215 ;  /* 0x000000d7d804723e */ /* 0x004fe800000000ff */
[----:B------:R-:W-:Y:S02]  /*bd00*/  LOP3.LUT R33, R33, R4, RZ, 0xc0, !PT ;  /* 0x0000000421217212 */ /* 0x000fe400078ec0ff */
[----:B------:R-:W-:Y:S03]  /*bd10*/  F2FP.PACK_AB R4, R188, R194 ;  /* 0x000000c2bc04723e */ /* 0x000fe600000000ff */
[----:B------:R-:W-:Y:S01]  /*bd20*/  MUFU.EX2 R87, R87 ;  /* 0x0000005700577308 */ /* 0x000fe20000000800 */
[----:B------:R-:W-:Y:S02]  /*bd30*/  LOP3.LUT R58, R58, R4, RZ, 0xc0, !PT ;  /* 0x000000043a3a7212 */ /* 0x000fe400078ec0ff */
[----:B------:R-:W-:Y:S04]  /*bd40*/  F2FP.PACK_AB R4, R31, R23 ;  /* 0x000000171f04723e */ /* 0x000fe800000000ff */
[----:B------:R-:W-:Y:S03]  /*bd50*/  LOP3.LUT R57, R57, R4, RZ, 0xc0, !PT ;  /* 0x0000000439397212 */ /* 0x000fe600078ec0ff */
[----:B------:R-:W-:Y:S10]  /*bd60*/  MUFU.EX2 R112, R112 ;  /* 0x0000007000707308 */ /* 0x000ff40000000800 */
[----:B------:R-:W-:Y:S01]  /*bd70*/  MUFU.EX2 R113, R113 ;  /* 0x0000007100717308 */ /* 0x000fe20000000800 */
[----:B---3--:R-:W-:Y:S04]  /*bd80*/  F2FP.PACK_AB R4, R211, R20 ;  /* 0x00000014d304723e */ /* 0x008fe800000000ff */
[----:B------:R-:W-:Y:S02]  /*bd90*/  LOP3.LUT R62, R62, R4, RZ, 0xc0, !PT ;  /* 0x000000043e3e7212 */ /* 0x000fe400078ec0ff */
[----:B------:R-:W-:Y:S03]  /*bda0*/  F2FP.PACK_AB R4, R196, R213 ;  /* 0x000000d5c404723e */ /* 0x000fe600000000ff */
[----:B------:R-:W-:Y:S01]  /*bdb0*/  MUFU.EX2 R108, R108 ;  /* 0x0000006c006c7308 */ /* 0x000fe20000000800 */
[----:B------:R-:W-:Y:S02]  /*bdc0*/  LOP3.LUT R173, R173, R4, RZ, 0xc0, !PT ;  /* 0x00000004adad7212 */ /* 0x000fe400078ec0ff */
[----:B------:R-:W-:Y:S04]  /*bdd0*/  F2FP.PACK_AB R4, R186, R198 ;  /* 0x000000c6ba04723e */ /* 0x000fe800000000ff */
[----:B------:R-:W-:Y:S02]  /*bde0*/  LOP3.LUT R176, R176, R4, RZ, 0xc0, !PT ;  /* 0x00000004b0b07212 */ /* 0x000fe400078ec0ff */
[----:B------:R-:W-:Y:S01]  /*bdf0*/  LOP3.LUT R4, R9, UR12, R224, 0x96, !PT ;  /* 0x0000000c09047c12 */ /* 0x000fe2000f8e96e0 */
[----:B------:R-:W-:Y:S01]  /*be00*/  IMAD.WIDE.U32 R8, R8, -0x326172a9, RZ ;  /* 0xcd9e8d5708087825 */ /* 0x000fe200078e00ff */
[----:B------:R-:W-:Y:S03]  /*be10*/  MUFU.EX2 R109, R109 ;  /* 0x0000006d006d7308 */ /* 0x000fe60000000800 */
[----:B------:R-:W-:Y:S05]  /*be20*/  IMAD.WIDE.U32 R10, R4, -0x326172a9, RZ ;  /* 0xcd9e8d57040a7825 */ /* 0x000fea00078e00ff */
[----:B------:R-:W-:Y:S02]  /*be30*/  LOP3.LUT R4, R11, UR11, R12, 0x96, !PT ;  /* 0x0000000b0b047c12 */ /* 0x000fe4000f8e960c */
[----:B------:R-:W-:Y:S01]  /*be40*/  LOP3.LUT R10, R9, UR9, R10, 0x96, !PT ;  /* 0x00000009090a7c12 */ /* 0x000fe2000f8e960a */
[----:B------:R-:W-:Y:S02]  /*be50*/  MUFU.EX2 R104, R104 ;  /* 0x0000006800687308 */ /* 0x000fe40000000800 */
[----:B------:R-:W-:Y:S04]  /*be60*/  IMAD.WIDE.U32 R4, R4, -0x2daee0ad, RZ ;  /* 0xd2511f5304047825 */ /* 0x000fe800078e00ff */
[----:B------:R-:W-:Y:S01]  /*be70*/  IMAD.WIDE.U32 R10, R10, -0x2daee0ad, RZ ;  /* 0xd2511f530a0a7825 */ /* 0x000fe200078e00ff */
[----:B------:R-:W-:Y:S03]  /*be80*/  LOP3.LUT R6, R5, UR8, R6, 0x96, !PT ;  /* 0x0000000805067c12 */ /* 0x000fe6000f8e9606 */
[----:B------:R-:W-:Y:S01]  /*be90*/  MUFU.EX2 R105, R105 ;  /* 0x0000006900697308 */ /* 0x000fe20000000800 */
[----:B------:R-:W-:Y:S01]  /*bea0*/  LOP3.LUT R4, R11, UR6, R4, 0x96, !PT ;  /* 0x000000060b047c12 */ /* 0x000fe2000f8e9604 */
[----:B------:R-:W-:Y:S04]  /*beb0*/  IMAD.WIDE.U32 R6, R6, -0x326172a9, RZ ;  /* 0xcd9e8d5706067825 */ /* 0x000fe800078e00ff */
[----:B------:R-:W-:Y:S01]  /*bec0*/  IMAD.WIDE.U32 R4, R4, -0x326172a9, RZ ;  /* 0xcd9e8d5704047825 */ /* 0x000fe200078e00ff */
[----:B------:R-:W-:Y:S03]  /*bed0*/  LOP3.LUT R8, R7, UR7, R8, 0x96, !PT ;  /* 0x0000000707087c12 */ /* 0x000fe6000f8e9608 */
[----:B------:R-:W-:Y:S01]  /*bee0*/  MUFU.EX2 R106, R106 ;  /* 0x0000006a006a7308 */ /* 0x000fe20000000800 */
[C---:B------:R-:W-:Y:S02]  /*bef0*/  LOP3.LUT R50, R4.reuse, 0xffff, RZ, 0xc0, !PT ;  /* 0x0000ffff04327812 */ /* 0x040fe400078ec0ff */
[----:B------:R-:W-:Y:S02]  /*bf00*/  LOP3.LUT R0, R4, 0xff, RZ, 0xc0, !PT ;  /* 0x000000ff04007812 */ /* 0x000fe400078ec0ff */
[----:B------:R-:W-:Y:S02]  /*bf10*/  SHF.R.U32.HI R50, RZ, 0x8, R50 ;  /* 0x00000008ff327819 */ /* 0x000fe40000011632 */
[----:B------:R-:W-:Y:S02]  /*bf20*/  LOP3.LUT R6, R5, UR17, R6, 0x96, !PT ;  /* 0x0000001105067c12 */ /* 0x000fe4000f8e9606 */
[----:B------:R-:W-:Y:S01]  /*bf30*/  PRMT R50, R0, 0x5410, R50 ;  /* 0x0000541000327816 */ /* 0x000fe20000000032 */
[----:B------:R-:W-:Y:S01]  /*bf40*/  MUFU.EX2 R107, R107 ;  /* 0x0000006b006b7308 */ /* 0x000fe20000000800 */
[----:B------:R-:W-:Y:S02]  /*bf50*/  F2FP.PACK_AB R0, R249, R248 ;  /* 0x000000f8f900723e */ /* 0x000fe400000000ff */
[----:B------:R-:W-:Y:S01]  /*bf60*/  LOP3.LUT R48, R6, 0xff, RZ, 0xc0, !PT ;  /* 0x000000ff06307812 */ /* 0x000fe200078ec0ff */
[--C-:B------:R-:W-:Y:S01]  /*bf70*/  HSET2.LE.AND R50, R50, R220.reuse, PT ;  /* 0x000000dc32327233 */ /* 0x100fe20003803000 */
[----:B------:R-:W-:Y:S04]  /*bf80*/  SHF.R.U32.HI R49, RZ, 0x10, R6 ;  /* 0x00000010ff317819 */ /* 0x000fe80000011606 */
[----:B------:R-:W-:Y:S01]  /*bf90*/  LOP3.LUT R50, R50, R0, RZ, 0xc0, !PT ;  /* 0x0000000032327212 */ /* 0x000fe200078ec0ff */
[----:B------:R-:W-:Y:S01]  /*bfa0*/  MUFU.EX2 R110, R110 ;  /* 0x0000006e006e7308 */ /* 0x000fe20000000800 */
[--C-:B------:R-:W-:Y:S02]  /*bfb0*/  SHF.R.U32.HI R0, RZ, 0x10, R4.reuse ;  /* 0x00000010ff007819 */ /* 0x100fe40000011604 */
[----:B------:R-:W-:Y:S02]  /*bfc0*/  SHF.R.U32.HI R4, RZ, 0x18, R4 ;  /* 0x00000018ff047819 */ /* 0x000fe40000011604 */
[----:B------:R-:W-:Y:S02]  /*bfd0*/  LOP3.LUT R0, R0, 0xff, RZ, 0xc0, !PT ;  /* 0x000000ff00007812 */ /* 0x000fe400078ec0ff */
[----:B------:R-:W-:Y:S02]  /*bfe0*/  LOP3.LUT R49, R49, 0xff, RZ, 0xc0, !PT ;  /* 0x000000ff31317812 */ /* 0x000fe400078ec0ff */
[----:B------:R-:W-:Y:S01]  /*bff0*/  PRMT R0, R0, 0x5410, R4 ;  /* 0x0000541000007816 */ /* 0x000fe20000000004 */
[----:B------:R-:W-:Y:S01]  /*c000*/  IMAD.WIDE.U32 R4, R8, -0x2daee0ad, RZ ;  /* 0xd2511f5308047825 */ /* 0x000fe200078e00ff */
[----:B------:R-:W-:Y:S03]  /*c010*/  MUFU.EX2 R111, R111 ;  /* 0x0000006f006f7308 */ /* 0x000fe60000000800 */
[--C-:B------:R-:W-:Y:S01]  /*c020*/  HSET2.LE.AND R0, R0, R220.reuse, PT ;  /* 0x000000dc00007233 */ /* 0x100fe20003803000 */
[----:B------:R-:W-:Y:S02]  /*c030*/  LOP3.LUT R66, R4, 0xff, RZ, 0xc0, !PT ;  /* 0x000000ff04427812 */ /* 0x000fe400078ec0ff */
[--C-:B------:R-:W-:Y:S02]  /*c040*/  SHF.R.U32.HI R67, RZ, 0x10, R4.reuse ;  /* 0x00000010ff437819 */ /* 0x100fe40000011604 */
[----:B------:R-:W-:Y:S02]  /*c050*/  LOP3.LUT R51, R0, R51, RZ, 0xc0, !PT ;  /* 0x0000003300337212 */ /* 0x000fe400078ec0ff */
[----:B------:R-:W-:Y:S01]  /*c060*/  LOP3.LUT R0, R4, 0xffff, RZ, 0xc0, !PT ;  /* 0x0000ffff04007812 */ /* 0x000fe200078ec0ff */
[----:B------:R-:W-:Y:S01]  /*c070*/  MUFU.EX2 R84, R84 ;  /* 0x0000005400547308 */ /* 0x000fe20000000800 */
[----:B------:R-:W-:Y:S02]  /*c080*/  SHF.R.U32.HI R4, RZ, 0x18, R4 ;  /* 0x00000018ff047819 */ /* 0x000fe40000011604 */
[----:B------:R-:W-:Y:S02]  /*c090*/  SHF.R.U32.HI R0, RZ, 0x8, R0 ;  /* 0x00000008ff007819 */ /* 0x000fe40000011600 */
[----:B------:R-:W-:Y:S02]  /*c0a0*/  LOP3.LUT R67, R67, 0xff, RZ, 0xc0, !PT ;  /* 0x000000ff43437812 */ /* 0x000fe400078ec0ff */
[----:B------:R-:W-:Y:S02]  /*c0b0*/  PRMT R66, R66, 0x5410, R0 ;  /* 0x0000541042427816 */ /* 0x000fe40000000000 */
[----:B------:R-:W-:Y:S01]  /*c0c0*/  PRMT R67, R67, 0x5410, R4 ;  /* 0x0000541043437816 */ /* 0x000fe20000000004 */
[----:B------:R-:W-:Y:S01]  /*c0d0*/  MUFU.EX2 R85, R85 ;  /* 0x0000005500557308 */ /* 0x000fe20000000800 */
[----:B------:R-:W-:Y:S01]  /*c0e0*/  F2FP.PACK_AB R0, R250, R251 ;  /* 0x000000fbfa00723e */ /* 0x000fe200000000ff */
[--C-:B------:R-:W-:Y:S01]  /*c0f0*/  HSET2.LE.AND R66, R66, R220.reuse, PT ;  /* 0x000000dc42427233 */ /* 0x100fe20003803000 */
[----:B------:R-:W-:Y:S01]  /*c100*/  LOP3.LUT R2, R5, UR16, R10, 0x96, !PT ;  /* 0x0000001005027c12 */ /* 0x000fe2000f8e960a */
[--C-:B------:R-:W-:Y:S03]  /*c110*/  HSET2.LE.AND R67, R67, R220.reuse, PT ;  /* 0x000000dc43437233 */ /* 0x100fe60003803000 */
[----:B------:R-:W-:Y:S02]  /*c120*/  LOP3.LUT R66, R66, R0, RZ, 0xc0, !PT ;  /* 0x0000000042427212 */ /* 0x000fe400078ec0ff */
[----:B------:R-:W-:Y:S01]  /*c130*/  F2FP.PACK_AB R0, R244, R247 ;  /* 0x000000f7f400723e */ /* 0x000fe200000000ff */
[----:B------:R-:W-:Y:S01]  /*c140*/  MUFU.EX2 R88, R88 ;  /* 0x0000005800587308 */ /* 0x000fe20000000800 */
[----:B------:R-:W-:Y:S02]  /*c150*/  LOP3.LUT R64, R2, 0xff, RZ, 0xc0, !PT ;  /* 0x000000ff02407812 */ /* 0x000fe400078ec0ff */
[----:B------:R-:W-:Y:S02]  /*c160*/  LOP3.LUT R67, R67, R0, RZ, 0xc0, !PT ;  /* 0x0000000043437212 */ /* 0x000fe400078ec0ff */
[----:B------:R-:W-:Y:S02]  /*c170*/  LOP3.LUT R0, R6, 0xffff, RZ, 0xc0, !PT ;  /* 0x0000ffff06007812 */ /* 0x000fe400078ec0ff */
[----:B------:R-:W-:Y:S02]  /*c180*/  SHF.R.U32.HI R6, RZ, 0x18, R6 ;  /* 0x00000018ff067819 */ /* 0x000fe40000011606 */
[----:B------:R-:W-:Y:S01]  /*c190*/  SHF.R.U32.HI R0, RZ, 0x8, R0 ;  /* 0x00000008ff007819 */ /* 0x000fe20000011600 */
[----:B------:R-:W-:Y:S01]  /*c1a0*/  MUFU.EX2 R89, R89 ;  /* 0x0000005900597308 */ /* 0x000fe20000000800 */
[----:B------:R-:W-:Y:S02]  /*c1b0*/  PRMT R49, R49, 0x5410, R6 ;  /* 0x0000541031317816 */ /* 0x000fe40000000006 */
[----:B------:R-:W-:Y:S02]  /*c1c0*/  PRMT R48, R48, 0x5410, R0 ;  /* 0x0000541030307816 */ /* 0x000fe40000000000 */
[----:B------:R-:W-:Y:S01]  /*c1d0*/  F2FP.PACK_AB R0, R239, R238 ;  /* 0x000000eeef00723e */ /* 0x000fe200000000ff */
[--C-:B------:R-:W-:Y:S01]  /*c1e0*/  HSET2.LE.AND R49, R49, R220.reuse, PT ;  /* 0x000000dc31317233 */ /* 0x100fe20003803000 */
[--C-:B------:R-:W-:Y:S01]  /*c1f0*/  SHF.R.U32.HI R65, RZ, 0x10, R2.reuse ;  /* 0x00000010ff417819 */ /* 0x100fe20000011602 */
[--C-:B------:R-:W-:Y:S02]  /*c200*/  HSET2.LE.AND R48, R48, R220.reuse, PT ;  /* 0x000000dc30307233 */ /* 0x100fe40003803000 */
[----:B------:R-:W-:Y:S01]  /*c210*/  MUFU.EX2 R90, R90 ;  /* 0x0000005a005a7308 */ /* 0x000fe20000000800 */
[----:B------:R-:W-:Y:S02]  /*c220*/  LOP3.LUT R65, R65, 0xff, RZ, 0xc0, !PT ;  /* 0x000000ff41417812 */ /* 0x000fe400078ec0ff */
[----:B------:R-:W-:Y:S02]  /*c230*/  LOP3.LUT R48, R48, R0, RZ, 0xc0, !PT ;  /* 0x0000000030307212 */ /* 0x000fe400078ec0ff */
[----:B------:R-:W-:Y:S04]  /*c240*/  F2FP.PACK_AB R0, R236, R237 ;  /* 0x000000edec00723e */ /* 0x000fe800000000ff */
[----:B------:R-:W-:Y:S01]  /*c250*/  LOP3.LUT R49, R49, R0, RZ, 0xc0, !PT ;  /* 0x0000000031317212 */ /* 0x000fe200078ec0ff */
[----:B------:R-:W-:Y:S01]  /*c260*/  MUFU.EX2 R91, R91 ;  /* 0x0000005b005b7308 */ /* 0x000fe20000000800 */
[----:B------:R-:W-:Y:S02]  /*c270*/  LOP3.LUT R0, R2, 0xffff, RZ, 0xc0, !PT ;  /* 0x0000ffff02007812 */ /* 0x000fe400078ec0ff */
[----:B------:R-:W-:Y:S02]  /*c280*/  SHF.R.U32.HI R2, RZ, 0x18, R2 ;  /* 0x00000018ff027819 */ /* 0x000fe40000011602 */
[----:B------:R-:W-:Y:S02]  /*c290*/  SHF.R.U32.HI R0, RZ, 0x8, R0 ;  /* 0x00000008ff007819 */ /* 0x000fe40000011600 */
[----:B------:R-:W-:Y:S02]  /*c2a0*/  PRMT R65, R65, 0x5410, R2 ;  /* 0x0000541041417816 */ /* 0x000fe40000000002 */
[----:B------:R-:W-:Y:S01]  /*c2b0*/  PRMT R64, R64, 0x5410, R0 ;  /* 0x0000541040407816 */ /* 0x000fe20000000000 */
[----:B------:R-:W-:Y:S01]  /*c2c0*/  MUFU.EX2 R92, R92 ;  /* 0x0000005c005c7308 */ /* 0x000fe20000000800 */
[----:B------:R-:W-:Y:S01]  /*c2d0*/  F2FP.PACK_AB R0, R242, R243 ;  /* 0x000000f3f200723e */ /* 0x000fe200000000ff */
[--C-:B------:R-:W-:Y:S02]  /*c2e0*/  HSET2.LE.AND R65, R65, R220.reuse, PT ;  /* 0x000000dc41417233 */ /* 0x100fe40003803000 */
[--C-:B------:R-:W-:Y:S05]  /*c2f0*/  HSET2.LE.AND R64, R64, R220.reuse, PT ;  /* 0x000000dc40407233 */ /* 0x100fea0003803000 */
[----:B------:R-:W-:Y:S01]  /*c300*/  LOP3.LUT R64, R64, R0, RZ, 0xc0, !PT ;  /* 0x0000000040407212 */ /* 0x000fe200078ec0ff */
[----:B------:R-:W-:Y:S01]  /*c310*/  MUFU.EX2 R93, R93 ;  /* 0x0000005d005d7308 */ /* 0x000fe20000000800 */
[----:B-1----:R-:W-:Y:S04]  /*c320*/  F2FP.PACK_AB R0, R240, R241 ;  /* 0x000000f1f000723e */ /* 0x002fe800000000ff */
[----:B------:R-:W-:Y:S02]  /*c330*/  LOP3.LUT R65, R65, R0, RZ, 0xc0, !PT ;  /* 0x0000000041417212 */ /* 0x000fe400078ec0ff */
[----:B------:R-:W-:Y:S03]  /*c340*/  IADD3 R0, R183, 0x2, RZ ;  /* 0x00000002b7007810 */ /* 0x000fe60007ffe0ff */
[----:B------:R-:W-:Y:S01]  /*c350*/  MUFU.EX2 R94, R94 ;  /* 0x0000005e005e7308 */ /* 0x000fe20000000800 */
[----:B------:R-:W-:Y:S05]  /*c360*/  LOP3.LUT R0, R219, UR27, R0, 0x96, !PT ;  /* 0x0000001bdb007c12 */ /* 0x000fea000f8e9600 */
[----:B------:R-:W-:Y:S04]  /*c370*/  IMAD.WIDE.U32 R14, R0, -0x326172a9, RZ ;  /* 0xcd9e8d57000e7825 */ /* 0x000fe800078e00ff */
[----:B------:R-:W-:Y:S01]  /*c380*/  MUFU.EX2 R95, R95 ;  /* 0x0000005f005f7308 */ /* 0x000fe20000000800 */
[----:B------:R-:W-:Y:S02]  /*c390*/  LOP3.LUT R4, R15, UR15, R230, 0x96, !PT ;  /* 0x0000000f0f047c12 */ /* 0x000fe4000f8e96e6 */
[----:B------:R-:W-:Y:S03]  /*c3a0*/  LOP3.LUT R8, R13, UR13, R14, 0x96, !PT ;  /* 0x0000000d0d087c12 */ /* 0x000fe6000f8e960e */
[----:B------:R-:W-:Y:S04]  /*c3b0*/  IMAD.WIDE.U32 R4, R4, -0x2daee0ad, RZ ;  /* 0xd2511f5304047825 */ /* 0x000fe800078e00ff */
[----:B------:R-:W-:Y:S01]  /*c3c0*/  IMAD.WIDE.U32 R8, R8, -0x2daee0ad, RZ ;  /* 0xd2511f5308087825 */ /* 0x000fe200078e00ff */
[----:B------:R-:W-:Y:S01]  /*c3d0*/  LOP3.LUT R6, R5, UR12, R224, 0x96, !PT ;  /* 0x0000000c05067c12 */ /* 0x000fe2000f8e96e0 */
[----:B------:R-:W-:Y:S03]  /*c3e0*/  MUFU.EX2 R114, R114 ;  /* 0x0000007200727308 */ /* 0x000fe60000000800 */
[----:B------:R-:W-:Y:S01]  /*c3f0*/  LOP3.LUT R9, R9, UR10, R4, 0x96, !PT ;  /* 0x0000000a09097c12 */ /* 0x000fe2000f8e9604 */
[----:B------:R-:W-:Y:S05]  /*c400*/  IMAD.WIDE.U32 R6, R6, -0x326172a9, RZ ;  /* 0xcd9e8d5706067825 */ /* 0x000fea00078e00ff */
[----:B------:R-:W-:Y:S01]  /*c410*/  LOP3.LUT R4, R7, UR11, R12, 0x96, !PT ;  /* 0x0000000b07047c12 */ /* 0x000fe2000f8e960c */
[----:B------:R-:W-:Y:S04]  /*c420*/  MUFU.EX2 R115, R115 ;  /* 0x0000007300737308 */ /* 0x000fe80000000800 */
[----:B------:R-:W-:Y:S05]  /*c430*/  IMAD.WIDE.U32 R4, R4, -0x2daee0ad, RZ ;  /* 0xd2511f5304047825 */ /* 0x000fea00078e00ff */
[----:B------:R-:W-:Y:S01]  /*c440*/  LOP3.LUT R7, R5, UR8, R8, 0x96, !PT ;  /* 0x0000000805077c12 */ /* 0x000fe2000f8e9608 */
[----:B------:R-:W-:Y:S01]  /*c450*/  IMAD.WIDE.U32 R8, R9, -0x326172a9, RZ ;  /* 0xcd9e8d5709087825 */ /* 0x000fe200078e00ff */
[----:B------:R-:W-:Y:S04]  /*c460*/  MUFU.EX2 R102, R102 ;  /* 0x0000006600667308 */ /* 0x000fe80000000800 */
[----:B------:R-:W-:Y:S01]  /*c470*/  LOP3.LUT R10, R9, UR9, R6, 0x96, !PT ;  /* 0x00000009090a7c12 */ /* 0x000fe2000f8e9606 */
[----:B------:R-:W-:Y:S04]  /*c480*/  IMAD.WIDE.U32 R6, R7, -0x326172a9, RZ ;  /* 0xcd9e8d5707067825 */ /* 0x000fe800078e00ff */
[----:B------:R-:W-:Y:S01]  /*c490*/  IMAD.WIDE.U32 R10, R10, -0x2daee0ad, RZ ;  /* 0xd2511f530a0a7825 */ /* 0x000fe200078e00ff */
[----:B------:R-:W-:Y:S01]  /*c4a0*/  LOP3.LUT R8, R7, UR7, R8, 0x96, !PT ;  /* 0x0000000707087c12 */ /* 0x000fe2000f8e9608 */
[----:B------:R-:W-:Y:S03]  /*c4b0*/  MUFU.EX2 R103, R103 ;  /* 0x0000006700677308 */ /* 0x000fe60000000800 */
[----:B------:R-:W-:Y:S01]  /*c4c0*/  LOP3.LUT R4, R11, UR6, R4, 0x96, !PT ;  /* 0x000000060b047c12 */ /* 0x000fe2000f8e9604 */
[----:B------:R-:W-:Y:S04]  /*c4d0*/  IMAD.MOV.U32 R11, RZ, RZ, R198 ;  /* 0x000000ffff0b7224 */ /* 0x000fe800078e00c6 */
[----:B------:R-:W-:Y:S02]  /*c4e0*/  IMAD.WIDE.U32 R4, R4, -0x326172a9, RZ ;  /* 0xcd9e8d5704047825 */ /* 0x000fe400078e00ff */
[----:B------:R-:W-:Y:S03]  /*c4f0*/  MUFU.EX2 R100, R100 ;  /* 0x0000006400647308 */ /* 0x000fe60000000800 */
[C---:B------:R-:W-:Y:S02]  /*c500*/  LOP3.LUT R2, R4.reuse, 0xffff, RZ, 0xc0, !PT ;  /* 0x0000ffff04027812 */ /* 0x040fe400078ec0ff */
[----:B------:R-:W-:Y:S02]  /*c510*/  LOP3.LUT R0, R5, UR17, R6, 0x96, !PT ;  /* 0x0000001105007c12 */ /* 0x000fe4000f8e9606 */
[----:B------:R-:W-:Y:S02]  /*c520*/  SHF.R.U32.HI R5, RZ, 0x8, R2 ;  /* 0x00000008ff057819 */ /* 0x000fe40000011602 */
[----:B------:R-:W-:Y:S01]  /*c530*/  LOP3.LUT R2, R4, 0xff, RZ, 0xc0, !PT ;  /* 0x000000ff04027812 */ /* 0x000fe200078ec0ff */
[----:B------:R-:W-:Y:S03]  /*c540*/  MUFU.EX2 R101, R101 ;  /* 0x0000006500657308 */ /* 0x000fe60000000800 */
[----:B------:R-:W-:Y:S02]  /*c550*/  PRMT R194, R2, 0x5410, R5 ;  /* 0x0000541002c27816 */ /* 0x000fe40000000005 */
[--C-:B------:R-:W-:Y:S02]  /*c560*/  SHF.R.U32.HI R2, RZ, 0x10, R4.reuse ;  /* 0x00000010ff027819 */ /* 0x100fe40000011604 */
[----:B------:R-:W-:Y:S02]  /*c570*/  SHF.R.U32.HI R4, RZ, 0x18, R4 ;  /* 0x00000018ff047819 */ /* 0x000fe40000011604 */
[----:B------:R-:W-:Y:S01]  /*c580*/  LOP3.LUT R2, R2, 0xff, RZ, 0xc0, !PT ;  /* 0x000000ff02027812 */ /* 0x000fe200078ec0ff */
[----:B------:R-:W-:Y:S03]  /*c590*/  MUFU.EX2 R120, R120 ;  /* 0x0000007800787308 */ /* 0x000fe60000000800 */
[----:B------:R-:W-:Y:S01]  /*c5a0*/  PRMT R193, R2, 0x5410, R4 ;  /* 0x0000541002c17816 */ /* 0x000fe20000000004 */
[----:B------:R-:W-:Y:S05]  /*c5b0*/  IMAD.WIDE.U32 R4, R8, -0x2daee0ad, RZ ;  /* 0xd2511f5308047825 */ /* 0x000fea00078e00ff */
[C---:B------:R-:W-:Y:S01]  /*c5c0*/  LOP3.LUT R2, R4.reuse, 0xffff, RZ, 0xc0, !PT ;  /* 0x0000ffff04027812 */ /* 0x040fe200078ec0ff */
[----:B------:R-:W-:Y:S01]  /*c5d0*/  MUFU.EX2 R121, R121 ;  /* 0x0000007900797308 */ /* 0x000fe20000000800 */
[----:B------:R-:W-:Y:S01]  /*c5e0*/  LOP3.LUT R39, R5, UR16, R10, 0x96, !PT ;  /* 0x0000001005277c12 */ /* 0x000fe2000f8e960a */
[----:B------:R-:W-:Y:S01]  /*c5f0*/  IMAD.MOV.U32 R10, RZ, RZ, R197 ;  /* 0x000000ffff0a7224 */ /* 0x000fe200078e00c5 */
[----:B------:R-:W-:Y:S02]  /*c600*/  SHF.R.U32.HI R5, RZ, 0x8, R2 ;  /* 0x00000008ff057819 */ /* 0x000fe40000011602 */
[----:B------:R-:W-:Y:S04]  /*c610*/  LOP3.LUT R2, R4, 0xff, RZ, 0xc0, !PT ;  /* 0x000000ff04027812 */ /* 0x000fe800078ec0ff */
[----:B------:R-:W-:Y:S01]  /*c620*/  PRMT R195, R2, 0x5410, R5 ;  /* 0x0000541002c37816 */ /* 0x000fe20000000005 */
[----:B------:R-:W-:Y:S01]  /*c630*/  MUFU.EX2 R126, R126 ;  /* 0x0000007e007e7308 */ /* 0x000fe20000000800 */
[--C-:B------:R-:W-:Y:S02]  /*c640*/  SHF.R.U32.HI R2, RZ, 0x10, R4.reuse ;  /* 0x00000010ff027819 */ /* 0x100fe40000011604 */
[----:B------:R-:W-:Y:S02]  /*c650*/  SHF.R.U32.HI R4, RZ, 0x18, R4 ;  /* 0x00000018ff047819 */ /* 0x000fe40000011604 */
[----:B------:R-:W-:Y:S04]  /*c660*/  LOP3.LUT R2, R2, 0xff, RZ, 0xc0, !PT ;  /* 0x000000ff02027812 */ /* 0x000fe800078ec0ff */
[----:B------:R-:W-:Y:S01]  /*c670*/  PRMT R197, R2, 0x5410, R4 ;  /* 0x0000541002c57816 */ /* 0x000fe20000000004 */
[----:B------:R-:W-:Y:S01]  /*c680*/  MUFU.EX2 R182, R182 ;  /* 0x000000b600b67308 */ /* 0x000fe20000000800 */
[C---:B------:R-:W-:Y:S04]  /*c690*/  LOP3.LUT R2, R0.reuse, 0xffff, RZ, 0xc0, !PT ;  /* 0x0000ffff00027812 */ /* 0x040fe800078ec0ff */
[----:B------:R-:W-:Y:S02]  /*c6a0*/  SHF.R.U32.HI R4, RZ, 0x8, R2 ;  /* 0x00000008ff047819 */ /* 0x000fe40000011602 */
[----:B------:R-:W-:Y:S03]  /*c6b0*/  LOP3.LUT R2, R0, 0xff, RZ, 0xc0, !PT ;  /* 0x000000ff00027812 */ /* 0x000fe600078ec0ff */
[----:B------:R-:W-:Y:S01]  /*c6c0*/  MUFU.EX2 R122, R122 ;  /* 0x0000007a007a7308 */ /* 0x000fe20000000800 */
[----:B------:R-:W-:Y:S02]  /*c6d0*/  PRMT R189, R2, 0x5410, R4 ;  /* 0x0000541002bd7816 */ /* 0x000fe40000000004 */
[--C-:B------:R-:W-:Y:S02]  /*c6e0*/  SHF.R.U32.HI R4, RZ, 0x10, R0.reuse ;  /* 0x00000010ff047819 */ /* 0x100fe40000011600 */
[----:B------:R-:W-:Y:S02]  /*c6f0*/  SHF.R.U32.HI R2, RZ, 0x18, R0 ;  /* 0x00000018ff027819 */ /* 0x000fe40000011600 */
[----:B------:R-:W-:Y:S03]  /*c700*/  LOP3.LUT R0, R4, 0xff, RZ, 0xc0, !PT ;  /* 0x000000ff04007812 */ /* 0x000fe600078ec0ff */
[----:B------:R-:W-:Y:S01]  /*c710*/  MUFU.EX2 R123, R123 ;  /* 0x0000007b007b7308 */ /* 0x000fe20000000800 */
[----:B------:R-:W-:Y:S02]  /*c720*/  PRMT R192, R0, 0x5410, R2 ;  /* 0x0000541000c07816 */ /* 0x000fe40000000002 */
[C---:B------:R-:W-:Y:S04]  /*c730*/  LOP3.LUT R0, R39.reuse, 0xffff, RZ, 0xc0, !PT ;  /* 0x0000ffff27007812 */ /* 0x040fe800078ec0ff */
[----:B------:R-:W-:Y:S02]  /*c740*/  SHF.R.U32.HI R2, RZ, 0x8, R0 ;  /* 0x00000008ff027819 */ /* 0x000fe40000011600 */
[----:B------:R-:W-:Y:S01]  /*c750*/  LOP3.LUT R0, R39, 0xff, RZ, 0xc0, !PT ;  /* 0x000000ff27007812 */ /* 0x000fe200078ec0ff */
[----:B------:R-:W-:Y:S03]  /*c760*/  MUFU.EX2 R130, R130 ;  /* 0x0000008200827308 */ /* 0x000fe60000000800 */
[----:B------:R-:W-:Y:S02]  /*c770*/  PRMT R196, R0, 0x5410, R2 ;  /* 0x0000541000c47816 */ /* 0x000fe40000000002 */
[----:B------:R-:W-:Y:S04]  /*c780*/  IADD3 R0, R183, 0x3, RZ ;  /* 0x00000003b7007810 */ /* 0x000fe80007ffe0ff */
[----:B------:R-:W-:Y:S01]  /*c790*/  LOP3.LUT R0, R219, UR27, R0, 0x96, !PT ;  /* 0x0000001bdb007c12 */ /* 0x000fe2000f8e9600 */
[----:B------:R-:W-:Y:S04]  /*c7a0*/  MUFU.EX2 R131, R131 ;  /* 0x0000008300837308 */ /* 0x000fe80000000800 */
[----:B------:R-:W-:Y:S05]  /*c7b0*/  IMAD.WIDE.U32 R54, R0, -0x326172a9, RZ ;  /* 0xcd9e8d5700367825 */ /* 0x000fea00078e00ff */
[----:B------:R-:W-:Y:S01]  /*c7c0*/  LOP3.LUT R6, R55, UR15, R230, 0x96, !PT ;  /* 0x0000000f37067c12 */ /* 0x000fe2000f8e96e6 */
[----:B------:R-:W-:Y:S01]  /*c7d0*/  MUFU.EX2 R128, R128 ;  /* 0x0000008000807308 */ /* 0x000fe20000000800 */
[----:B------:R-:W-:Y:S01]  /*c7e0*/  LOP3.LUT R4, R13, UR13, R54, 0x96, !PT ;  /* 0x0000000d0d047c12 */ /* 0x000fe2000f8e9636 */
[----:B------:R-:W-:Y:S02]  /*c7f0*/  IMAD.MOV.U32 R13, RZ, RZ, R191 ;  /* 0x000000ffff0d7224 */ /* 0x000fe400078e00bf */
[----:B------:R-:W-:Y:S04]  /*c800*/  IMAD.WIDE.U32 R6, R6, -0x2daee0ad, RZ ;  /* 0xd2511f5306067825 */ /* 0x000fe800078e00ff */
[----:B------:R-:W-:Y:S01]  /*c810*/  IMAD.WIDE.U32 R4, R4, -0x2daee0ad, RZ ;  /* 0xd2511f5304047825 */ /* 0x000fe200078e00ff */
[----:B------:R-:W-:Y:S01]  /*c820*/  LOP3.LUT R8, R7, UR12, R224, 0x96, !PT ;  /* 0x0000000c07087c12 */ /* 0x000fe2000f8e96e0 */
[----:B------:R-:W-:Y:S03]  /*c830*/  MUFU.EX2 R129, R129 ;  /* 0x0000008100817308 */ /* 0x000fe60000000800 */
[----:B------:R-:W-:Y:S01]  /*c840*/  LOP3.LUT R5, R5, UR10, R6, 0x96, !PT ;  /* 0x0000000a05057c12 */ /* 0x000fe2000f8e9606 */
[----:B------:R-:W-:Y:S05]  /*c850*/  IMAD.WIDE.U32 R8, R8, -0x326172a9, RZ ;  /* 0xcd9e8d5708087825 */ /* 0x000fea00078e00ff */
[----:B------:R-:W-:Y:S01]  /*c860*/  LOP3.LUT R7, R9, UR11, R12, 0x96, !PT ;  /* 0x0000000b09077c12 */ /* 0x000fe2000f8e960c */
[----:B------:R-:W-:Y:S01]  /*c870*/  IMAD.MOV.U32 R12, RZ, RZ, R188 ;  /* 0x000000ffff0c7224 */ /* 0x000fe200078e00bc */
[----:B------:R-:W-:Y:S03]  /*c880*/  MUFU.EX2 R118, R118 ;  /* 0x0000007600767308 */ /* 0x000fe60000000800 */
[----:B------:R-:W-:Y:S05]  /*c890*/  IMAD.WIDE.U32 R6, R7, -0x2daee0ad, RZ ;  /* 0xd2511f5307067825 */ /* 0x000fea00078e00ff */
[----:B------:R-:W-:Y:S01]  /*c8a0*/  LOP3.LUT R7, R7, UR8, R4, 0x96, !PT ;  /* 0x0000000807077c12 */ /* 0x000fe2000f8e9604 */
[----:B------:R-:W-:Y:S01]  /*c8b0*/  IMAD.WIDE.U32 R4, R5, -0x326172a9, RZ ;  /* 0xcd9e8d5705047825 */ /* 0x000fe200078e00ff */
[----:B------:R-:W-:Y:S04]  /*c8c0*/  MUFU.EX2 R180, R180 ;  /* 0x000000b400b47308 */ /* 0x000fe80000000800 */
[----:B------:R-:W-:Y:S05]  /*c8d0*/  LOP3.LUT R8, R5, UR9, R8, 0x96, !PT ;  /* 0x0000000905087c12 */ /* 0x000fea000f8e9608 */
[----:B------:R-:W-:Y:S01]  /*c8e0*/  IMAD.WIDE.U32 R8, R8, -0x2daee0ad, RZ ;  /* 0xd2511f5308087825 */ /* 0x000fe200078e00ff */
[----:B------:R-:W-:Y:S04]  /*c8f0*/  MUFU.EX2 R124, R124 ;  /* 0x0000007c007c7308 */ /* 0x000fe80000000800 */
[----:B------:R-:W-:Y:S01]  /*c900*/  LOP3.LUT R5, R9, UR6, R6, 0x96, !PT ;  /* 0x0000000609057c12 */ /* 0x000fe2000f8e9606 */
[----:B------:R-:W-:Y:S05]  /*c910*/  IMAD.WIDE.U32 R6, R7, -0x326172a9, RZ ;  /* 0xcd9e8d5707067825 */ /* 0x000fea00078e00ff */
[----:B------:R-:W-:Y:S01]  /*c920*/  LOP3.LUT R7, R7, UR7, R4, 0x96, !PT ;  /* 0x0000000707077c12 */ /* 0x000fe2000f8e9604 */
[----:B------:R-:W-:Y:S01]  /*c930*/  IMAD.WIDE.U32 R4, R5, -0x326172a9, RZ ;  /* 0xcd9e8d5705047825 */ /* 0x000fe200078e00ff */
[----:B------:R-:W-:Y:S04]  /*c940*/  MUFU.EX2 R139, R139 ;  /* 0x0000008b008b7308 */ /* 0x000fe80000000800 */
        /* <DEDUP_REMOVED lines=11> */
[----:B------:R-:W-:Y:S01]  /*ca00*/  IMAD.WIDE.U32 R4, R7, -0x2daee0ad, RZ ;  /* 0xd2511f5307047825 */ /* 0x000fe200078e00ff */
[----:B------:R-:W-:Y:S04]  /*ca10*/  LOP3.LUT R2, R0, 0xffff, RZ, 0xc0, !PT ;  /* 0x0000ffff00027812 */ /* 0x000fe800078ec0ff */
[C---:B------:R-:W-:Y:S02]  /*ca20*/  LOP3.LUT R198, R4.reuse, 0xffff, RZ, 0xc0, !PT ;  /* 0x0000ffff04c67812 */ /* 0x040fe400078ec0ff */
[--C-:B------:R-:W-:Y:S02]  /*ca30*/  SHF.R.U32.HI R199, RZ, 0x10, R4.reuse ;  /* 0x00000010ffc77819 */ /* 0x100fe40000011604 */
[----:B------:R-:W-:Y:S02]  /*ca40*/  LOP3.LUT R201, R4, 0xff, RZ, 0xc0, !PT ;  /* 0x000000ff04c97812 */ /* 0x000fe400078ec0ff */
[----:B------:R-:W-:Y:S02]  /*ca50*/  SHF.R.U32.HI R200, RZ, 0x18, R4 ;  /* 0x00000018ffc87819 */ /* 0x000fe40000011604 */
[----:B------:R-:W-:Y:S02]  /*ca60*/  SHF.R.U32.HI R4, RZ, 0x8, R2 ;  /* 0x00000008ff047819 */ /* 0x000fe40000011602 */
[----:B------:R-:W-:Y:S02]  /*ca70*/  LOP3.LUT R2, R0, 0xff, RZ, 0xc0, !PT ;  /* 0x000000ff00027812 */ /* 0x000fe400078ec0ff */
[----:B------:R-:W-:Y:S02]  /*ca80*/  LOP3.LUT R186, R5, UR16, R8, 0x96, !PT ;  /* 0x0000001005ba7c12 */ /* 0x000fe4000f8e9608 */
[----:B------:R-:W-:Y:S02]  /*ca90*/  PRMT R226, R2, 0x5410, R4 ;  /* 0x0000541002e27816 */ /* 0x000fe40000000004 */
[--C-:B------:R-:W-:Y:S02]  /*caa0*/  SHF.R.U32.HI R4, RZ, 0x10, R0.reuse ;  /* 0x00000010ff047819 */ /* 0x100fe40000011600 */
[----:B------:R-:W-:Y:S02]  /*cab0*/  SHF.R.U32.HI R2, RZ, 0x18, R0 ;  /* 0x00000018ff027819 */ /* 0x000fe40000011600 */
[----:B------:R-:W-:Y:S02]  /*cac0*/  LOP3.LUT R0, R4, 0xff, RZ, 0xc0, !PT ;  /* 0x000000ff04007812 */ /* 0x000fe400078ec0ff */
[----:B------:R-:W-:Y:S01]  /*cad0*/  LOP3.LUT R4, R185, UR13, R14, 0x96, !PT ;  /* 0x0000000db9047c12 */ /* 0x000fe2000f8e960e */
[----:B------:R-:W-:Y:S01]  /*cae0*/  IMAD.MOV.U32 R14, RZ, RZ, R52 ;  /* 0x000000ffff0e7224 */ /* 0x000fe200078e0034 */
[----:B------:R-:W-:Y:S02]  /*caf0*/  PRMT R203, R0, 0x5410, R2 ;  /* 0x0000541000cb7816 */ /* 0x000fe40000000002 */
[----:B------:R-:W-:Y:S01]  /*cb00*/  LOP3.LUT R0, R15, UR15, R228, 0x96, !PT ;  /* 0x0000000f0f007c12 */ /* 0x000fe2000f8e96e4 */
[----:B------:R-:W-:Y:S04]  /*cb10*/  IMAD.WIDE.U32 R4, R4, -0x2daee0ad, RZ ;  /* 0xd2511f5304047825 */ /* 0x000fe800078e00ff */
[----:B------:R-:W-:Y:S04]  /*cb20*/  IMAD.WIDE.U32 R6, R0, -0x2daee0ad, RZ ;  /* 0xd2511f5300067825 */ /* 0x000fe800078e00ff */
[----:B------:R-:W-:Y:S01]  /*cb30*/  IMAD.MOV.U32 R15, RZ, RZ, R53 ;  /* 0x000000ffff0f7224 */ /* 0x000fe200078e0035 */
[----:B------:R-:W-:Y:S02]  /*cb40*/  LOP3.LUT R0, R7, UR12, R222, 0x96, !PT ;  /* 0x0000000c07007c12 */ /* 0x000fe4000f8e96de */
[----:B------:R-:W-:Y:S03]  /*cb50*/  LOP3.LUT R5, R5, UR10, R6, 0x96, !PT ;  /* 0x0000000a05057c12 */ /* 0x000fe6000f8e9606 */
[----:B------:R-:W-:Y:S05]  /*cb60*/  IMAD.WIDE.U32 R8, R0, -0x326172a9, RZ ;  /* 0xcd9e8d5700087825 */ /* 0x000fea00078e00ff */
[----:B------:R-:W-:Y:S05]  /*cb70*/  LOP3.LUT R6, R9, UR11, R184, 0x96, !PT ;  /* 0x0000000b09067c12 */ /* 0x000fea000f8e96b8 */
[----:B------:R-:W-:Y:S05]  /*cb80*/  IMAD.WIDE.U32 R6, R6, -0x2daee0ad, RZ ;  /* 0xd2511f5306067825 */ /* 0x000fea00078e00ff */
[----:B------:R-:W-:Y:S01]  /*cb90*/  LOP3.LUT R7, R7, UR8, R4, 0x96, !PT ;  /* 0x0000000807077c12 */ /* 0x000fe2000f8e9604 */
[----:B------:R-:W-:Y:S05]  /*cba0*/  IMAD.WIDE.U32 R4, R5, -0x326172a9, RZ ;  /* 0xcd9e8d5705047825 */ /* 0x000fea00078e00ff */
[----:B------:R-:W-:Y:S05]  /*cbb0*/  LOP3.LUT R8, R5, UR9, R8, 0x96, !PT ;  /* 0x0000000905087c12 */ /* 0x000fea000f8e9608 */
[----:B------:R-:W-:Y:S05]  /*cbc0*/  IMAD.WIDE.U32 R8, R8, -0x2daee0ad, RZ ;  /* 0xd2511f5308087825 */ /* 0x000fea00078e00ff */
[----:B------:R-:W-:Y:S01]  /*cbd0*/  LOP3.LUT R5, R9, UR6, R6, 0x96, !PT ;  /* 0x0000000609057c12 */ /* 0x000fe2000f8e9606 */
[----:B------:R-:W-:Y:S05]  /*cbe0*/  IMAD.WIDE.U32 R6, R7, -0x326172a9, RZ ;  /* 0xcd9e8d5707067825 */ /* 0x000fea00078e00ff */
[----:B------:R-:W-:Y:S01]  /*cbf0*/  LOP3.LUT R7, R7, UR7, R4, 0x96, !PT ;  /* 0x0000000707077c12 */ /* 0x000fe2000f8e9604 */
[----:B------:R-:W-:Y:S05]  /*cc00*/  IMAD.WIDE.U32 R4, R5, -0x326172a9, RZ ;  /* 0xcd9e8d5705047825 */ /* 0x000fea00078e00ff */
[C---:B------:R-:W-:Y:S02]  /*cc10*/  LOP3.LUT R2, R4.reuse, 0xffff, RZ, 0xc0, !PT ;  /* 0x0000ffff04027812 */ /* 0x040fe400078ec0ff */
[----:B------:R-:W-:Y:S01]  /*cc20*/  LOP3.LUT R0, R5, UR17, R6, 0x96, !PT ;  /* 0x0000001105007c12 */ /* 0x000fe2000f8e9606 */
[----:B------:R-:W-:Y:S01]  /*cc30*/  IMAD.MOV.U32 R6, RZ, RZ, R187 ;  /* 0x000000ffff067224 */ /* 0x000fe200078e00bb */
[----:B------:R-:W-:Y:S02]  /*cc40*/  SHF.R.U32.HI R5, RZ, 0x8, R2 ;  /* 0x00000008ff057819 */ /* 0x000fe40000011602 */
[----:B------:R-:W-:Y:S04]  /*cc50*/  LOP3.LUT R2, R4, 0xff, RZ, 0xc0, !PT ;  /* 0x000000ff04027812 */ /* 0x000fe800078ec0ff */
[----:B------:R-:W-:Y:S02]  /*cc60*/  PRMT R187, R2, 0x5410, R5 ;  /* 0x0000541002bb7816 */ /* 0x000fe40000000005 */
[--C-:B------:R-:W-:Y:S02]  /*cc70*/  SHF.R.U32.HI R2, RZ, 0x10, R4.reuse ;  /* 0x00000010ff027819 */ /* 0x100fe40000011604 */
[----:B------:R-:W-:Y:S02]  /*cc80*/  SHF.R.U32.HI R4, RZ, 0x18, R4 ;  /* 0x00000018ff047819 */ /* 0x000fe40000011604 */
[----:B------:R-:W-:Y:S04]  /*cc90*/  LOP3.LUT R2, R2, 0xff, RZ, 0xc0, !PT ;  /* 0x000000ff02027812 */ /* 0x000fe800078ec0ff */
[----:B------:R-:W-:Y:S02]  /*cca0*/  PRMT R53, R2, 0x5410, R4 ;  /* 0x0000541002357816 */ /* 0x000fe40000000004 */
[C---:B------:R-:W-:Y:S04]  /*ccb0*/  LOP3.LUT R2, R0.reuse, 0xffff, RZ, 0xc0, !PT ;  /* 0x0000ffff00027812 */ /* 0x040fe800078ec0ff */
[----:B------:R-:W-:Y:S02]  /*ccc0*/  SHF.R.U32.HI R4, RZ, 0x8, R2 ;  /* 0x00000008ff047819 */ /* 0x000fe40000011602 */
[----:B------:R-:W-:Y:S04]  /*ccd0*/  LOP3.LUT R2, R0, 0xff, RZ, 0xc0, !PT ;  /* 0x000000ff00027812 */ /* 0x000fe800078ec0ff */
[----:B------:R-:W-:Y:S02]  /*cce0*/  PRMT R52, R2, 0x5410, R4 ;  /* 0x0000541002347816 */ /* 0x000fe40000000004 */
[--C-:B------:R-:W-:Y:S02]  /*ccf0*/  SHF.R.U32.HI R4, RZ, 0x10, R0.reuse ;  /* 0x00000010ff047819 */ /* 0x100fe40000011600 */
[----:B------:R-:W-:Y:S02]  /*cd00*/  SHF.R.U32.HI R2, RZ, 0x18, R0 ;  /* 0x00000018ff027819 */ /* 0x000fe40000011600 */
[----:B------:R-:W-:Y:S01]  /*cd10*/  LOP3.LUT R0, R4, 0xff, RZ, 0xc0, !PT ;  /* 0x000000ff04007812 */ /* 0x000fe200078ec0ff */
[----:B------:R-:W-:Y:S03]  /*cd20*/  IMAD.WIDE.U32 R4, R7, -0x2daee0ad, RZ ;  /* 0xd2511f5307047825 */ /* 0x000fe600078e00ff */
[----:B------:R-:W-:Y:S01]  /*cd30*/  PRMT R188, R0, 0x5410, R2 ;  /* 0x0000541000bc7816 */ /* 0x000fe20000000002 */
[----:B------:R-:W-:Y:S01]  /*cd40*/  IMAD.MOV.U32 R7, RZ, RZ, R190 ;  /* 0x000000ffff077224 */ /* 0x000fe200078e00be */
[C---:B------:R-:W-:Y:S02]  /*cd50*/  LOP3.LUT R0, R4.reuse, 0xffff, RZ, 0xc0, !PT ;  /* 0x0000ffff04007812 */ /* 0x040fe400078ec0ff */
[----:B------:R-:W-:Y:S02]  /*cd60*/  LOP3.LUT R183, R5, UR16, R8, 0x96, !PT ;  /* 0x0000001005b77c12 */ /* 0x000fe4000f8e9608 */
[----:B------:R-:W-:Y:S02]  /*cd70*/  SHF.R.U32.HI R2, RZ, 0x8, R0 ;  /* 0x00000008ff027819 */ /* 0x000fe40000011600 */
[----:B------:R-:W-:Y:S04]  /*cd80*/  LOP3.LUT R0, R4, 0xff, RZ, 0xc0, !PT ;  /* 0x000000ff04007812 */ /* 0x000fe800078ec0ff */
[----:B------:R-:W-:Y:S01]  /*cd90*/  PRMT R191, R0, 0x5410, R2 ;  /* 0x0000541000bf7816 */ /* 0x000fe20000000002 */
[----:B------:R-:W-:Y:S01]  /*cda0*/  FADD.FTZ R2, -R136, R133 ;  /* 0x0000008588027221 */ /* 0x000fe20000010100 */
[----:B------:R-:W-:Y:S01]  /*cdb0*/  SHF.R.U32.HI R0, RZ, 0x10, R4 ;  /* 0x00000010ff007819 */ /* 0x000fe20000011604 */
[----:B------:R-:W-:Y:S01]  /*cdc0*/  IMAD.MOV.U32 R133, RZ, RZ, R6 ;  /* 0x000000ffff857224 */ /* 0x000fe200078e0006 */
[----:B------:R-:W-:Y:S01]  /*cdd0*/  SHF.R.U32.HI R4, RZ, 0x18, R4 ;  /* 0x00000018ff047819 */ /* 0x000fe20000011604 */
[----:B------:R-:W-:Y:S01]  /*cde0*/  FMUL.FTZ R2, R2, c[0x0][0x23c] ;  /* 0x00008f0002027a20 */ /* 0x000fe20000410000 */
[----:B------:R-:W-:Y:S04]  /*cdf0*/  LOP3.LUT R0, R0, 0xff, RZ, 0xc0, !PT ;  /* 0x000000ff00007812 */ /* 0x000fe800078ec0ff */
[----:B------:R-:W-:Y:S01]  /*ce00*/  PRMT R190, R0, 0x5410, R4 ;  /* 0x0000541000be7816 */ /* 0x000fe20000000004 */
[----:B------:R-:W-:Y:S01]  /*ce10*/  FADD.FTZ R4, -R138, R3 ;  /* 0x000000038a047221 */ /* 0x000fe20000010100 */
[----:B------:R-:W1:Y:S01]  /*ce20*/  MUFU.EX2 R2, R2 ;  /* 0x0000000200027308 */ /* 0x000e620000000800 */
[----:B------:R-:W-:Y:S02]  /*ce30*/  FADD.FTZ R3, -R137, R132 ;  /* 0x0000008489037221 */ /* 0x000fe40000010100 */
[----:B------:R-:W-:Y:S02]  /*ce40*/  FADD.FTZ R0, -R134, R135 ;  /* 0x0000008786007221 */ /* 0x000fe40000010100 */
[----:B------:R-:W-:Y:S02]  /*ce50*/  FMUL.FTZ R3, R3, c[0x0][0x23c] ;  /* 0x00008f0003037a20 */ /* 0x000fe40000410000 */
[----:B------:R-:W-:Y:S02]  /*ce60*/  FMUL.FTZ R0, R0, c[0x0][0x23c] ;  /* 0x00008f0000007a20 */ /* 0x000fe40000410000 */
[----:B------:R-:W-:Y:S02]  /*ce70*/  IMAD.MOV.U32 R135, RZ, RZ, R7 ;  /* 0x000000ffff877224 */ /* 0x000fe400078e0007 */
[----:B------:R-:W-:Y:S01]  /*ce80*/  FMUL.FTZ R4, R4, c[0x0][0x23c] ;  /* 0x00008f0004047a20 */ /* 0x000fe20000410000 */
[----:B------:R-:W2:Y:S01]  /*ce90*/  MUFU.EX2 R3, R3 ;  /* 0x0000000300037308 */ /* 0x000ea20000000800 */
[----:B------:R-:W-:Y:S02]  /*cea0*/  IMAD.MOV.U32 R132, RZ, RZ, R12 ;  /* 0x000000ffff847224 */ /* 0x000fe400078e000c */
[----:B------:R-:W-:Y:S02]  /*ceb0*/  IMAD.MOV.U32 R12, RZ, RZ, R13 ;  /* 0x000000ffff0c7224 */ /* 0x000fe400078e000d */
[----:B------:R-:W-:Y:S02]  /*cec0*/  IMAD.MOV.U32 R13, RZ, RZ, R38 ;  /* 0x000000ffff0d7224 */ /* 0x000fe400078e0026 */
[----:B------:R-:W-:Y:S02]  /*ced0*/  IMAD.MOV.U32 R38, RZ, RZ, R37 ;  /* 0x000000ffff267224 */ /* 0x000fe400078e0025 */
[----:B------:R-:W-:Y:S01]  /*cee0*/  IMAD.MOV.U32 R37, RZ, RZ, R36 ;  /* 0x000000ffff257224 */ /* 0x000fe200078e0024 */
[----:B------:R-:W3:Y:S01]  /*cef0*/  MUFU.EX2 R0, R0 ;  /* 0x0000000000007308 */ /* 0x000ee20000000800 */
[C---:B-1----:R-:W-:Y:S02]  /*cf00*/  FMUL.FTZ R8, R2.reuse, R140 ;  /* 0x0000008c02087220 */ /* 0x042fe40000410000 */
[----:B------:R-:W-:Y:S02]  /*cf10*/  IMAD.MOV.U32 R140, RZ, RZ, R22 ;  /* 0x000000ffff8c7224 */ /* 0x000fe400078e0016 */
[----:B------:R-:W-:Y:S02]  /*cf20*/  FMUL.FTZ R9, R2, R141 ;  /* 0x0000008d02097220 */ /* 0x000fe40000410000 */
[----:B------:R-:W-:Y:S03]  /*cf30*/  IMAD.MOV.U32 R141, RZ, RZ, R21 ;  /* 0x000000ffff8d7224 */ /* 0x000fe600078e0015 */
[----:B------:R-:W1:Y:S01]  /*cf40*/  MUFU.EX2 R36, R4 ;  /* 0x0000000400247308 */ /* 0x000e620000000800 */
[C---:B--2---:R-:W-:Y:S02]  /*cf50*/  FMUL.FTZ R6, R3.reuse, R146 ;  /* 0x0000009203067220 */ /* 0x044fe40000410000 */
[----:B------:R-:W-:Y:S02]  /*cf60*/  IMAD.MOV.U32 R146, RZ, RZ, R10 ;  /* 0x000000ffff927224 */ /* 0x000fe400078e000a */
[C---:B------:R-:W-:Y:S02]  /*cf70*/  FMUL.FTZ R7, R3.reuse, R147 ;  /* 0x0000009303077220 */ /* 0x040fe40000410000 */
[----:B------:R-:W-:Y:S02]  /*cf80*/  IMAD.MOV.U32 R147, RZ, RZ, R11 ;  /* 0x000000ffff937224 */ /* 0x000fe400078e000b */
[C---:B---3--:R-:W-:Y:S02]  /*cf90*/  FMUL.FTZ R10, R0.reuse, R142 ;  /* 0x0000008e000a7220 */ /* 0x048fe40000410000 */
[----:B------:R-:W-:Y:S02]  /*cfa0*/  IMAD.MOV.U32 R142, RZ, RZ, R20 ;  /* 0x000000ffff8e7224 */ /* 0x000fe400078e0014 */
[----:B------:R-:W-:Y:S02]  /*cfb0*/  FMUL.FTZ R11, R0, R143 ;  /* 0x0000008f000b7220 */ /* 0x000fe40000410000 */
[----:B------:R-:W-:Y:S02]  /*cfc0*/  IMAD.MOV.U32 R143, RZ, RZ, R23 ;  /* 0x000000ffff8f7224 */ /* 0x000fe400078e0017 */
[----:B------:R-:W2:Y:S01]  /*cfd0*/  LDSM.16.MT88.4 R20, [R205+0x4000] ;  /* 0x00400000cd14783b */ /* 0x000ea20000004200 */
[C---:B-1----:R-:W-:Y:S02]  /*cfe0*/  FMUL.FTZ R4, R36.reuse, R144 ;  /* 0x0000009024047220 */ /* 0x042fe40000410000 */
[----:B------:R-:W-:Y:S02]  /*cff0*/  FMUL.FTZ R5, R36, R145 ;  /* 0x0000009124057220 */ /* 0x000fe40000410000 */
[----:B------:R-:W-:Y:S02]  /*d000*/  IMAD.MOV.U32 R144, RZ, RZ, R14 ;  /* 0x000000ffff907224 */ /* 0x000fe400078e000e */
[----:B------:R-:W-:Y:S02]  /*d010*/  IMAD.MOV.U32 R145, RZ, RZ, R15 ;  /* 0x000000ffff917224 */ /* 0x000fe400078e000f */
[C---:B------:R-:W-:Y:S02]  /*d020*/  FMUL.FTZ R14, R0.reuse, R154 ;  /* 0x0000009a000e7220 */ /* 0x040fe40000410000 */
[C---:B------:R-:W-:Y:S02]  /*d030*/  FMUL.FTZ R15, R0.reuse, R155 ;  /* 0x0000009b000f7220 */ /* 0x040fe40000410000 */
[----:B------:R-:W-:Y:S02]  /*d040*/  IMAD.MOV.U32 R155, RZ, RZ, R18 ;  /* 0x000000ffff9b7224 */ /* 0x000fe400078e0012 */
[C---:B------:R-:W-:Y:S02]  /*d050*/  FMUL.FTZ R18, R3.reuse, R150 ;  /* 0x0000009603127220 */ /* 0x040fe40000410000 */
[----:B------:R-:W-:Y:S02]  /*d060*/  IMAD.MOV.U32 R150, RZ, RZ, R19 ;  /* 0x000000ffff967224 */ /* 0x000fe400078e0013 */
[C---:B------:R-:W-:Y:S02]  /*d070*/  FMUL.FTZ R19, R3.reuse, R151 ;  /* 0x0000009703137220 */ /* 0x040fe40000410000 */
[----:B------:R-:W-:Y:S02]  /*d080*/  IMAD.MOV.U32 R151, RZ, RZ, R26 ;  /* 0x000000ffff977224 */ /* 0x000fe400078e001a */
[----:B------:R-:W-:Y:S02]  /*d090*/  FMUL.FTZ R26, R0, R158 ;  /* 0x0000009e001a7220 */ /* 0x000fe40000410000 */
[----:B------:R-:W-:Y:S01]  /*d0a0*/  IMAD.MOV.U32 R158, RZ, RZ, R45 ;  /* 0x000000ffff9e7224 */ /* 0x000fe200078e002d */
[-C--:B--2---:R-:W-:Y:S08]  /*d0b0*/  HMMA.16816.F32 R4, R40, R20.reuse, R4 ;  /* 0x000000142804723c */ /* 0x084ff00000001804 */
[C---:B------:R-:W-:Y:S07]  /*d0c0*/  HMMA.16816.F32 R8, R32.reuse, R20, R8 ;  /* 0x000000142008723c */ /* 0x040fee0000001808 */
[----:B------:R-:W-:Y:S02]  /*d0d0*/  IMAD.MOV.U32 R20, RZ, RZ, R12 ;  /* 0x000000ffff147224 */ /* 0x000fe400078e000c */
[----:B------:R-:W-:Y:S03]  /*d0e0*/  IMAD.MOV.U32 R21, RZ, RZ, R13 ;  /* 0x000000ffff157224 */ /* 0x000fe600078e000d */
[C---:B------:R-:W-:Y:S02]  /*d0f0*/  FMUL.FTZ R12, R2.reuse, R152 ;  /* 0x00000098020c7220 */ /* 0x040fe40000410000 */
[----:B------:R-:W-:Y:S02]  /*d100*/  FMUL.FTZ R13, R2, R153 ;  /* 0x00000099020d7220 */ /* 0x000fe40000410000 */
[----:B------:R-:W-:Y:S02]  /*d110*/  IMAD.MOV.U32 R152, RZ, RZ, R16 ;  /* 0x000000ffff987224 */ /* 0x000fe400078e0010 */
[C---:B------:R-:W-:Y:S02]  /*d120*/  FMUL.FTZ R16, R36.reuse, R148 ;  /* 0x0000009424107220 */ /* 0x040fe40000410000 */
[----:B------:R-:W-:Y:S01]  /*d130*/  IMAD.MOV.U32 R148, RZ, RZ, R143 ;  /* 0x000000ffff947224 */ /* 0x000fe200078e008f */
[-C--:B------:R-:W-:Y:S01]  /*d140*/  HMMA.16816.F32 R12, R32, R22.reuse, R12 ;  /* 0x00000016200c723c */ /* 0x080fe2000000180c */
[----:B------:R-:W-:Y:S02]  /*d150*/  IMAD.MOV.U32 R153, RZ, RZ, R17 ;  /* 0x000000ffff997224 */ /* 0x000fe400078e0011 */
[C---:B------:R-:W-:Y:S02]  /*d160*/  FMUL.FTZ R17, R36.reuse, R149 ;  /* 0x0000009524117220 */ /* 0x040fe40000410000 */
[----:B------:R-:W-:Y:S02]  /*d170*/  IMAD.MOV.U32 R149, RZ, RZ, R153 ;  /* 0x000000ffff957224 */ /* 0x000fe400078e0099 */
[----:B------:R-:W-:Y:S02]  /*d180*/  IMAD.MOV.U32 R154, RZ, RZ, R152 ;  /* 0x000000ffff9a7224 */ /* 0x000fe400078e0098 */
[----:B------:R-:W-:Y:S01]  /*d190*/  IMAD.MOV.U32 R153, RZ, RZ, R20 ;  /* 0x000000ffff997224 */ /* 0x000fe200078e0014 */
[C---:B------:R-:W-:Y:S02]  /*d1a0*/  HMMA.16816.F32 R16, R40.reuse, R22, R16 ;  /* 0x000000162810723c */ /* 0x040fe40000001810 */
[----:B------:R-:W-:Y:S02]  /*d1b0*/  FMUL.FTZ R20, R36, R160 ;  /* 0x000000a024147220 */ /* 0x000fe40000410000 */
[----:B------:R-:W-:Y:S02]  /*d1c0*/  IMAD.MOV.U32 R143, RZ, RZ, R25 ;  /* 0x000000ffff8f7224 */ /* 0x000fe400078e0019 */
[C---:B------:R-:W-:Y:S02]  /*d1d0*/  FMUL.FTZ R25, R2.reuse, R157 ;  /* 0x0000009d02197220 */ /* 0x040fe40000410000 */
[----:B------:R-:W-:Y:S04]  /*d1e0*/  IMAD.MOV.U32 R157, RZ, RZ, R46 ;  /* 0x000000ffff9d7224 */ /* 0x000fe800078e002e */
[C---:B------:R-:W-:Y:S02]  /*d1f0*/  FMUL.FTZ R23, R3.reuse, R163 ;  /* 0x000000a303177220 */ /* 0x040fe40000410000 */
[----:B------:R-:W-:Y:S02]  /*d200*/  IMAD.MOV.U32 R160, RZ, RZ, R24 ;  /* 0x000000ffffa07224 */ /* 0x000fe400078e0018 */
[----:B------:R-:W-:Y:S02]  /*d210*/  FMUL.FTZ R24, R2, R156 ;  /* 0x0000009c02187220 */ /* 0x000fe40000410000 */
[----:B------:R-:W-:Y:S02]  /*d220*/  IMAD.MOV.U32 R156, RZ, RZ, R47 ;  /* 0x000000ffff9c7224 */ /* 0x000fe400078e002f */
[----:B------:R-:W-:Y:S02]  /*d230*/  IMAD.MOV.U32 R163, RZ, RZ, R27 ;  /* 0x000000ffffa37224 */ /* 0x000fe400078e001b */
[----:B------:R-:W-:Y:S02]  /*d240*/  FMUL.FTZ R27, R0, R159 ;  /* 0x0000009f001b7220 */ /* 0x000fe40000410000 */
[----:B------:R-:W-:Y:S02]  /*d250*/  IMAD.MOV.U32 R159, RZ, RZ, R44 ;  /* 0x000000ffff9f7224 */ /* 0x000fe400078e002c */
[----:B------:R-:W1:Y:S01]  /*d260*/  LDSM.16.MT88.4 R44, [R206+0x4000] ;  /* 0x00400000ce2c783b */ /* 0x000e620000004200 */
[----:B------:R-:W-:Y:S02]  /*d270*/  FMUL.FTZ R22, R3, R162 ;  /* 0x000000a203167220 */ /* 0x000fe40000410000 */
[----:B------:R-:W-:Y:S02]  /*d280*/  IMAD.MOV.U32 R152, RZ, RZ, R21 ;  /* 0x000000ffff987224 */ /* 0x000fe400078e0015 */
[----:B------:R-:W-:Y:S02]  /*d290*/  FMUL.FTZ R21, R36, R161 ;  /* 0x000000a124157220 */ /* 0x000fe40000410000 */
[----:B------:R-:W-:Y:S02]  /*d2a0*/  IMAD.MOV.U32 R161, RZ, RZ, R31 ;  /* 0x000000ffffa17224 */ /* 0x000fe400078e001f */
[----:B------:R-:W-:Y:S02]  /*d2b0*/  FMUL.FTZ R31, R0, R167 ;  /* 0x000000a7001f7220 */ /* 0x000fe40000410000 */
[----:B------:R-:W-:Y:S02]  /*d2c0*/  IMAD.MOV.U32 R162, RZ, RZ, R28 ;  /* 0x000000ffffa27224 */ /* 0x000fe400078e001c */
[----:B------:R-:W-:Y:S02]  /*d2d0*/  FMUL.FTZ R28, R2, R164 ;  /* 0x000000a4021c7220 */ /* 0x000fe40000410000 */
[----:B------:R-:W-:Y:S02]  /*d2e0*/  IMAD.MOV.U32 R164, RZ, RZ, R159 ;  /* 0x000000ffffa47224 */ /* 0x000fe400078e009f */
[----:B------:R-:W-:Y:S02]  /*d2f0*/  IMAD.MOV.U32 R159, RZ, RZ, R163 ;  /* 0x000000ffff9f7224 */ /* 0x000fe400078e00a3 */
[----:B------:R-:W-:Y:S02]  /*d300*/  IMAD.MOV.U32 R163, RZ, RZ, R151 ;  /* 0x000000ffffa37224 */ /* 0x000fe400078e0097 */
[----:B------:R-:W-:Y:S02]  /*d310*/  IMAD.MOV.U32 R151, RZ, RZ, R133 ;  /* 0x000000ffff977224 */ /* 0x000fe400078e0085 */
[----:B------:R-:W-:Y:S10]  /*d320*/  MUFU.EX2 R133, R80 ;  /* 0x0000005000857308 */ /* 0x000ff40000000800 */
[----:B------:R-:W-:Y:S01]  /*d330*/  MUFU.EX2 R80, R70 ;  /* 0x0000004600507308 */ /* 0x000fe20000000800 */
[-C--:B-1----:R-:W-:Y:S08]  /*d340*/  HMMA.16816.F32 R20, R40, R44.reuse, R20 ;  /* 0x0000002c2814723c */ /* 0x082ff00000001814 */
[C---:B------:R-:W-:Y:S07]  /*d350*/  HMMA.16816.F32 R24, R32.reuse, R44, R24 ;  /* 0x0000002c2018723c */ /* 0x040fee0000001818 */
[----:B------:R-:W-:Y:S02]  /*d360*/  IMAD.MOV.U32 R44, RZ, RZ, R30 ;  /* 0x000000ffff2c7224 */ /* 0x000fe400078e001e */
[----:B------:R-:W-:Y:S03]  /*d370*/  FMUL.FTZ R30, R0, R166 ;  /* 0x000000a6001e7220 */ /* 0x000fe60000410000 */
[----:B------:R-:W-:Y:S02]  /*d380*/  IMAD.MOV.U32 R45, RZ, RZ, R29 ;  /* 0x000000ffff2d7224 */ /* 0x000fe400078e001d */
[----:B------:R-:W-:Y:S02]  /*d390*/  FMUL.FTZ R29, R2, R165 ;  /* 0x000000a5021d7220 */ /* 0x000fe40000410000 */
[----:B------:R-:W-:Y:S02]  /*d3a0*/  IMAD.MOV.U32 R167, RZ, RZ, R44 ;  /* 0x000000ffffa77224 */ /* 0x000fe400078e002c */
[----:B------:R-:W-:Y:S02]  /*d3b0*/  IMAD.MOV.U32 R165, RZ, RZ, R45 ;  /* 0x000000ffffa57224 */ /* 0x000fe400078e002d */
[----:B------:R-:W-:Y:S01]  /*d3c0*/  IMAD.MOV.U32 R166, RZ, RZ, R156 ;  /* 0x000000ffffa67224 */ /* 0x000fe200078e009c */
[-C--:B------:R-:W-:Y:S01]  /*d3d0*/  HMMA.16816.F32 R28, R32, R46.reuse, R28 ;  /* 0x0000002e201c723c */ /* 0x080fe2000000181c */
[----:B------:R-:W-:Y:S02]  /*d3e0*/  IMAD.MOV.U32 R156, RZ, RZ, R160 ;  /* 0x000000ffff9c7224 */ /* 0x000fe400078e00a0 */
[----:B------:R-:W-:Y:S02]  /*d3f0*/  IMAD.MOV.U32 R160, RZ, RZ, R142 ;  /* 0x000000ffffa07224 */ /* 0x000fe400078e008e */
[----:B------:R-:W-:Y:S01]  /*d400*/  IMAD.MOV.U32 R142, RZ, RZ, R38 ;  /* 0x000000ffff8e7224 */ /* 0x000fe200078e0026 */
[----:B------:R-:W-:Y:S01]  /*d410*/  LOP3.LUT R38, R55, UR15, R228, 0x96, !PT ;  /* 0x0000000f37267c12 */ /* 0x000fe2000f8e96e4 */
[C---:B------:R-:W-:Y:S02]  /*d420*/  FMUL.FTZ R32, R36.reuse, R168 ;  /* 0x000000a824207220 */ /* 0x040fe40000410000 */
[C---:B------:R-:W-:Y:S03]  /*d430*/  FMUL.FTZ R33, R36.reuse, R169 ;  /* 0x000000a924217220 */ /* 0x040fe60000410000 */
[C---:B------:R-:W-:Y:S02]  /*d440*/  FMUL.FTZ R34, R3.reuse, R170 ;  /* 0x000000aa03227220 */ /* 0x040fe40000410000 */
[----:B------:R-:W-:Y:S02]  /*d450*/  FMUL.FTZ R35, R3, R171 ;  /* 0x000000ab03237220 */ /* 0x000fe40000410000 */
[----:B------:R-:W-:Y:S01]  /*d460*/  IMAD.MOV.U32 R170, RZ, RZ, R37 ;  /* 0x000000ffffaa7224 */ /* 0x000fe200078e0025 */
[--C-:B------:R-:W-:Y:S01]  /*d470*/  SHF.R.U32.HI R37, RZ, 0x10, R39.reuse ;  /* 0x00000010ff257819 */ /* 0x100fe20000011627 */
[----:B------:R-:W-:Y:S01]  /*d480*/  IMAD.MOV.U32 R169, RZ, RZ, R158 ;  /* 0x000000ffffa97224 */ /* 0x000fe200078e009e */
[----:B------:R-:W-:Y:S01]  /*d490*/  SHF.R.U32.HI R39, RZ, 0x18, R39 ;  /* 0x00000018ff277819 */ /* 0x000fe20000011627 */
[----:B------:R-:W-:Y:S01]  /*d4a0*/  IMAD.MOV.U32 R158, RZ, RZ, R162 ;  /* 0x000000ffff9e7224 */ /* 0x000fe200078e00a2 */
[----:B------:R-:W-:Y:S01]  /*d4b0*/  HMMA.16816.F32 R32, R40, R46, R32 ;  /* 0x0000002e2820723c */ /* 0x000fe20000001820 */
[----:B------:R-:W1:Y:S01]  /*d4c0*/  LDSM.16.MT88.4 R40, [R205+0x4400] ;  /* 0x00440000cd28783b */ /* 0x000e620000004200 */
[----:B------:R-:W-:Y:S01]  /*d4d0*/  LOP3.LUT R37, R37, 0xff, RZ, 0xc0, !PT ;  /* 0x000000ff25257812 */ /* 0x000fe200078ec0ff */
[----:B------:R-:W-:Y:S02]  /*d4e0*/  IMAD.MOV.U32 R162, RZ, RZ, R150 ;  /* 0x000000ffffa27224 */ /* 0x000fe400078e0096 */
[----:B------:R-:W-:Y:S02]  /*d4f0*/  IMAD.MOV.U32 R150, RZ, RZ, R132 ;  /* 0x000000ffff967224 */ /* 0x000fe400078e0084 */
[----:B------:R-:W2:Y:S01]  /*d500*/  MUFU.EX2 R132, R82 ;  /* 0x0000005200847308 */ /* 0x000ea20000000800 */
[----:B------:R-:W-:Y:S04]  /*d510*/  IMAD.MOV.U32 R168, RZ, RZ, R157 ;  /* 0x000000ffffa87224 */ /* 0x000fe800078e009d */
[----:B------:R-:W-:Y:S02]  /*d520*/  IMAD.MOV.U32 R157, RZ, RZ, R161 ;  /* 0x000000ffff9d7224 */ /* 0x000fe400078e00a1 */
[----:B------:R-:W-:Y:S02]  /*d530*/  IMAD.MOV.U32 R161, RZ, RZ, R143 ;  /* 0x000000ffffa17224 */ /* 0x000fe400078e008f */
[----:B------:R-:W-:Y:S01]  /*d540*/  IMAD.MOV.U32 R143, RZ, RZ, R135 ;  /* 0x000000ffff8f7224 */ /* 0x000fe200078e0087 */
[----:B------:R-:W-:Y:S10]  /*d550*/  MUFU.EX2 R82, R69 ;  /* 0x0000004500527308 */ /* 0x000ff40000000800 */
[----:B------:R-:W-:Y:S10]  /*d560*/  MUFU.EX2 R135, R81 ;  /* 0x0000005100877308 */ /* 0x000ff40000000800 */
[----:B------:R3:W4:Y:S01]  /*d570*/  MUFU.EX2 R81, R68 ;  /* 0x0000004400517308 */ /* 0x0007220000000800 */
[-C--:B-1----:R-:W-:Y:S08]  /*d580*/  HMMA.16816.F32 R4, R56, R40.reuse, R4 ;  /* 0x000000283804723c */ /* 0x082ff00000001804 */
[C---:B------:R-:W-:Y:S08]  /*d590*/  HMMA.16816.F32 R8, R60.reuse, R40, R8 ;  /* 0x000000283c08723c */ /* 0x040ff00000001808 */
[-C--:B------:R-:W-:Y:S01]  /*d5a0*/  HMMA.16816.F32 R12, R60, R42.reuse, R12 ;  /* 0x0000002a3c0c723c */ /* 0x080fe2000000180c */
[----:B---3--:R-:W-:Y:S07]  /*d5b0*/  PRMT R68, R37, 0x5410, R39 ;  /* 0x0000541025447816 */ /* 0x008fee0000000027 */
[C---:B------:R-:W-:Y:S01]  /*d5c0*/  HMMA.16816.F32 R16, R56.reuse, R42, R16 ;  /* 0x0000002a3810723c */ /* 0x040fe20000001810 */
[----:B------:R-:W1:Y:S07]  /*d5d0*/  LDSM.16.MT88.4 R40, [R206+0x4400] ;  /* 0x00440000ce28783b */ /* 0x000e6e0000004200 */
[-C--:B-1----:R-:W-:Y:S08]  /*d5e0*/  HMMA.16816.F32 R20, R56, R40.reuse, R20 ;  /* 0x000000283814723c */ /* 0x082ff00000001814 */
[C---:B------:R-:W-:Y:S08]  /*d5f0*/  HMMA.16816.F32 R24, R60.reuse, R40, R24 ;  /* 0x000000283c18723c */ /* 0x040ff00000001818 */
[-C--:B------:R-:W-:Y:S07]  /*d600*/  HMMA.16816.F32 R28, R60, R42.reuse, R28 ;  /* 0x0000002a3c1c723c */ /* 0x080fee000000181c */
[----:B------:R-:W-:Y:S01]  /*d610*/  FFMA.FTZ R63, R36, R232, R252 ;  /* 0x000000e8243f7223 */ /* 0x000fe200000100fc */
[----:B------:R-:W-:Y:S01]  /*d620*/  HMMA.16816.F32 R32, R56, R42, R32 ;  /* 0x0000002a3820723c */ /* 0x000fe20000001820 */
[----:B------:R-:W1:Y:S07]  /*d630*/  LDSM.16.MT88.4 R40, [R205+0x4800] ;  /* 0x00480000cd28783b */ /* 0x000e6e0000004200 */
[-C--:B-1----:R-:W-:Y:S08]  /*d640*/  HMMA.16816.F32 R4, R48, R40.reuse, R4 ;  /* 0x000000283004723c */ /* 0x082ff00000001804 */
[C---:B------:R-:W-:Y:S08]  /*d650*/  HMMA.16816.F32 R8, R172.reuse, R40, R8 ;  /* 0x00000028ac08723c */ /* 0x040ff00000001808 */
[-C--:B------:R-:W-:Y:S08]  /*d660*/  HMMA.16816.F32 R12, R172, R42.reuse, R12 ;  /* 0x0000002aac0c723c */ /* 0x080ff0000000180c */
[C---:B------:R-:W-:Y:S01]  /*d670*/  HMMA.16816.F32 R16, R48.reuse, R42, R16 ;  /* 0x0000002a3010723c */ /* 0x040fe20000001810 */
[----:B------:R-:W1:Y:S07]  /*d680*/  LDSM.16.MT88.4 R40, [R206+0x4800] ;  /* 0x00480000ce28783b */ /* 0x000e6e0000004200 */
[-C--:B-1----:R-:W-:Y:S08]  /*d690*/  HMMA.16816.F32 R20, R48, R40.reuse, R20 ;  /* 0x000000283014723c */ /* 0x082ff00000001814 */
[C---:B------:R-:W-:Y:S08]  /*d6a0*/  HMMA.16816.F32 R24, R172.reuse, R40, R24 ;  /* 0x00000028ac18723c */ /* 0x040ff00000001818 */
[-C--:B------:R-:W-:Y:S07]  /*d6b0*/  HMMA.16816.F32 R28, R172, R42.reuse, R28 ;  /* 0x0000002aac1c723c */ /* 0x080fee000000181c */
[----:B------:R-:W-:Y:S01]  /*d6c0*/  IMAD.MOV.U32 R174, RZ, RZ, R168 ;  /* 0x000000ffffae7224 */ /* 0x000fe200078e00a8 */
[----:B------:R-:W-:Y:S01]  /*d6d0*/  HMMA.16816.F32 R32, R48, R42, R32 ;  /* 0x0000002a3020723c */ /* 0x000fe20000001820 */
[----:B------:R-:W1:Y:S06]  /*d6e0*/  LDSM.16.MT88.4 R40, [R205+0x4c00] ;  /* 0x004c0000cd28783b */ /* 0x000e6c0000004200 */
[----:B------:R-:W-:Y:S01]  /*d6f0*/  IMAD.WIDE.U32 R48, R38, -0x2daee0ad, RZ ;  /* 0xd2511f5326307825 */ /* 0x000fe200078e00ff */
[----:B------:R-:W-:Y:S04]  /*d700*/  F2FP.PACK_AB R50, R73, R72 ;  /* 0x000000484932723e */ /* 0x000fe800000000ff */
[----:B------:R-:W-:Y:S01]  /*d710*/  LOP3.LUT R46, R49, UR12, R222, 0x96, !PT ;  /* 0x0000000c312e7c12 */ /* 0x000fe2000f8e96de */
[--C-:B------:R-:W-:Y:S01]  /*d720*/  HSET2.LE.AND R49, R52, R220.reuse, PT ;  /* 0x000000dc34317233 */ /* 0x100fe20003803000 */
[----:B------:R-:W-:Y:S03]  /*d730*/  F2FP.PACK_AB R52, R75, R74 ;  /* 0x0000004a4b34723e */ /* 0x000fe600000000ff */
[----:B------:R-:W-:Y:S05]  /*d740*/  IMAD.WIDE.U32 R46, R46, -0x326172a9, RZ ;  /* 0xcd9e8d572e2e7825 */ /* 0x000fea00078e00ff */
[----:B------:R-:W-:Y:S05]  /*d750*/  LOP3.LUT R44, R47, UR11, R184, 0x96, !PT ;  /* 0x0000000b2f2c7c12 */ /* 0x000fea000f8e96b8 */
[----:B------:R-:W-:Y:S01]  /*d760*/  IMAD.WIDE.U32 R44, R44, -0x2daee0ad, RZ ;  /* 0xd2511f532c2c7825 */ /* 0x000fe200078e00ff */
[-C--:B-1----:R-:W-:Y:S08]  /*d770*/  HMMA.16816.F32 R4, R64, R40.reuse, R4 ;  /* 0x000000284004723c */ /* 0x082ff00000001804 */
[C---:B------:R-:W-:Y:S08]  /*d780*/  HMMA.16816.F32 R8, R176.reuse, R40, R8 ;  /* 0x00000028b008723c */ /* 0x040ff00000001808 */
[-C--:B------:R-:W-:Y:S08]  /*d790*/  HMMA.16816.F32 R12, R176, R42.reuse, R12 ;  /* 0x0000002ab00c723c */ /* 0x080ff0000000180c */
[C---:B------:R-:W-:Y:S01]  /*d7a0*/  HMMA.16816.F32 R16, R64.reuse, R42, R16 ;  /* 0x0000002a4010723c */ /* 0x040fe20000001810 */
[----:B------:R-:W1:Y:S07]  /*d7b0*/  LDSM.16.MT88.4 R40, [R206+0x4c00] ;  /* 0x004c0000ce28783b */ /* 0x000e6e0000004200 */
[-C--:B-1----:R-:W-:Y:S08]  /*d7c0*/  HMMA.16816.F32 R20, R64, R40.reuse, R20 ;  /* 0x000000284014723c */ /* 0x082ff00000001814 */
[C---:B------:R-:W-:Y:S07]  /*d7d0*/  HMMA.16816.F32 R24, R176.reuse, R40, R24 ;  /* 0x00000028b018723c */ /* 0x040fee0000001818 */
[----:B------:R-:W-:Y:S01]  /*d7e0*/  LOP3.LUT R40, R185, UR13, R54, 0x96, !PT ;  /* 0x0000000db9287c12 */ /* 0x000fe2000f8e9636 */
[-C--:B------:R-:W-:Y:S04]  /*d7f0*/  HMMA.16816.F32 R28, R176, R42.reuse, R28 ;  /* 0x0000002ab01c723c */ /* 0x080fe8000000181c */
[----:B------:R-:W-:Y:S04]  /*d800*/  IMAD.WIDE.U32 R38, R40, -0x2daee0ad, RZ ;  /* 0xd2511f5328267825 */ /* 0x000fe800078e00ff */
[----:B------:R-:W-:Y:S01]  /*d810*/  IMAD.MOV.U32 R179, RZ, RZ, R174 ;  /* 0x000000ffffb37224 */ /* 0x000fe200078e00ae */
[----:B------:R-:W-:Y:S01]  /*d820*/  LOP3.LUT R40, R39, UR10, R48, 0x96, !PT ;  /* 0x0000000a27287c12 */ /* 0x000fe2000f8e9630 */
[----:B------:R-:W-:Y:S02]  /*d830*/  HMMA.16816.F32 R32, R64, R42, R32 ;  /* 0x0000002a4020723c */ /* 0x000fe40000001820 */
[----:B------:R-:W-:Y:S01]  /*d840*/  IMAD.MOV.U32 R174, RZ, RZ, R165 ;  /* 0x000000ffffae7224 */ /* 0x000fe200078e00a5 */
[----:B------:R-:W-:Y:S01]  /*d850*/  LOP3.LUT R38, R45, UR8, R38, 0x96, !PT ;  /* 0x000000082d267c12 */ /* 0x000fe2000f8e9626 */
[----:B------:R-:W-:Y:S01]  /*d860*/  IMAD.WIDE.U32 R40, R40, -0x326172a9, RZ ;  /* 0xcd9e8d5728287825 */ /* 0x000fe200078e00ff */
[----:B------:R-:W-:Y:S01]  /*d870*/  F2FP.PACK_AB R48, R79, R78 ;  /* 0x0000004e4f30723e */ /* 0x000fe200000000ff */
[--C-:B------:R-:W-:Y:S02]  /*d880*/  HSET2.LE.AND R45, R189, R220.reuse, PT ;  /* 0x000000dcbd2d7233 */ /* 0x100fe40003803000 */
[----:B------:R-:W-:Y:S01]  /*d890*/  IMAD.WIDE.U32 R38, R38, -0x326172a9, RZ ;  /* 0xcd9e8d5726267825 */ /* 0x000fe200078e00ff */
[----:B------:R-:W-:Y:S04]  /*d8a0*/  LOP3.LUT R46, R41, UR9, R46, 0x96, !PT ;  /* 0x00000009292e7c12 */ /* 0x000fe8000f8e962e */
[----:B------:R-:W-:Y:S01]  /*d8b0*/  LOP3.LUT R56, R39, UR7, R40, 0x96, !PT ;  /* 0x0000000727387c12 */ /* 0x000fe2000f8e9628 */
[----:B------:R-:W-:Y:S01]  /*d8c0*/  IMAD.WIDE.U32 R46, R46, -0x2daee0ad, RZ ;  /* 0xd2511f532e2e7825 */ /* 0x000fe200078e00ff */
[----:B------:R-:W1:Y:S01]  /*d8d0*/  LDSM.16.MT88.4 R40, [R205+0x5000] ;  /* 0x00500000cd28783b */ /* 0x000e620000004200 */
[--C-:B------:R-:W-:Y:S02]  /*d8e0*/  HSET2.LE.AND R39, R193, R220.reuse, PT ;  /* 0x000000dcc1277233 */ /* 0x100fe40003803000 */
[----:B------:R-:W-:Y:S01]  /*d8f0*/  IMAD.WIDE.U32 R56, R56, -0x2daee0ad, RZ ;  /* 0xd2511f5338387825 */ /* 0x000fe200078e00ff */
[----:B------:R-:W-:Y:S01]  /*d900*/  LOP3.LUT R54, R47, UR6, R44, 0x96, !PT ;  /* 0x000000062f367c12 */ /* 0x000fe2000f8e962c */
[--C-:B------:R-:W-:Y:S01]  /*d910*/  HSET2.LE.AND R47, R53, R220.reuse, PT ;  /* 0x000000dc352f7233 */ /* 0x100fe20003803000 */
[----:B--2---:R-:W-:Y:S02]  /*d920*/  F2FP.PACK_AB R44, R83, R132 ;  /* 0x00000084532c723e */ /* 0x004fe400000000ff */
[----:B------:R-:W-:Y:S01]  /*d930*/  LOP3.LUT R60, R57, UR16, R46, 0x96, !PT ;  /* 0x00000010393c7c12 */ /* 0x000fe2000f8e962e */
[----:B------:R-:W-:Y:S01]  /*d940*/  IMAD.WIDE.U32 R54, R54, -0x326172a9, RZ ;  /* 0xcd9e8d5736367825 */ /* 0x000fe200078e00ff */
[----:B------:R-:W-:Y:S02]  /*d950*/  LOP3.LUT R64, R56, 0xffff, RZ, 0xc0, !PT ;  /* 0x0000ffff38407812 */ /* 0x000fe400078ec0ff */
[----:B------:R-:W-:Y:S01]  /*d960*/  LOP3.LUT R39, R39, R44, RZ, 0xc0, !PT ;  /* 0x0000002c27277212 */ /* 0x000fe200078ec0ff */
[----:B------:R-:W-:Y:S01]  /*d970*/  FFMA.FTZ R57, R2, R234, R233 ;  /* 0x000000ea02397223 */ /* 0x000fe200000100e9 */
[----:B----4-:R-:W-:Y:S01]  /*d980*/  F2FP.PACK_AB R46, R82, R81 ;  /* 0x00000051522e723e */ /* 0x010fe200000000ff */
[----:B------:R-:W2:Y:S01]  /*d990*/  LDL.LU R233, [R1+0x84] ;  /* 0x0000840001e97983 */ /* 0x000ea20000300800 */
[--C-:B------:R-:W-:Y:S01]  /*d9a0*/  SHF.R.U32.HI R65, RZ, 0x10, R56.reuse ;  /* 0x00000010ff417819 */ /* 0x100fe20000011638 */
[----:B------:R-:W-:Y:S01]  /*d9b0*/  FADD.FTZ R57, R221, R57 ;  /* 0x00000039dd397221 */ /* 0x000fe20000010000 */
[----:B------:R-:W-:Y:S01]  /*d9c0*/  LOP3.LUT R36, R45, R46, RZ, 0xc0, !PT ;  /* 0x0000002e2d247212 */ /* 0x000fe200078ec0ff */
[--C-:B------:R-:W-:Y:S01]  /*d9d0*/  HSET2.LE.AND R46, R187, R220.reuse, PT ;  /* 0x000000dcbb2e7233 */ /* 0x100fe20003803000 */
[----:B------:R-:W-:Y:S02]  /*d9e0*/  LOP3.LUT R67, R56, 0xff, RZ, 0xc0, !PT ;  /* 0x000000ff38437812 */ /* 0x000fe400078ec0ff */
[----:B------:R-:W-:Y:S02]  /*d9f0*/  SHF.R.U32.HI R66, RZ, 0x18, R56 ;  /* 0x00000018ff427819 */ /* 0x000fe40000011638 */
[----:B------:R-:W-:Y:S02]  /*da00*/  LOP3.LUT R47, R47, R48, RZ, 0xc0, !PT ;  /* 0x000000302f2f7212 */ /* 0x000fe400078ec0ff */
[----:B------:R-:W-:Y:S02]  /*da10*/  SHF.R.U32.HI R59, RZ, 0x10, R54 ;  /* 0x00000010ff3b7819 */ /* 0x000fe40000011636 */
[C---:B------:R-:W-:Y:S02]  /*da20*/  LOP3.LUT R37, R54.reuse, 0xffff, RZ, 0xc0, !PT ;  /* 0x0000ffff36257812 */ /* 0x040fe400078ec0ff */
[----:B------:R-:W-:Y:S02]  /*da30*/  LOP3.LUT R58, R55, UR17, R38, 0x96, !PT ;  /* 0x00000011373a7c12 */ /* 0x000fe4000f8e9626 */
[----:B------:R-:W-:Y:S02]  /*da40*/  SHF.R.U32.HI R55, RZ, 0x18, R54 ;  /* 0x00000018ff377819 */ /* 0x000fe40000011636 */
[----:B------:R-:W-:Y:S02]  /*da50*/  LOP3.LUT R38, R54, 0xff, RZ, 0xc0, !PT ;  /* 0x000000ff36267812 */ /* 0x000fe400078ec0ff */
[----:B------:R-:W-:Y:S02]  /*da60*/  LOP3.LUT R54, R183, 0xff, RZ, 0xc0, !PT ;  /* 0x000000ffb7367812 */ /* 0x000fe400078ec0ff */
[----:B------:R-:W-:Y:S02]  /*da70*/  F2FP.PACK_AB R44, R71, R80 ;  /* 0x00000050472c723e */ /* 0x000fe400000000ff */
[----:B------:R-:W-:Y:S02]  /*da80*/  LOP3.LUT R53, R183, 0xffff, RZ, 0xc0, !PT ;  /* 0x0000ffffb7357812 */ /* 0x000fe400078ec0ff */
[----:B------:R-:W-:Y:S02]  /*da90*/  SHF.R.U32.HI R37, RZ, 0x8, R37 ;  /* 0x00000008ff257819 */ /* 0x000fe40000011625 */
[----:B------:R-:W-:Y:S02]  /*daa0*/  SHF.R.U32.HI R53, RZ, 0x8, R53 ;  /* 0x00000008ff357819 */ /* 0x000fe40000011635 */
[----:B------:R-:W-:Y:S01]  /*dab0*/  PRMT R70, R38, 0x5410, R37 ;  /* 0x0000541026467816 */ /* 0x000fe20000000025 */
[--C-:B------:R-:W-:Y:S01]  /*dac0*/  HSET2.LE.AND R38, R194, R220.reuse, PT ;  /* 0x000000dcc2267233 */ /* 0x100fe20003803000 */
[----:B------:R-:W-:Y:S02]  /*dad0*/  PRMT R62, R54, 0x5410, R53 ;  /* 0x00005410363e7816 */ /* 0x000fe40000000035 */
[----:B------:R-:W-:Y:S02]  /*dae0*/  F2FP.PACK_AB R37, R135, R133 ;  /* 0x000000858725723e */ /* 0x000fe400000000ff */
[----:B------:R-:W-:Y:S02]  /*daf0*/  F2FP.PACK_AB R2, R85, R84 ;  /* 0x000000545502723e */ /* 0x000fe400000000ff */
[----:B------:R-:W-:Y:S01]  /*db00*/  LOP3.LUT R38, R38, R37, RZ, 0xc0, !PT ;  /* 0x0000002526267212 */ /* 0x000fe200078ec0ff */
[--C-:B------:R-:W-:Y:S01]  /*db10*/  HSET2.LE.AND R37, R192, R220.reuse, PT ;  /* 0x000000dcc0257233 */ /* 0x100fe20003803000 */
[----:B------:R-:W-:Y:S04]  /*db20*/  F2FP.PACK_AB R45, R77, R76 ;  /* 0x0000004c4d2d723e */ /* 0x000fe800000000ff */
[----:B------:R-:W-:Y:S02]  /*db30*/  LOP3.LUT R37, R37, R44, RZ, 0xc0, !PT ;  /* 0x0000002c25257212 */ /* 0x000fe400078ec0ff */
[----:B------:R-:W-:Y:S02]  /*db40*/  LOP3.LUT R44, R49, R50, RZ, 0xc0, !PT ;  /* 0x00000032312c7212 */ /* 0x000fe400078ec0ff */
[----:B------:R-:W3:Y:S01]  /*db50*/  LDSM.16.MT88.4 R48, [R206+0x5000] ;  /* 0x00500000ce30783b */ /* 0x000ee20000004200 */
[----:B------:R-:W-:Y:S01]  /*db60*/  LOP3.LUT R46, R46, R45, RZ, 0xc0, !PT ;  /* 0x0000002d2e2e7212 */ /* 0x000fe200078ec0ff */
[--C-:B------:R-:W-:Y:S01]  /*db70*/  HSET2.LE.AND R45, R188, R220.reuse, PT ;  /* 0x000000dcbc2d7233 */ /* 0x100fe20003803000 */
[-C--:B-1----:R-:W-:Y:S04]  /*db80*/  HMMA.16816.F32 R4, R36, R40.reuse, R4 ;  /* 0x000000282404723c */ /* 0x082fe80000001804 */
[----:B------:R-:W-:Y:S02]  /*db90*/  LOP3.LUT R45, R45, R52, RZ, 0xc0, !PT ;  /* 0x000000342d2d7212 */ /* 0x000fe400078ec0ff */
[----:B------:R-:W-:Y:S01]  /*dba0*/  LOP3.LUT R52, R59, 0xff, RZ, 0xc0, !PT ;  /* 0x000000ff3b347812 */ /* 0x000fe200078ec0ff */
[----:B------:R-:W-:Y:S01]  /*dbb0*/  FFMA.FTZ R59, R3, R235, R170 ;  /* 0x000000eb033b7223 */ /* 0x000fe200000100aa */
[----:B------:R-:W-:Y:S01]  /*dbc0*/  F2FP.PACK_AB R3, R87, R86 ;  /* 0x000000565703723e */ /* 0x000fe200000000ff */
[----:B------:R-:W-:Y:S02]  /*dbd0*/  IMAD.MOV.U32 R170, RZ, RZ, R169 ;  /* 0x000000ffffaa7224 */ /* 0x000fe400078e00a9 */
[C---:B------:R-:W-:Y:S01]  /*dbe0*/  HMMA.16816.F32 R8, R44.reuse, R40, R8 ;  /* 0x000000282c08723c */ /* 0x040fe20000001808 */
[----:B------:R-:W-:Y:S01]  /*dbf0*/  IMAD.MOV.U32 R169, RZ, RZ, R149 ;  /* 0x000000ffffa97224 */ /* 0x000fe200078e0095 */
[----:B------:R-:W-:Y:S01]  /*dc00*/  PRMT R69, R52, 0x5410, R55 ;  /* 0x0000541034457816 */ /* 0x000fe20000000037 */
[----:B------:R-:W-:Y:S01]  /*dc10*/  IMAD.MOV.U32 R149, RZ, RZ, R211 ;  /* 0x000000ffff957224 */ /* 0x000fe200078e00d3 */
[----:B------:R-:W1:Y:S01]  /*dc20*/  LDSM.16.MT88.4 R52, [R205+0x5400] ;  /* 0x00540000cd34783b */ /* 0x000e620000004200 */
[----:B------:R-:W-:Y:S02]  /*dc30*/  FADD.FTZ R63, R170, R63 ;  /* 0x0000003faa3f7221 */ /* 0x000fe40000010000 */
[----:B------:R-:W-:Y:S01]  /*dc40*/  IMAD.MOV.U32 R175, RZ, RZ, R169 ;  /* 0x000000ffffaf7224 */ /* 0x000fe200078e00a9 */
[-C--:B------:R-:W-:Y:S01]  /*dc50*/  HMMA.16816.F32 R12, R44, R42.reuse, R12 ;  /* 0x0000002a2c0c723c */ /* 0x080fe2000000180c */
[----:B------:R-:W-:Y:S03]  /*dc60*/  FADD.FTZ R59, R217, R59 ;  /* 0x0000003bd93b7221 */ /* 0x000fe60000010000 */
[----:B------:R-:W-:Y:S01]  /*dc70*/  IMAD.MOV.U32 R172, RZ, RZ, R175 ;  /* 0x000000ffffac7224 */ /* 0x000fe200078e00af */
[--C-:B------:R-:W-:Y:S01]  /*dc80*/  SHF.R.U32.HI R41, RZ, 0x18, R183.reuse ;  /* 0x00000018ff297819 */ /* 0x100fe200000116b7 */
[----:B------:R-:W-:Y:S01]  /*dc90*/  IMAD.MOV.U32 R175, RZ, RZ, R164 ;  /* 0x000000ffffaf7224 */ /* 0x000fe200078e00a4 */
[----:B------:R-:W-:Y:S01]  /*dca0*/  SHF.R.U32.HI R40, RZ, 0x10, R183 ;  /* 0x00000010ff287819 */ /* 0x000fe200000116b7 */
[C---:B------:R-:W-:Y:S04]  /*dcb0*/  HMMA.16816.F32 R16, R36.reuse, R42, R16 ;  /* 0x0000002a2410723c */ /* 0x040fe80000001810 */
[----:B------:R-:W-:Y:S03]  /*dcc0*/  LOP3.LUT R40, R40, 0xff, RZ, 0xc0, !PT ;  /* 0x000000ff28287812 */ /* 0x000fe600078ec0ff */
[--C-:B------:R-:W-:Y:S01]  /*dcd0*/  HSET2.LE.AND R42, R195, R220.reuse, PT ;  /* 0x000000dcc32a7233 */ /* 0x100fe20003803000 */
[----:B------:R-:W-:Y:S01]  /*dce0*/  F2FP.PACK_AB R43, R99, R98 ;  /* 0x00000062632b723e */ /* 0x000fe200000000ff */
[-C--:B---3--:R-:W-:Y:S03]  /*dcf0*/  HMMA.16816.F32 R20, R36, R48.reuse, R20 ;  /* 0x000000302414723c */ /* 0x088fe60000001814 */
[----:B------:R-:W-:Y:S01]  /*dd00*/  PRMT R61, R40, 0x5410, R41 ;  /* 0x00005410283d7816 */ /* 0x000fe20000000029 */
[--C-:B------:R-:W-:Y:S01]  /*dd10*/  HSET2.LE.AND R41, R68, R220.reuse, PT ;  /* 0x000000dc44297233 */ /* 0x100fe20003803000 */
[----:B------:R-:W-:Y:S04]  /*dd20*/  F2FP.PACK_AB R40, R97, R96 ;  /* 0x000000606128723e */ /* 0x000fe800000000ff */
[----:B------:R-:W-:Y:S01]  /*dd30*/  LOP3.LUT R42, R42, R40, RZ, 0xc0, !PT ;  /* 0x000000282a2a7212 */ /* 0x000fe200078ec0ff */
[C---:B------:R-:W-:Y:S02]  /*dd40*/  HMMA.16816.F32 R24, R44.reuse, R48, R24 ;  /* 0x000000302c18723c */ /* 0x040fe40000001818 */
[----:B------:R-:W-:Y:S01]  /*dd50*/  LOP3.LUT R41, R41, R3, RZ, 0xc0, !PT ;  /* 0x0000000329297212 */ /* 0x000fe200078ec0ff */
[--C-:B------:R-:W-:Y:S01]  /*dd60*/  HSET2.LE.AND R40, R196, R220.reuse, PT ;  /* 0x000000dcc4287233 */ /* 0x100fe20003803000 */
[----:B------:R-:W-:Y:S03]  /*dd70*/  F2FP.PACK_AB R3, R93, R92 ;  /* 0x0000005c5d03723e */ /* 0x000fe600000000ff */
[----:B------:R-:W-:Y:S01]  /*dd80*/  F2FP.PACK_AB R48, R95, R94 ;  /* 0x0000005e5f30723e */ /* 0x000fe200000000ff */
[-C--:B------:R-:W-:Y:S01]  /*dd90*/  HMMA.16816.F32 R28, R44, R50.reuse, R28 ;  /* 0x000000322c1c723c */ /* 0x080fe2000000181c */
[----:B------:R-:W-:Y:S03]  /*dda0*/  LOP3.LUT R40, R40, R2, RZ, 0xc0, !PT ;  /* 0x0000000228287212 */ /* 0x000fe600078ec0ff */
[----:B------:R-:W-:Y:S02]  /*ddb0*/  F2FP.PACK_AB R2, R91, R90 ;  /* 0x0000005a5b02723e */ /* 0x000fe400000000ff */
[--C-:B------:R-:W-:Y:S01]  /*ddc0*/  SHF.R.U32.HI R49, RZ, 0x18, R58.reuse ;  /* 0x00000018ff317819 */ /* 0x100fe2000001163a */
[--C-:B------:R-:W-:Y:S01]  /*ddd0*/  HSET2.LE.AND R46, R191, R220.reuse, PT ;  /* 0x000000dcbf2e7233 */ /* 0x100fe20003803000 */
[----:B------:R-:W-:Y:S01]  /*dde0*/  HMMA.16816.F32 R32, R36, R50, R32 ;  /* 0x000000322420723c */ /* 0x000fe20000001820 */
[----:B------:R-:W3:Y:S03]  /*ddf0*/  LDSM.16.MT88.4 R36, [R206+0x5400] ;  /* 0x00540000ce24783b */ /* 0x000ee60000004200 */
[----:B------:R-:W-:Y:S01]  /*de00*/  LOP3.LUT R46, R46, R3, RZ, 0xc0, !PT ;  /* 0x000000032e2e7212 */ /* 0x000fe200078ec0ff */
[--C-:B------:R-:W-:Y:S02]  /*de10*/  HSET2.LE.AND R47, R190, R220.reuse, PT ;  /* 0x000000dcbe2f7233 */ /* 0x100fe40003803000 */
[--C-:B------:R-:W-:Y:S01]  /*de20*/  HSET2.LE.AND R44, R62, R220.reuse, PT ;  /* 0x000000dc3e2c7233 */ /* 0x100fe20003803000 */
[----:B------:R-:W-:Y:S01]  /*de30*/  LOP3.LUT R50, R58, 0xff, RZ, 0xc0, !PT ;  /* 0x000000ff3a327812 */ /* 0x000fe200078ec0ff */
[--C-:B------:R-:W-:Y:S03]  /*de40*/  HSET2.LE.AND R45, R61, R220.reuse, PT ;  /* 0x000000dc3d2d7233 */ /* 0x100fe60003803000 */
[----:B------:R-:W-:Y:S02]  /*de50*/  LOP3.LUT R47, R47, R48, RZ, 0xc0, !PT ;  /* 0x000000302f2f7212 */ /* 0x000fe400078ec0ff */
[----:B------:R-:W-:Y:S02]  /*de60*/  LOP3.LUT R45, R45, R2, RZ, 0xc0, !PT ;  /* 0x000000022d2d7212 */ /* 0x000fe400078ec0ff */
[----:B------:R-:W-:Y:S04]  /*de70*/  SHF.R.U32.HI R2, RZ, 0x10, R58 ;  /* 0x00000010ff027819 */ /* 0x000fe8000001163a */
[----:B------:R-:W-:Y:S02]  /*de80*/  LOP3.LUT R3, R2, 0xff, RZ, 0xc0, !PT ;  /* 0x000000ff02037812 */ /* 0x000fe400078ec0ff */
[----:B------:R-:W-:Y:S02]  /*de90*/  SHF.R.U32.HI R2, RZ, 0x8, R198 ;  /* 0x00000008ff027819 */ /* 0x000fe400000116c6 */
[----:B------:R-:W-:Y:S02]  /*dea0*/  PRMT R62, R3, 0x5410, R49 ;  /* 0x00005410033e7816 */ /* 0x000fe40000000031 */
[----:B------:R-:W-:Y:S02]  /*deb0*/  LOP3.LUT R3, R65, 0xff, RZ, 0xc0, !PT ;  /* 0x000000ff41037812 */ /* 0x000fe400078ec0ff */
[----:B------:R-:W-:Y:S02]  /*dec0*/  SHF.R.U32.HI R49, RZ, 0x18, R186 ;  /* 0x00000018ff317819 */ /* 0x000fe400000116ba */
[----:B------:R-:W-:Y:S02]  /*ded0*/  PRMT R66, R3, 0x5410, R66 ;  /* 0x0000541003427816 */ /* 0x000fe40000000042 */
[----:B------:R-:W-:Y:S02]  /*dee0*/  PRMT R170, R201, 0x5410, R2 ;  /* 0x00005410c9aa7816 */ /* 0x000fe40000000002 */
[----:B------:R-:W-:Y:S03]  /*def0*/  SHF.R.U32.HI R2, RZ, 0x10, R186 ;  /* 0x00000010ff027819 */ /* 0x000fe600000116ba */
[--C-:B------:R-:W-:Y:S01]  /*df00*/  HSET2.LE.AND R170, R170, R220.reuse, PT ;  /* 0x000000dcaaaa7233 */ /* 0x100fe20003803000 */
[----:B------:R-:W-:Y:S04]  /*df10*/  LOP3.LUT R2, R2, 0xff, RZ, 0xc0, !PT ;  /* 0x000000ff02027812 */ /* 0x000fe800078ec0ff */
[----:B------:R-:W-:Y:S02]  /*df20*/  PRMT R169, R2, 0x5410, R49 ;  /* 0x0000541002a97816 */ /* 0x000fe40000000031 */
[----:B------:R-:W-:Y:S02]  /*df30*/  SHF.R.U32.HI R2, RZ, 0x10, R60 ;  /* 0x00000010ff027819 */ /* 0x000fe4000001163c */
[----:B------:R-:W-:Y:S01]  /*df40*/  LOP3.LUT R49, R60, 0xff, RZ, 0xc0, !PT ;  /* 0x000000ff3c317812 */ /* 0x000fe200078ec0ff */
[--C-:B------:R-:W-:Y:S01]  /*df50*/  HSET2.LE.AND R169, R169, R220.reuse, PT ;  /* 0x000000dca9a97233 */ /* 0x100fe20003803000 */
[----:B------:R-:W-:Y:S01]  /*df60*/  LOP3.LUT R2, R2, 0xff, RZ, 0xc0, !PT ;  /* 0x000000ff02027812 */ /* 0x000fe200078ec0ff */
[----:B--2---:R-:W-:Y:S01]  /*df70*/  FFMA.FTZ R56, R0, R233, R215 ;  /* 0x000000e900387223 */ /* 0x004fe200000100d7 */
[--C-:B------:R-:W-:Y:S01]  /*df80*/  HSET2.LE.AND R0, R197, R220.reuse, PT ;  /* 0x000000dcc5007233 */ /* 0x100fe20003803000 */
[----:B------:R-:W2:Y:S02]  /*df90*/  LDL.LU R215, [R1+0x80] ;  /* 0x0000800001d77983 */ /* 0x000ea40000300800 */
[----:B------:R-:W-:Y:S02]  /*dfa0*/  FADD.FTZ R56, R216, R56 ;  /* 0x00000038d8387221 */ /* 0x000fe40000010000 */
[----:B------:R-:W4:Y:S01]  /*dfb0*/  LDL.LU R211, [R1+0x7c] ;  /* 0x00007c0001d37983 */ /* 0x000f220000300800 */
[----:B------:R-:W-:Y:S02]  /*dfc0*/  LOP3.LUT R43, R0, R43, RZ, 0xc0, !PT ;  /* 0x0000002b002b7212 */ /* 0x000fe400078ec0ff */
[----:B------:R-:W-:Y:S01]  /*dfd0*/  F2FP.PACK_AB R0, R89, R88 ;  /* 0x000000585900723e */ /* 0x000fe200000000ff */
[----:B------:R-:W4:Y:S03]  /*dfe0*/  LDL.LU R217, [R1+0x78] ;  /* 0x0000780001d97983 */ /* 0x000f260000300800 */
[----:B------:R-:W-:Y:S01]  /*dff0*/  LOP3.LUT R44, R44, R0, RZ, 0xc0, !PT ;  /* 0x000000002c2c7212 */ /* 0x000fe200078ec0ff */
[-C--:B-1----:R-:W-:Y:S01]  /*e000*/  HMMA.16816.F32 R4, R40, R52.reuse, R4 ;  /* 0x000000342804723c */ /* 0x082fe20000001804 */
[----:B------:R-:W-:Y:S01]  /*e010*/  LOP3.LUT R0, R58, 0xffff, RZ, 0xc0, !PT ;  /* 0x0000ffff3a007812 */ /* 0x000fe200078ec0ff */
[----:B------:R1:W5:Y:S03]  /*e020*/  LDL.LU R221, [R1+0x74] ;  /* 0x0000740001dd7983 */ /* 0x0003660000300800 */
[----:B------:R-:W-:Y:S01]  /*e030*/  SHF.R.U32.HI R48, RZ, 0x8, R0 ;  /* 0x00000008ff307819 */ /* 0x000fe20000011600 */
[----:B------:R1:W5:Y:S01]  /*e040*/  LDL.LU R216, [R1+0x70] ;  /* 0x0000700001d87983 */ /* 0x0003620000300800 */
[----:B------:R-:W-:Y:S01]  /*e050*/  LOP3.LUT R0, R199, 0xff, RZ, 0xc0, !PT ;  /* 0x000000ffc7007812 */ /* 0x000fe200078ec0ff */
[C---:B------:R-:W-:Y:S01]  /*e060*/  HMMA.16816.F32 R8, R44.reuse, R52, R8 ;  /* 0x000000342c08723c */ /* 0x040fe20000001808 */
[----:B------:R-:W-:Y:S03]  /*e070*/  PRMT R61, R50, 0x5410, R48 ;  /* 0x00005410323d7816 */ /* 0x000fe60000000030 */
[----:B------:R-:W-:Y:S02]  /*e080*/  SHF.R.U32.HI R48, RZ, 0x8, R64 ;  /* 0x00000008ff307819 */ /* 0x000fe40000011640 */
[----:B------:R-:W-:Y:S01]  /*e090*/  LOP3.LUT R50, R186, 0xff, RZ, 0xc0, !PT ;  /* 0x000000ffba327812 */ /* 0x000fe200078ec0ff */
[----:B------:R-:W-:Y:S01]  /*e0a0*/  FADD.FTZ R52, R214, R59 ;  /* 0x0000003bd6347221 */ /* 0x000fe20000010000 */
[-C--:B------:R-:W-:Y:S01]  /*e0b0*/  HMMA.16816.F32 R12, R44, R54.reuse, R12 ;  /* 0x000000362c0c723c */ /* 0x080fe2000000180c */
[----:B------:R-:W-:Y:S03]  /*e0c0*/  PRMT R67, R67, 0x5410, R48 ;  /* 0x0000541043437816 */ /* 0x000fe60000000030 */
[----:B------:R-:W-:Y:S02]  /*e0d0*/  SHF.R.U32.HI R48, RZ, 0x18, R60 ;  /* 0x00000018ff307819 */ /* 0x000fe4000001163c */
[----:B------:R-:W-:Y:S02]  /*e0e0*/  PRMT R171, R0, 0x5410, R200 ;  /* 0x0000541000ab7816 */ /* 0x000fe400000000c8 */
[C---:B------:R-:W-:Y:S01]  /*e0f0*/  HMMA.16816.F32 R16, R40.reuse, R54, R16 ;  /* 0x000000362810723c */ /* 0x040fe20000001810 */
[----:B------:R-:W-:Y:S03]  /*e100*/  PRMT R165, R2, 0x5410, R48 ;  /* 0x0000541002a57816 */ /* 0x000fe60000000030 */
[----:B------:R-:W-:Y:S01]  /*e110*/  FADD.FTZ R48, R179, R57 ;  /* 0x00000039b3307221 */ /* 0x000fe20000010000 */
[----:B------:R-:W-:Y:S01]  /*e120*/  LOP3.LUT R0, R186, 0xffff, RZ, 0xc0, !PT ;  /* 0x0000ffffba007812 */ /* 0x000fe200078ec0ff */
[----:B------:R-:W-:Y:S01]  /*e130*/  IMAD.MOV.U32 R179, RZ, RZ, R172 ;  /* 0x000000ffffb37224 */ /* 0x000fe200078e00ac */
[--C-:B------:R-:W-:Y:S01]  /*e140*/  HSET2.LE.AND R165, R165, R220.reuse, PT ;  /* 0x000000dca5a57233 */ /* 0x100fe20003803000 */
[-C--:B---3--:R-:W-:Y:S01]  /*e150*/  HMMA.16816.F32 R20, R40, R36.reuse, R20 ;  /* 0x000000242814723c */ /* 0x088fe20000001814 */
[----:B------:R-:W-:Y:S03]  /*e160*/  SHF.R.U32.HI R0, RZ, 0x8, R0 ;  /* 0x00000008ff007819 */ /* 0x000fe60000011600 */
[----:B------:R-:W-:Y:S01]  /*e170*/  FADD.FTZ R2, R179, R52 ;  /* 0x00000034b3027221 */ /* 0x000fe20000010000 */
[----:B------:R-:W-:Y:S01]  /*e180*/  PRMT R168, R50, 0x5410, R0 ;  /* 0x0000541032a87816 */ /* 0x000fe20000000000 */
[----:B------:R-:W3:Y:S01]  /*e190*/  LDSM.16.MT88.4 R52, [R205+0x5800] ;  /* 0x00580000cd34783b */ /* 0x000ee20000004200 */
[--C-:B------:R-:W-:Y:S01]  /*e1a0*/  HSET2.LE.AND R50, R202, R220.reuse, PT ;  /* 0x000000dcca327233 */ /* 0x100fe20003803000 */
[C---:B------:R-:W-:Y:S01]  /*e1b0*/  HMMA.16816.F32 R24, R44.reuse, R36, R24 ;  /* 0x000000242c18723c */ /* 0x040fe20000001818 */
[----:B------:R-:W-:Y:S03]  /*e1c0*/  LOP3.LUT R0, R60, 0xffff, RZ, 0xc0, !PT ;  /* 0x0000ffff3c007812 */ /* 0x000fe600078ec0ff */
[--C-:B------:R-:W-:Y:S01]  /*e1d0*/  HSET2.LE.AND R171, R171, R220.reuse, PT ;  /* 0x000000dcabab7233 */ /* 0x100fe20003803000 */
[----:B------:R-:W-:Y:S01]  /*e1e0*/  SHF.R.U32.HI R3, RZ, 0x8, R0 ;  /* 0x00000008ff037819 */ /* 0x000fe20000011600 */
[--C-:B------:R-:W-:Y:S01]  /*e1f0*/  HSET2.LE.AND R168, R168, R220.reuse, PT ;  /* 0x000000dca8a87233 */ /* 0x100fe20003803000 */
[----:B------:R-:W-:Y:S01]  /*e200*/  F2FP.PACK_AB R0, R113, R112 ;  /* 0x000000707100723e */ /* 0x000fe200000000ff */
[--C-:B------:R-:W-:Y:S01]  /*e210*/  HSET2.LE.AND R36, R61, R220.reuse, PT ;  /* 0x000000dc3d247233 */ /* 0x100fe20003803000 */
[-C--:B------:R-:W-:Y:S03]  /*e220*/  HMMA.16816.F32 R28, R44, R38.reuse, R28 ;  /* 0x000000262c1c723c */ /* 0x080fe6000000181c */
[----:B------:R-:W-:Y:S01]  /*e230*/  PRMT R164, R49, 0x5410, R3 ;  /* 0x0000541031a47816 */ /* 0x000fe20000000003 */
[--C-:B------:R-:W-:Y:S01]  /*e240*/  HSET2.LE.AND R49, R203, R220.reuse, PT ;  /* 0x000000dccb317233 */ /* 0x100fe20003803000 */
[----:B------:R-:W-:Y:S01]  /*e250*/  LOP3.LUT R50, R50, R0, RZ, 0xc0, !PT ;  /* 0x0000000032327212 */ /* 0x000fe200078ec0ff */
[----:B------:R-:W-:Y:S01]  /*e260*/  FADD.FTZ R0, R212, R56 ;  /* 0x00000038d4007221 */ /* 0x000fe20000010000 */
[----:B------:R-:W-:Y:S01]  /*e270*/  F2FP.PACK_AB R37, R105, R104 ;  /* 0x000000686925723e */ /* 0x000fe200000000ff */
[----:B------:R-:W-:Y:S01]  /*e280*/  HMMA.16816.F32 R32, R40, R38, R32 ;  /* 0x000000262820723c */ /* 0x000fe20000001820 */
[--C-:B------:R-:W-:Y:S03]  /*e290*/  HSET2.LE.AND R164, R164, R220.reuse, PT ;  /* 0x000000dca4a47233 */ /* 0x100fe60003803000 */
[----:B------:R-:W-:Y:S01]  /*e2a0*/  LOP3.LUT R36, R36, R37, RZ, 0xc0, !PT ;  /* 0x0000002524247212 */ /* 0x000fe200078ec0ff */
[--C-:B------:R-:W-:Y:S02]  /*e2b0*/  HSET2.LE.AND R37, R62, R220.reuse, PT ;  /* 0x000000dc3e257233 */ /* 0x100fe40003803000 */
[--C-:B------:R-:W-:Y:S02]  /*e2c0*/  HSET2.LE.AND R38, R70, R220.reuse, PT ;  /* 0x000000dc46267233 */ /* 0x100fe40003803000 */
[--C-:B------:R-:W-:Y:S03]  /*e2d0*/  HSET2.LE.AND R39, R69, R220.reuse, PT ;  /* 0x000000dc45277233 */ /* 0x100fe60003803000 */
[----:B--2---:R-:W-:Y:S02]  /*e2e0*/  IMAD.MOV.U32 R173, RZ, RZ, R215 ;  /* 0x000000ffffad7224 */ /* 0x004fe400078e00d7 */
[----:B------:R1:W5:Y:S02]  /*e2f0*/  LDL.LU R215, [R1+0x6c] ;  /* 0x00006c0001d77983 */ /* 0x0003640000300800 */
[----:B------:R-:W-:Y:S02]  /*e300*/  FADD.FTZ R51, R173, R63 ;  /* 0x0000003fad337221 */ /* 0x000fe40000010000 */
[----:B------:R-:W-:Y:S01]  /*e310*/  IMAD.MOV.U32 R173, RZ, RZ, R167 ;  /* 0x000000ffffad7224 */ /* 0x000fe200078e00a7 */
[----:B------:R1:W5:Y:S01]  /*e320*/  LDL.LU R214, [R1+0x68] ;  /* 0x0000680001d67983 */ /* 0x0003620000300800 */
[----:B------:R-:W-:Y:S02]  /*e330*/  IMAD.MOV.U32 R167, RZ, RZ, R148 ;  /* 0x000000ffffa77224 */ /* 0x000fe400078e0094 */
[----:B------:R-:W-:Y:S02]  /*e340*/  IMAD.MOV.U32 R172, RZ, RZ, R173 ;  /* 0x000000ffffac7224 */ /* 0x000fe400078e00ad */
[----:B----4-:R-:W-:Y:S01]  /*e350*/  FADD.FTZ R3, R211, R51 ;  /* 0x00000033d3037221 */ /* 0x010fe20000010000 */
[--C-:B------:R-:W-:Y:S01]  /*e360*/  HSET2.LE.AND R51, R227, R220.reuse, PT ;  /* 0x000000dce3337233 */ /* 0x100fe20003803000 */
[----:B------:R-:W-:Y:S02]  /*e370*/  IMAD.MOV.U32 R173, RZ, RZ, R174 ;  /* 0x000000ffffad7224 */ /* 0x000fe400078e00ae */
[----:B------:R-:W-:Y:S02]  /*e380*/  IMAD.MOV.U32 R174, RZ, RZ, R175 ;  /* 0x000000ffffae7224 */ /* 0x000fe400078e00af */
[----:B------:R-:W-:Y:S02]  /*e390*/  IMAD.MOV.U32 R175, RZ, RZ, R167 ;  /* 0x000000ffffaf7224 */ /* 0x000fe400078e00a7 */
[----:B------:R-:W-:Y:S01]  /*e3a0*/  FADD.FTZ R59, R172, R48 ;  /* 0x00000030ac3b7221 */ /* 0x000fe20000010000 */
[--C-:B------:R-:W-:Y:S01]  /*e3b0*/  HSET2.LE.AND R48, R226, R220.reuse, PT ;  /* 0x000000dce2307233 */ /* 0x100fe20003803000 */
[----:B------:R-:W-:Y:S02]  /*e3c0*/  IMAD.MOV.U32 R167, RZ, RZ, R166 ;  /* 0x000000ffffa77224 */ /* 0x000fe400078e00a6 */
[----:B------:R-:W-:Y:S02]  /*e3d0*/  IMAD.MOV.U32 R166, RZ, RZ, R159 ;  /* 0x000000ffffa67224 */ /* 0x000fe400078e009f */
[----:B------:R-:W-:Y:S02]  /*e3e0*/  IMAD.MOV.U32 R159, RZ, RZ, R158 ;  /* 0x000000ffff9f7224 */ /* 0x000fe400078e009e */
[----:B------:R-:W-:Y:S01]  /*e3f0*/  FADD.FTZ R58, R174, R3 ;  /* 0x00000003ae3a7221 */ /* 0x000fe20000010000 */
[----:B------:R-:W-:Y:S01]  /*e400*/  F2FP.PACK_AB R3, R103, R102 ;  /* 0x000000666703723e */ /* 0x000fe200000000ff */
[----:B------:R-:W-:Y:S01]  /*e410*/  FADD.FTZ R57, R175, R2 ;  /* 0x00000002af397221 */ /* 0x000fe20000010000 */
[----:B------:R-:W-:Y:S01]  /*e420*/  F2FP.PACK_AB R2, R101, R100 ;  /* 0x000000646502723e */ /* 0x000fe200000000ff */
[----:B------:R-:W-:Y:S01]  /*e430*/  IMAD.MOV.U32 R158, RZ, RZ, R157 ;  /* 0x000000ffff9e7224 */ /* 0x000fe200078e009d */
[----:B------:R-:W-:Y:S01]  /*e440*/  LOP3.LUT R49, R49, R3, RZ, 0xc0, !PT ;  /* 0x0000000331317212 */ /* 0x000fe200078ec0ff */
[----:B------:R-:W-:Y:S01]  /*e450*/  IMAD.MOV.U32 R157, RZ, RZ, R156 ;  /* 0x000000ffff9d7224 */ /* 0x000fe200078e009c */
[----:B------:R-:W-:Y:S01]  /*e460*/  F2FP.PACK_AB R3, R111, R110 ;  /* 0x0000006e6f03723e */ /* 0x000fe200000000ff */
[----:B------:R-:W-:Y:S01]  /*e470*/  IMAD.MOV.U32 R156, RZ, RZ, R163 ;  /* 0x000000ffff9c7224 */ /* 0x000fe200078e00a3 */
[----:B------:R-:W-:Y:S01]  /*e480*/  LOP3.LUT R48, R48, R2, RZ, 0xc0, !PT ;  /* 0x0000000230307212 */ /* 0x000fe200078ec0ff */
[----:B------:R-:W-:Y:S01]  /*e490*/  IMAD.MOV.U32 R163, RZ, RZ, R162 ;  /* 0x000000ffffa37224 */ /* 0x000fe200078e00a2 */
[----:B------:R-:W-:Y:S01]  /*e4a0*/  LOP3.LUT R39, R39, R3, RZ, 0xc0, !PT ;  /* 0x0000000327277212 */ /* 0x000fe200078ec0ff */
[----:B------:R-:W-:Y:S01]  /*e4b0*/  FADD.FTZ R2, R167, R59 ;  /* 0x0000003ba7027221 */ /* 0x000fe20000010000 */
[--C-:B------:R-:W-:Y:S01]  /*e4c0*/  HSET2.LE.AND R167, R66, R220.reuse, PT ;  /* 0x000000dc42a77233 */ /* 0x100fe20003803000 */
[----:B------:R-:W-:Y:S02]  /*e4d0*/  FADD.FTZ R44, R159, R58 ;  /* 0x0000003a9f2c7221 */ /* 0x000fe40000010000 */
[----:B------:R-:W-:Y:S02]  /*e4e0*/  IMAD.MOV.U32 R162, RZ, RZ, R161 ;  /* 0x000000ffffa27224 */ /* 0x000fe400078e00a1 */
[----:B------:R-:W-:Y:S02]  /*e4f0*/  IMAD.MOV.U32 R161, RZ, RZ, R160 ;  /* 0x000000ffffa17224 */ /* 0x000fe400078e00a0 */
[----:B------:R-:W-:Y:S02]  /*e500*/  IMAD.MOV.U32 R160, RZ, RZ, R151 ;  /* 0x000000ffffa07224 */ /* 0x000fe400078e0097 */
[----:B------:R-:W-:Y:S02]  /*e510*/  IMAD.MOV.U32 R151, RZ, RZ, R150 ;  /* 0x000000ffff977224 */ /* 0x000fe400078e0096 */
[----:B------:R-:W-:Y:S01]  /*e520*/  FADD.FTZ R45, R157, R2 ;  /* 0x000000029d2d7221 */ /* 0x000fe20000010000 */
[----:B------:R-:W-:Y:S01]  /*e530*/  F2FP.PACK_AB R2, R109, R108 ;  /* 0x0000006c6d02723e */ /* 0x000fe200000000ff */
[----:B------:R-:W-:Y:S01]  /*e540*/  FADD.FTZ R40, R163, R44 ;  /* 0x0000002ca3287221 */ /* 0x000fe20000010000 */
[----:B------:R-:W-:Y:S01]  /*e550*/  F2FP.PACK_AB R44, R180, R118 ;  /* 0x00000076b42c723e */ /* 0x000fe200000000ff */
[----:B------:R-:W-:Y:S01]  /*e560*/  FADD.FTZ R56, R173, R0 ;  /* 0x00000000ad387221 */ /* 0x000fe20000010000 */
[----:B------:R-:W-:Y:S01]  /*e570*/  F2FP.PACK_AB R0, R115, R114 ;  /* 0x000000727300723e */ /* 0x000fe200000000ff */
[----:B------:R-:W-:Y:S01]  /*e580*/  FADD.FTZ R46, R158, R57 ;  /* 0x000000399e2e7221 */ /* 0x000fe20000010000 */
[----:B------:R-:W-:Y:S01]  /*e590*/  LOP3.LUT R38, R38, R2, RZ, 0xc0, !PT ;  /* 0x0000000226267212 */ /* 0x000fe200078ec0ff */
[----:B------:R-:W-:Y:S01]  /*e5a0*/  FADD.FTZ R2, R161, R45 ;  /* 0x0000002da1027221 */ /* 0x000fe20000010000 */
[----:B------:R-:W-:Y:S01]  /*e5b0*/  LOP3.LUT R51, R51, R0, RZ, 0xc0, !PT ;  /* 0x0000000033337212 */ /* 0x000fe200078ec0ff */
[----:B------:R-:W-:Y:S01]  /*e5c0*/  FADD.FTZ R45, R151, R40 ;  /* 0x00000028972d7221 */ /* 0x000fe20000010000 */
[----:B------:R-:W-:Y:S01]  /*e5d0*/  LOP3.LUT R169, R169, R44, RZ, 0xc0, !PT ;  /* 0x0000002ca9a97212 */ /* 0x000fe200078ec0ff */
[----:B------:R-:W-:Y:S01]  /*e5e0*/  FADD.FTZ R0, R166, R56 ;  /* 0x00000038a6007221 */ /* 0x000fe20000010000 */
[----:B------:R-:W2:Y:S01]  /*e5f0*/  LDSM.16.MT88.4 R40, [R206+0x5800] ;  /* 0x00580000ce28783b */ /* 0x000ea20000004200 */
[----:B------:R-:W-:Y:S01]  /*e600*/  IMAD.MOV.U32 R148, RZ, RZ, R154 ;  /* 0x000000ffff947224 */ /* 0x000fe200078e009a */
[----:B------:R-:W-:Y:S01]  /*e610*/  HSET2.LE.AND R166, R67, R220, PT ;  /* 0x000000dc43a67233 */ /* 0x000fe20003803000 */
[----:B------:R-:W-:Y:S01]  /*e620*/  FADD.FTZ R47, R156, R0 ;  /* 0x000000009c2f7221 */ /* 0x000fe20000010000 */
[----:B------:R-:W-:Y:S01]  /*e630*/  F2FP.PACK_AB R0, R107, R106 ;  /* 0x0000006a6b00723e */ /* 0x000fe200000000ff */
[----:B------:R-:W-:Y:S01]  /*e640*/  IMAD.MOV.U32 R150, RZ, RZ, R210 ;  /* 0x000000ffff967224 */ /* 0x000fe200078e00d2 */
[-C--:B---3--:R-:W-:Y:S01]  /*e650*/  HMMA.16816.F32 R4, R48, R52.reuse, R4 ;  /* 0x000000343004723c */ /* 0x088fe20000001804 */
[----:B------:R-:W-:Y:S01]  /*e660*/  FADD.FTZ R3, R162, R46 ;  /* 0x0000002ea2037221 */ /* 0x000fe20000010000 */
[----:B------:R-:W-:Y:S01]  /*e670*/  LOP3.LUT R37, R37, R0, RZ, 0xc0, !PT ;  /* 0x0000000025257212 */ /* 0x000fe200078ec0ff */
[----:B------:R-:W-:Y:S02]  /*e680*/  FADD.FTZ R0, R160, R47 ;  /* 0x0000002fa0007221 */ /* 0x000fe40000010000 */
[----:B------:R-:W-:Y:S01]  /*e690*/  FADD.FTZ R47, R149, R2 ;  /* 0x00000002952f7221 */ /* 0x000fe20000010000 */
[----:B------:R-:W-:Y:S01]  /*e6a0*/  F2FP.PACK_AB R2, R131, R130 ;  /* 0x000000828302723e */ /* 0x000fe200000000ff */
[----:B------:R-:W-:Y:S01]  /*e6b0*/  FADD.FTZ R56, R150, R3 ;  /* 0x0000000396387221 */ /* 0x000fe20000010000 */
[----:B------:R-:W-:Y:S01]  /*e6c0*/  F2FP.PACK_AB R3, R181, R116 ;  /* 0x00000074b503723e */ /* 0x000fe200000000ff */
[----:B------:R-:W-:Y:S01]  /*e6d0*/  FADD.FTZ R46, R148, R0 ;  /* 0x00000000942e7221 */ /* 0x000fe20000010000 */
[C---:B------:R-:W-:Y:S01]  /*e6e0*/  HMMA.16816.F32 R8, R36.reuse, R52, R8 ;  /* 0x000000342408723c */ /* 0x040fe20000001808 */
[----:B------:R-:W3:Y:S01]  /*e6f0*/  LDSM.16.MT88.4 R148, [R205+0x5c00] ;  /* 0x005c0000cd94783b */ /* 0x000ee20000004200 */
[----:B------:R-:W-:Y:S01]  /*e700*/  IMAD.MOV.U32 R154, RZ, RZ, R213 ;  /* 0x000000ffff9a7224 */ /* 0x000fe200078e00d5 */
[----:B------:R-:W-:Y:S01]  /*e710*/  F2FP.PACK_AB R0, R129, R128 ;  /* 0x000000808100723e */ /* 0x000fe200000000ff */
[----:B------:R-:W-:Y:S01]  /*e720*/  FADD.FTZ R44, R238, R45 ;  /* 0x0000002dee2c7221 */ /* 0x000fe20000010000 */
[----:B------:R-:W-:Y:S01]  /*e730*/  LOP3.LUT R171, R171, R2, RZ, 0xc0, !PT ;  /* 0x00000002abab7212 */ /* 0x000fe200078ec0ff */
[----:B------:R-:W-:Y:S01]  /*e740*/  FADD.FTZ R2, R155, R47 ;  /* 0x0000002f9b027221 */ /* 0x000fe20000010000 */
[----:B------:R-:W-:Y:S01]  /*e750*/  LOP3.LUT R170, R170, R0, RZ, 0xc0, !PT ;  /* 0x00000000aaaa7212 */ /* 0x000fe200078ec0ff */
[----:B------:R-:W-:Y:S01]  /*e760*/  FADD.FTZ R0, R154, R46 ;  /* 0x0000002e9a007221 */ /* 0x000fe20000010000 */
[-C--:B------:R-:W-:Y:S01]  /*e770*/  HMMA.16816.F32 R12, R36, R54.reuse, R12 ;  /* 0x00000036240c723c */ /* 0x080fe2000000180c */
[----:B------:R1:W5:Y:S02]  /*e780*/  LDL.LU R213, [R1+0x64] ;  /* 0x0000640001d57983 */ /* 0x0003640000300800 */
[----:B------:R-:W-:Y:S01]  /*e790*/  FADD.FTZ R47, R153, R2 ;  /* 0x00000002992f7221 */ /* 0x000fe20000010000 */
[----:B------:R-:W-:Y:S01]  /*e7a0*/  F2FP.PACK_AB R2, R123, R122 ;  /* 0x0000007a7b02723e */ /* 0x000fe200000000ff */
[----:B------:R-:W-:Y:S01]  /*e7b0*/  FADD.FTZ R45, R239, R44 ;  /* 0x0000002cef2d7221 */ /* 0x000fe20000010000 */
[----:B------:R-:W-:Y:S01]  /*e7c0*/  LOP3.LUT R168, R168, R3, RZ, 0xc0, !PT ;  /* 0x00000003a8a87212 */ /* 0x000fe200078ec0ff */
[----:B------:R-:W-:Y:S01]  /*e7d0*/  FADD.FTZ R3, R237, R56 ;  /* 0x00000038ed037221 */ /* 0x000fe20000010000 */
[C---:B------:R-:W-:Y:S01]  /*e7e0*/  HMMA.16816.F32 R16, R48.reuse, R54, R16 ;  /* 0x000000363010723c */ /* 0x040fe20000001810 */
[----:B------:R-:W-:Y:S01]  /*e7f0*/  FADD.FTZ R46, R152, R0 ;  /* 0x00000000982e7221 */ /* 0x000fe20000010000 */
[----:B------:R1:W5:Y:S02]  /*e800*/  LDL.LU R212, [R1+0x60] ;  /* 0x0000600001d47983 */ /* 0x0003640000300800 */
[----:B------:R-:W-:Y:S01]  /*e810*/  FADD.FTZ R52, R236, R3 ;  /* 0x00000003ec347221 */ /* 0x000fe20000010000 */
[----:B------:R-:W-:Y:S01]  /*e820*/  F2FP.PACK_AB R0, R121, R120 ;  /* 0x000000787900723e */ /* 0x000fe200000000ff */
[----:B------:R1:W5:Y:S01]  /*e830*/  LDL.LU R211, [R1+0x5c] ;  /* 0x00005c0001d37983 */ /* 0x0003620000300800 */
[----:B------:R-:W-:Y:S01]  /*e840*/  F2FP.PACK_AB R44, R182, R126 ;  /* 0x0000007eb62c723e */ /* 0x000fe200000000ff */
[-C--:B--2---:R-:W-:Y:S01]  /*e850*/  HMMA.16816.F32 R20, R48, R40.reuse, R20 ;  /* 0x000000283014723c */ /* 0x084fe20000001814 */
[----:B------:R-:W-:Y:S01]  /*e860*/  LOP3.LUT R165, R165, R2, RZ, 0xc0, !PT ;  /* 0x00000002a5a57212 */ /* 0x000fe200078ec0ff */
[----:B------:R1:W5:Y:S02]  /*e870*/  LDL.LU R210, [R1+0x58] ;  /* 0x0000580001d27983 */ /* 0x0003640000300800 */
[----:B------:R-:W-:Y:S01]  /*e880*/  FADD.FTZ R2, R143, R47 ;  /* 0x0000002f8f027221 */ /* 0x000fe20000010000 */
[----:B------:R-:W-:Y:S02]  /*e890*/  F2FP.PACK_AB R3, R139, R124 ;  /* 0x0000007c8b03723e */ /* 0x000fe400000000ff */
[----:B------:R-:W-:Y:S01]  /*e8a0*/  LOP3.LUT R164, R164, R0, RZ, 0xc0, !PT ;  /* 0x00000000a4a47212 */ /* 0x000fe200078ec0ff */
[----:B------:R-:W-:Y:S01]  /*e8b0*/  FADD.FTZ R0, R142, R46 ;  /* 0x0000002e8e007221 */ /* 0x000fe20000010000 */
[----:B------:R-:W-:Y:S01]  /*e8c0*/  LOP3.LUT R167, R167, R44, RZ, 0xc0, !PT ;  /* 0x0000002ca7a77212 */ /* 0x000fe200078ec0ff */
[C---:B------:R-:W-:Y:S02]  /*e8d0*/  HMMA.16816.F32 R24, R36.reuse, R40, R24 ;  /* 0x000000282418723c */ /* 0x040fe40000001818 */
[----:B------:R-:W-:Y:S01]  /*e8e0*/  FADD.FTZ R44, R248, R45 ;  /* 0x0000002df82c7221 */ /* 0x000fe20000010000 */
[----:B------:R-:W-:Y:S01]  /*e8f0*/  LOP3.LUT R166, R166, R3, RZ, 0xc0, !PT ;  /* 0x00000003a6a67212 */ /* 0x000fe200078ec0ff */
[----:B------:R-:W-:Y:S02]  /*e900*/  FADD.FTZ R3, R246, R52 ;  /* 0x00000034f6037221 */ /* 0x000fe40000010000 */
[----:B------:R-:W-:Y:S02]  /*e910*/  FADD.FTZ R45, R141, R2 ;  /* 0x000000028d2d7221 */ /* 0x000fe40000010000 */
[----:B------:R-:W-:Y:S01]  /*e920*/  FADD.FTZ R47, R249, R44 ;  /* 0x0000002cf92f7221 */ /* 0x000fe20000010000 */
[-C--:B------:R-:W-:Y:S01]  /*e930*/  HMMA.16816.F32 R28, R36, R42.reuse, R28 ;  /* 0x0000002a241c723c */ /* 0x080fe2000000181c */
[----:B------:R-:W2:Y:S02]  /*e940*/  LDSM.16.MT88.4 R36, [R206+0x5c00] ;  /* 0x005c0000ce24783b */ /* 0x000ea40000004200 */
[----:B------:R-:W-:Y:S02]  /*e950*/  FADD.FTZ R46, R245, R3 ;  /* 0x00000003f52e7221 */ /* 0x000fe40000010000 */
[----:B------:R-:W-:Y:S02]  /*e960*/  FADD.FTZ R44, R140, R0 ;  /* 0x000000008c2c7221 */ /* 0x000fe40000010000 */
[----:B------:R-:W-:Y:S01]  /*e970*/  FADD.FTZ R0, R147, R45 ;  /* 0x0000002d93007221 */ /* 0x000fe20000010000 */
[----:B------:R-:W-:Y:S01]  /*e980*/  HMMA.16816.F32 R32, R48, R42, R32 ;  /* 0x0000002a3020723c */ /* 0x000fe20000001820 */
[----:B------:R-:W-:Y:S03]  /*e990*/  FADD.FTZ R2, R241, R46 ;  /* 0x0000002ef1027221 */ /* 0x000fe60000010000 */
[----:B------:R-:W-:Y:S02]  /*e9a0*/  FADD.FTZ R40, R146, R44 ;  /* 0x0000002c92287221 */ /* 0x000fe40000010000 */
[----:B------:R-:W-:Y:S02]  /*e9b0*/  FADD.FTZ R41, R145, R0 ;  /* 0x0000000091297221 */ /* 0x000fe40000010000 */
[----:B------:R-:W-:Y:S04]  /*e9c0*/  FADD.FTZ R2, R240, R2 ;  /* 0x00000002f0027221 */ /* 0x000fe80000010000 */
[----:B------:R-:W-:Y:S02]  /*e9d0*/  FADD.FTZ R0, R144, R40 ;  /* 0x0000002890007221 */ /* 0x000fe40000010000 */
[----:B------:R-:W-:Y:S01]  /*e9e0*/  FADD.FTZ R40, R209, R41 ;  /* 0x00000029d1287221 */ /* 0x000fe20000010000 */
[-C--:B---3--:R-:W-:Y:S01]  /*e9f0*/  HMMA.16816.F32 R144, R168, R148.reuse, R4 ;  /* 0x00000094a890723c */ /* 0x088fe20000001804 */
[----:B------:R-:W-:Y:S01]  /*ea00*/  FADD.FTZ R2, R247, R2 ;  /* 0x00000002f7027221 */ /* 0x000fe20000010000 */
[----:B------:R1:W5:Y:S01]  /*ea10*/  LDL.LU R209, [R1+0x54] ;  /* 0x0000540001d17983 */ /* 0x0003620000300800 */
[----:B------:R-:W-:Y:S02]  /*ea20*/  FADD.FTZ R0, R208, R0 ;  /* 0x00000000d0007221 */ /* 0x000fe40000010000 */
[----:B------:R-:W-:Y:S01]  /*ea30*/  FADD.FTZ R41, R244, R2 ;  /* 0x00000002f4297221 */ /* 0x000fe20000010000 */
[----:B------:R1:W5:Y:S01]  /*ea40*/  LDL.LU R208, [R1+0x50] ;  /* 0x0000500001d07983 */ /* 0x0003620000300800 */
[----:B------:R-:W-:Y:S01]  /*ea50*/  FADD.FTZ R2, R207, R40 ;  /* 0x00000028cf027221 */ /* 0x000fe20000010000 */
[C---:B------:R-:W-:Y:S01]  /*ea60*/  HMMA.16816.F32 R140, R164.reuse, R148, R8 ;  /* 0x00000094a48c723c */ /* 0x040fe20000001808 */
[----:B------:R-:W-:Y:S01]  /*ea70*/  FADD.FTZ R0, R204, R0 ;  /* 0x00000000cc007221 */ /* 0x000fe20000010000 */
[----:B------:R1:W5:Y:S02]  /*ea80*/  LDL.LU R207, [R1+0x4c] ;  /* 0x00004c0001cf7983 */ /* 0x0003640000300800 */
[----:B------:R-:W-:Y:S02]  /*ea90*/  FADD.FTZ R3, R243, R47 ;  /* 0x0000002ff3037221 */ /* 0x000fe40000010000 */
[----:B------:R-:W-:Y:S01]  /*eaa0*/  FADD.FTZ R40, R80, R41 ;  /* 0x0000002950287221 */ /* 0x000fe20000010000 */
[----:B------:R1:W5:Y:S01]  /*eab0*/  LDL.LU R204, [R1+0x48] ;  /* 0x0000480001cc7983 */ /* 0x0003620000300800 */
[----:B------:R-:W-:Y:S01]  /*eac0*/  FADD.FTZ R3, R242, R3 ;  /* 0x00000003f2037221 */ /* 0x000fe20000010000 */
[-C--:B------:R-:W-:Y:S03]  /*ead0*/  HMMA.16816.F32 R152, R164, R150.reuse, R12 ;  /* 0x00000096a498723c */ /* 0x080fe6000000180c */
[----:B------:R-:W-:Y:S02]  /*eae0*/  FADD.FTZ R3, R251, R3 ;  /* 0x00000003fb037221 */ /* 0x000fe40000010000 */
[----:B------:R-:W-:Y:S02]  /*eaf0*/  FADD.FTZ R2, R72, R2 ;  /* 0x0000000248027221 */ /* 0x000fe40000010000 */
[----:B------:R-:W-:Y:S01]  /*eb00*/  FADD.FTZ R3, R250, R3 ;  /* 0x00000003fa037221 */ /* 0x000fe20000010000 */
[C---:B------:R-:W-:Y:S01]  /*eb10*/  HMMA.16816.F32 R148, R168.reuse, R150, R16 ;  /* 0x00000096a894723c */ /* 0x040fe20000001810 */
[----:B------:R-:W-:Y:S03]  /*eb20*/  FADD.FTZ R0, R74, R0 ;  /* 0x000000004a007221 */ /* 0x000fe60000010000 */
[----:B------:R-:W-:Y:S02]  /*eb30*/  FADD.FTZ R3, R81, R3 ;  /* 0x0000000351037221 */ /* 0x000fe40000010000 */
[----:B------:R-:W-:Y:S02]  /*eb40*/  FADD.FTZ R2, R73, R2 ;  /* 0x0000000249027221 */ /* 0x000fe40000010000 */
[----:B------:R-:W-:Y:S01]  /*eb50*/  FADD.FTZ R41, R82, R3 ;  /* 0x0000000352297221 */ /* 0x000fe20000010000 */
[-C--:B--2---:R-:W-:Y:S03]  /*eb60*/  HMMA.16816.F32 R160, R168, R36.reuse, R20 ;  /* 0x00000024a8a0723c */ /* 0x084fe60000001814 */
        /* <DEDUP_REMOVED lines=8> */
[-C--:B------:R-:W-:Y:S03]  /*ebf0*/  HMMA.16816.F32 R164, R164, R38.reuse, R28 ;  /* 0x00000026a4a4723c */ /* 0x080fe6000000181c */
        /* <DEDUP_REMOVED lines=49> */
[----:B------:R-:W-:Y:S02]  /*ef10*/  FADD.FTZ R232, R129, R4 ;  /* 0x0000000481e87221 */ /* 0x000fe40000010000 */
[----:B------:R-:W-:Y:S02]  /*ef20*/  FADD.FTZ R235, R131, R5 ;  /* 0x0000000583eb7221 */ /* 0x000fe40000010000 */
[----:B------:R-:W-:Y:S02]  /*ef30*/  FADD.FTZ R234, R139, R3 ;  /* 0x000000038bea7221 */ /* 0x000fe40000010000 */
[----:B------:R-:W-:Y:S02]  /*ef40*/  FADD.FTZ R233, R182, R2 ;  /* 0x00000002b6e97221 */ /* 0x000fe40000010000 */
[----:B------:R-:W-:Y:S02]  /*ef50*/  IMAD.MOV.U32 R217, RZ, RZ, R0 ;  /* 0x000000ffffd97224 */ /* 0x000fe400078e0000 */
[----:B------:R-:W-:Y:S02]  /*ef60*/  IMAD.MOV.U32 R135, RZ, RZ, R134 ;  /* 0x000000ffff877224 */ /* 0x000fe400078e0086 */
[----:B------:R-:W-:Y:S02]  /*ef70*/  IMAD.MOV.U32 R132, RZ, RZ, R137 ;  /* 0x000000ffff847224 */ /* 0x000fe400078e0089 */
[----:B------:R-:W-:Y:S02]  /*ef80*/  IMAD.MOV.U32 R3, RZ, RZ, R138 ;  /* 0x000000ffff037224 */ /* 0x000fe400078e008a */
[----:B------:R-:W-:Y:S01]  /*ef90*/  IMAD.MOV.U32 R133, RZ, RZ, R136 ;  /* 0x000000ffff857224 */ /* 0x000fe200078e0088 */
[----:B-1---5:R-:W-:-:S05]  /*efa0*/  @P0 BRA `(.L_x_291) ;  /* 0xffff9df000000947 */ /* 0x022fca000383ffff */
.L_x_290:
[----:B--2---:R-:W1:Y:S01]  /*efb0*/  SHFL.BFLY PT, R0, R235, 0x2, 0x1f ;  /* 0x0c401f00eb007f89 */ /* 0x004e6200000e0000 */
[----:B------:R-:W2:Y:S01]  /*efc0*/  S2UR UR6, SR_CTAID.Y ;  /* 0x00000000000679c3 */ /* 0x000ea20000002600 */
[----:B------:R-:W-:Y:S01]  /*efd0*/  UISETP.NE.AND UP0, UPT, UR19, -0x1, UPT ;  /* 0xffffffff1300788c */ /* 0x000fe2000bf05270 */
[----:B------:R-:W-:Y:S01]  /*efe0*/  BSSY B0, `(.L_x_294) ;  /* 0x00000ee000007945 */ /* 0x000fe20003800000 */
[----:B------:R-:W3:Y:S01]  /*eff0*/  SHFL.BFLY PT, R3, R234, 0x2, 0x1f ;  /* 0x0c401f00ea037f89 */ /* 0x000ee200000e0000 */
[----:B------:R-:W-:-:S02]  /*f000*/  ULDC.64 UR4, c[0x0][0x1e8] ;  /* 0x00007a0000047ab9 */ /* 0x000fc40000000a00 */
[----:B------:R-:W-:Y:S01]  /*f010*/  ULDC.U8 UR10, c[0x0][0x328] ;  /* 0x0000ca00000a7ab9 */ /* 0x000fe20000000000 */
[----:B------:R-:W4:Y:S01]  /*f020*/  SHFL.BFLY PT, R2, R232, 0x2, 0x1f ;  /* 0x0c401f00e8027f89 */ /* 0x000f2200000e0000 */
[----:B------:R-:W4:Y:S01]  /*f030*/  S2UR UR9, SR_CTAID.X ;  /* 0x00000000000979c3 */ /* 0x000f220000002500 */
[----:B------:R-:W-:Y:S02]  /*f040*/  UISETP.NE.AND UP3, UPT, UR10, URZ, UPT ;  /* 0x0000003f0a00728c */ /* 0x000fe4000bf65270 */
[----:B------:R-:W4:Y:S01]  /*f050*/  SHFL.BFLY PT, R4, R233, 0x2, 0x1f ;  /* 0x0c401f00e9047f89 */ /* 0x000f2200000e0000 */
[----:B------:R-:W-:Y:S02]  /*f060*/  @UP0 UIMAD.WIDE.U32 UR12, UR19, UR4, URZ ;  /* 0x00000004130c02a5 */ /* 0x000fe4000f8e003f */
[----:B------:R-:W-:Y:S01]  /*f070*/  ULDC UR8, c[0x0][0x214] ;  /* 0x0000850000087ab9 */ /* 0x000fe20000000800 */
[----:B------:R-:W4:Y:S01]  /*f080*/  S2R R25, SR_TID.X ;  /* 0x0000000000197919 */ /* 0x000f220000002100 */
[----:B------:R-:W-:-:S03]  /*f090*/  @UP0 UIMAD UR7, UR19, UR5, UR13 ;  /* 0x00000005130702a4 */ /* 0x000fc6000f8e020d */
[----:B------:R-:W-:Y:S01]  /*f0a0*/  ULDC.64 UR4, c[0x0][0x1e0] ;  /* 0x0000780000047ab9 */ /* 0x000fe20000000a00 */
[----:B-1----:R-:W-:Y:S01]  /*f0b0*/  FADD.FTZ R0, R0, R235 ;  /* 0x000000eb00007221 */ /* 0x002fe20000010000 */
[----:B--2---:R-:W-:Y:S02]  /*f0c0*/  @!UP0 USHF.R.S32.HI UR11, URZ, 0x1f, UR6 ;  /* 0x0000001f3f0b8899 */ /* 0x004fe40008011406 */
[----:B------:R-:W-:Y:S01]  /*f0d0*/  @!UP0 UIMAD.WIDE.U32 UR20, UR6, UR4, URZ ;  /* 0x00000004061482a5 */ /* 0x000fe2000f8e003f */
[----:B---3--:R-:W-:Y:S01]  /*f0e0*/  FADD.FTZ R3, R3, R234 ;  /* 0x000000ea03037221 */ /* 0x008fe20000010000 */
[----:B------:R-:W1:Y:S01]  /*f0f0*/  SHFL.BFLY PT, R7, R0, 0x1, 0x1f ;  /* 0x0c201f0000077f89 */ /* 0x000e6200000e0000 */
[----:B------:R-:W-:Y:S01]  /*f100*/  @!UP0 UIMAD UR11, UR11, UR4, URZ ;  /* 0x000000040b0b82a4 */ /* 0x000fe2000f8e023f */
[----:B----4-:R-:W-:Y:S02]  /*f110*/  FADD.FTZ R2, R2, R232 ;  /* 0x000000e802027221 */ /* 0x010fe40000010000 */
[----:B------:R-:W2:Y:S01]  /*f120*/  SHFL.BFLY PT, R6, R3, 0x1, 0x1f ;  /* 0x0c201f0003067f89 */ /* 0x000ea200000e0000 */
[----:B------:R-:W-:Y:S01]  /*f130*/  ULDC.U8 UR4, c[0x0][0x329] ;  /* 0x0000ca4000047ab9 */ /* 0x000fe20000000000 */
[----:B------:R-:W-:-:S02]  /*f140*/  FADD.FTZ R4, R4, R233 ;  /* 0x000000e904047221 */ /* 0x000fc40000010000 */
[----:B------:R-:W3:Y:S01]  /*f150*/  SHFL.BFLY PT, R8, R2, 0x1, 0x1f ;  /* 0x0c201f0002087f89 */ /* 0x000ee200000e0000 */
[----:B------:R-:W-:Y:S01]  /*f160*/  UISETP.NE.AND UP2, UPT, UR4, URZ, UPT ;  /* 0x0000003f0400728c */ /* 0x000fe2000bf45270 */
[----:B------:R-:W-:Y:S02]  /*f170*/  SHF.R.S32.HI R11, RZ, 0x1f, R25 ;  /* 0x0000001fff0b7819 */ /* 0x000fe40000011419 */
[----:B------:R-:W4:Y:S01]  /*f180*/  SHFL.BFLY PT, R5, R4, 0x1, 0x1f ;  /* 0x0c201f0004057f89 */ /* 0x000f2200000e0000 */
[----:B------:R-:W-:Y:S02]  /*f190*/  UISETP.EQ.AND UP3, UPT, UR4, URZ, UP3 ;  /* 0x0000003f0400728c */ /* 0x000fe40009f62270 */
[----:B------:R-:W-:Y:S02]  /*f1a0*/  @!UP0 UIMAD UR11, UR6, UR5, UR11 ;  /* 0x00000005060b82a4 */ /* 0x000fe4000f8e020b */
[----:B------:R-:W-:Y:S02]  /*f1b0*/  ULDC UR4, c[0x0][0x1c0] ;  /* 0x0000700000047ab9 */ /* 0x000fe40000000800 */
[----:B------:R-:W-:-:S02]  /*f1c0*/  ULDC UR5, c[0x0][0x234] ;  /* 0x00008d0000057ab9 */ /* 0x000fc40000000800 */
[----:B------:R-:W-:Y:S01]  /*f1d0*/  @!UP2 UISETP.NE.AND UP1, UPT, UR10, URZ, UPT ;  /* 0x0000003f0a00a28c */ /* 0x000fe2000bf25270 */
[----:B------:R-:W4:Y:S01]  /*f1e0*/  S2UR UR10, SR_CTAID.Z ;  /* 0x00000000000a79c3 */ /* 0x000f220000002700 */
[----:B------:R-:W-:Y:S01]  /*f1f0*/  @UP2 ULDC UR14, c[0x0][0x210] ;  /* 0x00008400000e2ab9 */ /* 0x000fe20000000800 */
[----:B-1----:R-:W-:Y:S01]  /*f200*/  FADD.FTZ R22, R0, R7 ;  /* 0x0000000700167221 */ /* 0x002fe20000010000 */
[----:B------:R-:W-:Y:S01]  /*f210*/  MOV R0, 0x3f800000 ;  /* 0x3f80000000007802 */ /* 0x000fe20000000f00 */
[----:B------:R-:W-:Y:S01]  /*f220*/  @UP2 UIMAD UR14, UR14, UR8, URZ ;  /* 0x000000080e0e22a4 */ /* 0x000fe2000f8e023f */
[----:B--2---:R-:W-:Y:S02]  /*f230*/  FADD.FTZ R21, R3, R6 ;  /* 0x0000000603157221 */ /* 0x004fe40000010000 */
[----:B------:R-:W-:Y:S01]  /*f240*/  FSETP.NE.FTZ.AND P3, PT, R22, RZ, PT ;  /* 0x000000ff1600720b */ /* 0x000fe20003f75000 */
[----:B------:R-:W-:Y:S01]  /*f250*/  @!UP2 USEL UR14, UR8, UR5, !UP1 ;  /* 0x00000005080ea287 */ /* 0x000fe2000c800000 */
[----:B------:R-:W-:Y:S01]  /*f260*/  MOV R3, 0x3f800000 ;  /* 0x3f80000000037802 */ /* 0x000fe20000000f00 */
[----:B---3--:R-:W-:Y:S01]  /*f270*/  FADD.FTZ R23, R2, R8 ;  /* 0x0000000802177221 */ /* 0x008fe20000010000 */
[----:B------:R-:W-:Y:S01]  /*f280*/  FSETP.NE.FTZ.AND P2, PT, R21, RZ, PT ;  /* 0x000000ff1500720b */ /* 0x000fe20003f55000 */
[----:B------:R-:W-:Y:S01]  /*f290*/  IMAD.MOV.U32 R2, RZ, RZ, 0x3f800000 ;  /* 0x3f800000ff027424 */ /* 0x000fe200078e00ff */
[----:B------:R-:W-:Y:S01]  /*f2a0*/  @UP2 UMOV UR13, 0x1 ;  /* 0x00000001000d2882 */ /* 0x000fe20000000000 */
[----:B----4-:R-:W-:Y:S01]  /*f2b0*/  FADD.FTZ R24, R4, R5 ;  /* 0x0000000504187221 */ /* 0x010fe20000010000 */
[----:B------:R-:W-:Y:S01]  /*f2c0*/  FSETP.NE.FTZ.AND P4, PT, R23, RZ, PT ;  /* 0x000000ff1700720b */ /* 0x000fe20003f95000 */
[----:B------:R-:W-:Y:S01]  /*f2d0*/  @!UP2 UIMAD UR13, UR14, UR4, URZ ;  /* 0x000000040e0da2a4 */ /* 0x000fe2000f8e023f */
[CC--:B------:R-:W-:Y:S01]  /*f2e0*/  LEA.HI R4, R11.reuse, R25.reuse, RZ, 0x2 ;  /* 0x000000190b047211 */ /* 0x0c0fe200078f10ff */
[----:B------:R-:W-:Y:S01]  /*f2f0*/  @UP3 UIMAD UR16, UR6, UR8, URZ ;  /* 0x00000008061032a4 */ /* 0x000fe2000f8e023f */
[----:B------:R-:W-:Y:S01]  /*f300*/  FSETP.NE.FTZ.AND P1, PT, R24, RZ, PT ;  /* 0x000000ff1800720b */ /* 0x000fe20003f35000 */
[----:B------:R-:W1:Y:S01]  /*f310*/  @P3 MUFU.RCP R3, R22 ;  /* 0x0000001600033308 */ /* 0x000e620000001000 */
[----:B------:R-:W-:Y:S01]  /*f320*/  MOV R5, 0x3f800000 ;  /* 0x3f80000000057802 */ /* 0x000fe20000000f00 */
[----:B------:R-:W-:Y:S01]  /*f330*/  @UP2 ULDC UR15, c[0x0][0x210] ;  /* 0x00008400000f2ab9 */ /* 0x000fe20000000800 */
[----:B------:R-:W-:Y:S01]  /*f340*/  LOP3.LUT R6, R4, 0xfffffffc, RZ, 0xc0, !PT ;  /* 0xfffffffc04067812 */ /* 0x000fe200078ec0ff */
[----:B------:R-:W-:Y:S01]  /*f350*/  UIMAD UR4, UR6, UR13, URZ ;  /* 0x0000000d060472a4 */ /* 0x000fe2000f8e023f */
[----:B------:R-:W-:Y:S01]  /*f360*/  SHF.R.S32.HI R4, RZ, 0x2, R4 ;  /* 0x00000002ff047819 */ /* 0x000fe20000011404 */
[----:B------:R-:W-:Y:S01]  /*f370*/  @!UP2 UMOV UR15, 0x1 ;  /* 0x00000001000fa882 */ /* 0x000fe20000000000 */
[-C--:B------:R-:W-:Y:S01]  /*f380*/  LEA.HI R11, R11, R25.reuse, RZ, 0x5 ;  /* 0x000000190b0b7211 */ /* 0x080fe200078f28ff */
[----:B------:R-:W2:Y:S01]  /*f390*/  @P2 MUFU.RCP R2, R21 ;  /* 0x0000001500022308 */ /* 0x000ea20000001000 */
[----:B------:R-:W-:Y:S01]  /*f3a0*/  IADD3 R25, -R6, R25, RZ ;  /* 0x0000001906197210 */ /* 0x000fe20007ffe1ff */
[----:B------:R-:W-:Y:S01]  /*f3b0*/  @UP3 USEL UR16, UR16, UR19, !UP0 ;  /* 0x0000001310103287 */ /* 0x000fe2000c000000 */
[----:B------:R-:W-:Y:S01]  /*f3c0*/  SHF.R.S32.HI R11, RZ, 0x5, R11 ;  /* 0x00000005ff0b7819 */ /* 0x000fe2000001140b */
[----:B------:R-:W-:-:S02]  /*f3d0*/  UIMAD UR9, UR9, UR15, URZ ;  /* 0x0000000f090972a4 */ /* 0x000fc4000f8e023f */
[----:B------:R-:W-:Y:S02]  /*f3e0*/  USEL UR4, UR4, URZ, !UP3 ;  /* 0x0000003f04047287 */ /* 0x000fe4000d800000 */
[----:B------:R-:W3:Y:S01]  /*f3f0*/  @P4 MUFU.RCP R0, R23 ;  /* 0x0000001700004308 */ /* 0x000ee20000001000 */
[----:B-1----:R-:W-:Y:S01]  /*f400*/  FMUL.FTZ R3, R3, c[0x0][0x2dc] ;  /* 0x0000b70003037a20 */ /* 0x002fe20000410000 */
[----:B------:R-:W-:Y:S02]  /*f410*/  USHF.L.U32 UR9, UR9, 0x7, URZ ;  /* 0x0000000709097899 */ /* 0x000fe4000800063f */
[----:B------:R-:W-:Y:S01]  /*f420*/  UIMAD UR14, UR10, UR14, UR4 ;  /* 0x0000000e0a0e72a4 */ /* 0x000fe2000f8e0204 */
[C---:B------:R-:W-:Y:S01]  /*f430*/  FMUL.FTZ R146, R3.reuse, R146 ;  /* 0x0000009203927220 */ /* 0x040fe20000410000 */
[----:B------:R-:W-:Y:S01]  /*f440*/  @!UP3 UMOV UR24, URZ ;  /* 0x0000003f0018bc82 */ /* 0x000fe20008000000 */
[C---:B------:R-:W-:Y:S01]  /*f450*/  FMUL.FTZ R18, R3.reuse, R147 ;  /* 0x0000009303127220 */ /* 0x040fe20000410000 */
[----:B------:R-:W1:Y:S01]  /*f460*/  @P1 MUFU.RCP R5, R24 ;  /* 0x0000001800051308 */ /* 0x000e620000001000 */
[C---:B------:R-:W-:Y:S01]  /*f470*/  FMUL.FTZ R150, R3.reuse, R150 ;  /* 0x0000009603967220 */ /* 0x040fe20000410000 */
[----:B------:R-:W-:Y:S01]  /*f480*/  @UP3 UMOV UR24, UR16 ;  /* 0x0000001000183c82 */ /* 0x000fe20008000000 */
[C---:B------:R-:W-:Y:S01]  /*f490*/  FMUL.FTZ R15, R3.reuse, R151 ;  /* 0x00000097030f7220 */ /* 0x040fe20000410000 */
[----:B------:R-:W-:Y:S01]  /*f4a0*/  F2FP.PACK_AB R18, R18, R146 ;  /* 0x000000921212723e */ /* 0x000fe200000000ff */
[C---:B------:R-:W-:Y:S01]  /*f4b0*/  FMUL.FTZ R162, R3.reuse, R162 ;  /* 0x000000a203a27220 */ /* 0x040fe20000410000 */
[----:B------:R-:W-:Y:S01]  /*f4c0*/  @!UP3 UMOV UR25, URZ ;  /* 0x0000003f0019bc82 */ /* 0x000fe20008000000 */
[----:B------:R-:W-:Y:S01]  /*f4d0*/  FMUL.FTZ R13, R3, R163 ;  /* 0x000000a3030d7220 */ /* 0x000fe20000410000 */
[----:B------:R-:W-:Y:S01]  /*f4e0*/  F2FP.PACK_AB R15, R15, R150 ;  /* 0x000000960f0f723e */ /* 0x000fe200000000ff */
[----:B--2---:R-:W-:Y:S01]  /*f4f0*/  FMUL.FTZ R2, R2, c[0x0][0x2dc] ;  /* 0x0000b70002027a20 */ /* 0x004fe20000410000 */
[----:B------:R-:W-:Y:S01]  /*f500*/  USHF.R.S32.HI UR4, URZ, 0x1f, UR9 ;  /* 0x0000001f3f047899 */ /* 0x000fe20008011409 */
[----:B------:R-:W-:Y:S01]  /*f510*/  FMUL.FTZ R170, R3, R170 ;  /* 0x000000aa03aa7220 */ /* 0x000fe20000410000 */
[----:B------:R-:W-:Y:S01]  /*f520*/  F2FP.PACK_AB R13, R13, R162 ;  /* 0x000000a20d0d723e */ /* 0x000fe200000000ff */
[----:B------:R-:W-:Y:S01]  /*f530*/  FMUL.FTZ R8, R3, R171 ;  /* 0x000000ab03087220 */ /* 0x000fe20000410000 */
[----:B------:R-:W-:Y:S01]  /*f540*/  SHF.R.S32.HI R3, RZ, 0x1f, R4 ;  /* 0x0000001fff037819 */ /* 0x000fe20000011404 */
[C---:B------:R-:W-:Y:S01]  /*f550*/  FMUL.FTZ R140, R2.reuse, R140 ;  /* 0x0000008c028c7220 */ /* 0x040fe20000410000 */
[----:B------:R-:W-:Y:S01]  /*f560*/  @UP3 USHF.R.S32.HI UR25, URZ, 0x1f, UR16 ;  /* 0x0000001f3f193899 */ /* 0x000fe20008011410 */
[----:B------:R-:W-:Y:S01]  /*f570*/  FMUL.FTZ R20, R2, R141 ;  /* 0x0000008d02147220 */ /* 0x000fe20000410000 */
[----:B------:R-:W-:Y:S01]  /*f580*/  F2FP.PACK_AB R8, R8, R170 ;  /* 0x000000aa0808723e */ /* 0x000fe200000000ff */
[C---:B------:R-:W-:Y:S01]  /*f590*/  FMUL.FTZ R152, R2.reuse, R152 ;  /* 0x0000009802987220 */ /* 0x040fe20000410000 */
[----:B------:R-:W-:Y:S01]  /*f5a0*/  USHF.R.S32.HI UR5, URZ, 0x1f, UR14 ;  /* 0x0000001f3f057899 */ /* 0x000fe2000801140e */
[----:B------:R-:W-:Y:S01]  /*f5b0*/  FMUL.FTZ R17, R2, R153 ;  /* 0x0000009902117220 */ /* 0x000fe20000410000 */
[----:B------:R-:W-:Y:S01]  /*f5c0*/  F2FP.PACK_AB R20, R20, R140 ;  /* 0x0000008c1414723e */ /* 0x000fe200000000ff */
[C---:B------:R-:W-:Y:S01]  /*f5d0*/  FMUL.FTZ R156, R2.reuse, R156 ;  /* 0x0000009c029c7220 */ /* 0x040fe20000410000 */
[----:B------:R-:W-:Y:S01]  /*f5e0*/  UIADD3 UR9, UP2, UP1, UR9, UR24, UR14 ;  /* 0x0000001809097290 */ /* 0x000fe2000f95e00e */
[C---:B------:R-:W-:Y:S01]  /*f5f0*/  FMUL.FTZ R12, R2.reuse, R157 ;  /* 0x0000009d020c7220 */ /* 0x040fe20000410000 */
[----:B------:R-:W-:Y:S01]  /*f600*/  F2FP.PACK_AB R17, R17, R152 ;  /* 0x000000981111723e */ /* 0x000fe200000000ff */
[C---:B------:R-:W-:Y:S01]  /*f610*/  FMUL.FTZ R164, R2.reuse, R164 ;  /* 0x000000a402a47220 */ /* 0x040fe20000410000 */
[----:B------:R-:W-:Y:S01]  /*f620*/  @!UP0 UIADD3 UR7, UR21, UR11, URZ ;  /* 0x0000000b15078290 */ /* 0x000fe2000fffe03f */
[----:B------:R-:W-:Y:S01]  /*f630*/  FMUL.FTZ R6, R2, R165 ;  /* 0x000000a502067220 */ /* 0x000fe20000410000 */
[----:B------:R-:W-:Y:S01]  /*f640*/  LEA.HI R2, R3, R4, RZ, 0x3 ;  /* 0x0000000403027211 */ /* 0x000fe200078f18ff */
[----:B---3--:R-:W-:Y:S01]  /*f650*/  FMUL.FTZ R0, R0, c[0x0][0x2dc] ;  /* 0x0000b70000007a20 */ /* 0x008fe20000410000 */
[----:B------:R-:W-:Y:S01]  /*f660*/  F2FP.PACK_AB R12, R12, R156 ;  /* 0x0000009c0c0c723e */ /* 0x000fe200000000ff */
[----:B------:R-:W-:Y:S01]  /*f670*/  UIADD3.X UR4, UR4, UR25, UR5, UP2, UP1 ;  /* 0x0000001904047290 */ /* 0x000fe200097e2405 */
[----:B------:R-:W-:Y:S01]  /*f680*/  LOP3.LUT R2, R2, 0xfffffff8, RZ, 0xc0, !PT ;  /* 0xfffffff802027812 */ /* 0x000fe200078ec0ff */
[----:B------:R-:W-:Y:S01]  /*f690*/  FMUL.FTZ R144, R0, R144 ;  /* 0x0000009000907220 */ /* 0x000fe20000410000 */
[----:B------:R-:W-:Y:S01]  /*f6a0*/  F2FP.PACK_AB R6, R6, R164 ;  /* 0x000000a40606723e */ /* 0x000fe200000000ff */
[C---:B------:R-:W-:Y:S01]  /*f6b0*/  FMUL.FTZ R19, R0.reuse, R145 ;  /* 0x0000009100137220 */ /* 0x040fe20000410000 */
[----:B------:R-:W-:Y:S01]  /*f6c0*/  @!UP0 UMOV UR12, UR20 ;  /* 0x00000014000c8c82 */ /* 0x000fe20008000000 */
[----:B------:R-:W-:-:S02]  /*f6d0*/  FMUL.FTZ R148, R0, R148 ;  /* 0x0000009400947220 */ /* 0x000fc40000410000 */
[C---:B------:R-:W-:Y:S01]  /*f6e0*/  FMUL.FTZ R16, R0.reuse, R149 ;  /* 0x0000009500107220 */ /* 0x040fe20000410000 */
[----:B------:R-:W-:Y:S01]  /*f6f0*/  F2FP.PACK_AB R19, R19, R144 ;  /* 0x000000901313723e */ /* 0x000fe200000000ff */
[C---:B------:R-:W-:Y:S02]  /*f700*/  FMUL.FTZ R160, R0.reuse, R160 ;  /* 0x000000a000a07220 */ /* 0x040fe40000410000 */
[----:B------:R-:W-:Y:S01]  /*f710*/  FMUL.FTZ R14, R0, R161 ;  /* 0x000000a1000e7220 */ /* 0x000fe20000410000 */
[----:B------:R-:W-:Y:S01]  /*f720*/  F2FP.PACK_AB R16, R16, R148 ;  /* 0x000000941010723e */ /* 0x000fe200000000ff */
[C---:B------:R-:W-:Y:S02]  /*f730*/  FMUL.FTZ R168, R0.reuse, R168 ;  /* 0x000000a800a87220 */ /* 0x040fe40000410000 */
[----:B------:R-:W-:Y:S01]  /*f740*/  FMUL.FTZ R9, R0, R169 ;  /* 0x000000a900097220 */ /* 0x000fe20000410000 */
[----:B------:R-:W-:Y:S01]  /*f750*/  F2FP.PACK_AB R14, R14, R160 ;  /* 0x000000a00e0e723e */ /* 0x000fe200000000ff */
[----:B-1----:R-:W-:-:S02]  /*f760*/  FMUL.FTZ R0, R5, c[0x0][0x2dc] ;  /* 0x0000b70005007a20 */ /* 0x002fc40000410000 */
[----:B------:R-:W-:Y:S01]  /*f770*/  IMAD.IADD R2, R4, 0x1, -R2 ;  /* 0x0000000104027824 */ /* 0x000fe200078e0a02 */
[----:B------:R-:W-:Y:S01]  /*f780*/  F2FP.PACK_AB R9, R9, R168 ;  /* 0x000000a80909723e */ /* 0x000fe200000000ff */
[C---:B------:R-:W-:Y:S02]  /*f790*/  FMUL.FTZ R142, R0.reuse, R142 ;  /* 0x0000008e008e7220 */ /* 0x040fe40000410000 */
        /* <DEDUP_REMOVED lines=9> */
[----:B------:R-:W-:Y:S02]  /*f830*/  LEA.HI R0, R2, R2, RZ, 0x1 ;  /* 0x0000000202007211 */ /* 0x000fe400078f08ff */
[----:B------:R-:W-:Y:S02]  /*f840*/  F2FP.PACK_AB R10, R10, R158 ;  /* 0x0000009e0a0a723e */ /* 0x000fe400000000ff */
[----:B------:R-:W-:Y:S02]  /*f850*/  SHF.R.S32.HI R7, RZ, 0x1, R0 ;  /* 0x00000001ff077819 */ /* 0x000fe40000011400 */
[----:B------:R-:W-:-:S02]  /*f860*/  LOP3.LUT R0, R0, 0x3fffffe, RZ, 0xc0, !PT ;  /* 0x03fffffe00007812 */ /* 0x000fc400078ec0ff */
[----:B------:R-:W-:Y:S02]  /*f870*/  SHF.L.U32 R4, R7, 0x6, RZ ;  /* 0x0000000607047819 */ /* 0x000fe400000006ff */
[----:B------:R-:W-:Y:S01]  /*f880*/  IADD3 R2, R2, -R0, RZ ;  /* 0x8000000002027210 */ /* 0x000fe20007ffe0ff */
[----:B------:R-:W-:Y:S01]  /*f890*/  IMAD R0, R11, 0x100, R25 ;  /* 0x000001000b007824 */ /* 0x000fe200078e0219 */
[----:B------:R-:W-:Y:S02]  /*f8a0*/  LOP3.LUT R4, R4, 0xc0, RZ, 0xc0, !PT ;  /* 0x000000c004047812 */ /* 0x000fe400078ec0ff */
[----:B------:R-:W-:Y:S02]  /*f8b0*/  LOP3.LUT R3, R7, 0x1, RZ, 0xc0, !PT ;  /* 0x0000000107037812 */ /* 0x000fe400078ec0ff */
[----:B------:R-:W-:Y:S02]  /*f8c0*/  LEA R0, R2, R0, 0x4 ;  /* 0x0000000002007211 */ /* 0x000fe400078e20ff */
[----:B------:R-:W-:Y:S01]  /*f8d0*/  LEA.HI R2, R4, R4, RZ, 0x1d ;  /* 0x0000000404027211 */ /* 0x000fe200078fe8ff */
[----:B------:R-:W-:Y:S01]  /*f8e0*/  IMAD.MOV.U32 R4, RZ, RZ, -0x10 ;  /* 0xfffffff0ff047424 */ /* 0x000fe200078e00ff */
[----:B------:R-:W-:-:S02]  /*f8f0*/  ISETP.NE.U32.AND P0, PT, R3, 0x1, PT ;  /* 0x000000010300780c */ /* 0x000fc40003f05070 */
[----:B------:R-:W-:Y:S02]  /*f900*/  LEA R0, R0, R2, 0x1 ;  /* 0x0000000200007211 */ /* 0x000fe400078e08ff */
[----:B------:R-:W-:Y:S02]  /*f910*/  SEL R4, R4, 0x10, !P0 ;  /* 0x0000001004047807 */ /* 0x000fe40004000000 */
[----:B------:R-:W-:Y:S02]  /*f920*/  LOP3.LUT P0, RZ, R7, 0x2, RZ, 0xc0, !PT ;  /* 0x0000000207ff7812 */ /* 0x000fe4000780c0ff */
[----:B------:R-:W-:Y:S02]  /*f930*/  SHF.L.U32 R0, R0, 0x1, RZ ;  /* 0x0000000100007819 */ /* 0x000fe400000006ff */
[----:B------:R-:W-:Y:S02]  /*f940*/  F2FP.PACK_AB R5, R5, R166 ;  /* 0x000000a60505723e */ /* 0x000fe400000000ff */
[C---:B------:R-:W-:Y:S01]  /*f950*/  IADD3 R3, R0.reuse, R4, RZ ;  /* 0x0000000400037210 */ /* 0x040fe20007ffe0ff */
[----:B------:R-:W-:Y:S01]  /*f960*/  STS [R0], R19 ;  /* 0x0000001300007388 */ /* 0x000fe20000000800 */
[----:B------:R-:W-:-:S03]  /*f970*/  IADD3 R2, R0, 0x20, RZ ;  /* 0x0000002000027810 */ /* 0x000fc60007ffe0ff */
[----:B------:R-:W-:Y:S02]  /*f980*/  STS [R0+0x200], R18 ;  /* 0x0002001200007388 */ /* 0x000fe40000000800 */
[----:B------:R-:W-:Y:S02]  /*f990*/  @P0 IADD3 R2, R0, -0x20, RZ ;  /* 0xffffffe000020810 */ /* 0x000fe40007ffe0ff */
[----:B------:R-:W-:Y:S04]  /*f9a0*/  STS [R3], R16 ;  /* 0x0000001003007388 */ /* 0x000fe80000000800 */
[----:B------:R1:W-:Y:S04]  /*f9b0*/  STS [R3+0x200], R15 ;  /* 0x0002000f03007388 */ /* 0x0003e80000000800 */
[----:B------:R-:W-:Y:S04]  /*f9c0*/  STS [R0+0x1000], R20 ;  /* 0x0010001400007388 */ /* 0x000fe80000000800 */
[----:B------:R2:W-:Y:S04]  /*f9d0*/  STS [R0+0x1200], R142 ;  /* 0x0012008e00007388 */ /* 0x0005e80000000800 */
[----:B------:R-:W-:Y:S04]  /*f9e0*/  STS [R3+0x1000], R17 ;  /* 0x0010001103007388 */ /* 0x000fe80000000800 */
[----:B------:R3:W-:Y:S04]  /*f9f0*/  STS [R3+0x1200], R154 ;  /* 0x0012009a03007388 */ /* 0x0007e80000000800 */
[----:B------:R4:W-:Y:S04]  /*fa00*/  STS [R2], R14 ;  /* 0x0000000e02007388 */ /* 0x0009e80000000800 */
[----:B------:R4:W-:Y:S04]  /*fa10*/  STS [R2+0x200], R13 ;  /* 0x0002000d02007388 */ /* 0x0009e80000000800 */
[----:B-1----:R-:W1:Y:S01]  /*fa20*/  S2R R15, SR_TID.X ;  /* 0x00000000000f7919 */ /* 0x002e620000002100 */
[----:B--2---:R-:W-:-:S02]  /*fa30*/  IMAD.IADD R0, R4, 0x1, R2 ;  /* 0x0000000104007824 */ /* 0x004fc400078e0202 */
[----:B------:R-:W-:Y:S03]  /*fa40*/  @P4 MUFU.LG2 R4, R23 ;  /* 0x0000001700044308 */ /* 0x000fe60000000c00 */
[----:B------:R2:W-:Y:S04]  /*fa50*/  STS [R0], R9 ;  /* 0x0000000900007388 */ /* 0x0005e80000000800 */
[----:B------:R-:W-:Y:S01]  /*fa60*/  STS [R0+0x200], R8 ;  /* 0x0002000800007388 */ /* 0x000fe20000000800 */
[----:B---3--:R-:W3:Y:S01]  /*fa70*/  @P2 MUFU.LG2 R3, R21 ;  /* 0x0000001500032308 */ /* 0x008ee20000000c00 */
[----:B----4-:R-:W-:Y:S02]  /*fa80*/  MOV R14, 0x7f800000 ;  /* 0x7f800000000e7802 */ /* 0x010fe40000000f00 */
[----:B------:R4:W-:Y:S01]  /*fa90*/  STS [R2+0x1000], R12 ;  /* 0x0010000c02007388 */ /* 0x0009e20000000800 */
[----:B------:R-:W-:-:S03]  /*faa0*/  MOV R13, 0x7f800000 ;  /* 0x7f800000000d7802 */ /* 0x000fc60000000f00 */
[----:B------:R4:W-:Y:S01]  /*fab0*/  STS [R2+0x1200], R10 ;  /* 0x0012000a02007388 */ /* 0x0009e20000000800 */
[----:B-1----:R-:W-:-:S03]  /*fac0*/  SHF.R.S32.HI R20, RZ, 0x1f, R15 ;  /* 0x0000001fff147819 */ /* 0x002fc6000001140f */
[----:B------:R-:W-:Y:S04]  /*fad0*/  STS [R0+0x1000], R6 ;  /* 0x0010000600007388 */ /* 0x000fe80000000800 */
[----:B------:R1:W-:Y:S01]  /*fae0*/  STS [R0+0x1200], R5 ;  /* 0x0012000500007388 */ /* 0x0003e20000000800 */
[----:B---3--:R-:W-:-:S03]  /*faf0*/  @P2 FMUL.FTZ R3, R3, 0.69314718246459960938 ;  /* 0x3f31721803032820 */ /* 0x008fc60000410000 */
[----:B------:R-:W-:Y:S01]  /*fb00*/  BAR.SYNC.DEFER_BLOCKING 0x0 ;  /* 0x0000000000007b1d */ /* 0x000fe20000010000 */
[----:B--2---:R-:W-:Y:S01]  /*fb10*/  MOV R9, 0x7f800000 ;  /* 0x7f80000000097802 */ /* 0x004fe20000000f00 */
[----:B----4-:R-:W-:Y:S02]  /*fb20*/  IMAD.MOV.U32 R12, RZ, RZ, 0x7f800000 ;  /* 0x7f800000ff0c7424 */ /* 0x010fe400078e00ff */
[----:B------:R-:W-:Y:S02]  /*fb30*/  @P2 FFMA.FTZ R12, R136, c[0x0][0x238], R3 ;  /* 0x00008e00880c2a23 */ /* 0x000fe40000010003 */
[----:B------:R-:W2:Y:S01]  /*fb40*/  @P3 MUFU.LG2 R2, R22 ;  /* 0x0000001600023308 */ /* 0x000ea20000000c00 */
[----:B-1----:R-:W-:-:S07]  /*fb50*/  LEA.HI R0, R20, R15, RZ, 0x5 ;  /* 0x0000000f14007211 */ /* 0x002fce00078f28ff */
[----:B------:R-:W1:Y:S01]  /*fb60*/  @P1 MUFU.LG2 R6, R24 ;  /* 0x0000001800061308 */ /* 0x000e620000000c00 */
[----:B------:R-:W-:Y:S01]  /*fb70*/  @P4 FMUL.FTZ R5, R4, 0.69314718246459960938 ;  /* 0x3f31721804054820 */ /* 0x000fe20000410000 */
[----:B------:R3:W4:Y:S01]  /*fb80*/  LDS.128 R16, [R221] ;  /* 0x00000000dd107984 */ /* 0x0007220000000c00 */
[----:B------:R-:W-:Y:S02]  /*fb90*/  LOP3.LUT R0, R0, 0xffffffe0, RZ, 0xc0, !PT ;  /* 0xffffffe000007812 */ /* 0x000fe400078ec0ff */
[----:B------:R-:W-:Y:S01]  /*fba0*/  @P4 FFMA.FTZ R13, R138, c[0x0][0x238], R5 ;  /* 0x00008e008a0d4a23 */ /* 0x000fe20000010005 */
[----:B------:R3:W3:Y:S01]  /*fbb0*/  LDS.128 R28, [R221+0x800] ;  /* 0x00080000dd1c7984 */ /* 0x0006e20000000c00 */
[----:B------:R-:W-:Y:S01]  /*fbc0*/  IADD3 R0, -R0, R15, RZ ;  /* 0x0000000f00007210 */ /* 0x000fe20007ffe1ff */
[----:B--2---:R-:W-:Y:S02]  /*fbd0*/  @P3 FMUL.FTZ R4, R2, 0.69314718246459960938 ;  /* 0x3f31721802043820 */ /* 0x004fe40000410000 */
[----:B------:R2:W2:Y:S01]  /*fbe0*/  LDS.128 R32, [R221+0x1000] ;  /* 0x00100000dd207984 */ /* 0x0004a20000000c00 */
[----:B------:R-:W-:Y:S01]  /*fbf0*/  LOP3.LUT P0, RZ, R0, 0x3, RZ, 0xc0, !PT ;  /* 0x0000000300ff7812 */ /* 0x000fe2000780c0ff */
[----:B------:R-:W-:-:S02]  /*fc00*/  @P3 FFMA.FTZ R14, R137, c[0x0][0x238], R4 ;  /* 0x00008e00890e3a23 */ /* 0x000fc40000010004 */
[----:B------:R2:W2:Y:S01]  /*fc10*/  LDS.128 R36, [R221+0x1800] ;  /* 0x00180000dd247984 */ /* 0x0004a20000000c00 */
[----:B-1----:R-:W-:-:S04]  /*fc20*/  @P1 FMUL.FTZ R2, R6, 0.69314718246459960938 ;  /* 0x3f31721806021820 */ /* 0x002fc80000410000 */
[----:B------:R-:W-:-:S05]  /*fc30*/  @P1 FFMA.FTZ R9, R134, c[0x0][0x238], R2 ;  /* 0x00008e0086091a23 */ /* 0x000fca0000010002 */
[----:B------:R-:W-:Y:S05]  /*fc40*/  @P0 BRA `(.L_x_295) ;  /* 0x0000027000000947 */ /* 0x000fea0003800000 */
[----:B------:R-:W-:Y:S02]  /*fc50*/  SHF.R.S32.HI R2, RZ, 0x1f, R11 ;  /* 0x0000001fff027819 */ /* 0x000fe4000001140b */
[----:B------:R-:W-:Y:S02]  /*fc60*/  SHF.R.S32.HI R3, RZ, 0x1f, R0 ;  /* 0x0000001fff037819 */ /* 0x000fe40000011400 */
[----:B------:R-:W-:Y:S02]  /*fc70*/  LEA.HI R2, R2, R11, RZ, 0x2 ;  /* 0x0000000b02027211 */ /* 0x000fe400078f10ff */
[----:B------:R-:W-:Y:S02]  /*fc80*/  LEA.HI R0, R3, R0, RZ, 0x2 ;  /* 0x0000000003007211 */ /* 0x000fe400078f10ff */
[----:B------:R-:W-:Y:S02]  /*fc90*/  LOP3.LUT R2, R2, 0xffffffc, RZ, 0xc0, !PT ;  /* 0x0ffffffc02027812 */ /* 0x000fe400078ec0ff */
[----:B------:R-:W-:-:S03]  /*fca0*/  SHF.R.S32.HI R0, RZ, 0x2, R0 ;  /* 0x00000002ff007819 */ /* 0x000fc60000011400 */
        /* <DEDUP_REMOVED lines=33> */
.L_x_295:
[----:B------:R-:W-:Y:S05]  /*fec0*/  BSYNC B0 ;  /* 0x0000000000007941 */ /* 0x000fea0003800000 */
.L_x_294:
[----:B-1--4-:R-:W4:Y:S04]  /*fed0*/  LDL.LU.64 R4, [R1+0x38] ;  /* 0x0000380001047983 */ /* 0x012f280000300a00 */
[----:B------:R-:W1:Y:S01]  /*fee0*/  S2R R8, SR_CTAID.Z ;  /* 0x0000000000087919 */ /* 0x000e620000002700 */
[----:B------:R-:W-:Y:S01]  /*fef0*/  LEA.HI R0, R20, R15, RZ, 0x2 ;  /* 0x0000000f14007211 */ /* 0x000fe200078f10ff */
[----:B------:R-:W-:-:S02]  /*ff00*/  USHF.R.S32.HI UR6, URZ, 0x1f, UR10 ;  /* 0x0000001f3f067899 */ /* 0x000fc4000801140a */
[----:B------:R3:W5:Y:S01]  /*ff10*/  LDL.64 R12, [R1+0x30] ;  /* 0x00003000010c7983 */ /* 0x0007620000100a00 */
[----:B------:R-:W-:Y:S01]  /*ff20*/  SHF.R.S32.HI R10, RZ, 0x2, R0 ;  /* 0x00000002ff0a7819 */ /* 0x000fe20000011400 */
[----:B------:R-:W-:Y:S01]  /*ff30*/  ULDC.64 UR4, c[0x0][0x1f0] ;  /* 0x00007c0000047ab9 */ /* 0x000fe20000000a00 */
[----:B------:R-:W-:Y:S01]  /*ff40*/  BSSY B0, `(.L_x_296) ;  /* 0x0000011000007945 */ /* 0x000fe20003800000 */
[----:B------:R-:W-:-:S04]  /*ff50*/  UIMAD UR4, UR6, UR4, URZ ;  /* 0x00000004060472a4 */ /* 0x000fc8000f8e023f */
[----:B------:R-:W-:Y:S01]  /*ff60*/  UIMAD UR4, UR10, UR5, UR4 ;  /* 0x000000050a0472a4 */ /* 0x000fe2000f8e0204 */
[----:B----4-:R-:W-:-:S04]  /*ff70*/  IADD3 R2, P0, R4, UR12, RZ ;  /* 0x0000000c04027c10 */ /* 0x010fc8000ff1e0ff */
[----:B------:R-:W-:Y:S02]  /*ff80*/  IADD3.X R3, R5, UR7, RZ, P0, !PT ;  /* 0x0000000705037c10 */ /* 0x000fe400087fe4ff */
[----:B------:R-:W-:-:S03]  /*ff90*/  ISETP.GE.AND P0, PT, R10, UR18, PT ;  /* 0x000000120a007c0c */ /* 0x000fc6000bf06270 */
[----:B-1----:R-:W-:-:S05]  /*ffa0*/  IMAD.WIDE.U32 R8, R8, c[0x0][0x1f0], R2 ;  /* 0x00007c0008087a25 */ /* 0x002fca00078e0002 */
[----:B------:R-:W-:-:S05]  /*ffb0*/  IADD3 R7, R9, UR4, RZ ;  /* 0x0000000409077c10 */ /* 0x000fca000fffe0ff */
[----:B------:R-:W-:Y:S05]  /*ffc0*/  @P0 BRA `(.L_x_297) ;  /* 0x0000008000000947 */ /* 0x000fea0003800000 */
[----:B---3--:R-:W-:Y:S01]  /*ffd0*/  MOV R6, R8 ;  /* 0x0000000800067202 */ /* 0x008fe20000000f00 */
[----:B-----5:R-:W-:-:S04]  /*ffe0*/  IMAD R0, R13, c[0x0][0x1e8], RZ ;  /* 0x00007a000d007a24 */ /* 0x020fc800078e02ff */
[----:B------:R-:W-:-:S04]  /*fff0*/  IMAD.WIDE.U32 R2, R12, c[0x0][0x1e8], R6 ;  /* 0x00007a000c027a25 */ /* 0x000fc800078e0006 */
[----:B------:R-:W-:Y:S01]  /*10000*/  IMAD R0, R12, c[0x0][0x1ec], R0 ;  /* 0x00007b000c007a24 */ /* 0x000fe200078e0200 */
[----:B------:R-:W-:-:S04]  /*10010*/  LEA R4, P0, R2, c[0x0][0x1d0], 0x1 ;  /* 0x0000740002047a11 */ /* 0x000fc800078008ff */
[----:B------:R-:W-:-:S04]  /*10020*/  IADD3 R0, R3, R0, RZ ;  /* 0x0000000003007210 */ /* 0x000fc80007ffe0ff */
[----:B------:R-:W-:-:S05]  /*10030*/  LEA.HI.X R5, R2, c[0x0][0x1d4], R0, 0x1, P0 ;  /* 0x0000750002057a11 */ /* 0x000fca00000f0c00 */
[----:B------:R1:W-:Y:S02]  /*10040*/  STG.E.128 [R4.64], R16 ;  /* 0x0000001004007986 */ /* 0x0003e4000c101d16 */
.L_x_297:
[----:B---3--:R-:W-:Y:S05]  /*10050*/  BSYNC B0 ;  /* 0x0000000000007941 */ /* 0x008fea0003800000 */
.L_x_296:
[----:B------:R-:W-:Y:S01]  /*10060*/  IADD3 R0, R10, 0x20, RZ ;  /* 0x000000200a007810 */ /* 0x000fe20007ffe0ff */
[----:B------:R-:W-:Y:S03]  /*10070*/  BSSY B0, `(.L_x_298) ;  /* 0x000000e000007945 */ /* 0x000fe60003800000 */
[----:B------:R-:W-:-:S13]  /*10080*/  ISETP.GE.AND P0, PT, R0, UR18, PT ;  /* 0x0000001200007c0c */ /* 0x000fda000bf06270 */
[----:B------:R-:W-:Y:S05]  /*10090*/  @P0 BRA `(.L_x_299) ;  /* 0x000000b000000947 */ /* 0x000fea0003800000 */
[----:B-1---5:R-:W-:Y:S01]  /*100a0*/  IADD3 R4, P0, R12, 0x20, RZ ;  /* 0x000000200c047810 */ /* 0x022fe20007f1e0ff */
        /* <DEDUP_REMOVED lines=10> */
.L_x_299:
[----:B------:R-:W-:Y:S05]  /*10150*/  BSYNC B0 ;  /* 0x0000000000007941 */ /* 0x000fea0003800000 */
.L_x_298:
[----:B------:R-:W3:Y:S01]  /*10160*/  LDL.LU R0, [R1+0x40] ;  /* 0x0000400001007983 */ /* 0x000ee20000300800 */
[----:B------:R-:W-:Y:S01]  /*10170*/  BSSY B0, `(.L_x_300) ;  /* 0x000000e000007945 */ /* 0x000fe20003800000 */
[----:B---3--:R-:W-:-:S13]  /*10180*/  ISETP.GE.AND P0, PT, R0, UR18, PT ;  /* 0x0000001200007c0c */ /* 0x008fda000bf06270 */
        /* <DEDUP_REMOVED lines=11> */
[----:B--2---:R1:W-:Y:S02]  /*10240*/  STG.E.128 [R4.64], R32 ;  /* 0x0000002004007986 */ /* 0x0043e4000c101d16 */
.L_x_301:
[----:B------:R-:W-:Y:S05]  /*10250*/  BSYNC B0 ;  /* 0x0000000000007941 */ /* 0x000fea0003800000 */
.L_x_300:
[----:B------:R-:W3:Y:S02]  /*10260*/  LDL.LU R0, [R1+0x44] ;  /* 0x0000440001007983 */ /* 0x000ee40000300800 */
[----:B---3--:R-:W-:-:S13]  /*10270*/  ISETP.GE.AND P0, PT, R0, UR18, PT ;  /* 0x0000001200007c0c */ /* 0x008fda000bf06270 */
[----:B------:R-:W-:Y:S05]  /*10280*/  @P0 EXIT ;  /* 0x000000000000094d */ /* 0x000fea0003800000 */
[----:B-----5:R-:W-:Y:S01]  /*10290*/  IADD3 R6, P0, R12, 0x60, RZ ;  /* 0x000000600c067810 */ /* 0x020fe20007f1e0ff */
        /* <DEDUP_REMOVED lines=9> */
[----:B--2---:R-:W-:Y:S01]  /*10330*/  STG.E.128 [R2.64], R36 ;  /* 0x0000002402007986 */ /* 0x004fe2000c101d16 */
[----:B------:R-:W-:Y:S05]  /*10340*/  EXIT ;  /* 0x000000000000794d */ /* 0x000fea0003800000 */
.L_x_286:
[----:B------:R-:W-:Y:S01]  /*10350*/  UISETP.NE.AND UP4, UPT, UR19, -0x1, UPT ;  /* 0xffffffff1300788c */ /* 0x000fe2000bf85270 */
[----:B------:R-:W-:Y:S01]  /*10360*/  LEA.HI R4, R30, R70, RZ, 0x2 ;  /* 0x000000461e047211 */ /* 0x000fe200078f10ff */
[----:B------:R-:W-:Y:S01]  /*10370*/  ULDC.U8 UR12, c[0x0][0x329] ;  /* 0x0000ca40000c7ab9 */ /* 0x000fe20000000000 */
[----:B------:R-:W2:Y:S01]  /*10380*/  S2R R2, SR_CTAID.Z ;  /* 0x0000000000027919 */ /* 0x000ea20000002700 */
[----:B------:R-:W-:Y:S01]  /*10390*/  ULDC.U8 UR13, c[0x0][0x328] ;  /* 0x0000ca00000d7ab9 */ /* 0x000fe20000000000 */
[----:B------:R-:W-:Y:S01]  /*103a0*/  LOP3.LUT R0, R4, 0x1ffffffc, RZ, 0xc0, !PT ;  /* 0x1ffffffc04007812 */ /* 0x000fe200078ec0ff */
[----:B------:R-:W-:Y:S01]  /*103b0*/  UISETP.NE.AND UP3, UPT, UR12, URZ, UPT ;  /* 0x0000003f0c00728c */ /* 0x000fe2000bf65270 */
[----:B------:R-:W-:Y:S01]  /*103c0*/  SHF.R.S32.HI R4, RZ, 0x2, R4 ;  /* 0x00000002ff047819 */ /* 0x000fe20000011404 */
[----:B------:R-:W-:Y:S01]  /*103d0*/  UISETP.NE.AND UP2, UPT, UR13, URZ, UPT ;  /* 0x0000003f0d00728c */ /* 0x000fe2000bf45270 */
[----:B------:R-:W-:Y:S01]  /*103e0*/  BSSY B0, `(.L_x_302) ;  /* 0x000003d000007945 */ /* 0x000fe20003800000 */
[----:B------:R-:W-:Y:S01]  /*103f0*/  ULDC.64 UR4, c[0x0][0x1e0] ;  /* 0x0000780000047ab9 */ /* 0x000fe20000000a00 */
[----:B------:R-:W-:Y:S01]  /*10400*/  IMAD.IADD R0, R70, 0x1, -R0 ;  /* 0x0000000146007824 */ /* 0x000fe200078e0a00 */
[----:B------:R-:W-:Y:S01]  /*10410*/  @!UP4 USHF.R.S32.HI UR14, URZ, 0x1f, UR9 ;  /* 0x0000001f3f0ec899 */ /* 0x000fe20008011409 */
[----:B------:R-:W-:Y:S01]  /*10420*/  SHF.R.S32.HI R5, RZ, 0x1f, R4 ;  /* 0x0000001fff057819 */ /* 0x000fe20000011404 */
[----:B------:R-:W-:Y:S01]  /*10430*/  USHF.R.S32.HI UR15, URZ, 0x1f, UR8 ;  /* 0x0000001f3f0f7899 */ /* 0x000fe20008011408 */
[----:B------:R-:W-:Y:S01]  /*10440*/  IMAD.SHL.U32 R0, R0, 0x8, RZ ;  /* 0x0000000800007824 */ /* 0x000fe200078e00ff */
[----:B------:R-:W-:-:S02]  /*10450*/  @!UP4 UIMAD UR14, UR14, UR4, URZ ;  /* 0x000000040e0ec2a4 */ /* 0x000fc4000f8e023f */
[----:B------:R-:W-:Y:S01]  /*10460*/  UISETP.EQ.AND UP2, UPT, UR12, URZ, UP2 ;  /* 0x0000003f0c00728c */ /* 0x000fe20009742270 */
[----:B------:R3:W4:Y:S01]  /*10470*/  R2UR UR12, R14 ;  /* 0x000000000e0c73c2 */ /* 0x00072200000e0000 */
[----:B------:R-:W-:Y:S02]  /*10480*/  @!UP4 UIMAD.WIDE.U32 UR16, UR9, UR4, URZ ;  /* 0x000000040910c2a5 */ /* 0x000fe4000f8e003f */
[----:B------:R-:W-:Y:S02]  /*10490*/  @!UP4 UIMAD UR14, UR9, UR5, UR14 ;  /* 0x00000005090ec2a4 */ /* 0x000fe4000f8e020e */
[----:B------:R-:W-:Y:S02]  /*104a0*/  ULDC.64 UR6, c[0x0][0x1e8] ;  /* 0x00007a0000067ab9 */ /* 0x000fe40000000a00 */
[----:B------:R-:W-:Y:S02]  /*104b0*/  ULDC.64 UR4, c[0x0][0x1f0] ;  /* 0x00007c0000047ab9 */ /* 0x000fe40000000a00 */
[----:B------:R-:W-:-:S02]  /*104c0*/  UIMAD UR4, UR15, UR4, URZ ;  /* 0x000000040f0472a4 */ /* 0x000fc4000f8e023f */
[----:B------:R-:W-:Y:S02]  /*104d0*/  @!UP3 UISETP.NE.AND UP1, UPT, UR13, URZ, UPT ;  /* 0x0000003f0d00b28c */ /* 0x000fe4000bf25270 */
[----:B------:R-:W-:Y:S02]  /*104e0*/  ULDC UR11, c[0x0][0x214] ;  /* 0x00008500000b7ab9 */ /* 0x000fe40000000800 */
[----:B------:R-:W-:Y:S02]  /*104f0*/  @UP3 ULDC UR15, c[0x0][0x210] ;  /* 0x00008400000f3ab9 */ /* 0x000fe40000000800 */
[----:B------:R-:W-:Y:S02]  /*10500*/  @UP4 UIMAD.WIDE.U32 UR20, UR19, UR6, URZ ;  /* 0x00000006131442a5 */ /* 0x000fe4000f8e003f */
[----:B------:R-:W-:Y:S02]  /*10510*/  ULDC UR10, c[0x0][0x234] ;  /* 0x00008d00000a7ab9 */ /* 0x000fe40000000800 */
[----:B------:R-:W-:-:S02]  /*10520*/  @UP3 UIMAD UR15, UR15, UR11, URZ ;  /* 0x0000000b0f0f32a4 */ /* 0x000fc4000f8e023f */
[----:B------:R-:W-:Y:S01]  /*10530*/  UISETP.NE.OR UP0, UPT, UR19, -0x1, !UP2 ;  /* 0xffffffff1300788c */ /* 0x000fe2000d705670 */
[----:B---3--:R-:W-:Y:S01]  /*10540*/  IADD3 R14, -R14, UR18, RZ ;  /* 0x000000120e0e7c10 */ /* 0x008fe2000fffe1ff */
[----:B------:R-:W-:Y:S02]  /*10550*/  @!UP3 USEL UR15, UR11, UR10, !UP1 ;  /* 0x0000000a0b0fb287 */ /* 0x000fe4000c800000 */
[----:B------:R-:W-:Y:S02]  /*10560*/  ULDC UR6, c[0x0][0x1c0] ;  /* 0x0000700000067ab9 */ /* 0x000fe40000000800 */
[----:B------:R-:W-:Y:S02]  /*10570*/  @UP3 UMOV UR24, 0x1 ;  /* 0x0000000100183882 */ /* 0x000fe40000000000 */
[----:B------:R-:W-:Y:S02]  /*10580*/  @UP4 UIMAD UR7, UR19, UR7, UR21 ;  /* 0x00000007130742a4 */ /* 0x000fe4000f8e0215 */
[----:B------:R-:W-:-:S02]  /*10590*/  @!UP3 UIMAD UR24, UR15, UR6, URZ ;  /* 0x000000060f18b2a4 */ /* 0x000fc4000f8e023f */
[----:B------:R-:W-:Y:S02]  /*105a0*/  @!UP4 UMOV UR20, UR16 ;  /* 0x000000100014cc82 */ /* 0x000fe40008000000 */
[----:B------:R-:W-:Y:S01]  /*105b0*/  @!UP4 UIADD3 UR7, UR17, UR14, URZ ;  /* 0x0000000e1107c290 */ /* 0x000fe2000fffe03f */
[C---:B-1----:R-:W-:Y:S01]  /*105c0*/  IADD3 R8, P0, R0.reuse, UR20, RZ ;  /* 0x0000001400087c10 */ /* 0x042fe2000ff1e0ff */
[----:B------:R-:W-:Y:S02]  /*105d0*/  UIMAD UR24, UR9, UR24, URZ ;  /* 0x00000018091872a4 */ /* 0x000fe4000f8e023f */
[----:B------:R-:W-:Y:S02]  /*105e0*/  @!UP0 UIMAD UR19, UR9, UR11, URZ ;  /* 0x0000000b091382a4 */ /* 0x000fe4000f8e023f */
[----:B------:R-:W-:Y:S01]  /*105f0*/  LEA.HI.X.SX32 R9, R0, UR7, 0x1, P0 ;  /* 0x0000000700097c11 */ /* 0x000fe200080f0eff */
[----:B------:R-:W-:Y:S01]  /*10600*/  @UP3 ULDC UR21, c[0x0][0x210] ;  /* 0x0000840000153ab9 */ /* 0x000fe20000000800 */
[----:B------:R-:W-:Y:S01]  /*10610*/  ISETP.GE.AND P0, PT, R4, R14, PT ;  /* 0x0000000e0400720c */ /* 0x000fe20003f06270 */
[----:B------:R-:W-:-:S02]  /*10620*/  USEL UR24, UR24, URZ, !UP2 ;  /* 0x0000003f18187287 */ /* 0x000fc4000d000000 */
[----:B------:R-:W-:Y:S01]  /*10630*/  @!UP3 UMOV UR21, 0x1 ;  /* 0x000000010015b882 */ /* 0x000fe20000000000 */
[----:B--2---:R-:W-:Y:S01]  /*10640*/  IMAD.WIDE.U32 R8, R2, c[0x0][0x1f0], R8 ;  /* 0x00007c0002087a25 */ /* 0x004fe200078e0008 */
[----:B----4-:R-:W-:Y:S02]  /*10650*/  UIMAD UR12, UR12, UR21, URZ ;  /* 0x000000150c0c72a4 */ /* 0x010fe4000f8e023f */
[----:B------:R-:W-:Y:S01]  /*10660*/  UIMAD UR24, UR8, UR15, UR24 ;  /* 0x0000000f081872a4 */ /* 0x000fe2000f8e0218 */
[----:B------:R-:W-:Y:S01]  /*10670*/  IMAD.WIDE R2, R205, 0x80, R4 ;  /* 0x00000080cd027825 */ /* 0x000fe200078e0204 */
[----:B------:R-:W-:Y:S02]  /*10680*/  @!UP2 UMOV UR26, URZ ;  /* 0x0000003f001aac82 */ /* 0x000fe40008000000 */
[----:B------:R-:W-:Y:S02]  /*10690*/  @UP2 UMOV UR26, UR19 ;  /* 0x00000013001a2c82 */ /* 0x000fe40008000000 */
[----:B------:R-:W-:-:S02]  /*106a0*/  UIMAD UR4, UR8, UR5, UR4 ;  /* 0x00000005080472a4 */ /* 0x000fc4000f8e0204 */
[----:B------:R-:W-:Y:S02]  /*106b0*/  @!UP2 UMOV UR27, URZ ;  /* 0x0000003f001bac82 */ /* 0x000fe40008000000 */
[----:B------:R-:W-:Y:S02]  /*106c0*/  USHF.R.S32.HI UR6, URZ, 0x1f, UR12 ;  /* 0x0000001f3f067899 */ /* 0x000fe4000801140c */
[----:B------:R-:W-:Y:S01]  /*106d0*/  @UP2 USHF.R.S32.HI UR27, URZ, 0x1f, UR19 ;  /* 0x0000001f3f1b2899 */ /* 0x000fe20008011413 */
[----:B------:R-:W-:Y:S01]  /*106e0*/  IADD3 R7, R9, UR4, RZ ;  /* 0x0000000409077c10 */ /* 0x000fe2000fffe0ff */
        /* <DEDUP_REMOVED lines=12> */
.L_x_303:
[----:B------:R-:W-:Y:S05]  /*107b0*/  BSYNC B0 ;  /* 0x0000000000007941 */ /* 0x000fea0003800000 */
.L_x_302:
        /* <DEDUP_REMOVED lines=15> */
.L_x_305:
[----:B------:R-:W-:Y:S05]  /*108b0*/  BSYNC B0 ;  /* 0x0000000000007941 */ /* 0x000fea0003800000 */
.L_x_304:
        /* <DEDUP_REMOVED lines=15> */
.L_x_307:
[----:B------:R-:W-:Y:S05]  /*109b0*/  BSYNC B0 ;  /* 0x0000000000007941 */ /* 0x000fea0003800000 */
.L_x_306:
        /* <DEDUP_REMOVED lines=14> */
.L_x_309:
[----:B------:R-:W-:Y:S05]  /*10aa0*/  BSYNC B0 ;  /* 0x0000000000007941 */ /* 0x000fea0003800000 */
.L_x_308:
[----:B------:R-:W-:-:S04]  /*10ab0*/  LOP3.LUT P6, RZ, R70, 0x3, RZ, 0xc0, !PT ;  /* 0x0000000346ff7812 */ /* 0x000fc800078cc0ff */
[-C--:B------:R-:W-:Y:S02]  /*10ac0*/  ISETP.GE.OR P5, PT, R4, R14.reuse, P6 ;  /* 0x0000000e0400720c */ /* 0x080fe400037a6670 */
[-C--:B------:R-:W-:Y:S02]  /*10ad0*/  ISETP.GE.OR P4, PT, R16, R14.reuse, P6 ;  /* 0x0000000e1000720c */ /* 0x080fe40003786670 */
[-C--:B------:R-:W-:Y:S02]  /*10ae0*/  ISETP.GE.OR P3, PT, R15, R14.reuse, P6 ;  /* 0x0000000e0f00720c */ /* 0x080fe40003766670 */
[----:B------:R-:W-:-:S07]  /*10af0*/  ISETP.GE.OR P6, PT, R10, R14, P6 ;  /* 0x0000000e0a00720c */ /* 0x000fce00037c6670 */
[----:B------:R-:W-:Y:S02]  /*10b00*/  @!P5 IMAD R4, R4, UR21, RZ ;  /* 0x000000150404dc24 */ /* 0x000fe4000f8e02ff */
[----:B--2---:R-:W-:Y:S02]  /*10b10*/  @!P4 IMAD R2, R16, UR21, RZ ;  /* 0x000000151002cc24 */ /* 0x004fe4000f8e02ff */
[----:B------:R-:W-:Y:S01]  /*10b20*/  @!P3 IMAD R3, R15, UR21, RZ ;  /* 0x000000150f03bc24 */ /* 0x000fe2000f8e02ff */
[----:B------:R-:W-:Y:S02]  /*10b30*/  @!P5 IADD3 R0, P0, R4, UR12, RZ ;  /* 0x0000000c0400dc10 */ /* 0x000fe4000ff1e0ff */
[----:B------:R-:W-:Y:S02]  /*10b40*/  @!P4 IADD3 R5, P1, R2, UR12, RZ ;  /* 0x0000000c0205cc10 */ /* 0x000fe4000ff3e0ff */
[----:B------:R-:W-:Y:S02]  /*10b50*/  @!P5 LEA.HI.X.SX32 R4, R4, UR6, 0x1, P0 ;  /* 0x000000060404dc11 */ /* 0x000fe400080f0eff */
[----:B------:R-:W-:-:S02]  /*10b60*/  @!P5 LEA R6, P2, R0, c[0x0][0x200], 0x2 ;  /* 0x000080000006da11 */ /* 0x000fc400078410ff */
[----:B------:R-:W-:Y:S02]  /*10b70*/  @!P3 IADD3 R8, P0, R3, UR12, RZ ;  /* 0x0000000c0308bc10 */ /* 0x000fe4000ff1e0ff */
[----:B------:R-:W-:Y:S02]  /*10b80*/  @!P4 LEA.HI.X.SX32 R9, R2, UR6, 0x1, P1 ;  /* 0x000000060209cc11 */ /* 0x000fe400088f0eff */
[----:B------:R-:W-:Y:S01]  /*10b90*/  @!P5 LEA.HI.X R7, R0, c[0x0][0x204], R4, 0x2, P2 ;  /* 0x000081000007da11 */ /* 0x000fe200010f1404 */
[----:B------:R-:W-:Y:S01]  /*10ba0*/  @!P3 IMAD.MOV.U32 R0, RZ, RZ, 0x7f800000 ;  /* 0x7f800000ff00b424 */ /* 0x000fe200078e00ff */
[----:B------:R-:W-:Y:S02]  /*10bb0*/  @!P4 LEA R4, P1, R5, c[0x0][0x200], 0x2 ;  /* 0x000080000504ca11 */ /* 0x000fe400078210ff */
[----:B------:R-:W-:Y:S02]  /*10bc0*/  @!P3 LEA.HI.X.SX32 R3, R3, UR6, 0x1, P0 ;  /* 0x000000060303bc11 */ /* 0x000fe400080f0eff */
        /* <DEDUP_REMOVED lines=9> */
[----:B--2---:R-:W-:-:S05]  /*10c60*/  IMAD R0, R10, UR21, RZ ;  /* 0x000000150a007c24 */ /* 0x004fca000f8e02ff */
[----:B------:R-:W-:-:S04]  /*10c70*/  IADD3 R3, P0, R0, UR12, RZ ;  /* 0x0000000c00037c10 */ /* 0x000fc8000ff1e0ff */
[----:B------:R-:W-:Y:S02]  /*10c80*/  LEA.HI.X.SX32 R0, R0, UR6, 0x1, P0 ;  /* 0x0000000600007c11 */ /* 0x000fe400080f0eff */
[----:B------:R-:W-:-:S04]  /*10c90*/  LEA R2, P0, R3, c[0x0][0x200], 0x2 ;  /* 0x0000800003027a11 */ /* 0x000fc800078010ff */
[----:B------:R-:W-:Y:S01]  /*10ca0*/  LEA.HI.X R3, R3, c[0x0][0x204], R0, 0x2, P0 ;  /* 0x0000810003037a11 */ /* 0x000fe200000f1400 */
[----:B------:R-:W-:-:S05]  /*10cb0*/  IMAD.MOV.U32 R0, RZ, RZ, 0x7f800000 ;  /* 0x7f800000ff007424 */ /* 0x000fca00078e00ff */
[----:B------:R-:W-:Y:S01]  /*10cc0*/  STG.E [R2.64], R0 ;  /* 0x0000000002007986 */ /* 0x000fe2000c101916 */
[----:B------:R-:W-:Y:S05]  /*10cd0*/  EXIT ;  /* 0x000000000000794d */ /* 0x000fea0003800000 */
.L_x_310:
        /* <DEDUP_REMOVED lines=10> */
.L_x_1131:


//--------------------- .text._ZN5flash16flash_fwd_kernelI23Flash_fwd_kernel_traitsILi32ELi128ELi128ELi4ELb0ELb0EN7cutlass6half_tE19Flash_kernel_traitsILi32ELi128ELi128ELi4ES3_EELb0ELb0ELb0ELb0ELb0ELb1ELb1ELb0EEEvNS_16Flash_fwd_paramsE --------------------------
	.section	.text._ZN5flash16flash_fwd_kernelI23Flash_fwd_kernel_traitsILi32ELi128ELi128ELi4ELb0ELb0EN7cutlass6half_tE19Flash_kernel_traitsILi32ELi128ELi128ELi4ES3_EELb0ELb0ELb0ELb0ELb0ELb1ELb1ELb0EEEvNS_16Flash_fwd_paramsE,"ax",@progbits
	.sectioninfo	@"SHI_REGISTERS=255"
	.align	128
        .global         _ZN5flash16flash_fwd_kernelI23Flash_fwd_kernel_traitsILi32ELi128ELi128ELi4ELb0ELb0EN7cutlass6half_tE19Flash_kernel_traitsILi32ELi128ELi128ELi4ES3_EELb0ELb0ELb0ELb0ELb0ELb1ELb1ELb0EEEvNS_16Flash_fwd_paramsE
        .type           _ZN5flash16flash_fwd_kernelI23Flash_fwd_kernel_traitsILi32ELi128ELi128ELi4ELb0ELb0EN7cutlass6half_tE19Flash_kernel_traitsILi32ELi128ELi128ELi4ES3_EELb0ELb0ELb0ELb0ELb0ELb1ELb1ELb0EEEvNS_16Flash_fwd_paramsE,@function
        .size           _ZN5flash16flash_fwd_kernelI23Flash_fwd_kernel_traitsILi32ELi128ELi128ELi4ELb0ELb0EN7cutlass6half_tE19Flash_kernel_traitsILi32ELi128ELi128ELi4ES3_EELb0ELb0ELb0ELb0ELb0ELb1ELb1ELb0EEEvNS_16Flash_fwd_paramsE,(.L_x_1132 - _ZN5flash16flash_fwd_kernelI23Flash_fwd_kernel_traitsILi32ELi128ELi128ELi4ELb0ELb0EN7cutlass6half_tE19Flash_kernel_traitsILi32ELi128ELi128ELi4ES3_EELb0ELb0ELb0ELb0ELb0ELb1ELb1ELb0EEEvNS_16Flash_fwd_paramsE)
        .other          _ZN5flash16flash_fwd_kernelI23Flash_fwd_kernel_traitsILi32ELi128ELi128ELi4ELb0ELb0EN7cutlass6half_tE19Flash_kernel_traitsILi32ELi128ELi128ELi4ES3_EELb0ELb0ELb0ELb0ELb0ELb1ELb1ELb0EEEvNS_16Flash_fwd_paramsE,@"STO_CUDA_ENTRY STV_DEFAULT"
_ZN5flash16flash_fwd_kernelI23Flash_fwd_kernel_traitsILi32ELi128ELi128ELi4ELb0ELb0EN7cutlass6half_tE19Flash_kernel_traitsILi32ELi128ELi128ELi4ES3_EELb0ELb0ELb0ELb0ELb0ELb1ELb1ELb0EEEvNS_16Flash_fwd_paramsE:
.text._ZN5flash16flash_fwd_kernelI23Flash_fwd_kernel_traitsILi32ELi128ELi128ELi4ELb0ELb0EN7cutlass6half_tE19Flash_kernel_traitsILi32ELi128ELi128ELi4ES3_EELb0ELb0ELb0ELb0ELb0ELb1ELb1ELb0EEEvNS_16Flash_fwd_paramsE:
[----:B------:R-:W-:Y:S02]  /*0000*/  MOV R1, c[0x0][0x28] ;  /* 0x00000a0000017a02 */ /* 0x000fe40000000f00 */
[----:B------:R-:W1:Y:S01]  /*0010*/  S2R R12, SR_CTAID.Y ;  /* 0x00000000000c7919 */ /* 0x000e620000002600 */
[----:B------:R-:W2:Y:S01]  /*0020*/  LDC.U8 R0, c[0x0][0x312] ;  /* 0x0000c480ff007b82 */ /* 0x000ea20000000000 */
[----:B------:R-:W-:Y:S01]  /*0030*/  ISETP.NE.U32.AND P2, PT, RZ, c[0x0][0x240], PT ;  /* 0x00009000ff007a0c */ /* 0x000fe20003f45070 */
[----:B------:R-:W-:Y:S01]  /*0040*/  IMAD.MOV.U32 R7, RZ, RZ, 0x4 ;  /* 0x00000004ff077424 */ /* 0x000fe200078e00ff */
[----:B------:R-:W-:Y:S01]  /*0050*/  ULDC.64 UR8, c[0x0][0x118] ;  /* 0x0000460000087ab9 */ /* 0x000fe20000000a00 */
[----:B------:R-:W-:Y:S01]  /*0060*/  IMAD.MOV.U32 R9, RZ, RZ, -0x1 ;  /* 0xffffffffff097424 */ /* 0x000fe200078e00ff */
[----:B------:R-:W-:Y:S02]  /*0070*/  ISETP.NE.AND.EX P2, PT, RZ, c[0x0][0x244], PT, P2 ;  /* 0x00009100ff007a0c */ /* 0x000fe40003f45320 */
[----:B------:R-:W-:Y:S02]  /*0080*/  ISETP.EQ.U32.AND P1, PT, RZ, c[0x0][0x248], PT ;  /* 0x00009200ff007a0c */ /* 0x000fe40003f22070 */
[----:B------:R-:W-:Y:S01]  /*0090*/  ISETP.NE.U32.AND P0, PT, RZ, c[0x0][0x250], PT ;  /* 0x00009400ff007a0c */ /* 0x000fe20003f05070 */
[----:B------:R-:W-:Y:S01]  /*00a0*/  IMAD.MOV.U32 R8, RZ, RZ, -0x1 ;  /* 0xffffffffff087424 */ /* 0x000fe200078e00ff */
[----:B------:R-:W-:-:S02]  /*00b0*/  IADD3 R1, R1, -0x60, RZ ;  /* 0xffffffa001017810 */ /* 0x000fc40007ffe0ff */
[----:B------:R-:W-:Y:S01]  /*00c0*/  ISETP.NE.AND.EX P0, PT, RZ, c[0x0][0x254], PT, P0 ;  /* 0x00009500ff007a0c */ /* 0x000fe20003f05300 */
[----:B-1----:R-:W-:Y:S01]  /*00d0*/  IMAD.WIDE R2, R12, R7, c[0x0][0x240] ;  /* 0x000090000c027625 */ /* 0x002fe200078e0207 */
[----:B--2---:R-:W-:-:S04]  /*00e0*/  ISETP.NE.AND P3, PT, R0, RZ, PT ;  /* 0x000000ff0000720c */ /* 0x004fc80003f65270 */
[----:B------:R1:W2:Y:S01]  /*00f0*/  @P2 LDG.E R9, [R2.64] ;  /* 0x0000000802092981 */ /* 0x0002a2000c1e1900 */
[----:B------:R-:W-:Y:S01]  /*0100*/  ISETP.EQ.OR.EX P1, PT, RZ, c[0x0][0x24c], !P3, P1 ;  /* 0x00009300ff007a0c */ /* 0x000fe20005f22710 */
[----:B------:R-:W-:Y:S02]  /*0110*/  IMAD.WIDE R4, R12, R7, c[0x0][0x248] ;  /* 0x000092000c047625 */ /* 0x000fe400078e0207 */
[----:B------:R1:W3:Y:S10]  /*0120*/  @P2 LDG.E R0, [R2.64+0x4] ;  /* 0x0000040802002981 */ /* 0x0002f4000c1e1900 */
[----:B------:R4:W5:Y:S01]  /*0130*/  @!P1 LDG.E R8, [R4.64] ;  /* 0x0000000804089981 */ /* 0x000962000c1e1900 */
[----:B------:R-:W-:-:S03]  /*0140*/  IMAD.MOV.U32 R6, RZ, RZ, RZ ;  /* 0x000000ffff067224 */ /* 0x000fc600078e00ff */
[----:B------:R-:W2:Y:S04]  /*0150*/  S2R R18, SR_CTAID.X ;  /* 0x0000000000127919 */ /* 0x000ea80000002500 */
[----:B------:R-:W2:Y:S01]  /*0160*/  S2R R14, SR_CTAID.Z ;  /* 0x00000000000e7919 */ /* 0x000ea20000002700 */
[----:B-1----:R-:W-:-:S03]  /*0170*/  @P0 IMAD.WIDE R2, R12, R7, c[0x0][0x250] ;  /* 0x000094000c020625 */ /* 0x002fc600078e0207 */
[----:B------:R-:W1:Y:S04]  /*0180*/  S2R R111, SR_TID.X ;  /* 0x00000000006f7919 */ /* 0x000e680000002100 */
[----:B------:R4:W5:Y:S01]  /*0190*/  @P0 LDG.E R6, [R2.64] ;  /* 0x0000000802060981 */ /* 0x000962000c1e1900 */
[----:B------:R-:W-:-:S04]  /*01a0*/  ISETP.NE.U32.AND P0, PT, RZ, c[0x0][0x248], PT ;  /* 0x00009200ff007a0c */ /* 0x000fc80003f05070 */
[----:B------:R-:W-:Y:S01]  /*01b0*/  ISETP.NE.AND.EX P0, PT, RZ, c[0x0][0x24c], PT, P0 ;  /* 0x00009300ff007a0c */ /* 0x000fe20003f05300 */
[----:B--2---:R4:W-:Y:S01]  /*01c0*/  STL [R1+0x34], R9 ;  /* 0x0000340901007387 */ /* 0x0049e20000100800 */
[----:B---3--:R-:W-:Y:S02]  /*01d0*/  @P2 IMAD.IADD R15, R0, 0x1, -R9 ;  /* 0x00000001000f2824 */ /* 0x008fe400078e0a09 */
[----:B------:R-:W-:-:S09]  /*01e0*/  @!P2 IMAD.MOV.U32 R15, RZ, RZ, c[0x0][0x214] ;  /* 0x00008500ff0fa624 */ /* 0x000fd200078e00ff */
[----:B------:R-:W-:Y:S05]  /*01f0*/  @!P0 BRA `(.L_x_311) ;  /* 0x0000004000008947 */ /* 0x000fea0003800000 */
[----:B-1----:R-:W2:Y:S02]  /*0200*/  @P3 LDG.E R0, [R4.64+0x4] ;  /* 0x0000040804003981 */ /* 0x002ea4000c1e1900 */
[----:B--2--5:R-:W-:-:S06]  /*0210*/  @P3 IADD3 R0, R0, -R8, RZ ;  /* 0x8000000800003210 */ /* 0x024fcc0007ffe0ff */
[----:B------:R1:W5:Y:S01]  /*0220*/  @!P3 LDG.E R0, [R4.64] ;  /* 0x000000080400b981 */ /* 0x000362000c1e1900 */
[----:B------:R-:W-:Y:S05]  /*0230*/  BRA `(.L_x_312) ;  /* 0x0000001000007947 */ /* 0x000fea0003800000 */
.L_x_311:
[----:B-1----:R-:W-:Y:S02]  /*0240*/  MOV R0, c[0x0][0x218] ;  /* 0x0000860000007a02 */ /* 0x002fe40000000f00 */
.L_x_312:
[----:B------:R-:W-:-:S04]  /*0250*/  ISETP.NE.U32.AND P2, PT, RZ, c[0x0][0x258], PT ;  /* 0x00009600ff007a0c */ /* 0x000fc80003f45070 */
[----:B------:R-:W-:-:S13]  /*0260*/  ISETP.NE.AND.EX P2, PT, RZ, c[0x0][0x25c], PT, P2 ;  /* 0x00009700ff007a0c */ /* 0x000fda0003f45320 */
[----:B----4-:R-:W-:-:S06]  /*0270*/  @P2 IMAD.WIDE R2, R12, R7, c[0x0][0x258] ;  /* 0x000096000c022625 */ /* 0x010fcc00078e0207 */
        /* <DEDUP_REMOVED lines=19> */
[----:B------:R-:W-:Y:S02]  /*03b0*/  @!P1 IMAD R7, R4, c[0x0][0x178], RZ ;  /* 0x00005e0004079a24 */ /* 0x000fe400078e02ff */
[----:B------:R-:W-:Y:S01]  /*03c0*/  @P1 IMAD R10, R9, c[0x0][0x194], R3 ;  /* 0x00006500090a1a24 */ /* 0x000fe200078e0203 */
[----:B------:R-:W-:Y:S01]  /*03d0*/  @P1 MOV R9, R2 ;  /* 0x0000000200091202 */ /* 0x000fe20000000f00 */
        /* <DEDUP_REMOVED lines=19> */
.L_x_314:
        /* <DEDUP_REMOVED lines=42> */
.L_x_315:
[----:B------:R-:W-:Y:S01]  /*07b0*/  SHF.R.S32.HI R29, RZ, 0x1f, R111 ;  /* 0x0000001fff1d7819 */ /* 0x000fe2000001146f */
[----:B------:R-:W-:Y:S01]  /*07c0*/  IMAD.IADD R4, R15, 0x1, -R13 ;  /* 0x000000010f047824 */ /* 0x000fe200078e0a0d */
[----:B------:R-:W-:Y:S01]  /*07d0*/  LEA.HI.SX32 R108, R197, 0xffffffff, 0x19 ;  /* 0xffffffffc56c7811 */ /* 0x000fe200078fcaff */
[----:B------:R-:W-:Y:S01]  /*07e0*/  IMAD R6, R5, c[0x0][0x1a8], RZ ;  /* 0x00006a0005067a24 */ /* 0x000fe200078e02ff */
[CC--:B------:R-:W-:Y:S01]  /*07f0*/  LEA.HI R16, R29.reuse, R111.reuse, RZ, 0x2 ;  /* 0x0000006f1d107211 */ /* 0x0c0fe200078f10ff */
[----:B------:R-:W-:Y:S01]  /*0800*/  IMAD.MOV.U32 R200, RZ, RZ, c[0x0][0x198] ;  /* 0x00006600ffc87624 */ /* 0x000fe200078e00ff */
[-C--:B------:R-:W-:Y:S01]  /*0810*/  LEA.HI R28, R29, R111.reuse, RZ, 0x3 ;  /* 0x0000006f1d1c7211 */ /* 0x080fe200078f18ff */
        /* <DEDUP_REMOVED lines=13> */
[----:B------:R-:W-:Y:S01]  /*08f0*/  LOP3.LUT R0, R2, 0xc0, RZ, 0xc0, !PT ;  /* 0x000000c002007812 */ /* 0x000fe200078ec0ff */
[----:B------:R-:W-:Y:S01]  /*0900*/  IMAD.MOV.U32 R248, RZ, RZ, c[0x0][0x1a0] ;  /* 0x00006800fff87624 */ /* 0x000fe200078e00ff */
[----:B------:R-:W-:Y:S01]  /*0910*/  ISETP.GE.AND P4, PT, R33, R4, PT ;  /* 0x000000042100720c */ /* 0x000fe20003f86270 */
[----:B------:R-:W-:Y:S01]  /*0920*/  IMAD.MOV.U32 R249, RZ, RZ, c[0x0][0x1a4] ;  /* 0x00006900fff97624 */ /* 0x000fe200078e00ff */
[----:B------:R-:W-:-:S02]  /*0930*/  LOP3.LUT R2, R0, 0x18, R36, 0xf8, !PT ;  /* 0x0000001800027812 */ /* 0x000fc400078ef824 */
[----:B------:R-:W-:Y:S02]  /*0940*/  SHF.R.U32.HI R0, RZ, 0x3, R0 ;  /* 0x00000003ff007819 */ /* 0x000fe40000011600 */
[----:B------:R-:W-:Y:S02]  /*0950*/  ISETP.GE.AND P1, PT, R32, R4, PT ;  /* 0x000000042000720c */ /* 0x000fe40003f26270 */
[----:B------:R-:W-:Y:S02]  /*0960*/  LOP3.LUT R26, R2, R0, RZ, 0x3c, !PT ;  /* 0x00000000021a7212 */ /* 0x000fe400078e3cff */
[----:B------:R-:W-:Y:S02]  /*0970*/  SHF.R.S32.HI R35, RZ, 0x1f, R34 ;  /* 0x0000001fff237819 */ /* 0x000fe40000011422 */
[----:B------:R-:W-:Y:S02]  /*0980*/  IADD3 R2, P0, R36, R9, RZ ;  /* 0x0000000924027210 */ /* 0x000fe40007f1e0ff */
[----:B------:R-:W-:Y:S01]  /*0990*/  SHF.R.S32.HI R37, RZ, 0x1f, R36 ;  /* 0x0000001fff257819 */ /* 0x000fe20000011424 */
[----:B------:R-:W-:Y:S01]  /*09a0*/  STL.64 [R1+0x28], R34 ;  /* 0x0000282201007387 */ /* 0x000fe20000100a00 */
        /* <DEDUP_REMOVED lines=21> */
[----:B------:R-:W-:Y:S01]  /*0b00*/  STL [R1+0x5c], R31 ;  /* 0x00005c1f01007387 */ /* 0x000fe20000100800 */
        /* <DEDUP_REMOVED lines=39> */
[----:B------:R-:W-:Y:S01]  /*0d80*/  SHF.R.S32.HI R13, RZ, 0x1f, R108 ;  /* 0x0000001fff0d7819 */ /* 0x000fe2000001146c */
[----:B------:R-:W-:Y:S01]  /*0d90*/  @!P0 IMAD.IADD R3, R9, 0x1, R19 ;  /* 0x0000000109038824 */ /* 0x000fe200078e0213 */
[----:B------:R-:W-:Y:S01]  /*0da0*/  IADD3.X R19, R25, R5, R0, P3, !PT ;  /* 0x0000000519137210 */ /* 0x000fe20001ffe400 */
[----:B------:R-:W-:Y:S01]  /*0db0*/  IMAD.U32 R9, R15, 0x20, R26 ;  /* 0x000000200f097824 */ /* 0x000fe200078e001a */
[----:B------:R-:W-:Y:S01]  /*0dc0*/  @!P1 LEA.HI.X R5, R12, c[0x0][0x164], R2, 0x1, P6 ;  /* 0x000059000c059a11 */ /* 0x000fe200030f0c02 */
[----:B------:R-:W-:Y:S01]  /*0dd0*/  IMAD.WIDE.U32 R22, R17, c[0x0][0x1b0], R22 ;  /* 0x00006c0011167a25 */ /* 0x000fe200078e0016 */
[----:B------:R-:W-:-:S02]  /*0de0*/  SHF.R.S32.HI R12, RZ, 0x1f, R17 ;  /* 0x0000001fff0c7819 */ /* 0x000fc40000011411 */
[----:B------:R-:W-:Y:S01]  /*0df0*/  @!P0 LEA.HI.X R15, R8, c[0x0][0x164], R3, 0x1, P5 ;  /* 0x00005900080f8a11 */ /* 0x000fe200028f0c03 */
[----:B------:R-:W-:Y:S01]  /*0e00*/  IMAD.SHL.U32 R198, R9, 0x2, RZ ;  /* 0x0000000209c67824 */ /* 0x000fe200078e00ff */
[----:B------:R1:W-:Y:S01]  /*0e10*/  STL.64 [R1+0x20], R22 ;  /* 0x0000201601007387 */ /* 0x0003e20000100a00 */
        /* <DEDUP_REMOVED lines=20> */
[----:B------:R-:W-:-:S03]  /*0f60*/  IMAD.WIDE.U32 R18, R17, c[0x0][0x1b8], R18 ;  /* 0x00006e0011127a25 */ /* 0x000fc600078e0012 */
[----:B------:R-:W-:Y:S04]  /*0f70*/  STL.64 [R1+0x10], R204 ;  /* 0x000010cc01007387 */ /* 0x000fe80000100a00 */
[----:B------:R1:W-:Y:S01]  /*0f80*/  STL.64 [R1+0x18], R18 ;  /* 0x0000181201007387 */ /* 0x0003e20000100a00 */
[----:B--2---:R-:W-:Y:S01]  /*0f90*/  IMAD.SHL.U32 R7, R201, 0x40, RZ ;  /* 0x00000040c9077824 */ /* 0x004fe200078e00ff */
[----:B------:R-:W-:Y:S01]  /*0fa0*/  @!P3 LEA R6, P5, R2, c[0x0][0x168], 0x1 ;  /* 0x00005a000206ba11 */ /* 0x000fe200078a08ff */
        /* <DEDUP_REMOVED lines=10> */
[----:B-1----:R-:W-:-:S02]  /*1050*/  @!P6 LEA R22, P0, R8, c[0x0][0x168], 0x1 ;  /* 0x00005a000816ea11 */ /* 0x002fc400078008ff */
        /* <DEDUP_REMOVED lines=12> */
[----:B--2---:R-:W-:Y:S01]  /*1120*/  IMAD R7, R17, c[0x0][0x1bc], R0 ;  /* 0x00006f0011077a24 */ /* 0x004fe200078e0200 */
[----:B------:R-:W-:Y:S01]  /*1130*/  LOP3.LUT R0, R28, 0xfffffff8, RZ, 0xc0, !PT ;  /* 0xfffffff81c007812 */ /* 0x000fe200078ec0ff */
[----:B------:R-:W-:Y:S02]  /*1140*/  IMAD R6, R13, c[0x0][0x1a0], RZ ;  /* 0x000068000d067a24 */ /* 0x000fe400078e02ff */
[----:B-1----:R-:W-:Y:S02]  /*1150*/  @!P5 IMAD R5, R201, 0x60, RZ ;  /* 0x00000060c905d824 */ /* 0x002fe400078e02ff */
        /* <DEDUP_REMOVED lines=21> */
[----:B------:R-:W-:Y:S01]  /*12b0*/  IMAD.WIDE.U32 R18, R248, 0x40, RZ ;  /* 0x00000040f8127825 */ /* 0x000fe200078e00ff */
[----:B------:R-:W-:Y:S01]  /*12c0*/  LEA.HI.X R3, R8, R16, R6, 0x7, P0 ;  /* 0x0000001008037211 */ /* 0x000fe200000f3c06 */
[----:B------:R2:W-:Y:S01]  /*12d0*/  STL [R1+0x30], R16 ;  /* 0x0000301001007387 */ /* 0x0005e20000100800 */
[----:B------:R-:W-:-:S02]  /*12e0*/  @!P3 LEA R5, P0, R248, R2, 0x5 ;  /* 0x00000002f805b211 */ /* 0x000fc400078028ff */
[----:B------:R-:W-:Y:S02]  /*12f0*/  LOP3.LUT R7, R4, 0x8, R7, 0xf8, !PT ;  /* 0x0000000804077812 */ /* 0x000fe400078ef807 */
[----:B------:R-:W-:Y:S02]  /*1300*/  SHF.R.U32.HI R6, RZ, 0x3, R4 ;  /* 0x00000003ff067819 */ /* 0x000fe40000011604 */
[----:B------:R-:W-:Y:S02]  /*1310*/  LEA.HI R4, R0, R0, RZ, 0x1 ;  /* 0x0000000000047211 */ /* 0x000fe400078f08ff */
[----:B------:R-:W-:Y:S02]  /*1320*/  @!P3 LEA.HI.X R8, R248, R3, R249, 0x5, P0 ;  /* 0x00000003f808b211 */ /* 0x000fe400000f2cf9 */
[----:B------:R-:W-:Y:S02]  /*1330*/  @!P3 LEA R12, P0, R5, c[0x0][0x170], 0x1 ;  /* 0x00005c00050cba11 */ /* 0x000fe400078008ff */
[----:B------:R-:W-:-:S02]  /*1340*/  LOP3.LUT R9, R7, R6, RZ, 0x3c, !PT ;  /* 0x0000000607097212 */ /* 0x000fc400078e3cff */
[--C-:B------:R-:W-:Y:S02]  /*1350*/  SHF.R.S32.HI R6, RZ, 0x1, R4.reuse ;  /* 0x00000001ff067819 */ /* 0x100fe40000011404 */
[----:B------:R-:W-:Y:S02]  /*1360*/  SHF.R.S32.HI R7, RZ, 0x1f, R4 ;  /* 0x0000001fff077819 */ /* 0x000fe40000011404 */
[----:B------:R-:W-:Y:S01]  /*1370*/  @!P3 LEA.HI.X R13, R5, c[0x0][0x174], R8, 0x1, P0 ;  /* 0x00005d00050dba11 */ /* 0x000fe200000f0c08 */
[----:B------:R-:W-:-:S04]  /*1380*/  DEPBAR.LE SB0, 0x0 ;  /* 0x000080000000791a */ /* 0x000fc80000000000 */
[----:B------:R-:W-:Y:S01]  /*1390*/  LEA.HI R5, R7, R6, RZ, 0x2 ;  /* 0x0000000607057211 */ /* 0x000fe200078f10ff */
[----:B--2---:R-:W-:Y:S01]  /*13a0*/  IMAD.SHL.U32 R16, R249, 0x40, RZ ;  /* 0x00000040f9107824 */ /* 0x004fe200078e00ff */
[----:B------:R-:W-:Y:S01]  /*13b0*/  LOP3.LUT R7, R4, 0x7fffffe, RZ, 0xc0, !PT ;  /* 0x07fffffe04077812 */ /* 0x000fe200078ec0ff */
[----:B------:R-:W-:Y:S01]  /*13c0*/  IMAD R4, R10, 0x8, R11 ;  /* 0x000000080a047824 */ /* 0x000fe200078e020b */
[----:B------:R-:W-:Y:S01]  /*13d0*/  LOP3.LUT R5, R5, 0xfffffffc, RZ, 0xc0, !PT ;  /* 0xfffffffc05057812 */ /* 0x000fe200078ec0ff */
[----:B------:R-:W-:Y:S01]  /*13e0*/  BAR.SYNC.DEFER_BLOCKING 0x0 ;  /* 0x0000000000007b1d */ /* 0x000fe20000010000 */
        /* <DEDUP_REMOVED lines=10> */
[----:B------:R-:W-:Y:S01]  /*1490*/  @!P1 IMAD R8, R249, 0x60, RZ ;  /* 0x00000060f9089824 */ /* 0x000fe200078e02ff */
        /* <DEDUP_REMOVED lines=8> */
[----:B------:R-:W-:Y:S01]  /*1520*/  IMAD.SHL.U32 R184, R0, 0x2, RZ ;  /* 0x0000000200b87824 */ /* 0x000fe200078e00ff */
[----:B------:R-:W-:Y:S01]  /*1530*/  LOP3.LUT R121, R10, 0xffffff00, RZ, 0xc0, !PT ;  /* 0xffffff000a797812 */ /* 0x000fe200078ec0ff */
[----:B------:R-:W-:Y:S01]  /*1540*/  @P4 STS [R198+0x4000], RZ ;  /* 0x004000ffc6004388 */ /* 0x000fe20000000800 */
[----:B------:R-:W-:Y:S01]  /*1550*/  LOP3.LUT R127, R9, R5, RZ, 0x3c, !PT ;  /* 0x00000005097f7212 */ /* 0x000fe200078e3cff */
[----:B------:R-:W-:Y:S01]  /*1560*/  IMAD.MOV.U32 R0, RZ, RZ, 0x10 ;  /* 0x00000010ff007424 */ /* 0x000fe200078e00ff */
[----:B------:R-:W-:Y:S01]  /*1570*/  @!P1 LEA.HI.X R9, R2, c[0x0][0x174], R3, 0x1, P0 ;  /* 0x00005d0002099a11 */ /* 0x000fe200000f0c03 */
[----:B------:R-:W-:Y:S01]  /*1580*/  IMAD R2, R30, 0x200, R121 ;  /* 0x000002001e027824 */ /* 0x000fe200078e0279 */
[----:B------:R-:W-:Y:S01]  /*1590*/  @!P2 LEA R4, P5, R11, c[0x0][0x170], 0x1 ;  /* 0x00005c000b04aa11 */ /* 0x000fe200078a08ff */
[----:B------:R-:W-:Y:S01]  /*15a0*/  @P4 STS [R198+0x4004], RZ ;  /* 0x004004ffc6004388 */ /* 0x000fe20000000800 */
[----:B------:R-:W-:Y:S01]  /*15b0*/  LOP3.LUT P0, RZ, R24, 0x2, RZ, 0xc0, !PT ;  /* 0x0000000218ff7812 */ /* 0x000fe2000780c0ff */
[----:B------:R-:W-:Y:S01]  /*15c0*/  IMAD R2, R125, 0x20, R2 ;  /* 0x000000207d027824 */ /* 0x000fe200078e0202 */
[----:B------:R-:W-:Y:S01]  /*15d0*/  @!P2 LEA.HI.X R5, R11, c[0x0][0x174], R16, 0x1, P5 ;  /* 0x00005d000b05aa11 */ /* 0x000fe200028f0c10 */
[----:B------:R-:W-:Y:S01]  /*15e0*/  @P4 STS.64 [R198+0x4008], RZ ;  /* 0x004008ffc6004388 */ /* 0x000fe20000000a00 */
[----:B------:R-:W-:Y:S01]  /*15f0*/  IADD3 R189, R184, 0x2020, RZ ;  /* 0x00002020b8bd7810 */ /* 0x000fe20007ffe0ff */
[----:B------:R-:W-:Y:S01]  /*1600*/  IMAD.IADD R2, R127, 0x1, R2 ;  /* 0x000000017f027824 */ /* 0x000fe200078e0202 */
[----:B------:R-:W-:Y:S01]  /*1610*/  LOP3.LUT R3, R159, 0xffffffe0, RZ, 0xc0, !PT ;  /* 0xffffffe09f037812 */ /* 0x000fe200078ec0ff */
        /* <DEDUP_REMOVED lines=11> */
[----:B------:R1:W-:Y:S03]  /*16d0*/  @!P3 LDGSTS.E.BYPASS.LTC128B.128 [R198+0x4800], [R12.64] ;  /* 0x048000000cc6bfae */ /* 0x0003e6000b901d48 */
[C---:B------:R-:W-:Y:S01]  /*16e0*/  IADD3 R196, R189.reuse, 0x400, RZ ;  /* 0x00000400bdc47810 */ /* 0x040fe20007ffe0ff */
[----:B------:R-:W-:Y:S01]  /*16f0*/  @P2 STS.128 [R198+0x5000], RZ ;  /* 0x005000ffc6002388 */ /* 0x000fe20000000c00 */
[----:B------:R-:W-:-:S02]  /*1700*/  IADD3 R195, R189, 0x800, RZ ;  /* 0x00000800bdc37810 */ /* 0x000fc40007ffe0ff */
        /* <DEDUP_REMOVED lines=8> */
[----:B------:R-:W-:-:S03]  /*1790*/  IADD3 R191, R189, 0x1800, RZ ;  /* 0x00001800bdbf7810 */ /* 0x000fc60007ffe0ff */
[----:B------:R-:W-:Y:S01]  /*17a0*/  @!PT LDS RZ, [RZ] ;  /* 0x00000000fffff984 */ /* 0x000fe20000000800 */
[----:B------:R-:W-:Y:S01]  /*17b0*/  @!PT LDS RZ, [RZ] ;  /* 0x00000000fffff984 */ /* 0x000fe20000000800 */
[----:B------:R-:W-:Y:S01]  /*17c0*/  @!PT LDS RZ, [RZ] ;  /* 0x00000000fffff984 */ /* 0x000fe20000000800 */
[----:B------:R4:W-:Y:S01]  /*17d0*/  @!P1 LDGSTS.E.BYPASS.LTC128B.128 [R198+0x5800], [R8.64] ;  /* 0x0580000008c69fae */ /* 0x0009e2000b901d48 */
[----:B------:R-:W-:-:S03]  /*17e0*/  LOP3.LUT P1, RZ, R21, 0x2, RZ, 0xc0, !PT ;  /* 0x0000000215ff7812 */ /* 0x000fc6000782c0ff */
[----:B------:R-:W-:Y:S01]  /*17f0*/  LDSM.16.M88.4 R16, [R187] ;  /* 0x00000000bb10783b */ /* 0x000fe20000000200 */
[----:B------:R-:W-:-:S03]  /*1800*/  SEL R0, R0, 0xfffffff0, !P1 ;  /* 0xfffffff000007807 */ /* 0x000fc60004800000 */
[----:B------:R-:W5:Y:S02]  /*1810*/  LDSM.16.M88.4 R44, [R184+0x2000] ;  /* 0x00200000b82c783b */ /* 0x000f640000000200 */
[----:B------:R-:W-:Y:S02]  /*1820*/  IMAD R188, R0, 0x2, R187 ;  /* 0x0000000200bc7824 */ /* 0x000fe400078e02bb */
[----:B------:R-:W-:Y:S04]  /*1830*/  LDSM.16.M88.4 R48, [R189] ;  /* 0x00000000bd30783b */ /* 0x000fe80000000200 */
[----:B-1----:R-:W-:Y:S04]  /*1840*/  LDSM.16.M88.4 R12, [R188] ;  /* 0x00000000bc0c783b */ /* 0x002fe80000000200 */
[----:B--2---:R-:W-:Y:S04]  /*1850*/  LDSM.16.M88.4 R4, [R188+0x1000] ;  /* 0x00100000bc04783b */ /* 0x004fe80000000200 */
[----:B------:R-:W-:Y:S04]  /*1860*/  LDSM.16.M88.4 R56, [R184+0x2400] ;  /* 0x00240000b838783b */ /* 0x000fe80000000200 */
[----:B----4-:R-:W1:Y:S04]  /*1870*/  LDSM.16.M88.4 R8, [R187+0x1000] ;  /* 0x00100000bb08783b */ /* 0x010e680000000200 */
[----:B------:R-:W2:Y:S04]  /*1880*/  LDSM.16.M88.4 R64, [R189+0x400] ;  /* 0x00040000bd40783b */ /* 0x000ea80000000200 */
[----:B------:R-:W4:Y:S04]  /*1890*/  LDSM.16.M88.4 R92, [R184+0x2800] ;  /* 0x00280000b85c783b */ /* 0x000f280000000200 */
[----:B------:R-:W2:Y:S04]  /*18a0*/  LDSM.16.M88.4 R100, [R189+0x800] ;  /* 0x00080000bd64783b */ /* 0x000ea80000000200 */
[----:B------:R-:W2:Y:S01]  /*18b0*/  LDSM.16.M88.4 R72, [R184+0x2c00] ;  /* 0x002c0000b848783b */ /* 0x000ea20000000200 */
[-C--:B-----5:R-:W-:Y:S03]  /*18c0*/  HMMA.16816.F32 R24, R16, R44.reuse, RZ ;  /* 0x0000002c1018723c */ /* 0x0a0fe600000018ff */
[----:B------:R-:W5:Y:S04]  /*18d0*/  LDSM.16.M88.4 R96, [R189+0xc00] ;  /* 0x000c0000bd60783b */ /* 0x000f680000000200 */
[----:B------:R-:W2:Y:S04]  /*18e0*/  LDSM.16.M88.4 R88, [R184+0x3000] ;  /* 0x00300000b858783b */ /* 0x000ea80000000200 */
[----:B------:R-:W2:Y:S04]  /*18f0*/  LDSM.16.M88.4 R68, [R189+0x1000] ;  /* 0x00100000bd44783b */ /* 0x000ea80000000200 */
[----:B------:R-:W2:Y:S04]  /*1900*/  LDSM.16.M88.4 R60, [R184+0x3400] ;  /* 0x00340000b83c783b */ /* 0x000ea80000000200 */
[----:B------:R-:W2:Y:S01]  /*1910*/  LDSM.16.M88.4 R84, [R189+0x1400] ;  /* 0x00140000bd54783b */ /* 0x000ea20000000200 */
[----:B-1----:R-:W-:Y:S03]  /*1920*/  HMMA.16816.F32 R28, R8, R44, RZ ;  /* 0x0000002c081c723c */ /* 0x002fe600000018ff */
[----:B------:R-:W1:Y:S04]  /*1930*/  LDSM.16.M88.4 R80, [R184+0x3800] ;  /* 0x00380000b850783b */ /* 0x000e680000000200 */
[----:B------:R-:W1:Y:S01]  /*1940*/  LDSM.16.M88.4 R104, [R189+0x1800] ;  /* 0x00180000bd68783b */ /* 0x000e620000000200 */
[----:B------:R-:W-:Y:S03]  /*1950*/  HMMA.16816.F32 R24, R12, R48, R24 ;  /* 0x000000300c18723c */ /* 0x000fe60000001818 */
[----:B------:R-:W1:Y:S04]  /*1960*/  LDSM.16.M88.4 R52, [R184+0x3c00] ;  /* 0x003c0000b834783b */ /* 0x000e680000000200 */
[----:B------:R-:W1:Y:S01]  /*1970*/  LDSM.16.M88.4 R76, [R189+0x1c00] ;  /* 0x001c0000bd4c783b */ /* 0x000e620000000200 */
[----:B------:R-:W-:Y:S03]  /*1980*/  HMMA.16816.F32 R32, R8, R56, RZ ;  /* 0x000000380820723c */ /* 0x000fe600000018ff */
[----:B------:R-:W0:Y:S05]  /*1990*/  LDGDEPBAR ;  /* 0x00000000000079af */ /* 0x000e2a0000000000 */
[----:B------:R-:W-:Y:S08]  /*19a0*/  HMMA.16816.F32 R36, R4, R48, R28 ;  /* 0x000000300424723c */ /* 0x000ff0000000181c */
[----:B------:R-:W-:Y:S01]  /*19b0*/  HMMA.16816.F32 R28, R16, R56, RZ ;  /* 0x00000038101c723c */ /* 0x000fe200000018ff */
[----:B------:R-:W-:-:S04]  /*19c0*/  FMUL.FTZ R2, R24, c[0x0][0x2ec] ;  /* 0x0000bb0018027a20 */ /* 0x000fc80000410000 */
[----:B------:R1:W-:Y:S03]  /*19d0*/  MUFU.TANH R115, R2 ;  /* 0x0000000200737308 */ /* 0x0003e60000002400 */
[----:B--2---:R-:W-:Y:S01]  /*19e0*/  HMMA.16816.F32 R40, R4, R64, R32 ;  /* 0x000000400428723c */ /* 0x004fe20000001820 */
[----:B------:R-:W-:-:S07]  /*19f0*/  DEPBAR.LE SB0, 0x0 ;  /* 0x000080000000791a */ /* 0x000fce0000000000 */
[----:B----4-:R-:W-:Y:S01]  /*1a00*/  HMMA.16816.F32 R32, R8, R92, RZ ;  /* 0x0000005c0820723c */ /* 0x010fe200000018ff */
[----:B-1----:R-:W-:-:S04]  /*1a10*/  FMUL.FTZ R2, R25, c[0x0][0x2ec] ;  /* 0x0000bb0019027a20 */ /* 0x002fc80000410000 */
[----:B------:R1:W-:Y:S11]  /*1a20*/  MUFU.TANH R138, R2 ;  /* 0x00000002008a7308 */ /* 0x0003f60000002400 */
[----:B------:R-:W-:Y:S08]  /*1a30*/  @!UPT UIADD3 URZ, URZ, URZ, URZ ;  /* 0x0000003f3f3ff290 */ /* 0x000ff0000fffe03f */
[----:B------:R-:W-:Y:S01]  /*1a40*/  HMMA.16816.F32 R32, R4, R100, R32 ;  /* 0x000000640420723c */ /* 0x000fe20000001820 */
[----:B-1----:R-:W-:-:S04]  /*1a50*/  FMUL.FTZ R2, R26, c[0x0][0x2ec] ;  /* 0x0000bb001a027a20 */ /* 0x002fc80000410000 */
[----:B------:R1:W-:Y:S02]  /*1a60*/  MUFU.TANH R109, R2 ;  /* 0x00000002006d7308 */ /* 0x0003e40000002400 */
[----:B-1----:R-:W-:Y:S02]  /*1a70*/  FMUL.FTZ R2, R27, c[0x0][0x2ec] ;  /* 0x0000bb001b027a20 */ /* 0x002fe40000410000 */
[----:B------:R-:W-:Y:S04]  /*1a80*/  HMMA.16816.F32 R24, R12, R64, R28 ;  /* 0x000000400c18723c */ /* 0x000fe8000000181c */
[----:B------:R1:W-:Y:S04]  /*1a90*/  MUFU.TANH R123, R2 ;  /* 0x00000002007b7308 */ /* 0x0003e80000002400 */
[----:B------:R-:W-:Y:S01]  /*1aa0*/  HMMA.16816.F32 R28, R16, R92, RZ ;  /* 0x0000005c101c723c */ /* 0x000fe200000018ff */
[----:B-1----:R-:W-:-:S04]  /*1ab0*/  FMUL.FTZ R2, R36, c[0x0][0x2ec] ;  /* 0x0000bb0024027a20 */ /* 0x002fc80000410000 */
[----:B------:R1:W2:Y:S02]  /*1ac0*/  MUFU.TANH R45, R2 ;  /* 0x00000002002d7308 */ /* 0x0002a40000002400 */
[----:B-1----:R-:W-:-:S06]  /*1ad0*/  FMUL.FTZ R2, R37, c[0x0][0x2ec] ;  /* 0x0000bb0025027a20 */ /* 0x002fcc0000410000 */
[----:B------:R1:W-:Y:S02]  /*1ae0*/  MUFU.TANH R57, R2 ;  /* 0x0000000200397308 */ /* 0x0003e40000002400 */
[----:B-1----:R-:W-:-:S06]  /*1af0*/  FMUL.FTZ R2, R38, c[0x0][0x2ec] ;  /* 0x0000bb0026027a20 */ /* 0x002fcc0000410000 */
[----:B---3--:R1:W3:Y:S02]  /*1b00*/  MUFU.TANH R23, R2 ;  /* 0x0000000200177308 */ /* 0x0082e40000002400 */
[----:B-1----:R-:W-:-:S06]  /*1b10*/  FMUL.FTZ R2, R39, c[0x0][0x2ec] ;  /* 0x0000bb0027027a20 */ /* 0x002fcc0000410000 */
[----:B------:R1:W4:Y:S02]  /*1b20*/  MUFU.TANH R44, R2 ;  /* 0x00000002002c7308 */ /* 0x0003240000002400 */
[----:B-1----:R-:W-:-:S06]  /*1b30*/  FMUL.FTZ R2, R24, c[0x0][0x2ec] ;  /* 0x0000bb0018027a20 */ /* 0x002fcc0000410000 */
[----:B------:R1:W-:Y:S02]  /*1b40*/  MUFU.TANH R135, R2 ;  /* 0x0000000200877308 */ /* 0x0003e40000002400 */
[----:B-1----:R-:W-:-:S06]  /*1b50*/  FMUL.FTZ R2, R25, c[0x0][0x2ec] ;  /* 0x0000bb0019027a20 */ /* 0x002fcc0000410000 */
[----:B------:R1:W-:Y:S02]  /*1b60*/  MUFU.TANH R146, R2 ;  /* 0x0000000200927308 */ /* 0x0003e40000002400 */
[----:B-1----:R-:W-:-:S06]  /*1b70*/  FMUL.FTZ R2, R26, c[0x0][0x2ec] ;  /* 0x0000bb001a027a20 */ /* 0x002fcc0000410000 */
[----:B------:R1:W-:Y:S02]  /*1b80*/  MUFU.TANH R122, R2 ;  /* 0x00000002007a7308 */ /* 0x0003e40000002400 */
[----:B-1----:R-:W-:Y:S02]  /*1b90*/  FMUL.FTZ R2, R27, c[0x0][0x2ec] ;  /* 0x0000bb001b027a20 */ /* 0x002fe40000410000 */
[----:B------:R-:W-:Y:S04]  /*1ba0*/  HMMA.16816.F32 R24, R12, R100, R28 ;  /* 0x000000640c18723c */ /* 0x000fe8000000181c */
[----:B------:R1:W-:Y:S04]  /*1bb0*/  MUFU.TANH R141, R2 ;  /* 0x00000002008d7308 */ /* 0x0003e80000002400 */
[----:B------:R-:W-:Y:S01]  /*1bc0*/  HMMA.16816.F32 R28, R16, R72, RZ ;  /* 0x00000048101c723c */ /* 0x000fe200000018ff */
[----:B-1----:R-:W-:-:S04]  /*1bd0*/  FMUL.FTZ R2, R40, c[0x0][0x2ec] ;  /* 0x0000bb0028027a20 */ /* 0x002fc80000410000 */
[----:B------:R1:W-:Y:S02]  /*1be0*/  MUFU.TANH R92, R2 ;  /* 0x00000002005c7308 */ /* 0x0003e40000002400 */
[----:B-1----:R-:W-:-:S06]  /*1bf0*/  FMUL.FTZ R2, R41, c[0x0][0x2ec] ;  /* 0x0000bb0029027a20 */ /* 0x002fcc0000410000 */
[----:B------:R1:W-:Y:S02]  /*1c00*/  MUFU.TANH R65, R2 ;  /* 0x0000000200417308 */ /* 0x0003e40000002400 */
[----:B-1----:R-:W-:-:S06]  /*1c10*/  FMUL.FTZ R2, R42, c[0x0][0x2ec] ;  /* 0x0000bb002a027a20 */ /* 0x002fcc0000410000 */
[----:B------:R1:W-:Y:S02]  /*1c20*/  MUFU.TANH R56, R2 ;  /* 0x0000000200387308 */ /* 0x0003e40000002400 */
[----:B-1----:R-:W-:Y:S02]  /*1c30*/  FMUL.FTZ R2, R43, c[0x0][0x2ec] ;  /* 0x0000bb002b027a20 */ /* 0x002fe40000410000 */
[----:B------:R-:W-:Y:S04]  /*1c40*/  HMMA.16816.F32 R40, R8, R72, RZ ;  /* 0x000000480828723c */ /* 0x000fe800000018ff */
[----:B------:R1:W-:Y:S02]  /*1c50*/  MUFU.TANH R64, R2 ;  /* 0x0000000200407308 */ /* 0x0003e40000002400 */
[----:B-1----:R-:W-:-:S06]  /*1c60*/  FMUL.FTZ R2, R24, c[0x0][0x2ec] ;  /* 0x0000bb0018027a20 */ /* 0x002fcc0000410000 */
[----:B------:R1:W-:Y:S11]  /*1c70*/  MUFU.TANH R145, R2 ;  /* 0x0000000200917308 */ /* 0x0003f60000002400 */
[----:B------:R-:W-:Y:S01]  /*1c80*/  @!UPT UIADD3 URZ, URZ, URZ, URZ ;  /* 0x0000003f3f3ff290 */ /* 0x000fe2000fffe03f */
[----:B-----5:R-:W-:Y:S01]  /*1c90*/  HMMA.16816.F32 R40, R4, R96, R40 ;  /* 0x000000600428723c */ /* 0x020fe20000001828 */
[----:B-1----:R-:W-:-:S04]  /*1ca0*/  FMUL.FTZ R2, R25, c[0x0][0x2ec] ;  /* 0x0000bb0019027a20 */ /* 0x002fc80000410000 */
        /* <DEDUP_REMOVED lines=19> */
[----:B------:R-:W-:Y:S08]  /*1de0*/  HMMA.16816.F32 R36, R4, R68, R32 ;  /* 0x000000440424723c */ /* 0x000ff00000001820 */
[----:B------:R-:W-:Y:S01]  /*1df0*/  HMMA.16816.F32 R32, R8, R60, RZ ;  /* 0x0000003c0820723c */ /* 0x000fe200000018ff */
        /* <DEDUP_REMOVED lines=19> */
[----:B------:R1:W-:Y:S11]  /*1f30*/  MUFU.TANH R170, R2 ;  /* 0x0000000200aa7308 */ /* 0x0003f60000002400 */
[----:B------:R-:W-:Y:S08]  /*1f40*/  @!UPT UIADD3 URZ, URZ, URZ, URZ ;  /* 0x0000003f3f3ff290 */ /* 0x000ff0000fffe03f */
[----:B------:R-:W-:Y:S01]  /*1f50*/  HMMA.16816.F32 R32, R4, R104, R32 ;  /* 0x000000680420723c */ /* 0x000fe20000001820 */
        /* <DEDUP_REMOVED lines=20> */
[----:B------:R-:W-:Y:S01]  /*20a0*/  HMMA.16816.F32 R36, R12, R76, R36 ;  /* 0x0000004c0c24723c */ /* 0x000fe20000001824 */
[----:B-1----:R-:W-:-:S04]  /*20b0*/  FMUL.FTZ R2, R25, c[0x0][0x2ec] ;  /* 0x0000bb0019027a20 */ /* 0x002fc80000410000 */
[----:B------:R1:W-:Y:S11]  /*20c0*/  MUFU.TANH R190, R2 ;  /* 0x0000000200be7308 */ /* 0x0003f60000002400 */
[----:B------:R-:W-:Y:S08]  /*20d0*/  @!UPT UIADD3 URZ, URZ, URZ, URZ ;  /* 0x0000003f3f3ff290 */ /* 0x000ff0000fffe03f */
[----:B------:R-:W-:Y:S02]  /*20e0*/  FMUL.FTZ R36, R36, c[0x0][0x2ec] ;  /* 0x0000bb0024247a20 */ /* 0x000fe40000410000 */
[----:B------:R-:W-:Y:S02]  /*20f0*/  FMUL.FTZ R37, R37, c[0x0][0x2ec] ;  /* 0x0000bb0025257a20 */ /* 0x000fe40000410000 */
[----:B------:R-:W-:Y:S01]  /*2100*/  FMUL.FTZ R38, R38, c[0x0][0x2ec] ;  /* 0x0000bb0026267a20 */ /* 0x000fe20000410000 */
[----:B------:R-:W-:Y:S01]  /*2110*/  MUFU.TANH R179, R36 ;  /* 0x0000002400b37308 */ /* 0x000fe20000002400 */
[----:B------:R-:W-:Y:S02]  /*2120*/  FMUL.FTZ R39, R39, c[0x0][0x2ec] ;  /* 0x0000bb0027277a20 */ /* 0x000fe40000410000 */
[----:B-1----:R-:W-:-:S05]  /*2130*/  FMUL.FTZ R2, R26, c[0x0][0x2ec] ;  /* 0x0000bb001a027a20 */ /* 0x002fca0000410000 */
[----:B------:R-:W-:Y:S08]  /*2140*/  MUFU.TANH R181, R37 ;  /* 0x0000002500b57308 */ /* 0x000ff00000002400 */
[----:B------:R1:W-:Y:S08]  /*2150*/  MUFU.TANH R173, R2 ;  /* 0x0000000200ad7308 */ /* 0x0003f00000002400 */
[----:B------:R-:W-:Y:S01]  /*2160*/  MUFU.TANH R175, R38 ;  /* 0x0000002600af7308 */ /* 0x000fe20000002400 */
[----:B-1----:R-:W-:-:S07]  /*2170*/  FMUL.FTZ R2, R27, c[0x0][0x2ec] ;  /* 0x0000bb001b027a20 */ /* 0x002fce0000410000 */
[----:B------:R1:W-:Y:S01]  /*2180*/  MUFU.TANH R176, R39 ;  /* 0x0000002700b07308 */ /* 0x0003e20000002400 */
[----:B------:R-:W-:Y:S07]  /*2190*/  HMMA.16816.F32 R24, R12, R104, R28 ;  /* 0x000000680c18723c */ /* 0x000fee000000181c */
[----:B------:R5:W-:Y:S01]  /*21a0*/  MUFU.TANH R183, R2 ;  /* 0x0000000200b77308 */ /* 0x000be20000002400 */
[C---:B------:R-:W-:Y:S08]  /*21b0*/  HMMA.16816.F32 R28, R8.reuse, R52, RZ ;  /* 0x00000034081c723c */ /* 0x040ff000000018ff */
[----:B-1----:R-:W-:Y:S01]  /*21c0*/  HMMA.16816.F32 R36, R8, R94, RZ ;  /* 0x0000005e0824723c */ /* 0x002fe200000018ff */
[----:B-----5:R-:W-:-:S04]  /*21d0*/  FMUL.FTZ R2, R40, c[0x0][0x2ec] ;  /* 0x0000bb0028027a20 */ /* 0x020fc80000410000 */
        /* <DEDUP_REMOVED lines=20> */
[----:B------:R-:W-:-:S02]  /*2320*/  FMUL.FTZ R24, R24, c[0x0][0x2ec] ;  /* 0x0000bb0018187a20 */ /* 0x000fc40000410000 */
[----:B------:R-:W-:Y:S02]  /*2330*/  FMUL.FTZ R25, R25, c[0x0][0x2ec] ;  /* 0x0000bb0019197a20 */ /* 0x000fe40000410000 */
[----:B------:R-:W-:Y:S02]  /*2340*/  FMUL.FTZ R26, R26, c[0x0][0x2ec] ;  /* 0x0000bb001a1a7a20 */ /* 0x000fe40000410000 */
[----:B------:R-:W-:Y:S01]  /*2350*/  FMUL.FTZ R27, R27, c[0x0][0x2ec] ;  /* 0x0000bb001b1b7a20 */ /* 0x000fe20000410000 */
[----:B------:R-:W-:Y:S01]  /*2360*/  MUFU.TANH R163, R24 ;  /* 0x0000001800a37308 */ /* 0x000fe20000002400 */
[----:B-1----:R-:W-:-:S07]  /*2370*/  FMUL.FTZ R2, R33, c[0x0][0x2ec] ;  /* 0x0000bb0021027a20 */ /* 0x002fce0000410000 */
[----:B------:R-:W-:Y:S08]  /*2380*/  MUFU.TANH R165, R25 ;  /* 0x0000001900a57308 */ /* 0x000ff00000002400 */
[----:B------:R1:W-:Y:S08]  /*2390*/  MUFU.TANH R171, R2 ;  /* 0x0000000200ab7308 */ /* 0x0003f00000002400 */
[----:B------:R-:W-:Y:S01]  /*23a0*/  MUFU.TANH R152, R26 ;  /* 0x0000001a00987308 */ /* 0x000fe20000002400 */
[----:B-1----:R-:W-:-:S07]  /*23b0*/  FMUL.FTZ R2, R34, c[0x0][0x2ec] ;  /* 0x0000bb0022027a20 */ /* 0x002fce0000410000 */
[----:B------:R1:W-:Y:S08]  /*23c0*/  MUFU.TANH R156, R27 ;  /* 0x0000001b009c7308 */ /* 0x0003f00000002400 */
[----:B------:R5:W-:Y:S01]  /*23d0*/  MUFU.TANH R157, R2 ;  /* 0x00000002009d7308 */ /* 0x000be20000002400 */
[----:B-1----:R-:W-:Y:S01]  /*23e0*/  HMMA.16816.F32 R24, R4, R66, R28 ;  /* 0x000000420418723c */ /* 0x002fe2000000181c */
[----:B-----5:R-:W-:-:S07]  /*23f0*/  FMUL.FTZ R2, R35, c[0x0][0x2ec] ;  /* 0x0000bb0023027a20 */ /* 0x020fce0000410000 */
[----:B------:R-:W-:Y:S01]  /*2400*/  HMMA.16816.F32 R28, R8, R74, RZ ;  /* 0x0000004a081c723c */ /* 0x000fe200000018ff */
[----:B------:R1:W-:Y:S07]  /*2410*/  MUFU.TANH R166, R2 ;  /* 0x0000000200a67308 */ /* 0x0003ee0000002400 */
[----:B------:R-:W-:Y:S08]  /*2420*/  HMMA.16816.F32 R32, R4, R50, R40 ;  /* 0x000000320420723c */ /* 0x000ff00000001828 */
[----:B------:R-:W-:-:S02]  /*2430*/  FMUL.FTZ R24, R24, c[0x0][0x2ec] ;  /* 0x0000bb0018187a20 */ /* 0x000fc40000410000 */
[----:B------:R-:W-:Y:S02]  /*2440*/  FMUL.FTZ R25, R25, c[0x0][0x2ec] ;  /* 0x0000bb0019197a20 */ /* 0x000fe40000410000 */
[----:B------:R-:W-:Y:S01]  /*2450*/  FMUL.FTZ R26, R26, c[0x0][0x2ec] ;  /* 0x0000bb001a1a7a20 */ /* 0x000fe20000410000 */
[----:B------:R-:W-:Y:S01]  /*2460*/  MUFU.TANH R80, R24 ;  /* 0x0000001800507308 */ /* 0x000fe20000002400 */
[----:B------:R-:W-:Y:S02]  /*2470*/  FMUL.FTZ R27, R27, c[0x0][0x2ec] ;  /* 0x0000bb001b1b7a20 */ /* 0x000fe40000410000 */
[----:B-1----:R-:W-:-:S05]  /*2480*/  IMAD.SHL.U32 R2, R111, 0x2, RZ ;  /* 0x000000026f027824 */ /* 0x002fca00078e00ff */
[----:B------:R-:W-:Y:S01]  /*2490*/  MUFU.TANH R77, R25 ;  /* 0x00000019004d7308 */ /* 0x000fe20000002400 */
[----:B------:R-:W-:Y:S02]  /*24a0*/  LOP3.LUT R2, R2, 0x6, RZ, 0xc0, !PT ;  /* 0x0000000602027812 */ /* 0x000fe400078ec0ff */
[----:B------:R-:W-:Y:S02]  /*24b0*/  FMUL.FTZ R32, R32, c[0x0][0x2ec] ;  /* 0x0000bb0020207a20 */ /* 0x000fe40000410000 */
[----:B------:R-:W-:Y:S02]  /*24c0*/  FMUL.FTZ R33, R33, c[0x0][0x2ec] ;  /* 0x0000bb0021217a20 */ /* 0x000fe40000410000 */
[----:B------:R-:W-:Y:S01]  /*24d0*/  FMUL.FTZ R34, R34, c[0x0][0x2ec] ;  /* 0x0000bb0022227a20 */ /* 0x000fe20000410000 */
[----:B------:R-:W-:Y:S01]  /*24e0*/  MUFU.TANH R84, R32 ;  /* 0x0000002000547308 */ /* 0x000fe20000002400 */
[----:B------:R-:W-:Y:S02]  /*24f0*/  FMUL.FTZ R35, R35, c[0x0][0x2ec] ;  /* 0x0000bb0023237a20 */ /* 0x000fe40000410000 */
[----:B------:R-:W-:-:S05]  /*2500*/  IMAD R2, R108, 0x80, R2 ;  /* 0x000000806c027824 */ /* 0x000fca00078e0202 */
[----:B------:R-:W-:Y:S01]  /*2510*/  MUFU.TANH R40, R33 ;  /* 0x0000002100287308 */ /* 0x000fe20000002400 */
[----:B------:R-:W-:Y:S01]  /*2520*/  BAR.SYNC.DEFER_BLOCKING 0x0 ;  /* 0x0000000000007b1d */ /* 0x000fe20000010000 */
[----:B------:R-:W-:-:S04]  /*2530*/  ISETP.GE.AND P6, PT, R2, R20, PT ;  /* 0x000000140200720c */ /* 0x000fc80003fc6270 */
[----:B--2---:R-:W-:Y:S02]  /*2540*/  FSEL R85, R45, -INF , !P6 ;  /* 0xff8000002d557808 */ /* 0x004fe40007000000 */
[----:B------:R-:W1:Y:S01]  /*2550*/  MUFU.TANH R22, R34 ;  /* 0x0000002200167308 */ /* 0x000e620000002400 */
[----:B---3--:R-:W-:Y:S02]  /*2560*/  FSEL R89, R23, -INF , !P6 ;  /* 0xff80000017597808 */ /* 0x008fe40007000000 */
[----:B------:R-:W-:-:S05]  /*2570*/  FSEL R45, R115, -INF , !P6 ;  /* 0xff800000732d7808 */ /* 0x000fca0007000000 */
[----:B------:R2:W-:Y:S08]  /*2580*/  MUFU.TANH R93, R35 ;  /* 0x00000023005d7308 */ /* 0x0005f00000002400 */
[----:B------:R-:W-:Y:S01]  /*2590*/  MUFU.TANH R48, R26 ;  /* 0x0000001a00307308 */ /* 0x000fe20000002400 */
[----:B--2---:R-:W-:Y:S07]  /*25a0*/  HMMA.16816.F32 R32, R4, R102, R36 ;  /* 0x000000660420723c */ /* 0x004fee0000001824 */
[----:B------:R2:W-:Y:S01]  /*25b0*/  MUFU.TANH R49, R27 ;  /* 0x0000001b00317308 */ /* 0x0005e20000002400 */
[----:B------:R-:W-:Y:S08]  /*25c0*/  HMMA.16816.F32 R36, R8, R90, RZ ;  /* 0x0000005a0824723c */ /* 0x000ff000000018ff */
[----:B--2---:R-:W-:Y:S08]  /*25d0*/  HMMA.16816.F32 R24, R4, R98, R28 ;  /* 0x000000620418723c */ /* 0x004ff0000000181c */
[----:B------:R-:W-:Y:S01]  /*25e0*/  FMUL.FTZ R32, R32, c[0x0][0x2ec] ;  /* 0x0000bb0020207a20 */ /* 0x000fe20000410000 */
[----:B------:R-:W-:Y:S01]  /*25f0*/  HMMA.16816.F32 R28, R8, R62, RZ ;  /* 0x0000003e081c723c */ /* 0x000fe200000018ff */
[----:B------:R-:W-:-:S02]  /*2600*/  FMUL.FTZ R33, R33, c[0x0][0x2ec] ;  /* 0x0000bb0021217a20 */ /* 0x000fc40000410000 */
[----:B------:R-:W-:Y:S01]  /*2610*/  FMUL.FTZ R34, R34, c[0x0][0x2ec] ;  /* 0x0000bb0022227a20 */ /* 0x000fe20000410000 */
[----:B------:R-:W-:Y:S01]  /*2620*/  MUFU.TANH R100, R32 ;  /* 0x0000002000647308 */ /* 0x000fe20000002400 */
[----:B------:R-:W-:-:S07]  /*2630*/  FMUL.FTZ R35, R35, c[0x0][0x2ec] ;  /* 0x0000bb0023237a20 */ /* 0x000fce0000410000 */
[----:B------:R-:W-:Y:S03]  /*2640*/  MUFU.TANH R97, R33 ;  /* 0x0000002100617308 */ /* 0x000fe60000002400 */
[----:B------:R-:W-:Y:S02]  /*2650*/  FMUL.FTZ R24, R24, c[0x0][0x2ec] ;  /* 0x0000bb0018187a20 */ /* 0x000fe40000410000 */
[----:B------:R-:W-:-:S03]  /*2660*/  FMUL.FTZ R25, R25, c[0x0][0x2ec] ;  /* 0x0000bb0019197a20 */ /* 0x000fc60000410000 */
[----:B------:R-:W-:Y:S01]  /*2670*/  MUFU.TANH R105, R34 ;  /* 0x0000002200697308 */ /* 0x000fe20000002400 */
[----:B------:R-:W-:Y:S02]  /*2680*/  FMUL.FTZ R26, R26, c[0x0][0x2ec] ;  /* 0x0000bb001a1a7a20 */ /* 0x000fe40000410000 */
[----:B------:R-:W-:-:S05]  /*2690*/  FMUL.FTZ R27, R27, c[0x0][0x2ec] ;  /* 0x0000bb001b1b7a20 */ /* 0x000fca0000410000 */
[----:B------:R2:W-:Y:S08]  /*26a0*/  MUFU.TANH R52, R35 ;  /* 0x0000002300347308 */ /* 0x0005f00000002400 */
[----:B------:R-:W-:Y:S01]  /*26b0*/  MUFU.TANH R53, R24 ;  /* 0x0000001800357308 */ /* 0x000fe20000002400 */
[----:B--2---:R-:W-:Y:S07]  /*26c0*/  HMMA.16816.F32 R32, R4, R70, R36 ;  /* 0x000000460420723c */ /* 0x004fee0000001824 */
[----:B------:R-:W-:Y:S01]  /*26d0*/  MUFU.TANH R113, R25 ;  /* 0x0000001900717308 */ /* 0x000fe20000002400 */
[C---:B------:R-:W-:Y:S07]  /*26e0*/  HMMA.16816.F32 R36, R8.reuse, R82, RZ ;  /* 0x000000520824723c */ /* 0x040fee00000018ff */
[----:B------:R-:W-:Y:S01]  /*26f0*/  MUFU.TANH R110, R26 ;  /* 0x0000001a006e7308 */ /* 0x000fe20000002400 */
[----:B------:R-:W-:Y:S07]  /*2700*/  HMMA.16816.F32 R8, R8, R54, RZ ;  /* 0x000000360808723c */ /* 0x000fee00000018ff */
[----:B------:R2:W-:Y:S01]  /*2710*/  MUFU.TANH R112, R27 ;  /* 0x0000001b00707308 */ /* 0x0005e20000002400 */
[----:B------:R-:W-:-:S02]  /*2720*/  FMUL.FTZ R32, R32, c[0x0][0x2ec] ;  /* 0x0000bb0020207a20 */ /* 0x000fc40000410000 */
[----:B------:R-:W-:Y:S02]  /*2730*/  FMUL.FTZ R33, R33, c[0x0][0x2ec] ;  /* 0x0000bb0021217a20 */ /* 0x000fe40000410000 */
[----:B------:R-:W-:-:S03]  /*2740*/  FMUL.FTZ R34, R34, c[0x0][0x2ec] ;  /* 0x0000bb0022227a20 */ /* 0x000fc60000410000 */
[----:B------:R-:W-:Y:S01]  /*2750*/  MUFU.TANH R118, R32 ;  /* 0x0000002000767308 */ /* 0x000fe20000002400 */
[----:B------:R-:W-:Y:S01]  /*2760*/  FMUL.FTZ R35, R35, c[0x0][0x2ec] ;  /* 0x0000bb0023237a20 */ /* 0x000fe20000410000 */
[----:B--2---:R-:W-:Y:S06]  /*2770*/  HMMA.16816.F32 R24, R4, R86, R28 ;  /* 0x000000560418723c */ /* 0x004fec000000181c */
[----:B------:R-:W-:Y:S02]  /*2780*/  MUFU.TANH R120, R33 ;  /* 0x0000002100787308 */ /* 0x000fe40000002400 */
[----:B------:R-:W-:Y:S06]  /*2790*/  HMMA.16816.F32 R28, R16, R46, RZ ;  /* 0x0000002e101c723c */ /* 0x000fec00000018ff */
[----:B------:R-:W-:Y:S08]  /*27a0*/  MUFU.TANH R117, R34 ;  /* 0x0000002200757308 */ /* 0x000ff00000002400 */
[----:B------:R2:W-:Y:S02]  /*27b0*/  MUFU.TANH R119, R35 ;  /* 0x0000002300777308 */ /* 0x0005e40000002400 */
[----:B------:R-:W-:-:S02]  /*27c0*/  FMUL.FTZ R24, R24, c[0x0][0x2ec] ;  /* 0x0000bb0018187a20 */ /* 0x000fc40000410000 */
[----:B------:R-:W-:Y:S02]  /*27d0*/  FMUL.FTZ R25, R25, c[0x0][0x2ec] ;  /* 0x0000bb0019197a20 */ /* 0x000fe40000410000 */
[----:B------:R-:W-:Y:S02]  /*27e0*/  FMUL.FTZ R26, R26, c[0x0][0x2ec] ;  /* 0x0000bb001a1a7a20 */ /* 0x000fe40000410000 */
[----:B------:R-:W-:Y:S01]  /*27f0*/  FMUL.FTZ R27, R27, c[0x0][0x2ec] ;  /* 0x0000bb001b1b7a20 */ /* 0x000fe20000410000 */
[----:B------:R-:W-:Y:S01]  /*2800*/  MUFU.TANH R128, R25 ;  /* 0x0000001900807308 */ /* 0x000fe20000002400 */
[----:B------:R-:W-:Y:S07]  /*2810*/  HMMA.16816.F32 R28, R12, R50, R28 ;  /* 0x000000320c1c723c */ /* 0x000fee000000181c */
[----:B------:R-:W-:Y:S01]  /*2820*/  MUFU.TANH R124, R26 ;  /* 0x0000001a007c7308 */ /* 0x000fe20000002400 */
[C---:B--2---:R-:W-:Y:S07]  /*2830*/  HMMA.16816.F32 R32, R4.reuse, R106, R36 ;  /* 0x0000006a0420723c */ /* 0x044fee0000001824 */
[----:B------:R-:W-:Y:S01]  /*2840*/  MUFU.TANH R38, R24 ;  /* 0x0000001800267308 */ /* 0x000fe20000002400 */
[----:B------:R-:W-:Y:S07]  /*2850*/  HMMA.16816.F32 R4, R4, R78, R8 ;  /* 0x0000004e0404723c */ /* 0x000fee0000001808 */
[----:B------:R2:W-:Y:S01]  /*2860*/  MUFU.TANH R126, R27 ;  /* 0x0000001b007e7308 */ /* 0x0005e20000002400 */
[----:B------:R-:W-:Y:S01]  /*2870*/  HMMA.16816.F32 R8, R16, R58, RZ ;  /* 0x0000003a1008723c */ /* 0x000fe200000018ff */
[----:B------:R-:W-:-:S02]  /*2880*/  FMUL.FTZ R30, R30, c[0x0][0x2ec] ;  /* 0x0000bb001e1e7a20 */ /* 0x000fc40000410000 */
[----:B------:R-:W-:Y:S02]  /*2890*/  FMUL.FTZ R28, R28, c[0x0][0x2ec] ;  /* 0x0000bb001c1c7a20 */ /* 0x000fe40000410000 */
[----:B------:R-:W-:Y:S02]  /*28a0*/  FMUL.FTZ R29, R29, c[0x0][0x2ec] ;  /* 0x0000bb001d1d7a20 */ /* 0x000fe40000410000 */
[----:B------:R-:W3:Y:S01]  /*28b0*/  MUFU.TANH R21, R28 ;  /* 0x0000001c00157308 */ /* 0x000ee20000002400 */
[----:B------:R-:W-:Y:S02]  /*28c0*/  FMUL.FTZ R31, R31, c[0x0][0x2ec] ;  /* 0x0000bb001f1f7a20 */ /* 0x000fe40000410000 */
[----:B------:R-:W-:Y:S02]  /*28d0*/  FMUL.FTZ R34, R34, c[0x0][0x2ec] ;  /* 0x0000bb0022227a20 */ /* 0x000fe40000410000 */
[----:B------:R-:W-:Y:S02]  /*28e0*/  FMUL.FTZ R35, R35, c[0x0][0x2ec] ;  /* 0x0000bb0023237a20 */ /* 0x000fe40000410000 */
[----:B------:R-:W-:Y:S01]  /*28f0*/  FMUL.FTZ R32, R32, c[0x0][0x2ec] ;  /* 0x0000bb0020207a20 */ /* 0x000fe20000410000 */
[----:B------:R-:W5:Y:S01]  /*2900*/  MUFU.TANH R30, R30 ;  /* 0x0000001e001e7308 */ /* 0x000f620000002400 */
[----:B------:R-:W-:-:S02]  /*2910*/  FMUL.FTZ R4, R4, c[0x0][0x2ec] ;  /* 0x0000bb0004047a20 */ /* 0x000fc40000410000 */
[----:B------:R-:W-:Y:S02]  /*2920*/  FMUL.FTZ R5, R5, c[0x0][0x2ec] ;  /* 0x0000bb0005057a20 */ /* 0x000fe40000410000 */
[----:B------:R-:W-:Y:S02]  /*2930*/  FMUL.FTZ R6, R6, c[0x0][0x2ec] ;  /* 0x0000bb0006067a20 */ /* 0x000fe40000410000 */
[----:B------:R-:W-:Y:S01]  /*2940*/  FMUL.FTZ R7, R7, c[0x0][0x2ec] ;  /* 0x0000bb0007077a20 */ /* 0x000fe20000410000 */
[----:B------:R1:W-:Y:S01]  /*2950*/  MUFU.TANH R149, R4 ;  /* 0x0000000400957308 */ /* 0x0003e20000002400 */
[----:B--2---:R-:W-:Y:S01]  /*2960*/  HMMA.16816.F32 R24, R12, R66, R8 ;  /* 0x000000420c18723c */ /* 0x004fe20000001808 */
[----:B------:R-:W-:-:S06]  /*2970*/  FMUL.FTZ R33, R33, c[0x0][0x2ec] ;  /* 0x0000bb0021217a20 */ /* 0x000fcc0000410000 */
[----:B------:R-:W-:Y:S01]  /*2980*/  MUFU.TANH R150, R5 ;  /* 0x0000000500967308 */ /* 0x000fe20000002400 */
[C---:B------:R-:W-:Y:S02]  /*2990*/  IADD3 R8, R2.reuse, 0x8, RZ ;  /* 0x0000000802087810 */ /* 0x040fe40007ffe0ff */
[----:B------:R-:W-:Y:S02]  /*29a0*/  IADD3 R9, R2, 0x10, RZ ;  /* 0x0000001002097810 */ /* 0x000fe40007ffe0ff */
[----:B------:R-:W-:Y:S02]  /*29b0*/  ISETP.GE.AND P2, PT, R8, R20, PT ;  /* 0x000000140800720c */ /* 0x000fe40003f46270 */
[C---:B------:R-:W-:Y:S01]  /*29c0*/  IADD3 R8, R2.reuse, 0x11, RZ ;  /* 0x0000001102087810 */ /* 0x040fe20007ffe0ff */
[----:B-1----:R-:W-:Y:S01]  /*29d0*/  IMAD.IADD R4, R111, 0x1, -R3 ;  /* 0x000000016f047824 */ /* 0x002fe200078e0a03 */
[----:B------:R-:W-:Y:S01]  /*29e0*/  MUFU.TANH R153, R6 ;  /* 0x0000000600997308 */ /* 0x000fe20000002400 */
[----:B------:R-:W-:-:S02]  /*29f0*/  IADD3 R3, R2, 0x1, RZ ;  /* 0x0000000102037810 */ /* 0x000fc40007ffe0ff */
[-C--:B------:R-:W-:Y:S01]  /*2a00*/  ISETP.GE.AND P1, PT, R9, R20.reuse, PT ;  /* 0x000000140900720c */ /* 0x080fe20003f26270 */
[----:B------:R1:W-:Y:S01]  /*2a10*/  STL [R1+0x54], R4 ;  /* 0x0000540401007387 */ /* 0x0003e20000100800 */
[-C--:B------:R-:W-:Y:S02]  /*2a20*/  ISETP.GE.AND P4, PT, R8, R20.reuse, PT ;  /* 0x000000140800720c */ /* 0x080fe40003f86270 */
[-C--:B------:R-:W-:Y:S01]  /*2a30*/  ISETP.GE.AND P5, PT, R3, R20.reuse, PT ;  /* 0x000000140300720c */ /* 0x080fe20003fa6270 */
[----:B------:R1:W-:Y:S01]  /*2a40*/  MUFU.TANH R154, R7 ;  /* 0x00000007009a7308 */ /* 0x0003e20000002400 */
[----:B------:R-:W-:Y:S01]  /*2a50*/  IADD3 R3, R2, 0x9, RZ ;  /* 0x0000000902037810 */ /* 0x000fe20007ffe0ff */
[----:B------:R-:W-:Y:S01]  /*2a60*/  FMUL.FTZ R24, R24, c[0x0][0x2ec] ;  /* 0x0000bb0018187a20 */ /* 0x000fe20000410000 */
[----:B------:R-:W-:Y:S01]  /*2a70*/  FSEL R67, R109, -INF , !P6 ;  /* 0xff8000006d437808 */ /* 0x000fe20007000000 */
[----:B------:R-:W-:Y:S01]  /*2a80*/  FMUL.FTZ R25, R25, c[0x0][0x2ec] ;  /* 0x0000bb0019197a20 */ /* 0x000fe20000410000 */
[-C--:B------:R-:W-:Y:S01]  /*2a90*/  ISETP.GE.AND P0, PT, R3, R20.reuse, PT ;  /* 0x000000140300720c */ /* 0x080fe20003f06270 */
[----:B------:R-:W-:Y:S01]  /*2aa0*/  FMUL.FTZ R26, R26, c[0x0][0x2ec] ;  /* 0x0000bb001a1a7a20 */ /* 0x000fe20000410000 */
[----:B------:R-:W-:Y:S01]  /*2ab0*/  IADD3 R3, R2, 0x18, RZ ;  /* 0x0000001802037810 */ /* 0x000fe20007ffe0ff */
[----:B------:R-:W-:Y:S01]  /*2ac0*/  MUFU.TANH R29, R29 ;  /* 0x0000001d001d7308 */ /* 0x000fe20000002400 */
[----:B----4-:R-:W-:Y:S01]  /*2ad0*/  FSEL R88, R44, -INF , !P5 ;  /* 0xff8000002c587808 */ /* 0x010fe20006800000 */
[----:B------:R-:W-:Y:S01]  /*2ae0*/  FMUL.FTZ R27, R27, c[0x0][0x2ec] ;  /* 0x0000bb001b1b7a20 */ /* 0x000fe20000410000 */
[----:B------:R-:W-:-:S02]  /*2af0*/  ISETP.GE.AND P3, PT, R3, R20, PT ;  /* 0x000000140300720c */ /* 0x000fc40003f66270 */
[C---:B------:R-:W-:Y:S02]  /*2b00*/  IADD3 R3, R2.reuse, 0x19, RZ ;  /* 0x0000001902037810 */ /* 0x040fe40007ffe0ff */
[----:B------:R-:W-:Y:S01]  /*2b10*/  FSEL R76, R57, -INF , !P5 ;  /* 0xff800000394c7808 */ /* 0x000fe20006800000 */
[----:B------:R-:W2:Y:S01]  /*2b20*/  MUFU.TANH R31, R31 ;  /* 0x0000001f001f7308 */ /* 0x000ea20000002400 */
[-C--:B------:R-:W-:Y:S02]  /*2b30*/  ISETP.GE.AND P6, PT, R3, R20.reuse, PT ;  /* 0x000000140300720c */ /* 0x080fe40003fc6270 */
[----:B------:R-:W-:Y:S01]  /*2b40*/  IADD3 R3, R2, 0x20, RZ ;  /* 0x0000002002037810 */ /* 0x000fe20007ffe0ff */
[----:B-1----:R-:W-:Y:S01]  /*2b50*/  HMMA.16816.F32 R4, R16, R94, RZ ;  /* 0x0000005e1004723c */ /* 0x002fe200000018ff */
[----:B------:R-:W-:Y:S02]  /*2b60*/  FSEL R60, R123, -INF , !P5 ;  /* 0xff8000007b3c7808 */ /* 0x000fe40006800000 */
[----:B------:R-:W-:Y:S01]  /*2b70*/  FSEL R44, R138, -INF , !P5 ;  /* 0xff8000008a2c7808 */ /* 0x000fe20006800000 */
[----:B------:R-:W-:Y:S01]  /*2b80*/  MUFU.TANH R23, R24 ;  /* 0x0000001800177308 */ /* 0x000fe20000002400 */
[----:B------:R-:W-:-:S02]  /*2b90*/  ISETP.GE.AND P5, PT, R3, R20, PT ;  /* 0x000000140300720c */ /* 0x000fc40003fa6270 */
[----:B------:R-:W-:Y:S02]  /*2ba0*/  IADD3 R3, R2, 0x21, RZ ;  /* 0x0000002102037810 */ /* 0x000fe40007ffe0ff */
[----:B------:R-:W-:Y:S02]  /*2bb0*/  FSEL R95, R22, -INF , !P2 ;  /* 0xff800000165f7808 */ /* 0x000fe40005000000 */
[----:B---3--:R-:W-:Y:S01]  /*2bc0*/  FSEL R43, R21, -INF , !P2 ;  /* 0xff800000152b7808 */ /* 0x008fe20005000000 */
[----:B------:R-:W-:Y:S01]  /*2bd0*/  MUFU.TANH R28, R25 ;  /* 0x00000019001c7308 */ /* 0x000fe20000002400 */
[----:B------:R-:W-:Y:S02]  /*2be0*/  FSEL R84, R84, -INF , !P2 ;  /* 0xff80000054547808 */ /* 0x000fe40005000000 */
[----:B-----5:R-:W-:Y:S02]  /*2bf0*/  FSEL R72, R30, -INF , !P2 ;  /* 0xff8000001e487808 */ /* 0x020fe40005000000 */
[----:B------:R-:W-:-:S02]  /*2c00*/  ISETP.GE.AND P2, PT, R3, R20, PT ;  /* 0x000000140300720c */ /* 0x000fc40003f46270 */
[----:B------:R-:W-:Y:S01]  /*2c10*/  IADD3 R3, R2, 0x28, RZ ;  /* 0x0000002802037810 */ /* 0x000fe20007ffe0ff */
[----:B------:R-:W1:Y:S01]  /*2c20*/  MUFU.TANH R22, R26 ;  /* 0x0000001a00167308 */ /* 0x000e620000002400 */
[----:B------:R-:W-:Y:S02]  /*2c30*/  FSEL R93, R93, -INF , !P0 ;  /* 0xff8000005d5d7808 */ /* 0x000fe40004000000 */
[----:B--2---:R-:W-:Y:S01]  /*2c40*/  FSEL R69, R31, -INF , !P0 ;  /* 0xff8000001f457808 */ /* 0x004fe20004000000 */
[----:B------:R-:W-:Y:S01]  /*2c50*/  HMMA.16816.F32 R8, R12, R102, R4 ;  /* 0x000000660c08723c */ /* 0x000fe20000001804 */
[----:B------:R-:W-:Y:S02]  /*2c60*/  FSEL R42, R29, -INF , !P0 ;  /* 0xff8000001d2a7808 */ /* 0x000fe40004000000 */
[----:B------:R-:W-:Y:S01]  /*2c70*/  FSEL R96, R56, -INF , !P1 ;  /* 0xff80000038607808 */ /* 0x000fe20004800000 */
[----:B------:R2:W3:Y:S01]  /*2c80*/  MUFU.TANH R21, R27 ;  /* 0x0000001b00157308 */ /* 0x0004e20000002400 */
[----:B------:R-:W-:-:S02]  /*2c90*/  FSEL R92, R92, -INF , !P1 ;  /* 0xff8000005c5c7808 */ /* 0x000fc40004800000 */
[----:B------:R-:W-:Y:S01]  /*2ca0*/  FSEL R73, R122, -INF , !P1 ;  /* 0xff8000007a497808 */ /* 0x000fe20004800000 */
[----:B------:R-:W-:Y:S01]  /*2cb0*/  HMMA.16816.F32 R4, R16, R74, RZ ;  /* 0x0000004a1004723c */ /* 0x000fe200000018ff */
[----:B------:R-:W-:Y:S02]  /*2cc0*/  FSEL R41, R135, -INF , !P1 ;  /* 0xff80000087297808 */ /* 0x000fe40004800000 */
[----:B------:R-:W-:Y:S01]  /*2cd0*/  FSEL R94, R64, -INF , !P4 ;  /* 0xff800000405e7808 */ /* 0x000fe20006000000 */
[----:B------:R-:W-:Y:S01]  /*2ce0*/  MUFU.TANH R131, R34 ;  /* 0x0000002200837308 */ /* 0x000fe20000002400 */
[----:B------:R-:W-:Y:S02]  /*2cf0*/  FSEL R81, R65, -INF , !P4 ;  /* 0xff80000041517808 */ /* 0x000fe40006000000 */
[----:B------:R-:W-:Y:S02]  /*2d00*/  FSEL R75, R40, -INF , !P0 ;  /* 0xff800000284b7808 */ /* 0x000fe40004000000 */
[----:B------:R-:W-:-:S02]  /*2d10*/  ISETP.GE.AND P0, PT, R3, R20, PT ;  /* 0x000000140300720c */ /* 0x000fc40003f06270 */
[----:B------:R-:W-:Y:S01]  /*2d20*/  IADD3 R3, R2, 0x29, RZ ;  /* 0x0000002902037810 */ /* 0x000fe20007ffe0ff */
[----:B------:R-:W-:Y:S01]  /*2d30*/  MUFU.TANH R133, R35 ;  /* 0x0000002300857308 */ /* 0x000fe20000002400 */
[----:B------:R-:W-:Y:S02]  /*2d40*/  FSEL R66, R141, -INF , !P4 ;  /* 0xff8000008d427808 */ /* 0x000fe40006000000 */
[-C--:B------:R-:W-:Y:S01]  /*2d50*/  ISETP.GE.AND P1, PT, R3, R20.reuse, PT ;  /* 0x000000140300720c */ /* 0x080fe20003f26270 */
[----:B------:R-:W-:Y:S01]  /*2d60*/  FMUL.FTZ R8, R8, c[0x0][0x2ec] ;  /* 0x0000bb0008087a20 */ /* 0x000fe20000410000 */
[----:B------:R-:W-:Y:S01]  /*2d70*/  IADD3 R3, R2, 0x30, RZ ;  /* 0x0000003002037810 */ /* 0x000fe20007ffe0ff */
[----:B------:R-:W-:Y:S01]  /*2d80*/  FMUL.FTZ R10, R10, c[0x0][0x2ec] ;  /* 0x0000bb000a0a7a20 */ /* 0x000fe20000410000 */
[----:B------:R-:W-:Y:S01]  /*2d90*/  FSEL R37, R146, -INF , !P4 ;  /* 0xff80000092257808 */ /* 0x000fe20006000000 */
[----:B------:R-:W-:Y:S01]  /*2da0*/  FMUL.FTZ R9, R9, c[0x0][0x2ec] ;  /* 0x0000bb0009097a20 */ /* 0x000fe20000410000 */
[----:B------:R-:W-:Y:S01]  /*2db0*/  ISETP.GE.AND P4, PT, R3, R20, PT ;  /* 0x000000140300720c */ /* 0x000fe20003f86270 */
[----:B------:R-:W-:Y:S01]  /*2dc0*/  MUFU.TANH R8, R8 ;  /* 0x0000000800087308 */ /* 0x000fe20000002400 */
[----:B------:R-:W-:Y:S01]  /*2dd0*/  IADD3 R3, R2, 0x31, RZ ;  /* 0x0000003102037810 */ /* 0x000fe20007ffe0ff */
[----:B--2---:R-:W-:Y:S01]  /*2de0*/  HMMA.16816.F32 R24, R12, R98, R4 ;  /* 0x000000620c18723c */ /* 0x004fe20000001804 */
[----:B------:R-:W-:Y:S01]  /*2df0*/  FSEL R80, R80, -INF , !P3 ;  /* 0xff80000050507808 */ /* 0x000fe20005800000 */
[----:B------:R-:W-:Y:S01]  /*2e00*/  FMUL.FTZ R11, R11, c[0x0][0x2ec] ;  /* 0x0000bb000b0b7a20 */ /* 0x000fe20000410000 */
[----:B-1----:R-:W-:-:S02]  /*2e10*/  FSEL R65, R22, -INF , !P3 ;  /* 0xff80000016417808 */ /* 0x002fc40005800000 */
[----:B------:R-:W-:Y:S01]  /*2e20*/  FSEL R40, R23, -INF , !P3 ;  /* 0xff80000017287808 */ /* 0x000fe20005800000 */
[----:B------:R-:W1:Y:S01]  /*2e30*/  MUFU.TANH R10, R10 ;  /* 0x0000000a000a7308 */ /* 0x000e620000002400 */
[----:B------:R-:W-:Y:S01]  /*2e40*/  FSEL R77, R77, -INF , !P6 ;  /* 0xff8000004d4d7808 */ /* 0x000fe20007000000 */
[----:B------:R-:W-:Y:S01]  /*2e50*/  HMMA.16816.F32 R4, R16, R90, RZ ;  /* 0x0000005a1004723c */ /* 0x000fe200000018ff */
[----:B---3--:R-:W-:Y:S02]  /*2e60*/  FSEL R64, R21, -INF , !P6 ;  /* 0xff80000015407808 */ /* 0x008fe40007000000 */
[----:B------:R-:W-:Y:S02]  /*2e70*/  FSEL R36, R28, -INF , !P6 ;  /* 0xff8000001c247808 */ /* 0x000fe40007000000 */
[----:B------:R-:W-:Y:S01]  /*2e80*/  FSEL R102, R101, -INF , !P5 ;  /* 0xff80000065667808 */ /* 0x000fe20006800000 */
[----:B------:R-:W-:Y:S01]  /*2e90*/  MUFU.TANH R29, R9 ;  /* 0x00000009001d7308 */ /* 0x000fe20000002400 */
[----:B------:R-:W-:-:S02]  /*2ea0*/  FSEL R91, R48, -INF , !P3 ;  /* 0xff800000305b7808 */ /* 0x000fc40005800000 */
[-C--:B------:R-:W-:Y:S02]  /*2eb0*/  ISETP.GE.AND P3, PT, R3, R20.reuse, PT ;  /* 0x000000140300720c */ /* 0x080fe40003f66270 */
[----:B------:R-:W-:Y:S02]  /*2ec0*/  IADD3 R3, R2, 0x38, RZ ;  /* 0x0000003802037810 */ /* 0x000fe40007ffe0ff */
[----:B------:R-:W-:Y:S01]  /*2ed0*/  FSEL R90, R49, -INF , !P6 ;  /* 0xff800000315a7808 */ /* 0x000fe20007000000 */
[----:B------:R2:W3:Y:S01]  /*2ee0*/  MUFU.TANH R21, R11 ;  /* 0x0000000b00157308 */ /* 0x0004e20000002400 */
[----:B------:R-:W-:Y:S01]  /*2ef0*/  ISETP.GE.AND P6, PT, R3, R20, PT ;  /* 0x000000140300720c */ /* 0x000fe20003fc6270 */
[----:B------:R-:W-:Y:S01]  /*2f00*/  FMUL.FTZ R24, R24, c[0x0][0x2ec] ;  /* 0x0000bb0018187a20 */ /* 0x000fe20000410000 */
[----:B------:R-:W-:Y:S01]  /*2f10*/  IADD3 R3, R2, 0x39, RZ ;  /* 0x0000003902037810 */ /* 0x000fe20007ffe0ff */
[----:B------:R-:W-:Y:S01]  /*2f20*/  FMUL.FTZ R26, R26, c[0x0][0x2ec] ;  /* 0x0000bb001a1a7a20 */ /* 0x000fe20000410000 */
[----:B-1----:R-:W-:Y:S01]  /*2f30*/  FSEL R61, R10, -INF , !P0 ;  /* 0xff8000000a3d7808 */ /* 0x002fe20004000000 */
[----:B------:R-:W-:Y:S01]  /*2f40*/  FMUL.FTZ R27, R27, c[0x0][0x2ec] ;  /* 0x0000bb001b1b7a20 */ /* 0x000fe20000410000 */
[----:B------:R-:W-:Y:S01]  /*2f50*/  FSEL R34, R8, -INF , !P0 ;  /* 0xff80000008227808 */ /* 0x000fe20004000000 */
[----:B------:R-:W-:Y:S01]  /*2f60*/  FMUL.FTZ R25, R25, c[0x0][0x2ec] ;  /* 0x0000bb0019197a20 */ /* 0x000fe20000410000 */
[----:B------:R-:W-:Y:S01]  /*2f70*/  FSEL R99, R114, -INF , !P5 ;  /* 0xff80000072637808 */ /* 0x000fe20006800000 */
[----:B------:R-:W-:Y:S01]  /*2f80*/  HMMA.16816.F32 R4, R12, R70, R4 ;  /* 0x000000460c04723c */ /* 0x000fe20000001804 */
[----:B------:R-:W-:Y:S01]  /*2f90*/  FSEL R68, R140, -INF , !P5 ;  /* 0xff8000008c447808 */ /* 0x000fe20006800000 */
[----:B------:R1:W-:Y:S01]  /*2fa0*/  MUFU.TANH R134, R32 ;  /* 0x0000002000867308 */ /* 0x0003e20000002400 */
[----:B------:R-:W-:-:S02]  /*2fb0*/  FSEL R39, R145, -INF , !P5 ;  /* 0xff80000091277808 */ /* 0x000fc40006800000 */
[----:B------:R-:W-:Y:S02]  /*2fc0*/  ISETP.GE.AND P5, PT, R3, R20, PT ;  /* 0x000000140300720c */ /* 0x000fe40003fa6270 */
[----:B------:R-:W-:Y:S01]  /*2fd0*/  IADD3 R3, R2, 0x40, RZ ;  /* 0x0000004002037810 */ /* 0x000fe20007ffe0ff */
[----:B--2---:R-:W-:Y:S01]  /*2fe0*/  HMMA.16816.F32 R8, R16, R62, RZ ;  /* 0x0000003e1008723c */ /* 0x004fe200000018ff */
[----:B------:R-:W-:Y:S01]  /*2ff0*/  FSEL R101, R132, -INF , !P2 ;  /* 0xff80000084657808 */ /* 0x000fe20005000000 */
[----:B------:R-:W-:Y:S01]  /*3000*/  MUFU.TANH R24, R24 ;  /* 0x0000001800187308 */ /* 0x000fe20000002400 */
[----:B------:R-:W-:Y:S02]  /*3010*/  FSEL R98, R137, -INF , !P2 ;  /* 0xff80000089627808 */ /* 0x000fe40005000000 */
[----:B------:R-:W-:Y:S02]  /*3020*/  FSEL R59, R148, -INF , !P2 ;  /* 0xff800000943b7808 */ /* 0x000fe40005000000 */
[----:B------:R-:W-:-:S02]  /*3030*/  FSEL R35, R162, -INF , !P2 ;  /* 0xff800000a2237808 */ /* 0x000fc40005000000 */
[-C--:B------:R-:W-:Y:S01]  /*3040*/  ISETP.GE.AND P2, PT, R3, R20.reuse, PT ;  /* 0x000000140300720c */ /* 0x080fe20003f46270 */
[----:B------:R-:W2:Y:S01]  /*3050*/  MUFU.TANH R26, R26 ;  /* 0x0000001a001a7308 */ /* 0x000ea20000002400 */
[----:B------:R-:W-:Y:S02]  /*3060*/  IADD3 R3, R2, 0x41, RZ ;  /* 0x0000004102037810 */ /* 0x000fe40007ffe0ff */
[----:B------:R-:W-:Y:S02]  /*3070*/  FSEL R105, R105, -INF , !P0 ;  /* 0xff80000069697808 */ /* 0x000fe40004000000 */
[----:B------:R-:W-:Y:S01]  /*3080*/  FSEL R100, R100, -INF , !P0 ;  /* 0xff80000064647808 */ /* 0x000fe20004000000 */
[----:B------:R-:W-:Y:S01]  /*3090*/  FMUL.FTZ R4, R4, c[0x0][0x2ec] ;  /* 0x0000bb0004047a20 */ /* 0x000fe20000410000 */
[-C--:B------:R-:W-:Y:S01]  /*30a0*/  ISETP.GE.AND P0, PT, R3, R20.reuse, PT ;  /* 0x000000140300720c */ /* 0x080fe20003f06270 */
[----:B------:R-:W4:Y:S01]  /*30b0*/  MUFU.TANH R27, R27 ;  /* 0x0000001b001b7308 */ /* 0x000f220000002400 */
[----:B------:R-:W-:Y:S01]  /*30c0*/  IADD3 R3, R2, 0x48, RZ ;  /* 0x0000004802037810 */ /* 0x000fe20007ffe0ff */
[----:B------:R-:W-:Y:S01]  /*30d0*/  FMUL.FTZ R5, R5, c[0x0][0x2ec] ;  /* 0x0000bb0005057a20 */ /* 0x000fe20000410000 */
[----:B------:R-:W-:Y:S01]  /*30e0*/  FSEL R103, R52, -INF , !P1 ;  /* 0xff80000034677808 */ /* 0x000fe20004800000 */
[----:B------:R-:W-:Y:S01]  /*30f0*/  FMUL.FTZ R22, R6, c[0x0][0x2ec] ;  /* 0x0000bb0006167a20 */ /* 0x000fe20000410000 */
[----:B------:R-:W-:Y:S01]  /*3100*/  FSEL R97, R97, -INF , !P1 ;  /* 0xff80000061617808 */ /* 0x000fe20004800000 */
[----:B------:R-:W-:Y:S01]  /*3110*/  HMMA.16816.F32 R8, R12, R86, R8 ;  /* 0x000000560c08723c */ /* 0x000fe20000001808 */
[----:B---3--:R-:W-:Y:S01]  /*3120*/  FSEL R58, R21, -INF , !P1 ;  /* 0xff800000153a7808 */ /* 0x008fe20004800000 */
[----:B------:R-:W3:Y:S01]  /*3130*/  MUFU.TANH R25, R25 ;  /* 0x0000001900197308 */ /* 0x000ee20000002400 */
[----:B-1----:R-:W-:Y:S01]  /*3140*/  FSEL R32, R29, -INF , !P1 ;  /* 0xff8000001d207808 */ /* 0x002fe20004800000 */
[----:B------:R-:W-:Y:S01]  /*3150*/  FMUL.FTZ R21, R7, c[0x0][0x2ec] ;  /* 0x0000bb0007157a20 */ /* 0x000fe20000410000 */
[----:B------:R-:W-:-:S02]  /*3160*/  ISETP.GE.AND P1, PT, R3, R20, PT ;  /* 0x000000140300720c */ /* 0x000fc40003f26270 */
[----:B------:R-:W-:Y:S02]  /*3170*/  IADD3 R3, R2, 0x49, RZ ;  /* 0x0000004902037810 */ /* 0x000fe40007ffe0ff */
[----:B------:R-:W-:Y:S01]  /*3180*/  FSEL R109, R130, -INF , !P4 ;  /* 0xff800000826d7808 */ /* 0x000fe20006000000 */
[----:B------:R1:W-:Y:S01]  /*3190*/  MUFU.TANH R129, R33 ;  /* 0x0000002100817308 */ /* 0x0003e20000002400 */
[----:B------:R-:W-:Y:S02]  /*31a0*/  FSEL R104, R136, -INF , !P4 ;  /* 0xff80000088687808 */ /* 0x000fe40006000000 */
[----:B------:R-:W-:Y:S02]  /*31b0*/  FSEL R56, R151, -INF , !P4 ;  /* 0xff80000097387808 */ /* 0x000fe40006000000 */
[----:B------:R-:W-:Y:S02]  /*31c0*/  FSEL R31, R160, -INF , !P4 ;  /* 0xff800000a01f7808 */ /* 0x000fe40006000000 */
[----:B------:R-:W-:Y:S01]  /*31d0*/  ISETP.GE.AND P4, PT, R3, R20, PT ;  /* 0x000000140300720c */ /* 0x000fe20003f86270 */
[----:B------:R-:W-:Y:S01]  /*31e0*/  MUFU.TANH R28, R4 ;  /* 0x00000004001c7308 */ /* 0x000fe20000002400 */
[----:B------:R-:W-:-:S02]  /*31f0*/  IADD3 R3, R2, 0x50, RZ ;  /* 0x0000005002037810 */ /* 0x000fc40007ffe0ff */
[----:B------:R-:W-:Y:S02]  /*3200*/  FSEL R111, R116, -INF , !P3 ;  /* 0xff800000746f7808 */ /* 0x000fe40005800000 */
[----:B------:R-:W-:Y:S01]  /*3210*/  FSEL R108, R142, -INF , !P3 ;  /* 0xff8000008e6c7808 */ /* 0x000fe20005800000 */
[----:B------:R-:W-:Y:S01]  /*3220*/  FMUL.FTZ R8, R8, c[0x0][0x2ec] ;  /* 0x0000bb0008087a20 */ /* 0x000fe20000410000 */
[----:B------:R-:W-:Y:S01]  /*3230*/  FSEL R57, R155, -INF , !P3 ;  /* 0xff8000009b397808 */ /* 0x000fe20005800000 */
[----:B------:R5:W-:Y:S01]  /*3240*/  MUFU.TANH R23, R5 ;  /* 0x0000000500177308 */ /* 0x000be20000002400 */
[----:B-1----:R-:W-:Y:S01]  /*3250*/  FSEL R33, R169, -INF , !P3 ;  /* 0xff800000a9217808 */ /* 0x002fe20005800000 */
[----:B------:R-:W-:Y:S01]  /*3260*/  FMUL.FTZ R10, R10, c[0x0][0x2ec] ;  /* 0x0000bb000a0a7a20 */ /* 0x000fe20000410000 */
[----:B------:R-:W-:Y:S01]  /*3270*/  ISETP.GE.AND P3, PT, R3, R20, PT ;  /* 0x000000140300720c */ /* 0x000fe20003f66270 */
[----:B------:R-:W-:Y:S01]  /*3280*/  FMUL.FTZ R9, R9, c[0x0][0x2ec] ;  /* 0x0000bb0009097a20 */ /* 0x000fe20000410000 */
[----:B------:R-:W-:Y:S01]  /*3290*/  IADD3 R3, R2, 0x51, RZ ;  /* 0x0000005102037810 */ /* 0x000fe20007ffe0ff */
[----:B------:R-:W-:Y:S01]  /*32a0*/  FMUL.FTZ R11, R11, c[0x0][0x2ec] ;  /* 0x0000bb000b0b7a20 */ /* 0x000fe20000410000 */
[----:B------:R-:W-:Y:S01]  /*32b0*/  FSEL R86, R53, -INF , !P6 ;  /* 0xff80000035567808 */ /* 0x000fe20007000000 */
[----:B------:R-:W1:Y:S01]  /*32c0*/  MUFU.TANH R22, R22 ;  /* 0x0000001600167308 */ /* 0x000e620000002400 */
[----:B------:R-:W-:-:S02]  /*32d0*/  FSEL R110, R110, -INF , !P6 ;  /* 0xff8000006e6e7808 */ /* 0x000fc40007000000 */
[----:B--2---:R-:W-:Y:S02]  /*32e0*/  FSEL R53, R26, -INF , !P6 ;  /* 0xff8000001a357808 */ /* 0x004fe40007000000 */
[----:B------:R-:W-:Y:S02]  /*32f0*/  FSEL R30, R24, -INF , !P6 ;  /* 0xff800000181e7808 */ /* 0x000fe40007000000 */
[----:B------:R-:W-:Y:S01]  /*3300*/  ISETP.GE.AND P6, PT, R3, R20, PT ;  /* 0x000000140300720c */ /* 0x000fe20003fc6270 */
[----:B-----5:R-:W-:Y:S01]  /*3310*/  HMMA.16816.F32 R4, R16, R82, RZ ;  /* 0x000000521004723c */ /* 0x020fe200000018ff */
[----:B------:R-:W-:Y:S01]  /*3320*/  IADD3 R3, R2, 0x58, RZ ;  /* 0x0000005802037810 */ /* 0x000fe20007ffe0ff */
[----:B------:R-:W2:Y:S01]  /*3330*/  MUFU.TANH R21, R21 ;  /* 0x0000001500157308 */ /* 0x000ea20000002400 */
[----:B----4-:R-:W-:Y:S02]  /*3340*/  FSEL R52, R27, -INF , !P5 ;  /* 0xff8000001b347808 */ /* 0x010fe40006800000 */
[----:B------:R-:W-:-:S02]  /*3350*/  FSEL R112, R112, -INF , !P5 ;  /* 0xff80000070707808 */ /* 0x000fc40006800000 */
[----:B------:R-:W-:Y:S01]  /*3360*/  FSEL R82, R113, -INF , !P5 ;  /* 0xff80000071527808 */ /* 0x000fe20006800000 */
[----:B------:R-:W-:Y:S01]  /*3370*/  HMMA.16816.F32 R16, R16, R54, RZ ;  /* 0x000000361010723c */ /* 0x000fe200000018ff */
[----:B---3--:R-:W-:Y:S01]  /*3380*/  FSEL R27, R25, -INF , !P5 ;  /* 0xff800000191b7808 */ /* 0x008fe20006800000 */
[----:B------:R-:W-:Y:S01]  /*3390*/  MUFU.TANH R8, R8 ;  /* 0x0000000800087308 */ /* 0x000fe20000002400 */
[----:B------:R-:W-:Y:S02]  /*33a0*/  ISETP.GE.AND P5, PT, R3, R20, PT ;  /* 0x000000140300720c */ /* 0x000fe40003fa6270 */
[----:B------:R-:W-:Y:S02]  /*33b0*/  IADD3 R3, R2, 0x59, RZ ;  /* 0x0000005902037810 */ /* 0x000fe40007ffe0ff */
[----:B------:R-:W-:Y:S02]  /*33c0*/  FSEL R116, R139, -INF , !P2 ;  /* 0xff8000008b747808 */ /* 0x000fe40005000000 */
[----:B------:R-:W-:Y:S01]  /*33d0*/  FSEL R114, R144, -INF , !P2 ;  /* 0xff80000090727808 */ /* 0x000fe20005000000 */
[----:B------:R-:W3:Y:S01]  /*33e0*/  MUFU.TANH R10, R10 ;  /* 0x0000000a000a7308 */ /* 0x000ee20000002400 */
[----:B------:R-:W-:-:S02]  /*33f0*/  FSEL R51, R164, -INF , !P2 ;  /* 0xff800000a4337808 */ /* 0x000fc40005000000 */
[----:B------:R-:W-:Y:S02]  /*3400*/  FSEL R29, R170, -INF , !P2 ;  /* 0xff800000aa1d7808 */ /* 0x000fe40005000000 */
[-C--:B------:R-:W-:Y:S01]  /*3410*/  ISETP.GE.AND P2, PT, R3, R20.reuse, PT ;  /* 0x000000140300720c */ /* 0x080fe20003f46270 */
[C---:B------:R-:W-:Y:S01]  /*3420*/  HMMA.16816.F32 R4, R12.reuse, R106, R4 ;  /* 0x0000006a0c04723c */ /* 0x040fe20000001804 */
[----:B------:R-:W-:Y:S01]  /*3430*/  IADD3 R3, R2, 0x60, RZ ;  /* 0x0000006002037810 */ /* 0x000fe20007ffe0ff */
[----:B------:R-:W-:Y:S01]  /*3440*/  MUFU.TANH R9, R9 ;  /* 0x0000000900097308 */ /* 0x000fe20000002400 */
[----:B------:R-:W-:Y:S02]  /*3450*/  FSEL R115, R143, -INF , !P0 ;  /* 0xff8000008f737808 */ /* 0x000fe40004000000 */
[----:B------:R-:W-:Y:S02]  /*3460*/  FSEL R113, R161, -INF , !P0 ;  /* 0xff800000a1717808 */ /* 0x000fe40004000000 */
[----:B------:R-:W-:Y:S01]  /*3470*/  FSEL R50, R174, -INF , !P0 ;  /* 0xff800000ae327808 */ /* 0x000fe20004000000 */
[----:B------:R-:W-:Y:S01]  /*3480*/  HMMA.16816.F32 R12, R12, R78, R16 ;  /* 0x0000004e0c0c723c */ /* 0x000fe20000001810 */
[----:B------:R-:W-:Y:S01]  /*3490*/  FSEL R26, R180, -INF , !P0 ;  /* 0xff800000b41a7808 */ /* 0x000fe20004000000 */
[----:B------:R-:W4:Y:S01]  /*34a0*/  MUFU.TANH R11, R11 ;  /* 0x0000000b000b7308 */ /* 0x000f220000002400 */
[----:B------:R-:W-:-:S02]  /*34b0*/  ISETP.GE.AND P0, PT, R3, R20, PT ;  /* 0x000000140300720c */ /* 0x000fc40003f06270 */
[----:B------:R-:W-:Y:S02]  /*34c0*/  IADD3 R3, R2, 0x61, RZ ;  /* 0x0000006102037810 */ /* 0x000fe40007ffe0ff */
[----:B------:R-:W-:Y:S02]  /*34d0*/  FSEL R106, R117, -INF , !P1 ;  /* 0xff800000756a7808 */ /* 0x000fe40004800000 */
[----:B------:R-:W-:Y:S02]  /*34e0*/  FSEL R87, R118, -INF , !P1 ;  /* 0xff80000076577808 */ /* 0x000fe40004800000 */
[----:B-1----:R-:W-:Y:S02]  /*34f0*/  FSEL R49, R22, -INF , !P1 ;  /* 0xff80000016317808 */ /* 0x002fe40004800000 */
[----:B------:R-:W-:Y:S02]  /*3500*/  FSEL R28, R28, -INF , !P1 ;  /* 0xff8000001c1c7808 */ /* 0x000fe40004800000 */
[-C--:B------:R-:W-:Y:S01]  /*3510*/  ISETP.GE.AND P1, PT, R3, R20.reuse, PT ;  /* 0x000000140300720c */ /* 0x080fe20003f26270 */
[----:B------:R-:W-:Y:S01]  /*3520*/  FMUL.FTZ R4, R4, c[0x0][0x2ec] ;  /* 0x0000bb0004047a20 */ /* 0x000fe20000410000 */
[----:B------:R-:W-:Y:S01]  /*3530*/  IADD3 R3, R2, 0x70, RZ ;  /* 0x0000007002037810 */ /* 0x000fe20007ffe0ff */
[----:B------:R-:W-:Y:S01]  /*3540*/  FMUL.FTZ R6, R6, c[0x0][0x2ec] ;  /* 0x0000bb0006067a20 */ /* 0x000fe20000410000 */
[----:B------:R-:W-:Y:S01]  /*3550*/  FSEL R119, R119, -INF , !P4 ;  /* 0xff80000077777808 */ /* 0x000fe20006000000 */
[----:B------:R-:W-:Y:S01]  /*3560*/  FMUL.FTZ R5, R5, c[0x0][0x2ec] ;  /* 0x0000bb0005057a20 */ /* 0x000fe20000410000 */
[----:B------:R-:W-:Y:S01]  /*3570*/  FSEL R83, R120, -INF , !P4 ;  /* 0xff80000078537808 */ /* 0x000fe20006000000 */
[----:B------:R-:W-:Y:S01]  /*3580*/  FMUL.FTZ R7, R7, c[0x0][0x2ec] ;  /* 0x0000bb0007077a20 */ /* 0x000fe20000410000 */
[----:B--2---:R-:W-:Y:S01]  /*3590*/  FSEL R48, R21, -INF , !P4 ;  /* 0xff80000015307808 */ /* 0x004fe20006000000 */
[----:B------:R-:W-:Y:S01]  /*35a0*/  FMUL.FTZ R12, R12, c[0x0][0x2ec] ;  /* 0x0000bb000c0c7a20 */ /* 0x000fe20000410000 */
[----:B------:R-:W-:Y:S01]  /*35b0*/  FSEL R24, R23, -INF , !P4 ;  /* 0xff80000017187808 */ /* 0x000fe20006000000 */
[----:B------:R-:W-:Y:S01]  /*35c0*/  FMUL.FTZ R14, R14, c[0x0][0x2ec] ;  /* 0x0000bb000e0e7a20 */ /* 0x000fe20000410000 */
[----:B------:R-:W-:Y:S01]  /*35d0*/  ISETP.GE.AND P4, PT, R3, R20, PT ;  /* 0x000000140300720c */ /* 0x000fe20003f86270 */
[----:B------:R-:W-:Y:S01]  /*35e0*/  FMUL.FTZ R13, R13, c[0x0][0x2ec] ;  /* 0x0000bb000d0d7a20 */ /* 0x000fe20000410000 */
[----:B------:R-:W-:Y:S01]  /*35f0*/  IADD3 R3, R2, 0x71, RZ ;  /* 0x0000007102037810 */ /* 0x000fe20007ffe0ff */
[----:B------:R-:W-:Y:S01]  /*3600*/  MUFU.TANH R4, R4 ;  /* 0x0000000400047308 */ /* 0x000fe20000002400 */
[----:B------:R-:W-:-:S02]  /*3610*/  FSEL R123, R147, -INF , !P3 ;  /* 0xff800000937b7808 */ /* 0x000fc40005800000 */
[----:B------:R-:W-:Y:S02]  /*3620*/  FSEL R120, R158, -INF , !P3 ;  /* 0xff8000009e787808 */ /* 0x000fe40005800000 */
[----:B------:R-:W-:Y:S02]  /*3630*/  FSEL R47, R173, -INF , !P3 ;  /* 0xff800000ad2f7808 */ /* 0x000fe40005800000 */
[----:B------:R-:W-:Y:S01]  /*3640*/  FSEL R25, R178, -INF , !P3 ;  /* 0xff800000b2197808 */ /* 0x000fe20005800000 */
[----:B------:R-:W1:Y:S01]  /*3650*/  MUFU.TANH R6, R6 ;  /* 0x0000000600067308 */ /* 0x000e620000002400 */
[----:B------:R-:W-:Y:S02]  /*3660*/  ISETP.GE.AND P3, PT, R3, R20, PT ;  /* 0x000000140300720c */ /* 0x000fe40003f66270 */
[----:B------:R-:W-:Y:S02]  /*3670*/  IADD3 R3, R2, 0x68, RZ ;  /* 0x0000006802037810 */ /* 0x000fe40007ffe0ff */
[----:B------:R-:W-:-:S02]  /*3680*/  FSEL R122, R168, -INF , !P6 ;  /* 0xff800000a87a7808 */ /* 0x000fc40007000000 */
[----:B------:R-:W-:Y:S01]  /*3690*/  FSEL R107, R172, -INF , !P6 ;  /* 0xff800000ac6b7808 */ /* 0x000fe20007000000 */
[----:B------:R-:W-:Y:S01]  /*36a0*/  MUFU.TANH R5, R5 ;  /* 0x0000000500057308 */ /* 0x000fe20000002400 */
[----:B------:R-:W-:Y:S02]  /*36b0*/  FSEL R46, R183, -INF , !P6 ;  /* 0xff800000b72e7808 */ /* 0x000fe40007000000 */
[----:B------:R-:W-:Y:S02]  /*36c0*/  FSEL R23, R190, -INF , !P6 ;  /* 0xff800000be177808 */ /* 0x000fe40007000000 */
[----:B------:R-:W-:Y:S02]  /*36d0*/  ISETP.GE.AND P6, PT, R3, R20, PT ;  /* 0x000000140300720c */ /* 0x000fe40003fc6270 */
[----:B------:R-:W-:Y:S01]  /*36e0*/  IADD3 R3, R2, 0x69, RZ ;  /* 0x0000006902037810 */ /* 0x000fe20007ffe0ff */
[----:B------:R-:W2:Y:S01]  /*36f0*/  MUFU.TANH R7, R7 ;  /* 0x0000000700077308 */ /* 0x000ea20000002400 */
[----:B------:R-:W-:-:S02]  /*3700*/  FSEL R124, R124, -INF , !P5 ;  /* 0xff8000007c7c7808 */ /* 0x000fc40006800000 */
[----:B------:R-:W-:Y:S02]  /*3710*/  FSEL R118, R38, -INF , !P5 ;  /* 0xff80000026767808 */ /* 0x000fe40006800000 */
[----:B---3--:R-:W-:Y:S02]  /*3720*/  FSEL R62, R10, -INF , !P5 ;  /* 0xff8000000a3e7808 */ /* 0x008fe40006800000 */
[----:B------:R-:W-:Y:S01]  /*3730*/  FSEL R22, R8, -INF , !P5 ;  /* 0xff80000008167808 */ /* 0x000fe20006800000 */
[----:B------:R-:W-:Y:S01]  /*3740*/  MUFU.TANH R12, R12 ;  /* 0x0000000c000c7308 */ /* 0x000fe20000002400 */
[----:B------:R-:W-:Y:S02]  /*3750*/  ISETP.GE.AND P5, PT, R3, R20, PT ;  /* 0x000000140300720c */ /* 0x000fe40003fa6270 */
[----:B------:R-:W-:Y:S02]  /*3760*/  IADD3 R3, R2, 0x78, RZ ;  /* 0x0000007802037810 */ /* 0x000fe40007ffe0ff */
[----:B------:R-:W-:-:S02]  /*3770*/  FSEL R126, R126, -INF , !P2 ;  /* 0xff8000007e7e7808 */ /* 0x000fc40005000000 */
[----:B------:R-:W-:Y:S01]  /*3780*/  FSEL R117, R128, -INF , !P2 ;  /* 0xff80000080757808 */ /* 0x000fe20005000000 */
[----:B------:R-:W3:Y:S01]  /*3790*/  MUFU.TANH R14, R14 ;  /* 0x0000000e000e7308 */ /* 0x000ee20000002400 */
[----:B----4-:R-:W-:Y:S02]  /*37a0*/  FSEL R74, R11, -INF , !P2 ;  /* 0xff8000000b4a7808 */ /* 0x010fe40005000000 */
[----:B------:R-:W-:Y:S02]  /*37b0*/  FSEL R21, R9, -INF , !P2 ;  /* 0xff80000009157808 */ /* 0x000fe40005000000 */
[----:B------:R-:W-:Y:S01]  /*37c0*/  ISETP.GE.AND P2, PT, R3, R20, PT ;  /* 0x000000140300720c */ /* 0x000fe20003f46270 */
[----:B------:R-:W-:Y:S01]  /*37d0*/  IMAD R3, R125, 0x20, R121 ;  /* 0x000000207d037824 */ /* 0x000fe200078e0279 */
[----:B------:R-:W-:Y:S01]  /*37e0*/  IADD3 R2, R2, 0x79, RZ ;  /* 0x0000007902027810 */ /* 0x000fe20007ffe0ff */
[----:B------:R-:W-:Y:S01]  /*37f0*/  MUFU.TANH R13, R13 ;  /* 0x0000000d000d7308 */ /* 0x000fe20000002400 */
[----:B------:R-:W-:-:S02]  /*3800*/  FSEL R132, R166, -INF , !P1 ;  /* 0xff800000a6847808 */ /* 0x000fc40004800000 */
[----:B------:R-:W-:Y:S02]  /*3810*/  FSEL R128, R171, -INF , !P1 ;  /* 0xff800000ab807808 */ /* 0x000fe40004800000 */
[----:B------:R-:W-:Y:S02]  /*3820*/  FSEL R79, R182, -INF , !P1 ;  /* 0xff800000b64f7808 */ /* 0x000fe40004800000 */
[----:B------:R-:W-:Y:S02]  /*3830*/  FSEL R18, R186, -INF , !P1 ;  /* 0xff800000ba127808 */ /* 0x000fe40004800000 */
[----:B------:R-:W-:Y:S01]  /*3840*/  ISETP.GE.AND P1, PT, R2, R20, PT ;  /* 0x000000140200720c */ /* 0x000fe20003f26270 */
[----:B------:R-:W-:Y:S01]  /*3850*/  IMAD.IADD R2, R127, 0x1, R3 ;  /* 0x000000017f027824 */ /* 0x000fe200078e0203 */
[----:B------:R-:W-:Y:S01]  /*3860*/  FSEL R130, R157, -INF , !P0 ;  /* 0xff8000009d827808 */ /* 0x000fe20004000000 */
[----:B------:R-:W-:Y:S01]  /*3870*/  FMUL.FTZ R3, R15, c[0x0][0x2ec] ;  /* 0x0000bb000f037a20 */ /* 0x000fe20000410000 */
[----:B------:R-:W-:-:S02]  /*3880*/  FSEL R125, R167, -INF , !P0 ;  /* 0xff800000a77d7808 */ /* 0x000fc40004000000 */
[----:B------:R-:W-:Y:S02]  /*3890*/  FSEL R78, R177, -INF , !P0 ;  /* 0xff800000b14e7808 */ /* 0x000fe40004000000 */
[----:B------:R-:W-:Y:S01]  /*38a0*/  FSEL R19, R185, -INF , !P0 ;  /* 0xff800000b9137808 */ /* 0x000fe20004000000 */
[----:B------:R-:W4:Y:S01]  /*38b0*/  MUFU.TANH R3, R3 ;  /* 0x0000000300037308 */ /* 0x000f220000002400 */
[----:B------:R-:W-:Y:S02]  /*38c0*/  ISETP.GE.AND P0, PT, R20, 0x81, PT ;  /* 0x000000811400780c */ /* 0x000fe40003f06270 */
[----:B------:R-:W-:Y:S02]  /*38d0*/  FSEL R151, R152, -INF , !P4 ;  /* 0xff80000098977808 */ /* 0x000fe40006000000 */
[----:B------:R-:W-:Y:S02]  /*38e0*/  FSEL R127, R134, -INF , !P6 ;  /* 0xff800000867f7808 */ /* 0x000fe40007000000 */
[----:B------:R-:W-:-:S02]  /*38f0*/  IADD3 R190, R189, 0x1c00, RZ ;  /* 0x00001c00bdbe7810 */ /* 0x000fc40007ffe0ff */
        /* <DEDUP_REMOVED lines=14> */
[----:B-1----:R-:W-:Y:S02]  /*39e0*/  FSEL R121, R6, -INF , !P6 ;  /* 0xff80000006797808 */ /* 0x002fe40007000000 */
[----:B------:R-:W-:Y:S02]  /*39f0*/  FSEL R15, R4, -INF , !P6 ;  /* 0xff800000040f7808 */ /* 0x000fe40007000000 */
[----:B--2---:R-:W-:Y:S02]  /*3a00*/  FSEL R134, R7, -INF , !P5 ;  /* 0xff80000007867808 */ /* 0x004fe40006800000 */
[----:B------:R-:W-:-:S02]  /*3a10*/  FSEL R16, R5, -INF , !P5 ;  /* 0xff80000005107808 */ /* 0x000fc40006800000 */
[----:B---3--:R-:W-:Y:S02]  /*3a20*/  FSEL R161, R14, -INF , !P2 ;  /* 0xff8000000ea17808 */ /* 0x008fe40005000000 */
[----:B------:R-:W-:Y:S02]  /*3a30*/  FSEL R12, R12, -INF , !P2 ;  /* 0xff8000000c0c7808 */ /* 0x000fe40005000000 */
[----:B----4-:R-:W-:Y:S02]  /*3a40*/  FSEL R160, R3, -INF , !P1 ;  /* 0xff80000003a07808 */ /* 0x010fe40004800000 */
[----:B------:R-:W-:Y:S01]  /*3a50*/  FSEL R13, R13, -INF , !P1 ;  /* 0xff8000000d0d7808 */ /* 0x000fe20004800000 */
[----:B------:R-:W-:Y:S05]  /*3a60*/  @!P0 BRA `(.L_x_316) ;  /* 0x0000018000008947 */ /* 0x000fea0003800000 */
[----:B------:R-:W-:Y:S01]  /*3a70*/  LEA.HI.SX32 R4, R197, 0xfffffffe, 0x19 ;  /* 0xfffffffec5047811 */ /* 0x000fe200078fcaff */
[C---:B------:R-:W-:Y:S01]  /*3a80*/  IMAD.SHL.U32 R10, R200.reuse, 0x40, RZ ;  /* 0x00000040c80a7824 */ /* 0x040fe200078e00ff */
[----:B------:R-:W-:Y:S02]  /*3a90*/  SHF.L.U64.HI R11, R200, 0x6, R201 ;  /* 0x00000006c80b7819 */ /* 0x000fe400000102c9 */
[----:B------:R-:W-:Y:S01]  /*3aa0*/  SHF.R.S32.HI R6, RZ, 0x1f, R4 ;  /* 0x0000001fff067819 */ /* 0x000fe20000011404 */
[----:B------:R-:W-:-:S02]  /*3ab0*/  IMAD R3, R199, R4, RZ ;  /* 0x00000004c7037224 */ /* 0x000fc400078e02ff */
        /* <DEDUP_REMOVED lines=19> */
.L_x_316:
[----:B------:R-:W-:Y:S02]  /*3bf0*/  FMNMX.FTZ R38, R45, R44, !PT ;  /* 0x0000002c2d267209 */ /* 0x000fe40007810000 */
[----:B------:R-:W-:-:S02]  /*3c00*/  SHF.L.U32 R185, R2, 0x1, RZ ;  /* 0x0000000102b97819 */ /* 0x000fc400000006ff */
[----:B------:R-:W-:Y:S02]  /*3c10*/  FMNMX.FTZ R38, R43, R38, !PT ;  /* 0x000000262b267209 */ /* 0x000fe40007810000 */
[----:B------:R-:W-:Y:S02]  /*3c20*/  LEA R186, R0, R185, 0x1 ;  /* 0x000000b900ba7211 */ /* 0x000fe400078e08ff */
        /* <DEDUP_REMOVED lines=29> */
[----:B------:R-:W2:Y:S02]  /*3e00*/  SHFL.BFLY PT, R3, R38, 0x2, 0x1f ;  /* 0x0c401f0026037f89 */ /* 0x000ea400000e0000 */
[----:B--2---:R-:W-:-:S05]  /*3e10*/  FMNMX.FTZ R38, R38, R3, !PT ;  /* 0x0000000326267209 */ /* 0x004fca0007810000 */
[----:B------:R-:W2:Y:S02]  /*3e20*/  SHFL.BFLY PT, R3, R38, 0x1, 0x1f ;  /* 0x0c201f0026037f89 */ /* 0x000ea400000e0000 */
[----:B--2---:R-:W-:-:S04]  /*3e30*/  FMNMX.FTZ R38, R38, R3, !PT ;  /* 0x0000000326267209 */ /* 0x004fc80007810000 */
[C---:B------:R-:W-:Y:S01]  /*3e40*/  FSETP.NEU.FTZ.AND P1, PT, R38.reuse, -INF , PT ;  /* 0xff8000002600780b */ /* 0x040fe20003f3d000 */
[----:B------:R-:W-:-:S05]  /*3e50*/  FMUL.FTZ R3, R38, c[0x0][0x23c] ;  /* 0x00008f0026037a20 */ /* 0x000fca0000410000 */
[----:B------:R-:W-:-:S05]  /*3e60*/  FSEL R3, R3, RZ, P1 ;  /* 0x000000ff03037208 */ /* 0x000fca0000800000 */
[--C-:B-1----:R-:W-:Y:S02]  /*3e70*/  FFMA.FTZ R4, R45, c[0x0][0x23c], -R3.reuse ;  /* 0x00008f002d047a23 */ /* 0x102fe40000010803 */
        /* <DEDUP_REMOVED lines=14> */
[----:B------:R-:W-:Y:S01]  /*3f60*/  MUFU.EX2 R245, R5 ;  /* 0x0000000500f57308 */ /* 0x000fe20000000800 */
[----:B-1----:R-:W-:Y:S01]  /*3f70*/  FFMA.FTZ R4, R41, c[0x0][0x23c], -R3 ;  /* 0x00008f0029047a23 */ /* 0x002fe20000010803 */
[----:B---3--:R-:W-:-:S06]  /*3f80*/  F2FP.PACK_AB R14, R219, R218 ;  /* 0x000000dadb0e723e */ /* 0x008fcc00000000ff */
[----:B------:R1:W-:Y:S02]  /*3f90*/  MUFU.EX2 R220, R4 ;  /* 0x0000000400dc7308 */ /* 0x0003e40000000800 */
[----:B-1----:R-:W-:Y:S01]  /*3fa0*/  FFMA.FTZ R4, R37, c[0x0][0x23c], -R3 ;  /* 0x00008f0025047a23 */ /* 0x002fe20000010803 */
[----:B------:R-:W-:-:S05]  /*3fb0*/  FMNMX.FTZ R37, R67, R60, !PT ;  /* 0x0000003c43257209 */ /* 0x000fca0007810000 */
[----:B------:R1:W-:Y:S01]  /*3fc0*/  MUFU.EX2 R221, R4 ;  /* 0x0000000400dd7308 */ /* 0x0003e20000000800 */
        /* <DEDUP_REMOVED lines=41> */
[----:B------:R1:W-:Y:S04]  /*4260*/  MUFU.EX2 R234, R4 ;  /* 0x0000000400ea7308 */ /* 0x0003e80000000800 */
[----:B------:R-:W2:Y:S01]  /*4270*/  SHFL.BFLY PT, R6, R37, 0x2, 0x1f ;  /* 0x0c401f0025067f89 */ /* 0x000ea200000e0000 */
[----:B-1----:R-:W-:-:S04]  /*4280*/  FFMA.FTZ R4, R31, c[0x0][0x23c], -R3 ;  /* 0x00008f001f047a23 */ /* 0x002fc80000010803 */
[----:B------:R1:W-:Y:S01]  /*4290*/  MUFU.EX2 R233, R4 ;  /* 0x0000000400e97308 */ /* 0x0003e20000000800 */
[----:B--2---:R-:W-:Y:S02]  /*42a0*/  FMNMX.FTZ R37, R37, R6, !PT ;  /* 0x0000000625257209 */ /* 0x004fe40007810000 */
[----:B------:R-:W-:-:S03]  /*42b0*/  FMNMX.FTZ R6, R89, R88, !PT ;  /* 0x0000005859067209 */ /* 0x000fc60007810000 */
[----:B------:R-:W2:Y:S01]  /*42c0*/  SHFL.BFLY PT, R8, R37, 0x1, 0x1f ;  /* 0x0c201f0025087f89 */ /* 0x000ea200000e0000 */
[----:B------:R-:W-:Y:S01]  /*42d0*/  FMNMX.FTZ R5, R95, R6, !PT ;  /* 0x000000065f057209 */ /* 0x000fe20007810000 */
[----:B-1----:R-:W-:-:S04]  /*42e0*/  FFMA.FTZ R4, R33, c[0x0][0x23c], -R3 ;  /* 0x00008f0021047a23 */ /* 0x002fc80000010803 */
[----:B------:R1:W-:Y:S01]  /*42f0*/  MUFU.EX2 R232, R4 ;  /* 0x0000000400e87308 */ /* 0x0003e20000000800 */
[----:B--2---:R-:W-:Y:S01]  /*4300*/  FMNMX.FTZ R37, R37, R8, !PT ;  /* 0x0000000825257209 */ /* 0x004fe20007810000 */
[----:B-1----:R-:W-:-:S03]  /*4310*/  FFMA.FTZ R4, R30, c[0x0][0x23c], -R3 ;  /* 0x00008f001e047a23 */ /* 0x002fc60000010803 */
[----:B------:R-:W-:-:S03]  /*4320*/  FSETP.NEU.FTZ.AND P1, PT, R37, -INF , PT ;  /* 0xff8000002500780b */ /* 0x000fc60003f3d000 */
[----:B------:R1:W-:Y:S02]  /*4330*/  MUFU.EX2 R231, R4 ;  /* 0x0000000400e77308 */ /* 0x0003e40000000800 */
[----:B-1----:R-:W-:-:S06]  /*4340*/  FFMA.FTZ R4, R27, c[0x0][0x23c], -R3 ;  /* 0x00008f001b047a23 */ /* 0x002fcc0000010803 */
[----:B------:R1:W-:Y:S02]  /*4350*/  MUFU.EX2 R230, R4 ;  /* 0x0000000400e67308 */ /* 0x0003e40000000800 */
[----:B-1----:R-:W-:-:S06]  /*4360*/  FFMA.FTZ R4, R29, c[0x0][0x23c], -R3 ;  /* 0x00008f001d047a23 */ /* 0x002fcc0000010803 */
[----:B------:R1:W-:Y:S02]  /*4370*/  MUFU.EX2 R229, R4 ;  /* 0x0000000400e57308 */ /* 0x0003e40000000800 */
[----:B-1----:R-:W-:-:S06]  /*4380*/  FFMA.FTZ R4, R26, c[0x0][0x23c], -R3 ;  /* 0x00008f001a047a23 */ /* 0x002fcc0000010803 */
[----:B------:R1:W-:Y:S02]  /*4390*/  MUFU.EX2 R228, R4 ;  /* 0x0000000400e47308 */ /* 0x0003e40000000800 */
[--C-:B-1----:R-:W-:Y:S02]  /*43a0*/  FFMA.FTZ R4, R28, c[0x0][0x23c], -R3.reuse ;  /* 0x00008f001c047a23 */ /* 0x102fe40000010803 */
[----:B------:R-:W-:Y:S04]  /*43b0*/  LDSM.16.MT88.4 R28, [R185+0x4400] ;  /* 0x00440000b91c783b */ /* 0x000fe80000004200 */
        /* <DEDUP_REMOVED lines=25> */
[--C-:B------:R-:W-:Y:S01]  /*4550*/  FFMA.FTZ R4, R12, c[0x0][0x23c], -R3.reuse ;  /* 0x00008f000c047a23 */ /* 0x100fe20000010803 */
[----:B------:R-:W-:Y:S01]  /*4560*/  F2FP.PACK_AB R12, R163, R217 ;  /* 0x000000d9a30c723e */ /* 0x000fe200000000ff */
[----:B------:R-:W-:Y:S01]  /*4570*/  FFMA.FTZ R3, R13, c[0x0][0x23c], -R3 ;  /* 0x00008f000d037a23 */ /* 0x000fe20000010803 */
[----:B------:R-:W-:Y:S01]  /*4580*/  FMNMX.FTZ R6, R99, R7, !PT ;  /* 0x0000000763067209 */ /* 0x000fe20007810000 */
[----:B------:R1:W-:Y:S01]  /*4590*/  MUFU.EX2 R241, R4 ;  /* 0x0000000400f17308 */ /* 0x0003e20000000800 */
[----:B------:R-:W-:Y:S02]  /*45a0*/  FMNMX.FTZ R7, R93, R5, !PT ;  /* 0x000000055d077209 */ /* 0x000fe40007810000 */
        /* <DEDUP_REMOVED lines=71> */
[--C-:B-1----:R-:W-:Y:S02]  /*4a20*/  FFMA.FTZ R4, R68, c[0x0][0x23c], -R6.reuse ;  /* 0x00008f0044047a23 */ /* 0x102fe40000010806 */
[----:B------:R-:W-:Y:S04]  /*4a30*/  HMMA.16816.F32 R68, R12, R22, RZ ;  /* 0x000000160c44723c */ /* 0x000fe800000018ff */
        /* <DEDUP_REMOVED lines=17> */
[----:B--2---:R-:W-:Y:S02]  /*4b50*/  FFMA.FTZ R4, R57, c[0x0][0x23c], -R6 ;  /* 0x00008f0039047a23 */ /* 0x004fe40000010806 */
[----:B------:R-:W-:Y:S04]  /*4b60*/  HMMA.16816.F32 R56, R12, R18, RZ ;  /* 0x000000120c38723c */ /* 0x000fe800000018ff */
        /* <DEDUP_REMOVED lines=11> */
[----:B------:R-:W-:-:S03]  /*4c20*/  FSETP.NEU.FTZ.AND P1, PT, R3, -INF , PT ;  /* 0xff8000000300780b */ /* 0x000fc60003f3d000 */
[----:B------:R-:W1:Y:S01]  /*4c30*/  MUFU.EX2 R175, R7 ;  /* 0x0000000700af7308 */ /* 0x000e620000000800 */
[--C-:B---3--:R-:W-:Y:S02]  /*4c40*/  FFMA.FTZ R4, R52, c[0x0][0x23c], -R6.reuse ;  /* 0x00008f0034047a23 */ /* 0x108fe40000010806 */
[----:B------:R-:W-:Y:S05]  /*4c50*/  HMMA.16816.F32 R52, R12, R20, RZ ;  /* 0x000000140c34723c */ /* 0x000fea00000018ff */
[----:B------:R2:W-:Y:S01]  /*4c60*/  MUFU.EX2 R210, R4 ;  /* 0x0000000400d27308 */ /* 0x0005e20000000800 */
[----:B-1----:R-:W-:Y:S01]  /*4c70*/  F2FP.PACK_AB R10, R175, R167 ;  /* 0x000000a7af0a723e */ /* 0x002fe200000000ff */
[----:B--2---:R-:W-:-:S06]  /*4c80*/  FFMA.FTZ R4, R51, c[0x0][0x23c], -R6 ;  /* 0x00008f0033047a23 */ /* 0x004fcc0000010806 */
        /* <DEDUP_REMOVED lines=14> */
[----:B------:R1:W2:Y:S02]  /*4d70*/  MUFU.EX2 R166, R4 ;  /* 0x0000000400a67308 */ /* 0x0002a40000000800 */
[----:B-1----:R-:W-:Y:S01]  /*4d80*/  FMUL.FTZ R4, R3, c[0x0][0x23c] ;  /* 0x00008f0003047a20 */ /* 0x002fe20000410000 */
[----:B--2---:R-:W-:-:S04]  /*4d90*/  F2FP.PACK_AB R8, R166, R170 ;  /* 0x000000aaa608723e */ /* 0x004fc800000000ff */
[----:B------:R-:W-:-:S05]  /*4da0*/  FSEL R4, R4, RZ, P1 ;  /* 0x000000ff04047208 */ /* 0x000fca0000800000 */
[--C-:B------:R-:W-:Y:S02]  /*4db0*/  FFMA.FTZ R0, R88, c[0x0][0x23c], -R4.reuse ;  /* 0x00008f0058007a23 */ /* 0x100fe40000010804 */
[--C-:B------:R-:W-:Y:S02]  /*4dc0*/  FFMA.FTZ R7, R89, c[0x0][0x23c], -R4.reuse ;  /* 0x00008f0059077a23 */ /* 0x100fe40000010804 */
[----:B------:R1:W-:Y:S08]  /*4dd0*/  MUFU.EX2 R164, R0 ;  /* 0x0000000000a47308 */ /* 0x0003f00000000800 */
[----:B------:R-:W2:Y:S01]  /*4de0*/  MUFU.EX2 R165, R7 ;  /* 0x0000000700a57308 */ /* 0x000ea20000000800 */
[----:B-1----:R-:W-:-:S07]  /*4df0*/  FFMA.FTZ R0, R95, c[0x0][0x23c], -R4 ;  /* 0x00008f005f007a23 */ /* 0x002fce0000010804 */
        /* <DEDUP_REMOVED lines=20> */
[----:B--2---:R-:W-:-:S05]  /*4f40*/  F2FP.PACK_AB R10, R178, R177 ;  /* 0x000000b1b20a723e */ /* 0x004fca00000000ff */
        /* <DEDUP_REMOVED lines=23> */
[----:B------:R2:W4:Y:S01]  /*50c0*/  MUFU.EX2 R98, R0 ;  /* 0x0000000000627308 */ /* 0x0005220000000800 */
        /* <DEDUP_REMOVED lines=9> */
[----:B-----5:R-:W-:-:S04]  /*5160*/  FFMA.FTZ R0, R97, c[0x0][0x23c], -R5 ;  /* 0x00008f0061007a23 */ /* 0x020fc80000010805 */
[----:B------:R5:W1:Y:S02]  /*5170*/  MUFU.EX2 R94, R0 ;  /* 0x00000000005e7308 */ /* 0x000a640000000800 */
[----:B----4-:R-:W-:Y:S01]  /*5180*/  F2FP.PACK_AB R8, R98, R99 ;  /* 0x000000636208723e */ /* 0x010fe200000000ff */
[----:B-----5:R-:W-:Y:S01]  /*5190*/  FFMA.FTZ R0, R102, c[0x0][0x23c], -R4 ;  /* 0x00008f0066007a23 */ /* 0x020fe20000010804 */
[----:B-1----:R-:W-:-:S04]  /*51a0*/  F2FP.PACK_AB R10, R94, R96 ;  /* 0x000000605e0a723e */ /* 0x002fc800000000ff */
        /* <DEDUP_REMOVED lines=11> */
[C---:B------:R-:W-:Y:S08]  /*5260*/  HMMA.16816.F32 R64, R8.reuse, R16, R64 ;  /* 0x000000100840723c */ /* 0x040ff00000001840 */
[----:B---3--:R-:W-:Y:S01]  /*5270*/  HMMA.16816.F32 R136, R8, R12, R136 ;  /* 0x0000000c0888723c */ /* 0x008fe20000001888 */
[----:B-1----:R-:W-:-:S04]  /*5280*/  FFMA.FTZ R0, R104, c[0x0][0x23c], -R5 ;  /* 0x00008f0068007a23 */ /* 0x002fc80000010805 */
[----:B------:R1:W-:Y:S03]  /*5290*/  MUFU.EX2 R89, R0 ;  /* 0x0000000000597308 */ /* 0x0003e60000000800 */
[C---:B------:R-:W-:Y:S01]  /*52a0*/  HMMA.16816.F32 R144, R8.reuse, R14, R20 ;  /* 0x0000000e0890723c */ /* 0x040fe20000001814 */
[----:B------:R-:W3:Y:S07]  /*52b0*/  LDSM.16.MT88.4 R20, [R185+0x4c00] ;  /* 0x004c0000b914783b */ /* 0x000eee0000004200 */
[----:B------:R-:W-:Y:S01]  /*52c0*/  HMMA.16816.F32 R28, R8, R18, R32 ;  /* 0x00000012081c723c */ /* 0x000fe20000001820 */
[----:B-1----:R-:W-:-:S06]  /*52d0*/  FFMA.FTZ R0, R108, c[0x0][0x23c], -R5 ;  /* 0x00008f006c007a23 */ /* 0x002fcc0000010805 */
[----:B------:R-:W-:Y:S02]  /*52e0*/  F2FP.PACK_AB R8, R236, R224 ;  /* 0x000000e0ec08723e */ /* 0x000fe400000000ff */
[----:B------:R-:W-:Y:S01]  /*52f0*/  F2FP.PACK_AB R9, R208, R200 ;  /* 0x000000c8d009723e */ /* 0x000fe200000000ff */
[----:B------:R1:W4:Y:S01]  /*5300*/  MUFU.EX2 R88, R0 ;  /* 0x0000000000587308 */ /* 0x0003220000000800 */
        /* <DEDUP_REMOVED lines=9> */
[----:B------:R-:W1:Y:S01]  /*53a0*/  LDSM.16.MT88.4 R16, [R186+0x5000] ;  /* 0x00500000ba10783b */ /* 0x000e620000004200 */
[----:B-----5:R-:W-:-:S04]  /*53b0*/  FFMA.FTZ R0, R82, c[0x0][0x23c], -R5 ;  /* 0x00008f0052007a23 */ /* 0x020fc80000010805 */
[----:B------:R5:W2:Y:S01]  /*53c0*/  MUFU.EX2 R85, R0 ;  /* 0x0000000000557308 */ /* 0x000aa20000000800 */
[----:B----4-:R-:W-:Y:S01]  /*53d0*/  F2FP.PACK_AB R8, R88, R89 ;  /* 0x000000595808723e */ /* 0x010fe200000000ff */
[----:B-----5:R-:W-:Y:S01]  /*53e0*/  FFMA.FTZ R0, R109, c[0x0][0x23c], -R4 ;  /* 0x00008f006d007a23 */ /* 0x020fe20000010804 */
[----:B--2---:R-:W-:-:S05]  /*53f0*/  F2FP.PACK_AB R10, R85, R86 ;  /* 0x00000056550a723e */ /* 0x004fca00000000ff */
[----:B------:R2:W-:Y:S02]  /*5400*/  MUFU.EX2 R82, R0 ;  /* 0x0000000000527308 */ /* 0x0005e40000000800 */
[----:B--2---:R-:W-:-:S06]  /*5410*/  FFMA.FTZ R0, R111, c[0x0][0x23c], -R4 ;  /* 0x00008f006f007a23 */ /* 0x004fcc0000010804 */
[----:B------:R2:W4:Y:S02]  /*5420*/  MUFU.EX2 R84, R0 ;  /* 0x0000000000547308 */ /* 0x0005240000000800 */
[----:B--2---:R-:W-:Y:S01]  /*5430*/  FFMA.FTZ R0, R110, c[0x0][0x23c], -R4 ;  /* 0x00008f006e007a23 */ /* 0x004fe20000010804 */
[----:B----4-:R-:W-:-:S05]  /*5440*/  F2FP.PACK_AB R9, R84, R82 ;  /* 0x000000525409723e */ /* 0x010fca00000000ff */
[----:B------:R2:W-:Y:S02]  /*5450*/  MUFU.EX2 R81, R0 ;  /* 0x0000000000517308 */ /* 0x0005e40000000800 */
[----:B--2---:R-:W-:-:S06]  /*5460*/  FFMA.FTZ R0, R112, c[0x0][0x23c], -R4 ;  /* 0x00008f0070007a23 */ /* 0x004fcc0000010804 */
[----:B------:R2:W4:Y:S02]  /*5470*/  MUFU.EX2 R80, R0 ;  /* 0x0000000000507308 */ /* 0x0005240000000800 */
[----:B--2---:R-:W-:Y:S01]  /*5480*/  FFMA.FTZ R0, R78, c[0x0][0x23c], -R6 ;  /* 0x00008f004e007a23 */ /* 0x004fe20000010806 */
[----:B----4-:R-:W-:-:S05]  /*5490*/  F2FP.PACK_AB R11, R80, R81 ;  /* 0x00000051500b723e */ /* 0x010fca00000000ff */
[----:B------:R2:W-:Y:S02]  /*54a0*/  MUFU.EX2 R78, R0 ;  /* 0x00000000004e7308 */ /* 0x0005e40000000800 */
[C---:B------:R-:W-:Y:S08]  /*54b0*/  HMMA.16816.F32 R156, R8.reuse, R24, R64 ;  /* 0x00000018089c723c */ /* 0x040ff00000001840 */
[----:B---3--:R-:W-:Y:S01]  /*54c0*/  HMMA.16816.F32 R136, R8, R20, R136 ;  /* 0x000000140888723c */ /* 0x008fe20000001888 */
        /* <DEDUP_REMOVED lines=17> */
[----:B------:R-:W5:Y:S01]  /*55e0*/  LDSM.16.MT88.4 R24, [R186+0x5400] ;  /* 0x00540000ba18783b */ /* 0x000f620000004200 */
[----:B----4-:R-:W-:-:S04]  /*55f0*/  FFMA.FTZ R0, R83, c[0x0][0x23c], -R5 ;  /* 0x00008f0053007a23 */ /* 0x010fc80000010805 */
        /* <DEDUP_REMOVED lines=55> */
[C---:B-----5:R-:W-:Y:S08]  /*5970*/  HMMA.16816.F32 R156, R8.reuse, R24, R156 ;  /* 0x00000018089c723c */ /* 0x060ff0000000189c */
        /* <DEDUP_REMOVED lines=41> */
[----:B---3--:R-:W-:-:S07]  /*5c10*/  F2FP.PACK_AB R11, R43, R61 ;  /* 0x0000003d2b0b723e */ /* 0x008fce00000000ff */
[----:B------:R-:W-:Y:S01]  /*5c20*/  HMMA.16816.F32 R44, R8, R16, R44 ;  /* 0x00000010082c723c */ /* 0x000fe2000000182c */
[----:B-1----:R-:W-:-:S07]  /*5c30*/  FFMA.FTZ R0, R149, c[0x0][0x23c], -R5 ;  /* 0x00008f0095007a23 */ /* 0x002fce0000010805 */
        /* <DEDUP_REMOVED lines=8> */
[----:B------:R1:W-:Y:S01]  /*5cc0*/  MUFU.EX2 R39, R0 ;  /* 0x0000000000277308 */ /* 0x0003e20000000800 */
[----:B--2---:R-:W-:Y:S01]  /*5cd0*/  FADD.FTZ R2, R165, R164 ;  /* 0x000000a4a5027221 */ /* 0x004fe20000010000 */
[----:B------:R-:W-:Y:S01]  /*5ce0*/  F2FP.PACK_AB R164, R245, R246 ;  /* 0x000000f6f5a4723e */ /* 0x000fe200000000ff */
[--C-:B-1----:R-:W-:Y:S02]  /*5cf0*/  FFMA.FTZ R0, R151, c[0x0][0x23c], -R4.reuse ;  /* 0x00008f0097007a23 */ /* 0x102fe40000010804 */
[----:B------:R-:W1:Y:S03]  /*5d00*/  LDSM.16.MT88.4 R148, [R185+0x5c00] ;  /* 0x005c0000b994783b */ /* 0x000e660000004200 */
[----:B------:R2:W-:Y:S02]  /*5d10*/  MUFU.EX2 R30, R0 ;  /* 0x00000000001e7308 */ /* 0x0005e40000000800 */
[----:B--2---:R-:W-:-:S06]  /*5d20*/  FFMA.FTZ R0, R152, c[0x0][0x23c], -R4 ;  /* 0x00008f0098007a23 */ /* 0x004fcc0000010804 */
[----:B------:R2:W3:Y:S02]  /*5d30*/  MUFU.EX2 R31, R0 ;  /* 0x00000000001f7308 */ /* 0x0004e40000000800 */
[----:B--2---:R-:W-:Y:S01]  /*5d40*/  FFMA.FTZ R0, R153, c[0x0][0x23c], -R4 ;  /* 0x00008f0099007a23 */ /* 0x004fe20000010804 */
[----:B---3--:R-:W-:-:S05]  /*5d50*/  F2FP.PACK_AB R161, R31, R30 ;  /* 0x0000001e1fa1723e */ /* 0x008fca00000000ff */
[----:B------:R2:W-:Y:S02]  /*5d60*/  MUFU.EX2 R29, R0 ;  /* 0x00000000001d7308 */ /* 0x0005e40000000800 */
[----:B--2---:R-:W-:Y:S02]  /*5d70*/  FFMA.FTZ R0, R154, c[0x0][0x23c], -R4 ;  /* 0x00008f009a007a23 */ /* 0x004fe40000010804 */
[----:B------:R-:W-:Y:S01]  /*5d80*/  FADD.FTZ R4, R170, R166 ;  /* 0x000000a6aa047221 */ /* 0x000fe20000010000 */
[----:B------:R-:W-:-:S03]  /*5d90*/  F2FP.PACK_AB R166, R238, R241 ;  /* 0x000000f1eea6723e */ /* 0x000fc600000000ff */
[----:B------:R2:W3:Y:S01]  /*5da0*/  MUFU.EX2 R28, R0 ;  /* 0x00000000001c7308 */ /* 0x0004e20000000800 */
[----:B------:R-:W-:Y:S02]  /*5db0*/  FADD.FTZ R4, R167, R4 ;  /* 0x00000004a7047221 */ /* 0x000fe40000010000 */
[----:B--2---:R-:W-:Y:S01]  /*5dc0*/  FFMA.FTZ R0, R155, c[0x0][0x23c], -R6 ;  /* 0x00008f009b007a23 */ /* 0x004fe20000010806 */
[----:B---3--:R-:W-:-:S04]  /*5dd0*/  F2FP.PACK_AB R163, R28, R29 ;  /* 0x0000001d1ca3723e */ /* 0x008fc800000000ff */
[----:B------:R2:W-:Y:S02]  /*5de0*/  MUFU.EX2 R16, R0 ;  /* 0x0000000000107308 */ /* 0x0005e40000000800 */
[--C-:B--2---:R-:W-:Y:S01]  /*5df0*/  FFMA.FTZ R0, R162, c[0x0][0x23c], -R6.reuse ;  /* 0x00008f00a2007a23 */ /* 0x104fe20000010806 */
[----:B------:R-:W-:Y:S01]  /*5e00*/  F2FP.PACK_AB R162, R39, R40 ;  /* 0x0000002827a2723e */ /* 0x000fe200000000ff */
[----:B------:R-:W-:Y:S01]  /*5e10*/  FFMA.FTZ R6, R160, c[0x0][0x23c], -R6 ;  /* 0x00008f00a0067a23 */ /* 0x000fe20000010806 */
[----:B------:R-:W-:-:S03]  /*5e20*/  F2FP.PACK_AB R160, R41, R42 ;  /* 0x0000002a29a0723e */ /* 0x000fc600000000ff */
[----:B------:R2:W3:Y:S04]  /*5e30*/  MUFU.EX2 R11, R0 ;  /* 0x00000000000b7308 */ /* 0x0004e80000000800 */
[C---:B-1----:R-:W-:Y:S04]  /*5e40*/  HMMA.16816.F32 R136, R160.reuse, R148, R136 ;  /* 0x00000094a088723c */ /* 0x042fe80000001888 */
[----:B------:R1:W4:Y:S04]  /*5e50*/  MUFU.EX2 R9, R6 ;  /* 0x0000000600097308 */ /* 0x0003280000000800 */
[----:B------:R-:W-:Y:S01]  /*5e60*/  HMMA.16816.F32 R144, R160, R150, R144 ;  /* 0x00000096a090723c */ /* 0x000fe20000001890 */
[----:B--2---:R-:W-:Y:S01]  /*5e70*/  FADD.FTZ R0, R218, R7 ;  /* 0x00000007da007221 */ /* 0x004fe20000010000 */
[----:B---3--:R-:W-:Y:S01]  /*5e80*/  F2FP.PACK_AB R165, R11, R16 ;  /* 0x000000100ba5723e */ /* 0x008fe200000000ff */
[----:B------:R-:W-:-:S04]  /*5e90*/  FADD.FTZ R7, R175, R4 ;  /* 0x00000004af077221 */ /* 0x000fc80000010000 */
[----:B------:R-:W-:Y:S01]  /*5ea0*/  FADD.FTZ R7, R174, R7 ;  /* 0x00000007ae077221 */ /* 0x000fe20000010000 */
[C---:B------:R-:W-:Y:S01]  /*5eb0*/  HMMA.16816.F32 R156, R160.reuse, R20, R156 ;  /* 0x00000014a09c723c */ /* 0x040fe2000000189c */
[----:B-1----:R-:W-:Y:S01]  /*5ec0*/  FADD.FTZ R6, R95, R2 ;  /* 0x000000025f067221 */ /* 0x002fe20000010000 */
[----:B----4-:R-:W-:Y:S01]  /*5ed0*/  F2FP.PACK_AB R167, R9, R10 ;  /* 0x0000000a09a7723e */ /* 0x010fe200000000ff */
        /* <DEDUP_REMOVED lines=118> */
[----:B------:R1:W-:Y:S01]  /*6640*/  STL [R1], R5 ;  /* 0x0000000501007387 */ /* 0x0003e20000100800 */
[----:B------:R-:W-:-:S03]  /*6650*/  FADD.FTZ R2, R39, R2 ;  /* 0x0000000227027221 */ /* 0x000fc60000010000 */
[----:B------:R1:W-:Y:S04]  /*6660*/  STL [R1+0x8], R4 ;  /* 0x0000080401007387 */ /* 0x0003e80000100800 */
[----:B------:R1:W-:Y:S04]  /*6670*/  STL [R1+0xc], R0 ;  /* 0x00000c0001007387 */ /* 0x0003e80000100800 */
[----:B------:R1:W-:Y:S01]  /*6680*/  STL [R1+0x4], R2 ;  /* 0x0000040201007387 */ /* 0x0003e20000100800 */
[----:B------:R-:W-:Y:S05]  /*6690*/  @!P0 BRA `(.L_x_317) ;  /* 0x000048f000008947 */ /* 0x000fea0003800000 */
[----:B------:R-:W-:Y:S01]  /*66a0*/  LEA.HI.SX32 R197, R197, 0xfffffffe, 0x19 ;  /* 0xfffffffec5c57811 */ /* 0x000fe200078fcaff */
[----:B------:R-:W-:Y:S01]  /*66b0*/  IMAD.MOV.U32 R133, RZ, RZ, R37 ;  /* 0x000000ffff857224 */ /* 0x000fe200078e0025 */
[----:B-1----:R-:W-:Y:S01]  /*66c0*/  SHF.L.U64.HI R0, R248, 0x6, R249 ;  /* 0x00000006f8007819 */ /* 0x002fe200000102f9 */
[----:B------:R-:W-:Y:S01]  /*66d0*/  IMAD.MOV.U32 R132, RZ, RZ, R38 ;  /* 0x000000ffff847224 */ /* 0x000fe200078e0026 */
[----:B------:R-:W-:Y:S01]  /*66e0*/  MOV R135, R3 ;  /* 0x0000000300877202 */ /* 0x000fe20000000f00 */
[----:B------:R-:W-:Y:S01]  /*66f0*/  IMAD.MOV.U32 R134, RZ, RZ, R36 ;  /* 0x000000ffff867224 */ /* 0x000fe200078e0024 */
[----:B------:R-:W-:Y:S05]  /*6700*/  BRA `(.L_x_318) ;  /* 0x000001e000007947 */ /* 0x000fea0003800000 */
.L_x_320:
        /* <DEDUP_REMOVED lines=30> */
.L_x_318:
[----:B------:R-:W2:Y:S01]  /*68f0*/  LDL.64 R10, [R1+0x18] ;  /* 0x00001800010a7983 */ /* 0x000ea20000100a00 */
[----:B------:R-:W-:Y:S04]  /*6900*/  DEPBAR.LE SB0, 0x0 ;  /* 0x000080000000791a */ /* 0x000fe80000000000 */
[C---:B------:R-:W-:Y:S01]  /*6910*/  IMAD.WIDE.U32 R2, R197.reuse, c[0x0][0x1a0], RZ ;  /* 0x00006800c5027a25 */ /* 0x040fe200078e00ff */
[----:B------:R-:W3:Y:S01]  /*6920*/  LDL R8, [R1+0x30] ;  /* 0x0000300001087983 */ /* 0x000ee20000100800 */
[----:B------:R-:W-:Y:S03]  /*6930*/  SHF.R.S32.HI R0, RZ, 0x1f, R197 ;  /* 0x0000001fff007819 */ /* 0x000fe600000114c5 */
[----:B------:R-:W-:Y:S02]  /*6940*/  BAR.SYNC.DEFER_BLOCKING 0x0 ;  /* 0x0000000000007b1d */ /* 0x000fe40000010000 */
[----:B------:R-:W-:Y:S04]  /*6950*/  IMAD R0, R0, c[0x0][0x1a0], RZ ;  /* 0x0000680000007a24 */ /* 0x000fe800078e02ff */
[----:B------:R-:W-:Y:S05]  /*6960*/  IMAD R4, R197, c[0x0][0x1a4], R0 ;  /* 0x00006900c5047a24 */ /* 0x000fea00078e0200 */
[----:B------:R-:W-:Y:S02]  /*6970*/  IADD3 R4, R3, R4, RZ ;  /* 0x0000000403047210 */ /* 0x000fe40007ffe0ff */
[----:B--2---:R-:W-:Y:S02]  /*6980*/  LEA R0, P0, R2, R10, 0x7 ;  /* 0x0000000a02007211 */ /* 0x004fe400078038ff */
[----:B------:R-:W-:Y:S02]  /*6990*/  MOV R11, c[0x0][0x1a4] ;  /* 0x00006900000b7a02 */ /* 0x000fe40000000f00 */
[----:B------:R-:W-:Y:S02]  /*69a0*/  LEA R6, P1, R0, c[0x0][0x170], 0x1 ;  /* 0x00005c0000067a11 */ /* 0x000fe400078208ff */
[----:B---3--:R-:W-:Y:S02]  /*69b0*/  LEA.HI.X R2, R2, R8, R4, 0x7, P0 ;  /* 0x0000000802027211 */ /* 0x008fe400000f3c04 */
[----:B------:R-:W-:Y:S02]  /*69c0*/  MOV R8, c[0x0][0x1a0] ;  /* 0x0000680000087a02 */ /* 0x000fe40000000f00 */
[----:B------:R-:W-:Y:S02]  /*69d0*/  LEA.HI.X R7, R0, c[0x0][0x174], R2, 0x1, P1 ;  /* 0x00005d0000077a11 */ /* 0x000fe400008f0c02 */
[----:B------:R-:W-:Y:S02]  /*69e0*/  SHF.L.U32 R8, R8, 0x6, RZ ;  /* 0x0000000608087819 */ /* 0x000fe400000006ff */
[----:B------:R-:W-:Y:S02]  /*69f0*/  MOV R10, c[0x0][0x1a0] ;  /* 0x00006800000a7a02 */ /* 0x000fe40000000f00 */
[-C--:B------:R-:W-:Y:S02]  /*6a00*/  IADD3 R4, P0, R6, R8.reuse, RZ ;  /* 0x0000000806047210 */ /* 0x080fe40007f1e0ff */
[----:B------:R-:W-:Y:S02]  /*6a10*/  SHF.L.U64.HI R10, R10, 0x6, R11 ;  /* 0x000000060a0a7819 */ /* 0x000fe4000001020b */
[----:B------:R-:W-:Y:S02]  /*6a20*/  IADD3 R2, P1, R4, R8, RZ ;  /* 0x0000000804027210 */ /* 0x000fe40007f3e0ff */
[----:B------:R-:W-:Y:S02]  /*6a30*/  IADD3.X R5, R7, R10, RZ, P0, !PT ;  /* 0x0000000a07057210 */ /* 0x000fe400007fe4ff */
[----:B------:R-:W-:Y:S02]  /*6a40*/  IADD3 R8, P0, R2, R8, RZ ;  /* 0x0000000802087210 */ /* 0x000fe40007f1e0ff */
[-C--:B------:R-:W-:Y:S04]  /*6a50*/  IADD3.X R3, R5, R10.reuse, RZ, P1, !PT ;  /* 0x0000000a05037210 */ /* 0x080fe80000ffe4ff */
[----:B------:R-:W-:Y:S02]  /*6a60*/  IADD3.X R9, R3, R10, RZ, P0, !PT ;  /* 0x0000000a03097210 */ /* 0x000fe400007fe4ff */
[----:B------:R-:W-:Y:S01]  /*6a70*/  ISETP.GT.AND P0, PT, R197, RZ, PT ;  /* 0x000000ffc500720c */ /* 0x000fe20003f04270 */
[----:B------:R-:W-:Y:S01]  /*6a80*/  @!PT LDS RZ, [RZ] ;  /* 0x00000000fffff984 */ /* 0x000fe20000000800 */
[----:B------:R-:W-:Y:S01]  /*6a90*/  @!PT LDS RZ, [RZ] ;  /* 0x00000000fffff984 */ /* 0x000fe20000000800 */
[----:B------:R-:W-:Y:S01]  /*6aa0*/  @!PT LDS RZ, [RZ] ;  /* 0x00000000fffff984 */ /* 0x000fe20000000800 */
[----:B------:R1:W-:Y:S08]  /*6ab0*/  LDGSTS.E.BYPASS.LTC128B.128 [R198+0x4000], [R6.64] ;  /* 0x0400000006c67fae */ /* 0x0003f0000b901d48 */
[----:B------:R1:W-:Y:S08]  /*6ac0*/  LDGSTS.E.BYPASS.LTC128B.128 [R198+0x4800], [R4.64] ;  /* 0x0480000004c67fae */ /* 0x0003f0000b901d48 */
[----:B------:R2:W-:Y:S08]  /*6ad0*/  LDGSTS.E.BYPASS.LTC128B.128 [R198+0x5000], [R2.64] ;  /* 0x0500000002c67fae */ /* 0x0005f0000b901d48 */
[----:B------:R3:W-:Y:S08]  /*6ae0*/  LDGSTS.E.BYPASS.LTC128B.128 [R198+0x5800], [R8.64] ;  /* 0x0580000008c67fae */ /* 0x0007f0000b901d48 */
[----:B------:R-:W-:Y:S08]  /*6af0*/  LDSM.16.M88.4 R128, [R187] ;  /* 0x00000000bb80783b */ /* 0x000ff00000000200 */
[----:B------:R-:W0:Y:S08]  /*6b00*/  LDGDEPBAR ;  /* 0x00000000000079af */ /* 0x000e300000000000 */
[----:B------:R-:W1:Y:S08]  /*6b10*/  LDSM.16.M88.4 R16, [R184+0x2000] ;  /* 0x00200000b810783b */ /* 0x000e700000000200 */
[----:B------:R-:W3:Y:S08]  /*6b20*/  LDSM.16.M88.4 R124, [R187+0x1000] ;  /* 0x00100000bb7c783b */ /* 0x000ef00000000200 */
[----:B------:R-:W4:Y:S08]  /*6b30*/  LDSM.16.M88.4 R32, [R184+0x2400] ;  /* 0x00240000b820783b */ /* 0x000f300000000200 */
[----:B------:R-:W5:Y:S08]  /*6b40*/  LDSM.16.M88.4 R48, [R184+0x2800] ;  /* 0x00280000b830783b */ /* 0x000f700000000200 */
[----:B------:R-:W2:Y:S08]  /*6b50*/  LDSM.16.M88.4 R64, [R184+0x2c00] ;  /* 0x002c0000b840783b */ /* 0x000eb00000000200 */
[----:B------:R-:W2:Y:S01]  /*6b60*/  LDSM.16.M88.4 R80, [R184+0x3000] ;  /* 0x00300000b850783b */ /* 0x000ea20000000200 */
[-C--:B-1----:R-:W-:Y:S07]  /*6b70*/  HMMA.16816.F32 R4, R128, R16.reuse, RZ ;  /* 0x000000108004723c */ /* 0x082fee00000018ff */
[----:B------:R-:W1:Y:S01]  /*6b80*/  LDSM.16.M88.4 R96, [R184+0x3400] ;  /* 0x00340000b860783b */ /* 0x000e620000000200 */
[C---:B---3--:R-:W-:Y:S07]  /*6b90*/  HMMA.16816.F32 R8, R124.reuse, R16, RZ ;  /* 0x000000107c08723c */ /* 0x048fee00000018ff */
[----:B------:R-:W3:Y:S01]  /*6ba0*/  LDSM.16.M88.4 R112, [R184+0x3800] ;  /* 0x00380000b870783b */ /* 0x000ee20000000200 */
[-C--:B------:R-:W-:Y:S07]  /*6bb0*/  HMMA.16816.F32 R12, R124, R18.reuse, RZ ;  /* 0x000000127c0c723c */ /* 0x080fee00000018ff */
[----:B------:R-:W1:Y:S01]  /*6bc0*/  LDSM.16.M88.4 R168, [R184+0x3c00] ;  /* 0x003c0000b8a8783b */ /* 0x000e620000000200 */
[C---:B------:R-:W-:Y:S07]  /*6bd0*/  HMMA.16816.F32 R16, R128.reuse, R18, RZ ;  /* 0x000000128010723c */ /* 0x040fee00000018ff */
[----:B------:R-:W-:Y:S01]  /*6be0*/  LDSM.16.M88.4 R172, [R188] ;  /* 0x00000000bcac783b */ /* 0x000fe20000000200 */
[-C--:B----4-:R-:W-:Y:S07]  /*6bf0*/  HMMA.16816.F32 R20, R128, R32.reuse, RZ ;  /* 0x000000208014723c */ /* 0x090fee00000018ff */
[----:B------:R-:W4:Y:S01]  /*6c00*/  LDSM.16.M88.4 R176, [R189] ;  /* 0x00000000bdb0783b */ /* 0x000f220000000200 */
[C---:B------:R-:W-:Y:S07]  /*6c10*/  HMMA.16816.F32 R24, R124.reuse, R32, RZ ;  /* 0x000000207c18723c */ /* 0x040fee00000018ff */
[----:B------:R-:W1:Y:S01]  /*6c20*/  LDSM.16.M88.4 R180, [R188+0x1000] ;  /* 0x00100000bcb4783b */ /* 0x000e620000000200 */
[-C--:B------:R-:W-:Y:S08]  /*6c30*/  HMMA.16816.F32 R28, R124, R34.reuse, RZ ;  /* 0x000000227c1c723c */ /* 0x080ff000000018ff */
[C---:B------:R-:W-:Y:S08]  /*6c40*/  HMMA.16816.F32 R32, R128.reuse, R34, RZ ;  /* 0x000000228020723c */ /* 0x040ff000000018ff */
[-C--:B-----5:R-:W-:Y:S08]  /*6c50*/  HMMA.16816.F32 R36, R128, R48.reuse, RZ ;  /* 0x000000308024723c */ /* 0x0a0ff000000018ff */
[C---:B------:R-:W-:Y:S08]  /*6c60*/  HMMA.16816.F32 R40, R124.reuse, R48, RZ ;  /* 0x000000307c28723c */ /* 0x040ff000000018ff */
[-C--:B------:R-:W-:Y:S08]  /*6c70*/  HMMA.16816.F32 R44, R124, R50.reuse, RZ ;  /* 0x000000327c2c723c */ /* 0x080ff000000018ff */
[C---:B------:R-:W-:Y:S08]  /*6c80*/  HMMA.16816.F32 R48, R128.reuse, R50, RZ ;  /* 0x000000328030723c */ /* 0x040ff000000018ff */
[-C--:B--2---:R-:W-:Y:S08]  /*6c90*/  HMMA.16816.F32 R52, R128, R64.reuse, RZ ;  /* 0x000000408034723c */ /* 0x084ff000000018ff */
        /* <DEDUP_REMOVED lines=18> */
[----:B------:R-:W-:Y:S08]  /*6dc0*/  HMMA.16816.F32 R128, R128, R170, RZ ;  /* 0x000000aa8080723c */ /* 0x000ff000000018ff */
[-C--:B----4-:R-:W-:Y:S08]  /*6dd0*/  HMMA.16816.F32 R4, R172, R176.reuse, R4 ;  /* 0x000000b0ac04723c */ /* 0x090ff00000001804 */
[C---:B------:R-:W-:Y:S08]  /*6de0*/  HMMA.16816.F32 R8, R180.reuse, R176, R8 ;  /* 0x000000b0b408723c */ /* 0x040ff00000001808 */
[-C--:B------:R-:W-:Y:S08]  /*6df0*/  HMMA.16816.F32 R12, R180, R178.reuse, R12 ;  /* 0x000000b2b40c723c */ /* 0x080ff0000000180c */
[----:B------:R-:W-:Y:S01]  /*6e00*/  FMUL.FTZ R4, R4, c[0x0][0x2ec] ;  /* 0x0000bb0004047a20 */ /* 0x000fe20000410000 */
[C---:B------:R-:W-:Y:S03]  /*6e10*/  HMMA.16816.F32 R16, R172.reuse, R178, R16 ;  /* 0x000000b2ac10723c */ /* 0x040fe60000001810 */
[----:B------:R-:W1:Y:S01]  /*6e20*/  MUFU.TANH R201, R4 ;  /* 0x0000000400c97308 */ /* 0x000e620000002400 */
[----:B------:R-:W-:Y:S02]  /*6e30*/  FMUL.FTZ R5, R5, c[0x0][0x2ec] ;  /* 0x0000bb0005057a20 */ /* 0x000fe40000410000 */
[----:B------:R-:W-:Y:S02]  /*6e40*/  FMUL.FTZ R6, R6, c[0x0][0x2ec] ;  /* 0x0000bb0006067a20 */ /* 0x000fe40000410000 */
[----:B------:R-:W-:Y:S04]  /*6e50*/  FMUL.FTZ R7, R7, c[0x0][0x2ec] ;  /* 0x0000bb0007077a20 */ /* 0x000fe80000410000 */
[----:B------:R-:W-:Y:S01]  /*6e60*/  FMUL.FTZ R8, R8, c[0x0][0x2ec] ;  /* 0x0000bb0008087a20 */ /* 0x000fe20000410000 */
[----:B------:R-:W2:Y:S01]  /*6e70*/  MUFU.TANH R209, R5 ;  /* 0x0000000500d17308 */ /* 0x000ea20000002400 */
[----:B------:R-:W-:Y:S02]  /*6e80*/  FMUL.FTZ R9, R9, c[0x0][0x2ec] ;  /* 0x0000bb0009097a20 */ /* 0x000fe40000410000 */
[----:B------:R-:W-:Y:S02]  /*6e90*/  FMUL.FTZ R10, R10, c[0x0][0x2ec] ;  /* 0x0000bb000a0a7a20 */ /* 0x000fe40000410000 */
[----:B------:R-:W-:Y:S02]  /*6ea0*/  FMUL.FTZ R11, R11, c[0x0][0x2ec] ;  /* 0x0000bb000b0b7a20 */ /* 0x000fe40000410000 */
[----:B------:R-:W-:Y:S02]  /*6eb0*/  FMUL.FTZ R12, R12, c[0x0][0x2ec] ;  /* 0x0000bb000c0c7a20 */ /* 0x000fe40000410000 */
[----:B------:R-:W-:Y:S01]  /*6ec0*/  FMUL.FTZ R13, R13, c[0x0][0x2ec] ;  /* 0x0000bb000d0d7a20 */ /* 0x000fe20000410000 */
[----:B------:R-:W3:Y:S01]  /*6ed0*/  MUFU.TANH R200, R6 ;  /* 0x0000000600c87308 */ /* 0x000ee20000002400 */
[----:B------:R-:W-:Y:S02]  /*6ee0*/  FMUL.FTZ R16, R16, c[0x0][0x2ec] ;  /* 0x0000bb0010107a20 */ /* 0x000fe40000410000 */
[----:B------:R-:W-:Y:S02]  /*6ef0*/  FMUL.FTZ R14, R14, c[0x0][0x2ec] ;  /* 0x0000bb000e0e7a20 */ /* 0x000fe40000410000 */
[----:B------:R-:W-:Y:S02]  /*6f00*/  FMUL.FTZ R15, R15, c[0x0][0x2ec] ;  /* 0x0000bb000f0f7a20 */ /* 0x000fe40000410000 */
[----:B------:R-:W-:Y:S02]  /*6f10*/  FMUL.FTZ R17, R17, c[0x0][0x2ec] ;  /* 0x0000bb0011117a20 */ /* 0x000fe40000410000 */
[----:B------:R-:W-:Y:S01]  /*6f20*/  FMUL.FTZ R18, R18, c[0x0][0x2ec] ;  /* 0x0000bb0012127a20 */ /* 0x000fe20000410000 */
[----:B------:R4:W1:Y:S01]  /*6f30*/  MUFU.TANH R207, R7 ;  /* 0x0000000700cf7308 */ /* 0x0008620000002400 */
[----:B------:R-:W-:Y:S09]  /*6f40*/  FMUL.FTZ R19, R19, c[0x0][0x2ec] ;  /* 0x0000bb0013137a20 */ /* 0x000ff20000410000 */
[----:B------:R-:W1:Y:S10]  /*6f50*/  MUFU.TANH R202, R8 ;  /* 0x0000000800ca7308 */ /* 0x000e740000002400 */
[----:B------:R-:W1:Y:S01]  /*6f60*/  MUFU.TANH R208, R9 ;  /* 0x0000000900d07308 */ /* 0x000e620000002400 */
[----:B----4-:R-:W4:Y:S09]  /*6f70*/  LDSM.16.M88.4 R4, [R196] ;  /* 0x00000000c404783b */ /* 0x010f320000000200 */
[----:B------:R-:W1:Y:S10]  /*6f80*/  MUFU.TANH R199, R10 ;  /* 0x0000000a00c77308 */ /* 0x000e740000002400 */
[----:B------:R5:W1:Y:S10]  /*6f90*/  MUFU.TANH R206, R11 ;  /* 0x0000000b00ce7308 */ /* 0x000a740000002400 */
[----:B------:R-:W1:Y:S10]  /*6fa0*/  MUFU.TANH R178, R16 ;  /* 0x0000001000b27308 */ /* 0x000e740000002400 */
[----:B------:R-:W1:Y:S01]  /*6fb0*/  MUFU.TANH R205, R12 ;  /* 0x0000000c00cd7308 */ /* 0x000e620000002400 */
[----:B-----5:R-:W5:Y:S01]  /*6fc0*/  LDSM.16.M88.4 R8, [R195] ;  /* 0x00000000c308783b */ /* 0x020f620000000200 */
[-C--:B----4-:R-:W-:Y:S08]  /*6fd0*/  HMMA.16816.F32 R20, R172, R4.reuse, R20 ;  /* 0x00000004ac14723c */ /* 0x090ff00000001814 */
[----:B------:R-:W4:Y:S01]  /*6fe0*/  MUFU.TANH R204, R13 ;  /* 0x0000000d00cc7308 */ /* 0x000f220000002400 */
[C---:B------:R-:W-:Y:S09]  /*6ff0*/  HMMA.16816.F32 R24, R180.reuse, R4, R24 ;  /* 0x00000004b418723c */ /* 0x040ff20000001818 */
[----:B------:R-:W1:Y:S01]  /*7000*/  MUFU.TANH R203, R14 ;  /* 0x0000000e00cb7308 */ /* 0x000e620000002400 */
[-C--:B------:R-:W-:Y:S08]  /*7010*/  HMMA.16816.F32 R28, R180, R6.reuse, R28 ;  /* 0x00000006b41c723c */ /* 0x080ff0000000181c */
[C---:B------:R-:W-:Y:S01]  /*7020*/  HMMA.16816.F32 R32, R172.reuse, R6, R32 ;  /* 0x00000006ac20723c */ /* 0x040fe20000001820 */
[----:B------:R-:W1:Y:S01]  /*7030*/  MUFU.TANH R179, R15 ;  /* 0x0000000f00b37308 */ /* 0x000e620000002400 */
[----:B------:R-:W1:Y:S02]  /*7040*/  LDSM.16.M88.4 R4, [R194] ;  /* 0x00000000c204783b */ /* 0x000e640000000200 */
[----:B------:R-:W-:Y:S02]  /*7050*/  FMUL.FTZ R20, R20, c[0x0][0x2ec] ;  /* 0x0000bb0014147a20 */ /* 0x000fe40000410000 */
[----:B------:R-:W-:Y:S02]  /*7060*/  FMUL.FTZ R21, R21, c[0x0][0x2ec] ;  /* 0x0000bb0015157a20 */ /* 0x000fe40000410000 */
[----:B------:R-:W-:Y:S03]  /*7070*/  FMUL.FTZ R22, R22, c[0x0][0x2ec] ;  /* 0x0000bb0016167a20 */ /* 0x000fe60000410000 */
[----:B------:R-:W1:Y:S01]  /*7080*/  MUFU.TANH R170, R17 ;  /* 0x0000001100aa7308 */ /* 0x000e620000002400 */
[----:B------:R-:W-:Y:S02]  /*7090*/  FMUL.FTZ R23, R23, c[0x0][0x2ec] ;  /* 0x0000bb0017177a20 */ /* 0x000fe40000410000 */
[----:B------:R-:W-:Y:S01]  /*70a0*/  FMUL.FTZ R24, R24, c[0x0][0x2ec] ;  /* 0x0000bb0018187a20 */ /* 0x000fe20000410000 */
[-C--:B-----5:R-:W-:Y:S03]  /*70b0*/  HMMA.16816.F32 R36, R172, R8.reuse, R36 ;  /* 0x00000008ac24723c */ /* 0x0a0fe60000001824 */
[----:B------:R-:W-:Y:S02]  /*70c0*/  FMUL.FTZ R25, R25, c[0x0][0x2ec] ;  /* 0x0000bb0019197a20 */ /* 0x000fe40000410000 */
[----:B------:R-:W-:Y:S01]  /*70d0*/  FMUL.FTZ R26, R26, c[0x0][0x2ec] ;  /* 0x0000bb001a1a7a20 */ /* 0x000fe20000410000 */
[----:B------:R-:W1:Y:S01]  /*70e0*/  MUFU.TANH R169, R18 ;  /* 0x0000001200a97308 */ /* 0x000e620000002400 */
[----:B------:R-:W-:Y:S01]  /*70f0*/  FMUL.FTZ R27, R27, c[0x0][0x2ec] ;  /* 0x0000bb001b1b7a20 */ /* 0x000fe20000410000 */
[C---:B------:R-:W-:Y:S04]  /*7100*/  HMMA.16816.F32 R40, R180.reuse, R8, R40 ;  /* 0x00000008b428723c */ /* 0x040fe80000001828 */
[----:B------:R-:W-:Y:S02]  /*7110*/  FMUL.FTZ R28, R28, c[0x0][0x2ec] ;  /* 0x0000bb001c1c7a20 */ /* 0x000fe40000410000 */
[----:B------:R-:W-:Y:S02]  /*7120*/  FMUL.FTZ R29, R29, c[0x0][0x2ec] ;  /* 0x0000bb001d1d7a20 */ /* 0x000fe40000410000 */
[----:B------:R-:W2:Y:S01]  /*7130*/  MUFU.TANH R168, R19 ;  /* 0x0000001300a87308 */ /* 0x000ea20000002400 */
[-C--:B------:R-:W-:Y:S03]  /*7140*/  HMMA.16816.F32 R44, R180, R10.reuse, R44 ;  /* 0x0000000ab42c723c */ /* 0x080fe6000000182c */
[----:B------:R-:W-:Y:S02]  /*7150*/  FMUL.FTZ R30, R30, c[0x0][0x2ec] ;  /* 0x0000bb001e1e7a20 */ /* 0x000fe40000410000 */
[----:B------:R-:W-:Y:S02]  /*7160*/  FMUL.FTZ R31, R31, c[0x0][0x2ec] ;  /* 0x0000bb001f1f7a20 */ /* 0x000fe40000410000 */
[----:B------:R-:W-:Y:S01]  /*7170*/  FMUL.FTZ R32, R32, c[0x0][0x2ec] ;  /* 0x0000bb0020207a20 */ /* 0x000fe20000410000 */
[C---:B------:R-:W-:Y:S01]  /*7180*/  HMMA.16816.F32 R48, R172.reuse, R10, R48 ;  /* 0x0000000aac30723c */ /* 0x040fe20000001830 */
[----:B------:R-:W2:Y:S01]  /*7190*/  MUFU.TANH R177, R20 ;  /* 0x0000001400b17308 */ /* 0x000ea20000002400 */
[----:B------:R-:W5:Y:S02]  /*71a0*/  LDSM.16.M88.4 R8, [R193] ;  /* 0x00000000c108783b */ /* 0x000f640000000200 */
[----:B------:R-:W-:Y:S02]  /*71b0*/  FMUL.FTZ R33, R33, c[0x0][0x2ec] ;  /* 0x0000bb0021217a20 */ /* 0x000fe40000410000 */
[----:B------:R-:W-:Y:S02]  /*71c0*/  FMUL.FTZ R34, R34, c[0x0][0x2ec] ;  /* 0x0000bb0022227a20 */ /* 0x000fe40000410000 */
[-C--:B-1----:R-:W-:Y:S03]  /*71d0*/  HMMA.16816.F32 R52, R172, R4.reuse, R52 ;  /* 0x00000004ac34723c */ /* 0x082fe60000001834 */
[----:B------:R-:W1:Y:S01]  /*71e0*/  MUFU.TANH R176, R21 ;  /* 0x0000001500b07308 */ /* 0x000e620000002400 */
[----:B------:R-:W-:Y:S02]  /*71f0*/  FMUL.FTZ R42, R42, c[0x0][0x2ec] ;  /* 0x0000bb002a2a7a20 */ /* 0x000fe40000410000 */
[----:B------:R-:W-:Y:S02]  /*7200*/  FMUL.FTZ R35, R35, c[0x0][0x2ec] ;  /* 0x0000bb0023237a20 */ /* 0x000fe40000410000 */
[C---:B------:R-:W-:Y:S04]  /*7210*/  HMMA.16816.F32 R56, R180.reuse, R4, R56 ;  /* 0x00000004b438723c */ /* 0x040fe80000001838 */
[----:B------:R-:W-:Y:S01]  /*7220*/  FMUL.FTZ R41, R41, c[0x0][0x2ec] ;  /* 0x0000bb0029297a20 */ /* 0x000fe20000410000 */
[----:B------:R1:W1:Y:S01]  /*7230*/  MUFU.TANH R16, R42 ;  /* 0x0000002a00107308 */ /* 0x0002620000002400 */
[----:B------:R-:W-:Y:S02]  /*7240*/  FMUL.FTZ R44, R44, c[0x0][0x2ec] ;  /* 0x0000bb002c2c7a20 */ /* 0x000fe40000410000 */
[-C--:B------:R-:W-:Y:S04]  /*7250*/  HMMA.16816.F32 R60, R180, R6.reuse, R60 ;  /* 0x00000006b43c723c */ /* 0x080fe8000000183c */
[----:B------:R-:W-:Y:S02]  /*7260*/  FMUL.FTZ R45, R45, c[0x0][0x2ec] ;  /* 0x0000bb002d2d7a20 */ /* 0x000fe40000410000 */
[----:B------:R-:W-:Y:S01]  /*7270*/  FMUL.FTZ R46, R46, c[0x0][0x2ec] ;  /* 0x0000bb002e2e7a20 */ /* 0x000fe20000410000 */
[----:B------:R1:W1:Y:S01]  /*7280*/  MUFU.TANH R171, R22 ;  /* 0x0000001600ab7308 */ /* 0x0002620000002400 */
[C---:B------:R-:W-:Y:S01]  /*7290*/  HMMA.16816.F32 R64, R172.reuse, R6, R64 ;  /* 0x00000006ac40723c */ /* 0x040fe20000001840 */
[----:B------:R-:W1:Y:S03]  /*72a0*/  LDSM.16.M88.4 R4, [R192] ;  /* 0x00000000c004783b */ /* 0x000e660000000200 */
[----:B------:R-:W-:Y:S02]  /*72b0*/  FMUL.FTZ R47, R47, c[0x0][0x2ec] ;  /* 0x0000bb002f2f7a20 */ /* 0x000fe40000410000 */
[----:B------:R-:W-:Y:S02]  /*72c0*/  FMUL.FTZ R48, R48, c[0x0][0x2ec] ;  /* 0x0000bb0030307a20 */ /* 0x000fe40000410000 */
[----:B------:R-:W-:Y:S01]  /*72d0*/  FMUL.FTZ R49, R49, c[0x0][0x2ec] ;  /* 0x0000bb0031317a20 */ /* 0x000fe20000410000 */
[----:B------:R-:W1:Y:S01]  /*72e0*/  MUFU.TANH R23, R23 ;  /* 0x0000001700177308 */ /* 0x000e620000002400 */
[-C--:B-----5:R-:W-:Y:S03]  /*72f0*/  HMMA.16816.F32 R68, R172, R8.reuse, R68 ;  /* 0x00000008ac44723c */ /* 0x0a0fe60000001844 */
[----:B------:R-:W-:Y:S02]  /*7300*/  FMUL.FTZ R50, R50, c[0x0][0x2ec] ;  /* 0x0000bb0032327a20 */ /* 0x000fe40000410000 */
[----:B------:R-:W-:Y:S02]  /*7310*/  FMUL.FTZ R51, R51, c[0x0][0x2ec] ;  /* 0x0000bb0033337a20 */ /* 0x000fe40000410000 */
[----:B------:R-:W-:Y:S01]  /*7320*/  FMUL.FTZ R52, R52, c[0x0][0x2ec] ;  /* 0x0000bb0034347a20 */ /* 0x000fe20000410000 */
[C---:B------:R-:W-:Y:S01]  /*7330*/  HMMA.16816.F32 R72, R180.reuse, R8, R72 ;  /* 0x00000008b448723c */ /* 0x040fe20000001848 */
[----:B------:R-:W2:Y:S03]  /*7340*/  MUFU.TANH R24, R24 ;  /* 0x0000001800187308 */ /* 0x000ea60000002400 */
[----:B------:R-:W-:Y:S02]  /*7350*/  FMUL.FTZ R53, R53, c[0x0][0x2ec] ;  /* 0x0000bb0035357a20 */ /* 0x000fe40000410000 */
[----:B------:R-:W-:Y:S02]  /*7360*/  FMUL.FTZ R54, R54, c[0x0][0x2ec] ;  /* 0x0000bb0036367a20 */ /* 0x000fe40000410000 */
[-C--:B------:R-:W-:Y:S03]  /*7370*/  HMMA.16816.F32 R76, R180, R10.reuse, R76 ;  /* 0x0000000ab44c723c */ /* 0x080fe6000000184c */
[----:B------:R-:W2:Y:S01]  /*7380*/  MUFU.TANH R25, R25 ;  /* 0x0000001900197308 */ /* 0x000ea20000002400 */
[----:B------:R-:W-:Y:S02]  /*7390*/  FMUL.FTZ R55, R55, c[0x0][0x2ec] ;  /* 0x0000bb0037377a20 */ /* 0x000fe40000410000 */
[----:B------:R-:W-:Y:S02]  /*73a0*/  FMUL.FTZ R56, R56, c[0x0][0x2ec] ;  /* 0x0000bb0038387a20 */ /* 0x000fe40000410000 */
[C---:B------:R-:W-:Y:S01]  /*73b0*/  HMMA.16816.F32 R80, R172.reuse, R10, R80 ;  /* 0x0000000aac50723c */ /* 0x040fe20000001850 */
[----:B------:R-:W5:Y:S03]  /*73c0*/  LDSM.16.M88.4 R8, [R191] ;  /* 0x00000000bf08783b */ /* 0x000f660000000200 */
[----:B------:R-:W-:Y:S01]  /*73d0*/  FMUL.FTZ R57, R57, c[0x0][0x2ec] ;  /* 0x0000bb0039397a20 */ /* 0x000fe20000410000 */
[----:B------:R-:W2:Y:S01]  /*73e0*/  MUFU.TANH R26, R26 ;  /* 0x0000001a001a7308 */ /* 0x000ea20000002400 */
[----:B------:R-:W-:Y:S02]  /*73f0*/  FMUL.FTZ R58, R58, c[0x0][0x2ec] ;  /* 0x0000bb003a3a7a20 */ /* 0x000fe40000410000 */
[-C--:B-1----:R-:W-:Y:S04]  /*7400*/  HMMA.16816.F32 R84, R172, R4.reuse, R84 ;  /* 0x00000004ac54723c */ /* 0x082fe80000001854 */
[----:B------:R-:W-:Y:S02]  /*7410*/  FMUL.FTZ R59, R59, c[0x0][0x2ec] ;  /* 0x0000bb003b3b7a20 */ /* 0x000fe40000410000 */
[----:B------:R-:W-:Y:S01]  /*7420*/  FMUL.FTZ R60, R60, c[0x0][0x2ec] ;  /* 0x0000bb003c3c7a20 */ /* 0x000fe20000410000 */
[----:B------:R-:W1:Y:S01]  /*7430*/  MUFU.TANH R27, R27 ;  /* 0x0000001b001b7308 */ /* 0x000e620000002400 */
[C---:B------:R-:W-:Y:S04]  /*7440*/  HMMA.16816.F32 R88, R180.reuse, R4, R88 ;  /* 0x00000004b458723c */ /* 0x040fe80000001858 */
[----:B------:R-:W-:Y:S02]  /*7450*/  FMUL.FTZ R61, R61, c[0x0][0x2ec] ;  /* 0x0000bb003d3d7a20 */ /* 0x000fe40000410000 */
[----:B------:R-:W-:Y:S02]  /*7460*/  FMUL.FTZ R62, R62, c[0x0][0x2ec] ;  /* 0x0000bb003e3e7a20 */ /* 0x000fe40000410000 */
[-C--:B------:R-:W-:Y:S01]  /*7470*/  HMMA.16816.F32 R92, R180, R6.reuse, R92 ;  /* 0x00000006b45c723c */ /* 0x080fe2000000185c */
[----:B------:R-:W1:Y:S03]  /*7480*/  MUFU.TANH R28, R28 ;  /* 0x0000001c001c7308 */ /* 0x000e660000002400 */
[----:B------:R-:W-:Y:S02]  /*7490*/  FMUL.FTZ R63, R63, c[0x0][0x2ec] ;  /* 0x0000bb003f3f7a20 */ /* 0x000fe40000410000 */
[----:B------:R-:W-:Y:S02]  /*74a0*/  FMUL.FTZ R67, R67, c[0x0][0x2ec] ;  /* 0x0000bb0043437a20 */ /* 0x000fe40000410000 */
[C---:B------:R-:W-:Y:S01]  /*74b0*/  HMMA.16816.F32 R96, R172.reuse, R6, R96 ;  /* 0x00000006ac60723c */ /* 0x040fe20000001860 */
[----:B------:R-:W1:Y:S01]  /*74c0*/  LDSM.16.M88.4 R4, [R190] ;  /* 0x00000000be04783b */ /* 0x000e620000000200 */
[----:B------:R-:W-:Y:S04]  /*74d0*/  DEPBAR.LE SB0, 0x0 ;  /* 0x000080000000791a */ /* 0x000fe80000000000 */
[----:B------:R-:W1:Y:S01]  /*74e0*/  MUFU.TANH R29, R29 ;  /* 0x0000001d001d7308 */ /* 0x000e620000002400 */
[----:B------:R-:W-:Y:S02]  /*74f0*/  FMUL.FTZ R68, R68, c[0x0][0x2ec] ;  /* 0x0000bb0044447a20 */ /* 0x000fe40000410000 */
[----:B------:R-:W-:Y:S01]  /*7500*/  BAR.SYNC.DEFER_BLOCKING 0x0 ;  /* 0x0000000000007b1d */ /* 0x000fe20000010000 */
[-C--:B-----5:R-:W-:Y:S05]  /*7510*/  HMMA.16816.F32 R100, R172, R8.reuse, R100 ;  /* 0x00000008ac64723c */ /* 0x0a0fea0000001864 */
        /* <DEDUP_REMOVED lines=12> */
[----:B------:R-:W2:Y:S03]  /*75e0*/  MUFU.TANH R32, R32 ;  /* 0x0000002000207308 */ /* 0x000ea60000002400 */
        /* <DEDUP_REMOVED lines=8> */
[----:B------:R-:W1:Y:S01]  /*7670*/  MUFU.TANH R34, R34 ;  /* 0x0000002200227308 */ /* 0x000e620000002400 */
[----:B------:R-:W-:Y:S02]  /*7680*/  FMUL.FTZ R81, R81, c[0x0][0x2ec] ;  /* 0x0000bb0051517a20 */ /* 0x000fe40000410000 */
[-C--:B------:R-:W-:Y:S04]  /*7690*/  HMMA.16816.F32 R124, R180, R6.reuse, R124 ;  /* 0x00000006b47c723c */ /* 0x080fe8000000187c */
[----:B------:R-:W-:Y:S02]  /*76a0*/  FMUL.FTZ R82, R82, c[0x0][0x2ec] ;  /* 0x0000bb0052527a20 */ /* 0x000fe40000410000 */
[----:B------:R-:W-:Y:S01]  /*76b0*/  FMUL.FTZ R83, R83, c[0x0][0x2ec] ;  /* 0x0000bb0053537a20 */ /* 0x000fe20000410000 */
[----:B------:R-:W1:Y:S01]  /*76c0*/  MUFU.TANH R35, R35 ;  /* 0x0000002300237308 */ /* 0x000e620000002400 */
[----:B------:R-:W-:Y:S04]  /*76d0*/  HMMA.16816.F32 R128, R172, R6, R128 ;  /* 0x00000006ac80723c */ /* 0x000fe80000001880 */
[----:B------:R-:W-:Y:S02]  /*76e0*/  FMUL.FTZ R84, R84, c[0x0][0x2ec] ;  /* 0x0000bb0054547a20 */ /* 0x000fe40000410000 */
[----:B------:R-:W-:Y:S02]  /*76f0*/  FMUL.FTZ R85, R85, c[0x0][0x2ec] ;  /* 0x0000bb0055557a20 */ /* 0x000fe40000410000 */
[----:B------:R-:W-:Y:S01]  /*7700*/  FMUL.FTZ R86, R86, c[0x0][0x2ec] ;  /* 0x0000bb0056567a20 */ /* 0x000fe20000410000 */
[----:B------:R1:W1:Y:S03]  /*7710*/  MUFU.TANH R17, R41 ;  /* 0x0000002900117308 */ /* 0x0002660000002400 */
[----:B------:R-:W-:Y:S02]  /*7720*/  FMUL.FTZ R87, R87, c[0x0][0x2ec] ;  /* 0x0000bb0057577a20 */ /* 0x000fe40000410000 */
[----:B------:R-:W-:Y:S02]  /*7730*/  FMUL.FTZ R88, R88, c[0x0][0x2ec] ;  /* 0x0000bb0058587a20 */ /* 0x000fe40000410000 */
[----:B------:R-:W-:Y:S02]  /*7740*/  FMUL.FTZ R89, R89, c[0x0][0x2ec] ;  /* 0x0000bb0059597a20 */ /* 0x000fe40000410000 */
[----:B------:R-:W-:Y:S01]  /*7750*/  FMUL.FTZ R90, R90, c[0x0][0x2ec] ;  /* 0x0000bb005a5a7a20 */ /* 0x000fe20000410000 */
[----:B------:R-:W1:Y:S01]  /*7760*/  MUFU.TANH R44, R44 ;  /* 0x0000002c002c7308 */ /* 0x000e620000002400 */
[----:B------:R-:W-:Y:S02]  /*7770*/  FMUL.FTZ R91, R91, c[0x0][0x2ec] ;  /* 0x0000bb005b5b7a20 */ /* 0x000fe40000410000 */
        /* <DEDUP_REMOVED lines=52> */
[----:B------:R1:W1:Y:S01]  /*7ac0*/  MUFU.TANH R22, R36 ;  /* 0x0000002400167308 */ /* 0x0002620000002400 */
[----:B------:R-:W-:Y:S02]  /*7ad0*/  FMUL.FTZ R43, R43, c[0x0][0x2ec] ;  /* 0x0000bb002b2b7a20 */ /* 0x000fe40000410000 */
[----:B------:R-:W-:Y:S02]  /*7ae0*/  FMUL.FTZ R64, R64, c[0x0][0x2ec] ;  /* 0x0000bb0040407a20 */ /* 0x000fe40000410000 */
[----:B------:R-:W-:Y:S02]  /*7af0*/  FMUL.FTZ R65, R65, c[0x0][0x2ec] ;  /* 0x0000bb0041417a20 */ /* 0x000fe40000410000 */
[----:B------:R-:W-:Y:S02]  /*7b00*/  FMUL.FTZ R66, R66, c[0x0][0x2ec] ;  /* 0x0000bb0042427a20 */ /* 0x000fe40000410000 */
[----:B------:R-:W-:Y:S01]  /*7b10*/  FMUL.FTZ R0, R127, c[0x0][0x2ec] ;  /* 0x0000bb007f007a20 */ /* 0x000fe20000410000 */
[----:B------:R1:W1:Y:S10]  /*7b20*/  MUFU.TANH R20, R37 ;  /* 0x0000002500147308 */ /* 0x0002740000002400 */
[----:B------:R1:W1:Y:S10]  /*7b30*/  MUFU.TANH R19, R38 ;  /* 0x0000002600137308 */ /* 0x0002740000002400 */
[----:B------:R1:W1:Y:S10]  /*7b40*/  MUFU.TANH R18, R39 ;  /* 0x0000002700127308 */ /* 0x0002740000002400 */
[----:B------:R1:W1:Y:S10]  /*7b50*/  MUFU.TANH R21, R40 ;  /* 0x0000002800157308 */ /* 0x0002740000002400 */
[----:B------:R1:W1:Y:S10]  /*7b60*/  MUFU.TANH R15, R43 ;  /* 0x0000002b000f7308 */ /* 0x0002740000002400 */
[----:B------:R-:W1:Y:S10]  /*7b70*/  MUFU.TANH R53, R53 ;  /* 0x0000003500357308 */ /* 0x000e740000002400 */
        /* <DEDUP_REMOVED lines=74> */
[----:B------:R-:W1:Y:S10]  /*8020*/  MUFU.TANH R128, R128 ;  /* 0x0000008000807308 */ /* 0x000e740000002400 */
[----:B------:R-:W1:Y:S10]  /*8030*/  MUFU.TANH R129, R129 ;  /* 0x0000008100817308 */ /* 0x000e740000002400 */
[----:B------:R-:W1:Y:S10]  /*8040*/  MUFU.TANH R130, R130 ;  /* 0x0000008200827308 */ /* 0x000e740000002400 */
[----:B------:R-:W1:Y:S02]  /*8050*/  MUFU.TANH R131, R131 ;  /* 0x0000008300837308 */ /* 0x000e640000002400 */
[----:B-1234-:R-:W-:-:S05]  /*8060*/  @P0 BRA `(.L_x_320) ;  /* 0xffffe6a000000947 */ /* 0x01efca000383ffff */
.L_x_319:
        /* <DEDUP_REMOVED lines=108> */
[----:B------:R-:W-:Y:S03]  /*8730*/  FMNMX.FTZ R0, R15, R0, !PT ;  /* 0x000000000f007209 */ /* 0x000fe60007810000 */
[----:B------:R-:W1:Y:S01]  /*8740*/  SHFL.BFLY PT, R37, R3, 0x2, 0x1f ;  /* 0x0c401f0003257f89 */ /* 0x000e6200000e0000 */
[----:B------:R-:W-:Y:S04]  /*8750*/  FMNMX.FTZ R0, R46, R0, !PT ;  /* 0x000000002e007209 */ /* 0x000fe80007810000 */
[----:B------:R-:W-:Y:S04]  /*8760*/  FMNMX.FTZ R0, R47, R0, !PT ;  /* 0x000000002f007209 */ /* 0x000fe80007810000 */
[----:B------:R-:W-:Y:S04]  /*8770*/  FMNMX.FTZ R0, R58, R0, !PT ;  /* 0x000000003a007209 */ /* 0x000fe80007810000 */
[----:B------:R-:W-:Y:S04]  /*8780*/  FMNMX.FTZ R0, R59, R0, !PT ;  /* 0x000000003b007209 */ /* 0x000fe80007810000 */
[----:B------:R-:W-:Y:S04]  /*8790*/  FMNMX.FTZ R0, R62, R0, !PT ;  /* 0x000000003e007209 */ /* 0x000fe80007810000 */
[----:B------:R-:W-:Y:S02]  /*87a0*/  FMNMX.FTZ R0, R63, R0, !PT ;  /* 0x000000003f007209 */ /* 0x000fe40007810000 */
[----:B-1----:R-:W-:Y:S02]  /*87b0*/  FMNMX.FTZ R37, R3, R37, !PT ;  /* 0x0000002503257209 */ /* 0x002fe40007810000 */
[----:B------:R-:W-:Y:S02]  /*87c0*/  FMNMX.FTZ R38, R38, R6, !PT ;  /* 0x0000000626267209 */ /* 0x000fe40007810000 */
[----:B------:R-:W-:Y:S01]  /*87d0*/  FMNMX.FTZ R4, R4, R5, !PT ;  /* 0x0000000504047209 */ /* 0x000fe20007810000 */
[----:B------:R-:W1:Y:S01]  /*87e0*/  SHFL.BFLY PT, R7, R37, 0x1, 0x1f ;  /* 0x0c201f0025077f89 */ /* 0x000e6200000e0000 */
[----:B------:R-:W-:Y:S04]  /*87f0*/  FMNMX.FTZ R0, R74, R0, !PT ;  /* 0x000000004a007209 */ /* 0x000fe80007810000 */
[----:B------:R-:W-:Y:S03]  /*8800*/  FMNMX.FTZ R0, R75, R0, !PT ;  /* 0x000000004b007209 */ /* 0x000fe60007810000 */
[----:B------:R-:W2:Y:S01]  /*8810*/  SHFL.BFLY PT, R6, R38, 0x1, 0x1f ;  /* 0x0c201f0026067f89 */ /* 0x000ea200000e0000 */
[----:B------:R-:W-:Y:S04]  /*8820*/  FMNMX.FTZ R0, R78, R0, !PT ;  /* 0x000000004e007209 */ /* 0x000fe80007810000 */
[----:B------:R-:W-:Y:S03]  /*8830*/  FMNMX.FTZ R0, R79, R0, !PT ;  /* 0x000000004f007209 */ /* 0x000fe60007810000 */
[----:B------:R-:W3:Y:S01]  /*8840*/  SHFL.BFLY PT, R36, R4, 0x1, 0x1f ;  /* 0x0c201f0004247f89 */ /* 0x000ee200000e0000 */
[----:B------:R-:W-:Y:S04]  /*8850*/  FMNMX.FTZ R0, R90, R0, !PT ;  /* 0x000000005a007209 */ /* 0x000fe80007810000 */
[----:B------:R-:W-:Y:S02]  /*8860*/  FMNMX.FTZ R0, R91, R0, !PT ;  /* 0x000000005b007209 */ /* 0x000fe40007810000 */
[----:B-1----:R-:W-:Y:S02]  /*8870*/  FMNMX.FTZ R37, R37, R7, !PT ;  /* 0x0000000725257209 */ /* 0x002fe40007810000 */
[----:B------:R-:W-:Y:S03]  /*8880*/  FMNMX.FTZ R0, R94, R0, !PT ;  /* 0x000000005e007209 */ /* 0x000fe60007810000 */
[----:B------:R-:W-:Y:S01]  /*8890*/  FMUL.FTZ R65, R37, c[0x0][0x23c] ;  /* 0x00008f0025417a20 */ /* 0x000fe20000410000 */
[----:B------:R-:W-:Y:S02]  /*88a0*/  FMNMX.FTZ R0, R95, R0, !PT ;  /* 0x000000005f007209 */ /* 0x000fe40007810000 */
[----:B--2---:R-:W-:Y:S02]  /*88b0*/  FMNMX.FTZ R38, R38, R6, !PT ;  /* 0x0000000626267209 */ /* 0x004fe40007810000 */
[----:B------:R-:W-:Y:S02]  /*88c0*/  FMNMX.FTZ R0, R106, R0, !PT ;  /* 0x000000006a007209 */ /* 0x000fe40007810000 */
[C---:B------:R-:W-:Y:S01]  /*88d0*/  FSETP.NEU.FTZ.AND P1, PT, R38.reuse, -INF , PT ;  /* 0xff8000002600780b */ /* 0x040fe20003f3d000 */
[----:B------:R-:W-:Y:S01]  /*88e0*/  FMUL.FTZ R43, R38, c[0x0][0x23c] ;  /* 0x00008f00262b7a20 */ /* 0x000fe20000410000 */
[----:B------:R-:W-:Y:S02]  /*88f0*/  FMNMX.FTZ R0, R107, R0, !PT ;  /* 0x000000006b007209 */ /* 0x000fe40007810000 */
[----:B---3--:R-:W-:Y:S02]  /*8900*/  FMNMX.FTZ R36, R4, R36, !PT ;  /* 0x0000002404247209 */ /* 0x008fe40007810000 */
[----:B------:R-:W-:Y:S02]  /*8910*/  FSEL R43, R43, RZ, P1 ;  /* 0x000000ff2b2b7208 */ /* 0x000fe40000800000 */
[----:B------:R-:W-:Y:S01]  /*8920*/  FSETP.NEU.FTZ.AND P1, PT, R37, -INF , PT ;  /* 0xff8000002500780b */ /* 0x000fe20003f3d000 */
[----:B------:R-:W-:Y:S01]  /*8930*/  FMUL.FTZ R64, R36, c[0x0][0x23c] ;  /* 0x00008f0024407a20 */ /* 0x000fe20000410000 */
[----:B------:R-:W-:Y:S01]  /*8940*/  FMNMX.FTZ R0, R110, R0, !PT ;  /* 0x000000006e007209 */ /* 0x000fe20007810000 */
[--C-:B------:R-:W-:Y:S01]  /*8950*/  FFMA.FTZ R4, R201, c[0x0][0x23c], -R43.reuse ;  /* 0x00008f00c9047a23 */ /* 0x100fe2000001082b */
[----:B------:R-:W-:Y:S01]  /*8960*/  FSEL R65, R65, RZ, P1 ;  /* 0x000000ff41417208 */ /* 0x000fe20000800000 */
[--C-:B------:R-:W-:Y:S01]  /*8970*/  FFMA.FTZ R8, R177, c[0x0][0x23c], -R43.reuse ;  /* 0x00008f00b1087a23 */ /* 0x100fe2000001082b */
[----:B------:R-:W-:Y:S01]  /*8980*/  FSETP.NEU.FTZ.AND P1, PT, R36, -INF , PT ;  /* 0xff8000002400780b */ /* 0x000fe20003f3d000 */
[----:B------:R1:W-:Y:S01]  /*8990*/  MUFU.EX2 R172, R4 ;  /* 0x0000000400ac7308 */ /* 0x0003e20000000800 */
[----:B------:R-:W-:Y:S01]  /*89a0*/  FMNMX.FTZ R0, R111, R0, !PT ;  /* 0x000000006f007209 */ /* 0x000fe20007810000 */
[--C-:B------:R-:W-:Y:S01]  /*89b0*/  FFMA.FTZ R5, R209, c[0x0][0x23c], -R43.reuse ;  /* 0x00008f00d1057a23 */ /* 0x100fe2000001082b */
[----:B------:R-:W-:Y:S01]  /*89c0*/  FSEL R64, R64, RZ, P1 ;  /* 0x000000ff40407208 */ /* 0x000fe20000800000 */
[--C-:B------:R-:W-:Y:S01]  /*89d0*/  FFMA.FTZ R7, R32, c[0x0][0x23c], -R43.reuse ;  /* 0x00008f0020077a23 */ /* 0x100fe2000001082b */
[----:B------:R-:W-:Y:S01]  /*89e0*/  FMNMX.FTZ R0, R122, R0, !PT ;  /* 0x000000007a007209 */ /* 0x000fe20007810000 */
[----:B------:R-:W-:Y:S03]  /*89f0*/  FFMA.FTZ R6, R33, c[0x0][0x23c], -R43 ;  /* 0x00008f0021067a23 */ /* 0x000fe6000001082b */
[----:B------:R-:W-:Y:S01]  /*8a00*/  FMNMX.FTZ R0, R123, R0, !PT ;  /* 0x000000007b007209 */ /* 0x000fe20007810000 */
[----:B------:R2:W-:Y:S03]  /*8a10*/  MUFU.EX2 R236, R5 ;  /* 0x0000000500ec7308 */ /* 0x0005e60000000800 */
[----:B------:R-:W-:Y:S04]  /*8a20*/  FMNMX.FTZ R0, R42, R0, !PT ;  /* 0x000000002a007209 */ /* 0x000fe80007810000 */
[----:B------:R-:W-:Y:S03]  /*8a30*/  FMNMX.FTZ R0, R41, R0, !PT ;  /* 0x0000000029007209 */ /* 0x000fe60007810000 */
[----:B------:R3:W-:Y:S02]  /*8a40*/  MUFU.EX2 R126, R7 ;  /* 0x00000007007e7308 */ /* 0x0007e40000000800 */
[----:B------:R-:W4:Y:S01]  /*8a50*/  SHFL.BFLY PT, R2, R0, 0x2, 0x1f ;  /* 0x0c401f0000027f89 */ /* 0x000f2200000e0000 */
[--C-:B-1----:R-:W-:Y:S07]  /*8a60*/  FFMA.FTZ R4, R200, c[0x0][0x23c], -R65.reuse ;  /* 0x00008f00c8047a23 */ /* 0x102fee0000010841 */
[----:B------:R1:W-:Y:S01]  /*8a70*/  MUFU.EX2 R173, R4 ;  /* 0x0000000400ad7308 */ /* 0x0003e20000000800 */
[----:B--2---:R-:W-:Y:S09]  /*8a80*/  FFMA.FTZ R5, R168, c[0x0][0x23c], -R65 ;  /* 0x00008f00a8057a23 */ /* 0x004ff20000010841 */
[----:B------:R2:W-:Y:S01]  /*8a90*/  MUFU.EX2 R239, R5 ;  /* 0x0000000500ef7308 */ /* 0x0005e20000000800 */
[----:B---3--:R-:W-:Y:S01]  /*8aa0*/  FFMA.FTZ R7, R48, c[0x0][0x23c], -R43 ;  /* 0x00008f0030077a23 */ /* 0x008fe2000001082b */
[----:B----4-:R-:W-:Y:S01]  /*8ab0*/  FMNMX.FTZ R2, R0, R2, !PT ;  /* 0x0000000200027209 */ /* 0x010fe20007810000 */
[----:B------:R-:W-:Y:S07]  /*8ac0*/  FADD.FTZ R0, -R38, R132 ;  /* 0x0000008426007221 */ /* 0x000fee0000010100 */
[----:B------:R3:W-:Y:S01]  /*8ad0*/  MUFU.EX2 R246, R7 ;  /* 0x0000000700f67308 */ /* 0x0007e20000000800 */
[----:B------:R-:W-:Y:S01]  /*8ae0*/  FMUL.FTZ R0, R0, c[0x0][0x23c] ;  /* 0x00008f0000007a20 */ /* 0x000fe20000410000 */
[----:B------:R-:W4:Y:S01]  /*8af0*/  SHFL.BFLY PT, R3, R2, 0x1, 0x1f ;  /* 0x0c201f0002037f89 */ /* 0x000f2200000e0000 */
[----:B-1----:R-:W-:Y:S07]  /*8b00*/  FFMA.FTZ R4, R207, c[0x0][0x23c], -R65 ;  /* 0x00008f00cf047a23 */ /* 0x002fee0000010841 */
[----:B------:R1:W-:Y:S01]  /*8b10*/  MUFU.EX2 R227, R4 ;  /* 0x0000000400e37308 */ /* 0x0003e20000000800 */
[----:B--2---:R-:W-:Y:S09]  /*8b20*/  FFMA.FTZ R5, R205, c[0x0][0x23c], -R64 ;  /* 0x00008f00cd057a23 */ /* 0x004ff20000010840 */
[----:B------:R2:W-:Y:S01]  /*8b30*/  MUFU.EX2 R39, R0 ;  /* 0x0000000000277308 */ /* 0x0005e20000000800 */
[--C-:B---3--:R-:W-:Y:S01]  /*8b40*/  FFMA.FTZ R7, R14, c[0x0][0x23c], -R43.reuse ;  /* 0x00008f000e077a23 */ /* 0x108fe2000001082b */
[----:B----4-:R-:W-:Y:S08]  /*8b50*/  FMNMX.FTZ R3, R2, R3, !PT ;  /* 0x0000000302037209 */ /* 0x010ff00007810000 */
[----:B------:R3:W-:Y:S01]  /*8b60*/  MUFU.EX2 R180, R5 ;  /* 0x0000000500b47308 */ /* 0x0007e20000000800 */
[C---:B------:R-:W-:Y:S01]  /*8b70*/  FMUL.FTZ R66, R3.reuse, c[0x0][0x23c] ;  /* 0x00008f0003427a20 */ /* 0x040fe20000410000 */
[----:B------:R-:W-:Y:S01]  /*8b80*/  FSETP.NEU.FTZ.AND P1, PT, R3, -INF , PT ;  /* 0xff8000000300780b */ /* 0x000fe20003f3d000 */
[----:B-1----:R-:W-:Y:S03]  /*8b90*/  FFMA.FTZ R4, R178, c[0x0][0x23c], -R43 ;  /* 0x00008f00b2047a23 */ /* 0x002fe6000001082b */
[----:B------:R-:W-:Y:S04]  /*8ba0*/  FSEL R66, R66, RZ, P1 ;  /* 0x000000ff42427208 */ /* 0x000fe80000800000 */
[----:B------:R1:W-:Y:S01]  /*8bb0*/  MUFU.EX2 R229, R4 ;  /* 0x0000000400e57308 */ /* 0x0003e20000000800 */
[----:B--2---:R-:W-:Y:S04]  /*8bc0*/  FADD.FTZ R0, -R37, R133 ;  /* 0x0000008525007221 */ /* 0x004fe80000010100 */
[----:B------:R-:W-:Y:S05]  /*8bd0*/  FMUL.FTZ R0, R0, c[0x0][0x23c] ;  /* 0x00008f0000007a20 */ /* 0x000fea0000410000 */
[----:B------:R2:W-:Y:S01]  /*8be0*/  MUFU.EX2 R127, R6 ;  /* 0x00000006007f7308 */ /* 0x0005e20000000800 */
[----:B---3--:R-:W-:Y:S09]  /*8bf0*/  FFMA.FTZ R5, R171, c[0x0][0x23c], -R65 ;  /* 0x00008f00ab057a23 */ /* 0x008ff20000010841 */
[----:B------:R3:W-:Y:S01]  /*8c00*/  MUFU.EX2 R40, R0 ;  /* 0x0000000000287308 */ /* 0x0007e20000000800 */
[--C-:B-1----:R-:W-:Y:S09]  /*8c10*/  FFMA.FTZ R4, R170, c[0x0][0x23c], -R43.reuse ;  /* 0x00008f00aa047a23 */ /* 0x102ff2000001082b */
[----:B------:R1:W-:Y:S01]  /*8c20*/  MUFU.EX2 R247, R4 ;  /* 0x0000000400f77308 */ /* 0x0003e20000000800 */
[----:B--2---:R-:W-:Y:S09]  /*8c30*/  FFMA.FTZ R6, R49, c[0x0][0x23c], -R43 ;  /* 0x00008f0031067a23 */ /* 0x004ff2000001082b */
[----:B------:R2:W-:Y:S01]  /*8c40*/  MUFU.EX2 R181, R5 ;  /* 0x0000000500b57308 */ /* 0x0005e20000000800 */
[----:B---3--:R-:W-:Y:S04]  /*8c50*/  FADD.FTZ R0, -R36, R134 ;  /* 0x0000008624007221 */ /* 0x008fe80000010100 */
[----:B------:R-:W-:Y:S05]  /*8c60*/  FMUL.FTZ R0, R0, c[0x0][0x23c] ;  /* 0x00008f0000007a20 */ /* 0x000fea0000410000 */
[----:B------:R3:W-:Y:S01]  /*8c70*/  MUFU.EX2 R249, R7 ;  /* 0x0000000700f97308 */ /* 0x0007e20000000800 */
[----:B-1----:R-:W-:Y:S09]  /*8c80*/  FFMA.FTZ R4, R169, c[0x0][0x23c], -R65 ;  /* 0x00008f00a9047a23 */ /* 0x002ff20000010841 */
[----:B------:R1:W-:Y:S01]  /*8c90*/  MUFU.EX2 R218, R4 ;  /* 0x0000000400da7308 */ /* 0x0003e20000000800 */
[--C-:B--2---:R-:W-:Y:S09]  /*8ca0*/  FFMA.FTZ R5, R28, c[0x0][0x23c], -R64.reuse ;  /* 0x00008f001c057a23 */ /* 0x104ff20000010840 */
[----:B------:R2:W4:Y:S01]  /*8cb0*/  MUFU.EX2 R2, R0 ;  /* 0x0000000000027308 */ /* 0x0005220000000800 */
[----:B---3--:R-:W-:Y:S09]  /*8cc0*/  FFMA.FTZ R7, R80, c[0x0][0x23c], -R43 ;  /* 0x00008f0050077a23 */ /* 0x008ff2000001082b */
[----:B------:R3:W-:Y:S01]  /*8cd0*/  MUFU.EX2 R225, R5 ;  /* 0x0000000500e17308 */ /* 0x0007e20000000800 */
[--C-:B-1----:R-:W-:Y:S09]  /*8ce0*/  FFMA.FTZ R4, R202, c[0x0][0x23c], -R64.reuse ;  /* 0x00008f00ca047a23 */ /* 0x102ff20000010840 */
[----:B------:R1:W-:Y:S01]  /*8cf0*/  MUFU.EX2 R202, R8 ;  /* 0x0000000800ca7308 */ /* 0x0003e20000000800 */
[----:B--2---:R-:W-:Y:S02]  /*8d00*/  FADD.FTZ R0, -R3, R135 ;  /* 0x0000008703007221 */ /* 0x004fe40000010100 */
[----:B----4-:R-:W-:Y:S02]  /*8d10*/  FMUL.FTZ R9, R2, R137 ;  /* 0x0000008902097220 */ /* 0x010fe40000410000 */
[----:B------:R-:W-:Y:S05]  /*8d20*/  FMUL.FTZ R0, R0, c[0x0][0x23c] ;  /* 0x00008f0000007a20 */ /* 0x000fea0000410000 */
[----:B------:R2:W-:Y:S01]  /*8d30*/  MUFU.EX2 R135, R4 ;  /* 0x0000000400877308 */ /* 0x0005e20000000800 */
[----:B---3--:R-:W-:Y:S02]  /*8d40*/  FFMA.FTZ R5, R19, c[0x0][0x23c], -R65 ;  /* 0x00008f0013057a23 */ /* 0x008fe40000010841 */
[----:B------:R-:W-:Y:S07]  /*8d50*/  FMUL.FTZ R19, R40, R151 ;  /* 0x0000009728137220 */ /* 0x000fee0000410000 */
[----:B------:R3:W-:Y:S01]  /*8d60*/  MUFU.EX2 R226, R5 ;  /* 0x0000000500e27308 */ /* 0x0007e20000000800 */
[--C-:B-1----:R-:W-:Y:S09]  /*8d70*/  FFMA.FTZ R8, R22, c[0x0][0x23c], -R43.reuse ;  /* 0x00008f0016087a23 */ /* 0x102ff2000001082b */
[----:B------:R1:W-:Y:S01]  /*8d80*/  MUFU.EX2 R234, R8 ;  /* 0x0000000800ea7308 */ /* 0x0003e20000000800 */
[--C-:B--2---:R-:W-:Y:S09]  /*8d90*/  FFMA.FTZ R4, R208, c[0x0][0x23c], -R64.reuse ;  /* 0x00008f00d0047a23 */ /* 0x104ff20000010840 */
[----:B------:R2:W4:Y:S01]  /*8da0*/  MUFU.EX2 R178, R4 ;  /* 0x0000000400b27308 */ /* 0x0005220000000800 */
[----:B---3--:R-:W-:Y:S01]  /*8db0*/  FFMA.FTZ R5, R44, c[0x0][0x23c], -R64 ;  /* 0x00008f002c057a23 */ /* 0x008fe20000010840 */
[----:B------:R-:W-:Y:S08]  /*8dc0*/  F2FP.PACK_AB R44, R236, R172 ;  /* 0x000000acec2c723e */ /* 0x000ff000000000ff */
[----:B------:R3:W-:Y:S01]  /*8dd0*/  MUFU.EX2 R220, R5 ;  /* 0x0000000500dc7308 */ /* 0x0007e20000000800 */
[----:B-1----:R-:W-:Y:S09]  /*8de0*/  FFMA.FTZ R8, R52, c[0x0][0x23c], -R43 ;  /* 0x00008f0034087a23 */ /* 0x002ff2000001082b */
[----:B------:R1:W-:Y:S01]  /*8df0*/  MUFU.EX2 R133, R6 ;  /* 0x0000000600857308 */ /* 0x0003e20000000800 */
[--C-:B--2---:R-:W-:Y:S01]  /*8e00*/  FFMA.FTZ R4, R199, c[0x0][0x23c], -R66.reuse ;  /* 0x00008f00c7047a23 */ /* 0x104fe20000010842 */
[----:B----4-:R-:W-:Y:S08]  /*8e10*/  F2FP.PACK_AB R32, R178, R135 ;  /* 0x00000087b220723e */ /* 0x010ff000000000ff */
[----:B------:R2:W-:Y:S01]  /*8e20*/  MUFU.EX2 R169, R4 ;  /* 0x0000000400a97308 */ /* 0x0005e20000000800 */
[----:B---3--:R-:W-:Y:S09]  /*8e30*/  FFMA.FTZ R5, R54, c[0x0][0x23c], -R65 ;  /* 0x00008f0036057a23 */ /* 0x008ff20000010841 */
[----:B------:R3:W-:Y:S01]  /*8e40*/  MUFU.EX2 R233, R5 ;  /* 0x0000000500e97308 */ /* 0x0007e20000000800 */
[--C-:B-1----:R-:W-:Y:S02]  /*8e50*/  FFMA.FTZ R6, R13, c[0x0][0x23c], -R43.reuse ;  /* 0x00008f000d067a23 */ /* 0x102fe4000001082b */
[----:B------:R-:W-:Y:S07]  /*8e60*/  FMUL.FTZ R13, R2, R145 ;  /* 0x00000091020d7220 */ /* 0x000fee0000410000 */
[----:B------:R1:W-:Y:S01]  /*8e70*/  MUFU.EX2 R240, R8 ;  /* 0x0000000800f07308 */ /* 0x0003e20000000800 */
[----:B--2---:R-:W-:Y:S09]  /*8e80*/  FFMA.FTZ R4, R206, c[0x0][0x23c], -R66 ;  /* 0x00008f00ce047a23 */ /* 0x004ff20000010842 */
[----:B------:R2:W4:Y:S01]  /*8e90*/  MUFU.EX2 R174, R4 ;  /* 0x0000000400ae7308 */ /* 0x0005220000000800 */
[----:B---3--:R-:W-:Y:S02]  /*8ea0*/  FFMA.FTZ R5, R60, c[0x0][0x23c], -R64 ;  /* 0x00008f003c057a23 */ /* 0x008fe40000010840 */
[----:B------:R-:W-:Y:S07]  /*8eb0*/  FFMA.FTZ R60, R90, c[0x0][0x23c], -R66 ;  /* 0x00008f005a3c7a23 */ /* 0x000fee0000010842 */
[----:B------:R3:W5:Y:S01]  /*8ec0*/  MUFU.EX2 R171, R6 ;  /* 0x0000000600ab7308 */ /* 0x0007620000000800 */
[--C-:B-1----:R-:W-:Y:S02]  /*8ed0*/  FFMA.FTZ R8, R68, c[0x0][0x23c], -R43.reuse ;  /* 0x00008f0044087a23 */ /* 0x102fe4000001082b */
[--C-:B------:R-:W-:Y:S07]  /*8ee0*/  FFMA.FTZ R68, R120, c[0x0][0x23c], -R64.reuse ;  /* 0x00008f0078447a23 */ /* 0x100fee0000010840 */
[----:B------:R1:W-:Y:S01]  /*8ef0*/  MUFU.EX2 R212, R5 ;  /* 0x0000000500d47308 */ /* 0x0003e20000000800 */
[--C-:B--2---:R-:W-:Y:S01]  /*8f00*/  FFMA.FTZ R4, R204, c[0x0][0x23c], -R64.reuse ;  /* 0x00008f00cc047a23 */ /* 0x104fe20000010840 */
[----:B----4-:R-:W-:Y:S08]  /*8f10*/  F2FP.PACK_AB R33, R174, R169 ;  /* 0x000000a9ae21723e */ /* 0x010ff000000000ff */
[----:B------:R2:W-:Y:S01]  /*8f20*/  MUFU.EX2 R200, R4 ;  /* 0x0000000400c87308 */ /* 0x0005e20000000800 */
[----:B---3--:R-:W-:Y:S09]  /*8f30*/  FFMA.FTZ R6, R81, c[0x0][0x23c], -R43 ;  /* 0x00008f0051067a23 */ /* 0x008ff2000001082b */
[----:B------:R3:W-:Y:S01]  /*8f40*/  MUFU.EX2 R222, R8 ;  /* 0x0000000800de7308 */ /* 0x0007e20000000800 */
[----:B-1----:R-:W-:Y:S02]  /*8f50*/  FFMA.FTZ R5, R70, c[0x0][0x23c], -R65 ;  /* 0x00008f0046057a23 */ /* 0x002fe40000010841 */
[----:B------:R-:W-:Y:S07]  /*8f60*/  FFMA.FTZ R70, R121, c[0x0][0x23c], -R64 ;  /* 0x00008f0079467a23 */ /* 0x000fee0000010840 */
[----:B------:R1:W-:Y:S01]  /*8f70*/  MUFU.EX2 R210, R5 ;  /* 0x0000000500d27308 */ /* 0x0003e20000000800 */
[----:B--2---:R-:W-:Y:S09]  /*8f80*/  FFMA.FTZ R4, R203, c[0x0][0x23c], -R66 ;  /* 0x00008f00cb047a23 */ /* 0x004ff20000010842 */
[----:B------:R2:W-:Y:S01]  /*8f90*/  MUFU.EX2 R175, R4 ;  /* 0x0000000400af7308 */ /* 0x0005e20000000800 */
[----:B---3--:R-:W-:Y:S09]  /*8fa0*/  FFMA.FTZ R8, R77, c[0x0][0x23c], -R64 ;  /* 0x00008f004d087a23 */ /* 0x008ff20000010840 */
[----:B------:R3:W-:Y:S01]  /*8fb0*/  MUFU.EX2 R28, R6 ;  /* 0x00000006001c7308 */ /* 0x0007e20000000800 */
[----:B-1----:R-:W-:Y:S09]  /*8fc0*/  FMUL.FTZ R5, R39, R141 ;  /* 0x0000008d27057220 */ /* 0x002ff20000410000 */
[----:B------:R-:W1:Y:S01]  /*8fd0*/  MUFU.EX2 R0, R0 ;  /* 0x0000000000007308 */ /* 0x000e620000000800 */
[----:B--2---:R-:W-:Y:S09]  /*8fe0*/  FFMA.FTZ R4, R179, c[0x0][0x23c], -R66 ;  /* 0x00008f00b3047a23 */ /* 0x004ff20000010842 */
[----:B------:R2:W4:Y:S01]  /*8ff0*/  MUFU.EX2 R179, R4 ;  /* 0x0000000400b37308 */ /* 0x0005220000000800 */
[----:B---3--:R-:W-:Y:S01]  /*9000*/  FMUL.FTZ R6, R40, R142 ;  /* 0x0000008e28067220 */ /* 0x008fe20000410000 */
[----:B-----5:R-:W-:Y:S08]  /*9010*/  MOV R142, R171 ;  /* 0x000000ab008e7202 */ /* 0x020ff00000000f00 */
[----:B------:R3:W-:Y:S01]  /*9020*/  MUFU.EX2 R230, R8 ;  /* 0x0000000800e67308 */ /* 0x0007e20000000800 */
[C---:B-1----:R-:W-:Y:S01]  /*9030*/  FMUL.FTZ R10, R0.reuse, R138 ;  /* 0x0000008a000a7220 */ /* 0x042fe20000410000 */
[----:B------:R-:W-:Y:S01]  /*9040*/  MOV R138, R133 ;  /* 0x00000085008a7202 */ /* 0x000fe20000000f00 */
[C---:B------:R-:W-:Y:S02]  /*9050*/  FMUL.FTZ R11, R0.reuse, R139 ;  /* 0x0000008b000b7220 */ /* 0x040fe40000410000 */
[----:B------:R-:W-:Y:S01]  /*9060*/  FMUL.FTZ R14, R0, R146 ;  /* 0x00000092000e7220 */ /* 0x000fe20000410000 */
[----:B------:R-:W-:Y:S04]  /*9070*/  MOV R146, R28 ;  /* 0x0000001c00927202 */ /* 0x000fe80000000f00 */
[----:B------:R-:W-:Y:S01]  /*9080*/  MUFU.EX2 R68, R68 ;  /* 0x0000004400447308 */ /* 0x000fe20000000800 */
[--C-:B------:R-:W-:Y:S02]  /*9090*/  FFMA.FTZ R28, R97, c[0x0][0x23c], -R43.reuse ;  /* 0x00008f00611c7a23 */ /* 0x100fe4000001082b */
[----:B--2---:R-:W-:Y:S07]  /*90a0*/  FFMA.FTZ R4, R176, c[0x0][0x23c], -R43 ;  /* 0x00008f00b0047a23 */ /* 0x004fee000001082b */
[----:B------:R1:W-:Y:S01]  /*90b0*/  MUFU.EX2 R207, R4 ;  /* 0x0000000400cf7308 */ /* 0x0003e20000000800 */
[----:B---3--:R-:W-:Y:S09]  /*90c0*/  FMUL.FTZ R8, R2, R136 ;  /* 0x0000008802087220 */ /* 0x008ff20000410000 */
[----:B------:R-:W-:Y:S01]  /*90d0*/  MUFU.EX2 R70, R70 ;  /* 0x0000004600467308 */ /* 0x000fe20000000800 */
[--C-:B-1----:R-:W-:Y:S09]  /*90e0*/  FFMA.FTZ R4, R23, c[0x0][0x23c], -R65.reuse ;  /* 0x00008f0017047a23 */ /* 0x102ff20000010841 */
[----:B------:R1:W-:Y:S02]  /*90f0*/  MUFU.EX2 R201, R4 ;  /* 0x0000000400c97308 */ /* 0x0003e40000000800 */
[--C-:B-1----:R-:W-:Y:S01]  /*9100*/  FFMA.FTZ R4, R34, c[0x0][0x23c], -R65.reuse ;  /* 0x00008f0022047a23 */ /* 0x102fe20000010841 */
[----:B------:R-:W-:Y:S07]  /*9110*/  F2FP.PACK_AB R34, R200, R180 ;  /* 0x000000b4c822723e */ /* 0x000fee00000000ff */
[----:B------:R1:W-:Y:S02]  /*9120*/  MUFU.EX2 R251, R4 ;  /* 0x0000000400fb7308 */ /* 0x0003e40000000800 */
[--C-:B-1----:R-:W-:Y:S01]  /*9130*/  FFMA.FTZ R4, R35, c[0x0][0x23c], -R65.reuse ;  /* 0x00008f0023047a23 */ /* 0x102fe20000010841 */
[----:B----4-:R-:W-:Y:S07]  /*9140*/  F2FP.PACK_AB R35, R179, R175 ;  /* 0x000000afb323723e */ /* 0x010fee00000000ff */
[----:B------:R1:W2:Y:S02]  /*9150*/  MUFU.EX2 R132, R4 ;  /* 0x0000000400847308 */ /* 0x0002a40000000800 */
[--C-:B-1----:R-:W-:Y:S01]  /*9160*/  FFMA.FTZ R4, R24, c[0x0][0x23c], -R64.reuse ;  /* 0x00008f0018047a23 */ /* 0x102fe20000010840 */
[----:B--2---:R-:W-:Y:S07]  /*9170*/  MOV R139, R132 ;  /* 0x00000084008b7202 */ /* 0x004fee0000000f00 */
[----:B------:R1:W-:Y:S02]  /*9180*/  MUFU.EX2 R170, R4 ;  /* 0x0000000400aa7308 */ /* 0x0003e40000000800 */
[----:B-1----:R-:W-:Y:S08]  /*9190*/  FFMA.FTZ R4, R25, c[0x0][0x23c], -R64 ;  /* 0x00008f0019047a23 */ /* 0x002ff00000010840 */
[----:B------:R1:W-:Y:S02]  /*91a0*/  MUFU.EX2 R204, R4 ;  /* 0x0000000400cc7308 */ /* 0x0003e40000000800 */
[--C-:B-1----:R-:W-:Y:S08]  /*91b0*/  FFMA.FTZ R4, R26, c[0x0][0x23c], -R66.reuse ;  /* 0x00008f001a047a23 */ /* 0x102ff00000010842 */
[----:B------:R1:W-:Y:S02]  /*91c0*/  MUFU.EX2 R168, R4 ;  /* 0x0000000400a87308 */ /* 0x0003e40000000800 */
[----:B-1----:R-:W-:Y:S08]  /*91d0*/  FFMA.FTZ R4, R27, c[0x0][0x23c], -R66 ;  /* 0x00008f001b047a23 */ /* 0x002ff00000010842 */
[----:B------:R1:W2:Y:S10]  /*91e0*/  MUFU.EX2 R27, R7 ;  /* 0x00000007001b7308 */ /* 0x0002b40000000800 */
[----:B------:R3:W-:Y:S01]  /*91f0*/  MUFU.EX2 R183, R4 ;  /* 0x0000000400b77308 */ /* 0x0007e20000000800 */
[--C-:B-1----:R-:W-:Y:S01]  /*9200*/  FFMA.FTZ R7, R76, c[0x0][0x23c], -R64.reuse ;  /* 0x00008f004c077a23 */ /* 0x102fe20000010840 */
[----:B--2---:R-:W-:Y:S01]  /*9210*/  MOV R136, R27 ;  /* 0x0000001b00887202 */ /* 0x004fe20000000f00 */
[----:B------:R-:W-:Y:S07]  /*9220*/  FMUL.FTZ R27, R0, R159 ;  /* 0x0000009f001b7220 */ /* 0x000fee0000410000 */
[----:B------:R1:W-:Y:S01]  /*9230*/  MUFU.EX2 R228, R7 ;  /* 0x0000000700e47308 */ /* 0x0003e20000000800 */
[----:B---3--:R-:W-:Y:S09]  /*9240*/  FFMA.FTZ R4, R29, c[0x0][0x23c], -R64 ;  /* 0x00008f001d047a23 */ /* 0x008ff20000010840 */
[----:B------:R2:W-:Y:S01]  /*9250*/  MUFU.EX2 R242, R4 ;  /* 0x0000000400f27308 */ /* 0x0005e20000000800 */
[--C-:B-1----:R-:W-:Y:S09]  /*9260*/  FFMA.FTZ R7, R79, c[0x0][0x23c], -R66.reuse ;  /* 0x00008f004f077a23 */ /* 0x102ff20000010842 */
[----:B------:R1:W-:Y:S01]  /*9270*/  MUFU.EX2 R219, R7 ;  /* 0x0000000700db7308 */ /* 0x0003e20000000800 */
[--C-:B--2---:R-:W-:Y:S02]  /*9280*/  FFMA.FTZ R4, R30, c[0x0][0x23c], -R66.reuse ;  /* 0x00008f001e047a23 */ /* 0x104fe40000010842 */
[----:B------:R-:W-:Y:S07]  /*9290*/  FFMA.FTZ R30, R98, c[0x0][0x23c], -R65 ;  /* 0x00008f00621e7a23 */ /* 0x000fee0000010841 */
[----:B------:R2:W-:Y:S01]  /*92a0*/  MUFU.EX2 R216, R4 ;  /* 0x0000000400d87308 */ /* 0x0005e20000000800 */
[----:B-1----:R-:W-:Y:S02]  /*92b0*/  FMUL.FTZ R7, R40, R143 ;  /* 0x0000008f28077220 */ /* 0x002fe40000410000 */
[----:B--2---:R-:W-:Y:S02]  /*92c0*/  FFMA.FTZ R4, R31, c[0x0][0x23c], -R66 ;  /* 0x00008f001f047a23 */ /* 0x004fe40000010842 */
[----:B------:R-:W-:Y:S05]  /*92d0*/  FMUL.FTZ R31, R0, R163 ;  /* 0x000000a3001f7220 */ /* 0x000fea0000410000 */
[----:B------:R1:W-:Y:S02]  /*92e0*/  MUFU.EX2 R235, R4 ;  /* 0x0000000400eb7308 */ /* 0x0003e40000000800 */
[----:B-1----:R-:W-:Y:S08]  /*92f0*/  FFMA.FTZ R4, R20, c[0x0][0x23c], -R43 ;  /* 0x00008f0014047a23 */ /* 0x002ff0000001082b */
[----:B------:R1:W-:Y:S02]  /*9300*/  MUFU.EX2 R250, R4 ;  /* 0x0000000400fa7308 */ /* 0x0003e40000000800 */
[--C-:B-1----:R-:W-:Y:S02]  /*9310*/  FFMA.FTZ R4, R18, c[0x0][0x23c], -R65.reuse ;  /* 0x00008f0012047a23 */ /* 0x102fe40000010841 */
[----:B------:R-:W-:Y:S06]  /*9320*/  FMUL.FTZ R18, R40, R150 ;  /* 0x0000009628127220 */ /* 0x000fec0000410000 */
[----:B------:R1:W-:Y:S02]  /*9330*/  MUFU.EX2 R243, R4 ;  /* 0x0000000400f37308 */ /* 0x0003e40000000800 */
[--C-:B-1----:R-:W-:Y:S08]  /*9340*/  FFMA.FTZ R4, R50, c[0x0][0x23c], -R65.reuse ;  /* 0x00008f0032047a23 */ /* 0x102ff00000010841 */
[----:B------:R1:W-:Y:S02]  /*9350*/  MUFU.EX2 R238, R4 ;  /* 0x0000000400ee7308 */ /* 0x0003e40000000800 */
[--C-:B-1----:R-:W-:Y:S02]  /*9360*/  FFMA.FTZ R4, R51, c[0x0][0x23c], -R65.reuse ;  /* 0x00008f0033047a23 */ /* 0x102fe40000010841 */
[----:B------:R-:W-:Y:S06]  /*9370*/  LDSM.16.MT88.4 R48, [R186+0x4000] ;  /* 0x00400000ba30783b */ /* 0x000fec0000004200 */
[----:B------:R1:W2:Y:S02]  /*9380*/  MUFU.EX2 R134, R4 ;  /* 0x0000000400867308 */ /* 0x0002a40000000800 */
[--C-:B-1----:R-:W-:Y:S01]  /*9390*/  FFMA.FTZ R4, R21, c[0x0][0x23c], -R64.reuse ;  /* 0x00008f0015047a23 */ /* 0x102fe20000010840 */
[----:B--2---:R-:W-:Y:S01]  /*93a0*/  MOV R143, R134 ;  /* 0x00000086008f7202 */ /* 0x004fe20000000f00 */
[----:B------:R-:W1:Y:S06]  /*93b0*/  LDSM.16.MT88.4 R20, [R185+0x4000] ;  /* 0x00400000b914783b */ /* 0x000e6c0000004200 */
[----:B------:R2:W-:Y:S02]  /*93c0*/  MUFU.EX2 R177, R4 ;  /* 0x0000000400b17308 */ /* 0x0005e40000000800 */
[----:B--2---:R-:W-:Y:S02]  /*93d0*/  FFMA.FTZ R4, R17, c[0x0][0x23c], -R64 ;  /* 0x00008f0011047a23 */ /* 0x004fe40000010840 */
[----:B------:R-:W-:Y:S06]  /*93e0*/  FFMA.FTZ R17, R86, c[0x0][0x23c], -R65 ;  /* 0x00008f0056117a23 */ /* 0x000fec0000010841 */
[----:B------:R2:W-:Y:S02]  /*93f0*/  MUFU.EX2 R209, R4 ;  /* 0x0000000400d17308 */ /* 0x0005e40000000800 */
[--C-:B--2---:R-:W-:Y:S02]  /*9400*/  FFMA.FTZ R4, R16, c[0x0][0x23c], -R66.reuse ;  /* 0x00008f0010047a23 */ /* 0x104fe40000010842 */
[----:B------:R-:W-:Y:S01]  /*9410*/  FMUL.FTZ R16, R39, R148 ;  /* 0x0000009427107220 */ /* 0x000fe20000410000 */
[----:B------:R-:W-:Y:S05]  /*9420*/  MOV R148, R126 ;  /* 0x0000007e00947202 */ /* 0x000fea0000000f00 */
[----:B------:R2:W-:Y:S02]  /*9430*/  MUFU.EX2 R182, R4 ;  /* 0x0000000400b67308 */ /* 0x0005e40000000800 */
[----:B--2---:R-:W-:Y:S02]  /*9440*/  FFMA.FTZ R4, R15, c[0x0][0x23c], -R66 ;  /* 0x00008f000f047a23 */ /* 0x004fe40000010842 */
[----:B------:R-:W-:Y:S01]  /*9450*/  FMUL.FTZ R15, R0, R147 ;  /* 0x00000093000f7220 */ /* 0x000fe20000410000 */
[----:B------:R-:W-:Y:S05]  /*9460*/  MOV R147, R127 ;  /* 0x0000007f00937202 */ /* 0x000fea0000000f00 */
[----:B------:R2:W-:Y:S10]  /*9470*/  MUFU.EX2 R203, R4 ;  /* 0x0000000400cb7308 */ /* 0x0005f40000000800 */
[----:B------:R-:W-:Y:S01]  /*9480*/  MUFU.EX2 R127, R60 ;  /* 0x0000003c007f7308 */ /* 0x000fe20000000800 */
[----:B--2---:R-:W-:Y:S01]  /*9490*/  FFMA.FTZ R4, R45, c[0x0][0x23c], -R64 ;  /* 0x00008f002d047a23 */ /* 0x004fe20000010840 */
[----:B------:R-:W-:Y:S08]  /*94a0*/  F2FP.PACK_AB R45, R227, R173 ;  /* 0x000000ade32d723e */ /* 0x000ff000000000ff */
[----:B------:R2:W-:Y:S02]  /*94b0*/  MUFU.EX2 R237, R4 ;  /* 0x0000000400ed7308 */ /* 0x0005e40000000800 */
[--C-:B--2---:R-:W-:Y:S01]  /*94c0*/  FFMA.FTZ R4, R46, c[0x0][0x23c], -R66.reuse ;  /* 0x00008f002e047a23 */ /* 0x104fe20000010842 */
[----:B------:R-:W-:Y:S07]  /*94d0*/  F2FP.PACK_AB R46, R247, R229 ;  /* 0x000000e5f72e723e */ /* 0x000fee00000000ff */
[----:B------:R2:W-:Y:S02]  /*94e0*/  MUFU.EX2 R208, R4 ;  /* 0x0000000400d07308 */ /* 0x0005e40000000800 */
[----:B--2---:R-:W-:Y:S01]  /*94f0*/  FFMA.FTZ R4, R47, c[0x0][0x23c], -R66 ;  /* 0x00008f002f047a23 */ /* 0x004fe20000010842 */
[----:B------:R-:W-:Y:S07]  /*9500*/  F2FP.PACK_AB R47, R239, R218 ;  /* 0x000000daef2f723e */ /* 0x000fee00000000ff */
[----:B------:R2:W-:Y:S02]  /*9510*/  MUFU.EX2 R241, R4 ;  /* 0x0000000400f17308 */ /* 0x0005e40000000800 */
[----:B--2---:R-:W-:Y:S08]  /*9520*/  FFMA.FTZ R4, R53, c[0x0][0x23c], -R43 ;  /* 0x00008f0035047a23 */ /* 0x004ff0000001082b */
[----:B------:R2:W-:Y:S02]  /*9530*/  MUFU.EX2 R245, R4 ;  /* 0x0000000400f57308 */ /* 0x0005e40000000800 */
[--C-:B--2---:R-:W-:Y:S02]  /*9540*/  FFMA.FTZ R4, R55, c[0x0][0x23c], -R65.reuse ;  /* 0x00008f0037047a23 */ /* 0x104fe40000010841 */
[----:B------:R-:W2:Y:S06]  /*9550*/  LDSM.16.MT88.4 R52, [R185+0x4400] ;  /* 0x00440000b934783b */ /* 0x000eac0000004200 */
[----:B------:R3:W-:Y:S02]  /*9560*/  MUFU.EX2 R248, R4 ;  /* 0x0000000400f87308 */ /* 0x0007e40000000800 */
[----:B---3--:R-:W-:Y:S02]  /*9570*/  FFMA.FTZ R4, R12, c[0x0][0x23c], -R65 ;  /* 0x00008f000c047a23 */ /* 0x008fe40000010841 */
[----:B------:R-:W-:Y:S06]  /*9580*/  FFMA.FTZ R12, R84, c[0x0][0x23c], -R43 ;  /* 0x00008f00540c7a23 */ /* 0x000fec000001082b */
[----:B------:R3:W-:Y:S10]  /*9590*/  MUFU.EX2 R244, R4 ;  /* 0x0000000400f47308 */ /* 0x0007f40000000800 */
[----:B------:R4:W-:Y:S01]  /*95a0*/  MUFU.EX2 R221, R12 ;  /* 0x0000000c00dd7308 */ /* 0x0009e20000000800 */
[----:B---3--:R-:W-:Y:S02]  /*95b0*/  FFMA.FTZ R4, R67, c[0x0][0x23c], -R65 ;  /* 0x00008f0043047a23 */ /* 0x008fe40000010841 */
[--C-:B------:R-:W-:Y:S07]  /*95c0*/  FFMA.FTZ R67, R128, c[0x0][0x23c], -R43.reuse ;  /* 0x00008f0080437a23 */ /* 0x100fee000001082b */
[----:B------:R3:W5:Y:S01]  /*95d0*/  MUFU.EX2 R24, R4 ;  /* 0x0000000400187308 */ /* 0x0007620000000800 */
[--C-:B----4-:R-:W-:Y:S09]  /*95e0*/  FFMA.FTZ R12, R85, c[0x0][0x23c], -R43.reuse ;  /* 0x00008f00550c7a23 */ /* 0x110ff2000001082b */
[----:B------:R4:W-:Y:S01]  /*95f0*/  MUFU.EX2 R213, R12 ;  /* 0x0000000c00d57308 */ /* 0x0009e20000000800 */
[--C-:B---3--:R-:W-:Y:S01]  /*9600*/  FFMA.FTZ R4, R56, c[0x0][0x23c], -R64.reuse ;  /* 0x00008f0038047a23 */ /* 0x108fe20000010840 */
[----:B-----5:R-:W-:Y:S01]  /*9610*/  MOV R141, R24 ;  /* 0x00000018008d7202 */ /* 0x020fe20000000f00 */
[--C-:B------:R-:W-:Y:S07]  /*9620*/  FFMA.FTZ R24, R96, c[0x0][0x23c], -R43.reuse ;  /* 0x00008f0060187a23 */ /* 0x100fee000001082b */
[----:B------:R3:W-:Y:S01]  /*9630*/  MUFU.EX2 R199, R4 ;  /* 0x0000000400c77308 */ /* 0x0007e20000000800 */
[----:B----4-:R-:W-:Y:S09]  /*9640*/  FMUL.FTZ R12, R2, R144 ;  /* 0x00000090020c7220 */ /* 0x010ff20000410000 */
[----:B------:R4:W-:Y:S01]  /*9650*/  MUFU.EX2 R144, R17 ;  /* 0x0000001100907308 */ /* 0x0009e20000000800 */
[----:B---3--:R-:W-:Y:S09]  /*9660*/  FFMA.FTZ R4, R57, c[0x0][0x23c], -R64 ;  /* 0x00008f0039047a23 */ /* 0x008ff20000010840 */
[----:B------:R3:W-:Y:S01]  /*9670*/  MUFU.EX2 R217, R4 ;  /* 0x0000000400d97308 */ /* 0x0007e20000000800 */
[----:B----4-:R-:W-:Y:S02]  /*9680*/  FMUL.FTZ R17, R39, R149 ;  /* 0x0000009527117220 */ /* 0x010fe40000410000 */
[--C-:B---3--:R-:W-:Y:S07]  /*9690*/  FFMA.FTZ R4, R58, c[0x0][0x23c], -R66.reuse ;  /* 0x00008f003a047a23 */ /* 0x108fee0000010842 */
[----:B------:R3:W-:Y:S02]  /*96a0*/  MUFU.EX2 R176, R4 ;  /* 0x0000000400b07308 */ /* 0x0007e40000000800 */
[----:B---3--:R-:W-:Y:S02]  /*96b0*/  FFMA.FTZ R4, R59, c[0x0][0x23c], -R66 ;  /* 0x00008f003b047a23 */ /* 0x008fe40000010842 */
[----:B------:R-:W3:Y:S06]  /*96c0*/  LDSM.16.MT88.4 R56, [R186+0x4400] ;  /* 0x00440000ba38783b */ /* 0x000eec0000004200 */
[----:B------:R4:W-:Y:S02]  /*96d0*/  MUFU.EX2 R206, R4 ;  /* 0x0000000400ce7308 */ /* 0x0009e40000000800 */
[----:B----4-:R-:W-:Y:S08]  /*96e0*/  FFMA.FTZ R4, R61, c[0x0][0x23c], -R64 ;  /* 0x00008f003d047a23 */ /* 0x010ff00000010840 */
[----:B------:R4:W-:Y:S02]  /*96f0*/  MUFU.EX2 R232, R4 ;  /* 0x0000000400e87308 */ /* 0x0009e40000000800 */
[--C-:B----4-:R-:W-:Y:S08]  /*9700*/  FFMA.FTZ R4, R62, c[0x0][0x23c], -R66.reuse ;  /* 0x00008f003e047a23 */ /* 0x110ff00000010842 */
[----:B------:R4:W-:Y:S02]  /*9710*/  MUFU.EX2 R215, R4 ;  /* 0x0000000400d77308 */ /* 0x0009e40000000800 */
[----:B----4-:R-:W-:Y:S02]  /*9720*/  FFMA.FTZ R4, R63, c[0x0][0x23c], -R66 ;  /* 0x00008f003f047a23 */ /* 0x010fe40000010842 */
[----:B------:R-:W4:Y:S06]  /*9730*/  LDSM.16.MT88.4 R60, [R185+0x4800] ;  /* 0x00480000b93c783b */ /* 0x000f2c0000004200 */
[----:B------:R5:W-:Y:S02]  /*9740*/  MUFU.EX2 R224, R4 ;  /* 0x0000000400e07308 */ /* 0x000be40000000800 */
[----:B-----5:R-:W-:Y:S08]  /*9750*/  FFMA.FTZ R4, R69, c[0x0][0x23c], -R43 ;  /* 0x00008f0045047a23 */ /* 0x020ff0000001082b */
[----:B------:R5:W-:Y:S02]  /*9760*/  MUFU.EX2 R25, R4 ;  /* 0x0000000400197308 */ /* 0x000be40000000800 */
[--C-:B-----5:R-:W-:Y:S08]  /*9770*/  FFMA.FTZ R4, R71, c[0x0][0x23c], -R65.reuse ;  /* 0x00008f0047047a23 */ /* 0x120ff00000010841 */
[----:B------:R5:W1:Y:S02]  /*9780*/  MUFU.EX2 R26, R4 ;  /* 0x00000004001a7308 */ /* 0x000a640000000800 */
[--C-:B-----5:R-:W-:Y:S01]  /*9790*/  FFMA.FTZ R4, R82, c[0x0][0x23c], -R65.reuse ;  /* 0x00008f0052047a23 */ /* 0x120fe20000010841 */
[----:B-1----:R-:W-:Y:S01]  /*97a0*/  MOV R137, R26 ;  /* 0x0000001a00897202 */ /* 0x002fe20000000f00 */
[----:B------:R-:W-:Y:S06]  /*97b0*/  FMUL.FTZ R26, R0, R158 ;  /* 0x0000009e001a7220 */ /* 0x000fec0000410000 */
[----:B------:R1:W-:Y:S02]  /*97c0*/  MUFU.EX2 R252, R4 ;  /* 0x0000000400fc7308 */ /* 0x0003e40000000800 */
[--C-:B-1----:R-:W-:Y:S08]  /*97d0*/  FFMA.FTZ R4, R83, c[0x0][0x23c], -R65.reuse ;  /* 0x00008f0053047a23 */ /* 0x102ff00000010841 */
[----:B------:R1:W5:Y:S02]  /*97e0*/  MUFU.EX2 R29, R4 ;  /* 0x00000004001d7308 */ /* 0x0003640000000800 */
[--C-:B-1----:R-:W-:Y:S01]  /*97f0*/  FFMA.FTZ R4, R72, c[0x0][0x23c], -R64.reuse ;  /* 0x00008f0048047a23 */ /* 0x102fe20000010840 */
[----:B-----5:R-:W-:Y:S01]  /*9800*/  MOV R145, R29 ;  /* 0x0000001d00917202 */ /* 0x020fe20000000f00 */
[----:B------:R-:W-:Y:S06]  /*9810*/  FMUL.FTZ R29, R2, R161 ;  /* 0x000000a1021d7220 */ /* 0x000fec0000410000 */
[----:B------:R1:W-:Y:S01]  /*9820*/  MUFU.EX2 R211, R4 ;  /* 0x0000000400d37308 */ /* 0x0003e20000000800 */
[--C-:B------:R-:W-:Y:S09]  /*9830*/  FFMA.FTZ R72, R124, c[0x0][0x23c], -R64.reuse ;  /* 0x00008f007c487a23 */ /* 0x100ff20000010840 */
[----:B------:R-:W-:Y:S01]  /*9840*/  MUFU.EX2 R72, R72 ;  /* 0x0000004800487308 */ /* 0x000fe20000000800 */
[----:B-1----:R-:W-:Y:S02]  /*9850*/  FFMA.FTZ R4, R73, c[0x0][0x23c], -R64 ;  /* 0x00008f0049047a23 */ /* 0x002fe40000010840 */
[----:B------:R-:W5:Y:S07]  /*9860*/  LDL.LU R73, [R1] ;  /* 0x0000000001497983 */ /* 0x000f6e0000300800 */
[----:B------:R1:W-:Y:S01]  /*9870*/  MUFU.EX2 R231, R4 ;  /* 0x0000000400e77308 */ /* 0x0003e20000000800 */
[----:B------:R-:W3:Y:S04]  /*9880*/  LDL.LU R71, [R1+0x8] ;  /* 0x0000080001477983 */ /* 0x000ee80000300800 */
[----:B------:R-:W4:Y:S04]  /*9890*/  LDL.LU R69, [R1+0x4] ;  /* 0x0000040001457983 */ /* 0x000f280000300800 */
[----:B------:R-:W4:Y:S01]  /*98a0*/  LDL.LU R149, [R1+0xc] ;  /* 0x00000c0001957983 */ /* 0x000f220000300800 */
[--C-:B-1----:R-:W-:Y:S04]  /*98b0*/  FFMA.FTZ R4, R74, c[0x0][0x23c], -R66.reuse ;  /* 0x00008f004a047a23 */ /* 0x102fe80000010842 */
[----:B------:R1:W-:Y:S02]  /*98c0*/  MUFU.EX2 R205, R4 ;  /* 0x0000000400cd7308 */ /* 0x0003e40000000800 */
[--C-:B-1----:R-:W-:Y:S08]  /*98d0*/  FFMA.FTZ R4, R75, c[0x0][0x23c], -R66.reuse ;  /* 0x00008f004b047a23 */ /* 0x102ff00000010842 */
[----:B------:R1:W-:Y:S10]  /*98e0*/  MUFU.EX2 R75, R67 ;  /* 0x00000043004b7308 */ /* 0x0003f40000000800 */
[----:B------:R2:W-:Y:S01]  /*98f0*/  MUFU.EX2 R223, R4 ;  /* 0x0000000400df7308 */ /* 0x0005e20000000800 */
[--C-:B-1----:R-:W-:Y:S09]  /*9900*/  FFMA.FTZ R67, R122, c[0x0][0x23c], -R66.reuse ;  /* 0x00008f007a437a23 */ /* 0x102ff20000010842 */
[----:B------:R-:W-:Y:S01]  /*9910*/  MUFU.EX2 R67, R67 ;  /* 0x0000004300437308 */ /* 0x000fe20000000800 */
[----:B--2---:R-:W-:Y:S09]  /*9920*/  FFMA.FTZ R4, R78, c[0x0][0x23c], -R66 ;  /* 0x00008f004e047a23 */ /* 0x004ff20000010842 */
[----:B------:R1:W-:Y:S02]  /*9930*/  MUFU.EX2 R214, R4 ;  /* 0x0000000400d67308 */ /* 0x0003e40000000800 */
[C---:B-1----:R-:W-:Y:S01]  /*9940*/  FMUL.FTZ R4, R39.reuse, R140 ;  /* 0x0000008c27047220 */ /* 0x042fe20000410000 */
[----:B------:R-:W-:Y:S01]  /*9950*/  MOV R140, R25 ;  /* 0x00000019008c7202 */ /* 0x000fe20000000f00 */
[----:B------:R-:W-:Y:S05]  /*9960*/  FMUL.FTZ R25, R2, R157 ;  /* 0x0000009d02197220 */ /* 0x000fea0000410000 */
[-C--:B------:R-:W-:Y:S08]  /*9970*/  HMMA.16816.F32 R4, R44, R20.reuse, R4 ;  /* 0x000000142c04723c */ /* 0x080ff00000001804 */
[C---:B------:R-:W-:Y:S07]  /*9980*/  HMMA.16816.F32 R8, R32.reuse, R20, R8 ;  /* 0x000000142008723c */ /* 0x040fee0000001808 */
[----:B------:R-:W-:Y:S01]  /*9990*/  FMUL.FTZ R21, R39, R153 ;  /* 0x0000009927157220 */ /* 0x000fe20000410000 */
[-C--:B------:R-:W-:Y:S01]  /*99a0*/  HMMA.16816.F32 R12, R32, R22.reuse, R12 ;  /* 0x00000016200c723c */ /* 0x080fe2000000180c */
[----:B------:R1:W-:Y:S03]  /*99b0*/  MUFU.EX2 R153, R28 ;  /* 0x0000001c00997308 */ /* 0x0003e60000000800 */
[--C-:B------:R-:W-:Y:S04]  /*99c0*/  FFMA.FTZ R20, R87, c[0x0][0x23c], -R65.reuse ;  /* 0x00008f0057147a23 */ /* 0x100fe80000010841 */
[C---:B------:R-:W-:Y:S03]  /*99d0*/  HMMA.16816.F32 R16, R44.reuse, R22, R16 ;  /* 0x000000162c10723c */ /* 0x040fe60000001810 */
[----:B------:R2:W-:Y:S04]  /*99e0*/  MUFU.EX2 R171, R20 ;  /* 0x0000001400ab7308 */ /* 0x0005e80000000800 */
[C---:B------:R-:W-:Y:S02]  /*99f0*/  FMUL.FTZ R22, R40.reuse, R154 ;  /* 0x0000009a28167220 */ /* 0x040fe40000410000 */
[----:B------:R-:W-:Y:S04]  /*9a00*/  FMUL.FTZ R23, R40, R155 ;  /* 0x0000009b28177220 */ /* 0x000fe80000410000 */
[----:B------:R2:W-:Y:S01]  /*9a10*/  MUFU.EX2 R154, R24 ;  /* 0x00000018009a7308 */ /* 0x0005e20000000800 */
[----:B-1----:R-:W-:Y:S01]  /*9a20*/  FMUL.FTZ R28, R2, R160 ;  /* 0x000000a0021c7220 */ /* 0x002fe20000410000 */
[----:B------:R-:W-:Y:S01]  /*9a30*/  F2FP.PACK_AB R160, R70, R68 ;  /* 0x0000004446a0723e */ /* 0x000fe200000000ff */
[----:B--2---:R-:W-:Y:S07]  /*9a40*/  FMUL.FTZ R20, R39, R152 ;  /* 0x0000009827147220 */ /* 0x004fee0000410000 */
[----:B------:R1:W-:Y:S01]  /*9a50*/  MUFU.EX2 R152, R30 ;  /* 0x0000001e00987308 */ /* 0x0003e20000000800 */
[-C--:B------:R-:W-:Y:S03]  /*9a60*/  HMMA.16816.F32 R20, R44, R48.reuse, R20 ;  /* 0x000000302c14723c */ /* 0x080fe60000001814 */
[----:B------:R-:W-:Y:S07]  /*9a70*/  FMUL.FTZ R24, R2, R156 ;  /* 0x0000009c02187220 */ /* 0x000fee0000410000 */
[C---:B------:R-:W-:Y:S07]  /*9a80*/  HMMA.16816.F32 R24, R32.reuse, R48, R24 ;  /* 0x000000302018723c */ /* 0x040fee0000001818 */
[----:B------:R-:W-:Y:S01]  /*9a90*/  FFMA.FTZ R48, R99, c[0x0][0x23c], -R65 ;  /* 0x00008f0063307a23 */ /* 0x000fe20000010841 */
[----:B------:R-:W-:Y:S01]  /*9aa0*/  F2FP.PACK_AB R49, R183, R168 ;  /* 0x000000a8b731723e */ /* 0x000fe200000000ff */
[----:B-1----:R-:W-:Y:S02]  /*9ab0*/  FMUL.FTZ R30, R0, R162 ;  /* 0x000000a2001e7220 */ /* 0x002fe40000410000 */
[----:B------:R1:W-:Y:S05]  /*9ac0*/  MUFU.EX2 R134, R48 ;  /* 0x0000003000867308 */ /* 0x0003ea0000000800 */
[-C--:B------:R-:W-:Y:S07]  /*9ad0*/  HMMA.16816.F32 R28, R32, R50.reuse, R28 ;  /* 0x00000032201c723c */ /* 0x080fee000000181c */
[C---:B------:R-:W-:Y:S02]  /*9ae0*/  FMUL.FTZ R32, R39.reuse, R164 ;  /* 0x000000a427207220 */ /* 0x040fe40000410000 */
[----:B------:R-:W-:Y:S03]  /*9af0*/  FMUL.FTZ R33, R39, R165 ;  /* 0x000000a527217220 */ /* 0x000fe60000410000 */
[C---:B------:R-:W-:Y:S02]  /*9b00*/  FMUL.FTZ R34, R40.reuse, R166 ;  /* 0x000000a628227220 */ /* 0x040fe40000410000 */
[----:B------:R-:W-:Y:S02]  /*9b10*/  FMUL.FTZ R35, R40, R167 ;  /* 0x000000a728237220 */ /* 0x000fe40000410000 */
[--C-:B-1----:R-:W-:Y:S05]  /*9b20*/  FFMA.FTZ R48, R88, c[0x0][0x23c], -R64.reuse ;  /* 0x00008f0058307a23 */ /* 0x102fea0000010840 */
[----:B------:R-:W-:Y:S01]  /*9b30*/  HMMA.16816.F32 R32, R44, R50, R32 ;  /* 0x000000322c20723c */ /* 0x000fe20000001820 */
[----:B------:R1:W-:Y:S06]  /*9b40*/  MUFU.EX2 R133, R48 ;  /* 0x0000003000857308 */ /* 0x0003ec0000000800 */
[----:B------:R-:W-:Y:S02]  /*9b50*/  F2FP.PACK_AB R46, R147, R148 ;  /* 0x00000094932e723e */ /* 0x000fe400000000ff */
[----:B------:R-:W-:Y:S03]  /*9b60*/  F2FP.PACK_AB R44, R207, R202 ;  /* 0x000000cacf2c723e */ /* 0x000fe600000000ff */
[----:B------:R-:W-:Y:S02]  /*9b70*/  F2FP.PACK_AB R45, R201, R181 ;  /* 0x000000b5c92d723e */ /* 0x000fe400000000ff */
[----:B------:R-:W-:Y:S02]  /*9b80*/  F2FP.PACK_AB R47, R139, R251 ;  /* 0x000000fb8b2f723e */ /* 0x000fe400000000ff */
[----:B------:R-:W-:Y:S02]  /*9b90*/  F2FP.PACK_AB R50, R242, R225 ;  /* 0x000000e1f232723e */ /* 0x000fe400000000ff */
[----:B------:R-:W-:Y:S03]  /*9ba0*/  F2FP.PACK_AB R51, R235, R216 ;  /* 0x000000d8eb33723e */ /* 0x000fe600000000ff */
[-C--:B------:R-:W-:Y:S03]  /*9bb0*/  HMMA.16816.F32 R4, R44, R52.reuse, R4 ;  /* 0x000000342c04723c */ /* 0x080fe60000001804 */
[----:B-1----:R-:W-:Y:S04]  /*9bc0*/  FFMA.FTZ R48, R89, c[0x0][0x23c], -R64 ;  /* 0x00008f0059307a23 */ /* 0x002fe80000010840 */
[----:B------:R1:W-:Y:S02]  /*9bd0*/  MUFU.EX2 R132, R48 ;  /* 0x0000003000847308 */ /* 0x0003e40000000800 */
[----:B-1----:R-:W-:Y:S07]  /*9be0*/  F2FP.PACK_AB R48, R204, R170 ;  /* 0x000000aacc30723e */ /* 0x002fee00000000ff */
[C---:B------:R-:W-:Y:S07]  /*9bf0*/  HMMA.16816.F32 R8, R48.reuse, R52, R8 ;  /* 0x000000343008723c */ /* 0x040fee0000001808 */
[--C-:B------:R-:W-:Y:S01]  /*9c00*/  FFMA.FTZ R52, R91, c[0x0][0x23c], -R66.reuse ;  /* 0x00008f005b347a23 */ /* 0x100fe20000010842 */
[-C--:B------:R-:W-:Y:S03]  /*9c10*/  HMMA.16816.F32 R12, R48, R54.reuse, R12 ;  /* 0x00000036300c723c */ /* 0x080fe6000000180c */
[----:B------:R1:W-:Y:S01]  /*9c20*/  MUFU.EX2 R126, R52 ;  /* 0x00000034007e7308 */ /* 0x0003e20000000800 */
[----:B---3--:R-:W-:Y:S02]  /*9c30*/  FFMA.FTZ R40, R40, R71, R173 ;  /* 0x0000004728287223 */ /* 0x008fe400000100ad */
[----:B------:R-:W-:Y:S02]  /*9c40*/  FFMA.FTZ R71, R42, c[0x0][0x23c], -R66 ;  /* 0x00008f002a477a23 */ /* 0x000fe40000010842 */
[C---:B------:R-:W-:Y:S04]  /*9c50*/  HMMA.16816.F32 R16, R44.reuse, R54, R16 ;  /* 0x000000362c10723c */ /* 0x040fe80000001810 */
[----:B----4-:R-:W-:Y:S01]  /*9c60*/  FFMA.FTZ R0, R0, R149, R169 ;  /* 0x0000009500007223 */ /* 0x010fe200000100a9 */
[----:B------:R-:W-:Y:S01]  /*9c70*/  MUFU.EX2 R71, R71 ;  /* 0x0000004700477308 */ /* 0x000fe20000000800 */
[----:B------:R-:W-:Y:S02]  /*9c80*/  FADD.FTZ R40, R227, R40 ;  /* 0x00000028e3287221 */ /* 0x000fe40000010000 */
[-C--:B------:R-:W-:Y:S04]  /*9c90*/  HMMA.16816.F32 R20, R44, R56.reuse, R20 ;  /* 0x000000382c14723c */ /* 0x080fe80000001814 */
[----:B------:R-:W-:Y:S02]  /*9ca0*/  FADD.FTZ R40, R218, R40 ;  /* 0x00000028da287221 */ /* 0x000fe40000010000 */
[----:B------:R-:W-:Y:S02]  /*9cb0*/  FADD.FTZ R0, R174, R0 ;  /* 0x00000000ae007221 */ /* 0x000fe40000010000 */
[C---:B------:R-:W-:Y:S04]  /*9cc0*/  HMMA.16816.F32 R24, R48.reuse, R56, R24 ;  /* 0x000000383018723c */ /* 0x040fe80000001818 */
[----:B-1----:R-:W-:Y:S02]  /*9cd0*/  FFMA.FTZ R52, R92, c[0x0][0x23c], -R64 ;  /* 0x00008f005c347a23 */ /* 0x002fe40000010840 */
[----:B------:R-:W-:Y:S02]  /*9ce0*/  FADD.FTZ R40, R239, R40 ;  /* 0x00000028ef287221 */ /* 0x000fe40000010000 */
[-C--:B------:R-:W-:Y:S01]  /*9cf0*/  HMMA.16816.F32 R28, R48, R58.reuse, R28 ;  /* 0x0000003a301c723c */ /* 0x080fe2000000181c */
[----:B------:R1:W-:Y:S03]  /*9d00*/  MUFU.EX2 R99, R52 ;  /* 0x0000003400637308 */ /* 0x0003e60000000800 */
[--C-:B------:R-:W-:Y:S02]  /*9d10*/  FFMA.FTZ R56, R101, c[0x0][0x23c], -R43.reuse ;  /* 0x00008f0065387a23 */ /* 0x100fe4000001082b */
[----:B------:R-:W-:Y:S01]  /*9d20*/  FADD.FTZ R0, R175, R0 ;  /* 0x00000000af007221 */ /* 0x000fe20000010000 */
[----:B------:R-:W-:Y:S01]  /*9d30*/  F2FP.PACK_AB R49, R203, R182 ;  /* 0x000000b6cb31723e */ /* 0x000fe200000000ff */
[----:B------:R-:W-:Y:S04]  /*9d40*/  HMMA.16816.F32 R32, R44, R58, R32 ;  /* 0x0000003a2c20723c */ /* 0x000fe80000001820 */
[----:B------:R-:W-:Y:S01]  /*9d50*/  FFMA.FTZ R48, R95, c[0x0][0x23c], -R66 ;  /* 0x00008f005f307a23 */ /* 0x000fe20000010842 */
[----:B------:R-:W-:Y:S02]  /*9d60*/  F2FP.PACK_AB R50, R237, R220 ;  /* 0x000000dced32723e */ /* 0x000fe400000000ff */
[----:B------:R-:W-:Y:S01]  /*9d70*/  F2FP.PACK_AB R44, R250, R234 ;  /* 0x000000eafa2c723e */ /* 0x000fe200000000ff */
[----:B------:R2:W-:Y:S01]  /*9d80*/  MUFU.EX2 R96, R48 ;  /* 0x0000003000607308 */ /* 0x0005e20000000800 */
[----:B------:R-:W-:Y:S03]  /*9d90*/  F2FP.PACK_AB R45, R243, R226 ;  /* 0x000000e2f32d723e */ /* 0x000fe600000000ff */
[----:B------:R-:W-:Y:S02]  /*9da0*/  F2FP.PACK_AB R46, R138, R246 ;  /* 0x000000f68a2e723e */ /* 0x000fe400000000ff */
[----:B------:R-:W-:Y:S02]  /*9db0*/  F2FP.PACK_AB R47, R143, R238 ;  /* 0x000000ee8f2f723e */ /* 0x000fe400000000ff */
[----:B------:R-:W-:Y:S01]  /*9dc0*/  F2FP.PACK_AB R51, R241, R208 ;  /* 0x000000d0f133723e */ /* 0x000fe200000000ff */
[----:B-1----:R-:W-:Y:S04]  /*9dd0*/  FFMA.FTZ R52, R93, c[0x0][0x23c], -R64 ;  /* 0x00008f005d347a23 */ /* 0x002fe80000010840 */
[-C--:B------:R-:W-:Y:S01]  /*9de0*/  HMMA.16816.F32 R4, R44, R60.reuse, R4 ;  /* 0x0000003c2c04723c */ /* 0x080fe20000001804 */
[----:B------:R1:W-:Y:S02]  /*9df0*/  MUFU.EX2 R98, R52 ;  /* 0x0000003400627308 */ /* 0x0003e40000000800 */
[----:B--2---:R-:W-:Y:S08]  /*9e00*/  FFMA.FTZ R48, R100, c[0x0][0x23c], -R43 ;  /* 0x00008f0064307a23 */ /* 0x004ff0000001082b */
[----:B------:R2:W-:Y:S01]  /*9e10*/  MUFU.EX2 R95, R48 ;  /* 0x00000030005f7308 */ /* 0x0005e20000000800 */
[----:B-1----:R-:W-:Y:S09]  /*9e20*/  FFMA.FTZ R52, R94, c[0x0][0x23c], -R66 ;  /* 0x00008f005e347a23 */ /* 0x002ff20000010842 */
[----:B------:R1:W-:Y:S10]  /*9e30*/  MUFU.EX2 R94, R56 ;  /* 0x00000038005e7308 */ /* 0x0003f40000000800 */
[----:B------:R3:W-:Y:S01]  /*9e40*/  MUFU.EX2 R97, R52 ;  /* 0x0000003400617308 */ /* 0x0007e20000000800 */
[----:B--2---:R-:W-:Y:S07]  /*9e50*/  F2FP.PACK_AB R48, R209, R177 ;  /* 0x000000b1d130723e */ /* 0x004fee00000000ff */
[C---:B------:R-:W-:Y:S04]  /*9e60*/  HMMA.16816.F32 R8, R48.reuse, R60, R8 ;  /* 0x0000003c3008723c */ /* 0x040fe80000001808 */
[--C-:B-1----:R-:W-:Y:S03]  /*9e70*/  FFMA.FTZ R56, R102, c[0x0][0x23c], -R65.reuse ;  /* 0x00008f0066387a23 */ /* 0x102fe60000010841 */
[----:B------:R-:W-:Y:S01]  /*9e80*/  FFMA.FTZ R60, R103, c[0x0][0x23c], -R65 ;  /* 0x00008f00673c7a23 */ /* 0x000fe20000010841 */
[-C--:B------:R-:W-:Y:S01]  /*9e90*/  HMMA.16816.F32 R12, R48, R62.reuse, R12 ;  /* 0x0000003e300c723c */ /* 0x080fe2000000180c */
[----:B------:R1:W-:Y:S01]  /*9ea0*/  MUFU.EX2 R93, R56 ;  /* 0x00000038005d7308 */ /* 0x0003e20000000800 */
[----:B---3--:R-:W2:Y:S06]  /*9eb0*/  LDSM.16.MT88.4 R52, [R186+0x4800] ;  /* 0x00480000ba34783b */ /* 0x008eac0000004200 */
[C---:B------:R-:W-:Y:S03]  /*9ec0*/  HMMA.16816.F32 R16, R44.reuse, R62, R16 ;  /* 0x0000003e2c10723c */ /* 0x040fe60000001810 */
[----:B------:R3:W-:Y:S01]  /*9ed0*/  MUFU.EX2 R91, R60 ;  /* 0x0000003c005b7308 */ /* 0x0007e20000000800 */
[----:B-1----:R-:W1:Y:S01]  /*9ee0*/  LDSM.16.MT88.4 R56, [R185+0x4c00] ;  /* 0x004c0000b938783b */ /* 0x002e620000004200 */
[--C-:B---3--:R-:W-:Y:S08]  /*9ef0*/  FFMA.FTZ R60, R112, c[0x0][0x23c], -R43.reuse ;  /* 0x00008f00703c7a23 */ /* 0x108ff0000001082b */
[----:B------:R3:W-:Y:S01]  /*9f00*/  MUFU.EX2 R92, R60 ;  /* 0x0000003c005c7308 */ /* 0x0007e20000000800 */
[-C--:B--2---:R-:W-:Y:S08]  /*9f10*/  HMMA.16816.F32 R20, R44, R52.reuse, R20 ;  /* 0x000000342c14723c */ /* 0x084ff00000001814 */
[C---:B------:R-:W-:Y:S07]  /*9f20*/  HMMA.16816.F32 R24, R48.reuse, R52, R24 ;  /* 0x000000343018723c */ /* 0x040fee0000001818 */
[----:B------:R-:W-:Y:S01]  /*9f30*/  FFMA.FTZ R52, R113, c[0x0][0x23c], -R43 ;  /* 0x00008f0071347a23 */ /* 0x000fe2000001082b */
[-C--:B------:R-:W-:Y:S01]  /*9f40*/  HMMA.16816.F32 R28, R48, R54.reuse, R28 ;  /* 0x00000036301c723c */ /* 0x080fe2000000181c */
[----:B---3--:R-:W2:Y:S02]  /*9f50*/  LDSM.16.MT88.4 R60, [R186+0x4c00] ;  /* 0x004c0000ba3c783b */ /* 0x008ea40000004200 */
[----:B------:R3:W4:Y:S04]  /*9f60*/  MUFU.EX2 R90, R52 ;  /* 0x00000034005a7308 */ /* 0x0007280000000800 */
[--C-:B------:R-:W-:Y:S01]  /*9f70*/  FFMA.FTZ R48, R114, c[0x0][0x23c], -R65.reuse ;  /* 0x00008f0072307a23 */ /* 0x100fe20000010841 */
[----:B------:R-:W-:Y:S04]  /*9f80*/  HMMA.16816.F32 R32, R44, R54, R32 ;  /* 0x000000362c20723c */ /* 0x000fe80000001820 */
[----:B------:R-:W-:Y:S01]  /*9f90*/  F2FP.PACK_AB R49, R206, R176 ;  /* 0x000000b0ce31723e */ /* 0x000fe200000000ff */
[----:B------:R5:W-:Y:S01]  /*9fa0*/  MUFU.EX2 R89, R48 ;  /* 0x0000003000597308 */ /* 0x000be20000000800 */
[----:B------:R-:W-:Y:S02]  /*9fb0*/  F2FP.PACK_AB R50, R232, R212 ;  /* 0x000000d4e832723e */ /* 0x000fe400000000ff */
[----:B------:R-:W-:Y:S04]  /*9fc0*/  F2FP.PACK_AB R44, R245, R240 ;  /* 0x000000f0f52c723e */ /* 0x000fe800000000ff */
[----:B------:R-:W-:Y:S02]  /*9fd0*/  F2FP.PACK_AB R45, R248, R233 ;  /* 0x000000e9f82d723e */ /* 0x000fe400000000ff */
[----:B------:R-:W-:Y:S02]  /*9fe0*/  F2FP.PACK_AB R46, R142, R249 ;  /* 0x000000f98e2e723e */ /* 0x000fe400000000ff */
[----:B------:R-:W-:Y:S02]  /*9ff0*/  F2FP.PACK_AB R47, R141, R244 ;  /* 0x000000f48d2f723e */ /* 0x000fe400000000ff */
[----:B------:R-:W-:Y:S01]  /*a000*/  F2FP.PACK_AB R51, R224, R215 ;  /* 0x000000d7e033723e */ /* 0x000fe200000000ff */
[--C-:B---3--:R-:W-:Y:S01]  /*a010*/  FFMA.FTZ R52, R104, c[0x0][0x23c], -R64.reuse ;  /* 0x00008f0068347a23 */ /* 0x108fe20000010840 */
[----:B----4-:R-:W-:Y:S03]  /*a020*/  F2FP.PACK_AB R42, R90, R92 ;  /* 0x0000005c5a2a723e */ /* 0x010fe600000000ff */
[-C--:B-1----:R-:W-:Y:S01]  /*a030*/  HMMA.16816.F32 R4, R44, R56.reuse, R4 ;  /* 0x000000382c04723c */ /* 0x082fe20000001804 */
[----:B------:R1:W-:Y:S02]  /*a040*/  MUFU.EX2 R87, R52 ;  /* 0x0000003400577308 */ /* 0x0003e40000000800 */
[----:B-----5:R-:W-:Y:S08]  /*a050*/  FFMA.FTZ R48, R115, c[0x0][0x23c], -R65 ;  /* 0x00008f0073307a23 */ /* 0x020ff00000010841 */
[----:B------:R3:W-:Y:S01]  /*a060*/  MUFU.EX2 R88, R48 ;  /* 0x0000003000587308 */ /* 0x0007e20000000800 */
[----:B-1----:R-:W-:Y:S09]  /*a070*/  FFMA.FTZ R52, R105, c[0x0][0x23c], -R64 ;  /* 0x00008f0069347a23 */ /* 0x002ff20000010840 */
[----:B------:R1:W-:Y:S01]  /*a080*/  MUFU.EX2 R86, R52 ;  /* 0x0000003400567308 */ /* 0x0003e20000000800 */
[----:B---3--:R-:W-:Y:S07]  /*a090*/  F2FP.PACK_AB R48, R217, R199 ;  /* 0x000000c7d930723e */ /* 0x008fee00000000ff */
[C---:B------:R-:W-:Y:S07]  /*a0a0*/  HMMA.16816.F32 R8, R48.reuse, R56, R8 ;  /* 0x000000383008723c */ /* 0x040fee0000001808 */
[--C-:B------:R-:W-:Y:S01]  /*a0b0*/  FFMA.FTZ R56, R107, c[0x0][0x23c], -R66.reuse ;  /* 0x00008f006b387a23 */ /* 0x100fe20000010842 */
[-C--:B------:R-:W-:Y:S03]  /*a0c0*/  HMMA.16816.F32 R12, R48, R58.reuse, R12 ;  /* 0x0000003a300c723c */ /* 0x080fe6000000180c */
[----:B------:R3:W-:Y:S01]  /*a0d0*/  MUFU.EX2 R84, R56 ;  /* 0x0000003800547308 */ /* 0x0007e20000000800 */
[----:B-1----:R-:W-:Y:S04]  /*a0e0*/  FFMA.FTZ R52, R106, c[0x0][0x23c], -R66 ;  /* 0x00008f006a347a23 */ /* 0x002fe80000010842 */
[C---:B------:R-:W-:Y:S05]  /*a0f0*/  HMMA.16816.F32 R16, R44.reuse, R58, R16 ;  /* 0x0000003a2c10723c */ /* 0x040fea0000001810 */
[----:B------:R1:W-:Y:S03]  /*a100*/  MUFU.EX2 R85, R52 ;  /* 0x0000003400557308 */ /* 0x0003e60000000800 */
[-C--:B--2---:R-:W-:Y:S08]  /*a110*/  HMMA.16816.F32 R20, R44, R60.reuse, R20 ;  /* 0x0000003c2c14723c */ /* 0x084ff00000001814 */
[C---:B------:R-:W-:Y:S04]  /*a120*/  HMMA.16816.F32 R24, R48.reuse, R60, R24 ;  /* 0x0000003c3018723c */ /* 0x040fe80000001818 */
[----:B---3--:R-:W-:Y:S03]  /*a130*/  FFMA.FTZ R56, R108, c[0x0][0x23c], -R64 ;  /* 0x00008f006c387a23 */ /* 0x008fe60000010840 */
[--C-:B------:R-:W-:Y:S01]  /*a140*/  FFMA.FTZ R61, R117, c[0x0][0x23c], -R43.reuse ;  /* 0x00008f00753d7a23 */ /* 0x100fe2000001082b */
[-C--:B------:R-:W-:Y:S01]  /*a150*/  HMMA.16816.F32 R28, R48, R62.reuse, R28 ;  /* 0x0000003e301c723c */ /* 0x080fe2000000181c */
[----:B------:R2:W-:Y:S03]  /*a160*/  MUFU.EX2 R83, R56 ;  /* 0x0000003800537308 */ /* 0x0005e60000000800 */
[--C-:B------:R-:W-:Y:S01]  /*a170*/  FFMA.FTZ R60, R116, c[0x0][0x23c], -R43.reuse ;  /* 0x00008f00743c7a23 */ /* 0x100fe2000001082b */
[----:B-1----:R-:W1:Y:S01]  /*a180*/  LDSM.16.MT88.4 R52, [R185+0x5000] ;  /* 0x00500000b934783b */ /* 0x002e620000004200 */
[----:B------:R-:W-:Y:S01]  /*a190*/  FFMA.FTZ R43, R129, c[0x0][0x23c], -R43 ;  /* 0x00008f00812b7a23 */ /* 0x000fe2000001082b */
[----:B------:R-:W-:Y:S01]  /*a1a0*/  F2FP.PACK_AB R49, R223, R205 ;  /* 0x000000cddf31723e */ /* 0x000fe200000000ff */
[----:B------:R-:W-:Y:S03]  /*a1b0*/  HMMA.16816.F32 R32, R44, R62, R32 ;  /* 0x0000003e2c20723c */ /* 0x000fe60000001820 */
[----:B------:R-:W-:Y:S01]  /*a1c0*/  MUFU.EX2 R78, R61 ;  /* 0x0000003d004e7308 */ /* 0x000fe20000000800 */
[----:B------:R-:W-:Y:S01]  /*a1d0*/  FFMA.FTZ R48, R110, c[0x0][0x23c], -R66 ;  /* 0x00008f006e307a23 */ /* 0x000fe20000010842 */
[----:B------:R-:W-:Y:S02]  /*a1e0*/  F2FP.PACK_AB R50, R230, R228 ;  /* 0x000000e4e632723e */ /* 0x000fe400000000ff */
[----:B------:R-:W-:Y:S02]  /*a1f0*/  F2FP.PACK_AB R44, R140, R222 ;  /* 0x000000de8c2c723e */ /* 0x000fe400000000ff */
[----:B------:R-:W-:Y:S03]  /*a200*/  F2FP.PACK_AB R45, R137, R210 ;  /* 0x000000d2892d723e */ /* 0x000fe600000000ff */
[----:B------:R-:W-:Y:S01]  /*a210*/  F2FP.PACK_AB R46, R146, R136 ;  /* 0x00000088922e723e */ /* 0x000fe200000000ff */
[----:B------:R3:W-:Y:S01]  /*a220*/  MUFU.EX2 R80, R48 ;  /* 0x0000003000507308 */ /* 0x0007e20000000800 */
[----:B------:R-:W-:Y:S02]  /*a230*/  F2FP.PACK_AB R47, R145, R252 ;  /* 0x000000fc912f723e */ /* 0x000fe400000000ff */
[----:B------:R-:W-:Y:S01]  /*a240*/  F2FP.PACK_AB R51, R219, R214 ;  /* 0x000000d6db33723e */ /* 0x000fe200000000ff */
[--C-:B--2---:R-:W-:Y:S02]  /*a250*/  FFMA.FTZ R56, R109, c[0x0][0x23c], -R64.reuse ;  /* 0x00008f006d387a23 */ /* 0x104fe40000010840 */
[----:B------:R-:W-:Y:S04]  /*a260*/  FFMA.FTZ R64, R125, c[0x0][0x23c], -R64 ;  /* 0x00008f007d407a23 */ /* 0x000fe80000010840 */
[----:B------:R2:W-:Y:S10]  /*a270*/  MUFU.EX2 R82, R56 ;  /* 0x0000003800527308 */ /* 0x0005f40000000800 */
[----:B------:R4:W5:Y:S01]  /*a280*/  MUFU.EX2 R79, R60 ;  /* 0x0000003c004f7308 */ /* 0x0009620000000800 */
[-C--:B-1----:R-:W-:Y:S03]  /*a290*/  HMMA.16816.F32 R4, R44, R52.reuse, R4 ;  /* 0x000000342c04723c */ /* 0x082fe60000001804 */
[----:B---3--:R-:W-:Y:S06]  /*a2a0*/  FFMA.FTZ R48, R111, c[0x0][0x23c], -R66 ;  /* 0x00008f006f307a23 */ /* 0x008fec0000010842 */
[----:B------:R1:W3:Y:S01]  /*a2b0*/  MUFU.EX2 R74, R43 ;  /* 0x0000002b004a7308 */ /* 0x0002e20000000800 */
[----:B--2---:R-:W2:Y:S09]  /*a2c0*/  LDSM.16.MT88.4 R56, [R186+0x5000] ;  /* 0x00500000ba38783b */ /* 0x004eb20000004200 */
[----:B------:R3:W-:Y:S01]  /*a2d0*/  MUFU.EX2 R81, R48 ;  /* 0x0000003000517308 */ /* 0x0007e20000000800 */
[----:B----4-:R-:W-:Y:S01]  /*a2e0*/  FFMA.FTZ R60, R118, c[0x0][0x23c], -R65 ;  /* 0x00008f00763c7a23 */ /* 0x010fe20000010841 */
[----:B-----5:R-:W-:Y:S08]  /*a2f0*/  F2FP.PACK_AB R164, R78, R79 ;  /* 0x0000004f4ea4723e */ /* 0x020ff000000000ff */
[----:B------:R4:W-:Y:S01]  /*a300*/  MUFU.EX2 R77, R60 ;  /* 0x0000003c004d7308 */ /* 0x0009e20000000800 */
[----:B-1----:R-:W-:Y:S02]  /*a310*/  F2FP.PACK_AB R43, R88, R89 ;  /* 0x00000059582b723e */ /* 0x002fe400000000ff */
[----:B---3--:R-:W-:Y:S07]  /*a320*/  F2FP.PACK_AB R166, R74, R75 ;  /* 0x0000004b4aa6723e */ /* 0x008fee00000000ff */
[----:B------:R-:W1:Y:S01]  /*a330*/  MUFU.EX2 R64, R64 ;  /* 0x0000004000407308 */ /* 0x000e620000000800 */
[----:B------:R-:W-:Y:S07]  /*a340*/  F2FP.PACK_AB R48, R231, R211 ;  /* 0x000000d3e730723e */ /* 0x000fee00000000ff */
[C---:B------:R-:W-:Y:S01]  /*a350*/  HMMA.16816.F32 R8, R48.reuse, R52, R8 ;  /* 0x000000343008723c */ /* 0x040fe20000001808 */
[----:B----4-:R-:W-:Y:S07]  /*a360*/  LDSM.16.MT88.4 R60, [R186+0x5400] ;  /* 0x00540000ba3c783b */ /* 0x010fee0000004200 */
[-C--:B------:R-:W-:Y:S04]  /*a370*/  HMMA.16816.F32 R12, R48, R54.reuse, R12 ;  /* 0x00000036300c723c */ /* 0x080fe8000000180c */
[----:B-1----:R-:W-:Y:S04]  /*a380*/  F2FP.PACK_AB R162, R64, R72 ;  /* 0x0000004840a2723e */ /* 0x002fe800000000ff */
[C---:B------:R-:W-:Y:S01]  /*a390*/  HMMA.16816.F32 R16, R44.reuse, R54, R16 ;  /* 0x000000362c10723c */ /* 0x040fe20000001810 */
[----:B------:R-:W1:Y:S07]  /*a3a0*/  LDSM.16.MT88.4 R52, [R185+0x5400] ;  /* 0x00540000b934783b */ /* 0x000e6e0000004200 */
[-C--:B--2---:R-:W-:Y:S08]  /*a3b0*/  HMMA.16816.F32 R20, R44, R56.reuse, R20 ;  /* 0x000000382c14723c */ /* 0x084ff00000001814 */
[C---:B------:R-:W-:Y:S07]  /*a3c0*/  HMMA.16816.F32 R24, R48.reuse, R56, R24 ;  /* 0x000000383018723c */ /* 0x040fee0000001818 */
[----:B------:R-:W-:Y:S01]  /*a3d0*/  FFMA.FTZ R57, R39, R73, R172 ;  /* 0x0000004927397223 */ /* 0x000fe200000100ac */
[-C--:B------:R-:W-:Y:S04]  /*a3e0*/  HMMA.16816.F32 R28, R48, R58.reuse, R28 ;  /* 0x0000003a301c723c */ /* 0x080fe8000000181c */
[----:B------:R-:W-:Y:S01]  /*a3f0*/  FFMA.FTZ R39, R2, R69, R135 ;  /* 0x0000004502277223 */ /* 0x000fe20000010087 */
[----:B------:R-:W-:Y:S01]  /*a400*/  MOV R135, R3 ;  /* 0x0000000300877202 */ /* 0x000fe20000000f00 */
[--C-:B------:R-:W-:Y:S01]  /*a410*/  FFMA.FTZ R69, R123, c[0x0][0x23c], -R66.reuse ;  /* 0x00008f007b457a23 */ /* 0x100fe20000010842 */
[----:B------:R-:W-:Y:S01]  /*a420*/  F2FP.PACK_AB R48, R132, R133 ;  /* 0x000000858430723e */ /* 0x000fe200000000ff */
[----:B------:R-:W-:Y:S01]  /*a430*/  FADD.FTZ R39, R178, R39 ;  /* 0x00000027b2277221 */ /* 0x000fe20000010000 */
[----:B------:R-:W-:Y:S01]  /*a440*/  F2FP.PACK_AB R49, R126, R127 ;  /* 0x0000007f7e31723e */ /* 0x000fe200000000ff */
[----:B------:R-:W-:Y:S02]  /*a450*/  HMMA.16816.F32 R32, R44, R58, R32 ;  /* 0x0000003a2c20723c */ /* 0x000fe40000001820 */
[----:B------:R-:W2:Y:S02]  /*a460*/  MUFU.EX2 R69, R69 ;  /* 0x0000004500457308 */ /* 0x000ea40000000800 */
[----:B------:R-:W-:Y:S01]  /*a470*/  FFMA.FTZ R66, R41, c[0x0][0x23c], -R66 ;  /* 0x00008f0029427a23 */ /* 0x000fe20000010842 */
[----:B------:R-:W-:Y:S01]  /*a480*/  F2FP.PACK_AB R50, R98, R99 ;  /* 0x000000636232723e */ /* 0x000fe200000000ff */
[----:B------:R-:W-:Y:S01]  /*a490*/  FADD.FTZ R2, R236, R57 ;  /* 0x00000039ec027221 */ /* 0x000fe20000010000 */
[----:B------:R-:W-:Y:S01]  /*a4a0*/  F2FP.PACK_AB R51, R96, R97 ;  /* 0x000000616033723e */ /* 0x000fe200000000ff */
[----:B------:R-:W-:Y:S01]  /*a4b0*/  FADD.FTZ R57, R180, R39 ;  /* 0x00000027b4397221 */ /* 0x000fe20000010000 */
[----:B------:R-:W-:Y:S03]  /*a4c0*/  F2FP.PACK_AB R41, R91, R93 ;  /* 0x0000005d5b29723e */ /* 0x000fe600000000ff */
[----:B------:R-:W-:Y:S01]  /*a4d0*/  FADD.FTZ R39, R179, R0 ;  /* 0x00000000b3277221 */ /* 0x000fe20000010000 */
[----:B------:R-:W-:Y:S01]  /*a4e0*/  F2FP.PACK_AB R44, R213, R221 ;  /* 0x000000ddd52c723e */ /* 0x000fe200000000ff */
        /* <DEDUP_REMOVED lines=8> */
[----:B------:R-:W-:Y:S01]  /*a570*/  FFMA.FTZ R56, R119, c[0x0][0x23c], -R65 ;  /* 0x00008f0077387a23 */ /* 0x000fe20000010841 */
[----:B------:R-:W3:Y:S01]  /*a580*/  MUFU.EX2 R66, R66 ;  /* 0x0000004200427308 */ /* 0x000ee20000000800 */
[----:B------:R-:W-:Y:S02]  /*a590*/  FADD.FTZ R2, R202, R2 ;  /* 0x00000002ca027221 */ /* 0x000fe40000010000 */
[----:B------:R-:W-:Y:S01]  /*a5a0*/  FADD.FTZ R57, R200, R57 ;  /* 0x00000039c8397221 */ /* 0x000fe20000010000 */
[-C--:B-1----:R-:W-:Y:S03]  /*a5b0*/  HMMA.16816.F32 R4, R44, R52.reuse, R4 ;  /* 0x000000342c04723c */ /* 0x082fe60000001804 */
[----:B------:R-:W-:Y:S01]  /*a5c0*/  FADD.FTZ R59, R207, R2 ;  /* 0x00000002cf3b7221 */ /* 0x000fe20000010000 */
[----:B--2---:R-:W-:Y:S01]  /*a5d0*/  F2FP.PACK_AB R161, R69, R67 ;  /* 0x0000004345a1723e */ /* 0x004fe200000000ff */
[----:B------:R-:W-:Y:S01]  /*a5e0*/  FADD.FTZ R57, R170, R57 ;  /* 0x00000039aa397221 */ /* 0x000fe20000010000 */
[----:B------:R1:W2:Y:S01]  /*a5f0*/  MUFU.EX2 R76, R56 ;  /* 0x00000038004c7308 */ /* 0x0002a20000000800 */
[----:B------:R-:W-:Y:S01]  /*a600*/  FADD.FTZ R0, R148, R59 ;  /* 0x0000003b94007221 */ /* 0x000fe20000010000 */
[C---:B------:R-:W-:Y:S01]  /*a610*/  HMMA.16816.F32 R8, R48.reuse, R52, R8 ;  /* 0x000000343008723c */ /* 0x040fe20000001808 */
[----:B------:R-:W-:Y:S07]  /*a620*/  LDSM.16.MT88.4 R148, [R185+0x5c00] ;  /* 0x005c0000b994783b */ /* 0x000fee0000004200 */
[-C--:B------:R-:W-:Y:S04]  /*a630*/  HMMA.16816.F32 R12, R48, R54.reuse, R12 ;  /* 0x00000036300c723c */ /* 0x080fe8000000180c */
[----:B---3--:R-:W-:Y:S04]  /*a640*/  F2FP.PACK_AB R163, R66, R71 ;  /* 0x0000004742a3723e */ /* 0x008fe800000000ff */
[C---:B------:R-:W-:Y:S01]  /*a650*/  HMMA.16816.F32 R16, R44.reuse, R54, R16 ;  /* 0x000000362c10723c */ /* 0x040fe20000001810 */
[----:B------:R-:W3:Y:S03]  /*a660*/  LDSM.16.MT88.4 R52, [R185+0x5800] ;  /* 0x00580000b934783b */ /* 0x000ee60000004200 */
[--C-:B-1----:R-:W-:Y:S01]  /*a670*/  FFMA.FTZ R56, R130, c[0x0][0x23c], -R65.reuse ;  /* 0x00008f0082387a23 */ /* 0x102fe20000010841 */
[----:B--2---:R-:W-:Y:S01]  /*a680*/  F2FP.PACK_AB R165, R76, R77 ;  /* 0x0000004d4ca5723e */ /* 0x004fe200000000ff */
[----:B------:R-:W-:Y:S02]  /*a690*/  FFMA.FTZ R65, R131, c[0x0][0x23c], -R65 ;  /* 0x00008f0083417a23 */ /* 0x000fe40000010841 */
[-C--:B------:R-:W-:Y:S01]  /*a6a0*/  HMMA.16816.F32 R20, R44, R60.reuse, R20 ;  /* 0x0000003c2c14723c */ /* 0x080fe20000001814 */
[----:B------:R1:W-:Y:S07]  /*a6b0*/  MUFU.EX2 R73, R56 ;  /* 0x0000003800497308 */ /* 0x0003ee0000000800 */
[C---:B------:R-:W-:Y:S03]  /*a6c0*/  HMMA.16816.F32 R24, R48.reuse, R60, R24 ;  /* 0x0000003c3018723c */ /* 0x040fe60000001818 */
[----:B------:R-:W2:Y:S05]  /*a6d0*/  MUFU.EX2 R65, R65 ;  /* 0x0000004100417308 */ /* 0x000eaa0000000800 */
[-C--:B------:R-:W-:Y:S01]  /*a6e0*/  HMMA.16816.F32 R28, R48, R62.reuse, R28 ;  /* 0x0000003e301c723c */ /* 0x080fe2000000181c */
[----:B------:R-:W4:Y:S07]  /*a6f0*/  LDSM.16.MT88.4 R48, [R186+0x5800] ;  /* 0x00580000ba30783b */ /* 0x000f2e0000004200 */
[----:B------:R-:W-:Y:S04]  /*a700*/  HMMA.16816.F32 R32, R44, R62, R32 ;  /* 0x0000003e2c20723c */ /* 0x000fe80000001820 */
[----:B-1----:R-:W-:Y:S02]  /*a710*/  FADD.FTZ R56, R168, R39 ;  /* 0x00000027a8387221 */ /* 0x002fe40000010000 */
[----:B------:R-:W-:Y:S01]  /*a720*/  FADD.FTZ R39, R204, R57 ;  /* 0x00000039cc277221 */ /* 0x000fe20000010000 */
[----:B------:R-:W-:Y:S01]  /*a730*/  F2FP.PACK_AB R44, R86, R87 ;  /* 0x00000057562c723e */ /* 0x000fe200000000ff */
[----:B------:R-:W-:Y:S01]  /*a740*/  FADD.FTZ R2, R183, R56 ;  /* 0x00000038b7027221 */ /* 0x000fe20000010000 */
[-C--:B---3--:R-:W-:Y:S05]  /*a750*/  HMMA.16816.F32 R4, R40, R52.reuse, R4 ;  /* 0x000000342804723c */ /* 0x088fea0000001804 */
[----:B------:R-:W-:Y:S01]  /*a760*/  FADD.FTZ R57, R251, R58 ;  /* 0x0000003afb397221 */ /* 0x000fe20000010000 */
[----:B------:R-:W-:Y:S01]  /*a770*/  F2FP.PACK_AB R45, R84, R85 ;  /* 0x00000055542d723e */ /* 0x000fe200000000ff */
[----:B------:R-:W-:Y:S01]  /*a780*/  FADD.FTZ R56, R225, R39 ;  /* 0x00000027e1387221 */ /* 0x000fe20000010000 */
[----:B------:R-:W-:Y:S01]  /*a790*/  F2FP.PACK_AB R46, R82, R83 ;  /* 0x00000053522e723e */ /* 0x000fe200000000ff */
[----:B------:R-:W-:Y:S03]  /*a7a0*/  FADD.FTZ R39, R216, R2 ;  /* 0x00000002d8277221 */ /* 0x000fe60000010000 */
[----:B------:R-:W-:Y:S01]  /*a7b0*/  FADD.FTZ R58, R147, R0 ;  /* 0x00000000933a7221 */ /* 0x000fe20000010000 */
[----:B------:R-:W-:Y:S01]  /*a7c0*/  F2FP.PACK_AB R47, R81, R80 ;  /* 0x00000050512f723e */ /* 0x000fe200000000ff */
[----:B------:R-:W-:Y:S01]  /*a7d0*/  FADD.FTZ R2, R139, R57 ;  /* 0x000000398b027221 */ /* 0x000fe20000010000 */
[----:B--2---:R-:W-:Y:S01]  /*a7e0*/  F2FP.PACK_AB R167, R65, R73 ;  /* 0x0000004941a7723e */ /* 0x004fe200000000ff */
[----:B------:R-:W-:Y:S02]  /*a7f0*/  FADD.FTZ R0, R242, R56 ;  /* 0x00000038f2007221 */ /* 0x000fe40000010000 */
[----:B------:R-:W-:Y:S02]  /*a800*/  FADD.FTZ R39, R235, R39 ;  /* 0x00000027eb277221 */ /* 0x000fe40000010000 */
[----:B------:R-:W-:Y:S01]  /*a810*/  FADD.FTZ R2, R226, R2 ;  /* 0x00000002e2027221 */ /* 0x000fe20000010000 */
[C---:B------:R-:W-:Y:S04]  /*a820*/  HMMA.16816.F32 R8, R44.reuse, R52, R8 ;  /* 0x000000342c08723c */ /* 0x040fe80000001808 */
[----:B------:R-:W-:Y:S03]  /*a830*/  FADD.FTZ R2, R243, R2 ;  /* 0x00000002f3027221 */ /* 0x000fe60000010000 */
        /* <DEDUP_REMOVED lines=9> */
[-C--:B----4-:R-:W-:Y:S03]  /*a8d0*/  HMMA.16816.F32 R20, R40, R48.reuse, R20 ;  /* 0x000000302814723c */ /* 0x090fe60000001814 */
        /* <DEDUP_REMOVED lines=12> */
[----:B------:R-:W1:Y:S03]  /*a9a0*/  LDSM.16.MT88.4 R40, [R186+0x5c00] ;  /* 0x005c0000ba28783b */ /* 0x000e660000004200 */
        /* <DEDUP_REMOVED lines=17> */
[-C--:B------:R-:W-:Y:S05]  /*aac0*/  HMMA.16816.F32 R140, R164, R148.reuse, R4 ;  /* 0x00000094a48c723c */ /* 0x080fea0000001804 */
[----:B------:R-:W-:Y:S02]  /*aad0*/  FADD.FTZ R2, R210, R2 ;  /* 0x00000002d2027221 */ /* 0x000fe40000010000 */
[----:B------:R-:W-:Y:S02]  /*aae0*/  FADD.FTZ R0, R211, R48 ;  /* 0x00000030d3007221 */ /* 0x000fe40000010000 */
[----:B------:R-:W-:Y:S03]  /*aaf0*/  FADD.FTZ R2, R137, R2 ;  /* 0x0000000289027221 */ /* 0x000fe60000010000 */
[----:B------:R-:W-:Y:S02]  /*ab00*/  FADD.FTZ R0, R231, R0 ;  /* 0x00000000e7007221 */ /* 0x000fe40000010000 */
[----:B------:R-:W-:Y:S02]  /*ab10*/  FADD.FTZ R4, R223, R39 ;  /* 0x00000027df047221 */ /* 0x000fe40000010000 */
[----:B------:R-:W-:Y:S02]  /*ab20*/  FADD.FTZ R44, R136, R44 ;  /* 0x0000002c882c7221 */ /* 0x000fe40000010000 */
[----:B------:R-:W-:Y:S01]  /*ab30*/  FADD.FTZ R2, R252, R2 ;  /* 0x00000002fc027221 */ /* 0x000fe20000010000 */
[C---:B------:R-:W-:Y:S04]  /*ab40*/  HMMA.16816.F32 R136, R160.reuse, R148, R8 ;  /* 0x00000094a088723c */ /* 0x040fe80000001808 */
        /* <DEDUP_REMOVED lines=8> */
[----:B------:R-:W-:Y:S01]  /*abd0*/  FADD.FTZ R2, R133, R5 ;  /* 0x0000000585027221 */ /* 0x000fe20000010000 */
[-C--:B------:R-:W-:Y:S03]  /*abe0*/  HMMA.16816.F32 R144, R160, R150.reuse, R12 ;  /* 0x00000096a090723c */ /* 0x080fe6000000180c */
[----:B------:R-:W-:Y:S01]  /*abf0*/  FADD.FTZ R4, R213, R4 ;  /* 0x00000004d5047221 */ /* 0x000fe20000010000 */
[----:B------:R-:W-:Y:S01]  /*ac00*/  MOV R133, R37 ;  /* 0x0000002500857202 */ /* 0x000fe20000000f00 */
[----:B------:R-:W-:Y:S02]  /*ac10*/  FADD.FTZ R0, R127, R0 ;  /* 0x000000007f007221 */ /* 0x000fe40000010000 */
[----:B------:R-:W-:Y:S01]  /*ac20*/  FADD.FTZ R5, R171, R6 ;  /* 0x00000006ab057221 */ /* 0x000fe20000010000 */
[C---:B------:R-:W-:Y:S04]  /*ac30*/  HMMA.16816.F32 R148, R164.reuse, R150, R16 ;  /* 0x00000096a494723c */ /* 0x040fe80000001810 */
[----:B------:R-:W-:Y:S01]  /*ac40*/  FADD.FTZ R2, R132, R2 ;  /* 0x0000000284027221 */ /* 0x000fe20000010000 */
[----:B------:R-:W-:Y:S01]  /*ac50*/  MOV R132, R38 ;  /* 0x0000002600847202 */ /* 0x000fe20000000f00 */
[----:B------:R-:W-:Y:S02]  /*ac60*/  FADD.FTZ R8, R154, R4 ;  /* 0x000000049a087221 */ /* 0x000fe40000010000 */
[----:B------:R-:W-:Y:S04]  /*ac70*/  FADD.FTZ R0, R126, R0 ;  /* 0x000000007e007221 */ /* 0x000fe80000010000 */
[----:B------:R-:W-:Y:S02]  /*ac80*/  FADD.FTZ R4, R152, R5 ;  /* 0x0000000598047221 */ /* 0x000fe40000010000 */
[----:B------:R-:W-:Y:S02]  /*ac90*/  FADD.FTZ R2, R99, R2 ;  /* 0x0000000263027221 */ /* 0x000fe40000010000 */
[----:B------:R-:W-:Y:S02]  /*aca0*/  FADD.FTZ R8, R153, R8 ;  /* 0x0000000899087221 */ /* 0x000fe40000010000 */
[----:B------:R-:W-:Y:S01]  /*acb0*/  FADD.FTZ R0, R97, R0 ;  /* 0x0000000061007221 */ /* 0x000fe20000010000 */
[-C--:B-1----:R-:W-:Y:S03]  /*acc0*/  HMMA.16816.F32 R152, R164, R40.reuse, R20 ;  /* 0x00000028a498723c */ /* 0x082fe60000001814 */
[----:B------:R-:W-:Y:S01]  /*acd0*/  FADD.FTZ R7, R134, R4 ;  /* 0x0000000486077221 */ /* 0x000fe20000010000 */
[----:B------:R-:W-:Y:S01]  /*ace0*/  MOV R134, R36 ;  /* 0x0000002400867202 */ /* 0x000fe20000000f00 */
        /* <DEDUP_REMOVED lines=33> */
[----:B------:R1:W-:Y:S01]  /*af00*/  STL [R1], R6 ;  /* 0x0000000601007387 */ /* 0x0003e20000100800 */
[----:B------:R-:W-:Y:S02]  /*af10*/  FADD.FTZ R0, R71, R4 ;  /* 0x0000000447007221 */ /* 0x000fe40000010000 */
[----:B------:R-:W-:Y:S02]  /*af20*/  FADD.FTZ R4, R65, R5 ;  /* 0x0000000541047221 */ /* 0x000fe40000010000 */
[----:B------:R-:W-:Y:S02]  /*af30*/  FADD.FTZ R2, R64, R2 ;  /* 0x0000000240027221 */ /* 0x000fe40000010000 */
[----:B------:R-:W-:Y:S01]  /*af40*/  FADD.FTZ R0, R66, R0 ;  /* 0x0000000042007221 */ /* 0x000fe20000010000 */
[----:B------:R1:W-:Y:S04]  /*af50*/  STL [R1+0x8], R4 ;  /* 0x0000080401007387 */ /* 0x0003e80000100800 */
[----:B------:R1:W-:Y:S04]  /*af60*/  STL [R1+0x4], R2 ;  /* 0x0000040201007387 */ /* 0x0003e80000100800 */
[----:B------:R1:W-:Y:S02]  /*af70*/  STL [R1+0xc], R0 ;  /* 0x00000c0001007387 */ /* 0x0003e40000100800 */
[----:B-1----:R-:W-:-:S05]  /*af80*/  @P0 BRA `(.L_x_318) ;  /* 0xffffb96000000947 */ /* 0x002fca000383ffff */
.L_x_317:
[----:B-1----:R-:W2:Y:S04]  /*af90*/  LDL.LU R5, [R1] ;  /* 0x0000000001057983 */ /* 0x002ea80000300800 */
[----:B------:R-:W3:Y:S04]  /*afa0*/  LDL.LU R7, [R1+0x8] ;  /* 0x0000080001077983 */ /* 0x000ee80000300800 */
[----:B------:R-:W4:Y:S04]  /*afb0*/  LDL.LU R6, [R1+0x4] ;  /* 0x0000040001067983 */ /* 0x000f280000300800 */
[----:B------:R-:W4:Y:S04]  /*afc0*/  LDL.LU R9, [R1+0xc] ;  /* 0x00000c0001097983 */ /* 0x000f280000300800 */
[----:B------:R-:W4:Y:S01]  /*afd0*/  LDL.LU R29, [R1+0x34] ;  /* 0x00003400011d7983 */ /* 0x000f220000300800 */
[----:B------:R-:W-:Y:S01]  /*afe0*/  IMAD.MOV.U32 R13, RZ, RZ, -0x10 ;  /* 0xfffffff0ff0d7424 */ /* 0x000fe200078e00ff */
[----:B------:R-:W1:Y:S02]  /*aff0*/  LDC.U8 R28, c[0x0][0x329] ;  /* 0x0000ca40ff1c7b82 */ /* 0x000e640000000000 */
[----:B------:R-:W1:Y:S04]  /*b000*/  S2R R10, SR_TID.X ;  /* 0x00000000000a7919 */ /* 0x000e680000002100 */
[----:B------:R-:W2:Y:S02]  /*b010*/  S2R R45, SR_CTAID.Y ;  /* 0x00000000002d7919 */ /* 0x000ea40000002600 */
[----:B------:R-:W2:Y:S01]  /*b020*/  LDC.U8 R27, c[0x0][0x328] ;  /* 0x0000ca00ff1b7b82 */ /* 0x000ea20000000000 */
[----:B-1----:R-:W-:-:S02]  /*b030*/  ISETP.NE.AND P1, PT, R28, RZ, PT ;  /* 0x000000ff1c00720c */ /* 0x002fc40003f25270 */
[----:B------:R-:W-:Y:S01]  /*b040*/  SHF.R.S32.HI R22, RZ, 0x1f, R10 ;  /* 0x0000001fff167819 */ /* 0x000fe2000001140a */
[----:B--2---:R-:W1:Y:S04]  /*b050*/  SHFL.BFLY PT, R2, R5, 0x2, 0x1f ;  /* 0x0c401f0005027f89 */ /* 0x004e6800000e0000 */
[----:B---3--:R-:W2:Y:S04]  /*b060*/  SHFL.BFLY PT, R0, R7, 0x2, 0x1f ;  /* 0x0c401f0007007f89 */ /* 0x008ea800000e0000 */
[----:B----4-:R-:W3:Y:S01]  /*b070*/  SHFL.BFLY PT, R4, R6, 0x2, 0x1f ;  /* 0x0c401f0006047f89 */ /* 0x010ee200000e0000 */
[----:B------:R-:W-:Y:S01]  /*b080*/  ISETP.NE.AND P0, PT, R29, -0x1, PT ;  /* 0xffffffff1d00780c */ /* 0x000fe20003f05270 */
[----:B-1----:R-:W-:-:S02]  /*b090*/  FADD.FTZ R2, R2, R5 ;  /* 0x0000000502027221 */ /* 0x002fc40000010000 */
[----:B------:R-:W1:Y:S01]  /*b0a0*/  SHFL.BFLY PT, R5, R9, 0x2, 0x1f ;  /* 0x0c401f0009057f89 */ /* 0x000e6200000e0000 */
[----:B--2---:R-:W-:-:S03]  /*b0b0*/  FADD.FTZ R0, R0, R7 ;  /* 0x0000000700007221 */ /* 0x004fc60000010000 */
[----:B------:R-:W2:Y:S01]  /*b0c0*/  SHFL.BFLY PT, R8, R2, 0x1, 0x1f ;  /* 0x0c201f0002087f89 */ /* 0x000ea200000e0000 */
[----:B---3--:R-:W-:-:S03]  /*b0d0*/  FADD.FTZ R4, R4, R6 ;  /* 0x0000000604047221 */ /* 0x008fc60000010000 */
[----:B------:R-:W3:Y:S04]  /*b0e0*/  SHFL.BFLY PT, R7, R0, 0x1, 0x1f ;  /* 0x0c201f0000077f89 */ /* 0x000ee800000e0000 */
[----:B------:R-:W4:Y:S01]  /*b0f0*/  SHFL.BFLY PT, R6, R4, 0x1, 0x1f ;  /* 0x0c201f0004067f89 */ /* 0x000f2200000e0000 */
[----:B-1----:R-:W-:Y:S02]  /*b100*/  FADD.FTZ R5, R5, R9 ;  /* 0x0000000905057221 */ /* 0x002fe40000010000 */
[----:B--2---:R-:W-:-:S03]  /*b110*/  FADD.FTZ R23, R2, R8 ;  /* 0x0000000802177221 */ /* 0x004fc60000010000 */
[----:B------:R-:W1:Y:S01]  /*b120*/  SHFL.BFLY PT, R9, R5, 0x1, 0x1f ;  /* 0x0c201f0005097f89 */ /* 0x000e6200000e0000 */
[----:B------:R-:W-:Y:S01]  /*b130*/  MOV R2, 0x3f800000 ;  /* 0x3f80000000027802 */ /* 0x000fe20000000f00 */
[----:B---3--:R-:W-:Y:S01]  /*b140*/  FADD.FTZ R25, R0, R7 ;  /* 0x0000000700197221 */ /* 0x008fe20000010000 */
[----:B------:R-:W-:Y:S01]  /*b150*/  FSETP.NE.FTZ.AND P6, PT, R23, RZ, PT ;  /* 0x000000ff1700720b */ /* 0x000fe20003fd5000 */
[----:B------:R-:W-:Y:S01]  /*b160*/  IMAD.MOV.U32 R0, RZ, RZ, 0x3f800000 ;  /* 0x3f800000ff007424 */ /* 0x000fe200078e00ff */
[----:B------:R-:W-:Y:S01]  /*b170*/  LEA.HI R8, R22, R10, RZ, 0x2 ;  /* 0x0000000a16087211 */ /* 0x000fe200078f10ff */
[----:B----4-:R-:W-:Y:S01]  /*b180*/  FADD.FTZ R24, R4, R6 ;  /* 0x0000000604187221 */ /* 0x010fe20000010000 */
[----:B------:R-:W-:Y:S01]  /*b190*/  FSETP.NE.FTZ.AND P5, PT, R25, RZ, PT ;  /* 0x000000ff1900720b */ /* 0x000fe20003fb5000 */
[C---:B------:R-:W-:Y:S01]  /*b1a0*/  @P0 IMAD.WIDE.U32 R6, R29.reuse, c[0x0][0x1e8], RZ ;  /* 0x00007a001d060a25 */ /* 0x040fe200078e00ff */
[----:B------:R-:W-:Y:S02]  /*b1b0*/  LOP3.LUT R12, R8, 0xfffffffc, RZ, 0xc0, !PT ;  /* 0xfffffffc080c7812 */ /* 0x000fe400078ec0ff */
[----:B------:R-:W-:Y:S01]  /*b1c0*/  FSETP.NE.FTZ.AND P4, PT, R24, RZ, PT ;  /* 0x000000ff1800720b */ /* 0x000fe20003f95000 */
[----:B------:R-:W-:Y:S01]  /*b1d0*/  IMAD.MOV.U32 R4, RZ, RZ, 0x3f800000 ;  /* 0x3f800000ff047424 */ /* 0x000fe200078e00ff */
[----:B------:R-:W-:Y:S01]  /*b1e0*/  @P0 MOV R39, R6 ;  /* 0x0000000600270202 */ /* 0x000fe20000000f00 */
[----:B------:R-:W-:Y:S01]  /*b1f0*/  @P0 IMAD R44, R29, c[0x0][0x1ec], R7 ;  /* 0x00007b001d2c0a24 */ /* 0x000fe200078e0207 */
[----:B------:R-:W-:Y:S01]  /*b200*/  SHF.R.S32.HI R6, RZ, 0x2, R8 ;  /* 0x00000002ff067819 */ /* 0x000fe20000011408 */
[----:B------:R-:W2:Y:S01]  /*b210*/  @P6 MUFU.RCP R2, R23 ;  /* 0x0000001700026308 */ /* 0x000ea20000001000 */
[----:B------:R-:W-:-:S02]  /*b220*/  LEA.HI R22, R22, R10, RZ, 0x5 ;  /* 0x0000000a16167211 */ /* 0x000fc400078f28ff */
[----:B------:R-:W-:Y:S02]  /*b230*/  IADD3 R12, -R12, R10, RZ ;  /* 0x0000000a0c0c7210 */ /* 0x000fe40007ffe1ff */
[----:B------:R-:W-:Y:S01]  /*b240*/  SHF.R.S32.HI R22, RZ, 0x5, R22 ;  /* 0x00000005ff167819 */ /* 0x000fe20000011416 */
[----:B-1----:R-:W-:Y:S02]  /*b250*/  FADD.FTZ R26, R5, R9 ;  /* 0x00000009051a7221 */ /* 0x002fe40000010000 */
[----:B------:R-:W1:Y:S01]  /*b260*/  @P4 MUFU.RCP R0, R24 ;  /* 0x0000001800004308 */ /* 0x000e620000001000 */
[----:B------:R-:W-:Y:S02]  /*b270*/  IMAD.MOV.U32 R5, RZ, RZ, 0x3f800000 ;  /* 0x3f800000ff057424 */ /* 0x000fe400078e00ff */
[----:B------:R-:W-:Y:S01]  /*b280*/  FSETP.NE.FTZ.AND P3, PT, R26, RZ, PT ;  /* 0x000000ff1a00720b */ /* 0x000fe20003f75000 */
[----:B--2---:R-:W-:-:S04]  /*b290*/  FMUL.FTZ R140, R2, R140 ;  /* 0x0000008c028c7220 */ /* 0x004fc80000410000 */
[----:B------:R-:W2:Y:S01]  /*b2a0*/  @P5 MUFU.RCP R4, R25 ;  /* 0x0000001900045308 */ /* 0x000ea20000001000 */
        /* <DEDUP_REMOVED lines=27> */
[----:B--2---:R-:W-:Y:S01]  /*b460*/  FMUL.FTZ R142, R4, R142 ;  /* 0x0000008e048e7220 */ /* 0x004fe20000410000 */
        /* <DEDUP_REMOVED lines=11> */
[C---:B---3--:R-:W-:Y:S01]  /*b520*/  FMUL.FTZ R139, R5.reuse, R139 ;  /* 0x0000008b058b7220 */ /* 0x048fe20000410000 */
        /* <DEDUP_REMOVED lines=29> */
[----:B------:R1:W-:Y:S01]  /*b700*/  STS [R0], R21 ;  /* 0x0000001500007388 */ /* 0x0003e20000000800 */
[C---:B------:R-:W-:Y:S02]  /*b710*/  IADD3 R4, R0.reuse, R13, RZ ;  /* 0x0000000d00047210 */ /* 0x040fe40007ffe0ff */
[C---:B------:R-:W-:Y:S01]  /*b720*/  IADD3 R2, R0.reuse, 0x20, RZ ;  /* 0x0000002000027810 */ /* 0x040fe20007ffe0ff */
[----:B------:R2:W-:Y:S01]  /*b730*/  STS [R0+0x200], R20 ;  /* 0x0002001400007388 */ /* 0x0005e20000000800 */
[----:B------:R-:W-:Y:S02]  /*b740*/  @P2 IADD3 R2, R0, -0x20, RZ ;  /* 0xffffffe000022810 */ /* 0x000fe40007ffe0ff */
[----:B------:R-:W-:Y:S01]  /*b750*/  ISETP.NE.AND P2, PT, R27, RZ, PT ;  /* 0x000000ff1b00720c */ /* 0x000fe20003f45270 */
[----:B------:R-:W-:Y:S01]  /*b760*/  STS [R4], R17 ;  /* 0x0000001104007388 */ /* 0x000fe20000000800 */
[----:B------:R-:W-:-:S03]  /*b770*/  @!P1 IMAD.MOV.U32 R27, RZ, RZ, c[0x0][0x214] ;  /* 0x00008500ff1b9624 */ /* 0x000fc600078e00ff */
[----:B------:R-:W-:Y:S02]  /*b780*/  STS [R4+0x200], R16 ;  /* 0x0002001004007388 */ /* 0x000fe40000000800 */
[----:B------:R-:W-:Y:S02]  /*b790*/  @!P1 SEL R12, R27, c[0x0][0x234], !P2 ;  /* 0x00008d001b0c9a07 */ /* 0x000fe40005000000 */
[----:B------:R-:W-:Y:S01]  /*b7a0*/  STS [R0+0x1000], R19 ;  /* 0x0010001300007388 */ /* 0x000fe20000000800 */
[----:B------:R-:W-:-:S03]  /*b7b0*/  ISETP.NE.OR P2, PT, R28, RZ, !P2 ;  /* 0x000000ff1c00720c */ /* 0x000fc60005745670 */
[----:B------:R3:W-:Y:S04]  /*b7c0*/  STS [R0+0x1200], R138 ;  /* 0x0012008a00007388 */ /* 0x0007e80000000800 */
[----:B------:R-:W-:Y:S04]  /*b7d0*/  STS [R4+0x1000], R18 ;  /* 0x0010001204007388 */ /* 0x000fe80000000800 */
[----:B-1----:R-:W4:Y:S04]  /*b7e0*/  LDL R21, [R1+0x54] ;  /* 0x0000540001157983 */ /* 0x002f280000100800 */
[----:B--2---:R1:W5:Y:S04]  /*b7f0*/  LDL R20, [R1+0x40] ;  /* 0x0000400001147983 */ /* 0x0043680000100800 */
[----:B------:R2:W-:Y:S04]  /*b800*/  STS [R4+0x1200], R15 ;  /* 0x0012000f04007388 */ /* 0x0005e80000000800 */
[----:B------:R-:W-:Y:S04]  /*b810*/  STS [R2], R14 ;  /* 0x0000000e02007388 */ /* 0x000fe80000000800 */
[----:B------:R-:W-:Y:S01]  /*b820*/  STS [R2+0x200], R11 ;  /* 0x0002000b02007388 */ /* 0x000fe20000000800 */
[----:B---3--:R-:W-:-:S05]  /*b830*/  IMAD.IADD R0, R13, 0x1, R2 ;  /* 0x000000010d007824 */ /* 0x008fca00078e0202 */
[----:B------:R-:W-:Y:S04]  /*b840*/  STS [R0], R8 ;  /* 0x0000000800007388 */ /* 0x000fe80000000800 */
[----:B------:R3:W-:Y:S04]  /*b850*/  STS [R0+0x200], R7 ;  /* 0x0002000700007388 */ /* 0x0007e80000000800 */
[----:B------:R-:W-:Y:S01]  /*b860*/  STS [R2+0x1000], R10 ;  /* 0x0010000a02007388 */ /* 0x000fe20000000800 */
[----:B--2---:R-:W-:-:S03]  /*b870*/  @!P2 IMAD R4, R45, c[0x0][0x214], RZ ;  /* 0x000085002d04aa24 */ /* 0x004fc600078e02ff */
[----:B------:R2:W-:Y:S04]  /*b880*/  STS [R2+0x1200], R9 ;  /* 0x0012000902007388 */ /* 0x0005e80000000800 */
[----:B------:R-:W-:Y:S04]  /*b890*/  STS [R0+0x1000], R6 ;  /* 0x0010000600007388 */ /* 0x000fe80000000800 */
[----:B------:R1:W-:Y:S04]  /*b8a0*/  STS [R0+0x1200], R5 ;  /* 0x0012000500007388 */ /* 0x0003e80000000800 */
[----:B------:R-:W-:Y:S06]  /*b8b0*/  BAR.SYNC.DEFER_BLOCKING 0x0 ;  /* 0x0000000000007b1d */ /* 0x000fec0000010000 */
[----:B------:R-:W1:Y:S01]  /*b8c0*/  S2R R19, SR_CTAID.Z ;  /* 0x0000000000137919 */ /* 0x000e620000002700 */
[----:B---3--:R-:W3:Y:S01]  /*b8d0*/  @P6 MUFU.LG2 R7, R23 ;  /* 0x0000001700076308 */ /* 0x008ee20000000c00 */
[----:B--2---:R-:W-:-:S02]  /*b8e0*/  @!P2 SEL R2, R4, R29, !P0 ;  /* 0x0000001d0402a207 */ /* 0x004fc40004000000 */
[----:B------:R-:W2:Y:S01]  /*b8f0*/  S2R R9, SR_CTAID.X ;  /* 0x0000000000097919 */ /* 0x000ea20000002500 */
[----:B------:R-:W-:-:S03]  /*b900*/  @!P0 SHF.R.S32.HI R4, RZ, 0x1f, R45 ;  /* 0x0000001fff048819 */ /* 0x000fc6000001142d */
[----:B------:R2:W3:Y:S04]  /*b910*/  LDS.128 R28, [R198] ;  /* 0x00000000c61c7984 */ /* 0x0004e80000000c00 */
[----:B------:R2:W4:Y:S04]  /*b920*/  LDS.128 R32, [R198+0x800] ;  /* 0x00080000c6207984 */ /* 0x0005280000000c00 */
[----:B------:R2:W4:Y:S04]  /*b930*/  LDS.128 R40, [R198+0x1000] ;  /* 0x00100000c6287984 */ /* 0x0005280000000c00 */
[----:B------:R-:W4:Y:S01]  /*b940*/  LDS.128 R196, [R198+0x1800] ;  /* 0x00180000c6c47984 */ /* 0x000f220000000c00 */
[----:B------:R-:W-:Y:S01]  /*b950*/  @!P0 IMAD.WIDE.U32 R10, R45, c[0x0][0x1e0], RZ ;  /* 0x000078002d0a8a25 */ /* 0x000fe200078e00ff */
[----:B-1----:R-:W-:-:S03]  /*b960*/  @P1 MOV R0, 0x1 ;  /* 0x0000000100001802 */ /* 0x002fc60000000f00 */
[----:B------:R-:W-:Y:S01]  /*b970*/  @!P1 IMAD R0, R12, c[0x0][0x1c0], RZ ;  /* 0x000070000c009a24 */ /* 0x000fe200078e02ff */
[----:B------:R-:W-:Y:S01]  /*b980*/  @!P0 MOV R39, R10 ;  /* 0x0000000a00278202 */ /* 0x000fe20000000f00 */
[----:B------:R-:W-:Y:S01]  /*b990*/  @!P0 IMAD R4, R4, c[0x0][0x1e0], RZ ;  /* 0x0000780004048a24 */ /* 0x000fe200078e02ff */
[----:B------:R-:W1:Y:S01]  /*b9a0*/  @P3 MUFU.LG2 R10, R26 ;  /* 0x0000001a000a3308 */ /* 0x000e620000000c00 */
[C---:B------:R-:W-:Y:S02]  /*b9b0*/  IMAD R0, R45.reuse, R0, RZ ;  /* 0x000000002d007224 */ /* 0x040fe400078e02ff */
[----:B------:R-:W-:Y:S01]  /*b9c0*/  @P1 IMAD.MOV.U32 R6, RZ, RZ, c[0x0][0x210] ;  /* 0x00008400ff061624 */ /* 0x000fe200078e00ff */
[----:B------:R-:W-:Y:S01]  /*b9d0*/  @!P1 MOV R6, 0x1 ;  /* 0x0000000100069802 */ /* 0x000fe20000000f00 */
[----:B------:R-:W-:-:S03]  /*b9e0*/  @!P0 IMAD R8, R45, c[0x0][0x1e4], R4 ;  /* 0x000079002d088a24 */ /* 0x000fc600078e0204 */
[----:B------:R-:W1:Y:S01]  /*b9f0*/  @P5 MUFU.LG2 R14, R25 ;  /* 0x00000019000e5308 */ /* 0x000e620000000c00 */
[----:B------:R-:W-:Y:S01]  /*ba00*/  CS2R R4, SRZ ;  /* 0x0000000000047805 */ /* 0x000fe2000001ff00 */
[----:B------:R-:W-:Y:S02]  /*ba10*/  SEL R0, R0, RZ, P2 ;  /* 0x000000ff00007207 */ /* 0x000fe40001000000 */
[----:B------:R-:W-:-:S04]  /*ba20*/  @!P2 SHF.R.S32.HI R5, RZ, 0x1f, R2 ;  /* 0x0000001fff05a819 */ /* 0x000fc80000011402 */
[----:B------:R-:W1:Y:S01]  /*ba30*/  @P4 MUFU.LG2 R13, R24 ;  /* 0x00000018000d4308 */ /* 0x000e620000000c00 */
[----:B------:R-:W-:Y:S01]  /*ba40*/  @!P2 MOV R4, R2 ;  /* 0x000000020004a202 */ /* 0x000fe20000000f00 */
[----:B--2---:R-:W-:Y:S02]  /*ba50*/  IMAD R2, R9, R6, RZ ;  /* 0x0000000609027224 */ /* 0x004fe400078e02ff */
[----:B------:R-:W-:Y:S02]  /*ba60*/  IMAD R0, R19, R12, R0 ;  /* 0x0000000c13007224 */ /* 0x000fe400078e0200 */
[----:B---3--:R-:W-:Y:S01]  /*ba70*/  @P6 FMUL.FTZ R7, R7, 0.69314718246459960938 ;  /* 0x3f31721807076820 */ /* 0x008fe20000410000 */
[----:B------:R-:W-:Y:S01]  /*ba80*/  SHF.L.U32 R9, R2, 0x7, RZ ;  /* 0x0000000702097819 */ /* 0x000fe200000006ff */
[----:B------:R-:W-:Y:S01]  /*ba90*/  @!P0 IMAD.IADD R44, R11, 0x1, R8 ;  /* 0x000000010b2c8824 */ /* 0x000fe200078e0208 */
[----:B------:R-:W-:Y:S01]  /*baa0*/  MOV R18, 0x7f800000 ;  /* 0x7f80000000127802 */ /* 0x000fe20000000f00 */
[----:B-1----:R-:W-:Y:S01]  /*bab0*/  @P3 FMUL.FTZ R2, R10, 0.69314718246459960938 ;  /* 0x3f3172180a023820 */ /* 0x002fe20000410000 */
[--C-:B------:R-:W-:Y:S01]  /*bac0*/  IADD3 R10, P1, P0, R9, R4, R0.reuse ;  /* 0x00000004090a7210 */ /* 0x100fe2000783e000 */
[----:B------:R-:W-:Y:S01]  /*bad0*/  @P6 FFMA.FTZ R18, R38, c[0x0][0x238], R7 ;  /* 0x00008e0026126a23 */ /* 0x000fe20000010007 */
[----:B------:R-:W-:Y:S01]  /*bae0*/  SHF.R.S32.HI R4, RZ, 0x1f, R9 ;  /* 0x0000001fff047819 */ /* 0x000fe20000011409 */
[----:B------:R-:W-:Y:S01]  /*baf0*/  @P5 FMUL.FTZ R8, R14, 0.69314718246459960938 ;  /* 0x3f3172180e085820 */ /* 0x000fe20000410000 */
[----:B------:R-:W-:Y:S01]  /*bb00*/  SHF.R.S32.HI R0, RZ, 0x1f, R0 ;  /* 0x0000001fff007819 */ /* 0x000fe20000011400 */
[----:B------:R-:W-:Y:S01]  /*bb10*/  @P4 FMUL.FTZ R7, R13, 0.69314718246459960938 ;  /* 0x3f3172180d074820 */ /* 0x000fe20000410000 */
[----:B------:R-:W-:Y:S01]  /*bb20*/  BSSY B0, `(.L_x_321) ;  /* 0x0000031000007945 */ /* 0x000fe20003800000 */
[----:B------:R-:W-:Y:S01]  /*bb30*/  MOV R17, 0x7f800000 ;  /* 0x7f80000000117802 */ /* 0x000fe20000000f00 */
[----:B------:R-:W-:Y:S01]  /*bb40*/  IMAD.MOV.U32 R15, RZ, RZ, 0x7f800000 ;  /* 0x7f800000ff0f7424 */ /* 0x000fe200078e00ff */
[----:B------:R-:W-:Y:S01]  /*bb50*/  MOV R16, 0x7f800000 ;  /* 0x7f80000000107802 */ /* 0x000fe20000000f00 */
[----:B------:R-:W-:Y:S01]  /*bb60*/  @P5 FFMA.FTZ R17, R37, c[0x0][0x238], R8 ;  /* 0x00008e0025115a23 */ /* 0x000fe20000010008 */
[----:B------:R-:W-:Y:S01]  /*bb70*/  IADD3.X R11, R4, R5, R0, P1, P0 ;  /* 0x00000005040b7210 */ /* 0x000fe20000fe0400 */
[----:B------:R-:W-:-:S02]  /*bb80*/  @P4 FFMA.FTZ R15, R36, c[0x0][0x238], R7 ;  /* 0x00008e00240f4a23 */ /* 0x000fc40000010007 */
[----:B------:R-:W-:Y:S01]  /*bb90*/  @P3 FFMA.FTZ R16, R3, c[0x0][0x238], R2 ;  /* 0x00008e0003103a23 */ /* 0x000fe20000010002 */
[----:B----4-:R-:W-:-:S13]  /*bba0*/  LOP3.LUT P2, RZ, R21, 0x3, RZ, 0xc0, !PT ;  /* 0x0000000315ff7812 */ /* 0x010fda000784c0ff */
        /* <DEDUP_REMOVED lines=40> */
.L_x_322:
[----:B------:R-:W-:Y:S05]  /*be30*/  BSYNC B0 ;  /* 0x0000000000007941 */ /* 0x000fea0003800000 */
.L_x_321:
[----:B-1----:R-:W2:Y:S04]  /*be40*/  LDL.LU.64 R8, [R1+0x48] ;  /* 0x0000480001087983 */ /* 0x002ea80000300a00 */
[----:B------:R-:W3:Y:S04]  /*be50*/  LDL.LU.64 R4, [R1+0x28] ;  /* 0x0000280001047983 */ /* 0x000ee80000300a00 */
[----:B------:R1:W5:Y:S01]  /*be60*/  LDL.64 R10, [R1+0x38] ;  /* 0x00003800010a7983 */ /* 0x0003620000100a00 */
[----:B------:R-:W-:Y:S01]  /*be70*/  SHF.R.S32.HI R0, RZ, 0x1f, R19 ;  /* 0x0000001fff007819 */ /* 0x000fe20000011413 */
[----:B------:R-:W-:Y:S04]  /*be80*/  BSSY B0, `(.L_x_323) ;  /* 0x0000011000007945 */ /* 0x000fe80003800000 */
[----:B------:R-:W-:-:S04]  /*be90*/  IMAD R0, R0, c[0x0][0x1f0], RZ ;  /* 0x00007c0000007a24 */ /* 0x000fc800078e02ff */
[----:B------:R-:W-:Y:S01]  /*bea0*/  IMAD R0, R19, c[0x0][0x1f4], R0 ;  /* 0x00007d0013007a24 */ /* 0x000fe200078e0200 */
[----:B--2---:R-:W-:-:S04]  /*beb0*/  IADD3 R2, P0, R8, R39, RZ ;  /* 0x0000002708027210 */ /* 0x004fc80007f1e0ff */
[----:B------:R-:W-:Y:S02]  /*bec0*/  IADD3.X R3, R9, R44, RZ, P0, !PT ;  /* 0x0000002c09037210 */ /* 0x000fe400007fe4ff */
[----:B---3-5:R-:W-:-:S03]  /*bed0*/  ISETP.GE.AND P0, PT, R4, R20, PT ;  /* 0x000000140400720c */ /* 0x028fc60003f06270 */
        /* <DEDUP_REMOVED lines=11> */
.L_x_324:
[----:B-1----:R-:W-:Y:S05]  /*bf90*/  BSYNC B0 ;  /* 0x0000000000007941 */ /* 0x002fea0003800000 */
.L_x_323:
        /* <DEDUP_REMOVED lines=15> */
.L_x_326:
[----:B------:R-:W-:Y:S05]  /*c090*/  BSYNC B0 ;  /* 0x0000000000007941 */ /* 0x000fea0003800000 */
.L_x_325:
        /* <DEDUP_REMOVED lines=15> */
.L_x_328:
[----:B------:R-:W-:Y:S05]  /*c190*/  BSYNC B0 ;  /* 0x0000000000007941 */ /* 0x000fea0003800000 */
.L_x_327:
        /* <DEDUP_REMOVED lines=13> */
[----:B------:R-:W-:Y:S01]  /*c270*/  STG.E.128 [R2.64], R196 ;  /* 0x000000c402007986 */ /* 0x000fe2000c101d08 */
[----:B------:R-:W-:Y:S05]  /*c280*/  EXIT ;  /* 0x000000000000794d */ /* 0x000fea0003800000 */
.L_x_313:
[----:B------:R-:W2:Y:S01]  /*c290*/  LDL.LU R16, [R1+0x34] ;  /* 0x0000340001107983 */ /* 0x000ea20000300800 */
[----:B-1----:R-:W1:Y:S01]  /*c2a0*/  LDC.U8 R4, c[0x0][0x329] ;  /* 0x0000ca40ff047b82 */ /* 0x002e620000000000 */
[----:B------:R-:W-:Y:S01]  /*c2b0*/  SHF.R.S32.HI R10, RZ, 0x1f, R111 ;  /* 0x0000001fff0a7819 */ /* 0x000fe2000001146f */
[----:B------:R-:W-:Y:S01]  /*c2c0*/  IMAD.IADD R15, R15, 0x1, -R13 ;  /* 0x000000010f0f7824 */ /* 0x000fe200078e0a0d */
[----:B------:R-:W-:Y:S02]  /*c2d0*/  BSSY B0, `(.L_x_329) ;  /* 0x000003c000007945 */ /* 0x000fe40003800000 */
[----:B------:R-:W-:-:S03]  /*c2e0*/  LEA.HI R10, R10, R111, RZ, 0x2 ;  /* 0x0000006f0a0a7211 */ /* 0x000fc600078f10ff */
[----:B------:R-:W3:Y:S01]  /*c2f0*/  LDC.U8 R0, c[0x0][0x328] ;  /* 0x0000ca00ff007b82 */ /* 0x000ee20000000000 */
[----:B-1----:R-:W-:Y:S02]  /*c300*/  ISETP.NE.AND P1, PT, R4, RZ, PT ;  /* 0x000000ff0400720c */ /* 0x002fe40003f25270 */
[----:B---3--:R-:W-:-:S04]  /*c310*/  ISETP.NE.AND P3, PT, R0, RZ, PT ;  /* 0x000000ff0000720c */ /* 0x008fc80003f65270 */
[----:B------:R-:W-:-:S07]  /*c320*/  ISETP.NE.OR P2, PT, R4, RZ, !P3 ;  /* 0x000000ff0400720c */ /* 0x000fce0005f45670 */
[----:B------:R-:W-:Y:S01]  /*c330*/  @P1 IMAD.MOV.U32 R9, RZ, RZ, c[0x0][0x210] ;  /* 0x00008400ff091624 */ /* 0x000fe200078e00ff */
[----:B------:R-:W-:Y:S01]  /*c340*/  LOP3.LUT R4, R10, 0x1ffffffc, RZ, 0xc0, !PT ;  /* 0x1ffffffc0a047812 */ /* 0x000fe200078ec0ff */
[----:B------:R-:W-:Y:S02]  /*c350*/  @!P1 IMAD.MOV.U32 R8, RZ, RZ, c[0x0][0x214] ;  /* 0x00008500ff089624 */ /* 0x000fe400078e00ff */
[----:B------:R-:W-:Y:S02]  /*c360*/  @P1 IMAD R9, R9, c[0x0][0x214], RZ ;  /* 0x0000850009091a24 */ /* 0x000fe400078e02ff */
[----:B------:R-:W-:Y:S01]  /*c370*/  @P1 IMAD.MOV.U32 R17, RZ, RZ, c[0x0][0x210] ;  /* 0x00008400ff111624 */ /* 0x000fe200078e00ff */
[----:B------:R-:W-:Y:S02]  /*c380*/  @!P1 SEL R9, R8, c[0x0][0x234], !P3 ;  /* 0x00008d0008099a07 */ /* 0x000fe40005800000 */
[----:B------:R-:W-:-:S05]  /*c390*/  @!P1 MOV R17, 0x1 ;  /* 0x0000000100119802 */ /* 0x000fca0000000f00 */
[----:B------:R-:W-:Y:S01]  /*c3a0*/  IMAD R8, R13, R17, RZ ;  /* 0x000000110d087224 */ /* 0x000fe200078e02ff */
[C---:B--2---:R-:W-:Y:S02]  /*c3b0*/  ISETP.NE.AND P4, PT, R16.reuse, -0x1, PT ;  /* 0xffffffff1000780c */ /* 0x044fe40003f85270 */
[----:B------:R-:W-:-:S11]  /*c3c0*/  ISETP.NE.OR P0, PT, R16, -0x1, P2 ;  /* 0xffffffff1000780c */ /* 0x000fd60001705670 */
[----:B------:R-:W-:Y:S01]  /*c3d0*/  @P4 IMAD.WIDE.U32 R2, R16, c[0x0][0x1e8], RZ ;  /* 0x00007a0010024a25 */ /* 0x000fe200078e00ff */
[----:B------:R-:W-:-:S03]  /*c3e0*/  @!P4 SHF.R.S32.HI R0, RZ, 0x1f, R12 ;  /* 0x0000001fff00c819 */ /* 0x000fc6000001140c */
[----:B------:R-:W-:Y:S02]  /*c3f0*/  @P4 IMAD R5, R16, c[0x0][0x1ec], R3 ;  /* 0x00007b0010054a24 */ /* 0x000fe400078e0203 */
[----:B------:R-:W-:Y:S02]  /*c400*/  @!P4 IMAD R3, R0, c[0x0][0x1e0], RZ ;  /* 0x000078000003ca24 */ /* 0x000fe400078e02ff */
[----:B------:R-:W-:-:S04]  /*c410*/  @!P4 IMAD.WIDE.U32 R6, R12, c[0x0][0x1e0], RZ ;  /* 0x000078000c06ca25 */ /* 0x000fc800078e00ff */
[----:B------:R-:W-:Y:S01]  /*c420*/  IMAD.IADD R0, R111, 0x1, -R4 ;  /* 0x000000016f007824 */ /* 0x000fe200078e0a04 */
[----:B------:R-:W-:Y:S01]  /*c430*/  @!P4 MOV R2, R6 ;  /* 0x000000060002c202 */ /* 0x000fe20000000f00 */
[----:B------:R-:W-:Y:S02]  /*c440*/  @!P4 IMAD R3, R12, c[0x0][0x1e4], R3 ;  /* 0x000079000c03ca24 */ /* 0x000fe400078e0203 */
[----:B------:R-:W-:Y:S02]  /*c450*/  IMAD.SHL.U32 R0, R0, 0x8, RZ ;  /* 0x0000000800007824 */ /* 0x000fe400078e00ff */
[----:B------:R-:W-:Y:S01]  /*c460*/  @P1 IMAD.MOV.U32 R4, RZ, RZ, 0x1 ;  /* 0x00000001ff041424 */ /* 0x000fe200078e00ff */
[----:B------:R-:W-:Y:S01]  /*c470*/  @!P4 IADD3 R5, R7, R3, RZ ;  /* 0x000000030705c210 */ /* 0x000fe20007ffe0ff */
[----:B------:R-:W-:Y:S01]  /*c480*/  @!P1 IMAD R4, R9, c[0x0][0x1c0], RZ ;  /* 0x0000700009049a24 */ /* 0x000fe200078e02ff */
[----:B------:R-:W-:Y:S01]  /*c490*/  IADD3 R2, P3, R0, R2, RZ ;  /* 0x0000000200027210 */ /* 0x000fe20007f7e0ff */
[----:B------:R-:W-:Y:S01]  /*c4a0*/  @!P0 IMAD R16, R12, c[0x0][0x214], RZ ;  /* 0x000085000c108a24 */ /* 0x000fe200078e02ff */
[----:B------:R-:W-:-:S02]  /*c4b0*/  CS2R R6, SRZ ;  /* 0x0000000000067805 */ /* 0x000fc4000001ff00 */
[----:B------:R-:W-:Y:S01]  /*c4c0*/  LEA.HI.X.SX32 R3, R0, R5, 0x1, P3 ;  /* 0x0000000500037211 */ /* 0x000fe200018f0eff */
[----:B------:R-:W-:Y:S01]  /*c4d0*/  IMAD R0, R12, R4, RZ ;  /* 0x000000040c007224 */ /* 0x000fe200078e02ff */
[----:B------:R-:W-:Y:S01]  /*c4e0*/  SHF.R.S32.HI R4, RZ, 0x2, R10 ;  /* 0x00000002ff047819 */ /* 0x000fe2000001140a */
[--C-:B------:R-:W-:Y:S01]  /*c4f0*/  @!P2 IMAD.MOV.U32 R6, RZ, RZ, R16.reuse ;  /* 0x000000ffff06a224 */ /* 0x100fe200078e0010 */
[----:B------:R-:W-:Y:S01]  /*c500*/  @!P2 SHF.R.S32.HI R7, RZ, 0x1f, R16 ;  /* 0x0000001fff07a819 */ /* 0x000fe20000011410 */
[----:B------:R1:W-:Y:S01]  /*c510*/  @!P0 STL [R1+0x34], R16 ;  /* 0x0000341001008387 */ /* 0x0003e20000100800 */
[----:B------:R-:W-:Y:S01]  /*c520*/  SEL R0, R0, RZ, P2 ;  /* 0x000000ff00007207 */ /* 0x000fe20001000000 */
[----:B------:R-:W-:Y:S01]  /*c530*/  IMAD.WIDE.U32 R10, R14, c[0x0][0x1f0], R2 ;  /* 0x00007c000e0a7a25 */ /* 0x000fe200078e0002 */
[----:B------:R-:W-:Y:S02]  /*c540*/  ISETP.GE.AND P2, PT, R4, R15, PT ;  /* 0x0000000f0400720c */ /* 0x000fe40003f46270 */
[----:B------:R-:W-:Y:S01]  /*c550*/  SHF.R.S32.HI R5, RZ, 0x1f, R14 ;  /* 0x0000001fff057819 */ /* 0x000fe2000001140e */
[----:B------:R-:W-:Y:S01]  /*c560*/  IMAD R0, R14, R9, R0 ;  /* 0x000000090e007224 */ /* 0x000fe200078e0200 */
[----:B------:R-:W-:-:S03]  /*c570*/  SHF.R.S32.HI R9, RZ, 0x1f, R8 ;  /* 0x0000001fff097819 */ /* 0x000fc60000011408 */
[----:B------:R-:W-:Y:S01]  /*c580*/  IMAD R12, R5, c[0x0][0x1f0], RZ ;  /* 0x00007c00050c7a24 */ /* 0x000fe200078e02ff */
[----:B------:R-:W-:Y:S02]  /*c590*/  SHF.R.S32.HI R5, RZ, 0x1f, R4 ;  /* 0x0000001fff057819 */ /* 0x000fe40000011404 */
[----:B------:R-:W-:Y:S01]  /*c5a0*/  IADD3 R19, P1, P0, R8, R6, R0 ;  /* 0x0000000608137210 */ /* 0x000fe2000783e000 */
[----:B------:R-:W-:Y:S01]  /*c5b0*/  IMAD R12, R14, c[0x0][0x1f4], R12 ;  /* 0x00007d000e0c7a24 */ /* 0x000fe200078e020c */
[----:B------:R-:W-:Y:S01]  /*c5c0*/  SHF.R.S32.HI R0, RZ, 0x1f, R0 ;  /* 0x0000001fff007819 */ /* 0x000fe20000011400 */
[----:B------:R-:W-:-:S03]  /*c5d0*/  IMAD.WIDE R2, R18, 0x80, R4 ;  /* 0x0000008012027825 */ /* 0x000fc600078e0204 */
        /* <DEDUP_REMOVED lines=11> */
.L_x_330:
[----:B------:R-:W-:Y:S05]  /*c690*/  BSYNC B0 ;  /* 0x0000000000007941 */ /* 0x000fea0003800000 */
.L_x_329:
[----:B-1----:R-:W-:Y:S01]  /*c6a0*/  IADD3 R16, R4, 0x20, RZ ;  /* 0x0000002004107810 */ /* 0x002fe20007ffe0ff */
[----:B------:R-:W-:Y:S03]  /*c6b0*/  BSSY B0, `(.L_x_331) ;  /* 0x000000e000007945 */ /* 0x000fe60003800000 */
[----:B------:R-:W-:-:S13]  /*c6c0*/  ISETP.GE.AND P0, PT, R16, R15, PT ;  /* 0x0000000f1000720c */ /* 0x000fda0003f06270 */
[----:B------:R-:W-:Y:S05]  /*c6d0*/  @P0 BRA `(.L_x_332) ;  /* 0x000000b000000947 */ /* 0x000fea0003800000 */
[----:B------:R-:W-:Y:S02]  /*c6e0*/  IADD3 R0, P0, R2, 0x20, RZ ;  /* 0x0000002002007810 */ /* 0x000fe40007f1e0ff */
[----:B------:R-:W-:-:S03]  /*c6f0*/  MOV R9, R7 ;  /* 0x0000000700097202 */ /* 0x000fc60000000f00 */
[----:B------:R-:W-:-:S04]  /*c700*/  IMAD.X R8, RZ, RZ, R3, P0 ;  /* 0x000000ffff087224 */ /* 0x000fc800000e0603 */
[----:B--2---:R-:W-:Y:S02]  /*c710*/  IMAD R12, R8, c[0x0][0x1e8], RZ ;  /* 0x00007a00080c7a24 */ /* 0x004fe400078e02ff */
[----:B------:R-:W-:-:S04]  /*c720*/  IMAD.MOV.U32 R8, RZ, RZ, R10 ;  /* 0x000000ffff087224 */ /* 0x000fc800078e000a */
[----:B------:R-:W-:-:S04]  /*c730*/  IMAD.WIDE.U32 R8, R0, c[0x0][0x1e8], R8 ;  /* 0x00007a0000087a25 */ /* 0x000fc800078e0008 */
[----:B------:R-:W-:Y:S01]  /*c740*/  IMAD R0, R0, c[0x0][0x1ec], R12 ;  /* 0x00007b0000007a24 */ /* 0x000fe200078e020c */
[----:B------:R-:W-:-:S04]  /*c750*/  LEA R12, P0, R8, c[0x0][0x1d0], 0x1 ;  /* 0x00007400080c7a11 */ /* 0x000fc800078008ff */
[----:B------:R-:W-:-:S04]  /*c760*/  IADD3 R0, R0, R9, RZ ;  /* 0x0000000900007210 */ /* 0x000fc80007ffe0ff */
[----:B------:R-:W-:-:S05]  /*c770*/  LEA.HI.X R13, R8, c[0x0][0x1d4], R0, 0x1, P0 ;  /* 0x00007500080d7a11 */ /* 0x000fca00000f0c00 */
[----:B------:R1:W-:Y:S02]  /*c780*/  STG.E.128 [R12.64], RZ ;  /* 0x000000ff0c007986 */ /* 0x0003e4000c101d08 */
.L_x_332:
[----:B------:R-:W-:Y:S05]  /*c790*/  BSYNC B0 ;  /* 0x0000000000007941 */ /* 0x000fea0003800000 */
.L_x_331:
[----:B------:R-:W-:Y:S01]  /*c7a0*/  IADD3 R14, R4, 0x40, RZ ;  /* 0x00000040040e7810 */ /* 0x000fe20007ffe0ff */
[----:B------:R-:W-:Y:S03]  /*c7b0*/  BSSY B0, `(.L_x_333) ;  /* 0x000000e000007945 */ /* 0x000fe60003800000 */
[----:B------:R-:W-:-:S13]  /*c7c0*/  ISETP.GE.AND P0, PT, R14, R15, PT ;  /* 0x0000000f0e00720c */ /* 0x000fda0003f06270 */
[----:B------:R-:W-:Y:S05]  /*c7d0*/  @P0 BRA `(.L_x_334) ;  /* 0x000000b000000947 */ /* 0x000fea0003800000 */
[----:B------:R-:W-:Y:S02]  /*c7e0*/  IADD3 R0, P0, R2, 0x40, RZ ;  /* 0x0000004002007810 */ /* 0x000fe40007f1e0ff */
[----:B------:R-:W-:-:S03]  /*c7f0*/  MOV R9, R7 ;  /* 0x0000000700097202 */ /* 0x000fc60000000f00 */
[----:B------:R-:W-:-:S04]  /*c800*/  IMAD.X R8, RZ, RZ, R3, P0 ;  /* 0x000000ffff087224 */ /* 0x000fc800000e0603 */
[----:B-12---:R-:W-:Y:S02]  /*c810*/  IMAD R12, R8, c[0x0][0x1e8], RZ ;  /* 0x00007a00080c7a24 */ /* 0x006fe400078e02ff */
[----:B------:R-:W-:-:S04]  /*c820*/  IMAD.MOV.U32 R8, RZ, RZ, R10 ;  /* 0x000000ffff087224 */ /* 0x000fc800078e000a */
[----:B------:R-:W-:-:S04]  /*c830*/  IMAD.WIDE.U32 R8, R0, c[0x0][0x1e8], R8 ;  /* 0x00007a0000087a25 */ /* 0x000fc800078e0008 */
[----:B------:R-:W-:Y:S01]  /*c840*/  IMAD R0, R0, c[0x0][0x1ec], R12 ;  /* 0x00007b0000007a24 */ /* 0x000fe200078e020c */
[----:B------:R-:W-:-:S04]  /*c850*/  LEA R12, P0, R8, c[0x0][0x1d0], 0x1 ;  /* 0x00007400080c7a11 */ /* 0x000fc800078008ff */
[----:B------:R-:W-:-:S04]  /*c860*/  IADD3 R0, R0, R9, RZ ;  /* 0x0000000900007210 */ /* 0x000fc80007ffe0ff */
[----:B------:R-:W-:-:S05]  /*c870*/  LEA.HI.X R13, R8, c[0x0][0x1d4], R0, 0x1, P0 ;  /* 0x00007500080d7a11 */ /* 0x000fca00000f0c00 */
[----:B------:R1:W-:Y:S02]  /*c880*/  STG.E.128 [R12.64], RZ ;  /* 0x000000ff0c007986 */ /* 0x0003e4000c101d08 */
.L_x_334:
[----:B------:R-:W-:Y:S05]  /*c890*/  BSYNC B0 ;  /* 0x0000000000007941 */ /* 0x000fea0003800000 */
.L_x_333:
[----:B-12---:R-:W-:Y:S01]  /*c8a0*/  IADD3 R12, R4, 0x60, RZ ;  /* 0x00000060040c7810 */ /* 0x006fe20007ffe0ff */
        /* <DEDUP_REMOVED lines=13> */
.L_x_336:
[----:B------:R-:W-:Y:S05]  /*c980*/  BSYNC B0 ;  /* 0x0000000000007941 */ /* 0x000fea0003800000 */
.L_x_335:
        /* <DEDUP_REMOVED lines=35> */
.L_x_337:
        /* <DEDUP_REMOVED lines=12> */
.L_x_1132:


//--------------------- .text._ZN5flash16flash_fwd_kernelI23Flash_fwd_kernel_traitsILi32ELi128ELi128ELi4ELb0ELb0EN7cutlass6half_tE19Flash_kernel_traitsILi32ELi128ELi128ELi4ES3_EELb1ELb0ELb0ELb0ELb0ELb0ELb0ELb0EEEvNS_16Flash_fwd_paramsE --------------------------
	.section	.text._ZN5flash16flash_fwd_kernelI23Flash_fwd_kernel_traitsILi32ELi128ELi128ELi4ELb0ELb0EN7cutlass6half_tE19Flash_kernel_traitsILi32ELi128ELi128ELi4ES3_EELb1ELb0ELb0ELb0ELb0ELb0ELb0ELb0EEEvNS_16Flash_fwd_paramsE,"ax",@progbits
	.sectioninfo	@"SHI_REGISTERS=255"
	.align	128
        .global         _ZN5flash16flash_fwd_kernelI23Flash_fwd_kernel_traitsILi32ELi128ELi128ELi4ELb0ELb0EN7cutlass6half_tE19Flash_kernel_traitsILi32ELi128ELi128ELi4ES3_EELb1ELb0ELb0ELb0ELb0ELb0ELb0ELb0EEEvNS_16Flash_fwd_paramsE
        .type           _ZN5flash16flash_fwd_kernelI23Flash_fwd_kernel_traitsILi32ELi128ELi128ELi4ELb0ELb0EN7cutlass6half_tE19Flash_kernel_traitsILi32ELi128ELi128ELi4ES3_EELb1ELb0ELb0ELb0ELb0ELb0ELb0ELb0EEEvNS_16Flash_fwd_paramsE,@function
        .size           _ZN5flash16flash_fwd_kernelI23Flash_fwd_kernel_traitsILi32ELi128ELi128ELi4ELb0ELb0EN7cutlass6half_tE19Flash_kernel_traitsILi32ELi128ELi128ELi4ES3_EELb1ELb0ELb0ELb0ELb0ELb0ELb0ELb0EEEvNS_16Flash_fwd_paramsE,(.L_x_1133 - _ZN5flash16flash_fwd_kernelI23Flash_fwd_kernel_traitsILi32ELi128ELi128ELi4ELb0ELb0EN7cutlass6half_tE19Flash_kernel_traitsILi32ELi128ELi128ELi4ES3_EELb1ELb0ELb0ELb0ELb0ELb0ELb0ELb0EEEvNS_16Flash_fwd_paramsE)
        .other          _ZN5flash16flash_fwd_kernelI23Flash_fwd_kernel_traitsILi32ELi128ELi128ELi4ELb0ELb0EN7cutlass6half_tE19Flash_kernel_traitsILi32ELi128ELi128ELi4ES3_EELb1ELb0ELb0ELb0ELb0ELb0ELb0ELb0EEEvNS_16Flash_fwd_paramsE,@"STO_CUDA_ENTRY STV_DEFAULT"
_ZN5flash16flash_fwd_kernelI23Flash_fwd_kernel_traitsILi32ELi128ELi128ELi4ELb0ELb0EN7cutlass6half_tE19Flash_kernel_traitsILi32ELi128ELi128ELi4ES3_EELb1ELb0ELb0ELb0ELb0ELb0ELb0ELb0EEEvNS_16Flash_fwd_paramsE:
.text._ZN5flash16flash_fwd_kernelI23Flash_fwd_kernel_traitsILi32ELi128ELi128ELi4ELb0ELb0EN7cutlass6half_tE19Flash_kernel_traitsILi32ELi128ELi128ELi4ES3_EELb1ELb0ELb0ELb0ELb0ELb0ELb0ELb0EEEvNS_16Flash_fwd_paramsE:
        /* <DEDUP_REMOVED lines=8> */
[----:B------:R-:W-:-:S08]  /*0080*/  IMAD.MOV.U32 R6, RZ, RZ, c[0x0][0x2f8] ;  /* 0x0000be00ff067624 */ /* 0x000fd000078e00ff */
[----:B------:R1:W2:Y:S01]  /*0090*/  @P1 LDG.E.64 R4, [R2.64] ;  /* 0x0000001202041981 */ /* 0x0002a2000c1e1b00 */
[----:B------:R-:W-:Y:S02]  /*00a0*/  IMAD.MOV.U32 R8, RZ, RZ, c[0x0][0x2fc] ;  /* 0x0000bf00ff087624 */ /* 0x000fe400078e00ff */
[----:B-1----:R-:W-:Y:S02]  /*00b0*/  @P1 IMAD.MOV.U32 R2, RZ, RZ, R6 ;  /* 0x000000ffff021224 */ /* 0x002fe400078e0006 */
[----:B------:R-:W-:-:S06]  /*00c0*/  @P1 IMAD.MOV.U32 R3, RZ, RZ, R8 ;  /* 0x000000ffff031224 */ /* 0x000fcc00078e0008 */
[----:B------:R-:W3:Y:S01]  /*00d0*/  @P1 LDG.E.64 R2, [R2.64] ;  /* 0x0000001202021981 */ /* 0x000ee2000c1e1b00 */
[----:B------:R-:W-:Y:S01]  /*00e0*/  ISETP.NE.U32.AND P3, PT, RZ, c[0x0][0x240], PT ;  /* 0x00009000ff007a0c */ /* 0x000fe20003f65070 */
[----:B------:R-:W1:Y:S01]  /*00f0*/  LDC.U8 R7, c[0x0][0x312] ;  /* 0x0000c480ff077b82 */ /* 0x000e620000000000 */
[----:B------:R-:W-:Y:S01]  /*0100*/  MOV R13, 0x4 ;  /* 0x00000004000d7802 */ /* 0x000fe20000000f00 */
[----:B------:R-:W4:Y:S01]  /*0110*/  S2R R206, SR_CTAID.X ;  /* 0x0000000000ce7919 */ /* 0x000f220000002500 */
[----:B------:R-:W-:Y:S02]  /*0120*/  ISETP.NE.AND.EX P3, PT, RZ, c[0x0][0x244], PT, P3 ;  /* 0x00009100ff007a0c */ /* 0x000fe40003f65330 */
[----:B------:R-:W-:Y:S01]  /*0130*/  MOV R14, 0xffffffff ;  /* 0xffffffff000e7802 */ /* 0x000fe20000000f00 */
[----:B------:R-:W4:Y:S04]  /*0140*/  S2R R18, SR_CTAID.Y ;  /* 0x0000000000127919 */ /* 0x000f280000002600 */
[----:B------:R-:W4:Y:S04]  /*0150*/  S2R R21, SR_CTAID.Z ;  /* 0x0000000000157919 */ /* 0x000f280000002700 */
[----:B------:R-:W4:Y:S01]  /*0160*/  S2R R134, SR_TID.X ;  /* 0x0000000000867919 */ /* 0x000f220000002100 */
[----:B-1----:R-:W-:-:S02]  /*0170*/  ISETP.NE.AND P4, PT, R7, RZ, PT ;  /* 0x000000ff0700720c */ /* 0x002fc40003f85270 */
[----:B----4-:R-:W-:-:S04]  /*0180*/  LOP3.LUT R0, R21, R206, R18, 0xfe, !PT ;  /* 0x000000ce15007212 */ /* 0x010fc800078efe12 */
[----:B------:R-:W-:-:S13]  /*0190*/  LOP3.LUT P2, RZ, R0, R134, RZ, 0xfc, !PT ;  /* 0x0000008600ff7212 */ /* 0x000fda000784fcff */
[----:B------:R-:W-:Y:S02]  /*01a0*/  @!P2 IMAD.MOV.U32 R10, RZ, RZ, c[0x0][0x308] ;  /* 0x0000c200ff0aa624 */ /* 0x000fe400078e00ff */
[----:B------:R-:W-:Y:S01]  /*01b0*/  @!P2 IMAD.MOV.U32 R11, RZ, RZ, c[0x0][0x30c] ;  /* 0x0000c300ff0ba624 */ /* 0x000fe200078e00ff */
[----:B--2---:R1:W2:Y:S08]  /*01c0*/  @P1 R2UR UR20, R4 ;  /* 0x00000000041413c2 */ /* 0x0042b000000e0000 */
[----:B------:R1:W4:Y:S02]  /*01d0*/  @P1 R2UR UR21, R5 ;  /* 0x00000000051513c2 */ /* 0x00032400000e0000 */
[----:B-1----:R-:W-:Y:S01]  /*01e0*/  IMAD.WIDE R4, R18, R13, c[0x0][0x240] ;  /* 0x0000900012047625 */ /* 0x002fe200078e020d */
[----:B---3--:R-:W-:-:S03]  /*01f0*/  @P1 IADD3 R6, P0, R2, c[0x0][0x300], RZ ;  /* 0x0000c00002061a10 */ /* 0x008fc60007f1e0ff */
[----:B--2---:R-:W-:Y:S02]  /*0200*/  IMAD.U32 R2, RZ, RZ, UR20 ;  /* 0x00000014ff027e24 */ /* 0x004fe4000f8e00ff */
[----:B------:R-:W-:Y:S01]  /*0210*/  @P1 IMAD.X R8, RZ, RZ, R3, P0 ;  /* 0x000000ffff081224 */ /* 0x000fe200000e0603 */
[----:B------:R-:W-:Y:S01]  /*0220*/  ISETP.NE.U32.AND P0, PT, RZ, c[0x0][0x250], PT ;  /* 0x00009400ff007a0c */ /* 0x000fe20003f05070 */
[----:B----4-:R-:W-:Y:S01]  /*0230*/  IMAD.U32 R3, RZ, RZ, UR21 ;  /* 0x00000015ff037e24 */ /* 0x010fe2000f8e00ff */
[----:B------:R-:W-:Y:S02]  /*0240*/  ISETP.EQ.U32.AND P1, PT, RZ, c[0x0][0x248], PT ;  /* 0x00009200ff007a0c */ /* 0x000fe40003f22070 */
[----:B------:R-:W-:Y:S02]  /*0250*/  ISETP.NE.AND.EX P0, PT, RZ, c[0x0][0x254], PT, P0 ;  /* 0x00009500ff007a0c */ /* 0x000fe40003f05300 */
[----:B------:R1:W-:Y:S01]  /*0260*/  @!P2 STG.E.64 [R10.64], R2 ;  /* 0x000000020a00a986 */ /* 0x0003e2000c101b12 */
[----:B------:R-:W-:Y:S01]  /*0270*/  SHF.R.S32.HI R24, RZ, 0x1f, R134 ;  /* 0x0000001fff187819 */ /* 0x000fe20000011486 */
[----:B------:R-:W-:Y:S01]  /*0280*/  IMAD.MOV.U32 R7, RZ, RZ, RZ ;  /* 0x000000ffff077224 */ /* 0x000fe200078e00ff */
[----:B------:R-:W-:Y:S01]  /*0290*/  ISETP.EQ.OR.EX P1, PT, RZ, c[0x0][0x24c], !P4, P1 ;  /* 0x00009300ff007a0c */ /* 0x000fe20006722710 */
[----:B-1----:R-:W-:-:S02]  /*02a0*/  @!P2 IMAD.MOV.U32 R2, RZ, RZ, R6 ;  /* 0x000000ffff02a224 */ /* 0x002fc400078e0006 */
[----:B------:R-:W-:-:S05]  /*02b0*/  @!P2 IMAD.MOV.U32 R3, RZ, RZ, R8 ;  /* 0x000000ffff03a224 */ /* 0x000fca00078e0008 */
[----:B------:R1:W-:Y:S04]  /*02c0*/  @!P2 STG.E.64 [R10.64+0x8], R2 ;  /* 0x000008020a00a986 */ /* 0x0003e8000c101b12 */
[----:B------:R2:W3:Y:S04]  /*02d0*/  @P3 LDG.E R14, [R4.64] ;  /* 0x00000012040e3981 */ /* 0x0004e8000c1e1900 */
[----:B--2---:R-:W2:Y:S01]  /*02e0*/  @P3 LDG.E R4, [R4.64+0x4] ;  /* 0x0000041204043981 */ /* 0x004ea2000c1e1900 */
[----:B-1----:R-:W-:Y:S01]  /*02f0*/  @P0 IMAD.WIDE R2, R18, R13, c[0x0][0x250] ;  /* 0x0000940012020625 */ /* 0x002fe200078e020d */
[----:B------:R-:W-:-:S03]  /*0300*/  LEA.HI R17, R24, R134, RZ, 0x5 ;  /* 0x0000008618117211 */ /* 0x000fc600078f28ff */
[C---:B------:R-:W-:Y:S01]  /*0310*/  IMAD R0, R18.reuse, c[0x0][0x1c0], R21 ;  /* 0x0000700012007a24 */ /* 0x040fe200078e0215 */
[----:B------:R1:W5:Y:S01]  /*0320*/  @P0 LDG.E R7, [R2.64] ;  /* 0x0000001202070981 */ /* 0x000362000c1e1900 */
[----:B------:R-:W-:Y:S02]  /*0330*/  IMAD.MOV.U32 R9, RZ, RZ, -0x1 ;  /* 0xffffffffff097424 */ /* 0x000fe400078e00ff */
[----:B------:R-:W-:Y:S01]  /*0340*/  IMAD.WIDE R10, R18, R13, c[0x0][0x248] ;  /* 0x00009200120a7625 */ /* 0x000fe200078e020d */
[----:B------:R-:W-:-:S04]  /*0350*/  SHF.L.U32 R0, R0, 0x5, RZ ;  /* 0x0000000500007819 */ /* 0x000fc800000006ff */
[----:B------:R4:W5:Y:S01]  /*0360*/  @!P1 LDG.E R9, [R10.64] ;  /* 0x000000120a099981 */ /* 0x000962000c1e1900 */
[----:B------:R-:W-:Y:S02]  /*0370*/  ISETP.NE.U32.AND P2, PT, RZ, c[0x0][0x248], PT ;  /* 0x00009200ff007a0c */ /* 0x000fe40003f45070 */
[----:B-1----:R-:W-:-:S05]  /*0380*/  LOP3.LUT R2, R17, 0xffffffe0, RZ, 0xc0, !PT ;  /* 0xffffffe011027812 */ /* 0x002fca00078ec0ff */
[----:B------:R-:W-:-:S05]  /*0390*/  IMAD.IADD R2, R134, 0x1, -R2 ;  /* 0x0000000186027824 */ /* 0x000fca00078e0a02 */
[----:B------:R-:W-:Y:S02]  /*03a0*/  IADD3 R205, P1, P0, R0, R6, R2 ;  /* 0x0000000600cd7210 */ /* 0x000fe4000783e002 */
[----:B------:R-:W-:Y:S02]  /*03b0*/  ISETP.NE.AND.EX P2, PT, RZ, c[0x0][0x24c], PT, P2 ;  /* 0x00009300ff007a0c */ /* 0x000fe40003f45320 */
[----:B------:R-:W-:Y:S02]  /*03c0*/  SHF.R.S32.HI R3, RZ, 0x1f, R0 ;  /* 0x0000001fff037819 */ /* 0x000fe40000011400 */
[----:B------:R-:W-:-:S04]  /*03d0*/  SHF.R.S32.HI R0, RZ, 0x1f, R2 ;  /* 0x0000001fff007819 */ /* 0x000fc80000011402 */
[----:B------:R-:W-:Y:S01]  /*03e0*/  IADD3.X R222, R3, R8, R0, P1, P0 ;  /* 0x0000000803de7210 */ /* 0x000fe20000fe0400 */
[----:B---3--:R4:W-:Y:S04]  /*03f0*/  STL [R1+0x30], R14 ;  /* 0x0000300e01007387 */ /* 0x0089e80000100800 */
[----:B------:R4:W-:Y:S01]  /*0400*/  STL [R1], R205 ;  /* 0x000000cd01007387 */ /* 0x0009e20000100800 */
[----:B--2---:R-:W-:Y:S02]  /*0410*/  @P3 IMAD.IADD R12, R4, 0x1, -R14 ;  /* 0x00000001040c3824 */ /* 0x004fe400078e0a0e */
[----:B------:R-:W-:Y:S01]  /*0420*/  @!P3 IMAD.MOV.U32 R12, RZ, RZ, c[0x0][0x214] ;  /* 0x00008500ff0cb624 */ /* 0x000fe200078e00ff */
[----:B------:R-:W-:Y:S05]  /*0430*/  @!P2 BRA `(.L_x_338) ;  /* 0x000000400000a947 */ /* 0x000fea0003800000 */
[----:B------:R-:W2:Y:S02]  /*0440*/  @P4 LDG.E R0, [R10.64+0x4] ;  /* 0x000004120a004981 */ /* 0x000ea4000c1e1900 */
[----:B--2--5:R-:W-:-:S06]  /*0450*/  @P4 IADD3 R0, R0, -R9, RZ ;  /* 0x8000000900004210 */ /* 0x024fcc0007ffe0ff */
[----:B------:R1:W5:Y:S01]  /*0460*/  @!P4 LDG.E R0, [R10.64] ;  /* 0x000000120a00c981 */ /* 0x000362000c1e1900 */
[----:B------:R-:W-:Y:S05]  /*0470*/  BRA `(.L_x_339) ;  /* 0x0000001000007947 */ /* 0x000fea0003800000 */
.L_x_338:
[----:B------:R-:W-:Y:S02]  /*0480*/  MOV R0, c[0x0][0x218] ;  /* 0x0000860000007a02 */ /* 0x000fe40000000f00 */
.L_x_339:
        /* <DEDUP_REMOVED lines=17> */
[----:B------:R-:W-:Y:S01]  /*05a0*/  ISETP.NE.AND P1, PT, R14, -0x1, PT ;  /* 0xffffffff0e00780c */ /* 0x000fe20003f25270 */
[----:B------:R-:W2:Y:S01]  /*05b0*/  LDC.U8 R172, c[0x0][0x2d8] ;  /* 0x0000b600ffac7b82 */ /* 0x000ea20000000000 */
[----:B------:R-:W-:-:S11]  /*05c0*/  ISETP.NE.AND P0, PT, R9, -0x1, PT ;  /* 0xffffffff0900780c */ /* 0x000fd60003f05270 */
[----:B------:R-:W-:Y:S01]  /*05d0*/  @!P1 SHF.R.S32.HI R4, RZ, 0x1f, R18 ;  /* 0x0000001fff049819 */ /* 0x000fe20000011412 */
[----:B------:R-:W-:Y:S01]  /*05e0*/  @P1 IMAD.WIDE.U32 R2, R14, c[0x0][0x190], RZ ;  /* 0x000064000e021a25 */ /* 0x000fe200078e00ff */
[----:B------:R-:W-:-:S03]  /*05f0*/  @P0 IADD3 R0, R7, R9, RZ ;  /* 0x0000000907000210 */ /* 0x000fc60007ffe0ff */
[----:B------:R-:W-:Y:S01]  /*0600*/  @!P1 IMAD R6, R4, c[0x0][0x178], RZ ;  /* 0x00005e0004069a24 */ /* 0x000fe200078e02ff */
[----:B------:R-:W-:Y:S01]  /*0610*/  @P1 MOV R8, R2 ;  /* 0x0000000200081202 */ /* 0x000fe20000000f00 */
[----:B-1--4-:R-:W-:Y:S02]  /*0620*/  @P1 IMAD R10, R14, c[0x0][0x194], R3 ;  /* 0x000065000e0a1a24 */ /* 0x012fe400078e0203 */
        /* <DEDUP_REMOVED lines=8> */
[----:B--2---:R-:W-:Y:S01]  /*06b0*/  SHF.R.S32.HI R0, RZ, 0x1f, R7 ;  /* 0x0000001fff007819 */ /* 0x004fe20000011407 */
        /* <DEDUP_REMOVED lines=10> */
.L_x_341:
[----:B--2---:R-:W-:Y:S02]  /*0760*/  IABS R4, c[0x0][0x1c8] ;  /* 0x0000720000047a13 */ /* 0x004fe40000000000 */
[----:B------:R-:W-:Y:S02]  /*0770*/  IABS R5, R21 ;  /* 0x0000001500057213 */ /* 0x000fe40000000000 */
[----:B------:R-:W1:Y:S01]  /*0780*/  I2F.RP R2, R4 ;  /* 0x0000000400027306 */ /* 0x000e620000209400 */
[----:B------:R-:W-:-:S07]  /*0790*/  SHF.R.S32.HI R6, RZ, 0x1f, R21 ;  /* 0x0000001fff067819 */ /* 0x000fce0000011415 */
[----:B-1----:R-:W1:Y:S02]  /*07a0*/  MUFU.RCP R2, R2 ;  /* 0x0000000200027308 */ /* 0x002e640000001000 */
[----:B-1----:R-:W-:-:S06]  /*07b0*/  IADD3 R2, R2, 0xffffffe, RZ ;  /* 0x0ffffffe02027810 */ /* 0x002fcc0007ffe0ff */
[----:B------:R-:W1:Y:S02]  /*07c0*/  F2I.FTZ.U32.TRUNC.NTZ R3, R2 ;  /* 0x0000000200037305 */ /* 0x000e64000021f000 */
[----:B-1----:R-:W-:Y:S02]  /*07d0*/  IMAD.MOV R0, RZ, RZ, -R3 ;  /* 0x000000ffff007224 */ /* 0x002fe400078e0a03 */
[----:B------:R-:W-:Y:S02]  /*07e0*/  IMAD.MOV.U32 R2, RZ, RZ, RZ ;  /* 0x000000ffff027224 */ /* 0x000fe400078e00ff */
[----:B------:R-:W-:-:S04]  /*07f0*/  IMAD R0, R0, R4, RZ ;  /* 0x0000000400007224 */ /* 0x000fc800078e02ff */
        /* <DEDUP_REMOVED lines=32> */
.L_x_342:
[-C--:B------:R-:W-:Y:S01]  /*0a00*/  LEA.HI R3, R24, R134.reuse, RZ, 0x2 ;  /* 0x0000008618037211 */ /* 0x080fe200078f10ff */
[----:B------:R-:W-:Y:S01]  /*0a10*/  IMAD.IADD R27, R12, 0x1, -R13 ;  /* 0x000000010c1b7824 */ /* 0x000fe200078e0a0d */
[----:B------:R-:W-:Y:S01]  /*0a20*/  LEA.HI R26, R24, R134, RZ, 0x3 ;  /* 0x00000086181a7211 */ /* 0x000fe200078f18ff */
[----:B------:R-:W-:Y:S01]  /*0a30*/  IMAD R6, R6, c[0x0][0x1a8], RZ ;  /* 0x00006a0006067a24 */ /* 0x000fe200078e02ff */
[----:B------:R-:W-:Y:S01]  /*0a40*/  LOP3.LUT R2, R3, 0xfffffffc, RZ, 0xc0, !PT ;  /* 0xfffffffc03027812 */ /* 0x000fe200078ec0ff */
[----:B------:R-:W-:Y:S01]  /*0a50*/  BSSY B0, `(.L_x_343) ;  /* 0x000002e000007945 */ /* 0x000fe20003800000 */
[----:B------:R-:W-:Y:S01]  /*0a60*/  SHF.R.S32.HI R25, RZ, 0x3, R26 ;  /* 0x00000003ff197819 */ /* 0x000fe2000001141a */
[----:B------:R-:W-:Y:S01]  /*0a70*/  IMAD R6, R21, c[0x0][0x1ac], R6 ;  /* 0x00006b0015067a24 */ /* 0x000fe200078e0206 */
[----:B------:R-:W-:Y:S01]  /*0a80*/  SHF.R.S32.HI R4, RZ, 0x2, R3 ;  /* 0x00000002ff047819 */ /* 0x000fe20000011403 */
[----:B------:R-:W-:Y:S01]  /*0a90*/  IMAD.IADD R2, R134, 0x1, -R2 ;  /* 0x0000000186027824 */ /* 0x000fe200078e0a02 */
[----:B------:R-:W-:Y:S01]  /*0aa0*/  SHF.R.S32.HI R133, RZ, 0x5, R17 ;  /* 0x00000005ff857819 */ /* 0x000fe20000011411 */
[----:B------:R-:W-:Y:S01]  /*0ab0*/  IMAD.SHL.U32 R0, R25, 0x40, RZ ;  /* 0x0000004019007824 */ /* 0x000fe200078e00ff */
[----:B------:R-:W-:Y:S01]  /*0ac0*/  LEA.HI R3, R3, R4, RZ, 0x1 ;  /* 0x0000000403037211 */ /* 0x000fe200078f08ff */
[----:B------:R-:W-:Y:S01]  /*0ad0*/  IMAD.SHL.U32 R244, R2, 0x8, RZ ;  /* 0x0000000802f47824 */ /* 0x000fe200078e00ff */
[----:B------:R-:W-:-:S02]  /*0ae0*/  SHF.R.S32.HI R5, RZ, 0x1f, R4 ;  /* 0x0000001fff057819 */ /* 0x000fc40000011404 */
[----:B------:R-:W-:Y:S02]  /*0af0*/  LOP3.LUT R0, R0, 0xc0, RZ, 0xc0, !PT ;  /* 0x000000c000007812 */ /* 0x000fe400078ec0ff */
[--C-:B------:R-:W-:Y:S02]  /*0b00*/  SHF.R.S32.HI R245, RZ, 0x1f, R244.reuse ;  /* 0x0000001ffff57819 */ /* 0x100fe400000114f4 */
[----:B------:R-:W-:Y:S02]  /*0b10*/  IADD3 R8, P0, R244, R8, RZ ;  /* 0x00000008f4087210 */ /* 0x000fe40007f1e0ff */
[----:B------:R-:W-:Y:S01]  /*0b20*/  LOP3.LUT R3, R3, 0x7fffffe, RZ, 0xc0, !PT ;  /* 0x07fffffe03037812 */ /* 0x000fe200078ec0ff */
[----:B------:R1:W-:Y:S01]  /*0b30*/  STL.64 [R1+0x10], R244 ;  /* 0x000010f401007387 */ /* 0x0003e20000100a00 */
[----:B------:R-:W-:Y:S01]  /*0b40*/  LOP3.LUT R2, R0, 0x18, R244, 0xf8, !PT ;  /* 0x0000001800027812 */ /* 0x000fe200078ef8f4 */
[----:B------:R-:W-:Y:S01]  /*0b50*/  IMAD.X R9, R245, 0x1, R10, P0 ;  /* 0x00000001f5097824 */ /* 0x000fe200000e060a */
[C---:B------:R-:W-:Y:S01]  /*0b60*/  ISETP.GE.AND P0, PT, R4.reuse, R27, PT ;  /* 0x0000001b0400720c */ /* 0x040fe20003f06270 */
[----:B------:R1:W-:Y:S01]  /*0b70*/  STL [R1+0x34], R27 ;  /* 0x0000341b01007387 */ /* 0x0003e20000100800 */
[----:B------:R-:W-:Y:S01]  /*0b80*/  SHF.R.U32.HI R0, RZ, 0x3, R0 ;  /* 0x00000003ff007819 */ /* 0x000fe20000011600 */
[----:B------:R-:W-:Y:S01]  /*0b90*/  IMAD.IADD R3, R4, 0x1, -R3 ;  /* 0x0000000104037824 */ /* 0x000fe200078e0a03 */
[----:B------:R-:W-:Y:S01]  /*0ba0*/  SHF.R.S32.HI R18, RZ, 0x1f, R14 ;  /* 0x0000001fff127819 */ /* 0x000fe2000001140e */
[----:B------:R-:W-:Y:S01]  /*0bb0*/  IMAD.WIDE.U32 R8, R21, c[0x0][0x1a8], R8 ;  /* 0x00006a0015087a25 */ /* 0x000fe200078e0008 */
[----:B------:R-:W-:-:S03]  /*0bc0*/  LOP3.LUT R0, R2, R0, RZ, 0x3c, !PT ;  /* 0x0000000002007212 */ /* 0x000fc600078e3cff */
[----:B------:R-:W-:Y:S02]  /*0bd0*/  IMAD R3, R133, 0x8, R3 ;  /* 0x0000000885037824 */ /* 0x000fe400078e0203 */
[----:B------:R-:W-:Y:S02]  /*0be0*/  IMAD.IADD R7, R9, 0x1, R6 ;  /* 0x0000000109077824 */ /* 0x000fe400078e0206 */
[----:B------:R-:W-:Y:S02]  /*0bf0*/  IMAD.U32 R0, R3, 0x20, R0 ;  /* 0x0000002003007824 */ /* 0x000fe400078e0000 */
[----:B------:R-:W-:-:S04]  /*0c00*/  IMAD.WIDE R2, R206, 0x80, R4 ;  /* 0x00000080ce027825 */ /* 0x000fc800078e0204 */
        /* <DEDUP_REMOVED lines=18> */
.L_x_344:
[----:B------:R-:W-:Y:S05]  /*0d30*/  BSYNC B0 ;  /* 0x0000000000007941 */ /* 0x000fea0003800000 */
.L_x_343:
[----:B------:R-:W-:Y:S01]  /*0d40*/  IADD3 R21, R4, 0x20, RZ ;  /* 0x0000002004157810 */ /* 0x000fe20007ffe0ff */
[----:B------:R-:W-:Y:S03]  /*0d50*/  BSSY B0, `(.L_x_345) ;  /* 0x0000014000007945 */ /* 0x000fe60003800000 */
[----:B------:R-:W-:-:S13]  /*0d60*/  ISETP.GE.AND P0, PT, R21, R27, PT ;  /* 0x0000001b1500720c */ /* 0x000fda0003f06270 */
        /* <DEDUP_REMOVED lines=18> */
.L_x_346:
[----:B------:R-:W-:Y:S05]  /*0e90*/  BSYNC B0 ;  /* 0x0000000000007941 */ /* 0x000fea0003800000 */
.L_x_345:
        /* <DEDUP_REMOVED lines=21> */
.L_x_348:
[----:B------:R-:W-:Y:S05]  /*0ff0*/  BSYNC B0 ;  /* 0x0000000000007941 */ /* 0x000fea0003800000 */
.L_x_347:
[----:B------:R-:W-:Y:S01]  /*1000*/  IADD3 R17, R4, 0x60, RZ ;  /* 0x0000006004117810 */ /* 0x000fe20007ffe0ff */
[----:B------:R-:W-:Y:S01]  /*1010*/  UMOV UR6, 0x7 ;  /* 0x0000000700067882 */ /* 0x000fe20000000000 */
[----:B------:R-:W-:Y:S01]  /*1020*/  BSSY B0, `(.L_x_349) ;  /* 0x0000016000007945 */ /* 0x000fe20003800000 */
[----:B------:R-:W-:Y:S01]  /*1030*/  ULDC.64 UR4, c[0x0][0x198] ;  /* 0x0000660000047ab9 */ /* 0x000fe20000000a00 */
[----:B------:R-:W-:Y:S01]  /*1040*/  ISETP.GE.AND P0, PT, R17, R27, PT ;  /* 0x0000001b1100720c */ /* 0x000fe20003f06270 */
        /* <DEDUP_REMOVED lines=19> */
.L_x_350:
[----:B------:R-:W-:Y:S05]  /*1180*/  BSYNC B0 ;  /* 0x0000000000007941 */ /* 0x000fea0003800000 */
.L_x_349:
[C---:B------:R-:W-:Y:S01]  /*1190*/  IMAD R8, R5.reuse, c[0x0][0x198], RZ ;  /* 0x0000660005087a24 */ /* 0x040fe200078e02ff */
[----:B------:R-:W-:Y:S01]  /*11a0*/  LEA.HI R24, R24, R134, RZ, 0x4 ;  /* 0x0000008618187211 */ /* 0x000fe200078f20ff */
[----:B------:R-:W-:Y:S01]  /*11b0*/  IMAD R0, R5, c[0x0][0x1a0], RZ ;  /* 0x0000680005007a24 */ /* 0x000fe200078e02ff */
[----:B------:R-:W-:Y:S01]  /*11c0*/  BSSY B0, `(.L_x_351) ;  /* 0x0000035000007945 */ /* 0x000fe20003800000 */
[----:B------:R-:W-:-:S04]  /*11d0*/  IMAD.WIDE.U32 R6, R4, c[0x0][0x198], R244 ;  /* 0x0000660004067a25 */ /* 0x000fc800078e00f4 */
[----:B-1----:R-:W-:Y:S01]  /*11e0*/  IMAD.WIDE.U32 R2, R4, c[0x0][0x1a0], R244 ;  /* 0x0000680004027a25 */ /* 0x002fe200078e00f4 */
[----:B------:R-:W-:-:S03]  /*11f0*/  IADD3 R6, P1, R22, R6, RZ ;  /* 0x0000000616067210 */ /* 0x000fc60007f3e0ff */
[C---:B------:R-:W-:Y:S01]  /*1200*/  IMAD R9, R4.reuse, c[0x0][0x19c], R8 ;  /* 0x0000670004097a24 */ /* 0x040fe200078e0208 */
[----:B------:R-:W-:Y:S01]  /*1210*/  IADD3 R2, P0, R15, R2, RZ ;  /* 0x000000020f027210 */ /* 0x000fe20007f1e0ff */
[----:B------:R-:W-:Y:S01]  /*1220*/  IMAD R0, R4, c[0x0][0x1a4], R0 ;  /* 0x0000690004007a24 */ /* 0x000fe200078e0200 */
[----:B------:R-:W-:Y:S02]  /*1230*/  LOP3.LUT R8, R24, 0xfffffff0, RZ, 0xc0, !PT ;  /* 0xfffffff018087812 */ /* 0x000fe400078ec0ff */
[----:B------:R-:W-:Y:S01]  /*1240*/  IADD3.X R7, R23, R7, R9, P1, !PT ;  /* 0x0000000717077210 */ /* 0x000fe20000ffe409 */
[----:B------:R-:W-:Y:S01]  /*1250*/  IMAD R9, R18, c[0x0][0x1b8], RZ ;  /* 0x00006e0012097a24 */ /* 0x000fe200078e02ff */
[----:B------:R-:W-:Y:S01]  /*1260*/  IADD3.X R3, R16, R3, R0, P0, !PT ;  /* 0x0000000310037210 */ /* 0x000fe200007fe400 */
[----:B------:R-:W-:Y:S01]  /*1270*/  IMAD R0, R18, c[0x0][0x1b0], RZ ;  /* 0x00006c0012007a24 */ /* 0x000fe200078e02ff */
[----:B------:R-:W-:Y:S01]  /*1280*/  IADD3 R15, -R8, R134, RZ ;  /* 0x00000086080f7210 */ /* 0x000fe20007ffe1ff */
[----:B------:R-:W-:Y:S01]  /*1290*/  IMAD.WIDE.U32 R30, R14, c[0x0][0x1b0], R6 ;  /* 0x00006c000e1e7a25 */ /* 0x000fe200078e0006 */
[----:B------:R-:W-:-:S02]  /*12a0*/  LEA.HI.SX32 R23, R241, 0xffffffff, 0x19 ;  /* 0xfffffffff1177811 */ /* 0x000fc400078fcaff */
[----:B------:R-:W-:Y:S01]  /*12b0*/  LEA.HI R16, R15, R15, RZ, 0x1 ;  /* 0x0000000f0f107211 */ /* 0x000fe200078f08ff */
[C---:B------:R-:W-:Y:S01]  /*12c0*/  IMAD R10, R14.reuse, c[0x0][0x1b4], R0 ;  /* 0x00006d000e0a7a24 */ /* 0x040fe200078e0200 */
[----:B------:R1:W-:Y:S01]  /*12d0*/  STL.64 [R1+0x28], R30 ;  /* 0x0000281e01007387 */ /* 0x0003e20000100a00 */
[C---:B------:R-:W-:Y:S01]  /*12e0*/  IMAD R9, R14.reuse, c[0x0][0x1bc], R9 ;  /* 0x00006f000e097a24 */ /* 0x040fe200078e0209 */
[----:B------:R-:W-:Y:S01]  /*12f0*/  SHF.R.S32.HI R8, RZ, 0x1, R16 ;  /* 0x00000001ff087819 */ /* 0x000fe20000011410 */
[----:B------:R-:W-:Y:S01]  /*1300*/  IMAD.WIDE.U32 R28, R14, c[0x0][0x1b8], R2 ;  /* 0x00006e000e1c7a25 */ /* 0x000fe200078e0002 */
[----:B------:R-:W-:Y:S02]  /*1310*/  IADD3 R243, R31, R10, RZ ;  /* 0x0000000a1ff37210 */ /* 0x000fe40007ffe0ff */
[----:B------:R-:W-:Y:S01]  /*1320*/  SHF.R.S32.HI R0, RZ, 0x1f, R16 ;  /* 0x0000001fff007819 */ /* 0x000fe20000011410 */
[----:B------:R-:W-:Y:S01]  /*1330*/  IMAD.MOV.U32 R242, RZ, RZ, R30 ;  /* 0x000000fffff27224 */ /* 0x000fe200078e001e */
[----:B------:R-:W-:Y:S01]  /*1340*/  IADD3 R18, R29, R9, RZ ;  /* 0x000000091d127210 */ /* 0x000fe20007ffe0ff */
[----:B------:R1:W-:Y:S01]  /*1350*/  STL.64 [R1+0x20], R28 ;  /* 0x0000201c01007387 */ /* 0x0003e20000100a00 */
[C---:B---3--:R-:W-:Y:S01]  /*1360*/  IMAD R12, R23.reuse, -0x80, R20 ;  /* 0xffffff80170c7824 */ /* 0x048fe200078e0214 */
[----:B------:R-:W-:Y:S01]  /*1370*/  LEA.HI R0, R0, R8, RZ, 0x2 ;  /* 0x0000000800007211 */ /* 0x000fe200078f10ff */
[----:B------:R-:W-:Y:S01]  /*1380*/  IMAD.WIDE.U32 R6, R23, UR7, R242 ;  /* 0x0000000717067c25 */ /* 0x000fe2000f8e00f2 */
[----:B------:R1:W-:Y:S01]  /*1390*/  STL.64 [R1+0x18], R242 ;  /* 0x000018f201007387 */ /* 0x0003e20000100a00 */
[----:B------:R-:W-:-:S02]  /*13a0*/  SHF.R.S32.HI R13, RZ, 0x1f, R23 ;  /* 0x0000001fff0d7819 */ /* 0x000fc40000011417 */
[----:B------:R-:W-:Y:S01]  /*13b0*/  ISETP.GE.AND P0, PT, R4, R12, PT ;  /* 0x0000000c0400720c */ /* 0x000fe20003f06270 */
[----:B------:R1:W-:Y:S01]  /*13c0*/  STL [R1+0xc], R18 ;  /* 0x00000c1201007387 */ /* 0x0003e20000100800 */
[----:B------:R-:W-:Y:S01]  /*13d0*/  LOP3.LUT R2, R0, 0xfffffffc, RZ, 0xc0, !PT ;  /* 0xfffffffc00027812 */ /* 0x000fe200078ec0ff */
[----:B------:R-:W-:Y:S01]  /*13e0*/  IMAD R0, R23, UR6, RZ ;  /* 0x0000000617007c24 */ /* 0x000fe2000f8e02ff */
[----:B------:R-:W-:-:S03]  /*13f0*/  MOV R3, 0x10 ;  /* 0x0000001000037802 */ /* 0x000fc60000000f00 */
[----:B------:R-:W-:Y:S02]  /*1400*/  IMAD.IADD R14, R8, 0x1, -R2 ;  /* 0x00000001080e7824 */ /* 0x000fe400078e0a02 */
[----:B------:R-:W-:-:S03]  /*1410*/  IMAD R0, R13, UR7, R0 ;  /* 0x000000070d007c24 */ /* 0x000fc6000f8e0200 */
[----:B------:R-:W-:Y:S01]  /*1420*/  LOP3.LUT P1, RZ, R14, 0x2, RZ, 0xc0, !PT ;  /* 0x000000020eff7812 */ /* 0x000fe2000782c0ff */
        /* <DEDUP_REMOVED lines=14> */
.L_x_352:
[----:B------:R-:W-:Y:S05]  /*1510*/  BSYNC B0 ;  /* 0x0000000000007941 */ /* 0x000fea0003800000 */
.L_x_351:
[----:B------:R-:W-:Y:S01]  /*1520*/  ISETP.GE.AND P0, PT, R21, R12, PT ;  /* 0x0000000c1500720c */ /* 0x000fe20003f06270 */
        /* <DEDUP_REMOVED lines=11> */
[----:B-1----:R-:W-:-:S04]  /*15e0*/  LEA R10, P0, R0, c[0x0][0x168], 0x1 ;  /* 0x00005a00000a7a11 */ /* 0x002fc800078008ff */
[----:B------:R-:W-:-:S05]  /*15f0*/  LEA.HI.X R11, R0, c[0x0][0x16c], R2, 0x1, P0 ;  /* 0x00005b00000b7a11 */ /* 0x000fca00000f0c02 */
[----:B------:R-:W-:Y:S01]  /*1600*/  @!PT LDS RZ, [RZ] ;  /* 0x00000000fffff984 */ /* 0x000fe20000000800 */
[----:B------:R-:W-:Y:S01]  /*1610*/  @!PT LDS RZ, [RZ] ;  /* 0x00000000fffff984 */ /* 0x000fe20000000800 */
[----:B------:R-:W-:Y:S01]  /*1620*/  @!PT LDS RZ, [RZ] ;  /* 0x00000000fffff984 */ /* 0x000fe20000000800 */
[----:B------:R1:W-:Y:S04]  /*1630*/  LDGSTS.E.BYPASS.LTC128B.128 [R217+0x2800], [R10.64] ;  /* 0x028000000ad97fae */ /* 0x0003e8000b901d52 */
.L_x_354:
[----:B------:R-:W-:Y:S05]  /*1640*/  BSYNC B0 ;  /* 0x0000000000007941 */ /* 0x000fea0003800000 */
.L_x_353:
[----:B------:R-:W-:Y:S01]  /*1650*/  ISETP.GE.AND P0, PT, R19, R12, PT ;  /* 0x0000000c1300720c */ /* 0x000fe20003f06270 */
[----:B------:R-:W-:-:S12]  /*1660*/  BSSY B0, `(.L_x_355) ;  /* 0x0000010000007945 */ /* 0x000fd80003800000 */
        /* <DEDUP_REMOVED lines=15> */
.L_x_356:
[----:B------:R-:W-:Y:S05]  /*1760*/  BSYNC B0 ;  /* 0x0000000000007941 */ /* 0x000fea0003800000 */
.L_x_355:
[----:B------:R-:W-:Y:S01]  /*1770*/  ISETP.GE.AND P0, PT, R17, R12, PT ;  /* 0x0000000c1100720c */ /* 0x000fe20003f06270 */
        /* <DEDUP_REMOVED lines=17> */
.L_x_358:
[----:B------:R-:W-:Y:S05]  /*1890*/  BSYNC B0 ;  /* 0x0000000000007941 */ /* 0x000fea0003800000 */
.L_x_357:
        /* <DEDUP_REMOVED lines=26> */
.L_x_360:
[----:B------:R-:W-:Y:S05]  /*1a40*/  BSYNC B0 ;  /* 0x0000000000007941 */ /* 0x000fea0003800000 */
.L_x_359:
        /* <DEDUP_REMOVED lines=8> */
[----:B-1----:R-:W-:-:S03]  /*1ad0*/  IMAD.MOV.U32 R6, RZ, RZ, c[0x0][0x1a4] ;  /* 0x00006900ff067624 */ /* 0x002fc600078e00ff */
        /* <DEDUP_REMOVED lines=8> */
.L_x_362:
[----:B------:R-:W-:Y:S05]  /*1b60*/  BSYNC B0 ;  /* 0x0000000000007941 */ /* 0x000fea0003800000 */
.L_x_361:
        /* <DEDUP_REMOVED lines=17> */
.L_x_364:
[----:B------:R-:W-:Y:S05]  /*1c80*/  BSYNC B0 ;  /* 0x0000000000007941 */ /* 0x000fea0003800000 */
.L_x_363:
        /* <DEDUP_REMOVED lines=18> */
.L_x_366:
[----:B------:R-:W-:Y:S05]  /*1db0*/  BSYNC B0 ;  /* 0x0000000000007941 */ /* 0x000fea0003800000 */
.L_x_365:
[----:B------:R-:W-:Y:S01]  /*1dc0*/  LOP3.LUT R2, R26, 0xfffffff8, RZ, 0xc0, !PT ;  /* 0xfffffff81a027812 */ /* 0x000fe200078ec0ff */
[----:B-1----:R-:W-:Y:S01]  /*1dd0*/  IMAD.SHL.U32 R5, R14, 0x40, RZ ;  /* 0x000000400e057824 */ /* 0x002fe200078e00ff */
        /* <DEDUP_REMOVED lines=36> */
[----:B------:R-:W-:Y:S02]  /*2020*/  LDSM.16.M88.4 R8, [R207] ;  /* 0x00000000cf08783b */ /* 0x000fe40000000200 */
        /* <DEDUP_REMOVED lines=13> */
[----:B------:R-:W4:Y:S01]  /*2100*/  LDSM.16.M88.4 R24, [R204+0x2c00] ;  /* 0x002c0000cc18783b */ /* 0x000f220000000200 */
        /* <DEDUP_REMOVED lines=9> */
[----:B------:R-:W-:Y:S02]  /*21a0*/  IADD3 R2, R0, 0x8, RZ ;  /* 0x0000000800027810 */ /* 0x000fe40007ffe0ff */
[----:B------:R-:W-:Y:S01]  /*21b0*/  IADD3 R210, R209, 0x1c00, RZ ;  /* 0x00001c00d1d27810 */ /* 0x000fe20007ffe0ff */
[----:B------:R-:W2:Y:S01]  /*21c0*/  LDSM.16.M88.4 R48, [R204+0x3c00] ;  /* 0x003c0000cc30783b */ /* 0x000ea20000000200 */
[-C--:B------:R-:W-:Y:S02]  /*21d0*/  ISETP.GE.AND P6, PT, R2, R20.reuse, PT ;  /* 0x000000140200720c */ /* 0x080fe40003fc6270 */
[----:B------:R-:W-:Y:S01]  /*21e0*/  IADD3 R2, R0, 0x11, RZ ;  /* 0x0000001100027810 */ /* 0x000fe20007ffe0ff */
[----:B------:R-:W-:Y:S03]  /*21f0*/  LDSM.16.M88.4 R16, [R208] ;  /* 0x00000000d010783b */ /* 0x000fe60000000200 */
[----:B------:R-:W-:Y:S01]  /*2200*/  ISETP.GE.AND P1, PT, R2, R20, PT ;  /* 0x000000140200720c */ /* 0x000fe20003f26270 */
[----:B-1----:R-:W-:Y:S01]  /*2210*/  HMMA.16816.F32 R84, R8, R12, RZ ;  /* 0x0000000c0854723c */ /* 0x002fe200000018ff */
[----:B------:R-:W1:Y:S01]  /*2220*/  LDSM.16.M88.4 R44, [R209] ;  /* 0x00000000d12c783b */ /* 0x000e620000000200 */
[----:B------:R-:W-:-:S03]  /*2230*/  IADD3 R2, R0, 0x19, RZ ;  /* 0x0000001900027810 */ /* 0x000fc60007ffe0ff */
[----:B------:R-:W-:Y:S03]  /*2240*/  LDSM.16.M88.4 R64, [R209+0xc00] ;  /* 0x000c0000d140783b */ /* 0x000fe60000000200 */
[C---:B-----5:R-:W-:Y:S01]  /*2250*/  HMMA.16816.F32 R88, R4.reuse, R12, RZ ;  /* 0x0000000c0458723c */ /* 0x060fe200000018ff */
[----:B------:R-:W-:Y:S04]  /*2260*/  LDSM.16.M88.4 R80, [R209+0x1400] ;  /* 0x00140000d150783b */ /* 0x000fe80000000200 */
[----:B------:R-:W-:Y:S03]  /*2270*/  LDSM.16.M88.4 R60, [R209+0x800] ;  /* 0x00080000d13c783b */ /* 0x000fe60000000200 */
[-C--:B------:R-:W-:Y:S01]  /*2280*/  HMMA.16816.F32 R116, R4, R14.reuse, RZ ;  /* 0x0000000e0474723c */ /* 0x080fe200000018ff */
[----:B------:R-:W-:Y:S04]  /*2290*/  LDSM.16.M88.4 R72, [R209+0x1000] ;  /* 0x00100000d148783b */ /* 0x000fe80000000200 */
        /* <DEDUP_REMOVED lines=25> */
[----:B-1----:R-:W-:Y:S08]  /*2430*/  HMMA.16816.F32 R48, R16, R44, R84 ;  /* 0x0000002c1030723c */ /* 0x002ff00000001854 */
[----:B-----5:R-:W-:Y:S08]  /*2440*/  HMMA.16816.F32 R84, R12, R64, R100 ;  /* 0x000000400c54723c */ /* 0x020ff00000001864 */
[----:B------:R-:W-:Y:S01]  /*2450*/  HMMA.16816.F32 R100, R16, R80, R4 ;  /* 0x000000501064723c */ /* 0x000fe20000001804 */
[----:B------:R-:W1:Y:S07]  /*2460*/  LDSM.16.M88.4 R4, [R209+0x1800] ;  /* 0x00180000d104783b */ /* 0x000e6e0000000200 */
[C---:B------:R-:W-:Y:S08]  /*2470*/  HMMA.16816.F32 R76, R8.reuse, R32, RZ ;  /* 0x00000020084c723c */ /* 0x040ff000000018ff */
[----:B------:R-:W-:Y:S08]  /*2480*/  HMMA.16816.F32 R124, R8, R34, RZ ;  /* 0x00000022087c723c */ /* 0x000ff000000018ff */
[----:B------:R-:W-:Y:S08]  /*2490*/  HMMA.16816.F32 R32, R12, R44, R88 ;  /* 0x0000002c0c20723c */ /* 0x000ff00000001858 */
[C---:B------:R-:W-:Y:S08]  /*24a0*/  HMMA.16816.F32 R112, R8.reuse, R52, RZ ;  /* 0x000000340870723c */ /* 0x040ff000000018ff */
[----:B------:R-:W-:Y:S08]  /*24b0*/  HMMA.16816.F32 R180, R8, R54, RZ ;  /* 0x0000003608b4723c */ /* 0x000ff000000018ff */
[----:B------:R-:W-:Y:S08]  /*24c0*/  HMMA.16816.F32 R52, R12, R60, R96 ;  /* 0x0000003c0c34723c */ /* 0x000ff00000001860 */
[C---:B------:R-:W-:Y:S08]  /*24d0*/  HMMA.16816.F32 R156, R8.reuse, R38, RZ ;  /* 0x00000026089c723c */ /* 0x040ff000000018ff */
[----:B------:R-:W-:Y:S08]  /*24e0*/  HMMA.16816.F32 R168, R8, R42, RZ ;  /* 0x0000002a08a8723c */ /* 0x000ff000000018ff */
[----:B------:R-:W-:Y:S08]  /*24f0*/  HMMA.16816.F32 R96, R16, R72, R24 ;  /* 0x000000481060723c */ /* 0x000ff00000001818 */
[-C--:B------:R-:W-:Y:S07]  /*2500*/  HMMA.16816.F32 R24, R12, R46.reuse, R116 ;  /* 0x0000002e0c18723c */ /* 0x080fee0000001874 */
[----:B------:R-:W-:Y:S01]  /*2510*/  FSEL R117, R34, -INF , !P5 ;  /* 0xff80000022757808 */ /* 0x000fe20006800000 */
[----:B------:R-:W-:Y:S01]  /*2520*/  HMMA.16816.F32 R8, R16, R46, R120 ;  /* 0x0000002e1008723c */ /* 0x000fe20000001878 */
[----:B------:R-:W-:-:S06]  /*2530*/  FSEL R116, R32, -INF , !P5 ;  /* 0xff80000020747808 */ /* 0x000fcc0006800000 */
[----:B------:R-:W-:Y:S01]  /*2540*/  FSEL R121, R35, -INF , !P4 ;  /* 0xff80000023797808 */ /* 0x000fe20006000000 */
[-C--:B------:R-:W-:Y:S08]  /*2550*/  HMMA.16816.F32 R76, R16, R56.reuse, R76 ;  /* 0x00000038104c723c */ /* 0x080ff0000000184c */
[C---:B------:R-:W-:Y:S08]  /*2560*/  HMMA.16816.F32 R40, R12.reuse, R56, R92 ;  /* 0x000000380c28723c */ /* 0x040ff0000000185c */
[C---:B------:R-:W-:Y:S07]  /*2570*/  HMMA.16816.F32 R104, R12.reuse, R72, R104 ;  /* 0x000000480c68723c */ /* 0x040fee0000001868 */
[----:B------:R-:W-:Y:S01]  /*2580*/  FSEL R73, R48, -INF , !P5 ;  /* 0xff80000030497808 */ /* 0x000fe20006800000 */
[----:B------:R-:W-:Y:S01]  /*2590*/  HMMA.16816.F32 R36, R12, R58, R128 ;  /* 0x0000003a0c24723c */ /* 0x000fe20000001880 */
[----:B------:R-:W-:-:S06]  /*25a0*/  FSEL R72, R49, -INF , !P4 ;  /* 0xff80000031487808 */ /* 0x000fcc0006000000 */
[----:B------:R-:W-:Y:S01]  /*25b0*/  FSEL R128, R50, -INF , !P5 ;  /* 0xff80000032807808 */ /* 0x000fe20006800000 */
[----:B------:R-:W-:Y:S01]  /*25c0*/  HMMA.16816.F32 R92, R16, R64, R28 ;  /* 0x00000040105c723c */ /* 0x000fe2000000181c */
[----:B------:R-:W-:Y:S02]  /*25d0*/  ISETP.GE.AND P5, PT, R2, R20, PT ;  /* 0x000000140200720c */ /* 0x000fe40003fa6270 */
[----:B------:R-:W-:Y:S02]  /*25e0*/  IADD3 R2, R0, 0x20, RZ ;  /* 0x0000002000027810 */ /* 0x000fe40007ffe0ff */
[----:B------:R-:W-:Y:S02]  /*25f0*/  FSEL R122, R43, -INF , !P1 ;  /* 0xff8000002b7a7808 */ /* 0x000fe40004800000 */
[----:B------:R-:W-:Y:S01]  /*2600*/  FSEL R129, R77, -INF , !P1 ;  /* 0xff8000004d817808 */ /* 0x000fe20004800000 */
[----:B------:R-:W-:Y:S07]  /*2610*/  HMMA.16816.F32 R108, R12, R80, R108 ;  /* 0x000000500c6c723c */ /* 0x000fee000000186c */
[----:B------:R-:W-:Y:S01]  /*2620*/  FSEL R81, R33, -INF , !P4 ;  /* 0xff80000021517808 */ /* 0x000fe20006000000 */
[----:B------:R-:W-:Y:S01]  /*2630*/  HMMA.16816.F32 R28, R16, R58, R124 ;  /* 0x0000003a101c723c */ /* 0x000fe2000000187c */
[----:B------:R-:W-:-:S06]  /*2640*/  FSEL R80, R8, -INF , !P6 ;  /* 0xff80000008507808 */ /* 0x000fcc0007000000 */
[----:B------:R-:W-:Y:S01]  /*2650*/  FSEL R127, R51, -INF , !P4 ;  /* 0xff800000337f7808 */ /* 0x000fe20006000000 */
[C---:B------:R-:W-:Y:S01]  /*2660*/  HMMA.16816.F32 R68, R16.reuse, R60, R68 ;  /* 0x0000003c1044723c */ /* 0x040fe20000001844 */
[----:B------:R-:W-:Y:S02]  /*2670*/  ISETP.GE.AND P4, PT, R2, R20, PT ;  /* 0x000000140200720c */ /* 0x000fe40003f86270 */
[----:B------:R-:W-:Y:S02]  /*2680*/  IADD3 R2, R0, 0x21, RZ ;  /* 0x0000002100027810 */ /* 0x000fe40007ffe0ff */
[----:B------:R-:W-:Y:S02]  /*2690*/  FSEL R124, R10, -INF , !P6 ;  /* 0xff8000000a7c7808 */ /* 0x000fe40007000000 */
[----:B------:R-:W-:Y:S01]  /*26a0*/  IMAD R60, R22, 0x20, R21 ;  /* 0x00000020163c7824 */ /* 0x000fe200078e0215 */
[C---:B------:R-:W-:Y:S01]  /*26b0*/  IADD3 R22, R0.reuse, 0x9, RZ ;  /* 0x0000000900167810 */ /* 0x040fe20007ffe0ff */
[----:B-1----:R-:W-:Y:S01]  /*26c0*/  HMMA.16816.F32 R88, R16, R4, R112 ;  /* 0x000000041058723c */ /* 0x002fe20000001870 */
[----:B------:R-:W-:-:S02]  /*26d0*/  IADD3 R21, R0, 0x10, RZ ;  /* 0x0000001000157810 */ /* 0x000fc40007ffe0ff */
[-C--:B------:R-:W-:Y:S02]  /*26e0*/  ISETP.GE.AND P2, PT, R22, R20.reuse, PT ;  /* 0x000000141600720c */ /* 0x080fe40003f46270 */
[-C--:B------:R-:W-:Y:S02]  /*26f0*/  ISETP.GE.AND P0, PT, R21, R20.reuse, PT ;  /* 0x000000141500720c */ /* 0x080fe40003f06270 */
[----:B------:R-:W-:Y:S01]  /*2700*/  FSEL R115, R26, -INF , !P6 ;  /* 0xff8000001a737808 */ /* 0x000fe20007000000 */
[----:B------:R-:W-:Y:S01]  /*2710*/  HMMA.16816.F32 R56, R12, R4, R140 ;  /* 0x000000040c38723c */ /* 0x000fe2000000188c */
[----:B------:R-:W-:Y:S02]  /*2720*/  FSEL R112, R24, -INF , !P6 ;  /* 0xff80000018707808 */ /* 0x000fe40007000000 */
[----:B------:R-:W-:Y:S02]  /*2730*/  ISETP.GE.AND P6, PT, R2, R20, PT ;  /* 0x000000140200720c */ /* 0x000fe40003fc6270 */
[----:B------:R-:W-:-:S02]  /*2740*/  IADD3 R2, R0, 0x28, RZ ;  /* 0x0000002800027810 */ /* 0x000fc40007ffe0ff */
[----:B------:R-:W-:Y:S01]  /*2750*/  FSEL R118, R27, -INF , !P2 ;  /* 0xff8000001b767808 */ /* 0x000fe20005000000 */
[C---:B------:R-:W-:Y:S01]  /*2760*/  HMMA.16816.F32 R32, R16.reuse, R62, R136 ;  /* 0x0000003e1020723c */ /* 0x040fe20000001888 */
[----:B------:R-:W-:Y:S02]  /*2770*/  FSEL R114, R25, -INF , !P2 ;  /* 0xff80000019727808 */ /* 0x000fe40005000000 */
[----:B------:R-:W-:Y:S02]  /*2780*/  FSEL R125, R11, -INF , !P2 ;  /* 0xff8000000b7d7808 */ /* 0x000fe40005000000 */
[----:B------:R-:W-:Y:S02]  /*2790*/  FSEL R123, R9, -INF , !P2 ;  /* 0xff800000097b7808 */ /* 0x000fe40005000000 */
[----:B------:R-:W-:Y:S01]  /*27a0*/  ISETP.GE.AND P2, PT, R2, R20, PT ;  /* 0x000000140200720c */ /* 0x000fe20003f46270 */
[----:B------:R-:W1:Y:S01]  /*27b0*/  LDSM.16.M88.4 R8, [R209+0x1c00] ;  /* 0x001c0000d108783b */ /* 0x000e620000000200 */
[----:B------:R-:W-:Y:S01]  /*27c0*/  IADD3 R2, R0, 0x29, RZ ;  /* 0x0000002900027810 */ /* 0x000fe20007ffe0ff */
[----:B------:R-:W-:Y:S01]  /*27d0*/  HMMA.16816.F32 R24, R16, R66, R148 ;  /* 0x000000421018723c */ /* 0x000fe20000001894 */
[----:B------:R-:W-:Y:S01]  /*27e0*/  FSEL R141, R78, -INF , !P0 ;  /* 0xff8000004e8d7808 */ /* 0x000fe20004000000 */
[----:B------:R-:W-:-:S04]  /*27f0*/  DEPBAR.LE SB0, 0x0 ;  /* 0x000080000000791a */ /* 0x000fc80000000000 */
[----:B------:R-:W-:Y:S02]  /*2800*/  FSEL R120, R42, -INF , !P0 ;  /* 0xff8000002a787808 */ /* 0x000fe40004000000 */
[----:B------:R-:W-:Y:S02]  /*2810*/  FSEL R78, R40, -INF , !P0 ;  /* 0xff800000284e7808 */ /* 0x000fe40004000000 */
[----:B------:R-:W-:Y:S02]  /*2820*/  FSEL R126, R76, -INF , !P0 ;  /* 0xff8000004c7e7808 */ /* 0x000fe40004000000 */
[----:B------:R-:W-:Y:S02]  /*2830*/  ISETP.GE.AND P0, PT, R2, R20, PT ;  /* 0x000000140200720c */ /* 0x000fe40003f06270 */
[C---:B------:R-:W-:Y:S02]  /*2840*/  IADD3 R21, R0.reuse, 0x18, RZ ;  /* 0x0000001800157810 */ /* 0x040fe40007ffe0ff */
[----:B------:R-:W-:-:S02]  /*2850*/  IADD3 R2, R0, 0x30, RZ ;  /* 0x0000003000027810 */ /* 0x000fc40007ffe0ff */
[----:B------:R-:W-:Y:S02]  /*2860*/  FSEL R113, R41, -INF , !P1 ;  /* 0xff80000029717808 */ /* 0x000fe40004800000 */
[----:B------:R-:W-:Y:S01]  /*2870*/  FSEL R142, R79, -INF , !P1 ;  /* 0xff8000004f8e7808 */ /* 0x000fe20004800000 */
[----:B------:R-:W-:Y:S01]  /*2880*/  HMMA.16816.F32 R40, R12, R62, R144 ;  /* 0x0000003e0c28723c */ /* 0x000fe20000001890 */
[-C--:B------:R-:W-:Y:S02]  /*2890*/  ISETP.GE.AND P3, PT, R21, R20.reuse, PT ;  /* 0x000000141500720c */ /* 0x080fe40003f66270 */
[----:B------:R-:W-:Y:S02]  /*28a0*/  ISETP.GE.AND P1, PT, R2, R20, PT ;  /* 0x000000140200720c */ /* 0x000fe40003f26270 */
[----:B------:R-:W-:Y:S02]  /*28b0*/  IADD3 R2, R0, 0x31, RZ ;  /* 0x0000003100027810 */ /* 0x000fe40007ffe0ff */
[----:B------:R-:W-:-:S02]  /*28c0*/  FSEL R119, R38, -INF , !P3 ;  /* 0xff80000026777808 */ /* 0x000fc40005800000 */
[----:B------:R-:W-:Y:S02]  /*28d0*/  FSEL R77, R36, -INF , !P3 ;  /* 0xff800000244d7808 */ /* 0x000fe40005800000 */
[----:B------:R-:W-:Y:S02]  /*28e0*/  FSEL R140, R30, -INF , !P3 ;  /* 0xff8000001e8c7808 */ /* 0x000fe40005800000 */
[----:B------:R-:W-:Y:S02]  /*28f0*/  FSEL R131, R28, -INF , !P3 ;  /* 0xff8000001c837808 */ /* 0x000fe40005800000 */
[----:B------:R-:W-:Y:S02]  /*2900*/  ISETP.GE.AND P3, PT, R2, R20, PT ;  /* 0x000000140200720c */ /* 0x000fe40003f66270 */
[----:B------:R-:W-:Y:S01]  /*2910*/  IADD3 R2, R0, 0x38, RZ ;  /* 0x0000003800027810 */ /* 0x000fe20007ffe0ff */
[----:B-1----:R-:W-:Y:S01]  /*2920*/  HMMA.16816.F32 R48, R16, R8, R152 ;  /* 0x000000081030723c */ /* 0x002fe20000001898 */
        /* <DEDUP_REMOVED lines=9> */
[C---:B------:R-:W-:Y:S01]  /*29c0*/  HMMA.16816.F32 R28, R12.reuse, R66, R160 ;  /* 0x000000420c1c723c */ /* 0x040fe200000018a0 */
[----:B------:R-:W-:Y:S02]  /*29d0*/  FSEL R145, R53, -INF , !P6 ;  /* 0xff80000035917808 */ /* 0x000fe40007000000 */
[----:B------:R-:W-:Y:S02]  /*29e0*/  FSEL R173, R71, -INF , !P6 ;  /* 0xff80000047ad7808 */ /* 0x000fe40007000000 */
[----:B------:R-:W-:Y:S02]  /*29f0*/  FSEL R146, R42, -INF , !P2 ;  /* 0xff8000002a927808 */ /* 0x000fe40005000000 */
[----:B------:R-:W-:Y:S01]  /*2a00*/  FSEL R160, R54, -INF , !P4 ;  /* 0xff80000036a07808 */ /* 0x000fe20006000000 */
[----:B------:R-:W-:Y:S01]  /*2a10*/  HMMA.16816.F32 R44, R12, R8, R184 ;  /* 0x000000080c2c723c */ /* 0x000fe200000018b8 */
[----:B------:R-:W-:-:S02]  /*2a20*/  FSEL R162, R68, -INF , !P4 ;  /* 0xff80000044a27808 */ /* 0x000fc40006000000 */
[-C--:B------:R-:W-:Y:S02]  /*2a30*/  ISETP.GE.AND P4, PT, R2, R20.reuse, PT ;  /* 0x000000140200720c */ /* 0x080fe40003f86270 */
[----:B------:R-:W-:Y:S02]  /*2a40*/  IADD3 R2, R0, 0x40, RZ ;  /* 0x0000004000027810 */ /* 0x000fe40007ffe0ff */
[----:B------:R-:W-:Y:S02]  /*2a50*/  FSEL R161, R55, -INF , !P6 ;  /* 0xff80000037a17808 */ /* 0x000fe40007000000 */
[----:B------:R-:W-:Y:S02]  /*2a60*/  FSEL R163, R69, -INF , !P6 ;  /* 0xff80000045a37808 */ /* 0x000fe40007000000 */
[----:B------:R-:W-:Y:S02]  /*2a70*/  ISETP.GE.AND P6, PT, R2, R20, PT ;  /* 0x000000140200720c */ /* 0x000fe40003fc6270 */
[----:B------:R-:W-:-:S02]  /*2a80*/  IADD3 R2, R0, 0x41, RZ ;  /* 0x0000004100027810 */ /* 0x000fc40007ffe0ff */
[----:B------:R-:W-:Y:S02]  /*2a90*/  FSEL R139, R40, -INF , !P2 ;  /* 0xff800000288b7808 */ /* 0x000fe40005000000 */
[----:B------:R-:W-:Y:S02]  /*2aa0*/  FSEL R151, R34, -INF , !P2 ;  /* 0xff80000022977808 */ /* 0x000fe40005000000 */
[----:B------:R-:W-:Y:S02]  /*2ab0*/  FSEL R149, R32, -INF , !P2 ;  /* 0xff80000020957808 */ /* 0x000fe40005000000 */
[----:B------:R-:W-:Y:S02]  /*2ac0*/  ISETP.GE.AND P2, PT, R2, R20, PT ;  /* 0x000000140200720c */ /* 0x000fe40003f46270 */
[----:B------:R-:W-:Y:S02]  /*2ad0*/  IADD3 R2, R0, 0x48, RZ ;  /* 0x0000004800027810 */ /* 0x000fe40007ffe0ff */
[----:B------:R-:W-:-:S02]  /*2ae0*/  FSEL R147, R43, -INF , !P0 ;  /* 0xff8000002b937808 */ /* 0x000fc40004000000 */
[----:B------:R-:W-:Y:S02]  /*2af0*/  FSEL R144, R41, -INF , !P0 ;  /* 0xff80000029907808 */ /* 0x000fe40004000000 */
[----:B------:R-:W-:Y:S01]  /*2b00*/  FSEL R150, R35, -INF , !P0 ;  /* 0xff80000023967808 */ /* 0x000fe20004000000 */
[----:B------:R-:W-:Y:S01]  /*2b10*/  HMMA.16816.F32 R40, R12, R82, R188 ;  /* 0x000000520c28723c */ /* 0x000fe200000018bc */
[----:B------:R-:W-:Y:S02]  /*2b20*/  FSEL R148, R33, -INF , !P0 ;  /* 0xff80000021947808 */ /* 0x000fe40004000000 */
[----:B------:R-:W-:Y:S02]  /*2b30*/  ISETP.GE.AND P0, PT, R2, R20, PT ;  /* 0x000000140200720c */ /* 0x000fe40003f06270 */
[----:B------:R-:W-:Y:S02]  /*2b40*/  IADD3 R2, R0, 0x49, RZ ;  /* 0x0000004900027810 */ /* 0x000fe40007ffe0ff */
[----:B------:R-:W-:Y:S01]  /*2b50*/  FSEL R167, R94, -INF , !P1 ;  /* 0xff8000005ea77808 */ /* 0x000fe20004800000 */
[----:B------:R-:W-:Y:S01]  /*2b60*/  HMMA.16816.F32 R32, R16, R74, R156 ;  /* 0x0000004a1020723c */ /* 0x000fe2000000189c */
[----:B------:R-:W-:-:S02]  /*2b70*/  FSEL R165, R86, -INF , !P1 ;  /* 0xff80000056a57808 */ /* 0x000fc40004800000 */
[----:B------:R-:W-:Y:S02]  /*2b80*/  FSEL R164, R84, -INF , !P1 ;  /* 0xff80000054a47808 */ /* 0x000fe40004800000 */
[----:B------:R-:W-:Y:S02]  /*2b90*/  FSEL R92, R92, -INF , !P1 ;  /* 0xff8000005c5c7808 */ /* 0x000fe40004800000 */
[----:B------:R-:W-:Y:S02]  /*2ba0*/  ISETP.GE.AND P1, PT, R2, R20, PT ;  /* 0x000000140200720c */ /* 0x000fe40003f26270 */
[----:B------:R-:W-:Y:S02]  /*2bb0*/  IADD3 R2, R0, 0x50, RZ ;  /* 0x0000005000027810 */ /* 0x000fe40007ffe0ff */
[----:B------:R-:W-:Y:S02]  /*2bc0*/  FSEL R166, R95, -INF , !P3 ;  /* 0xff8000005fa67808 */ /* 0x000fe40005800000 */
        /* <DEDUP_REMOVED lines=23> */
[----:B------:R-:W-:Y:S01]  /*2d40*/  ISETP.GE.AND P6, PT, R2, R20, PT ;  /* 0x000000140200720c */ /* 0x000fe20003fc6270 */
[----:B------:R-:W-:Y:S01]  /*2d50*/  HMMA.16816.F32 R4, R16, R6, R180 ;  /* 0x000000061004723c */ /* 0x000fe200000018b4 */
[----:B------:R-:W-:Y:S02]  /*2d60*/  IADD3 R2, R0, 0x60, RZ ;  /* 0x0000006000027810 */ /* 0x000fe40007ffe0ff */
[----:B------:R-:W-:Y:S02]  /*2d70*/  FSEL R184, R107, -INF , !P2 ;  /* 0xff8000006bb87808 */ /* 0x000fe40005000000 */
[----:B------:R-:W-:-:S02]  /*2d80*/  FSEL R105, R105, -INF , !P2 ;  /* 0xff80000069697808 */ /* 0x000fc40005000000 */
[----:B------:R-:W-:Y:S01]  /*2d90*/  FSEL R201, R99, -INF , !P2 ;  /* 0xff80000063c97808 */ /* 0x000fe20005000000 */
[-C--:B------:R-:W-:Y:S01]  /*2da0*/  HMMA.16816.F32 R12, R12, R10.reuse, R196 ;  /* 0x0000000a0c0c723c */ /* 0x080fe200000018c4 */
        /* <DEDUP_REMOVED lines=30> */
[----:B------:R-:W-:Y:S02]  /*2f90*/  ISETP.GE.AND P5, PT, R2, R20, PT ;  /* 0x000000140200720c */ /* 0x000fe40003fa6270 */
[----:B------:R-:W-:Y:S02]  /*2fa0*/  ISETP.GE.AND P0, PT, R20, 0x81, PT ;  /* 0x000000811400780c */ /* 0x000fe40003f06270 */
[----:B------:R-:W-:Y:S02]  /*2fb0*/  IADD3 R2, R0, 0x69, RZ ;  /* 0x0000006900027810 */ /* 0x000fe40007ffe0ff */
[----:B------:R-:W-:Y:S02]  /*2fc0*/  FSEL R197, R42, -INF , !P4 ;  /* 0xff8000002ac57808 */ /* 0x000fe40006000000 */
[----:B------:R-:W-:Y:S02]  /*2fd0*/  FSEL R196, R40, -INF , !P4 ;  /* 0xff80000028c47808 */ /* 0x000fe40006000000 */
[----:B------:R-:W-:-:S02]  /*2fe0*/  FSEL R192, R26, -INF , !P4 ;  /* 0xff8000001ac07808 */ /* 0x000fc40006000000 */
[----:B------:R-:W-:Y:S02]  /*2ff0*/  FSEL R188, R24, -INF , !P4 ;  /* 0xff80000018bc7808 */ /* 0x000fe40006000000 */
[----:B------:R-:W-:Y:S02]  /*3000*/  ISETP.GE.AND P4, PT, R2, R20, PT ;  /* 0x000000140200720c */ /* 0x000fe40003f86270 */
        /* <DEDUP_REMOVED lines=10> */
[-C--:B------:R-:W-:Y:S02]  /*30b0*/  ISETP.GE.AND P2, PT, R2, R20.reuse, PT ;  /* 0x000000140200720c */ /* 0x080fe40003f46270 */
[----:B------:R-:W-:Y:S01]  /*30c0*/  ISETP.GE.AND P1, PT, R0, R20, PT ;  /* 0x000000140000720c */ /* 0x000fe20003f26270 */
[----:B------:R-:W-:Y:S01]  /*30d0*/  IMAD.IADD R0, R132, 0x1, R60 ;  /* 0x0000000184007824 */ /* 0x000fe200078e023c */
        /* <DEDUP_REMOVED lines=23> */
[----:B------:R-:W-:Y:S01]  /*3250*/  FSEL R132, R17, -INF , !P1 ;  /* 0xff80000011847808 */ /* 0x000fe20004800000 */
[----:B------:R-:W-:Y:S06]  /*3260*/  BAR.SYNC.DEFER_BLOCKING 0x0 ;  /* 0x0000000000007b1d */ /* 0x000fec0000010000 */
[----:B------:R-:W-:Y:S05]  /*3270*/  @!P0 BRA `(.L_x_367) ;  /* 0x0000036000008947 */ /* 0x000fea0003800000 */
[----:B------:R-:W-:Y:S01]  /*3280*/  LEA.HI.SX32 R6, R241, 0xfffffffe, 0x19 ;  /* 0xfffffffef1067811 */ /* 0x000fe200078fcaff */
[----:B------:R-:W-:Y:S01]  /*3290*/  IMAD.U32 R4, RZ, RZ, UR4 ;  /* 0x00000004ff047e24 */ /* 0x000fe2000f8e00ff */
[----:B------:R-:W-:Y:S01]  /*32a0*/  ISETP.GE.AND P1, PT, R244, c[0x0][0x220], PT ;  /* 0x00008800f4007a0c */ /* 0x000fe20003f26270 */
[----:B------:R-:W-:Y:S01]  /*32b0*/  IMAD.U32 R8, RZ, RZ, UR4 ;  /* 0x00000004ff087e24 */ /* 0x000fe2000f8e00ff */
[----:B------:R-:W-:Y:S01]  /*32c0*/  SHF.R.S32.HI R2, RZ, 0x1f, R6 ;  /* 0x0000001fff027819 */ /* 0x000fe20000011406 */
[C---:B------:R-:W-:Y:S01]  /*32d0*/  IMAD R5, R6.reuse, UR6, RZ ;  /* 0x0000000606057c24 */ /* 0x040fe2000f8e02ff */
[----:B------:R-:W-:Y:S01]  /*32e0*/  BSSY B0, `(.L_x_368) ;  /* 0x000002e000007945 */ /* 0x000fe20003800000 */
[----:B------:R-:W-:-:S04]  /*32f0*/  IMAD.WIDE.U32 R6, R6, UR7, R242 ;  /* 0x0000000706067c25 */ /* 0x000fc8000f8e00f2 */
[----:B------:R-:W-:-:S04]  /*3300*/  IMAD R5, R2, UR7, R5 ;  /* 0x0000000702057c24 */ /* 0x000fc8000f8e0205 */
[----:B------:R-:W-:Y:S01]  /*3310*/  IMAD.IADD R5, R7, 0x1, R5 ;  /* 0x0000000107057824 */ /* 0x000fe200078e0205 */
[----:B------:R-:W-:Y:S01]  /*3320*/  @!P1 IADD3 R2, P4, R6, UR17, RZ ;  /* 0x0000001106029c10 */ /* 0x000fe2000ff9e0ff */
[----:B------:R-:W-:Y:S01]  /*3330*/  @!P1 IMAD.MOV.U32 R14, RZ, RZ, c[0x0][0x19c] ;  /* 0x00006700ff0e9624 */ /* 0x000fe200078e00ff */
[----:B------:R-:W-:Y:S01]  /*3340*/  @!P1 LEA R4, P2, R4, R6, 0x6 ;  /* 0x0000000604049211 */ /* 0x000fe200078430ff */
[----:B------:R1:W-:Y:S01]  /*3350*/  @P1 STS [R217+0x2000], RZ ;  /* 0x002000ffd9001388 */ /* 0x0003e20000000800 */
[----:B------:R-:W-:Y:S02]  /*3360*/  @!P1 IADD3.X R9, R5, UR16, RZ, P4, !PT ;  /* 0x0000001005099c10 */ /* 0x000fe4000a7fe4ff */
[----:B------:R-:W-:Y:S01]  /*3370*/  @!P1 LEA R12, P4, R6, c[0x0][0x168], 0x1 ;  /* 0x00005a00060c9a11 */ /* 0x000fe200078808ff */
[----:B------:R1:W-:Y:S01]  /*3380*/  @P1 STS [R217+0x2004], RZ ;  /* 0x002004ffd9001388 */ /* 0x0003e20000000800 */
[----:B------:R-:W-:Y:S02]  /*3390*/  @!P1 LEA R10, P3, R2, c[0x0][0x168], 0x1 ;  /* 0x00005a00020a9a11 */ /* 0x000fe400078608ff */
[----:B------:R-:W-:Y:S01]  /*33a0*/  @!P1 LEA.HI.X R14, R8, R5, R14, 0x6, P2 ;  /* 0x00000005080e9211 */ /* 0x000fe200010f340e */
[----:B------:R1:W-:Y:S01]  /*33b0*/  @P1 STS.64 [R217+0x2008], RZ ;  /* 0x002008ffd9001388 */ /* 0x0003e20000000a00 */
        /* <DEDUP_REMOVED lines=32> */
.L_x_369:
[----:B------:R-:W-:Y:S05]  /*35c0*/  BSYNC B0 ;  /* 0x0000000000007941 */ /* 0x000fea0003800000 */
.L_x_368:
[----:B------:R-:W0:Y:S02]  /*35d0*/  LDGDEPBAR ;  /* 0x00000000000079af */ /* 0x000e240000000000 */
.L_x_367:
[----:B------:R-:W-:Y:S01]  /*35e0*/  FMNMX.FTZ R2, R73, R72, !PT ;  /* 0x0000004849027209 */ /* 0x000fe20007810000 */
[----:B------:R-:W-:Y:S01]  /*35f0*/  IMAD R244, R206, 0x8, R133 ;  /* 0x00000008cef47824 */ /* 0x000fe200078e0285 */
[----:B------:R-:W-:Y:S01]  /*3600*/  FMNMX.FTZ R6, R128, R127, !PT ;  /* 0x0000007f80067209 */ /* 0x000fe20007810000 */
[----:B------:R-:W-:Y:S01]  /*3610*/  IMAD.SHL.U32 R86, R23, 0x4, RZ ;  /* 0x0000000417567824 */ /* 0x000fe200078e00ff */
[----:B------:R-:W-:Y:S01]  /*3620*/  FMNMX.FTZ R2, R80, R2, !PT ;  /* 0x0000000250027209 */ /* 0x000fe20007810000 */
[C---:B------:R-:W-:Y:S01]  /*3630*/  IMAD.WIDE.U32 R62, R244.reuse, -0x326172a9, RZ ;  /* 0xcd9e8d57f43e7825 */ /* 0x040fe200078e00ff */
[----:B------:R-:W-:Y:S01]  /*3640*/  IADD3 R252, R244, 0x4, RZ ;  /* 0x00000004f4fc7810 */ /* 0x000fe20007ffe0ff */
[----:B------:R-:W-:Y:S01]  /*3650*/  UIADD3 UR12, UR21, -0x4498517b, URZ ;  /* 0xbb67ae85150c7890 */ /* 0x000fe2000fffe03f */
[----:B------:R-:W-:Y:S01]  /*3660*/  FMNMX.FTZ R2, R123, R2, !PT ;  /* 0x000000027b027209 */ /* 0x000fe20007810000 */
[----:B------:R-:W-:Y:S01]  /*3670*/  IMAD.WIDE.U32 R84, R205, -0x2daee0ad, RZ ;  /* 0xd2511f53cd547825 */ /* 0x000fe200078e00ff */
[----:B------:R-:W-:Y:S01]  /*3680*/  LOP3.LUT R222, R222, UR20, RZ, 0x3c, !PT ;  /* 0x00000014dede7c12 */ /* 0x000fe2000f8e3cff */
[----:B------:R-:W-:Y:S01]  /*3690*/  UIADD3 UR11, UR20, 0x3c6ef372, URZ ;  /* 0x3c6ef372140b7890 */ /* 0x000fe2000fffe03f */
[----:B--2---:R-:W-:Y:S01]  /*36a0*/  FMNMX.FTZ R4, R126, R2, !PT ;  /* 0x000000027e047209 */ /* 0x004fe20007810000 */
[----:B------:R-:W-:Y:S01]  /*36b0*/  IMAD.WIDE.U32 R60, R252, -0x326172a9, RZ ;  /* 0xcd9e8d57fc3c7825 */ /* 0x000fe200078e00ff */
[----:B------:R-:W-:Y:S01]  /*36c0*/  FMNMX.FTZ R2, R116, R81, !PT ;  /* 0x0000005174027209 */ /* 0x000fe20007810000 */
[----:B------:R-:W-:Y:S01]  /*36d0*/  UIADD3 UR13, UR20, -0x61c88647, URZ ;  /* 0x9e3779b9140d7890 */ /* 0x000fe2000fffe03f */
[----:B------:R-:W-:Y:S01]  /*36e0*/  FMNMX.FTZ R4, R129, R4, !PT ;  /* 0x0000000481047209 */ /* 0x000fe20007810000 */
[----:B------:R-:W-:Y:S01]  /*36f0*/  UIADD3 UR8, UR21, 0x32370b8f, URZ ;  /* 0x32370b8f15087890 */ /* 0x000fe2000fffe03f */
[----:B------:R-:W-:Y:S01]  /*3700*/  FMNMX.FTZ R2, R112, R2, !PT ;  /* 0x0000000270027209 */ /* 0x000fe20007810000 */
[----:B------:R-:W-:Y:S01]  /*3710*/  UIADD3 UR10, UR21, 0x76cf5d0a, URZ ;  /* 0x76cf5d0a150a7890 */ /* 0x000fe2000fffe03f */
[----:B------:R-:W-:Y:S01]  /*3720*/  FMNMX.FTZ R5, R131, R4, !PT ;  /* 0x0000000483057209 */ /* 0x000fe20007810000 */
[----:B------:R-:W-:Y:S01]  /*3730*/  UIADD3 UR9, UR20, -0x255992d5, URZ ;  /* 0xdaa66d2b14097890 */ /* 0x000fe2000fffe03f */
[----:B------:R-:W-:Y:S01]  /*3740*/  FMNMX.FTZ R2, R114, R2, !PT ;  /* 0x0000000272027209 */ /* 0x000fe20007810000 */
[----:B------:R-:W-:Y:S01]  /*3750*/  UIADD3 UR6, UR21, -0x126145ec, URZ ;  /* 0xed9eba1415067890 */ /* 0x000fe2000fffe03f */
[----:B------:R-:W-:Y:S01]  /*3760*/  FMNMX.FTZ R5, R130, R5, !PT ;  /* 0x0000000582057209 */ /* 0x000fe20007810000 */
[----:B------:R-:W-:Y:S01]  /*3770*/  UIADD3 UR7, UR20, 0x78dde6e4, URZ ;  /* 0x78dde6e414077890 */ /* 0x000fe2000fffe03f */
        /* <DEDUP_REMOVED lines=9> */
[----:B------:R-:W-:Y:S01]  /*3810*/  STL [R1+0x68], R241 ;  /* 0x000068f101007387 */ /* 0x000fe20000100800 */
[----:B------:R-:W-:Y:S01]  /*3820*/  FMNMX.FTZ R5, R149, R5, !PT ;  /* 0x0000000595057209 */ /* 0x000fe20007810000 */
[----:B------:R-:W-:Y:S01]  /*3830*/  IMAD.SHL.U32 R205, R0, 0x2, RZ ;  /* 0x0000000200cd7824 */ /* 0x000fe200078e00ff */
[----:B------:R-:W-:Y:S01]  /*3840*/  FMNMX.FTZ R2, R76, R2, !PT ;  /* 0x000000024c027209 */ /* 0x000fe20007810000 */
[----:B------:R-:W-:Y:S01]  /*3850*/  STL [R1+0x64], R217 ;  /* 0x000064d901007387 */ /* 0x000fe20000100800 */
[----:B------:R-:W-:Y:S01]  /*3860*/  FMNMX.FTZ R5, R148, R5, !PT ;  /* 0x0000000594057209 */ /* 0x000fe20007810000 */
[----:B------:R-:W-:Y:S01]  /*3870*/  IMAD R206, R3, 0x2, R205 ;  /* 0x0000000203ce7824 */ /* 0x000fe200078e02cd */
[----:B------:R-:W-:Y:S01]  /*3880*/  FMNMX.FTZ R2, R143, R2, !PT ;  /* 0x000000028f027209 */ /* 0x000fe20007810000 */
[----:B------:R-:W-:Y:S01]  /*3890*/  STL [R1+0x60], R216 ;  /* 0x000060d801007387 */ /* 0x000fe20000100800 */
[----:B------:R-:W-:Y:S01]  /*38a0*/  FMNMX.FTZ R5, R92, R5, !PT ;  /* 0x000000055c057209 */ /* 0x000fe20007810000 */
[----:B------:R-:W-:Y:S01]  /*38b0*/  IMAD R108, R172, 0x10000, R172 ;  /* 0x00010000ac6c7824 */ /* 0x000fe200078e02ac */
[----:B------:R-:W-:Y:S01]  /*38c0*/  FMNMX.FTZ R2, R145, R2, !PT ;  /* 0x0000000291027209 */ /* 0x000fe20007810000 */
[----:B------:R-:W-:Y:S01]  /*38d0*/  STL [R1+0x5c], R215 ;  /* 0x00005cd701007387 */ /* 0x000fe20000100800 */
[----:B------:R-:W-:-:S02]  /*38e0*/  FMNMX.FTZ R5, R95, R5, !PT ;  /* 0x000000055f057209 */ /* 0x000fc40007810000 */
        /* <DEDUP_REMOVED lines=63> */
[----:B-1----:R-:W-:-:S02]  /*3ce0*/  FMNMX.FTZ R8, R132, R5, !PT ;  /* 0x0000000584087209 */ /* 0x002fc40007810000 */
[----:B------:R-:W-:Y:S02]  /*3cf0*/  LOP3.LUT R7, R61, R222, RZ, 0x3c, !PT ;  /* 0x000000de3d077212 */ /* 0x000fe400078e3cff */
[----:B------:R-:W-:Y:S01]  /*3d00*/  FMNMX.FTZ R2, R165, R2, !PT ;  /* 0x00000002a5027209 */ /* 0x000fe20007810000 */
[----:B------:R-:W1:Y:S01]  /*3d10*/  SHFL.BFLY PT, R138, R8, 0x2, 0x1f ;  /* 0x0c401f00088a7f89 */ /* 0x000e6200000e0000 */
[----:B------:R-:W-:Y:S01]  /*3d20*/  FMNMX.FTZ R4, R236, R4, !PT ;  /* 0x00000004ec047209 */ /* 0x000fe20007810000 */
[----:B------:R-:W-:Y:S01]  /*3d30*/  IMAD.WIDE.U32 R96, R7, -0x2daee0ad, RZ ;  /* 0xd2511f5307607825 */ /* 0x000fe200078e00ff */
[----:B------:R-:W-:Y:S02]  /*3d40*/  LOP3.LUT R5, R63, R222, RZ, 0x3c, !PT ;  /* 0x000000de3f057212 */ /* 0x000fe400078e3cff */
[----:B------:R-:W-:Y:S02]  /*3d50*/  LOP3.LUT R9, R85, UR21, R86, 0x96, !PT ;  /* 0x0000001555097c12 */ /* 0x000fe4000f8e9656 */
[----:B------:R-:W-:Y:S01]  /*3d60*/  FMNMX.FTZ R12, R125, R6, !PT ;  /* 0x000000067d0c7209 */ /* 0x000fe20007810000 */
[----:B------:R-:W-:Y:S01]  /*3d70*/  IMAD.WIDE.U32 R66, R5, -0x2daee0ad, RZ ;  /* 0xd2511f5305427825 */ /* 0x000fe200078e00ff */
[----:B------:R-:W-:-:S02]  /*3d80*/  FMNMX.FTZ R6, R158, R2, !PT ;  /* 0x000000029e067209 */ /* 0x000fc40007810000 */
[----:B------:R-:W-:Y:S01]  /*3d90*/  FMNMX.FTZ R2, R233, R4, !PT ;  /* 0x00000004e9027209 */ /* 0x000fe20007810000 */
[----:B------:R-:W-:Y:S01]  /*3da0*/  IMAD.WIDE.U32 R4, R9, -0x326172a9, RZ ;  /* 0xcd9e8d5709047825 */ /* 0x000fe200078e00ff */
[----:B------:R-:W-:Y:S02]  /*3db0*/  FMNMX.FTZ R7, R154, R6, !PT ;  /* 0x000000069a077209 */ /* 0x000fe40007810000 */
[----:B------:R-:W-:Y:S02]  /*3dc0*/  FMNMX.FTZ R9, R234, R2, !PT ;  /* 0x00000002ea097209 */ /* 0x000fe40007810000 */
[--C-:B------:R-:W-:Y:S02]  /*3dd0*/  LOP3.LUT R2, R97, UR12, R84.reuse, 0x96, !PT ;  /* 0x0000000c61027c12 */ /* 0x100fe4000f8e9654 */
[----:B------:R-:W-:Y:S02]  /*3de0*/  FMNMX.FTZ R7, R155, R7, !PT ;  /* 0x000000079b077209 */ /* 0x000fe40007810000 */
[----:B------:R-:W-:Y:S01]  /*3df0*/  LOP3.LUT R6, R67, UR12, R84, 0x96, !PT ;  /* 0x0000000c43067c12 */ /* 0x000fe2000f8e9654 */
[----:B------:R-:W-:Y:S01]  /*3e00*/  IMAD.WIDE.U32 R64, R2, -0x326172a9, RZ ;  /* 0xcd9e8d5702407825 */ /* 0x000fe200078e00ff */
[----:B------:R-:W-:-:S02]  /*3e10*/  FMNMX.FTZ R2, R175, R7, !PT ;  /* 0x00000007af027209 */ /* 0x000fc40007810000 */
[----:B------:R-:W-:Y:S01]  /*3e20*/  FMNMX.FTZ R9, R232, R9, !PT ;  /* 0x00000009e8097209 */ /* 0x000fe20007810000 */
[----:B------:R-:W-:Y:S01]  /*3e30*/  IMAD.WIDE.U32 R48, R6, -0x326172a9, RZ ;  /* 0xcd9e8d5706307825 */ /* 0x000fe200078e00ff */
[----:B------:R-:W-:Y:S02]  /*3e40*/  FMNMX.FTZ R2, R184, R2, !PT ;  /* 0x00000002b8027209 */ /* 0x000fe40007810000 */
[--C-:B------:R-:W-:Y:S01]  /*3e50*/  LOP3.LUT R17, R65, UR11, R4.reuse, 0x96, !PT ;  /* 0x0000000b41117c12 */ /* 0x100fe2000f8e9604 */
[----:B------:R-:W2:Y:S01]  /*3e60*/  SHFL.BFLY PT, R136, R9, 0x2, 0x1f ;  /* 0x0c401f0009887f89 */ /* 0x000ea200000e0000 */
[----:B------:R-:W-:Y:S02]  /*3e70*/  FMNMX.FTZ R2, R107, R2, !PT ;  /* 0x000000026b027209 */ /* 0x000fe40007810000 */
[----:B------:R-:W-:Y:S02]  /*3e80*/  LOP3.LUT R10, R49, UR11, R4, 0x96, !PT ;  /* 0x0000000b310a7c12 */ /* 0x000fe4000f8e9604 */
[----:B------:R-:W-:-:S02]  /*3e90*/  LOP3.LUT R11, R5, UR13, R62, 0x96, !PT ;  /* 0x0000000d050b7c12 */ /* 0x000fc4000f8e963e */
[----:B------:R-:W-:Y:S02]  /*3ea0*/  FMNMX.FTZ R4, R141, R12, !PT ;  /* 0x0000000c8d047209 */ /* 0x000fe40007810000 */
[----:B------:R-:W-:Y:S02]  /*3eb0*/  FMNMX.FTZ R2, R106, R2, !PT ;  /* 0x000000026a027209 */ /* 0x000fe40007810000 */
[----:B-1----:R-:W-:Y:S02]  /*3ec0*/  FMNMX.FTZ R138, R8, R138, !PT ;  /* 0x0000008a088a7209 */ /* 0x002fe40007810000 */
[----:B------:R-:W-:Y:S02]  /*3ed0*/  LOP3.LUT R7, R5, UR13, R60, 0x96, !PT ;  /* 0x0000000d05077c12 */ /* 0x000fe4000f8e963c */
[----:B------:R-:W-:Y:S01]  /*3ee0*/  FMNMX.FTZ R6, R142, R4, !PT ;  /* 0x000000048e067209 */ /* 0x000fe20007810000 */
[----:B------:R-:W-:Y:S01]  /*3ef0*/  IMAD.WIDE.U32 R4, R11, -0x2daee0ad, RZ ;  /* 0xd2511f530b047825 */ /* 0x000fe200078e00ff */
[----:B------:R-:W-:Y:S01]  /*3f00*/  FMNMX.FTZ R2, R219, R2, !PT ;  /* 0x00000002db027209 */ /* 0x000fe20007810000 */
[----:B------:R-:W1:Y:S01]  /*3f10*/  SHFL.BFLY PT, R16, R138, 0x1, 0x1f ;  /* 0x0c201f008a107f89 */ /* 0x000e6200000e0000 */
[----:B------:R-:W-:Y:S01]  /*3f20*/  FMNMX.FTZ R6, R140, R6, !PT ;  /* 0x000000068c067209 */ /* 0x000fe20007810000 */
[----:B------:R-:W-:Y:S01]  /*3f30*/  IMAD.WIDE.U32 R10, R10, -0x2daee0ad, RZ ;  /* 0xd2511f530a0a7825 */ /* 0x000fe200078e00ff */
[----:B------:R-:W-:-:S02]  /*3f40*/  FMNMX.FTZ R2, R220, R2, !PT ;  /* 0x00000002dc027209 */ /* 0x000fc40007810000 */
[----:B------:R-:W-:Y:S02]  /*3f50*/  LOP3.LUT R5, R5, UR10, R66, 0x96, !PT ;  /* 0x0000000a05057c12 */ /* 0x000fe4000f8e9642 */
[----:B------:R-:W-:Y:S02]  /*3f60*/  LOP3.LUT R22, R11, UR8, R4, 0x96, !PT ;  /* 0x000000080b167c12 */ /* 0x000fe4000f8e9604 */
[----:B------:R-:W-:Y:S01]  /*3f70*/  FMNMX.FTZ R4, R135, R6, !PT ;  /* 0x0000000687047209 */ /* 0x000fe20007810000 */
[----:B------:R-:W-:Y:S01]  /*3f80*/  IMAD.WIDE.U32 R6, R7, -0x2daee0ad, RZ ;  /* 0xd2511f5307067825 */ /* 0x000fe200078e00ff */
[----:B------:R-:W-:Y:S02]  /*3f90*/  FMNMX.FTZ R2, R197, R2, !PT ;  /* 0x00000002c5027209 */ /* 0x000fe40007810000 */
[----:B------:R-:W-:Y:S01]  /*3fa0*/  FMNMX.FTZ R4, R174, R4, !PT ;  /* 0x00000004ae047209 */ /* 0x000fe20007810000 */
[----:B------:R-:W-:Y:S01]  /*3fb0*/  IMAD.WIDE.U32 R12, R5, -0x326172a9, RZ ;  /* 0xcd9e8d57050c7825 */ /* 0x000fe200078e00ff */
[----:B------:R-:W-:-:S02]  /*3fc0*/  FMNMX.FTZ R2, R183, R2, !PT ;  /* 0x00000002b7027209 */ /* 0x000fc40007810000 */
[----:B--2---:R-:W-:Y:S02]  /*3fd0*/  FMNMX.FTZ R136, R9, R136, !PT ;  /* 0x0000008809887209 */ /* 0x004fe40007810000 */
[----:B------:R-:W-:Y:S02]  /*3fe0*/  FMNMX.FTZ R5, R173, R4, !PT ;  /* 0x00000004ad057209 */ /* 0x000fe40007810000 */
[----:B------:R-:W-:Y:S01]  /*3ff0*/  FMNMX.FTZ R4, R228, R2, !PT ;  /* 0x00000002e4047209 */ /* 0x000fe20007810000 */
[----:B------:R-:W2:Y:S01]  /*4000*/  SHFL.BFLY PT, R11, R136, 0x1, 0x1f ;  /* 0x0c201f00880b7f89 */ /* 0x000ea200000e0000 */
[----:B------:R-:W-:Y:S02]  /*4010*/  LOP3.LUT R2, R7, UR10, R96, 0x96, !PT ;  /* 0x0000000a07027c12 */ /* 0x000fe4000f8e9660 */
[----:B------:R-:W-:Y:S02]  /*4020*/  FMNMX.FTZ R5, R151, R5, !PT ;  /* 0x0000000597057209 */ /* 0x000fe40007810000 */
[----:B------:R-:W-:Y:S01]  /*4030*/  LOP3.LUT R8, R13, UR9, R48, 0x96, !PT ;  /* 0x000000090d087c12 */ /* 0x000fe2000f8e9630 */
[----:B------:R-:W-:Y:S01]  /*4040*/  IMAD.WIDE.U32 R14, R2, -0x326172a9, RZ ;  /* 0xcd9e8d57020e7825 */ /* 0x000fe200078e00ff */
[----:B------:R-:W-:-:S02]  /*4050*/  FMNMX.FTZ R4, R230, R4, !PT ;  /* 0x00000004e6047209 */ /* 0x000fc40007810000 */
[----:B------:R-:W-:Y:S01]  /*4060*/  FMNMX.FTZ R5, R150, R5, !PT ;  /* 0x0000000596057209 */ /* 0x000fe20007810000 */
[----:B------:R-:W-:Y:S01]  /*4070*/  IMAD.WIDE.U32 R20, R8, -0x2daee0ad, RZ ;  /* 0xd2511f5308147825 */ /* 0x000fe200078e00ff */
[----:B-1----:R-:W-:Y:S02]  /*4080*/  FMNMX.FTZ R138, R138, R16, !PT ;  /* 0x000000108a8a7209 */ /* 0x002fe40007810000 */
[----:B------:R-:W-:Y:S02]  /*4090*/  FMNMX.FTZ R2, R225, R4, !PT ;  /* 0x00000004e1027209 */ /* 0x000fe40007810000 */
[----:B------:R-:W-:Y:S01]  /*40a0*/  FMNMX.FTZ R8, R167, R5, !PT ;  /* 0x00000005a7087209 */ /* 0x000fe20007810000 */
[----:B------:R-:W-:Y:S01]  /*40b0*/  IMAD.WIDE.U32 R4, R17, -0x2daee0ad, RZ ;  /* 0xd2511f5311047825 */ /* 0x000fe200078e00ff */
[----:B------:R-:W-:Y:S01]  /*40c0*/  LOP3.LUT R9, R15, UR9, R64, 0x96, !PT ;  /* 0x000000090f097c12 */ /* 0x000fe2000f8e9640 */
[----:B------:R-:W-:Y:S01]  /*40d0*/  STL [R1+0x78], R138 ;  /* 0x0000788a01007387 */ /* 0x000fe20000100800 */
[----:B------:R-:W-:Y:S01]  /*40e0*/  FMNMX.FTZ R7, R226, R2, !PT ;  /* 0x00000002e2077209 */ /* 0x000fe20007810000 */
[----:B------:R-:W-:Y:S01]  /*40f0*/  FMUL.FTZ R2, R138, c[0x0][0x23c] ;  /* 0x00008f008a027a20 */ /* 0x000fe20000410000 */
[----:B------:R-:W-:Y:S01]  /*4100*/  FMNMX.FTZ R8, R166, R8, !PT ;  /* 0x00000008a6087209 */ /* 0x000fe20007810000 */
[----:B------:R-:W-:Y:S01]  /*4110*/  IMAD.WIDE.U32 R18, R9, -0x2daee0ad, RZ ;  /* 0xd2511f5309127825 */ /* 0x000fe200078e00ff */
[----:B------:R-:W-:-:S02]  /*4120*/  LOP3.LUT R13, R21, UR6, R10, 0x96, !PT ;  /* 0x00000006150d7c12 */ /* 0x000fc4000f8e960a */
[----:B------:R-:W-:Y:S02]  /*4130*/  FSETP.NEU.FTZ.AND P1, PT, R138, -INF , PT ;  /* 0xff8000008a00780b */ /* 0x000fe40003f3d000 */
[----:B------:R-:W-:Y:S02]  /*4140*/  LOP3.LUT R10, R5, UR8, R6, 0x96, !PT ;  /* 0x00000008050a7c12 */ /* 0x000fe4000f8e9606 */
[----:B------:R-:W-:Y:S02]  /*4150*/  FMNMX.FTZ R5, R157, R8, !PT ;  /* 0x000000089d057209 */ /* 0x000fe40007810000 */
[----:B------:R-:W-:Y:S02]  /*4160*/  FSEL R2, R2, RZ, P1 ;  /* 0x000000ff02027208 */ /* 0x000fe40000800000 */
[----:B------:R-:W-:Y:S02]  /*4170*/  FMNMX.FTZ R7, R240, R7, !PT ;  /* 0x00000007f0077209 */ /* 0x000fe40007810000 */
[----:B------:R-:W-:Y:S01]  /*4180*/  LOP3.LUT R16, R19, UR6, R4, 0x96, !PT ;  /* 0x0000000613107c12 */ /* 0x000fe2000f8e9604 */
[----:B------:R-:W-:Y:S01]  /*4190*/  FFMA.FTZ R6, R73, c[0x0][0x23c], -R2 ;  /* 0x00008f0049067a23 */ /* 0x000fe20000010802 */
[----:B------:R-:W-:-:S02]  /*41a0*/  FMNMX.FTZ R4, R159, R5, !PT ;  /* 0x000000059f047209 */ /* 0x000fc40007810000 */
[----:B------:R-:W-:Y:S01]  /*41b0*/  FMNMX.FTZ R8, R239, R7, !PT ;  /* 0x00000007ef087209 */ /* 0x000fe20007810000 */
[----:B------:R1:W3:Y:S01]  /*41c0*/  MUFU.EX2 R25, R6 ;  /* 0x0000000600197308 */ /* 0x0002e20000000800 */
[----:B------:R-:W-:Y:S01]  /*41d0*/  FMNMX.FTZ R5, R202, R4, !PT ;  /* 0x00000004ca057209 */ /* 0x000fe20007810000 */
[--C-:B------:R-:W-:Y:S01]  /*41e0*/  FFMA.FTZ R4, R72, c[0x0][0x23c], -R2.reuse ;  /* 0x00008f0048047a23 */ /* 0x100fe20000010802 */
[----:B--2---:R-:W-:Y:S01]  /*41f0*/  FMNMX.FTZ R136, R136, R11, !PT ;  /* 0x0000000b88887209 */ /* 0x004fe20007810000 */
[----:B------:R-:W-:Y:S01]  /*4200*/  IMAD.WIDE.U32 R16, R16, -0x326172a9, RZ ;  /* 0xcd9e8d5710107825 */ /* 0x000fe200078e00ff */
[----:B------:R-:W-:Y:S02]  /*4210*/  FMNMX.FTZ R8, R235, R8, !PT ;  /* 0x00000008eb087209 */ /* 0x000fe40007810000 */
[----:B------:R-:W-:Y:S01]  /*4220*/  FMNMX.FTZ R9, R201, R5, !PT ;  /* 0x00000005c9097209 */ /* 0x000fe20007810000 */
[----:B------:R2:W-:Y:S01]  /*4230*/  MUFU.EX2 R237, R4 ;  /* 0x0000000400ed7308 */ /* 0x0005e20000000800 */
[----:B------:R-:W-:Y:S01]  /*4240*/  FMNMX.FTZ R8, R238, R8, !PT ;  /* 0x00000008ee087209 */ /* 0x000fe20007810000 */
[----:B------:R-:W-:Y:S01]  /*4250*/  FFMA.FTZ R5, R80, c[0x0][0x23c], -R2 ;  /* 0x00008f0050057a23 */ /* 0x000fe20000010802 */
[----:B------:R-:W-:-:S03]  /*4260*/  FSETP.NEU.FTZ.AND P1, PT, R136, -INF , PT ;  /* 0xff8000008800780b */ /* 0x000fc60003f3d000 */
[----:B------:R-:W4:Y:S01]  /*4270*/  SHFL.BFLY PT, R11, R8, 0x2, 0x1f ;  /* 0x0c401f00080b7f89 */ /* 0x000f2200000e0000 */
[----:B-1----:R-:W-:Y:S01]  /*4280*/  IMAD.WIDE.U32 R6, R22, -0x326172a9, RZ ;  /* 0xcd9e8d5716067825 */ /* 0x002fe200078e00ff */
[----:B------:R1:W-:Y:S04]  /*4290*/  MUFU.EX2 R30, R5 ;  /* 0x00000005001e7308 */ /* 0x0003e80000000800 */
[----:B------:R-:W-:Y:S01]  /*42a0*/  LOP3.LUT R15, R7, UR7, R12, 0x96, !PT ;  /* 0x00000007070f7c12 */ /* 0x000fe2000f8e960c */
[----:B------:R-:W-:Y:S01]  /*42b0*/  IMAD.WIDE.U32 R12, R13, -0x326172a9, RZ ;  /* 0xcd9e8d570d0c7825 */ /* 0x000fe200078e00ff */
[----:B------:R-:W-:-:S03]  /*42c0*/  FMNMX.FTZ R7, R200, R9, !PT ;  /* 0x00000009c8077209 */ /* 0x000fc60007810000 */
[----:B--2---:R-:W-:Y:S01]  /*42d0*/  FMUL.FTZ R4, R136, c[0x0][0x23c] ;  /* 0x00008f0088047a20 */ /* 0x004fe20000410000 */
[----:B------:R-:W-:Y:S01]  /*42e0*/  FMNMX.FTZ R7, R190, R7, !PT ;  /* 0x00000007be077209 */ /* 0x000fe20007810000 */
[----:B------:R-:W-:Y:S01]  /*42f0*/  IMAD.WIDE.U32 R50, R15, -0x2daee0ad, RZ ;  /* 0xd2511f530f327825 */ /* 0x000fe200078e00ff */
[----:B------:R-:W-:Y:S02]  /*4300*/  LOP3.LUT R63, R13, UR5, R6, 0x96, !PT ;  /* 0x000000050d3f7c12 */ /* 0x000fe4000f8e9606 */
[----:B------:R-:W-:Y:S01]  /*4310*/  FSEL R23, R4, RZ, P1 ;  /* 0x000000ff04177208 */ /* 0x000fe20000800000 */
[----:B-1----:R-:W-:Y:S01]  /*4320*/  IMAD.WIDE.U32 R4, R10, -0x326172a9, RZ ;  /* 0xcd9e8d570a047825 */ /* 0x002fe200078e00ff */
[----:B------:R-:W-:-:S03]  /*4330*/  FMNMX.FTZ R7, R195, R7, !PT ;  /* 0x00000007c3077209 */ /* 0x000fc60007810000 */
[--C-:B------:R-:W-:Y:S01]  /*4340*/  FFMA.FTZ R9, R116, c[0x0][0x23c], -R23.reuse ;  /* 0x00008f0074097a23 */ /* 0x100fe20000010817 */
[----:B------:R-:W-:Y:S01]  /*4350*/  LOP3.LUT R10, R17, UR5, R4, 0x96, !PT ;  /* 0x00000005110a7c12 */ /* 0x000fe2000f8e9604 */
[----:B------:R-:W-:Y:S01]  /*4360*/  FFMA.FTZ R6, R81, c[0x0][0x23c], -R23 ;  /* 0x00008f0051067a23 */ /* 0x000fe20000010817 */
[----:B----4-:R-:W-:Y:S01]  /*4370*/  FMNMX.FTZ R8, R8, R11, !PT ;  /* 0x0000000b08087209 */ /* 0x010fe20007810000 */
[----:B------:R1:W-:Y:S01]  /*4380*/  MUFU.EX2 R116, R9 ;  /* 0x0000000900747308 */ /* 0x0003e20000000800 */
[----:B------:R-:W-:-:S03]  /*4390*/  LOP3.LUT R11, R51, UR4, R20, 0x96, !PT ;  /* 0x00000004330b7c12 */ /* 0x000fc6000f8e9614 */
[----:B------:R-:W2:Y:S04]  /*43a0*/  SHFL.BFLY PT, R134, R8, 0x1, 0x1f ;  /* 0x0c201f0008867f89 */ /* 0x000ea800000e0000 */
[----:B------:R4:W2:Y:S01]  /*43b0*/  MUFU.EX2 R24, R6 ;  /* 0x0000000600187308 */ /* 0x0008a20000000800 */
[----:B-1----:R-:W-:Y:S02]  /*43c0*/  LOP3.LUT R9, R5, UR7, R14, 0x96, !PT ;  /* 0x0000000705097c12 */ /* 0x002fe4000f8e960e */
[----:B------:R-:W-:-:S04]  /*43d0*/  FMNMX.FTZ R5, R194, R7, !PT ;  /* 0x00000007c2057209 */ /* 0x000fc80007810000 */
[----:B------:R-:W-:Y:S01]  /*43e0*/  FMNMX.FTZ R4, R192, R5, !PT ;  /* 0x00000005c0047209 */ /* 0x000fe20007810000 */
[----:B----4-:R-:W-:-:S03]  /*43f0*/  IMAD.WIDE.U32 R6, R9, -0x2daee0ad, RZ ;  /* 0xd2511f5309067825 */ /* 0x010fc600078e00ff */
[----:B------:R-:W-:Y:S01]  /*4400*/  FMNMX.FTZ R5, R176, R4, !PT ;  /* 0x00000004b0057209 */ /* 0x000fe20007810000 */
[----:B------:R-:W-:Y:S01]  /*4410*/  FFMA.FTZ R4, R112, c[0x0][0x23c], -R23 ;  /* 0x00008f0070047a23 */ /* 0x000fe20000010817 */
[----:B------:R-:W-:Y:S01]  /*4420*/  LOP3.LUT R18, R7, UR4, R18, 0x96, !PT ;  /* 0x0000000407127c12 */ /* 0x000fe2000f8e9612 */
[----:B---3--:R-:W-:Y:S01]  /*4430*/  IMAD.MOV.U32 R112, RZ, RZ, R25 ;  /* 0x000000ffff707224 */ /* 0x008fe200078e0019 */
[----:B------:R-:W-:Y:S01]  /*4440*/  FMNMX.FTZ R9, R193, R5, !PT ;  /* 0x00000005c1097209 */ /* 0x000fe20007810000 */
[----:B------:R1:W-:Y:S01]  /*4450*/  MUFU.EX2 R100, R4 ;  /* 0x0000000400647308 */ /* 0x0003e20000000800 */
[----:B--2---:R-:W-:Y:S01]  /*4460*/  FMNMX.FTZ R134, R8, R134, !PT ;  /* 0x0000008608867209 */ /* 0x004fe20007810000 */
[----:B------:R-:W-:Y:S01]  /*4470*/  FFMA.FTZ R8, R77, c[0x0][0x23c], -R23 ;  /* 0x00008f004d087a23 */ /* 0x000fe20000010817 */
[----:B------:R-:W-:Y:S02]  /*4480*/  FMNMX.FTZ R9, R182, R9, !PT ;  /* 0x00000009b6097209 */ /* 0x000fe40007810000 */
[----:B------:R-:W-:-:S02]  /*4490*/  FSETP.NEU.FTZ.AND P1, PT, R134, -INF , PT ;  /* 0xff8000008600780b */ /* 0x000fc40003f3d000 */
[----:B------:R-:W-:Y:S01]  /*44a0*/  FMNMX.FTZ R9, R177, R9, !PT ;  /* 0x00000009b1097209 */ /* 0x000fe20007810000 */
[----:B------:R2:W3:Y:S03]  /*44b0*/  MUFU.EX2 R26, R8 ;  /* 0x00000008001a7308 */ /* 0x0004e60000000800 */
[----:B------:R-:W-:Y:S01]  /*44c0*/  FMNMX.FTZ R9, R178, R9, !PT ;  /* 0x00000009b2097209 */ /* 0x000fe20007810000 */
[----:B-1----:R-:W-:-:S04]  /*44d0*/  IMAD.WIDE.U32 R4, R10, -0x2daee0ad, RZ ;  /* 0xd2511f530a047825 */ /* 0x002fc800078e00ff */
[--C-:B------:R-:W-:Y:S01]  /*44e0*/  FFMA.FTZ R10, R114, c[0x0][0x23c], -R23.reuse ;  /* 0x00008f00720a7a23 */ /* 0x100fe20000010817 */
[----:B------:R-:W-:Y:S01]  /*44f0*/  LOP3.LUT R13, R5, UR14, R6, 0x96, !PT ;  /* 0x0000000e050d7c12 */ /* 0x000fe2000f8e9606 */
[----:B------:R-:W-:Y:S01]  /*4500*/  IMAD.MOV.U32 R114, RZ, RZ, R24 ;  /* 0x000000ffff727224 */ /* 0x000fe200078e0018 */
[C---:B------:R-:W-:Y:S01]  /*4510*/  LOP3.LUT R19, R4.reuse, 0xffff, RZ, 0xc0, !PT ;  /* 0x0000ffff04137812 */ /* 0x040fe200078ec0ff */
[----:B------:R-:W-:Y:S01]  /*4520*/  IMAD.WIDE.U32 R6, R11, -0x326172a9, RZ ;  /* 0xcd9e8d570b067825 */ /* 0x000fe200078e00ff */
[----:B------:R-:W-:Y:S01]  /*4530*/  FMNMX.FTZ R5, R199, R9, !PT ;  /* 0x00000009c7057209 */ /* 0x000fe20007810000 */
[----:B------:R1:W-:Y:S01]  /*4540*/  MUFU.EX2 R133, R10 ;  /* 0x0000000a00857308 */ /* 0x0003e20000000800 */
[----:B------:R-:W-:Y:S01]  /*4550*/  LOP3.LUT R24, R4, 0xff, RZ, 0xc0, !PT ;  /* 0x000000ff04187812 */ /* 0x000fe200078ec0ff */
[----:B--2---:R-:W-:Y:S01]  /*4560*/  FMUL.FTZ R8, R134, c[0x0][0x23c] ;  /* 0x00008f0086087a20 */ /* 0x004fe20000410000 */
[----:B------:R-:W-:Y:S01]  /*4570*/  FMNMX.FTZ R5, R231, R5, !PT ;  /* 0x00000005e7057209 */ /* 0x000fe20007810000 */
[----:B------:R-:W-:Y:S01]  /*4580*/  FFMA.FTZ R9, R113, c[0x0][0x23c], -R23 ;  /* 0x00008f0071097a23 */ /* 0x000fe20000010817 */
[----:B------:R-:W-:-:S02]  /*4590*/  SHF.R.U32.HI R20, RZ, 0x10, R4 ;  /* 0x00000010ff147819 */ /* 0x000fc40000011604 */
[----:B------:R-:W-:Y:S01]  /*45a0*/  SHF.R.U32.HI R21, RZ, 0x18, R4 ;  /* 0x00000018ff157819 */ /* 0x000fe20000011604 */
[----:B------:R2:W-:Y:S01]  /*45b0*/  MUFU.EX2 R215, R9 ;  /* 0x0000000900d77308 */ /* 0x0005e20000000800 */
[----:B------:R-:W-:Y:S02]  /*45c0*/  FMNMX.FTZ R4, R229, R5, !PT ;  /* 0x00000005e5047209 */ /* 0x000fe40007810000 */
[----:B------:R-:W-:Y:S02]  /*45d0*/  LOP3.LUT R17, R7, UR15, R12, 0x96, !PT ;  /* 0x0000000f07117c12 */ /* 0x000fe4000f8e960c */
[----:B------:R-:W-:Y:S02]  /*45e0*/  LOP3.LUT R28, R6, 0xffff, RZ, 0xc0, !PT ;  /* 0x0000ffff061c7812 */ /* 0x000fe400078ec0ff */
[----:B------:R-:W-:Y:S01]  /*45f0*/  FMNMX.FTZ R7, R227, R4, !PT ;  /* 0x00000004e3077209 */ /* 0x000fe20007810000 */
[----:B------:R-:W-:Y:S01]  /*4600*/  IMAD.WIDE.U32 R4, R18, -0x326172a9, RZ ;  /* 0xcd9e8d5712047825 */ /* 0x000fe200078e00ff */
[----:B------:R-:W-:-:S02]  /*4610*/  FSEL R22, R8, RZ, P1 ;  /* 0x000000ff08167208 */ /* 0x000fc40000800000 */
[----:B------:R-:W-:Y:S01]  /*4620*/  LOP3.LUT R61, R6, 0xff, RZ, 0xc0, !PT ;  /* 0x000000ff063d7812 */ /* 0x000fe200078ec0ff */
[----:B------:R-:W4:Y:S01]  /*4630*/  SHFL.BFLY PT, R18, R7, 0x2, 0x1f ;  /* 0x0c401f0007127f89 */ /* 0x000f2200000e0000 */
[--C-:B------:R-:W-:Y:S01]  /*4640*/  SHF.R.U32.HI R29, RZ, 0x10, R6.reuse ;  /* 0x00000010ff1d7819 */ /* 0x100fe20000011606 */
[--C-:B-1----:R-:W-:Y:S01]  /*4650*/  FFMA.FTZ R10, R78, c[0x0][0x23c], -R23.reuse ;  /* 0x00008f004e0a7a23 */ /* 0x102fe20000010817 */
[----:B------:R-:W-:Y:S01]  /*4660*/  SHF.R.U32.HI R51, RZ, 0x18, R6 ;  /* 0x00000018ff337819 */ /* 0x000fe20000011606 */
[----:B--2---:R-:W-:Y:S01]  /*4670*/  FFMA.FTZ R9, R76, c[0x0][0x23c], -R23 ;  /* 0x00008f004c097a23 */ /* 0x004fe20000010817 */
[C---:B------:R-:W-:Y:S01]  /*4680*/  LOP3.LUT R11, R4.reuse, 0xffff, RZ, 0xc0, !PT ;  /* 0x0000ffff040b7812 */ /* 0x040fe200078ec0ff */
[----:B------:R-:W-:Y:S01]  /*4690*/  FFMA.FTZ R3, R121, c[0x0][0x23c], -R22 ;  /* 0x00008f0079037a23 */ /* 0x000fe20000010816 */
[----:B------:R-:W-:Y:S01]  /*46a0*/  LOP3.LUT R15, R4, 0xff, RZ, 0xc0, !PT ;  /* 0x000000ff040f7812 */ /* 0x000fe200078ec0ff */
[----:B------:R1:W-:Y:S01]  /*46b0*/  MUFU.EX2 R207, R9 ;  /* 0x0000000900cf7308 */ /* 0x0003e20000000800 */
[----:B------:R-:W-:Y:S01]  /*46c0*/  SHF.R.U32.HI R12, RZ, 0x10, R4 ;  /* 0x00000010ff0c7819 */ /* 0x000fe20000011604 */
[----:B---3--:R-:W-:Y:S01]  /*46d0*/  IMAD.MOV.U32 R121, RZ, RZ, R26 ;  /* 0x000000ffff797224 */ /* 0x008fe200078e001a */
[----:B------:R-:W-:-:S02]  /*46e0*/  SHF.R.U32.HI R14, RZ, 0x18, R4 ;  /* 0x00000018ff0e7819 */ /* 0x000fc40000011604 */
[----:B------:R-:W-:Y:S01]  /*46f0*/  LOP3.LUT R6, R5, UR15, R16, 0x96, !PT ;  /* 0x0000000f05067c12 */ /* 0x000fe2000f8e9610 */
[----:B------:R-:W-:Y:S01]  /*4700*/  FFMA.FTZ R5, R117, c[0x0][0x23c], -R22 ;  /* 0x00008f0075057a23 */ /* 0x000fe20000010816 */
[C---:B------:R-:W-:Y:S01]  /*4710*/  LOP3.LUT R4, R13.reuse, 0xffff, RZ, 0xc0, !PT ;  /* 0x0000ffff0d047812 */ /* 0x040fe200078ec0ff */
[----:B------:R2:W-:Y:S01]  /*4720*/  MUFU.EX2 R244, R10 ;  /* 0x0000000a00f47308 */ /* 0x0005e20000000800 */
[----:B------:R-:W-:Y:S02]  /*4730*/  LOP3.LUT R8, R20, 0xff, RZ, 0xc0, !PT ;  /* 0x000000ff14087812 */ /* 0x000fe400078ec0ff */
[----:B------:R-:W-:Y:S02]  /*4740*/  SHF.R.U32.HI R4, RZ, 0x8, R4 ;  /* 0x00000008ff047819 */ /* 0x000fe40000011604 */
[----:B------:R-:W-:Y:S02]  /*4750*/  LOP3.LUT R0, R6, 0xffff, RZ, 0xc0, !PT ;  /* 0x0000ffff06007812 */ /* 0x000fe400078ec0ff */
[----:B------:R-:W-:Y:S01]  /*4760*/  PRMT R16, R8, 0x5410, R21 ;  /* 0x0000541008107816 */ /* 0x000fe20000000015 */
[----:B------:R3:W-:Y:S01]  /*4770*/  MUFU.EX2 R113, R5 ;  /* 0x0000000500717308 */ /* 0x0007e20000000800 */
[----:B-1----:R-:W-:-:S02]  /*4780*/  LOP3.LUT R9, R13, 0xff, RZ, 0xc0, !PT ;  /* 0x000000ff0d097812 */ /* 0x002fc400078ec0ff */
[----:B------:R-:W-:Y:S02]  /*4790*/  SHF.R.U32.HI R8, RZ, 0x8, R11 ;  /* 0x00000008ff087819 */ /* 0x000fe4000001160b */
[----:B------:R-:W-:Y:S02]  /*47a0*/  PRMT R20, R9, 0x5410, R4 ;  /* 0x0000541009147816 */ /* 0x000fe40000000004 */
[----:B------:R-:W-:Y:S01]  /*47b0*/  LOP3.LUT R4, R12, 0xff, RZ, 0xc0, !PT ;  /* 0x000000ff0c047812 */ /* 0x000fe200078ec0ff */
[----:B------:R1:W-:Y:S01]  /*47c0*/  MUFU.EX2 R101, R3 ;  /* 0x0000000300657308 */ /* 0x0003e20000000800 */
[----:B--2---:R-:W-:Y:S02]  /*47d0*/  SHF.R.U32.HI R10, RZ, 0x8, R19 ;  /* 0x00000008ff0a7819 */ /* 0x004fe40000011613 */
[----:B------:R-:W-:Y:S02]  /*47e0*/  PRMT R9, R4, 0x5410, R14 ;  /* 0x0000541004097816 */ /* 0x000fe4000000000e */
[----:B------:R-:W-:-:S02]  /*47f0*/  SHF.R.U32.HI R4, RZ, 0x10, R6 ;  /* 0x00000010ff047819 */ /* 0x000fc40000011606 */
[----:B------:R-:W-:Y:S01]  /*4800*/  PRMT R11, R15, 0x5410, R8 ;  /* 0x000054100f0b7816 */ /* 0x000fe20000000008 */
[----:B---3--:R-:W-:Y:S01]  /*4810*/  FFMA.FTZ R5, R115, c[0x0][0x23c], -R22 ;  /* 0x00008f0073057a23 */ /* 0x008fe20000010816 */
[----:B------:R-:W-:Y:S02]  /*4820*/  LOP3.LUT R8, R6, 0xff, RZ, 0xc0, !PT ;  /* 0x000000ff06087812 */ /* 0x000fe400078ec0ff */
[----:B------:R-:W-:Y:S01]  /*4830*/  PRMT R19, R24, 0x5410, R10 ;  /* 0x0000541018137816 */ /* 0x000fe2000000000a */
[----:B------:R4:W2:Y:S01]  /*4840*/  MUFU.EX2 R25, R5 ;  /* 0x0000000500197308 */ /* 0x0008a20000000800 */
[----:B-1----:R-:W-:Y:S01]  /*4850*/  SHF.R.U32.HI R3, RZ, 0x18, R6 ;  /* 0x00000018ff037819 */ /* 0x002fe20000011606 */
[----:B------:R-:W-:-:S06]  /*4860*/  FFMA.FTZ R6, R119, c[0x0][0x23c], -R22 ;  /* 0x00008f0077067a23 */ /* 0x000fcc0000010816 */
[----:B------:R-:W-:Y:S01]  /*4870*/  MUFU.EX2 R210, R6 ;  /* 0x0000000600d27308 */ /* 0x000fe20000000800 */
[----:B----4-:R-:W-:Y:S01]  /*4880*/  FMNMX.FTZ R5, R7, R18, !PT ;  /* 0x0000001207057209 */ /* 0x010fe20007810000 */
[----:B------:R-:W-:-:S06]  /*4890*/  FFMA.FTZ R7, R118, c[0x0][0x23c], -R22 ;  /* 0x00008f0076077a23 */ /* 0x000fcc0000010816 */
[----:B------:R1:W-:Y:S01]  /*48a0*/  MUFU.EX2 R138, R7 ;  /* 0x00000007008a7308 */ /* 0x0003e20000000800 */
[----:B------:R-:W3:Y:S01]  /*48b0*/  SHFL.BFLY PT, R12, R5, 0x1, 0x1f ;  /* 0x0c201f00050c7f89 */ /* 0x000ee200000e0000 */
[----:B-1----:R-:W-:Y:S02]  /*48c0*/  SHF.R.U32.HI R7, RZ, 0x8, R0 ;  /* 0x00000008ff077819 */ /* 0x002fe40000011600 */
[----:B------:R-:W-:Y:S01]  /*48d0*/  LOP3.LUT R0, R4, 0xff, RZ, 0xc0, !PT ;  /* 0x000000ff04007812 */ /* 0x000fe200078ec0ff */
[----:B------:R-:W-:Y:S01]  /*48e0*/  FFMA.FTZ R4, R120, c[0x0][0x23c], -R22 ;  /* 0x00008f0078047a23 */ /* 0x000fe20000010816 */
[----:B------:R-:W-:Y:S01]  /*48f0*/  PRMT R10, R8, 0x5410, R7 ;  /* 0x00005410080a7816 */ /* 0x000fe20000000007 */
[----:B--2---:R-:W-:Y:S01]  /*4900*/  IMAD.MOV.U32 R120, RZ, RZ, R25 ;  /* 0x000000ffff787224 */ /* 0x004fe200078e0019 */
[----:B------:R-:W-:Y:S01]  /*4910*/  PRMT R8, R0, 0x5410, R3 ;  /* 0x0000541000087816 */ /* 0x000fe20000000003 */
[--C-:B------:R-:W-:Y:S01]  /*4920*/  HSET2.LE.AND R0, R11, R108.reuse, PT ;  /* 0x0000006c0b007233 */ /* 0x100fe20003803000 */
[----:B------:R-:W-:Y:S01]  /*4930*/  F2FP.PACK_AB R3, R133, R100 ;  /* 0x000000648503723e */ /* 0x000fe200000000ff */
[----:B------:R-:W1:Y:S01]  /*4940*/  MUFU.EX2 R4, R4 ;  /* 0x0000000400047308 */ /* 0x000e620000000800 */
[--C-:B------:R-:W-:Y:S01]  /*4950*/  HSET2.LE.AND R7, R9, R108.reuse, PT ;  /* 0x0000006c09077233 */ /* 0x100fe20003803000 */
[----:B---3--:R-:W-:Y:S01]  /*4960*/  FMNMX.FTZ R137, R5, R12, !PT ;  /* 0x0000000c05897209 */ /* 0x008fe20007810000 */
[--C-:B------:R-:W-:Y:S01]  /*4970*/  HSET2.LE.AND R5, R8, R108.reuse, PT ;  /* 0x0000006c08057233 */ /* 0x100fe20003803000 */
[----:B------:R-:W-:Y:S01]  /*4980*/  LOP3.LUT R6, R0, R3, RZ, 0xc0, !PT ;  /* 0x0000000300067212 */ /* 0x000fe200078ec0ff */
[--C-:B------:R-:W-:Y:S01]  /*4990*/  HSET2.LE.AND R0, R10, R108.reuse, PT ;  /* 0x0000006c0a007233 */ /* 0x100fe20003803000 */
[----:B------:R-:W-:Y:S01]  /*49a0*/  F2FP.PACK_AB R3, R114, R116 ;  /* 0x000000747203723e */ /* 0x000fe200000000ff */
[----:B------:R-:W-:Y:S01]  /*49b0*/  HSET2.LE.AND R9, R16, R108, PT ;  /* 0x0000006c10097233 */ /* 0x000fe20003803000 */
[----:B------:R-:W-:-:S02]  /*49c0*/  F2FP.PACK_AB R8, R101, R113 ;  /* 0x000000716508723e */ /* 0x000fc400000000ff */
[----:B------:R-:W-:Y:S02]  /*49d0*/  FSETP.NEU.FTZ.AND P1, PT, R137, -INF , PT ;  /* 0xff8000008900780b */ /* 0x000fe40003f3d000 */
[----:B------:R-:W-:Y:S01]  /*49e0*/  LOP3.LUT R5, R5, R8, RZ, 0xc0, !PT ;  /* 0x0000000805057212 */ /* 0x000fe200078ec0ff */
[----:B------:R-:W-:Y:S02]  /*49f0*/  FFMA.FTZ R8, R122, c[0x0][0x23c], -R22 ;  /* 0x00008f007a087a23 */ /* 0x000fe40000010816 */
[----:B-1----:R-:W-:Y:S01]  /*4a00*/  IMAD.MOV.U32 R119, RZ, RZ, R4 ;  /* 0x000000ffff777224 */ /* 0x002fe200078e0004 */
[----:B------:R-:W-:Y:S01]  /*4a10*/  F2FP.PACK_AB R4, R138, R120 ;  /* 0x000000788a04723e */ /* 0x000fe200000000ff */
[----:B------:R1:W-:Y:S03]  /*4a20*/  MUFU.EX2 R214, R8 ;  /* 0x0000000800d67308 */ /* 0x0003e60000000800 */
[----:B------:R-:W-:Y:S01]  /*4a30*/  LOP3.LUT R7, R7, R4, RZ, 0xc0, !PT ;  /* 0x0000000407077212 */ /* 0x000fe200078ec0ff */
[----:B------:R-:W-:-:S04]  /*4a40*/  FFMA.FTZ R4, R79, c[0x0][0x23c], -R22 ;  /* 0x00008f004f047a23 */ /* 0x000fc80000010816 */
[----:B------:R2:W3:Y:S01]  /*4a50*/  MUFU.EX2 R204, R4 ;  /* 0x0000000400cc7308 */ /* 0x0004e20000000800 */
[----:B-1----:R-:W-:Y:S01]  /*4a60*/  FMUL.FTZ R8, R137, c[0x0][0x23c] ;  /* 0x00008f0089087a20 */ /* 0x002fe20000410000 */
[----:B--2---:R-:W-:Y:S02]  /*4a70*/  LOP3.LUT R4, R0, R3, RZ, 0xc0, !PT ;  /* 0x0000000300047212 */ /* 0x004fe400078ec0ff */
[--C-:B------:R-:W-:Y:S02]  /*4a80*/  SHF.R.U32.HI R0, RZ, 0x10, R13.reuse ;  /* 0x00000010ff007819 */ /* 0x100fe4000001160d */
[----:B------:R-:W-:Y:S02]  /*4a90*/  SHF.R.U32.HI R3, RZ, 0x18, R13 ;  /* 0x00000018ff037819 */ /* 0x000fe4000001160d */
[----:B------:R-:W-:Y:S01]  /*4aa0*/  LOP3.LUT R0, R0, 0xff, RZ, 0xc0, !PT ;  /* 0x000000ff00007812 */ /* 0x000fe200078ec0ff */
[----:B------:R-:W-:Y:S01]  /*4ab0*/  HMMA.16816.F32 R24, R4, R40, RZ ;  /* 0x000000280418723c */ /* 0x000fe200000018ff */
[----:B---3--:R-:W-:-:S02]  /*4ac0*/  F2FP.PACK_AB R10, R204, R210 ;  /* 0x000000d2cc0a723e */ /* 0x008fc400000000ff */
[----:B------:R-:W-:Y:S01]  /*4ad0*/  PRMT R12, R0, 0x5410, R3 ;  /* 0x00005410000c7816 */ /* 0x000fe20000000003 */
[----:B------:R-:W-:Y:S01]  /*4ae0*/  FFMA.FTZ R3, R123, c[0x0][0x23c], -R2 ;  /* 0x00008f007b037a23 */ /* 0x000fe20000010802 */
[----:B------:R-:W-:Y:S02]  /*4af0*/  FSEL R0, R8, RZ, P1 ;  /* 0x000000ff08007208 */ /* 0x000fe40000800000 */
[----:B------:R-:W-:Y:S01]  /*4b00*/  F2FP.PACK_AB R8, R207, R121 ;  /* 0x00000079cf08723e */ /* 0x000fe200000000ff */
[----:B------:R1:W-:Y:S01]  /*4b10*/  MUFU.EX2 R118, R3 ;  /* 0x0000000300767308 */ /* 0x0003e20000000800 */
[----:B------:R-:W-:Y:S01]  /*4b20*/  LOP3.LUT R15, R9, R10, RZ, 0xc0, !PT ;  /* 0x0000000a090f7212 */ /* 0x000fe200078ec0ff */
[----:B------:R-:W-:Y:S01]  /*4b30*/  FFMA.FTZ R11, R128, c[0x0][0x23c], -R0 ;  /* 0x00008f00800b7a23 */ /* 0x000fe20000010800 */
[----:B------:R-:W-:Y:S01]  /*4b40*/  HSET2.LE.AND R9, R12, R108, PT ;  /* 0x0000006c0c097233 */ /* 0x000fe20003803000 */
[----:B------:R-:W-:Y:S01]  /*4b50*/  F2FP.PACK_AB R10, R214, R119 ;  /* 0x00000077d60a723e */ /* 0x000fe200000000ff */
[----:B------:R-:W-:Y:S03]  /*4b60*/  HMMA.16816.F32 R32, R4, R44, RZ ;  /* 0x0000002c0420723c */ /* 0x000fe600000018ff */
[----:B------:R2:W-:Y:S01]  /*4b70*/  MUFU.EX2 R115, R11 ;  /* 0x0000000b00737308 */ /* 0x0005e20000000800 */
[----:B------:R-:W-:-:S02]  /*4b80*/  LOP3.LUT R13, R9, R10, RZ, 0xc0, !PT ;  /* 0x0000000a090d7212 */ /* 0x000fc400078ec0ff */
[----:B------:R-:W-:Y:S02]  /*4b90*/  SHF.R.U32.HI R10, RZ, 0x8, R28 ;  /* 0x00000008ff0a7819 */ /* 0x000fe4000001161c */
[----:B------:R-:W-:Y:S01]  /*4ba0*/  HMMA.16816.F32 R36, R4, R42, RZ ;  /* 0x0000002a0424723c */ /* 0x000fe200000018ff */
[----:B------:R-:W-:Y:S01]  /*4bb0*/  SHF.R.U32.HI R9, RZ, 0x18, R17 ;  /* 0x00000018ff097819 */ /* 0x000fe20000011611 */
[----:B-1----:R-:W-:-:S05]  /*4bc0*/  HSET2.LE.AND R3, R19, R108, PT ;  /* 0x0000006c13037233 */ /* 0x002fca0003803000 */
[----:B------:R-:W-:Y:S01]  /*4bd0*/  LOP3.LUT R14, R3, R8, RZ, 0xc0, !PT ;  /* 0x00000008030e7212 */ /* 0x000fe200078ec0ff */
[----:B------:R-:W-:Y:S01]  /*4be0*/  HSET2.LE.AND R3, R20, R108, PT ;  /* 0x0000006c14037233 */ /* 0x000fe20003803000 */
[----:B------:R-:W-:Y:S01]  /*4bf0*/  F2FP.PACK_AB R8, R215, R244 ;  /* 0x000000f4d708723e */ /* 0x000fe200000000ff */
[----:B--2---:R-:W-:Y:S02]  /*4c00*/  FFMA.FTZ R11, R124, c[0x0][0x23c], -R0 ;  /* 0x00008f007c0b7a23 */ /* 0x004fe40000010800 */
[----:B------:R-:W-:Y:S01]  /*4c10*/  IMAD.MOV.U32 R124, RZ, RZ, R30 ;  /* 0x000000ffff7c7224 */ /* 0x000fe200078e001e */
[----:B------:R-:W-:Y:S01]  /*4c20*/  LOP3.LUT R12, R3, R8, RZ, 0xc0, !PT ;  /* 0x00000008030c7212 */ /* 0x000fe200078ec0ff */
[----:B------:R-:W-:Y:S01]  /*4c30*/  FFMA.FTZ R3, R125, c[0x0][0x23c], -R0 ;  /* 0x00008f007d037a23 */ /* 0x000fe20000010800 */
[----:B------:R1:W-:Y:S01]  /*4c40*/  MUFU.EX2 R128, R11 ;  /* 0x0000000b00807308 */ /* 0x0003e20000000800 */
[----:B------:R-:W-:-:S04]  /*4c50*/  LOP3.LUT R8, R17, 0xffff, RZ, 0xc0, !PT ;  /* 0x0000ffff11087812 */ /* 0x000fc800078ec0ff */
[C---:B------:R-:W-:Y:S03]  /*4c60*/  HMMA.16816.F32 R76, R12.reuse, R52, R24 ;  /* 0x000000340c4c723c */ /* 0x040fe60000001818 */
[----:B------:R2:W3:Y:S05]  /*4c70*/  MUFU.EX2 R16, R3 ;  /* 0x0000000300107308 */ /* 0x0004ea0000000800 */
[----:B------:R-:W-:Y:S01]  /*4c80*/  HMMA.16816.F32 R68, R12, R54, R36 ;  /* 0x000000360c44723c */ /* 0x000fe20000001824 */
[----:B-1----:R-:W-:-:S07]  /*4c90*/  LOP3.LUT R11, R29, 0xff, RZ, 0xc0, !PT ;  /* 0x000000ff1d0b7812 */ /* 0x002fce00078ec0ff */
[----:B------:R-:W-:Y:S01]  /*4ca0*/  HMMA.16816.F32 R28, R4, R46, RZ ;  /* 0x0000002e041c723c */ /* 0x000fe200000018ff */
[----:B--2---:R-:W-:-:S06]  /*4cb0*/  SHF.R.U32.HI R3, RZ, 0x10, R17 ;  /* 0x00000010ff037819 */ /* 0x004fcc0000011611 */
[----:B------:R-:W-:Y:S01]  /*4cc0*/  FFMA.FTZ R4, R127, c[0x0][0x23c], -R0 ;  /* 0x00008f007f047a23 */ /* 0x000fe20000010800 */
[----:B------:R-:W-:Y:S01]  /*4cd0*/  SHF.R.U32.HI R7, RZ, 0x8, R8 ;  /* 0x00000008ff077819 */ /* 0x000fe20000011608 */
[----:B---3--:R-:W-:Y:S01]  /*4ce0*/  IMAD.MOV.U32 R127, RZ, RZ, R16 ;  /* 0x000000ffff7f7224 */ /* 0x008fe200078e0010 */
[----:B------:R-:W-:Y:S01]  /*4cf0*/  LOP3.LUT R8, R3, 0xff, RZ, 0xc0, !PT ;  /* 0x000000ff03087812 */ /* 0x000fe200078ec0ff */
[----:B------:R1:W2:Y:S01]  /*4d00*/  MUFU.EX2 R117, R4 ;  /* 0x0000000400757308 */ /* 0x0002a20000000800 */
[----:B------:R-:W-:Y:S01]  /*4d10*/  PRMT R3, R61, 0x5410, R10 ;  /* 0x000054103d037816 */ /* 0x000fe2000000000a */
[----:B------:R-:W-:Y:S01]  /*4d20*/  HMMA.16816.F32 R72, R12, R56, R32 ;  /* 0x000000380c48723c */ /* 0x000fe20000001820 */
[----:B------:R-:W-:Y:S02]  /*4d30*/  LOP3.LUT R5, R17, 0xff, RZ, 0xc0, !PT ;  /* 0x000000ff11057812 */ /* 0x000fe400078ec0ff */
[----:B------:R-:W-:Y:S01]  /*4d40*/  PRMT R6, R11, 0x5410, R51 ;  /* 0x000054100b067816 */ /* 0x000fe20000000033 */
[----:B------:R-:W-:Y:S01]  /*4d50*/  HSET2.LE.AND R3, R3, R108, PT ;  /* 0x0000006c03037233 */ /* 0x000fe20003803000 */
[----:B------:R-:W-:-:S02]  /*4d60*/  PRMT R7, R5, 0x5410, R7 ;  /* 0x0000541005077816 */ /* 0x000fc40000000007 */
[----:B------:R-:W-:Y:S01]  /*4d70*/  PRMT R16, R8, 0x5410, R9 ;  /* 0x0000541008107816 */ /* 0x000fe20000000009 */
[--C-:B------:R-:W-:Y:S01]  /*4d80*/  HSET2.LE.AND R5, R6, R108.reuse, PT ;  /* 0x0000006c06057233 */ /* 0x100fe20003803000 */
[----:B------:R-:W-:Y:S01]  /*4d90*/  F2FP.PACK_AB R6, R127, R128 ;  /* 0x000000807f06723e */ /* 0x000fe200000000ff */
[--C-:B------:R-:W-:Y:S01]  /*4da0*/  FFMA.FTZ R9, R129, c[0x0][0x23c], -R2.reuse ;  /* 0x00008f0081097a23 */ /* 0x100fe20000010802 */
[----:B------:R-:W-:Y:S01]  /*4db0*/  HSET2.LE.AND R7, R7, R108, PT ;  /* 0x0000006c07077233 */ /* 0x000fe20003803000 */
[----:B------:R-:W-:Y:S01]  /*4dc0*/  F2FP.PACK_AB R8, R237, R112 ;  /* 0x00000070ed08723e */ /* 0x000fe200000000ff */
[----:B------:R-:W-:Y:S01]  /*4dd0*/  HMMA.16816.F32 R36, R12, R58, R28 ;  /* 0x0000003a0c24723c */ /* 0x000fe2000000181c */
[----:B-1----:R-:W-:Y:S01]  /*4de0*/  FFMA.FTZ R4, R126, c[0x0][0x23c], -R2 ;  /* 0x00008f007e047a23 */ /* 0x002fe20000010802 */
[----:B------:R-:W-:Y:S01]  /*4df0*/  LOP3.LUT R11, R5, R6, RZ, 0xc0, !PT ;  /* 0x00000006050b7212 */ /* 0x000fe200078ec0ff */
[----:B------:R-:W-:Y:S01]  /*4e00*/  MUFU.EX2 R217, R9 ;  /* 0x0000000900d97308 */ /* 0x000fe20000000800 */
[----:B--2---:R-:W-:-:S02]  /*4e10*/  F2FP.PACK_AB R6, R117, R115 ;  /* 0x000000737506723e */ /* 0x004fc400000000ff */
[----:B------:R-:W-:Y:S02]  /*4e20*/  LOP3.LUT R8, R7, R8, RZ, 0xc0, !PT ;  /* 0x0000000807087212 */ /* 0x000fe400078ec0ff */
[----:B------:R-:W-:-:S03]  /*4e30*/  IADD3 R7, R86, 0x1, RZ ;  /* 0x0000000156077810 */ /* 0x000fc60007ffe0ff */
[----:B------:R1:W-:Y:S01]  /*4e40*/  MUFU.EX2 R222, R4 ;  /* 0x0000000400de7308 */ /* 0x0003e20000000800 */
[----:B------:R-:W-:-:S05]  /*4e50*/  LOP3.LUT R7, R85, UR21, R7, 0x96, !PT ;  /* 0x0000001555077c12 */ /* 0x000fca000f8e9607 */
[----:B------:R-:W-:-:S04]  /*4e60*/  IMAD.WIDE.U32 R18, R7, -0x326172a9, RZ ;  /* 0xcd9e8d5707127825 */ /* 0x000fc800078e00ff */
[----:B------:R-:W-:-:S04]  /*4e70*/  FFMA.FTZ R7, R140, c[0x0][0x23c], -R0 ;  /* 0x00008f008c077a23 */ /* 0x000fc80000010800 */
[----:B------:R-:W-:Y:S01]  /*4e80*/  MUFU.EX2 R212, R7 ;  /* 0x0000000700d47308 */ /* 0x000fe20000000800 */
[----:B-1----:R-:W-:-:S04]  /*4e90*/  F2FP.PACK_AB R4, R118, R124 ;  /* 0x0000007c7604723e */ /* 0x002fc800000000ff */
[----:B------:R-:W-:Y:S01]  /*4ea0*/  LOP3.LUT R10, R3, R4, RZ, 0xc0, !PT ;  /* 0x00000004030a7212 */ /* 0x000fe200078ec0ff */
[----:B------:R-:W-:Y:S01]  /*4eb0*/  HSET2.LE.AND R3, R16, R108, PT ;  /* 0x0000006c10037233 */ /* 0x000fe20003803000 */
[----:B------:R-:W-:-:S04]  /*4ec0*/  FFMA.FTZ R4, R131, c[0x0][0x23c], -R2 ;  /* 0x00008f0083047a23 */ /* 0x000fc80000010802 */
[----:B------:R1:W-:Y:S01]  /*4ed0*/  MUFU.EX2 R213, R4 ;  /* 0x0000000400d57308 */ /* 0x0003e20000000800 */
[----:B------:R-:W-:Y:S01]  /*4ee0*/  LOP3.LUT R9, R3, R6, RZ, 0xc0, !PT ;  /* 0x0000000603097212 */ /* 0x000fe200078ec0ff */
[----:B------:R-:W-:-:S06]  /*4ef0*/  FFMA.FTZ R6, R130, c[0x0][0x23c], -R2 ;  /* 0x00008f0082067a23 */ /* 0x000fcc0000010802 */
[----:B------:R2:W-:Y:S01]  /*4f00*/  MUFU.EX2 R209, R6 ;  /* 0x0000000600d17308 */ /* 0x0005e20000000800 */
[----:B------:R-:W-:Y:S01]  /*4f10*/  HMMA.16816.F32 R28, R8, R40, RZ ;  /* 0x00000028081c723c */ /* 0x000fe200000018ff */
[----:B-1----:R-:W-:-:S07]  /*4f20*/  IMAD.WIDE.U32 R4, R63, -0x2daee0ad, RZ ;  /* 0xd2511f533f047825 */ /* 0x002fce00078e00ff */
[----:B------:R-:W-:Y:S01]  /*4f30*/  HMMA.16816.F32 R40, R8, R42, RZ ;  /* 0x0000002a0828723c */ /* 0x000fe200000018ff */
[----:B------:R-:W-:Y:S02]  /*4f40*/  LOP3.LUT R3, R5, UR14, R50, 0x96, !PT ;  /* 0x0000000e05037c12 */ /* 0x000fe4000f8e9632 */
[----:B------:R-:W-:Y:S01]  /*4f50*/  LOP3.LUT R5, R4, 0xffff, RZ, 0xc0, !PT ;  /* 0x0000ffff04057812 */ /* 0x000fe200078ec0ff */
[----:B--2---:R-:W-:Y:S01]  /*4f60*/  FFMA.FTZ R6, R141, c[0x0][0x23c], -R0 ;  /* 0x00008f008d067a23 */ /* 0x004fe20000010800 */
[----:B------:R-:W-:-:S03]  /*4f70*/  SHF.R.U32.HI R12, RZ, 0x10, R4 ;  /* 0x00000010ff0c7819 */ /* 0x000fc60000011604 */
[C---:B------:R-:W-:Y:S01]  /*4f80*/  HMMA.16816.F32 R24, R8.reuse, R44, RZ ;  /* 0x0000002c0818723c */ /* 0x040fe200000018ff */
[----:B------:R-:W-:Y:S01]  /*4f90*/  LOP3.LUT R15, R4, 0xff, RZ, 0xc0, !PT ;  /* 0x000000ff040f7812 */ /* 0x000fe200078ec0ff */
[----:B------:R1:W-:Y:S01]  /*4fa0*/  MUFU.EX2 R252, R6 ;  /* 0x0000000600fc7308 */ /* 0x0003e20000000800 */
[----:B------:R-:W-:Y:S02]  /*4fb0*/  SHF.R.U32.HI R14, RZ, 0x18, R4 ;  /* 0x00000018ff0e7819 */ /* 0x000fe40000011604 */
[C---:B------:R-:W-:Y:S02]  /*4fc0*/  LOP3.LUT R4, R3.reuse, 0xffff, RZ, 0xc0, !PT ;  /* 0x0000ffff03047812 */ /* 0x040fe400078ec0ff */
[----:B------:R-:W-:Y:S01]  /*4fd0*/  LOP3.LUT R13, R3, 0xff, RZ, 0xc0, !PT ;  /* 0x000000ff030d7812 */ /* 0x000fe200078ec0ff */
[----:B------:R-:W-:Y:S01]  /*4fe0*/  HMMA.16816.F32 R32, R8, R46, RZ ;  /* 0x0000002e0820723c */ /* 0x000fe200000018ff */
[----:B------:R-:W-:-:S06]  /*4ff0*/  SHF.R.U32.HI R7, RZ, 0x10, R3 ;  /* 0x00000010ff077819 */ /* 0x000fcc0000011603 */
[----:B------:R-:W-:Y:S01]  /*5000*/  FFMA.FTZ R8, R142, c[0x0][0x23c], -R0 ;  /* 0x00008f008e087a23 */ /* 0x000fe20000010800 */
[----:B-1----:R-:W-:-:S03]  /*5010*/  SHF.R.U32.HI R6, RZ, 0x8, R5 ;  /* 0x00000008ff067819 */ /* 0x002fc60000011605 */
[----:B------:R-:W-:Y:S01]  /*5020*/  MUFU.EX2 R216, R8 ;  /* 0x0000000800d87308 */ /* 0x000fe20000000800 */
[----:B------:R-:W-:Y:S02]  /*5030*/  LOP3.LUT R5, R12, 0xff, RZ, 0xc0, !PT ;  /* 0x000000ff0c057812 */ /* 0x000fe400078ec0ff */
[----:B------:R-:W-:Y:S02]  /*5040*/  PRMT R16, R15, 0x5410, R6 ;  /* 0x000054100f107816 */ /* 0x000fe40000000006 */
[----:B------:R-:W-:Y:S01]  /*5050*/  PRMT R15, R5, 0x5410, R14 ;  /* 0x00005410050f7816 */ /* 0x000fe2000000000e */
[----:B------:R-:W-:Y:S01]  /*5060*/  FFMA.FTZ R5, R135, c[0x0][0x23c], -R0 ;  /* 0x00008f0087057a23 */ /* 0x000fe20000010800 */
[----:B------:R-:W-:Y:S02]  /*5070*/  SHF.R.U32.HI R12, RZ, 0x8, R4 ;  /* 0x00000008ff0c7819 */ /* 0x000fe40000011604 */
[----:B------:R-:W-:Y:S01]  /*5080*/  LOP3.LUT R6, R65, UR11, R18, 0x96, !PT ;  /* 0x0000000b41067c12 */ /* 0x000fe2000f8e9612 */
[----:B------:R1:W2:Y:S01]  /*5090*/  MUFU.EX2 R208, R5 ;  /* 0x0000000500d07308 */ /* 0x0002a20000000800 */
[----:B------:R-:W-:-:S02]  /*50a0*/  LOP3.LUT R4, R19, UR13, R60, 0x96, !PT ;  /* 0x0000000d13047c12 */ /* 0x000fc4000f8e963c */
[----:B------:R-:W-:Y:S01]  /*50b0*/  PRMT R17, R13, 0x5410, R12 ;  /* 0x000054100d117816 */ /* 0x000fe2000000000c */
[----:B------:R-:W-:Y:S01]  /*50c0*/  IMAD.WIDE.U32 R12, R6, -0x2daee0ad, RZ ;  /* 0xd2511f53060c7825 */ /* 0x000fe200078e00ff */
[----:B------:R-:W-:Y:S02]  /*50d0*/  SHF.R.U32.HI R6, RZ, 0x18, R3 ;  /* 0x00000018ff067819 */ /* 0x000fe40000011603 */
[----:B------:R-:W-:-:S04]  /*50e0*/  LOP3.LUT R3, R7, 0xff, RZ, 0xc0, !PT ;  /* 0x000000ff07037812 */ /* 0x000fc800078ec0ff */
[----:B------:R-:W-:Y:S01]  /*50f0*/  PRMT R7, R3, 0x5410, R6 ;  /* 0x0000541003077816 */ /* 0x000fe20000000006 */
[----:B------:R-:W-:Y:S01]  /*5100*/  HSET2.LE.AND R3, R16, R108, PT ;  /* 0x0000006c10037233 */ /* 0x000fe20003803000 */
[----:B-1----:R-:W-:Y:S01]  /*5110*/  IMAD.WIDE.U32 R4, R4, -0x2daee0ad, RZ ;  /* 0xd2511f5304047825 */ /* 0x002fe200078e00ff */
[----:B--2---:R-:W-:-:S04]  /*5120*/  F2FP.PACK_AB R6, R208, R212 ;  /* 0x000000d4d006723e */ /* 0x004fc800000000ff */
[----:B------:R-:W-:Y:S01]  /*5130*/  LOP3.LUT R14, R5, UR10, R96, 0x96, !PT ;  /* 0x0000000a050e7c12 */ /* 0x000fe2000f8e9660 */
[--C-:B------:R-:W-:Y:S01]  /*5140*/  HSET2.LE.AND R5, R15, R108.reuse, PT ;  /* 0x0000006c0f057233 */ /* 0x100fe20003803000 */
[----:B------:R-:W-:Y:S02]  /*5150*/  LOP3.LUT R13, R13, UR8, R4, 0x96, !PT ;  /* 0x000000080d0d7c12 */ /* 0x000fe4000f8e9604 */
[----:B------:R-:W-:Y:S02]  /*5160*/  F2FP.PACK_AB R4, R209, R213 ;  /* 0x000000d5d104723e */ /* 0x000fe400000000ff */
[----:B------:R-:W-:Y:S01]  /*5170*/  LOP3.LUT R11, R5, R6, RZ, 0xc0, !PT ;  /* 0x00000006050b7212 */ /* 0x000fe200078ec0ff */
[--C-:B------:R-:W-:Y:S01]  /*5180*/  HSET2.LE.AND R5, R7, R108.reuse, PT ;  /* 0x0000006c07057233 */ /* 0x100fe20003803000 */
[----:B------:R-:W-:Y:S01]  /*5190*/  LOP3.LUT R10, R3, R4, RZ, 0xc0, !PT ;  /* 0x00000004030a7212 */ /* 0x000fe200078ec0ff */
[----:B------:R-:W-:Y:S01]  /*51a0*/  HSET2.LE.AND R3, R17, R108, PT ;  /* 0x0000006c11037233 */ /* 0x000fe20003803000 */
[----:B------:R-:W-:Y:S01]  /*51b0*/  F2FP.PACK_AB R4, R217, R222 ;  /* 0x000000ded904723e */ /* 0x000fe200000000ff */
[----:B------:R-:W-:Y:S01]  /*51c0*/  IMAD.WIDE.U32 R16, R13, -0x326172a9, RZ ;  /* 0xcd9e8d570d107825 */ /* 0x000fe200078e00ff */
[----:B------:R-:W-:-:S02]  /*51d0*/  F2FP.PACK_AB R6, R216, R252 ;  /* 0x000000fcd806723e */ /* 0x000fc400000000ff */
[----:B------:R-:W-:Y:S02]  /*51e0*/  LOP3.LUT R8, R3, R4, RZ, 0xc0, !PT ;  /* 0x0000000403087212 */ /* 0x000fe400078ec0ff */
[----:B------:R-:W-:Y:S01]  /*51f0*/  LOP3.LUT R9, R5, R6, RZ, 0xc0, !PT ;  /* 0x0000000605097212 */ /* 0x000fe200078ec0ff */
[----:B------:R-:W-:-:S04]  /*5200*/  IMAD.WIDE.U32 R4, R14, -0x326172a9, RZ ;  /* 0xcd9e8d570e047825 */ /* 0x000fc800078e00ff */
[----:B------:R-:W-:Y:S01]  /*5210*/  FFMA.FTZ R6, R143, c[0x0][0x23c], -R23 ;  /* 0x00008f008f067a23 */ /* 0x000fe20000010817 */
[----:B------:R-:W-:Y:S01]  /*5220*/  LOP3.LUT R5, R5, UR9, R64, 0x96, !PT ;  /* 0x0000000905057c12 */ /* 0x000fe2000f8e9640 */
[----:B------:R-:W-:Y:S01]  /*5230*/  HMMA.16816.F32 R44, R8, R52, R28 ;  /* 0x00000034082c723c */ /* 0x000fe2000000181c */
[----:B------:R-:W-:Y:S01]  /*5240*/  LOP3.LUT R3, R17, UR7, R4, 0x96, !PT ;  /* 0x0000000711037c12 */ /* 0x000fe2000f8e9604 */
[----:B------:R1:W2:Y:S01]  /*5250*/  MUFU.EX2 R87, R6 ;  /* 0x0000000600577308 */ /* 0x0002a20000000800 */
[----:B------:R-:W-:Y:S01]  /*5260*/  LDSM.16.MT88.4 R28, [R206+0x4800] ;  /* 0x00480000ce1c783b */ /* 0x000fe20000004200 */
[----:B------:R-:W-:-:S04]  /*5270*/  IMAD.WIDE.U32 R4, R5, -0x2daee0ad, RZ ;  /* 0xd2511f5305047825 */ /* 0x000fc800078e00ff */
[----:B------:R-:W-:Y:S01]  /*5280*/  IMAD.WIDE.U32 R20, R3, -0x2daee0ad, RZ ;  /* 0xd2511f5303147825 */ /* 0x000fe200078e00ff */
[----:B------:R-:W-:Y:S01]  /*5290*/  LOP3.LUT R7, R5, UR6, R12, 0x96, !PT ;  /* 0x0000000605077c12 */ /* 0x000fe2000f8e960c */
[----:B------:R-:W-:Y:S01]  /*52a0*/  HMMA.16816.F32 R80, R8, R56, R24 ;  /* 0x000000380850723c */ /* 0x000fe20000001818 */
[----:B------:R-:W3:Y:S02]  /*52b0*/  LDSM.16.MT88.4 R24, [R205+0x4800] ;  /* 0x00480000cd18783b */ /* 0x000ee40000004200 */
[----:B------:R-:W-:Y:S01]  /*52c0*/  LOP3.LUT R3, R21, UR4, R4, 0x96, !PT ;  /* 0x0000000415037c12 */ /* 0x000fe2000f8e9604 */
[----:B------:R-:W-:-:S04]  /*52d0*/  IMAD.WIDE.U32 R14, R7, -0x326172a9, RZ ;  /* 0xcd9e8d57070e7825 */ /* 0x000fc800078e00ff */
[----:B------:R-:W-:Y:S01]  /*52e0*/  IMAD.WIDE.U32 R4, R3, -0x326172a9, RZ ;  /* 0xcd9e8d5703047825 */ /* 0x000fe200078e00ff */
[C---:B------:R-:W-:Y:S03]  /*52f0*/  HMMA.16816.F32 R52, R8.reuse, R54, R40 ;  /* 0x000000360834723c */ /* 0x040fe60000001828 */
[----:B-1----:R-:W-:Y:S01]  /*5300*/  FFMA.FTZ R6, R145, c[0x0][0x23c], -R23 ;  /* 0x00008f0091067a23 */ /* 0x002fe20000010817 */
[C---:B------:R-:W-:Y:S01]  /*5310*/  LOP3.LUT R3, R4.reuse, 0xffff, RZ, 0xc0, !PT ;  /* 0x0000ffff04037812 */ /* 0x040fe200078ec0ff */
[----:B--2---:R-:W-:Y:S01]  /*5320*/  IMAD.MOV.U32 R145, RZ, RZ, R87 ;  /* 0x000000ffff917224 */ /* 0x004fe200078e0057 */
[----:B------:R-:W-:Y:S01]  /*5330*/  LOP3.LUT R13, R4, 0xff, RZ, 0xc0, !PT ;  /* 0x000000ff040d7812 */ /* 0x000fe200078ec0ff */
[----:B------:R1:W-:Y:S01]  /*5340*/  MUFU.EX2 R50, R6 ;  /* 0x0000000600327308 */ /* 0x0003e20000000800 */
[----:B------:R-:W-:Y:S01]  /*5350*/  SHF.R.U32.HI R12, RZ, 0x8, R3 ;  /* 0x00000008ff0c7819 */ /* 0x000fe20000011603 */
[----:B------:R-:W-:Y:S01]  /*5360*/  HMMA.16816.F32 R56, R8, R58, R32 ;  /* 0x0000003a0838723c */ /* 0x000fe20000001820 */
[----:B------:R-:W-:Y:S01]  /*5370*/  LOP3.LUT R3, R5, UR15, R14, 0x96, !PT ;  /* 0x0000000f05037c12 */ /* 0x000fe2000f8e960e */
[----:B------:R-:W-:Y:S01]  /*5380*/  FFMA.FTZ R5, R144, c[0x0][0x23c], -R23 ;  /* 0x00008f0090057a23 */ /* 0x000fe20000010817 */
[----:B------:R-:W-:-:S02]  /*5390*/  SHF.R.U32.HI R7, RZ, 0x10, R4 ;  /* 0x00000010ff077819 */ /* 0x000fc40000011604 */
[----:B------:R-:W-:Y:S01]  /*53a0*/  SHF.R.U32.HI R14, RZ, 0x18, R4 ;  /* 0x00000018ff0e7819 */ /* 0x000fe20000011604 */
[----:B------:R2:W-:Y:S01]  /*53b0*/  MUFU.EX2 R130, R5 ;  /* 0x0000000500827308 */ /* 0x0005e20000000800 */
[----:B------:R-:W-:Y:S02]  /*53c0*/  LOP3.LUT R4, R3, 0xffff, RZ, 0xc0, !PT ;  /* 0x0000ffff03047812 */ /* 0x000fe400078ec0ff */
[----:B------:R-:W-:Y:S02]  /*53d0*/  PRMT R13, R13, 0x5410, R12 ;  /* 0x000054100d0d7816 */ /* 0x000fe4000000000c */
[----:B------:R-:W-:Y:S02]  /*53e0*/  LOP3.LUT R7, R7, 0xff, RZ, 0xc0, !PT ;  /* 0x000000ff07077812 */ /* 0x000fe400078ec0ff */
[----:B------:R-:W-:Y:S01]  /*53f0*/  IADD3 R9, R86, 0x2, RZ ;  /* 0x0000000256097810 */ /* 0x000fe20007ffe0ff */
[----:B-1----:R-:W-:Y:S01]  /*5400*/  FFMA.FTZ R6, R139, c[0x0][0x23c], -R23 ;  /* 0x00008f008b067a23 */ /* 0x002fe20000010817 */
[----:B------:R-:W-:-:S02]  /*5410*/  PRMT R7, R7, 0x5410, R14 ;  /* 0x0000541007077816 */ /* 0x000fc4000000000e */
[----:B------:R-:W-:Y:S01]  /*5420*/  IADD3 R10, R86, 0x3, RZ ;  /* 0x00000003560a7810 */ /* 0x000fe20007ffe0ff */
[----:B------:R1:W4:Y:S01]  /*5430*/  MUFU.EX2 R135, R6 ;  /* 0x0000000600877308 */ /* 0x0003220000000800 */
[----:B------:R-:W-:Y:S02]  /*5440*/  LOP3.LUT R8, R49, UR11, R18, 0x96, !PT ;  /* 0x0000000b31087c12 */ /* 0x000fe4000f8e9612 */
[----:B------:R-:W-:Y:S02]  /*5450*/  LOP3.LUT R9, R85, UR21, R9, 0x96, !PT ;  /* 0x0000001555097c12 */ /* 0x000fe4000f8e9609 */
[----:B--2---:R-:W-:Y:S02]  /*5460*/  SHF.R.U32.HI R5, RZ, 0x8, R4 ;  /* 0x00000008ff057819 */ /* 0x004fe40000011604 */
[----:B------:R-:W-:Y:S02]  /*5470*/  LOP3.LUT R4, R3, 0xff, RZ, 0xc0, !PT ;  /* 0x000000ff03047812 */ /* 0x000fe400078ec0ff */
[----:B------:R-:W-:-:S02]  /*5480*/  LOP3.LUT R10, R85, UR21, R10, 0x96, !PT ;  /* 0x00000015550a7c12 */ /* 0x000fc4000f8e960a */
[----:B------:R-:W-:Y:S02]  /*5490*/  PRMT R12, R4, 0x5410, R5 ;  /* 0x00005410040c7816 */ /* 0x000fe40000000005 */
[--C-:B------:R-:W-:Y:S01]  /*54a0*/  SHF.R.U32.HI R4, RZ, 0x10, R3.reuse ;  /* 0x00000010ff047819 */ /* 0x100fe20000011603 */
[----:B------:R-:W-:Y:S01]  /*54b0*/  IMAD.WIDE.U32 R10, R10, -0x326172a9, RZ ;  /* 0xcd9e8d570a0a7825 */ /* 0x000fe200078e00ff */
[----:B------:R-:W-:Y:S02]  /*54c0*/  SHF.R.U32.HI R5, RZ, 0x18, R3 ;  /* 0x00000018ff057819 */ /* 0x000fe40000011603 */
[----:B------:R-:W-:Y:S01]  /*54d0*/  LOP3.LUT R3, R4, 0xff, RZ, 0xc0, !PT ;  /* 0x000000ff04037812 */ /* 0x000fe200078ec0ff */
[----:B-1----:R-:W-:Y:S01]  /*54e0*/  FFMA.FTZ R6, R146, c[0x0][0x23c], -R22 ;  /* 0x00008f0092067a23 */ /* 0x002fe20000010816 */
[----:B------:R-:W-:Y:S01]  /*54f0*/  LOP3.LUT R33, R11, UR13, R62, 0x96, !PT ;  /* 0x0000000d0b217c12 */ /* 0x000fe2000f8e963e */
[----:B------:R-:W-:Y:S01]  /*5500*/  FFMA.FTZ R4, R160, c[0x0][0x23c], -R22 ;  /* 0x00008f00a0047a23 */ /* 0x000fe20000010816 */
[----:B------:R-:W-:Y:S01]  /*5510*/  PRMT R5, R3, 0x5410, R5 ;  /* 0x0000541003057816 */ /* 0x000fe20000000005 */
[----:B------:R1:W-:Y:S01]  /*5520*/  MUFU.EX2 R126, R6 ;  /* 0x00000006007e7308 */ /* 0x0003e20000000800 */
[----:B------:R-:W-:Y:S01]  /*5530*/  HSET2.LE.AND R3, R13, R108, PT ;  /* 0x0000006c0d037233 */ /* 0x000fe20003803000 */
[----:B------:R-:W-:-:S02]  /*5540*/  LOP3.LUT R97, R11, UR13, R60, 0x96, !PT ;  /* 0x0000000d0b617c12 */ /* 0x000fc4000f8e963c */
[----:B------:R-:W-:Y:S02]  /*5550*/  LOP3.LUT R34, R49, UR11, R10, 0x96, !PT ;  /* 0x0000000b31227c12 */ /* 0x000fe4000f8e960a */
[----:B------:R-:W-:Y:S02]  /*5560*/  LOP3.LUT R14, R15, UR5, R16, 0x96, !PT ;  /* 0x000000050f0e7c12 */ /* 0x000fe4000f8e9610 */
[----:B------:R2:W-:Y:S01]  /*5570*/  MUFU.EX2 R103, R4 ;  /* 0x0000000400677308 */ /* 0x0005e20000000800 */
[----:B-1----:R-:W-:-:S07]  /*5580*/  FFMA.FTZ R6, R147, c[0x0][0x23c], -R22 ;  /* 0x00008f0093067a23 */ /* 0x002fce0000010816 */
[----:B------:R4:W1:Y:S01]  /*5590*/  MUFU.EX2 R129, R6 ;  /* 0x0000000600817308 */ /* 0x0008620000000800 */
[----:B--2---:R-:W-:-:S07]  /*55a0*/  FFMA.FTZ R4, R161, c[0x0][0x23c], -R22 ;  /* 0x00008f00a1047a23 */ /* 0x004fce0000010816 */
[----:B------:R2:W2:Y:S01]  /*55b0*/  MUFU.EX2 R147, R4 ;  /* 0x0000000400937308 */ /* 0x0004a20000000800 */
[----:B----4-:R-:W-:-:S04]  /*55c0*/  F2FP.PACK_AB R6, R130, R135 ;  /* 0x000000878206723e */ /* 0x010fc800000000ff */
[----:B------:R-:W-:Y:S01]  /*55d0*/  LOP3.LUT R6, R3, R6, RZ, 0xc0, !PT ;  /* 0x0000000603067212 */ /* 0x000fe200078ec0ff */
[--C-:B------:R-:W-:Y:S01]  /*55e0*/  HSET2.LE.AND R3, R7, R108.reuse, PT ;  /* 0x0000006c07037233 */ /* 0x100fe20003803000 */
[----:B-1----:R-:W-:Y:S02]  /*55f0*/  F2FP.PACK_AB R7, R129, R126 ;  /* 0x0000007e8107723e */ /* 0x002fe400000000ff */
[----:B--2---:R-:W-:Y:S02]  /*5600*/  F2FP.PACK_AB R4, R50, R145 ;  /* 0x000000913204723e */ /* 0x004fe400000000ff */
[----:B------:R-:W-:Y:S01]  /*5610*/  LOP3.LUT R7, R3, R7, RZ, 0xc0, !PT ;  /* 0x0000000703077212 */ /* 0x000fe200078ec0ff */
[----:B------:R-:W-:-:S05]  /*5620*/  HSET2.LE.AND R3, R12, R108, PT ;  /* 0x0000006c0c037233 */ /* 0x000fca0003803000 */
[----:B------:R-:W-:Y:S01]  /*5630*/  LOP3.LUT R4, R3, R4, RZ, 0xc0, !PT ;  /* 0x0000000403047212 */ /* 0x000fe200078ec0ff */
[----:B------:R-:W-:Y:S01]  /*5640*/  HSET2.LE.AND R3, R5, R108, PT ;  /* 0x0000006c05037233 */ /* 0x000fe20003803000 */
[----:B------:R-:W-:-:S04]  /*5650*/  F2FP.PACK_AB R5, R147, R103 ;  /* 0x000000679305723e */ /* 0x000fc800000000ff */
[----:B------:R-:W-:Y:S02]  /*5660*/  LOP3.LUT R5, R3, R5, RZ, 0xc0, !PT ;  /* 0x0000000503057212 */ /* 0x000fe400078ec0ff */
[----:B------:R-:W-:-:S05]  /*5670*/  LOP3.LUT R3, R19, UR13, R62, 0x96, !PT ;  /* 0x0000000d13037c12 */ /* 0x000fca000f8e963e */
[C---:B---3--:R-:W-:Y:S08]  /*5680*/  HMMA.16816.F32 R76, R4.reuse, R24, R76 ;  /* 0x00000018044c723c */ /* 0x048ff0000000184c */
[C---:B------:R-:W-:Y:S08]  /*5690*/  HMMA.16816.F32 R88, R4.reuse, R28, R72 ;  /* 0x0000001c0458723c */ /* 0x040ff00000001848 */
[C---:B------:R-:W-:Y:S08]  /*56a0*/  HMMA.16816.F32 R68, R4.reuse, R26, R68 ;  /* 0x0000001a0444723c */ /* 0x040ff00000001844 */
[----:B------:R-:W-:Y:S07]  /*56b0*/  HMMA.16816.F32 R84, R4, R30, R36 ;  /* 0x0000001e0454723c */ /* 0x000fee0000001824 */
[----:B------:R-:W-:-:S04]  /*56c0*/  IMAD.WIDE.U32 R6, R3, -0x2daee0ad, RZ ;  /* 0xd2511f5303067825 */ /* 0x000fc800078e00ff */
[----:B------:R-:W-:Y:S01]  /*56d0*/  IMAD.WIDE.U32 R4, R8, -0x2daee0ad, RZ ;  /* 0xd2511f5308047825 */ /* 0x000fe200078e00ff */
[----:B------:R-:W-:-:S03]  /*56e0*/  LOP3.LUT R7, R7, UR10, R66, 0x96, !PT ;  /* 0x0000000a07077c12 */ /* 0x000fc6000f8e9642 */
[----:B------:R-:W-:Y:S01]  /*56f0*/  FFMA.FTZ R3, R162, c[0x0][0x23c], -R2 ;  /* 0x00008f00a2037a23 */ /* 0x000fe20000010802 */
[----:B------:R-:W-:Y:S01]  /*5700*/  LOP3.LUT R6, R5, UR8, R6, 0x96, !PT ;  /* 0x0000000805067c12 */ /* 0x000fe2000f8e9606 */
[----:B------:R-:W-:Y:S02]  /*5710*/  IMAD.WIDE.U32 R12, R7, -0x326172a9, RZ ;  /* 0xcd9e8d57070c7825 */ /* 0x000fe400078e00ff */
[----:B------:R1:W-:Y:S02]  /*5720*/  MUFU.EX2 R172, R3 ;  /* 0x0000000300ac7308 */ /* 0x0003e40000000800 */
[----:B------:R-:W-:-:S04]  /*5730*/  IMAD.WIDE.U32 R6, R6, -0x326172a9, RZ ;  /* 0xcd9e8d5706067825 */ /* 0x000fc800078e00ff */
[----:B------:R-:W-:Y:S01]  /*5740*/  IMAD.WIDE.U32 R8, R9, -0x326172a9, RZ ;  /* 0xcd9e8d5709087825 */ /* 0x000fe200078e00ff */
[----:B------:R-:W-:-:S03]  /*5750*/  LOP3.LUT R7, R7, UR7, R12, 0x96, !PT ;  /* 0x0000000707077c12 */ /* 0x000fc6000f8e960c */
[----:B------:R-:W-:Y:S01]  /*5760*/  FFMA.FTZ R5, R163, c[0x0][0x23c], -R2 ;  /* 0x00008f00a3057a23 */ /* 0x000fe20000010802 */
[C---:B------:R-:W-:Y:S01]  /*5770*/  LOP3.LUT R35, R9.reuse, UR13, R62, 0x96, !PT ;  /* 0x0000000d09237c12 */ /* 0x040fe2000f8e963e */
[----:B------:R-:W-:Y:S01]  /*5780*/  IMAD.MOV.U32 R163, RZ, RZ, R50 ;  /* 0x000000ffffa37224 */ /* 0x000fe200078e0032 */
[----:B------:R-:W-:Y:S01]  /*5790*/  LOP3.LUT R32, R9, UR13, R60, 0x96, !PT ;  /* 0x0000000d09207c12 */ /* 0x000fe2000f8e963c */
[----:B------:R2:W-:Y:S01]  /*57a0*/  MUFU.EX2 R102, R5 ;  /* 0x0000000500667308 */ /* 0x0005e20000000800 */
[----:B------:R-:W-:Y:S02]  /*57b0*/  LOP3.LUT R67, R49, UR11, R8, 0x96, !PT ;  /* 0x0000000b31437c12 */ /* 0x000fe4000f8e9608 */
[----:B-1----:R-:W-:Y:S01]  /*57c0*/  LOP3.LUT R3, R13, UR9, R48, 0x96, !PT ;  /* 0x000000090d037c12 */ /* 0x002fe2000f8e9630 */
[----:B------:R-:W-:Y:S01]  /*57d0*/  IMAD.WIDE.U32 R12, R7, -0x2daee0ad, RZ ;  /* 0xd2511f53070c7825 */ /* 0x000fe200078e00ff */
[C---:B------:R-:W-:Y:S02]  /*57e0*/  LOP3.LUT R21, R65.reuse, UR11, R8, 0x96, !PT ;  /* 0x0000000b41157c12 */ /* 0x040fe4000f8e9608 */
[----:B------:R-:W-:Y:S01]  /*57f0*/  LOP3.LUT R65, R65, UR11, R10, 0x96, !PT ;  /* 0x0000000b41417c12 */ /* 0x000fe2000f8e960a */
[----:B------:R-:W-:-:S04]  /*5800*/  IMAD.WIDE.U32 R8, R3, -0x2daee0ad, RZ ;  /* 0xd2511f5303087825 */ /* 0x000fc800078e00ff */
[----:B------:R-:W-:Y:S01]  /*5810*/  FFMA.FTZ R3, R149, c[0x0][0x23c], -R2 ;  /* 0x00008f0095037a23 */ /* 0x000fe20000010802 */
[----:B------:R-:W-:Y:S01]  /*5820*/  LOP3.LUT R4, R9, UR6, R4, 0x96, !PT ;  /* 0x0000000609047c12 */ /* 0x000fe2000f8e9604 */
[--C-:B------:R-:W-:Y:S02]  /*5830*/  FFMA.FTZ R7, R92, c[0x0][0x23c], -R2.reuse ;  /* 0x00008f005c077a23 */ /* 0x100fe40000010802 */
[----:B------:R1:W-:Y:S01]  /*5840*/  MUFU.EX2 R144, R3 ;  /* 0x0000000300907308 */ /* 0x0003e20000000800 */
[----:B--2---:R-:W-:Y:S02]  /*5850*/  FFMA.FTZ R5, R148, c[0x0][0x23c], -R2 ;  /* 0x00008f0094057a23 */ /* 0x004fe40000010802 */
[----:B------:R-:W-:Y:S02]  /*5860*/  IMAD.MOV.U32 R149, RZ, RZ, R118 ;  /* 0x000000ffff957224 */ /* 0x000fe400078e0076 */
[----:B------:R-:W-:-:S03]  /*5870*/  IMAD.MOV.U32 R148, RZ, RZ, R120 ;  /* 0x000000ffff947224 */ /* 0x000fc600078e0078 */
[----:B------:R2:W3:Y:S01]  /*5880*/  MUFU.EX2 R125, R5 ;  /* 0x00000005007d7308 */ /* 0x0004e20000000800 */
[----:B-1----:R-:W-:Y:S01]  /*5890*/  LOP3.LUT R3, R13, UR4, R8, 0x96, !PT ;  /* 0x000000040d037c12 */ /* 0x002fe2000f8e9608 */
[----:B------:R-:W-:-:S06]  /*58a0*/  IMAD.WIDE.U32 R8, R4, -0x326172a9, RZ ;  /* 0xcd9e8d5704087825 */ /* 0x000fcc00078e00ff */
[----:B------:R1:W-:Y:S01]  /*58b0*/  MUFU.EX2 R241, R7 ;  /* 0x0000000700f17308 */ /* 0x0003e20000000800 */
[----:B------:R-:W-:Y:S01]  /*58c0*/  LOP3.LUT R13, R9, UR5, R6, 0x96, !PT ;  /* 0x00000005090d7c12 */ /* 0x000fe2000f8e9606 */
[----:B--2---:R-:W-:-:S05]  /*58d0*/  IMAD.WIDE.U32 R4, R3, -0x326172a9, RZ ;  /* 0xcd9e8d5703047825 */ /* 0x004fca00078e00ff */
[----:B------:R-:W-:Y:S02]  /*58e0*/  LOP3.LUT R3, R5, UR15, R8, 0x96, !PT ;  /* 0x0000000f05037c12 */ /* 0x000fe4000f8e9608 */
[C---:B------:R-:W-:Y:S02]  /*58f0*/  LOP3.LUT R5, R4.reuse, 0xffff, RZ, 0xc0, !PT ;  /* 0x0000ffff04057812 */ /* 0x040fe400078ec0ff */
[----:B------:R-:W-:Y:S02]  /*5900*/  LOP3.LUT R8, R4, 0xff, RZ, 0xc0, !PT ;  /* 0x000000ff04087812 */ /* 0x000fe400078ec0ff */
[--C-:B-1----:R-:W-:Y:S02]  /*5910*/  SHF.R.U32.HI R7, RZ, 0x10, R4.reuse ;  /* 0x00000010ff077819 */ /* 0x102fe40000011604 */
[----:B------:R-:W-:Y:S01]  /*5920*/  SHF.R.U32.HI R6, RZ, 0x18, R4 ;  /* 0x00000018ff067819 */ /* 0x000fe20000011604 */
[----:B------:R-:W-:Y:S01]  /*5930*/  FFMA.FTZ R4, R151, c[0x0][0x23c], -R0 ;  /* 0x00008f0097047a23 */ /* 0x000fe20000010800 */
[----:B------:R-:W-:Y:S01]  /*5940*/  SHF.R.U32.HI R5, RZ, 0x8, R5 ;  /* 0x00000008ff057819 */ /* 0x000fe20000011605 */
[----:B------:R-:W-:-:S02]  /*5950*/  IMAD.MOV.U32 R151, RZ, RZ, R119 ;  /* 0x000000ffff977224 */ /* 0x000fc400078e0077 */
[----:B------:R1:W-:Y:S01]  /*5960*/  MUFU.EX2 R139, R4 ;  /* 0x00000004008b7308 */ /* 0x0003e20000000800 */
[----:B------:R-:W-:Y:S01]  /*5970*/  PRMT R9, R8, 0x5410, R5 ;  /* 0x0000541008097816 */ /* 0x000fe20000000005 */
[----:B------:R-:W-:Y:S01]  /*5980*/  FFMA.FTZ R5, R150, c[0x0][0x23c], -R0 ;  /* 0x00008f0096057a23 */ /* 0x000fe20000010800 */
[----:B------:R-:W-:-:S05]  /*5990*/  LOP3.LUT R8, R3, 0xff, RZ, 0xc0, !PT ;  /* 0x000000ff03087812 */ /* 0x000fca00078ec0ff */
[----:B------:R2:W4:Y:S01]  /*59a0*/  MUFU.EX2 R131, R5 ;  /* 0x0000000500837308 */ /* 0x0005220000000800 */
[----:B-1----:R-:W-:Y:S02]  /*59b0*/  LOP3.LUT R4, R7, 0xff, RZ, 0xc0, !PT ;  /* 0x000000ff07047812 */ /* 0x002fe400078ec0ff */
[--C-:B------:R-:W-:Y:S02]  /*59c0*/  SHF.R.U32.HI R7, RZ, 0x18, R3.reuse ;  /* 0x00000018ff077819 */ /* 0x100fe40000011603 */
[----:B------:R-:W-:Y:S02]  /*59d0*/  PRMT R11, R4, 0x5410, R6 ;  /* 0x00005410040b7816 */ /* 0x000fe40000000006 */
[----:B------:R-:W-:Y:S02]  /*59e0*/  LOP3.LUT R4, R3, 0xffff, RZ, 0xc0, !PT ;  /* 0x0000ffff03047812 */ /* 0x000fe400078ec0ff */
[----:B--2---:R-:W-:Y:S02]  /*59f0*/  SHF.R.U32.HI R5, RZ, 0x10, R3 ;  /* 0x00000010ff057819 */ /* 0x004fe40000011603 */
[----:B------:R-:W-:Y:S01]  /*5a00*/  SHF.R.U32.HI R6, RZ, 0x8, R4 ;  /* 0x00000008ff067819 */ /* 0x000fe20000011604 */
[--C-:B------:R-:W-:Y:S01]  /*5a10*/  FFMA.FTZ R4, R174, c[0x0][0x23c], -R0.reuse ;  /* 0x00008f00ae047a23 */ /* 0x100fe20000010800 */
[----:B------:R-:W-:Y:S01]  /*5a20*/  LOP3.LUT R3, R5, 0xff, RZ, 0xc0, !PT ;  /* 0x000000ff05037812 */ /* 0x000fe200078ec0ff */
[----:B------:R-:W-:Y:S01]  /*5a30*/  FFMA.FTZ R5, R173, c[0x0][0x23c], -R0 ;  /* 0x00008f00ad057a23 */ /* 0x000fe20000010800 */
[----:B------:R-:W-:Y:S01]  /*5a40*/  PRMT R6, R8, 0x5410, R6 ;  /* 0x0000541008067816 */ /* 0x000fe20000000006 */
[----:B------:R3:W-:Y:S01]  /*5a50*/  MUFU.EX2 R162, R4 ;  /* 0x0000000400a27308 */ /* 0x0007e20000000800 */
[----:B------:R-:W-:Y:S01]  /*5a60*/  PRMT R7, R3, 0x5410, R7 ;  /* 0x0000541003077816 */ /* 0x000fe20000000007 */
[----:B------:R-:W-:-:S06]  /*5a70*/  HSET2.LE.AND R3, R9, R108, PT ;  /* 0x0000006c09037233 */ /* 0x000fcc0003803000 */
[----:B------:R1:W2:Y:S01]  /*5a80*/  MUFU.EX2 R51, R5 ;  /* 0x0000000500337308 */ /* 0x0002a20000000800 */
[----:B---3--:R-:W-:-:S04]  /*5a90*/  F2FP.PACK_AB R4, R125, R144 ;  /* 0x000000907d04723e */ /* 0x008fc800000000ff */
[----:B------:R-:W-:Y:S01]  /*5aa0*/  LOP3.LUT R10, R3, R4, RZ, 0xc0, !PT ;  /* 0x00000004030a7212 */ /* 0x000fe200078ec0ff */
[----:B------:R-:W-:Y:S01]  /*5ab0*/  HSET2.LE.AND R3, R11, R108, PT ;  /* 0x0000006c0b037233 */ /* 0x000fe20003803000 */
[----:B----4-:R-:W-:Y:S01]  /*5ac0*/  F2FP.PACK_AB R4, R131, R139 ;  /* 0x0000008b8304723e */ /* 0x010fe200000000ff */
[----:B-1----:R-:W-:-:S03]  /*5ad0*/  FFMA.FTZ R5, R95, c[0x0][0x23c], -R2 ;  /* 0x00008f005f057a23 */ /* 0x002fc60000010802 */
[----:B------:R-:W-:Y:S01]  /*5ae0*/  LOP3.LUT R11, R3, R4, RZ, 0xc0, !PT ;  /* 0x00000004030b7212 */ /* 0x000fe200078ec0ff */
[----:B------:R-:W-:Y:S01]  /*5af0*/  HSET2.LE.AND R3, R6, R108, PT ;  /* 0x0000006c06037233 */ /* 0x000fe20003803000 */
[----:B------:R1:W-:Y:S01]  /*5b00*/  MUFU.EX2 R146, R5 ;  /* 0x0000000500927308 */ /* 0x0003e20000000800 */
[----:B------:R-:W-:Y:S01]  /*5b10*/  F2FP.PACK_AB R4, R102, R172 ;  /* 0x000000ac6604723e */ /* 0x000fe200000000ff */
[----:B------:R-:W-:-:S03]  /*5b20*/  FFMA.FTZ R6, R152, c[0x0][0x23c], -R23 ;  /* 0x00008f0098067a23 */ /* 0x000fc60000010817 */
[----:B------:R-:W-:Y:S01]  /*5b30*/  LOP3.LUT R8, R3, R4, RZ, 0xc0, !PT ;  /* 0x0000000403087212 */ /* 0x000fe200078ec0ff */
[----:B------:R-:W-:Y:S01]  /*5b40*/  HSET2.LE.AND R3, R7, R108, PT ;  /* 0x0000006c07037233 */ /* 0x000fe20003803000 */
[----:B--2---:R-:W-:Y:S01]  /*5b50*/  F2FP.PACK_AB R4, R51, R162 ;  /* 0x000000a23304723e */ /* 0x004fe200000000ff */
[----:B------:R2:W-:Y:S03]  /*5b60*/  MUFU.EX2 R140, R6 ;  /* 0x00000006008c7308 */ /* 0x0005e60000000800 */
[----:B------:R-:W-:Y:S01]  /*5b70*/  LOP3.LUT R9, R3, R4, RZ, 0xc0, !PT ;  /* 0x0000000403097212 */ /* 0x000fe200078ec0ff */
[--C-:B------:R-:W-:Y:S02]  /*5b80*/  FFMA.FTZ R3, R164, c[0x0][0x23c], -R23.reuse ;  /* 0x00008f00a4037a23 */ /* 0x100fe40000010817 */
[----:B-1----:R-:W-:Y:S02]  /*5b90*/  FFMA.FTZ R5, R94, c[0x0][0x23c], -R2 ;  /* 0x00008f005e057a23 */ /* 0x002fe40000010802 */
[----:B------:R1:W-:Y:S02]  /*5ba0*/  MUFU.EX2 R211, R3 ;  /* 0x0000000300d37308 */ /* 0x0003e40000000800 */
[----:B------:R-:W-:Y:S01]  /*5bb0*/  HMMA.16816.F32 R44, R8, R24, R44 ;  /* 0x00000018082c723c */ /* 0x000fe2000000182c */
[----:B--2---:R-:W-:-:S05]  /*5bc0*/  FFMA.FTZ R6, R153, c[0x0][0x23c], -R23 ;  /* 0x00008f0099067a23 */ /* 0x004fca0000010817 */
[----:B------:R2:W-:Y:S02]  /*5bd0*/  MUFU.EX2 R143, R5 ;  /* 0x00000005008f7308 */ /* 0x0005e40000000800 */
[----:B------:R-:W-:Y:S01]  /*5be0*/  HMMA.16816.F32 R52, R8, R26, R52 ;  /* 0x0000001a0834723c */ /* 0x000fe20000001834 */
[----:B------:R-:W3:Y:S01]  /*5bf0*/  LDSM.16.MT88.4 R24, [R205+0x4c00] ;  /* 0x004c0000cd18783b */ /* 0x000ee20000004200 */
[----:B-1----:R-:W-:-:S04]  /*5c00*/  FFMA.FTZ R3, R156, c[0x0][0x23c], -R23 ;  /* 0x00008f009c037a23 */ /* 0x002fc80000010817 */
[----:B------:R1:W-:Y:S02]  /*5c10*/  MUFU.EX2 R122, R6 ;  /* 0x00000006007a7308 */ /* 0x0003e40000000800 */
[----:B------:R-:W-:Y:S01]  /*5c20*/  HMMA.16816.F32 R40, R8, R28, R80 ;  /* 0x0000001c0828723c */ /* 0x000fe20000001850 */
[----:B------:R-:W-:Y:S02]  /*5c30*/  IMAD.MOV.U32 R156, RZ, RZ, R117 ;  /* 0x000000ffff9c7224 */ /* 0x000fe400078e0075 */
[----:B--2---:R-:W-:-:S03]  /*5c40*/  FFMA.FTZ R5, R93, c[0x0][0x23c], -R2 ;  /* 0x00008f005d057a23 */ /* 0x004fc60000010802 */
[----:B------:R-:W2:Y:S02]  /*5c50*/  MUFU.EX2 R161, R3 ;  /* 0x0000000300a17308 */ /* 0x000ea40000000800 */
[----:B------:R-:W-:Y:S01]  /*5c60*/  HMMA.16816.F32 R36, R8, R30, R56 ;  /* 0x0000001e0824723c */ /* 0x000fe20000001838 */
[----:B------:R-:W4:Y:S04]  /*5c70*/  LDSM.16.MT88.4 R28, [R206+0x4c00] ;  /* 0x004c0000ce1c783b */ /* 0x000f280000004200 */
[----:B------:R-:W3:Y:S01]  /*5c80*/  LDSM.16.MT88.4 R56, [R206+0x5000] ;  /* 0x00500000ce38783b */ /* 0x000ee20000004200 */
[----:B------:R2:W2:Y:S01]  /*5c90*/  MUFU.EX2 R123, R5 ;  /* 0x00000005007b7308 */ /* 0x0004a20000000800 */
[----:B-1----:R-:W-:Y:S02]  /*5ca0*/  FFMA.FTZ R6, R154, c[0x0][0x23c], -R22 ;  /* 0x00008f009a067a23 */ /* 0x002fe40000010816 */
[----:B------:R-:W-:-:S02]  /*5cb0*/  FFMA.FTZ R9, R157, c[0x0][0x23c], -R0 ;  /* 0x00008f009d097a23 */ /* 0x000fc40000010800 */
[----:B------:R-:W-:-:S03]  /*5cc0*/  IMAD.MOV.U32 R157, RZ, RZ, R145 ;  /* 0x000000ffff9d7224 */ /* 0x000fc600078e0091 */
[----:B------:R-:W-:Y:S01]  /*5cd0*/  MUFU.EX2 R141, R6 ;  /* 0x00000006008d7308 */ /* 0x000fe20000000800 */
[----:B--2---:R-:W-:Y:S01]  /*5ce0*/  F2FP.PACK_AB R8, R161, R211 ;  /* 0x000000d3a108723e */ /* 0x004fe200000000ff */
[----:B------:R-:W-:-:S06]  /*5cf0*/  IMAD.WIDE.U32 R4, R13, -0x2daee0ad, RZ ;  /* 0xd2511f530d047825 */ /* 0x000fcc00078e00ff */
[----:B------:R1:W-:Y:S01]  /*5d00*/  MUFU.EX2 R142, R9 ;  /* 0x00000009008e7308 */ /* 0x0003e20000000800 */
[----:B------:R-:W-:Y:S01]  /*5d10*/  IMAD.MOV.U32 R154, RZ, RZ, R123 ;  /* 0x000000ffff9a7224 */ /* 0x000fe200078e007b */
[----:B------:R-:W-:Y:S01]  /*5d20*/  LOP3.LUT R12, R5, UR14, R12, 0x96, !PT ;  /* 0x0000000e050c7c12 */ /* 0x000fe2000f8e960c */
[----:B------:R-:W-:Y:S01]  /*5d30*/  IMAD.MOV.U32 R123, RZ, RZ, R101 ;  /* 0x000000ffff7b7224 */ /* 0x000fe200078e0065 */
[C---:B------:R-:W-:Y:S02]  /*5d40*/  LOP3.LUT R7, R4.reuse, 0xffff, RZ, 0xc0, !PT ;  /* 0x0000ffff04077812 */ /* 0x040fe400078ec0ff */
[----:B------:R-:W-:Y:S02]  /*5d50*/  LOP3.LUT R19, R4, 0xff, RZ, 0xc0, !PT ;  /* 0x000000ff04137812 */ /* 0x000fe400078ec0ff */
[--C-:B------:R-:W-:Y:S02]  /*5d60*/  SHF.R.U32.HI R17, RZ, 0x10, R4.reuse ;  /* 0x00000010ff117819 */ /* 0x100fe40000011604 */
[----:B------:R-:W-:Y:S01]  /*5d70*/  SHF.R.U32.HI R18, RZ, 0x18, R4 ;  /* 0x00000018ff127819 */ /* 0x000fe20000011604 */
[----:B------:R-:W-:Y:S01]  /*5d80*/  IMAD.WIDE.U32 R4, R14, -0x2daee0ad, RZ ;  /* 0xd2511f530e047825 */ /* 0x000fe200078e00ff */
[----:B------:R-:W-:-:S02]  /*5d90*/  SHF.R.U32.HI R15, RZ, 0x8, R7 ;  /* 0x00000008ff0f7819 */ /* 0x000fc40000011607 */
[----:B------:R-:W-:Y:S01]  /*5da0*/  LOP3.LUT R7, R17, 0xff, RZ, 0xc0, !PT ;  /* 0x000000ff11077812 */ /* 0x000fe200078ec0ff */
[----:B-1----:R-:W-:Y:S01]  /*5db0*/  FFMA.FTZ R9, R167, c[0x0][0x23c], -R0 ;  /* 0x00008f00a7097a23 */ /* 0x002fe20000010800 */
[----:B------:R-:W-:Y:S01]  /*5dc0*/  LOP3.LUT R3, R5, UR14, R20, 0x96, !PT ;  /* 0x0000000e05037c12 */ /* 0x000fe2000f8e9614 */
[----:B------:R-:W-:Y:S01]  /*5dd0*/  IMAD.MOV.U32 R167, RZ, RZ, R102 ;  /* 0x000000ffffa77224 */ /* 0x000fe200078e0066 */
[C---:B------:R-:W-:Y:S01]  /*5de0*/  LOP3.LUT R5, R4.reuse, 0xffff, RZ, 0xc0, !PT ;  /* 0x0000ffff04057812 */ /* 0x040fe200078ec0ff */
[----:B------:R-:W-:Y:S01]  /*5df0*/  MUFU.EX2 R152, R9 ;  /* 0x0000000900987308 */ /* 0x000fe20000000800 */
[----:B------:R-:W-:Y:S02]  /*5e00*/  LOP3.LUT R16, R4, 0xff, RZ, 0xc0, !PT ;  /* 0x000000ff04107812 */ /* 0x000fe400078ec0ff */
[----:B------:R-:W-:Y:S02]  /*5e10*/  SHF.R.U32.HI R5, RZ, 0x8, R5 ;  /* 0x00000008ff057819 */ /* 0x000fe40000011605 */
[----:B------:R-:W-:-:S02]  /*5e20*/  PRMT R19, R19, 0x5410, R15 ;  /* 0x0000541013137816 */ /* 0x000fc4000000000f */
[----:B------:R-:W-:Y:S01]  /*5e30*/  PRMT R15, R16, 0x5410, R5 ;  /* 0x00005410100f7816 */ /* 0x000fe20000000005 */
[----:B------:R-:W-:Y:S01]  /*5e40*/  FFMA.FTZ R5, R155, c[0x0][0x23c], -R22 ;  /* 0x00008f009b057a23 */ /* 0x000fe20000010816 */
[--C-:B------:R-:W-:Y:S02]  /*5e50*/  SHF.R.U32.HI R14, RZ, 0x10, R4.reuse ;  /* 0x00000010ff0e7819 */ /* 0x100fe40000011604 */
[----:B------:R-:W-:Y:S01]  /*5e60*/  SHF.R.U32.HI R13, RZ, 0x18, R4 ;  /* 0x00000018ff0d7819 */ /* 0x000fe20000011604 */
[----:B------:R1:W2:Y:S01]  /*5e70*/  MUFU.EX2 R17, R5 ;  /* 0x0000000500117308 */ /* 0x0002a20000000800 */
[----:B------:R-:W-:Y:S02]  /*5e80*/  LOP3.LUT R4, R14, 0xff, RZ, 0xc0, !PT ;  /* 0x000000ff0e047812 */ /* 0x000fe400078ec0ff */
[----:B------:R-:W-:Y:S02]  /*5e90*/  SHF.R.U32.HI R6, RZ, 0x10, R3 ;  /* 0x00000010ff067819 */ /* 0x000fe40000011603 */
[----:B------:R-:W-:-:S02]  /*5ea0*/  PRMT R14, R4, 0x5410, R13 ;  /* 0x00005410040e7816 */ /* 0x000fc4000000000d */
[C---:B------:R-:W-:Y:S02]  /*5eb0*/  LOP3.LUT R4, R3.reuse, 0xffff, RZ, 0xc0, !PT ;  /* 0x0000ffff03047812 */ /* 0x040fe400078ec0ff */
[----:B------:R-:W-:Y:S02]  /*5ec0*/  LOP3.LUT R13, R3, 0xff, RZ, 0xc0, !PT ;  /* 0x000000ff030d7812 */ /* 0x000fe400078ec0ff */
[----:B------:R-:W-:Y:S02]  /*5ed0*/  SHF.R.U32.HI R4, RZ, 0x8, R4 ;  /* 0x00000008ff047819 */ /* 0x000fe40000011604 */
[----:B------:R-:W-:Y:S02]  /*5ee0*/  PRMT R18, R7, 0x5410, R18 ;  /* 0x0000541007127816 */ /* 0x000fe40000000012 */
[----:B------:R-:W-:Y:S01]  /*5ef0*/  SHF.R.U32.HI R7, RZ, 0x18, R3 ;  /* 0x00000018ff077819 */ /* 0x000fe20000011603 */
[----:B-1----:R-:W-:Y:S01]  /*5f00*/  FFMA.FTZ R5, R165, c[0x0][0x23c], -R22 ;  /* 0x00008f00a5057a23 */ /* 0x002fe20000010816 */
[----:B------:R-:W-:Y:S01]  /*5f10*/  LOP3.LUT R3, R6, 0xff, RZ, 0xc0, !PT ;  /* 0x000000ff06037812 */ /* 0x000fe200078ec0ff */
[----:B------:R-:W-:Y:S01]  /*5f20*/  IMAD.MOV.U32 R165, RZ, RZ, R122 ;  /* 0x000000ffffa57224 */ /* 0x000fe200078e007a */
[----:B------:R-:W-:Y:S01]  /*5f30*/  PRMT R6, R13, 0x5410, R4 ;  /* 0x000054100d067816 */ /* 0x000fe20000000004 */
[----:B------:R-:W-:Y:S01]  /*5f40*/  FFMA.FTZ R4, R158, c[0x0][0x23c], -R22 ;  /* 0x00008f009e047a23 */ /* 0x000fe20000010816 */
[----:B------:R-:W-:Y:S01]  /*5f50*/  PRMT R16, R3, 0x5410, R7 ;  /* 0x0000541003107816 */ /* 0x000fe20000000007 */
[----:B--2---:R-:W-:Y:S01]  /*5f60*/  IMAD.MOV.U32 R158, RZ, RZ, R17 ;  /* 0x000000ffff9e7224 */ /* 0x004fe200078e0011 */
[----:B------:R1:W-:Y:S01]  /*5f70*/  MUFU.EX2 R164, R5 ;  /* 0x0000000500a47308 */ /* 0x0003e20000000800 */
[--C-:B------:R-:W-:Y:S01]  /*5f80*/  HSET2.LE.AND R7, R14, R108.reuse, PT ;  /* 0x0000006c0e077233 */ /* 0x100fe20003803000 */
[----:B------:R-:W-:Y:S01]  /*5f90*/  SHF.R.U32.HI R11, RZ, 0x18, R12 ;  /* 0x00000018ff0b7819 */ /* 0x000fe2000001160c */
[----:B------:R-:W-:Y:S01]  /*5fa0*/  HSET2.LE.AND R3, R15, R108, PT ;  /* 0x0000006c0f037233 */ /* 0x000fe20003803000 */
[----:B------:R-:W-:Y:S01]  /*5fb0*/  LOP3.LUT R13, R12, 0xff, RZ, 0xc0, !PT ;  /* 0x000000ff0c0d7812 */ /* 0x000fe200078ec0ff */
[----:B------:R-:W-:-:S03]  /*5fc0*/  IMAD.WIDE.U32 R14, R21, -0x2daee0ad, RZ ;  /* 0xd2511f53150e7825 */ /* 0x000fc600078e00ff */
[----:B------:R2:W2:Y:S01]  /*5fd0*/  MUFU.EX2 R160, R4 ;  /* 0x0000000400a07308 */ /* 0x0004a20000000800 */
[----:B------:R-:W-:-:S04]  /*5fe0*/  IMAD.MOV.U32 R122, RZ, RZ, R100 ;  /* 0x000000ffff7a7224 */ /* 0x000fc800078e0064 */
[----:B------:R-:W-:Y:S01]  /*5ff0*/  IMAD.MOV.U32 R150, RZ, RZ, R122 ;  /* 0x000000ffff967224 */ /* 0x000fe200078e007a */
[----:B-1----:R-:W-:Y:S01]  /*6000*/  HSET2.LE.AND R5, R6, R108, PT ;  /* 0x0000006c06057233 */ /* 0x002fe20003803000 */
[----:B------:R-:W-:-:S04]  /*6010*/  F2FP.PACK_AB R6, R165, R140 ;  /* 0x0000008ca506723e */ /* 0x000fc800000000ff */
[----:B------:R-:W-:Y:S02]  /*6020*/  LOP3.LUT R6, R3, R6, RZ, 0xc0, !PT ;  /* 0x0000000603067212 */ /* 0x000fe400078ec0ff */
[----:B------:R-:W-:Y:S02]  /*6030*/  LOP3.LUT R3, R12, 0xffff, RZ, 0xc0, !PT ;  /* 0x0000ffff0c037812 */ /* 0x000fe400078ec0ff */
[----:B--2---:R-:W-:Y:S02]  /*6040*/  F2FP.PACK_AB R4, R158, R141 ;  /* 0x0000008d9e04723e */ /* 0x004fe400000000ff */
[----:B------:R-:W-:Y:S01]  /*6050*/  SHF.R.U32.HI R10, RZ, 0x8, R3 ;  /* 0x00000008ff0a7819 */ /* 0x000fe20000011603 */
[----:B------:R-:W-:Y:S01]  /*6060*/  HSET2.LE.AND R3, R16, R108, PT ;  /* 0x0000006c10037233 */ /* 0x000fe20003803000 */
[----:B------:R-:W-:Y:S02]  /*6070*/  LOP3.LUT R7, R7, R4, RZ, 0xc0, !PT ;  /* 0x0000000407077212 */ /* 0x000fe400078ec0ff */
[----:B------:R-:W-:Y:S01]  /*6080*/  LOP3.LUT R4, R5, R8, RZ, 0xc0, !PT ;  /* 0x0000000805047212 */ /* 0x000fe200078ec0ff */
[----:B------:R-:W-:Y:S01]  /*6090*/  FFMA.FTZ R5, R159, c[0x0][0x23c], -R0 ;  /* 0x00008f009f057a23 */ /* 0x000fe20000010800 */
[----:B------:R-:W-:Y:S01]  /*60a0*/  SHF.R.U32.HI R8, RZ, 0x10, R12 ;  /* 0x00000010ff087819 */ /* 0x000fe2000001160c */
[----:B------:R-:W-:Y:S01]  /*60b0*/  IMAD.MOV.U32 R159, RZ, RZ, R103 ;  /* 0x000000ffff9f7224 */ /* 0x000fe200078e0067 */
[----:B------:R-:W-:Y:S01]  /*60c0*/  PRMT R13, R13, 0x5410, R10 ;  /* 0x000054100d0d7816 */ /* 0x000fe2000000000a */
[----:B------:R1:W2:Y:S01]  /*60d0*/  MUFU.EX2 R155, R5 ;  /* 0x00000005009b7308 */ /* 0x0002a20000000800 */
[----:B------:R-:W-:-:S02]  /*60e0*/  LOP3.LUT R8, R8, 0xff, RZ, 0xc0, !PT ;  /* 0x000000ff08087812 */ /* 0x000fc400078ec0ff */
[----:B------:R-:W-:Y:S02]  /*60f0*/  F2FP.PACK_AB R10, R154, R143 ;  /* 0x0000008f9a0a723e */ /* 0x000fe400000000ff */
[----:B------:R-:W-:Y:S01]  /*6100*/  PRMT R12, R8, 0x5410, R11 ;  /* 0x00005410080c7816 */ /* 0x000fe2000000000b */
[----:B------:R-:W-:Y:S02]  /*6110*/  FFMA.FTZ R11, R166, c[0x0][0x23c], -R0 ;  /* 0x00008f00a60b7a23 */ /* 0x000fe40000010800 */
[----:B------:R-:W-:Y:S02]  /*6120*/  IMAD.WIDE.U32 R8, R32, -0x2daee0ad, RZ ;  /* 0xd2511f5320087825 */ /* 0x000fe400078e00ff */
[----:B------:R2:W2:Y:S02]  /*6130*/  MUFU.EX2 R251, R11 ;  /* 0x0000000b00fb7308 */ /* 0x0004a40000000800 */
[----:B------:R-:W-:Y:S01]  /*6140*/  IMAD.MOV.U32 R166, RZ, RZ, R51 ;  /* 0x000000ffffa67224 */ /* 0x000fe200078e0033 */
[----:B------:R-:W-:Y:S01]  /*6150*/  LOP3.LUT R15, R15, UR8, R8, 0x96, !PT ;  /* 0x000000080f0f7c12 */ /* 0x000fe2000f8e9608 */
[----:B------:R-:W-:Y:S01]  /*6160*/  HSET2.LE.AND R8, R13, R108, PT ;  /* 0x0000006c0d087233 */ /* 0x000fe20003803000 */
[----:B------:R-:W-:-:S02]  /*6170*/  LOP3.LUT R16, R9, UR10, R96, 0x96, !PT ;  /* 0x0000000a09107c12 */ /* 0x000fc4000f8e9660 */
[----:B-1----:R-:W-:Y:S02]  /*6180*/  F2FP.PACK_AB R5, R160, R164 ;  /* 0x000000a4a005723e */ /* 0x002fe400000000ff */
[----:B------:R-:W-:Y:S02]  /*6190*/  F2FP.PACK_AB R9, R146, R241 ;  /* 0x000000f19209723e */ /* 0x000fe400000000ff */
[----:B------:R-:W-:Y:S01]  /*61a0*/  LOP3.LUT R5, R3, R5, RZ, 0xc0, !PT ;  /* 0x0000000503057212 */ /* 0x000fe200078ec0ff */
[--C-:B------:R-:W-:Y:S01]  /*61b0*/  HSET2.LE.AND R3, R19, R108.reuse, PT ;  /* 0x0000006c13037233 */ /* 0x100fe20003803000 */
[----:B------:R-:W-:Y:S02]  /*61c0*/  LOP3.LUT R8, R8, R9, RZ, 0xc0, !PT ;  /* 0x0000000908087212 */ /* 0x000fe400078ec0ff */
[----:B--2---:R-:W-:Y:S02]  /*61d0*/  F2FP.PACK_AB R11, R155, R142 ;  /* 0x0000008e9b0b723e */ /* 0x004fe400000000ff */
[----:B------:R-:W-:Y:S01]  /*61e0*/  LOP3.LUT R10, R3, R10, RZ, 0xc0, !PT ;  /* 0x0000000a030a7212 */ /* 0x000fe200078ec0ff */
[----:B------:R-:W-:Y:S01]  /*61f0*/  HSET2.LE.AND R3, R18, R108, PT ;  /* 0x0000006c12037233 */ /* 0x000fe20003803000 */
[----:B------:R-:W-:Y:S01]  /*6200*/  F2FP.PACK_AB R9, R251, R152 ;  /* 0x00000098fb09723e */ /* 0x000fe200000000ff */
[----:B---3--:R-:W-:Y:S01]  /*6210*/  HMMA.16816.F32 R60, R4, R24, R76 ;  /* 0x00000018043c723c */ /* 0x008fe2000000184c */
[----:B------:R-:W-:-:S02]  /*6220*/  IMAD.WIDE.U32 R18, R34, -0x2daee0ad, RZ ;  /* 0xd2511f5322127825 */ /* 0x000fc400078e00ff */
[----:B------:R-:W-:Y:S01]  /*6230*/  LOP3.LUT R11, R3, R11, RZ, 0xc0, !PT ;  /* 0x0000000b030b7212 */ /* 0x000fe200078ec0ff */
[----:B------:R-:W-:Y:S01]  /*6240*/  HSET2.LE.AND R3, R12, R108, PT ;  /* 0x0000006c0c037233 */ /* 0x000fe20003803000 */
[----:B------:R-:W-:-:S03]  /*6250*/  FFMA.FTZ R12, R104, c[0x0][0x23c], -R23 ;  /* 0x00008f00680c7a23 */ /* 0x000fc60000010817 */
[C---:B------:R-:W-:Y:S01]  /*6260*/  HMMA.16816.F32 R72, R4.reuse, R26, R68 ;  /* 0x0000001a0448723c */ /* 0x040fe20000001844 */
[----:B------:R-:W-:Y:S01]  /*6270*/  LOP3.LUT R9, R3, R9, RZ, 0xc0, !PT ;  /* 0x0000000903097212 */ /* 0x000fe200078ec0ff */
[----:B------:R-:W-:Y:S01]  /*6280*/  FFMA.FTZ R3, R105, c[0x0][0x23c], -R23 ;  /* 0x00008f0069037a23 */ /* 0x000fe20000010817 */
[----:B------:R1:W-:Y:S05]  /*6290*/  MUFU.EX2 R250, R12 ;  /* 0x0000000c00fa7308 */ /* 0x0003ea0000000800 */
[C---:B----4-:R-:W-:Y:S03]  /*62a0*/  HMMA.16816.F32 R76, R4.reuse, R28, R88 ;  /* 0x0000001c044c723c */ /* 0x050fe60000001858 */
[----:B------:R2:W-:Y:S05]  /*62b0*/  MUFU.EX2 R249, R3 ;  /* 0x0000000300f97308 */ /* 0x0005ea0000000800 */
[----:B------:R-:W-:Y:S01]  /*62c0*/  HMMA.16816.F32 R68, R4, R30, R84 ;  /* 0x0000001e0444723c */ /* 0x000fe20000001854 */
[----:B-1----:R-:W-:-:S06]  /*62d0*/  IMAD.WIDE.U32 R12, R33, -0x2daee0ad, RZ ;  /* 0xd2511f53210c7825 */ /* 0x002fcc00078e00ff */
[----:B------:R-:W-:Y:S01]  /*62e0*/  IMAD.WIDE.U32 R4, R16, -0x326172a9, RZ ;  /* 0xcd9e8d5710047825 */ /* 0x000fe200078e00ff */
[----:B------:R-:W-:Y:S01]  /*62f0*/  LOP3.LUT R19, R19, UR8, R12, 0x96, !PT ;  /* 0x0000000813137c12 */ /* 0x000fe2000f8e960c */
[C---:B------:R-:W-:Y:S02]  /*6300*/  HMMA.16816.F32 R80, R8.reuse, R24, R44 ;  /* 0x000000180850723c */ /* 0x040fe4000000182c */
[----:B------:R-:W-:Y:S01]  /*6310*/  IMAD.WIDE.U32 R6, R15, -0x326172a9, RZ ;  /* 0xcd9e8d570f067825 */ /* 0x000fe200078e00ff */
[----:B--2---:R-:W-:Y:S02]  /*6320*/  LOP3.LUT R3, R5, UR9, R64, 0x96, !PT ;  /* 0x0000000905037c12 */ /* 0x004fe4000f8e9640 */
[----:B------:R-:W-:Y:S01]  /*6330*/  LOP3.LUT R15, R13, UR10, R66, 0x96, !PT ;  /* 0x0000000a0d0f7c12 */ /* 0x000fe2000f8e9642 */
[----:B------:R-:W-:Y:S01]  /*6340*/  IMAD.WIDE.U32 R32, R35, -0x2daee0ad, RZ ;  /* 0xd2511f5323207825 */ /* 0x000fe200078e00ff */
[----:B------:R-:W-:Y:S01]  /*6350*/  LOP3.LUT R7, R7, UR7, R4, 0x96, !PT ;  /* 0x0000000707077c12 */ /* 0x000fe2000f8e9604 */
[----:B------:R-:W-:Y:S02]  /*6360*/  HMMA.16816.F32 R52, R8, R26, R52 ;  /* 0x0000001a0834723c */ /* 0x000fe40000001834 */
[----:B------:R-:W-:Y:S01]  /*6370*/  IMAD.WIDE.U32 R4, R3, -0x2daee0ad, RZ ;  /* 0xd2511f5303047825 */ /* 0x000fe200078e00ff */
[----:B------:R-:W-:-:S03]  /*6380*/  LOP3.LUT R16, R33, UR10, R66, 0x96, !PT ;  /* 0x0000000a21107c12 */ /* 0x000fc6000f8e9642 */
[--C-:B------:R-:W-:Y:S01]  /*6390*/  FFMA.FTZ R3, R98, c[0x0][0x23c], -R23.reuse ;  /* 0x00008f0062037a23 */ /* 0x100fe20000010817 */
[----:B------:R-:W-:Y:S01]  /*63a0*/  LOP3.LUT R5, R5, UR6, R14, 0x96, !PT ;  /* 0x0000000605057c12 */ /* 0x000fe2000f8e960e */
[----:B------:R-:W-:Y:S01]  /*63b0*/  IMAD.WIDE.U32 R34, R7, -0x2daee0ad, RZ ;  /* 0xd2511f5307227825 */ /* 0x000fe200078e00ff */
[----:B------:R-:W-:Y:S01]  /*63c0*/  HMMA.16816.F32 R100, R8, R30, R36 ;  /* 0x0000001e0864723c */ /* 0x000fe20000001824 */
[----:B------:R1:W-:Y:S02]  /*63d0*/  MUFU.EX2 R247, R3 ;  /* 0x0000000300f77308 */ /* 0x0003e40000000800 */
[----:B------:R-:W-:Y:S02]  /*63e0*/  FFMA.FTZ R13, R99, c[0x0][0x23c], -R23 ;  /* 0x00008f00630d7a23 */ /* 0x000fe40000010817 */
[----:B------:R-:W-:-:S04]  /*63f0*/  IMAD.WIDE.U32 R20, R15, -0x326172a9, RZ ;  /* 0xcd9e8d570f147825 */ /* 0x000fc800078e00ff */
[----:B------:R2:W-:Y:S01]  /*6400*/  MUFU.EX2 R248, R13 ;  /* 0x0000000d00f87308 */ /* 0x0005e20000000800 */
[----:B------:R-:W-:Y:S01]  /*6410*/  IMAD.WIDE.U32 R16, R16, -0x326172a9, RZ ;  /* 0xcd9e8d5710107825 */ /* 0x000fe200078e00ff */
[----:B------:R-:W-:-:S03]  /*6420*/  LOP3.LUT R14, R21, UR9, R48, 0x96, !PT ;  /* 0x00000009150e7c12 */ /* 0x000fc6000f8e9630 */
[----:B------:R-:W-:Y:S01]  /*6430*/  FFMA.FTZ R7, R184, c[0x0][0x23c], -R22 ;  /* 0x00008f00b8077a23 */ /* 0x000fe20000010816 */
[----:B------:R-:W-:Y:S01]  /*6440*/  LOP3.LUT R17, R17, UR9, R48, 0x96, !PT ;  /* 0x0000000911117c12 */ /* 0x000fe2000f8e9630 */
[----:B------:R-:W-:Y:S01]  /*6450*/  IMAD.WIDE.U32 R14, R14, -0x2daee0ad, RZ ;  /* 0xd2511f530e0e7825 */ /* 0x000fe200078e00ff */
[----:B-1----:R-:W-:Y:S01]  /*6460*/  LOP3.LUT R3, R35, UR4, R4, 0x96, !PT ;  /* 0x0000000423037c12 */ /* 0x002fe2000f8e9604 */
[----:B------:R-:W-:Y:S01]  /*6470*/  HMMA.16816.F32 R48, R8, R28, R40 ;  /* 0x0000001c0830723c */ /* 0x000fe20000001828 */
[----:B------:R-:W-:Y:S01]  /*6480*/  MUFU.EX2 R242, R7 ;  /* 0x0000000700f27308 */ /* 0x000fe20000000800 */
[----:B------:R-:W-:Y:S01]  /*6490*/  FFMA.FTZ R4, R175, c[0x0][0x23c], -R22 ;  /* 0x00008f00af047a23 */ /* 0x000fe20000010816 */
[----:B------:R-:W1:Y:S01]  /*64a0*/  LDSM.16.MT88.4 R40, [R205+0x5000] ;  /* 0x00500000cd28783b */ /* 0x000e620000004200 */
[----:B--2---:R-:W-:-:S05]  /*64b0*/  IMAD.WIDE.U32 R12, R5, -0x326172a9, RZ ;  /* 0xcd9e8d57050c7825 */ /* 0x004fca00078e00ff */
[----:B------:R2:W-:Y:S01]  /*64c0*/  MUFU.EX2 R246, R4 ;  /* 0x0000000400f67308 */ /* 0x0005e20000000800 */
[----:B------:R-:W-:Y:S01]  /*64d0*/  LOP3.LUT R45, R13, UR5, R6, 0x96, !PT ;  /* 0x000000050d2d7c12 */ /* 0x000fe2000f8e9606 */
[----:B------:R-:W-:-:S06]  /*64e0*/  FFMA.FTZ R6, R107, c[0x0][0x23c], -R22 ;  /* 0x00008f006b067a23 */ /* 0x000fcc0000010816 */
[----:B------:R3:W-:Y:S01]  /*64f0*/  MUFU.EX2 R245, R6 ;  /* 0x0000000600f57308 */ /* 0x0007e20000000800 */
[----:B--2---:R-:W-:-:S05]  /*6500*/  IMAD.WIDE.U32 R4, R3, -0x326172a9, RZ ;  /* 0xcd9e8d5703047825 */ /* 0x004fca00078e00ff */
[----:B------:R-:W-:Y:S02]  /*6510*/  LOP3.LUT R3, R5, UR15, R12, 0x96, !PT ;  /* 0x0000000f05037c12 */ /* 0x000fe4000f8e960c */
[C---:B------:R-:W-:Y:S02]  /*6520*/  LOP3.LUT R5, R4.reuse, 0xffff, RZ, 0xc0, !PT ;  /* 0x0000ffff04057812 */ /* 0x040fe400078ec0ff */
[----:B------:R-:W-:Y:S02]  /*6530*/  LOP3.LUT R13, R4, 0xff, RZ, 0xc0, !PT ;  /* 0x000000ff040d7812 */ /* 0x000fe400078ec0ff */
[--C-:B---3--:R-:W-:Y:S02]  /*6540*/  SHF.R.U32.HI R6, RZ, 0x10, R4.reuse ;  /* 0x00000010ff067819 */ /* 0x108fe40000011604 */
[----:B------:R-:W-:Y:S01]  /*6550*/  SHF.R.U32.HI R12, RZ, 0x18, R4 ;  /* 0x00000018ff0c7819 */ /* 0x000fe20000011604 */
[----:B------:R-:W-:Y:S01]  /*6560*/  FFMA.FTZ R4, R106, c[0x0][0x23c], -R22 ;  /* 0x00008f006a047a23 */ /* 0x000fe20000010816 */
[----:B------:R-:W-:-:S02]  /*6570*/  SHF.R.U32.HI R10, RZ, 0x8, R5 ;  /* 0x00000008ff0a7819 */ /* 0x000fc40000011605 */
[--C-:B------:R-:W-:Y:S01]  /*6580*/  SHF.R.U32.HI R5, RZ, 0x10, R3.reuse ;  /* 0x00000010ff057819 */ /* 0x100fe20000011603 */
[----:B------:R2:W3:Y:S01]  /*6590*/  MUFU.EX2 R243, R4 ;  /* 0x0000000400f37308 */ /* 0x0004e20000000800 */
[----:B------:R-:W-:Y:S02]  /*65a0*/  LOP3.LUT R9, R6, 0xff, RZ, 0xc0, !PT ;  /* 0x000000ff06097812 */ /* 0x000fe400078ec0ff */
[C---:B------:R-:W-:Y:S02]  /*65b0*/  LOP3.LUT R11, R3.reuse, 0xff, RZ, 0xc0, !PT ;  /* 0x000000ff030b7812 */ /* 0x040fe400078ec0ff */
[----:B------:R-:W-:Y:S02]  /*65c0*/  SHF.R.U32.HI R8, RZ, 0x18, R3 ;  /* 0x00000018ff087819 */ /* 0x000fe40000011603 */
[----:B--2---:R-:W-:Y:S02]  /*65d0*/  LOP3.LUT R4, R3, 0xffff, RZ, 0xc0, !PT ;  /* 0x0000ffff03047812 */ /* 0x004fe400078ec0ff */
[----:B------:R-:W-:-:S02]  /*65e0*/  PRMT R3, R13, 0x5410, R10 ;  /* 0x000054100d037816 */ /* 0x000fc4000000000a */
[----:B------:R-:W-:Y:S02]  /*65f0*/  SHF.R.U32.HI R6, RZ, 0x8, R4 ;  /* 0x00000008ff067819 */ /* 0x000fe40000011604 */
[----:B------:R-:W-:Y:S01]  /*6600*/  LOP3.LUT R4, R5, 0xff, RZ, 0xc0, !PT ;  /* 0x000000ff05047812 */ /* 0x000fe200078ec0ff */
[--C-:B------:R-:W-:Y:S01]  /*6610*/  HSET2.LE.AND R3, R3, R108.reuse, PT ;  /* 0x0000006c03037233 */ /* 0x100fe20003803000 */
[----:B------:R-:W-:Y:S02]  /*6620*/  PRMT R5, R9, 0x5410, R12 ;  /* 0x0000541009057816 */ /* 0x000fe4000000000c */
[----:B------:R-:W-:Y:S02]  /*6630*/  PRMT R9, R11, 0x5410, R6 ;  /* 0x000054100b097816 */ /* 0x000fe40000000006 */
[----:B------:R-:W-:Y:S01]  /*6640*/  PRMT R7, R4, 0x5410, R8 ;  /* 0x0000541004077816 */ /* 0x000fe20000000008 */
[----:B------:R-:W-:Y:S01]  /*6650*/  HSET2.LE.AND R5, R5, R108, PT ;  /* 0x0000006c05057233 */ /* 0x000fe20003803000 */
[----:B---3--:R-:W-:-:S02]  /*6660*/  F2FP.PACK_AB R6, R243, R245 ;  /* 0x000000f5f306723e */ /* 0x008fc400000000ff */
[----:B------:R-:W-:Y:S02]  /*6670*/  F2FP.PACK_AB R4, R247, R248 ;  /* 0x000000f8f704723e */ /* 0x000fe400000000ff */
[----:B------:R-:W-:Y:S01]  /*6680*/  LOP3.LUT R11, R5, R6, RZ, 0xc0, !PT ;  /* 0x00000006050b7212 */ /* 0x000fe200078ec0ff */
[--C-:B------:R-:W-:Y:S01]  /*6690*/  HSET2.LE.AND R5, R7, R108.reuse, PT ;  /* 0x0000006c07057233 */ /* 0x100fe20003803000 */
[----:B------:R-:W-:Y:S02]  /*66a0*/  F2FP.PACK_AB R6, R242, R246 ;  /* 0x000000f6f206723e */ /* 0x000fe400000000ff */
[----:B------:R-:W-:Y:S01]  /*66b0*/  LOP3.LUT R10, R3, R4, RZ, 0xc0, !PT ;  /* 0x00000004030a7212 */ /* 0x000fe200078ec0ff */
[----:B------:R-:W-:Y:S01]  /*66c0*/  HSET2.LE.AND R3, R9, R108, PT ;  /* 0x0000006c09037233 */ /* 0x000fe20003803000 */
[----:B------:R-:W-:Y:S01]  /*66d0*/  LOP3.LUT R9, R5, R6, RZ, 0xc0, !PT ;  /* 0x0000000605097212 */ /* 0x000fe200078ec0ff */
[----:B------:R-:W-:Y:S01]  /*66e0*/  IMAD.WIDE.U32 R6, R67, -0x2daee0ad, RZ ;  /* 0xd2511f5343067825 */ /* 0x000fe200078e00ff */
[----:B------:R-:W-:-:S04]  /*66f0*/  F2FP.PACK_AB R4, R249, R250 ;  /* 0x000000faf904723e */ /* 0x000fc800000000ff */
[----:B------:R-:W-:Y:S01]  /*6700*/  LOP3.LUT R8, R3, R4, RZ, 0xc0, !PT ;  /* 0x0000000403087212 */ /* 0x000fe200078ec0ff */
[----:B------:R-:W-:Y:S01]  /*6710*/  IMAD.WIDE.U32 R4, R19, -0x326172a9, RZ ;  /* 0xcd9e8d5713047825 */ /* 0x000fe200078e00ff */
[----:B------:R-:W-:Y:S02]  /*6720*/  LOP3.LUT R3, R7, UR8, R32, 0x96, !PT ;  /* 0x0000000807037c12 */ /* 0x000fe4000f8e9620 */
[----:B------:R-:W-:Y:S02]  /*6730*/  LOP3.LUT R7, R15, UR6, R18, 0x96, !PT ;  /* 0x000000060f077c12 */ /* 0x000fe4000f8e9612 */
[----:B------:R-:W-:Y:S01]  /*6740*/  LOP3.LUT R5, R5, UR7, R20, 0x96, !PT ;  /* 0x0000000705057c12 */ /* 0x000fe2000f8e9614 */
[----:B------:R-:W-:Y:S01]  /*6750*/  IMAD.WIDE.U32 R12, R3, -0x326172a9, RZ ;  /* 0xcd9e8d57030c7825 */ /* 0x000fe200078e00ff */
[----:B------:R-:W-:Y:S03]  /*6760*/  HMMA.16816.F32 R84, R8, R56, R76 ;  /* 0x000000380854723c */ /* 0x000fe6000000184c */
[----:B------:R-:W-:Y:S01]  /*6770*/  IMAD.WIDE.U32 R20, R17, -0x2daee0ad, RZ ;  /* 0xd2511f5311147825 */ /* 0x000fe200078e00ff */
[----:B------:R-:W-:-:S03]  /*6780*/  LOP3.LUT R3, R13, UR7, R16, 0x96, !PT ;  /* 0x000000070d037c12 */ /* 0x000fc6000f8e9610 */
[----:B------:R-:W-:Y:S01]  /*6790*/  IMAD.WIDE.U32 R18, R7, -0x326172a9, RZ ;  /* 0xcd9e8d5707127825 */ /* 0x000fe200078e00ff */
[----:B------:R-:W-:Y:S01]  /*67a0*/  LOP3.LUT R6, R21, UR6, R6, 0x96, !PT ;  /* 0x0000000615067c12 */ /* 0x000fe2000f8e9606 */
[----:B-1----:R-:W-:Y:S02]  /*67b0*/  HMMA.16816.F32 R92, R8, R40, R60 ;  /* 0x00000028085c723c */ /* 0x002fe4000000183c */
[----:B------:R-:W-:Y:S01]  /*67c0*/  IMAD.WIDE.U32 R24, R5, -0x2daee0ad, RZ ;  /* 0xd2511f5305187825 */ /* 0x000fe200078e00ff */
[----:B------:R-:W-:-:S03]  /*67d0*/  LOP3.LUT R19, R19, UR5, R4, 0x96, !PT ;  /* 0x0000000513137c12 */ /* 0x000fc6000f8e9604 */
[----:B------:R-:W-:Y:S01]  /*67e0*/  IMAD.WIDE.U32 R16, R3, -0x2daee0ad, RZ ;  /* 0xd2511f5303107825 */ /* 0x000fe200078e00ff */
[----:B------:R-:W-:Y:S01]  /*67f0*/  LOP3.LUT R3, R25, UR4, R14, 0x96, !PT ;  /* 0x0000000419037c12 */ /* 0x000fe2000f8e960e */
[C---:B------:R-:W-:Y:S02]  /*6800*/  HMMA.16816.F32 R88, R8.reuse, R42, R72 ;  /* 0x0000002a0858723c */ /* 0x040fe40000001848 */
[----:B------:R-:W-:Y:S01]  /*6810*/  FFMA.FTZ R4, R185, c[0x0][0x23c], -R2 ;  /* 0x00008f00b9047a23 */ /* 0x000fe20000010802 */
[----:B------:R-:W-:Y:S01]  /*6820*/  LOP3.LUT R7, R17, UR4, R20, 0x96, !PT ;  /* 0x0000000411077c12 */ /* 0x000fe2000f8e9614 */
[----:B------:R-:W-:Y:S02]  /*6830*/  IMAD.WIDE.U32 R14, R6, -0x326172a9, RZ ;  /* 0xcd9e8d57060e7825 */ /* 0x000fe400078e00ff */
[----:B------:R1:W-:Y:S02]  /*6840*/  MUFU.EX2 R185, R4 ;  /* 0x0000000400b97308 */ /* 0x0003e40000000800 */
[----:B------:R-:W-:Y:S01]  /*6850*/  FFMA.FTZ R6, R187, c[0x0][0x23c], -R2 ;  /* 0x00008f00bb067a23 */ /* 0x000fe20000010802 */
[----:B------:R-:W-:Y:S01]  /*6860*/  LOP3.LUT R12, R15, UR5, R12, 0x96, !PT ;  /* 0x000000050f0c7c12 */ /* 0x000fe2000f8e960c */
[----:B------:R-:W-:Y:S01]  /*6870*/  HMMA.16816.F32 R76, R8, R58, R68 ;  /* 0x0000003a084c723c */ /* 0x000fe20000001844 */
[----:B------:R-:W-:-:S02]  /*6880*/  IMAD.MOV.U32 R187, RZ, RZ, R163 ;  /* 0x000000ffffbb7224 */ /* 0x000fc400078e00a3 */
[----:B------:R-:W-:Y:S01]  /*6890*/  IMAD.MOV.U32 R163, RZ, RZ, R121 ;  /* 0x000000ffffa37224 */ /* 0x000fe200078e0079 */
[----:B------:R2:W-:Y:S03]  /*68a0*/  MUFU.EX2 R184, R6 ;  /* 0x0000000600b87308 */ /* 0x0005e60000000800 */
[----:B------:R-:W-:Y:S02]  /*68b0*/  FFMA.FTZ R8, R170, c[0x0][0x23c], -R2 ;  /* 0x00008f00aa087a23 */ /* 0x000fe40000010802 */
[----:B------:R-:W-:Y:S02]  /*68c0*/  IMAD.MOV.U32 R170, RZ, RZ, R146 ;  /* 0x000000ffffaa7224 */ /* 0x000fe400078e0092 */
[----:B------:R-:W-:Y:S01]  /*68d0*/  IMAD.MOV.U32 R146, RZ, RZ, R128 ;  /* 0x000000ffff927224 */ /* 0x000fe200078e0080 */
[----:B------:R3:W-:Y:S01]  /*68e0*/  MUFU.EX2 R174, R8 ;  /* 0x0000000800ae7308 */ /* 0x0007e20000000800 */
[----:B-1----:R-:W-:-:S04]  /*68f0*/  IMAD.WIDE.U32 R4, R3, -0x326172a9, RZ ;  /* 0xcd9e8d5703047825 */ /* 0x002fc800078e00ff */
[----:B------:R-:W-:Y:S01]  /*6900*/  FFMA.FTZ R3, R186, c[0x0][0x23c], -R2 ;  /* 0x00008f00ba037a23 */ /* 0x000fe20000010802 */
[----:B------:R-:W-:Y:S01]  /*6910*/  LOP3.LUT R21, R5, UR15, R18, 0x96, !PT ;  /* 0x0000000f05157c12 */ /* 0x000fe2000f8e9612 */
[----:B------:R-:W-:Y:S01]  /*6920*/  IMAD.MOV.U32 R186, RZ, RZ, R147 ;  /* 0x000000ffffba7224 */ /* 0x000fe200078e0093 */
[C---:B------:R-:W-:Y:S01]  /*6930*/  LOP3.LUT R37, R4.reuse, 0xffff, RZ, 0xc0, !PT ;  /* 0x0000ffff04257812 */ /* 0x040fe200078ec0ff */
[----:B--2---:R-:W-:Y:S01]  /*6940*/  IMAD.WIDE.U32 R6, R7, -0x326172a9, RZ ;  /* 0xcd9e8d5707067825 */ /* 0x004fe200078e00ff */
[----:B------:R-:W-:Y:S01]  /*6950*/  LOP3.LUT R44, R4, 0xff, RZ, 0xc0, !PT ;  /* 0x000000ff042c7812 */ /* 0x000fe200078ec0ff */
[----:B------:R1:W2:Y:S01]  /*6960*/  MUFU.EX2 R175, R3 ;  /* 0x0000000300af7308 */ /* 0x0002a20000000800 */
[----:B------:R-:W-:Y:S01]  /*6970*/  SHF.R.U32.HI R39, RZ, 0x10, R4 ;  /* 0x00000010ff277819 */ /* 0x000fe20000011604 */
[----:B------:R-:W-:Y:S01]  /*6980*/  IMAD.MOV.U32 R153, RZ, RZ, R146 ;  /* 0x000000ffff997224 */ /* 0x000fe200078e0092 */
[----:B------:R-:W-:Y:S01]  /*6990*/  SHF.R.U32.HI R38, RZ, 0x18, R4 ;  /* 0x00000018ff267819 */ /* 0x000fe20000011604 */
[----:B------:R-:W-:Y:S01]  /*69a0*/  IMAD.WIDE.U32 R4, R12, -0x2daee0ad, RZ ;  /* 0xd2511f530c047825 */ /* 0x000fe200078e00ff */
[----:B------:R-:W-:-:S02]  /*69b0*/  LOP3.LUT R9, R6, 0xff, RZ, 0xc0, !PT ;  /* 0x000000ff06097812 */ /* 0x000fc400078ec0ff */
[----:B---3--:R-:W-:Y:S02]  /*69c0*/  SHF.R.U32.HI R8, RZ, 0x10, R6 ;  /* 0x00000010ff087819 */ /* 0x008fe40000011606 */
[----:B------:R-:W-:Y:S02]  /*69d0*/  LOP3.LUT R17, R5, UR14, R16, 0x96, !PT ;  /* 0x0000000e05117c12 */ /* 0x000fe4000f8e9610 */
[C---:B------:R-:W-:Y:S02]  /*69e0*/  LOP3.LUT R31, R4.reuse, 0xffff, RZ, 0xc0, !PT ;  /* 0x0000ffff041f7812 */ /* 0x040fe400078ec0ff */
[----:B------:R-:W-:Y:S02]  /*69f0*/  LOP3.LUT R32, R4, 0xff, RZ, 0xc0, !PT ;  /* 0x000000ff04207812 */ /* 0x000fe400078ec0ff */
[----:B------:R-:W-:Y:S02]  /*6a00*/  SHF.R.U32.HI R35, RZ, 0x10, R4 ;  /* 0x00000010ff237819 */ /* 0x000fe40000011604 */
[----:B-1----:R-:W-:-:S02]  /*6a10*/  LOP3.LUT R3, R7, UR15, R14, 0x96, !PT ;  /* 0x0000000f07037c12 */ /* 0x002fc4000f8e960e */
[----:B------:R-:W-:Y:S02]  /*6a20*/  LOP3.LUT R7, R6, 0xffff, RZ, 0xc0, !PT ;  /* 0x0000ffff06077812 */ /* 0x000fe400078ec0ff */
[----:B------:R-:W-:Y:S01]  /*6a30*/  SHF.R.U32.HI R33, RZ, 0x18, R4 ;  /* 0x00000018ff217819 */ /* 0x000fe20000011604 */
[----:B------:R-:W-:Y:S01]  /*6a40*/  FFMA.FTZ R4, R200, c[0x0][0x23c], -R0 ;  /* 0x00008f00c8047a23 */ /* 0x000fe20000010800 */
[----:B------:R-:W-:Y:S01]  /*6a50*/  SHF.R.U32.HI R5, RZ, 0x8, R7 ;  /* 0x00000008ff057819 */ /* 0x000fe20000011607 */
[----:B------:R-:W-:Y:S01]  /*6a60*/  IMAD.MOV.U32 R200, RZ, RZ, R139 ;  /* 0x000000ffffc87224 */ /* 0x000fe200078e008b */
[----:B------:R-:W-:Y:S01]  /*6a70*/  SHF.R.U32.HI R10, RZ, 0x18, R6 ;  /* 0x00000018ff0a7819 */ /* 0x000fe20000011606 */
[----:B------:R1:W-:Y:S01]  /*6a80*/  MUFU.EX2 R139, R4 ;  /* 0x00000004008b7308 */ /* 0x0003e20000000800 */
[----:B------:R-:W-:Y:S01]  /*6a90*/  PRMT R9, R9, 0x5410, R5 ;  /* 0x0000541009097816 */ /* 0x000fe20000000005 */
[----:B------:R-:W-:Y:S01]  /*6aa0*/  FFMA.FTZ R5, R190, c[0x0][0x23c], -R0 ;  /* 0x00008f00be057a23 */ /* 0x000fe20000010800 */
[----:B------:R-:W-:Y:S01]  /*6ab0*/  SHF.R.U32.HI R7, RZ, 0x18, R3 ;  /* 0x00000018ff077819 */ /* 0x000fe20000011603 */
[----:B------:R-:W-:-:S02]  /*6ac0*/  IMAD.MOV.U32 R190, RZ, RZ, R135 ;  /* 0x000000ffffbe7224 */ /* 0x000fc400078e0087 */
[----:B------:R-:W-:Y:S02]  /*6ad0*/  FFMA.FTZ R6, R169, c[0x0][0x23c], -R2 ;  /* 0x00008f00a9067a23 */ /* 0x000fe40000010802 */
[----:B------:R3:W4:Y:S01]  /*6ae0*/  MUFU.EX2 R135, R5 ;  /* 0x0000000500877308 */ /* 0x0007220000000800 */
[----:B------:R-:W-:Y:S02]  /*6af0*/  IMAD.MOV.U32 R169, RZ, RZ, R144 ;  /* 0x000000ffffa97224 */ /* 0x000fe400078e0090 */
[----:B------:R-:W-:Y:S01]  /*6b00*/  IMAD.MOV.U32 R144, RZ, RZ, R127 ;  /* 0x000000ffff907224 */ /* 0x000fe200078e007f */
[----:B-1----:R-:W-:-:S04]  /*6b10*/  LOP3.LUT R4, R8, 0xff, RZ, 0xc0, !PT ;  /* 0x000000ff08047812 */ /* 0x002fc800078ec0ff */
[----:B------:R1:W-:Y:S01]  /*6b20*/  MUFU.EX2 R173, R6 ;  /* 0x0000000600ad7308 */ /* 0x0003e20000000800 */
[C---:B------:R-:W-:Y:S02]  /*6b30*/  LOP3.LUT R8, R3.reuse, 0xff, RZ, 0xc0, !PT ;  /* 0x000000ff03087812 */ /* 0x040fe400078ec0ff */
[----:B------:R-:W-:Y:S02]  /*6b40*/  PRMT R10, R4, 0x5410, R10 ;  /* 0x00005410040a7816 */ /* 0x000fe4000000000a */
[----:B------:R-:W-:Y:S02]  /*6b50*/  LOP3.LUT R4, R3, 0xffff, RZ, 0xc0, !PT ;  /* 0x0000ffff03047812 */ /* 0x000fe400078ec0ff */
[----:B---3--:R-:W-:-:S04]  /*6b60*/  SHF.R.U32.HI R5, RZ, 0x10, R3 ;  /* 0x00000010ff057819 */ /* 0x008fc80000011603 */
[----:B------:R-:W-:Y:S01]  /*6b70*/  LOP3.LUT R3, R5, 0xff, RZ, 0xc0, !PT ;  /* 0x000000ff05037812 */ /* 0x000fe200078ec0ff */
[----:B------:R-:W-:Y:S02]  /*6b80*/  FFMA.FTZ R5, R201, c[0x0][0x23c], -R0 ;  /* 0x00008f00c9057a23 */ /* 0x000fe40000010800 */
[----:B------:R-:W-:Y:S01]  /*6b90*/  IMAD.MOV.U32 R201, RZ, RZ, R125 ;  /* 0x000000ffffc97224 */ /* 0x000fe200078e007d */
[----:B------:R-:W-:Y:S01]  /*6ba0*/  PRMT R7, R3, 0x5410, R7 ;  /* 0x0000541003077816 */ /* 0x000fe20000000007 */
[----:B------:R-:W-:Y:S01]  /*6bb0*/  HSET2.LE.AND R3, R9, R108, PT ;  /* 0x0000006c09037233 */ /* 0x000fe20003803000 */
[----:B-1----:R-:W-:Y:S01]  /*6bc0*/  SHF.R.U32.HI R6, RZ, 0x8, R4 ;  /* 0x00000008ff067819 */ /* 0x002fe20000011604 */
[----:B------:R-:W-:Y:S01]  /*6bd0*/  FFMA.FTZ R4, R202, c[0x0][0x23c], -R0 ;  /* 0x00008f00ca047a23 */ /* 0x000fe20000010800 */
[----:B------:R1:W-:Y:S01]  /*6be0*/  MUFU.EX2 R125, R5 ;  /* 0x00000005007d7308 */ /* 0x0003e20000000800 */
[----:B------:R-:W-:Y:S01]  /*6bf0*/  IMAD.MOV.U32 R202, RZ, RZ, R126 ;  /* 0x000000ffffca7224 */ /* 0x000fe200078e007e */
[----:B------:R-:W-:Y:S01]  /*6c00*/  PRMT R6, R8, 0x5410, R6 ;  /* 0x0000541008067816 */ /* 0x000fe20000000006 */
[----:B------:R-:W-:-:S02]  /*6c10*/  IMAD.MOV.U32 R126, RZ, RZ, R123 ;  /* 0x000000ffff7e7224 */ /* 0x000fc400078e007b */
[----:B------:R-:W-:Y:S02]  /*6c20*/  IMAD.MOV.U32 R123, RZ, RZ, R133 ;  /* 0x000000ffff7b7224 */ /* 0x000fe400078e0085 */
[----:B------:R-:W-:Y:S01]  /*6c30*/  IMAD.MOV.U32 R145, RZ, RZ, R126 ;  /* 0x000000ffff917224 */ /* 0x000fe200078e007e */
[----:B------:R2:W3:Y:S01]  /*6c40*/  MUFU.EX2 R127, R4 ;  /* 0x00000004007f7308 */ /* 0x0004e20000000800 */
[----:B------:R-:W-:-:S04]  /*6c50*/  IMAD.WIDE.U32 R8, R97, -0x2daee0ad, RZ ;  /* 0xd2511f5361087825 */ /* 0x000fc800078e00ff */
[----:B------:R-:W-:Y:S02]  /*6c60*/  IMAD.MOV.U32 R147, RZ, RZ, R123 ;  /* 0x000000ffff937224 */ /* 0x000fe400078e007b */
[----:B-1----:R-:W-:Y:S02]  /*6c70*/  FFMA.FTZ R5, R191, c[0x0][0x23c], -R2 ;  /* 0x00008f00bf057a23 */ /* 0x002fe40000010802 */
[----:B------:R-:W-:Y:S02]  /*6c80*/  IMAD.MOV.U32 R191, RZ, RZ, R131 ;  /* 0x000000ffffbf7224 */ /* 0x000fe400078e0083 */
[----:B------:R1:W-:Y:S01]  /*6c90*/  MUFU.EX2 R133, R5 ;  /* 0x0000000500857308 */ /* 0x0003e20000000800 */
[----:B--2---:R-:W-:-:S04]  /*6ca0*/  F2FP.PACK_AB R4, R174, R175 ;  /* 0x000000afae04723e */ /* 0x004fc800000000ff */
[----:B------:R-:W-:Y:S01]  /*6cb0*/  LOP3.LUT R14, R3, R4, RZ, 0xc0, !PT ;  /* 0x00000004030e7212 */ /* 0x000fe200078ec0ff */
[--C-:B------:R-:W-:Y:S01]  /*6cc0*/  HSET2.LE.AND R3, R10, R108.reuse, PT ;  /* 0x0000006c0a037233 */ /* 0x100fe20003803000 */
[----:B----4-:R-:W-:Y:S01]  /*6cd0*/  F2FP.PACK_AB R4, R135, R139 ;  /* 0x0000008b8704723e */ /* 0x010fe200000000ff */
[----:B------:R-:W-:Y:S02]  /*6ce0*/  FFMA.FTZ R10, R132, c[0x0][0x23c], -R2 ;  /* 0x00008f00840a7a23 */ /* 0x000fe40000010802 */
[----:B------:R-:W-:Y:S01]  /*6cf0*/  IMAD.MOV.U32 R132, RZ, RZ, R112 ;  /* 0x000000ffff847224 */ /* 0x000fe200078e0070 */
[----:B------:R-:W-:Y:S01]  /*6d00*/  LOP3.LUT R15, R3, R4, RZ, 0xc0, !PT ;  /* 0x00000004030f7212 */ /* 0x000fe200078ec0ff */
[--C-:B------:R-:W-:Y:S01]  /*6d10*/  HSET2.LE.AND R3, R6, R108.reuse, PT ;  /* 0x0000006c06037233 */ /* 0x100fe20003803000 */
[----:B------:R-:W-:Y:S01]  /*6d20*/  F2FP.PACK_AB R4, R184, R185 ;  /* 0x000000b9b804723e */ /* 0x000fe200000000ff */
[----:B-1----:R-:W-:Y:S01]  /*6d30*/  FFMA.FTZ R5, R188, c[0x0][0x23c], -R2 ;  /* 0x00008f00bc057a23 */ /* 0x002fe20000010802 */
[----:B------:R-:W-:Y:S01]  /*6d40*/  MUFU.EX2 R120, R10 ;  /* 0x0000000a00787308 */ /* 0x000fe20000000800 */
[----:B------:R-:W-:Y:S01]  /*6d50*/  IMAD.MOV.U32 R188, RZ, RZ, R130 ;  /* 0x000000ffffbc7224 */ /* 0x000fe200078e0082 */
[----:B------:R-:W-:Y:S01]  /*6d60*/  LOP3.LUT R12, R3, R4, RZ, 0xc0, !PT ;  /* 0x00000004030c7212 */ /* 0x000fe200078ec0ff */
[----:B------:R-:W-:Y:S01]  /*6d70*/  HSET2.LE.AND R3, R7, R108, PT ;  /* 0x0000006c07037233 */ /* 0x000fe20003803000 */
[----:B---3--:R-:W-:Y:S01]  /*6d80*/  F2FP.PACK_AB R4, R125, R127 ;  /* 0x0000007f7d04723e */ /* 0x008fe200000000ff */
[----:B------:R-:W-:-:S02]  /*6d90*/  FFMA.FTZ R6, R171, c[0x0][0x23c], -R2 ;  /* 0x00008f00ab067a23 */ /* 0x000fc40000010802 */
[--C-:B------:R-:W-:Y:S01]  /*6da0*/  FFMA.FTZ R7, R168, c[0x0][0x23c], -R2.reuse ;  /* 0x00008f00a8077a23 */ /* 0x100fe20000010802 */
[----:B------:R-:W-:Y:S01]  /*6db0*/  LOP3.LUT R13, R3, R4, RZ, 0xc0, !PT ;  /* 0x00000004030d7212 */ /* 0x000fe200078ec0ff */
[--C-:B------:R-:W-:Y:S01]  /*6dc0*/  FFMA.FTZ R3, R189, c[0x0][0x23c], -R2.reuse ;  /* 0x00008f00bd037a23 */ /* 0x100fe20000010802 */
[----:B------:R1:W-:Y:S01]  /*6dd0*/  MUFU.EX2 R131, R5 ;  /* 0x0000000500837308 */ /* 0x0003e20000000800 */
[----:B------:R-:W-:Y:S02]  /*6de0*/  IMAD.MOV.U32 R189, RZ, RZ, R129 ;  /* 0x000000ffffbd7224 */ /* 0x000fe400078e0081 */
[----:B------:R-:W-:Y:S02]  /*6df0*/  IMAD.MOV.U32 R168, RZ, RZ, R113 ;  /* 0x000000ffffa87224 */ /* 0x000fe400078e0071 */
[C---:B------:R-:W-:Y:S01]  /*6e00*/  HMMA.16816.F32 R60, R12.reuse, R56, R48 ;  /* 0x000000380c3c723c */ /* 0x040fe20000001830 */
[----:B------:R-:W-:Y:S02]  /*6e10*/  IMAD.MOV.U32 R171, RZ, RZ, R145 ;  /* 0x000000ffffab7224 */ /* 0x000fe400078e0091 */
[----:B------:R2:W-:Y:S05]  /*6e20*/  MUFU.EX2 R129, R3 ;  /* 0x0000000300817308 */ /* 0x0005ea0000000800 */
[----:B------:R-:W-:Y:S01]  /*6e30*/  HMMA.16816.F32 R56, R12, R58, R100 ;  /* 0x0000003a0c38723c */ /* 0x000fe20000001864 */
[----:B-1----:R-:W-:-:S02]  /*6e40*/  FFMA.FTZ R5, R109, c[0x0][0x23c], -R2 ;  /* 0x00008f006d057a23 */ /* 0x002fc40000010802 */
[----:B------:R-:W-:Y:S04]  /*6e50*/  MUFU.EX2 R122, R6 ;  /* 0x00000006007a7308 */ /* 0x000fe80000000800 */
[----:B------:R-:W-:Y:S01]  /*6e60*/  IMAD.MOV.U32 R103, RZ, RZ, R163 ;  /* 0x000000ffff677224 */ /* 0x000fe200078e00a3 */
[----:B------:R-:W-:Y:S01]  /*6e70*/  HMMA.16816.F32 R80, R12, R40, R80 ;  /* 0x000000280c50723c */ /* 0x000fe20000001850 */
[----:B--2---:R-:W-:Y:S02]  /*6e80*/  FFMA.FTZ R3, R180, c[0x0][0x23c], -R2 ;  /* 0x00008f00b4037a23 */ /* 0x004fe40000010802 */
[----:B------:R1:W-:Y:S01]  /*6e90*/  MUFU.EX2 R130, R5 ;  /* 0x0000000500827308 */ /* 0x0003e20000000800 */
[----:B------:R-:W-:Y:S02]  /*6ea0*/  IMAD.MOV.U32 R180, RZ, RZ, R144 ;  /* 0x000000ffffb47224 */ /* 0x000fe400078e0090 */
[----:B------:R-:W-:-:S05]  /*6eb0*/  IMAD.MOV.U32 R144, RZ, RZ, R124 ;  /* 0x000000ffff907224 */ /* 0x000fca00078e007c */
[----:B------:R2:W-:Y:S01]  /*6ec0*/  MUFU.EX2 R128, R3 ;  /* 0x0000000300807308 */ /* 0x0005e20000000800 */
[----:B-1----:R-:W-:-:S07]  /*6ed0*/  IMAD.WIDE.U32 R4, R19, -0x2daee0ad, RZ ;  /* 0xd2511f5313047825 */ /* 0x002fce00078e00ff */
[----:B------:R-:W-:Y:S01]  /*6ee0*/  MUFU.EX2 R121, R7 ;  /* 0x0000000700797308 */ /* 0x000fe20000000800 */
[----:B------:R-:W-:Y:S02]  /*6ef0*/  LOP3.LUT R36, R5, UR14, R24, 0x96, !PT ;  /* 0x0000000e05247c12 */ /* 0x000fe4000f8e9618 */
[----:B------:R-:W-:Y:S01]  /*6f00*/  LOP3.LUT R24, R4, 0xffff, RZ, 0xc0, !PT ;  /* 0x0000ffff04187812 */ /* 0x000fe200078ec0ff */
[----:B--2---:R-:W-:Y:S01]  /*6f10*/  FFMA.FTZ R3, R110, c[0x0][0x23c], -R2 ;  /* 0x00008f006e037a23 */ /* 0x004fe20000010802 */
[----:B------:R-:W-:Y:S02]  /*6f20*/  LOP3.LUT R29, R4, 0xff, RZ, 0xc0, !PT ;  /* 0x000000ff041d7812 */ /* 0x000fe400078ec0ff */
[--C-:B------:R-:W-:Y:S01]  /*6f30*/  SHF.R.U32.HI R27, RZ, 0x10, R4.reuse ;  /* 0x00000010ff1b7819 */ /* 0x100fe20000011604 */
[----:B------:R1:W-:Y:S01]  /*6f40*/  MUFU.EX2 R126, R3 ;  /* 0x00000003007e7308 */ /* 0x0003e20000000800 */
[----:B------:R-:W-:Y:S01]  /*6f50*/  SHF.R.U32.HI R26, RZ, 0x18, R4 ;  /* 0x00000018ff1a7819 */ /* 0x000fe20000011604 */
[----:B------:R-:W-:-:S05]  /*6f60*/  IMAD.WIDE.U32 R4, R45, -0x2daee0ad, RZ ;  /* 0xd2511f532d047825 */ /* 0x000fca00078e00ff */
[C---:B------:R-:W-:Y:S02]  /*6f70*/  LOP3.LUT R20, R4.reuse, 0xffff, RZ, 0xc0, !PT ;  /* 0x0000ffff04147812 */ /* 0x040fe400078ec0ff */
[----:B------:R-:W-:Y:S02]  /*6f80*/  LOP3.LUT R30, R4, 0xff, RZ, 0xc0, !PT ;  /* 0x000000ff041e7812 */ /* 0x000fe400078ec0ff */
[--C-:B------:R-:W-:Y:S02]  /*6f90*/  SHF.R.U32.HI R25, RZ, 0x10, R4.reuse ;  /* 0x00000010ff197819 */ /* 0x100fe40000011604 */
[----:B------:R-:W-:Y:S01]  /*6fa0*/  SHF.R.U32.HI R28, RZ, 0x18, R4 ;  /* 0x00000018ff1c7819 */ /* 0x000fe20000011604 */
[----:B------:R-:W-:Y:S01]  /*6fb0*/  FFMA.FTZ R4, R181, c[0x0][0x23c], -R2 ;  /* 0x00008f00b5047a23 */ /* 0x000fe20000010802 */
[----:B------:R-:W-:Y:S01]  /*6fc0*/  LOP3.LUT R11, R5, UR14, R34, 0x96, !PT ;  /* 0x0000000e050b7c12 */ /* 0x000fe2000f8e9622 */
[----:B-1----:R-:W-:Y:S02]  /*6fd0*/  FFMA.FTZ R3, R111, c[0x0][0x23c], -R2 ;  /* 0x00008f006f037a23 */ /* 0x002fe40000010802 */
[----:B------:R-:W-:Y:S01]  /*6fe0*/  MUFU.EX2 R123, R4 ;  /* 0x00000004007b7308 */ /* 0x000fe20000000800 */
[----:B------:R-:W-:-:S07]  /*6ff0*/  IMAD.MOV.U32 R181, RZ, RZ, R144 ;  /* 0x000000ffffb57224 */ /* 0x000fce00078e0090 */
[----:B------:R1:W-:Y:S02]  /*7000*/  MUFU.EX2 R124, R3 ;  /* 0x00000003007c7308 */ /* 0x0003e40000000800 */
[----:B-1----:R-:W-:-:S05]  /*7010*/  LOP3.LUT R3, R9, UR10, R96, 0x96, !PT ;  /* 0x0000000a09037c12 */ /* 0x002fca000f8e9660 */
[----:B------:R-:W-:-:S04]  /*7020*/  IMAD.WIDE.U32 R4, R3, -0x326172a9, RZ ;  /* 0xcd9e8d5703047825 */ /* 0x000fc800078e00ff */
[----:B------:R-:W-:Y:S01]  /*7030*/  IMAD.WIDE.U32 R2, R65, -0x2daee0ad, RZ ;  /* 0xd2511f5341027825 */ /* 0x000fe200078e00ff */
[----:B------:R-:W-:Y:S02]  /*7040*/  LOP3.LUT R5, R5, UR9, R64, 0x96, !PT ;  /* 0x0000000905057c12 */ /* 0x000fe4000f8e9640 */
[----:B------:R-:W-:Y:S02]  /*7050*/  HMMA.16816.F32 R64, R12, R42, R52 ;  /* 0x0000002a0c40723c */ /* 0x000fe40000001834 */
[----:B------:R-:W-:Y:S01]  /*7060*/  LOP3.LUT R3, R3, UR8, R8, 0x96, !PT ;  /* 0x0000000803037c12 */ /* 0x000fe2000f8e9608 */
[----:B------:R-:W-:-:S04]  /*7070*/  IMAD.WIDE.U32 R8, R5, -0x2daee0ad, RZ ;  /* 0xd2511f5305087825 */ /* 0x000fc800078e00ff */
[----:B------:R-:W-:Y:S01]  /*7080*/  FFMA.FTZ R5, R195, c[0x0][0x23c], -R0 ;  /* 0x00008f00c3057a23 */ /* 0x000fe20000010800 */
[----:B------:R-:W-:Y:S01]  /*7090*/  LOP3.LUT R6, R9, UR6, R2, 0x96, !PT ;  /* 0x0000000609067c12 */ /* 0x000fe2000f8e9602 */
[----:B------:R-:W-:Y:S02]  /*70a0*/  IMAD.WIDE.U32 R2, R3, -0x326172a9, RZ ;  /* 0xcd9e8d5703027825 */ /* 0x000fe400078e00ff */
[----:B------:R1:W-:Y:S02]  /*70b0*/  MUFU.EX2 R119, R5 ;  /* 0x0000000500777308 */ /* 0x0003e40000000800 */
[----:B------:R-:W-:Y:S01]  /*70c0*/  IMAD.WIDE.U32 R6, R6, -0x326172a9, RZ ;  /* 0xcd9e8d5706067825 */ /* 0x000fe200078e00ff */
[----:B------:R-:W-:-:S03]  /*70d0*/  LOP3.LUT R4, R3, UR7, R4, 0x96, !PT ;  /* 0x0000000703047c12 */ /* 0x000fc6000f8e9604 */
[----:B------:R-:W-:Y:S02]  /*70e0*/  FFMA.FTZ R3, R194, c[0x0][0x23c], -R0 ;  /* 0x00008f00c2037a23 */ /* 0x000fe40000010800 */
[----:B------:R-:W-:Y:S02]  /*70f0*/  FFMA.FTZ R14, R230, c[0x0][0x23c], -R22 ;  /* 0x00008f00e60e7a23 */ /* 0x000fe40000010816 */
[----:B------:R2:W3:Y:S01]  /*7100*/  MUFU.EX2 R118, R3 ;  /* 0x0000000300767308 */ /* 0x0004e20000000800 */
[----:B------:R-:W-:Y:S02]  /*7110*/  IMAD.MOV.U32 R195, RZ, RZ, R237 ;  /* 0x000000ffffc37224 */ /* 0x000fe400078e00ed */
[----:B------:R-:W-:Y:S02]  /*7120*/  IMAD.MOV.U32 R194, RZ, RZ, R168 ;  /* 0x000000ffffc27224 */ /* 0x000fe400078e00a8 */
[----:B------:R-:W-:Y:S02]  /*7130*/  IMAD.MOV.U32 R168, RZ, RZ, R150 ;  /* 0x000000ffffa87224 */ /* 0x000fe400078e0096 */
[----:B-1----:R-:W-:Y:S01]  /*7140*/  IMAD.WIDE.U32 R4, R4, -0x2daee0ad, RZ ;  /* 0xd2511f5304047825 */ /* 0x002fe200078e00ff */
[----:B--2---:R-:W-:-:S03]  /*7150*/  LOP3.LUT R3, R7, UR5, R2, 0x96, !PT ;  /* 0x0000000507037c12 */ /* 0x004fc6000f8e9602 */
[----:B------:R-:W-:Y:S01]  /*7160*/  FFMA.FTZ R2, R192, c[0x0][0x23c], -R0 ;  /* 0x00008f00c0027a23 */ /* 0x000fe20000010800 */
[----:B------:R-:W-:Y:S01]  /*7170*/  LOP3.LUT R7, R5, UR4, R8, 0x96, !PT ;  /* 0x0000000405077c12 */ /* 0x000fe2000f8e9608 */
[----:B------:R-:W-:Y:S01]  /*7180*/  FFMA.FTZ R5, R176, c[0x0][0x23c], -R0 ;  /* 0x00008f00b0057a23 */ /* 0x000fe20000010800 */
[----:B---3--:R-:W-:Y:S01]  /*7190*/  F2FP.PACK_AB R13, R118, R119 ;  /* 0x00000077760d723e */ /* 0x008fe200000000ff */
[----:B------:R1:W-:Y:S01]  /*71a0*/  MUFU.EX2 R117, R2 ;  /* 0x0000000200757308 */ /* 0x0003e20000000800 */
[----:B------:R-:W-:Y:S02]  /*71b0*/  IMAD.MOV.U32 R176, RZ, RZ, R116 ;  /* 0x000000ffffb07224 */ /* 0x000fe400078e0074 */
[----:B------:R-:W-:Y:S02]  /*71c0*/  IMAD.MOV.U32 R192, RZ, RZ, R171 ;  /* 0x000000ffffc07224 */ /* 0x000fe400078e00ab */
[----:B------:R-:W-:-:S03]  /*71d0*/  IMAD.MOV.U32 R171, RZ, RZ, R148 ;  /* 0x000000ffffab7224 */ /* 0x000fc600078e0094 */
[----:B------:R2:W-:Y:S01]  /*71e0*/  MUFU.EX2 R116, R5 ;  /* 0x0000000500747308 */ /* 0x0005e20000000800 */
[----:B-1----:R-:W-:-:S05]  /*71f0*/  IMAD.WIDE.U32 R2, R3, -0x2daee0ad, RZ ;  /* 0xd2511f5303027825 */ /* 0x002fca00078e00ff */
[----:B------:R-:W-:Y:S01]  /*7200*/  LOP3.LUT R19, R3, UR14, R4, 0x96, !PT ;  /* 0x0000000e03137c12 */ /* 0x000fe2000f8e9604 */
[----:B------:R-:W-:Y:S01]  /*7210*/  FFMA.FTZ R4, R193, c[0x0][0x23c], -R0 ;  /* 0x00008f00c1047a23 */ /* 0x000fe20000010800 */
[C---:B------:R-:W-:Y:S01]  /*7220*/  LOP3.LUT R8, R2.reuse, 0xffff, RZ, 0xc0, !PT ;  /* 0x0000ffff02087812 */ /* 0x040fe200078ec0ff */
[----:B------:R-:W-:Y:S01]  /*7230*/  IMAD.MOV.U32 R193, RZ, RZ, R114 ;  /* 0x000000ffffc17224 */ /* 0x000fe200078e0072 */
[----:B------:R-:W-:Y:S01]  /*7240*/  LOP3.LUT R18, R2, 0xff, RZ, 0xc0, !PT ;  /* 0x000000ff02127812 */ /* 0x000fe200078ec0ff */
[----:B------:R1:W-:Y:S01]  /*7250*/  MUFU.EX2 R114, R4 ;  /* 0x0000000400727308 */ /* 0x0003e20000000800 */
[--C-:B------:R-:W-:Y:S02]  /*7260*/  SHF.R.U32.HI R10, RZ, 0x10, R2.reuse ;  /* 0x00000010ff0a7819 */ /* 0x100fe40000011602 */
[----:B------:R-:W-:Y:S01]  /*7270*/  SHF.R.U32.HI R9, RZ, 0x18, R2 ;  /* 0x00000018ff097819 */ /* 0x000fe20000011602 */
[----:B------:R-:W-:Y:S01]  /*7280*/  IMAD.WIDE.U32 R2, R7, -0x326172a9, RZ ;  /* 0xcd9e8d5707027825 */ /* 0x000fe200078e00ff */
[----:B--2---:R-:W-:-:S02]  /*7290*/  SHF.R.U32.HI R5, RZ, 0x8, R20 ;  /* 0x00000008ff057819 */ /* 0x004fc40000011614 */
[----:B------:R-:W-:Y:S02]  /*72a0*/  LOP3.LUT R7, R11, 0xff, RZ, 0xc0, !PT ;  /* 0x000000ff0b077812 */ /* 0x000fe400078ec0ff */
[C---:B------:R-:W-:Y:S02]  /*72b0*/  LOP3.LUT R34, R2.reuse, 0xffff, RZ, 0xc0, !PT ;  /* 0x0000ffff02227812 */ /* 0x040fe400078ec0ff */
[----:B------:R-:W-:Y:S02]  /*72c0*/  LOP3.LUT R70, R2, 0xff, RZ, 0xc0, !PT ;  /* 0x000000ff02467812 */ /* 0x000fe400078ec0ff */
[--C-:B------:R-:W-:Y:S02]  /*72d0*/  SHF.R.U32.HI R68, RZ, 0x10, R2.reuse ;  /* 0x00000010ff447819 */ /* 0x100fe40000011602 */
[----:B------:R-:W-:Y:S01]  /*72e0*/  SHF.R.U32.HI R69, RZ, 0x18, R2 ;  /* 0x00000018ff457819 */ /* 0x000fe20000011602 */
[----:B-1----:R-:W-:Y:S01]  /*72f0*/  FFMA.FTZ R4, R182, c[0x0][0x23c], -R0 ;  /* 0x00008f00b6047a23 */ /* 0x002fe20000010800 */
[----:B------:R-:W-:Y:S01]  /*7300*/  SHF.R.U32.HI R2, RZ, 0x8, R37 ;  /* 0x00000008ff027819 */ /* 0x000fe20000011625 */
[----:B------:R-:W-:Y:S01]  /*7310*/  IMAD.MOV.U32 R182, RZ, RZ, R115 ;  /* 0x000000ffffb67224 */ /* 0x000fe200078e0073 */
[----:B------:R-:W-:Y:S01]  /*7320*/  LOP3.LUT R16, R3, UR15, R6, 0x96, !PT ;  /* 0x0000000f03107c12 */ /* 0x000fe2000f8e9606 */
[----:B------:R-:W-:Y:S01]  /*7330*/  FFMA.FTZ R3, R178, c[0x0][0x23c], -R0 ;  /* 0x00008f00b2037a23 */ /* 0x000fe20000010800 */
[----:B------:R-:W-:Y:S01]  /*7340*/  PRMT R73, R44, 0x5410, R2 ;  /* 0x000054102c497816 */ /* 0x000fe20000000002 */
[----:B------:R1:W-:Y:S01]  /*7350*/  MUFU.EX2 R115, R4 ;  /* 0x0000000400737308 */ /* 0x0003e20000000800 */
[----:B------:R-:W-:Y:S01]  /*7360*/  LOP3.LUT R2, R39, 0xff, RZ, 0xc0, !PT ;  /* 0x000000ff27027812 */ /* 0x000fe200078ec0ff */
[----:B------:R-:W-:Y:S01]  /*7370*/  FFMA.FTZ R6, R219, c[0x0][0x23c], -R22 ;  /* 0x00008f00db067a23 */ /* 0x000fe20000010816 */
[----:B------:R-:W-:Y:S01]  /*7380*/  PRMT R20, R30, 0x5410, R5 ;  /* 0x000054101e147816 */ /* 0x000fe20000000005 */
[----:B------:R-:W-:Y:S01]  /*7390*/  IMAD.MOV.U32 R219, RZ, RZ, R167 ;  /* 0x000000ffffdb7224 */ /* 0x000fe200078e00a7 */
[----:B------:R-:W-:Y:S01]  /*73a0*/  PRMT R38, R2, 0x5410, R38 ;  /* 0x0000541002267816 */ /* 0x000fe20000000026 */
[----:B------:R-:W-:Y:S01]  /*73b0*/  IMAD.MOV.U32 R178, RZ, RZ, R200 ;  /* 0x000000ffffb27224 */ /* 0x000fe200078e00c8 */
[----:B------:R-:W-:Y:S01]  /*73c0*/  SHF.R.U32.HI R2, RZ, 0x8, R31 ;  /* 0x00000008ff027819 */ /* 0x000fe2000001161f */
[----:B------:R2:W-:Y:S01]  /*73d0*/  MUFU.EX2 R112, R3 ;  /* 0x0000000300707308 */ /* 0x0005e20000000800 */
[----:B------:R-:W-:-:S02]  /*73e0*/  IMAD.MOV.U32 R200, RZ, RZ, R155 ;  /* 0x000000ffffc87224 */ /* 0x000fc400078e009b */
[----:B------:R-:W-:Y:S02]  /*73f0*/  PRMT R32, R32, 0x5410, R2 ;  /* 0x0000541020207816 */ /* 0x000fe40000000002 */
[----:B------:R-:W-:Y:S01]  /*7400*/  LOP3.LUT R2, R35, 0xff, RZ, 0xc0, !PT ;  /* 0x000000ff23027812 */ /* 0x000fe200078ec0ff */
[----:B-1----:R-:W-:-:S03]  /*7410*/  FFMA.FTZ R4, R177, c[0x0][0x23c], -R0 ;  /* 0x00008f00b1047a23 */ /* 0x002fc60000010800 */
[----:B------:R-:W-:Y:S01]  /*7420*/  PRMT R33, R2, 0x5410, R33 ;  /* 0x0000541002217816 */ /* 0x000fe20000000021 */
[----:B------:R1:W-:Y:S01]  /*7430*/  MUFU.EX2 R106, R6 ;  /* 0x00000006006a7308 */ /* 0x0003e20000000800 */
[----:B------:R-:W-:Y:S01]  /*7440*/  LOP3.LUT R2, R27, 0xff, RZ, 0xc0, !PT ;  /* 0x000000ff1b027812 */ /* 0x000fe200078ec0ff */
[----:B------:R-:W-:Y:S02]  /*7450*/  IMAD.MOV.U32 R177, RZ, RZ, R156 ;  /* 0x000000ffffb17224 */ /* 0x000fe400078e009c */
[----:B------:R-:W-:Y:S01]  /*7460*/  IMAD.MOV.U32 R156, RZ, RZ, R147 ;  /* 0x000000ffff9c7224 */ /* 0x000fe200078e0093 */
[----:B------:R-:W-:Y:S01]  /*7470*/  PRMT R74, R2, 0x5410, R26 ;  /* 0x00005410024a7816 */ /* 0x000fe2000000001a */
[----:B--2---:R-:W-:Y:S01]  /*7480*/  FFMA.FTZ R3, R218, c[0x0][0x23c], -R23 ;  /* 0x00008f00da037a23 */ /* 0x004fe20000010817 */
[----:B------:R-:W-:Y:S01]  /*7490*/  LOP3.LUT R2, R10, 0xff, RZ, 0xc0, !PT ;  /* 0x000000ff0a027812 */ /* 0x000fe200078ec0ff */
[----:B------:R2:W-:Y:S01]  /*74a0*/  MUFU.EX2 R113, R4 ;  /* 0x0000000400717308 */ /* 0x0005e20000000800 */
[----:B------:R-:W-:-:S02]  /*74b0*/  IMAD.MOV.U32 R218, RZ, RZ, R169 ;  /* 0x000000ffffda7224 */ /* 0x000fc400078e00a9 */
[----:B------:R-:W-:Y:S01]  /*74c0*/  PRMT R71, R2, 0x5410, R9 ;  /* 0x0000541002477816 */ /* 0x000fe20000000009 */
[--C-:B------:R-:W-:Y:S01]  /*74d0*/  FFMA.FTZ R2, R220, c[0x0][0x23c], -R22.reuse ;  /* 0x00008f00dc027a23 */ /* 0x100fe20000010816 */
[----:B------:R-:W-:Y:S01]  /*74e0*/  LOP3.LUT R9, R17, 0xff, RZ, 0xc0, !PT ;  /* 0x000000ff11097812 */ /* 0x000fe200078ec0ff */
[----:B------:R-:W-:Y:S02]  /*74f0*/  IMAD.MOV.U32 R220, RZ, RZ, R159 ;  /* 0x000000ffffdc7224 */ /* 0x000fe400078e009f */
[----:B------:R3:W-:Y:S01]  /*7500*/  MUFU.EX2 R111, R3 ;  /* 0x00000003006f7308 */ /* 0x0007e20000000800 */
[----:B-1----:R-:W-:Y:S02]  /*7510*/  FFMA.FTZ R6, R197, c[0x0][0x23c], -R22 ;  /* 0x00008f00c5067a23 */ /* 0x002fe40000010816 */
[----:B------:R-:W-:Y:S02]  /*7520*/  IMAD.MOV.U32 R197, RZ, RZ, R157 ;  /* 0x000000ffffc57224 */ /* 0x000fe400078e009d */
[----:B--2---:R-:W-:-:S03]  /*7530*/  FFMA.FTZ R4, R179, c[0x0][0x23c], -R23 ;  /* 0x00008f00b3047a23 */ /* 0x004fc60000010817 */
[----:B------:R1:W-:Y:S01]  /*7540*/  MUFU.EX2 R105, R2 ;  /* 0x0000000200697308 */ /* 0x0003e20000000800 */
[----:B------:R-:W-:Y:S02]  /*7550*/  IMAD.MOV.U32 R179, RZ, RZ, R166 ;  /* 0x000000ffffb37224 */ /* 0x000fe400078e00a6 */
[----:B---3--:R-:W-:-:S05]  /*7560*/  FFMA.FTZ R3, R203, c[0x0][0x23c], -R23 ;  /* 0x00008f00cb037a23 */ /* 0x008fca0000010817 */
[----:B------:R2:W-:Y:S01]  /*7570*/  MUFU.EX2 R107, R4 ;  /* 0x00000004006b7308 */ /* 0x0005e20000000800 */
[----:B------:R-:W-:Y:S02]  /*7580*/  IMAD.MOV.U32 R203, RZ, RZ, R186 ;  /* 0x000000ffffcb7224 */ /* 0x000fe400078e00ba */
[----:B------:R-:W-:-:S05]  /*7590*/  IMAD.MOV.U32 R186, RZ, RZ, R165 ;  /* 0x000000ffffba7224 */ /* 0x000fca00078e00a5 */
[----:B------:R3:W-:Y:S01]  /*75a0*/  MUFU.EX2 R110, R3 ;  /* 0x00000003006e7308 */ /* 0x0007e20000000800 */
[----:B-1----:R-:W-:-:S04]  /*75b0*/  LOP3.LUT R2, R11, 0xffff, RZ, 0xc0, !PT ;  /* 0x0000ffff0b027812 */ /* 0x002fc800078ec0ff */
[----:B------:R-:W-:Y:S02]  /*75c0*/  SHF.R.U32.HI R2, RZ, 0x8, R2 ;  /* 0x00000008ff027819 */ /* 0x000fe40000011602 */
[----:B--2---:R-:W-:Y:S01]  /*75d0*/  LOP3.LUT R4, R25, 0xff, RZ, 0xc0, !PT ;  /* 0x000000ff19047812 */ /* 0x004fe200078ec0ff */
[----:B------:R-:W-:Y:S03]  /*75e0*/  MUFU.EX2 R104, R6 ;  /* 0x0000000600687308 */ /* 0x000fe60000000800 */
[----:B------:R-:W-:Y:S02]  /*75f0*/  PRMT R10, R4, 0x5410, R28 ;  /* 0x00005410040a7816 */ /* 0x000fe4000000001c */
[----:B------:R-:W-:Y:S01]  /*7600*/  LOP3.LUT R4, R17, 0xffff, RZ, 0xc0, !PT ;  /* 0x0000ffff11047812 */ /* 0x000fe200078ec0ff */
[----:B---3--:R-:W-:-:S03]  /*7610*/  FFMA.FTZ R3, R196, c[0x0][0x23c], -R23 ;  /* 0x00008f00c4037a23 */ /* 0x008fc60000010817 */
[----:B------:R-:W-:Y:S01]  /*7620*/  SHF.R.U32.HI R5, RZ, 0x8, R4 ;  /* 0x00000008ff057819 */ /* 0x000fe20000011604 */
[----:B------:R-:W-:Y:S01]  /*7630*/  IMAD.MOV.U32 R196, RZ, RZ, R187 ;  /* 0x000000ffffc47224 */ /* 0x000fe200078e00bb */
[----:B------:R1:W-:Y:S01]  /*7640*/  MUFU.EX2 R109, R3 ;  /* 0x00000003006d7308 */ /* 0x0003e20000000800 */
[----:B------:R-:W-:Y:S01]  /*7650*/  IMAD.MOV.U32 R187, RZ, RZ, R158 ;  /* 0x000000ffffbb7224 */ /* 0x000fe200078e009e */
[----:B-1----:R-:W-:Y:S02]  /*7660*/  SHF.R.U32.HI R3, RZ, 0x8, R24 ;  /* 0x00000008ff037819 */ /* 0x002fe40000011618 */
[----:B------:R-:W1:Y:S02]  /*7670*/  LDSM.16.MT88.4 R24, [R205+0x5400] ;  /* 0x00540000cd18783b */ /* 0x000e640000004200 */
[----:B------:R-:W-:Y:S02]  /*7680*/  PRMT R75, R29, 0x5410, R3 ;  /* 0x000054101d4b7816 */ /* 0x000fe40000000003 */
[----:B------:R-:W-:Y:S01]  /*7690*/  SHF.R.U32.HI R3, RZ, 0x8, R8 ;  /* 0x00000008ff037819 */ /* 0x000fe20000011608 */
[----:B------:R-:W2:Y:S01]  /*76a0*/  LDSM.16.MT88.4 R28, [R206+0x5400] ;  /* 0x00540000ce1c783b */ /* 0x000ea20000004200 */
[----:B------:R-:W-:-:S02]  /*76b0*/  SHF.R.U32.HI R8, RZ, 0x18, R17 ;  /* 0x00000018ff087819 */ /* 0x000fc40000011611 */
[----:B------:R-:W-:Y:S02]  /*76c0*/  PRMT R72, R18, 0x5410, R3 ;  /* 0x0000541012487816 */ /* 0x000fe40000000003 */
[----:B------:R-:W-:Y:S02]  /*76d0*/  SHF.R.U32.HI R3, RZ, 0x10, R17 ;  /* 0x00000010ff037819 */ /* 0x000fe40000011611 */
[----:B------:R-:W-:Y:S02]  /*76e0*/  PRMT R18, R9, 0x5410, R5 ;  /* 0x0000541009127816 */ /* 0x000fe40000000005 */
[----:B------:R-:W-:Y:S01]  /*76f0*/  LOP3.LUT R4, R3, 0xff, RZ, 0xc0, !PT ;  /* 0x000000ff03047812 */ /* 0x000fe200078ec0ff */
[----:B------:R-:W-:Y:S01]  /*7700*/  FFMA.FTZ R3, R183, c[0x0][0x23c], -R22 ;  /* 0x00008f00b7037a23 */ /* 0x000fe20000010816 */
[----:B------:R-:W-:Y:S01]  /*7710*/  PRMT R5, R7, 0x5410, R2 ;  /* 0x0000541007057816 */ /* 0x000fe20000000002 */
[----:B------:R-:W-:Y:S01]  /*7720*/  IMAD.MOV.U32 R183, RZ, RZ, R162 ;  /* 0x000000ffffb77224 */ /* 0x000fe200078e00a2 */
[----:B------:R-:W-:Y:S01]  /*7730*/  PRMT R17, R4, 0x5410, R8 ;  /* 0x0000541004117816 */ /* 0x000fe20000000008 */
[----:B------:R3:W4:Y:S01]  /*7740*/  MUFU.EX2 R99, R3 ;  /* 0x0000000300637308 */ /* 0x0007220000000800 */
[----:B------:R-:W-:Y:S01]  /*7750*/  FFMA.FTZ R4, R199, c[0x0][0x23c], -R0 ;  /* 0x00008f00c7047a23 */ /* 0x000fe20000010800 */
[----:B------:R-:W-:-:S02]  /*7760*/  LOP3.LUT R2, R21, 0xffff, RZ, 0xc0, !PT ;  /* 0x0000ffff15027812 */ /* 0x000fc400078ec0ff */
[----:B------:R-:W-:Y:S01]  /*7770*/  SHF.R.U32.HI R7, RZ, 0x18, R11 ;  /* 0x00000018ff077819 */ /* 0x000fe2000001160b */
[--C-:B------:R-:W-:Y:S01]  /*7780*/  HSET2.LE.AND R12, R17, R108.reuse, PT ;  /* 0x0000006c110c7233 */ /* 0x100fe20003803000 */
[----:B------:R-:W-:Y:S01]  /*7790*/  SHF.R.U32.HI R6, RZ, 0x8, R2 ;  /* 0x00000008ff067819 */ /* 0x000fe20000011602 */
[----:B------:R-:W-:Y:S01]  /*77a0*/  HSET2.LE.AND R2, R5, R108, PT ;  /* 0x0000006c05027233 */ /* 0x000fe20003803000 */
[----:B------:R1:W-:Y:S01]  /*77b0*/  MUFU.EX2 R100, R4 ;  /* 0x0000000400647308 */ /* 0x0003e20000000800 */
[----:B------:R-:W-:Y:S01]  /*77c0*/  LOP3.LUT R8, R21, 0xff, RZ, 0xc0, !PT ;  /* 0x000000ff15087812 */ /* 0x000fe200078ec0ff */
[----:B------:R-:W-:-:S03]  /*77d0*/  FFMA.FTZ R5, R224, c[0x0][0x23c], -R23 ;  /* 0x00008f00e0057a23 */ /* 0x000fc60000010817 */
[----:B------:R-:W-:Y:S01]  /*77e0*/  PRMT R37, R8, 0x5410, R6 ;  /* 0x0000541008257816 */ /* 0x000fe20000000006 */
[--C-:B------:R-:W-:Y:S01]  /*77f0*/  HSET2.LE.AND R6, R20, R108.reuse, PT ;  /* 0x0000006c14067233 */ /* 0x100fe20003803000 */
[----:B------:R-:W-:Y:S01]  /*7800*/  FFMA.FTZ R20, R235, c[0x0][0x23c], -R22 ;  /* 0x00008f00eb147a23 */ /* 0x000fe20000010816 */
[----:B---3--:R-:W-:Y:S01]  /*7810*/  SHF.R.U32.HI R3, RZ, 0x10, R11 ;  /* 0x00000010ff037819 */ /* 0x008fe2000001160b */
[----:B------:R3:W-:Y:S01]  /*7820*/  MUFU.EX2 R98, R5 ;  /* 0x0000000500627308 */ /* 0x0007e20000000800 */
[----:B------:R-:W-:Y:S01]  /*7830*/  HSET2.LE.AND R8, R10, R108, PT ;  /* 0x0000006c0a087233 */ /* 0x000fe20003803000 */
[----:B----4-:R-:W-:Y:S02]  /*7840*/  F2FP.PACK_AB R9, R99, R104 ;  /* 0x000000686309723e */ /* 0x010fe400000000ff */
[----:B------:R-:W-:Y:S02]  /*7850*/  SHF.R.U32.HI R10, RZ, 0x18, R21 ;  /* 0x00000018ff0a7819 */ /* 0x000fe40000011615 */
[----:B-1----:R-:W-:-:S02]  /*7860*/  LOP3.LUT R4, R3, 0xff, RZ, 0xc0, !PT ;  /* 0x000000ff03047812 */ /* 0x002fc400078ec0ff */
[----:B------:R-:W-:Y:S01]  /*7870*/  MUFU.EX2 R20, R20 ;  /* 0x0000001400147308 */ /* 0x000fe20000000800 */
[----:B------:R-:W-:Y:S02]  /*7880*/  F2FP.PACK_AB R3, R110, R111 ;  /* 0x0000006f6e03723e */ /* 0x000fe400000000ff */
[----:B------:R-:W-:Y:S02]  /*7890*/  PRMT R7, R4, 0x5410, R7 ;  /* 0x0000541004077816 */ /* 0x000fe40000000007 */
[----:B------:R-:W-:Y:S02]  /*78a0*/  LOP3.LUT R4, R2, R3, RZ, 0xc0, !PT ;  /* 0x0000000302047212 */ /* 0x000fe400078ec0ff */
[----:B------:R-:W-:Y:S01]  /*78b0*/  F2FP.PACK_AB R3, R105, R106 ;  /* 0x0000006a6903723e */ /* 0x000fe200000000ff */
[----:B------:R-:W-:Y:S01]  /*78c0*/  HSET2.LE.AND R2, R7, R108, PT ;  /* 0x0000006c07027233 */ /* 0x000fe20003803000 */
[----:B---3--:R-:W-:Y:S01]  /*78d0*/  FFMA.FTZ R5, R223, c[0x0][0x23c], -R23 ;  /* 0x00008f00df057a23 */ /* 0x008fe20000010817 */
[----:B------:R-:W-:-:S03]  /*78e0*/  F2FP.PACK_AB R7, R107, R109 ;  /* 0x0000006d6b07723e */ /* 0x000fc600000000ff */
[----:B------:R1:W3:Y:S01]  /*78f0*/  MUFU.EX2 R97, R5 ;  /* 0x0000000500617308 */ /* 0x0002e20000000800 */
[----:B------:R-:W-:Y:S02]  /*7900*/  LOP3.LUT R6, R6, R7, RZ, 0xc0, !PT ;  /* 0x0000000706067212 */ /* 0x000fe400078ec0ff */
[----:B------:R-:W-:Y:S02]  /*7910*/  LOP3.LUT R7, R8, R9, RZ, 0xc0, !PT ;  /* 0x0000000908077212 */ /* 0x000fe400078ec0ff */
[C---:B------:R-:W-:Y:S02]  /*7920*/  LOP3.LUT R8, R36.reuse, 0xffff, RZ, 0xc0, !PT ;  /* 0x0000ffff24087812 */ /* 0x040fe400078ec0ff */
[----:B------:R-:W-:Y:S02]  /*7930*/  LOP3.LUT R9, R36, 0xff, RZ, 0xc0, !PT ;  /* 0x000000ff24097812 */ /* 0x000fe400078ec0ff */
[----:B------:R-:W-:Y:S02]  /*7940*/  SHF.R.U32.HI R8, RZ, 0x8, R8 ;  /* 0x00000008ff087819 */ /* 0x000fe40000011608 */
[----:B-1----:R-:W-:Y:S01]  /*7950*/  LOP3.LUT R5, R2, R3, RZ, 0xc0, !PT ;  /* 0x0000000302057212 */ /* 0x002fe200078ec0ff */
[----:B------:R-:W-:Y:S01]  /*7960*/  FFMA.FTZ R3, R198, c[0x0][0x23c], -R23 ;  /* 0x00008f00c6037a23 */ /* 0x000fe20000010817 */
[----:B------:R-:W-:-:S02]  /*7970*/  SHF.R.U32.HI R2, RZ, 0x10, R21 ;  /* 0x00000010ff027819 */ /* 0x000fc40000011615 */
[----:B------:R-:W-:Y:S01]  /*7980*/  PRMT R21, R9, 0x5410, R8 ;  /* 0x0000541009157816 */ /* 0x000fe20000000008 */
[----:B------:R1:W-:Y:S01]  /*7990*/  MUFU.EX2 R96, R3 ;  /* 0x0000000300607308 */ /* 0x0003e20000000800 */
[----:B------:R-:W-:Y:S01]  /*79a0*/  LOP3.LUT R2, R2, 0xff, RZ, 0xc0, !PT ;  /* 0x000000ff02027812 */ /* 0x000fe200078ec0ff */
[----:B------:R-:W-:Y:S01]  /*79b0*/  HMMA.16816.F32 R52, R4, R24, R92 ;  /* 0x000000180434723c */ /* 0x000fe2000000185c */
[----:B------:R-:W-:Y:S01]  /*79c0*/  FFMA.FTZ R9, R228, c[0x0][0x23c], -R22 ;  /* 0x00008f00e4097a23 */ /* 0x000fe20000010816 */
[--C-:B------:R-:W-:Y:S01]  /*79d0*/  HSET2.LE.AND R8, R18, R108.reuse, PT ;  /* 0x0000006c12087233 */ /* 0x100fe20003803000 */
[----:B------:R-:W-:Y:S01]  /*79e0*/  PRMT R15, R2, 0x5410, R10 ;  /* 0x00005410020f7816 */ /* 0x000fe2000000000a */
[----:B------:R-:W-:-:S04]  /*79f0*/  HSET2.LE.AND R2, R32, R108, PT ;  /* 0x0000006c20027233 */ /* 0x000fc80003803000 */
[----:B------:R-:W-:Y:S01]  /*7a00*/  HMMA.16816.F32 R48, R4, R26, R88 ;  /* 0x0000001a0430723c */ /* 0x000fe20000001858 */
[----:B------:R4:W-:Y:S01]  /*7a10*/  MUFU.EX2 R88, R9 ;  /* 0x0000000900587308 */ /* 0x0009e20000000800 */
[----:B-1----:R-:W-:-:S06]  /*7a20*/  FFMA.FTZ R3, R221, c[0x0][0x23c], -R23 ;  /* 0x00008f00dd037a23 */ /* 0x002fcc0000010817 */
[C---:B--2---:R-:W-:Y:S01]  /*7a30*/  HMMA.16816.F32 R44, R4.reuse, R28, R84 ;  /* 0x0000001c042c723c */ /* 0x044fe20000001854 */
[----:B------:R1:W2:Y:S07]  /*7a40*/  MUFU.EX2 R84, R14 ;  /* 0x0000000e00547308 */ /* 0x0002ae0000000800 */
[----:B------:R-:W-:Y:S01]  /*7a50*/  HMMA.16816.F32 R40, R4, R30, R76 ;  /* 0x0000001e0428723c */ /* 0x000fe2000000184c */
[----:B------:R2:W-:Y:S01]  /*7a60*/  MUFU.EX2 R92, R3 ;  /* 0x00000003005c7308 */ /* 0x0005e20000000800 */
[----:B----4-:R-:W-:-:S04]  /*7a70*/  F2FP.PACK_AB R9, R133, R173 ;  /* 0x000000ad8509723e */ /* 0x010fc800000000ff */
[----:B------:R-:W-:Y:S02]  /*7a80*/  LOP3.LUT R8, R8, R9, RZ, 0xc0, !PT ;  /* 0x0000000908087212 */ /* 0x000fe400078ec0ff */
[----:B------:R-:W-:Y:S01]  /*7a90*/  LOP3.LUT R9, R12, R13, RZ, 0xc0, !PT ;  /* 0x0000000d0c097212 */ /* 0x000fe200078ec0ff */
[----:B------:R-:W-:Y:S01]  /*7aa0*/  FFMA.FTZ R13, R227, c[0x0][0x23c], -R0 ;  /* 0x00008f00e30d7a23 */ /* 0x000fe20000010800 */
[----:B------:R-:W-:Y:S01]  /*7ab0*/  SHF.R.U32.HI R4, RZ, 0x8, R34 ;  /* 0x00000008ff047819 */ /* 0x000fe20000011622 */
[----:B-1----:R-:W-:Y:S01]  /*7ac0*/  FFMA.FTZ R14, R240, c[0x0][0x23c], -R22 ;  /* 0x00008f00f00e7a23 */ /* 0x002fe20000010816 */
[----:B------:R-:W-:Y:S01]  /*7ad0*/  LOP3.LUT R5, R16, 0xff, RZ, 0xc0, !PT ;  /* 0x000000ff10057812 */ /* 0x000fe200078ec0ff */
[----:B------:R1:W-:Y:S01]  /*7ae0*/  MUFU.EX2 R237, R13 ;  /* 0x0000000d00ed7308 */ /* 0x0003e20000000800 */
[----:B------:R-:W-:Y:S02]  /*7af0*/  LOP3.LUT R6, R68, 0xff, RZ, 0xc0, !PT ;  /* 0x000000ff44067812 */ /* 0x000fe400078ec0ff */
[----:B------:R-:W-:-:S02]  /*7b00*/  PRMT R7, R70, 0x5410, R4 ;  /* 0x0000541046077816 */ /* 0x000fc40000000004 */
[----:B--2---:R-:W-:Y:S02]  /*7b10*/  F2FP.PACK_AB R3, R130, R131 ;  /* 0x000000838203723e */ /* 0x004fe400000000ff */
[----:B------:R-:W-:Y:S02]  /*7b20*/  PRMT R12, R6, 0x5410, R69 ;  /* 0x00005410060c7816 */ /* 0x000fe40000000045 */
[----:B------:R-:W-:Y:S01]  /*7b30*/  LOP3.LUT R10, R2, R3, RZ, 0xc0, !PT ;  /* 0x00000003020a7212 */ /* 0x000fe200078ec0ff */
[----:B------:R-:W-:Y:S01]  /*7b40*/  HSET2.LE.AND R2, R33, R108, PT ;  /* 0x0000006c21027233 */ /* 0x000fe20003803000 */
[----:B------:R-:W-:Y:S01]  /*7b50*/  F2FP.PACK_AB R3, R116, R117 ;  /* 0x000000757403723e */ /* 0x000fe200000000ff */
[----:B------:R-:W2:Y:S01]  /*7b60*/  LDSM.16.MT88.4 R32, [R205+0x5800] ;  /* 0x00580000cd20783b */ /* 0x000ea20000004200 */
[----:B------:R-:W-:Y:S02]  /*7b70*/  SHF.R.U32.HI R6, RZ, 0x18, R16 ;  /* 0x00000018ff067819 */ /* 0x000fe40000011610 */
[----:B------:R-:W-:Y:S01]  /*7b80*/  LOP3.LUT R11, R2, R3, RZ, 0xc0, !PT ;  /* 0x00000003020b7212 */ /* 0x000fe200078ec0ff */
[----:B------:R-:W-:Y:S01]  /*7b90*/  FFMA.FTZ R3, R225, c[0x0][0x23c], -R22 ;  /* 0x00008f00e1037a23 */ /* 0x000fe20000010816 */
[----:B------:R-:W-:-:S02]  /*7ba0*/  LOP3.LUT R2, R16, 0xffff, RZ, 0xc0, !PT ;  /* 0x0000ffff10027812 */ /* 0x000fc400078ec0ff */
[----:B-1----:R-:W-:Y:S01]  /*7bb0*/  F2FP.PACK_AB R13, R115, R114 ;  /* 0x00000072730d723e */ /* 0x002fe200000000ff */
[----:B------:R1:W-:Y:S01]  /*7bc0*/  MUFU.EX2 R79, R3 ;  /* 0x00000003004f7308 */ /* 0x0003e20000000800 */
[----:B------:R-:W-:Y:S01]  /*7bd0*/  SHF.R.U32.HI R2, RZ, 0x8, R2 ;  /* 0x00000008ff027819 */ /* 0x000fe20000011602 */
[----:B------:R-:W-:Y:S03]  /*7be0*/  HMMA.16816.F32 R144, R8, R24, R80 ;  /* 0x000000180890723c */ /* 0x000fe60000001850 */
[----:B------:R-:W-:Y:S01]  /*7bf0*/  PRMT R2, R5, 0x5410, R2 ;  /* 0x0000541005027816 */ /* 0x000fe20000000002 */
[----:B------:R-:W-:-:S04]  /*7c00*/  FFMA.FTZ R5, R231, c[0x0][0x23c], -R0 ;  /* 0x00008f00e7057a23 */ /* 0x000fc80000010800 */
[----:B------:R-:W-:Y:S01]  /*7c10*/  HMMA.16816.F32 R64, R8, R26, R64 ;  /* 0x0000001a0840723c */ /* 0x000fe20000001840 */
[----:B------:R-:W4:Y:S01]  /*7c20*/  LDSM.16.MT88.4 R24, [R206+0x5800] ;  /* 0x00580000ce18783b */ /* 0x000f220000004200 */
[----:B------:R-:W-:Y:S01]  /*7c30*/  HSET2.LE.AND R2, R2, R108, PT ;  /* 0x0000006c02027233 */ /* 0x000fe20003803000 */
[----:B------:R-:W-:Y:S01]  /*7c40*/  MUFU.EX2 R77, R5 ;  /* 0x00000005004d7308 */ /* 0x000fe20000000800 */
[----:B-1----:R-:W-:-:S04]  /*7c50*/  FFMA.FTZ R3, R226, c[0x0][0x23c], -R22 ;  /* 0x00008f00e2037a23 */ /* 0x002fc80000010816 */
[C---:B------:R-:W-:Y:S03]  /*7c60*/  HMMA.16816.F32 R60, R8.reuse, R28, R60 ;  /* 0x0000001c083c723c */ /* 0x040fe6000000183c */
[----:B------:R1:W1:Y:S05]  /*7c70*/  MUFU.EX2 R78, R3 ;  /* 0x00000003004e7308 */ /* 0x00026a0000000800 */
[----:B------:R-:W-:Y:S01]  /*7c80*/  HMMA.16816.F32 R56, R8, R30, R56 ;  /* 0x0000001e0838723c */ /* 0x000fe20000001838 */
[----:B------:R-:W2:Y:S06]  /*7c90*/  LDSM.16.MT88.4 R28, [R206+0x5c00] ;  /* 0x005c0000ce1c783b */ /* 0x000eac0000004200 */
[----:B------:R-:W-:Y:S01]  /*7ca0*/  SHF.R.U32.HI R9, RZ, 0x10, R19 ;  /* 0x00000010ff097819 */ /* 0x000fe20000011613 */
[----:B------:R-:W-:Y:S01]  /*7cb0*/  FFMA.FTZ R8, R233, c[0x0][0x23c], -R23 ;  /* 0x00008f00e9087a23 */ /* 0x000fe20000010817 */
[----:B------:R-:W-:-:S02]  /*7cc0*/  LOP3.LUT R11, R19, 0xff, RZ, 0xc0, !PT ;  /* 0x000000ff130b7812 */ /* 0x000fc400078ec0ff */
[----:B-1----:R-:W-:Y:S01]  /*7cd0*/  SHF.R.U32.HI R3, RZ, 0x10, R16 ;  /* 0x00000010ff037819 */ /* 0x002fe20000011610 */
[----:B------:R1:W-:Y:S01]  /*7ce0*/  MUFU.EX2 R69, R8 ;  /* 0x0000000800457308 */ /* 0x0003e20000000800 */
[--C-:B------:R-:W-:Y:S02]  /*7cf0*/  FFMA.FTZ R16, R239, c[0x0][0x23c], -R22.reuse ;  /* 0x00008f00ef107a23 */ /* 0x100fe40000010816 */
[----:B------:R-:W-:Y:S01]  /*7d00*/  LOP3.LUT R4, R3, 0xff, RZ, 0xc0, !PT ;  /* 0x000000ff03047812 */ /* 0x000fe200078ec0ff */
[----:B------:R-:W-:Y:S01]  /*7d10*/  FFMA.FTZ R22, R238, c[0x0][0x23c], -R22 ;  /* 0x00008f00ee167a23 */ /* 0x000fe20000010816 */
[----:B---3--:R-:W-:Y:S02]  /*7d20*/  F2FP.PACK_AB R3, R97, R98 ;  /* 0x000000626103723e */ /* 0x008fe400000000ff */
[----:B------:R-:W-:Y:S01]  /*7d30*/  PRMT R5, R4, 0x5410, R6 ;  /* 0x0000541004057816 */ /* 0x000fe20000000006 */
[----:B------:R-:W-:Y:S01]  /*7d40*/  FFMA.FTZ R6, R229, c[0x0][0x23c], -R0 ;  /* 0x00008f00e5067a23 */ /* 0x000fe20000010800 */
[----:B------:R-:W-:Y:S01]  /*7d50*/  LOP3.LUT R4, R2, R3, RZ, 0xc0, !PT ;  /* 0x0000000302047212 */ /* 0x000fe200078ec0ff */
[--C-:B------:R-:W-:Y:S01]  /*7d60*/  HSET2.LE.AND R3, R7, R108.reuse, PT ;  /* 0x0000006c07037233 */ /* 0x100fe20003803000 */
[----:B------:R-:W-:Y:S01]  /*7d70*/  F2FP.PACK_AB R2, R84, R88 ;  /* 0x000000585402723e */ /* 0x000fe200000000ff */
[----:B------:R3:W2:Y:S01]  /*7d80*/  MUFU.EX2 R76, R6 ;  /* 0x00000006004c7308 */ /* 0x0006a20000000800 */
[----:B------:R-:W-:-:S02]  /*7d90*/  HSET2.LE.AND R0, R5, R108, PT ;  /* 0x0000006c05007233 */ /* 0x000fc40003803000 */
[--C-:B------:R-:W-:Y:S01]  /*7da0*/  HSET2.LE.AND R7, R12, R108.reuse, PT ;  /* 0x0000006c0c077233 */ /* 0x100fe20003803000 */
[----:B------:R-:W-:Y:S01]  /*7db0*/  F2FP.PACK_AB R12, R78, R79 ;  /* 0x0000004f4e0c723e */ /* 0x000fe200000000ff */
[----:B-1----:R-:W-:Y:S01]  /*7dc0*/  HSET2.LE.AND R8, R37, R108, PT ;  /* 0x0000006c25087233 */ /* 0x002fe20003803000 */
[----:B------:R-:W-:Y:S02]  /*7dd0*/  LOP3.LUT R5, R0, R2, RZ, 0xc0, !PT ;  /* 0x0000000200057212 */ /* 0x000fe400078ec0ff */
[--C-:B------:R-:W-:Y:S01]  /*7de0*/  SHF.R.U32.HI R2, RZ, 0x10, R36.reuse ;  /* 0x00000010ff027819 */ /* 0x100fe20000011624 */
[----:B------:R-:W-:Y:S01]  /*7df0*/  MUFU.EX2 R22, R22 ;  /* 0x0000001600167308 */ /* 0x000fe20000000800 */
[----:B------:R-:W-:Y:S02]  /*7e00*/  LOP3.LUT R0, R19, 0xffff, RZ, 0xc0, !PT ;  /* 0x0000ffff13007812 */ /* 0x000fe400078ec0ff */
[----:B------:R-:W-:Y:S02]  /*7e10*/  LOP3.LUT R7, R7, R12, RZ, 0xc0, !PT ;  /* 0x0000000c07077212 */ /* 0x000fe400078ec0ff */
[----:B------:R-:W-:-:S02]  /*7e20*/  SHF.R.U32.HI R12, RZ, 0x18, R36 ;  /* 0x00000018ff0c7819 */ /* 0x000fc40000011624 */
[----:B---3--:R-:W-:Y:S02]  /*7e30*/  F2FP.PACK_AB R6, R92, R96 ;  /* 0x000000605c06723e */ /* 0x008fe400000000ff */
[----:B------:R-:W-:Y:S02]  /*7e40*/  LOP3.LUT R10, R2, 0xff, RZ, 0xc0, !PT ;  /* 0x000000ff020a7812 */ /* 0x000fe400078ec0ff */
[----:B------:R-:W-:Y:S01]  /*7e50*/  LOP3.LUT R6, R3, R6, RZ, 0xc0, !PT ;  /* 0x0000000603067212 */ /* 0x000fe200078ec0ff */
[----:B------:R-:W-:Y:S01]  /*7e60*/  FFMA.FTZ R3, R236, c[0x0][0x23c], -R23 ;  /* 0x00008f00ec037a23 */ /* 0x000fe20000010817 */
[----:B------:R-:W-:Y:S02]  /*7e70*/  SHF.R.U32.HI R2, RZ, 0x18, R19 ;  /* 0x00000018ff027819 */ /* 0x000fe40000011613 */
[----:B------:R-:W-:Y:S01]  /*7e80*/  PRMT R19, R10, 0x5410, R12 ;  /* 0x000054100a137816 */ /* 0x000fe2000000000c */
[----:B------:R1:W3:Y:S01]  /*7e90*/  MUFU.EX2 R70, R3 ;  /* 0x0000000300467308 */ /* 0x0002e20000000800 */
[--C-:B------:R-:W-:Y:S01]  /*7ea0*/  HSET2.LE.AND R12, R15, R108.reuse, PT ;  /* 0x0000006c0f0c7233 */ /* 0x100fe20003803000 */
[----:B--2---:R-:W-:Y:S01]  /*7eb0*/  HMMA.16816.F32 R52, R4, R32, R52 ;  /* 0x000000200434723c */ /* 0x004fe20000001834 */
[----:B------:R-:W-:-:S07]  /*7ec0*/  HSET2.LE.AND R15, R71, R108, PT ;  /* 0x0000006c470f7233 */ /* 0x000fce0003803000 */
[----:B------:R-:W-:Y:S01]  /*7ed0*/  HMMA.16816.F32 R48, R4, R34, R48 ;  /* 0x000000220430723c */ /* 0x000fe20000001830 */
[----:B-1----:R-:W-:Y:S02]  /*7ee0*/  SHF.R.U32.HI R3, RZ, 0x8, R0 ;  /* 0x00000008ff037819 */ /* 0x002fe40000011600 */
[----:B------:R-:W-:-:S05]  /*7ef0*/  LOP3.LUT R0, R9, 0xff, RZ, 0xc0, !PT ;  /* 0x000000ff09007812 */ /* 0x000fca00078ec0ff */
[C---:B----4-:R-:W-:Y:S01]  /*7f00*/  HMMA.16816.F32 R44, R4.reuse, R24, R44 ;  /* 0x00000018042c723c */ /* 0x050fe2000000182c */
[----:B------:R-:W-:Y:S01]  /*7f10*/  PRMT R18, R11, 0x5410, R3 ;  /* 0x000054100b127816 */ /* 0x000fe20000000003 */
[--C-:B------:R-:W-:Y:S01]  /*7f20*/  HSET2.LE.AND R3, R38, R108.reuse, PT ;  /* 0x0000006c26037233 */ /* 0x100fe20003803000 */
[----:B------:R-:W-:Y:S01]  /*7f30*/  PRMT R17, R0, 0x5410, R2 ;  /* 0x0000541000117816 */ /* 0x000fe20000000002 */
[--C-:B------:R-:W-:Y:S01]  /*7f40*/  FFMA.FTZ R0, R234, c[0x0][0x23c], -R23.reuse ;  /* 0x00008f00ea007a23 */ /* 0x100fe20000010817 */
[----:B------:R-:W-:Y:S01]  /*7f50*/  F2FP.PACK_AB R9, R128, R129 ;  /* 0x000000818009723e */ /* 0x000fe200000000ff */
[----:B------:R-:W-:Y:S01]  /*7f60*/  FFMA.FTZ R2, R232, c[0x0][0x23c], -R23 ;  /* 0x00008f00e8027a23 */ /* 0x000fe20000010817 */
[----:B------:R-:W-:Y:S01]  /*7f70*/  F2FP.PACK_AB R11, R112, R113 ;  /* 0x00000071700b723e */ /* 0x000fe200000000ff */
[----:B------:R-:W-:Y:S01]  /*7f80*/  HMMA.16816.F32 R36, R4, R26, R40 ;  /* 0x0000001a0424723c */ /* 0x000fe20000001828 */
[----:B------:R-:W-:Y:S01]  /*7f90*/  LOP3.LUT R8, R8, R9, RZ, 0xc0, !PT ;  /* 0x0000000908087212 */ /* 0x000fe200078ec0ff */
[----:B------:R1:W-:Y:S01]  /*7fa0*/  MUFU.EX2 R68, R0 ;  /* 0x0000000000447308 */ /* 0x0003e20000000800 */
[----:B------:R-:W-:Y:S01]  /*7fb0*/  LOP3.LUT R9, R12, R13, RZ, 0xc0, !PT ;  /* 0x0000000d0c097212 */ /* 0x000fe200078ec0ff */
[--C-:B------:R-:W-:Y:S01]  /*7fc0*/  HSET2.LE.AND R13, R17, R108.reuse, PT ;  /* 0x0000006c110d7233 */ /* 0x100fe20003803000 */
[----:B------:R-:W-:Y:S01]  /*7fd0*/  LOP3.LUT R11, R3, R11, RZ, 0xc0, !PT ;  /* 0x0000000b030b7212 */ /* 0x000fe200078ec0ff */
[----:B------:R-:W-:Y:S01]  /*7fe0*/  FADD.FTZ R17, R176, R193 ;  /* 0x000000c1b0117221 */ /* 0x000fe20000010000 */
[--C-:B------:R-:W-:Y:S01]  /*7ff0*/  HSET2.LE.AND R3, R21, R108.reuse, PT ;  /* 0x0000006c15037233 */ /* 0x100fe20003803000 */
[----:B------:R-:W-:Y:S01]  /*8000*/  FADD.FTZ R4, R132, R195 ;  /* 0x000000c384047221 */ /* 0x000fe20000010000 */
[--C-:B------:R-:W-:Y:S01]  /*8010*/  HSET2.LE.AND R12, R19, R108.reuse, PT ;  /* 0x0000006c130c7233 */ /* 0x100fe20003803000 */
[----:B------:R-:W-:Y:S01]  /*8020*/  IMAD.MOV.U32 R195, RZ, RZ, R181 ;  /* 0x000000ffffc37224 */ /* 0x000fe200078e00b5 */
[----:B------:R2:W4:Y:S01]  /*8030*/  MUFU.EX2 R236, R2 ;  /* 0x0000000200ec7308 */ /* 0x0005220000000800 */
[----:B------:R-:W-:Y:S01]  /*8040*/  IMAD.MOV.U32 R181, RZ, RZ, R149 ;  /* 0x000000ffffb57224 */ /* 0x000fe200078e0095 */
[----:B------:R-:W-:Y:S01]  /*8050*/  HSET2.LE.AND R7, R18, R108, PT ;  /* 0x0000006c12077233 */ /* 0x000fe20003803000 */
[----:B------:R-:W-:-:S02]  /*8060*/  FADD.FTZ R4, R195, R4 ;  /* 0x00000004c3047221 */ /* 0x000fc40000010000 */
[----:B------:R-:W-:Y:S01]  /*8070*/  FADD.FTZ R19, R168, R17 ;  /* 0x00000011a8137221 */ /* 0x000fe20000010000 */
[--C-:B-1----:R-:W-:Y:S02]  /*8080*/  HSET2.LE.AND R0, R73, R108.reuse, PT ;  /* 0x0000006c49007233 */ /* 0x102fe40003803000 */
[----:B------:R1:W-:Y:S01]  /*8090*/  MUFU.EX2 R23, R14 ;  /* 0x0000000e00177308 */ /* 0x0003e20000000800 */
[----:B------:R-:W-:Y:S02]  /*80a0*/  FADD.FTZ R5, R194, R192 ;  /* 0x000000c0c2057221 */ /* 0x000fe40000010000 */
[----:B------:R-:W-:Y:S01]  /*80b0*/  FADD.FTZ R17, R181, R4 ;  /* 0x00000004b5117221 */ /* 0x000fe20000010000 */
[----:B------:R-:W-:Y:S01]  /*80c0*/  F2FP.PACK_AB R4, R237, R76 ;  /* 0x0000004ced04723e */ /* 0x000fe200000000ff */
[----:B------:R-:W-:Y:S02]  /*80d0*/  IMAD.MOV.U32 R132, RZ, RZ, R153 ;  /* 0x000000ffff847224 */ /* 0x000fe400078e0099 */
[----:B------:R-:W-:Y:S01]  /*80e0*/  FADD.FTZ R6, R182, R177 ;  /* 0x000000b1b6067221 */ /* 0x000fe20000010000 */
[----:B--2---:R-:W-:Y:S01]  /*80f0*/  F2FP.PACK_AB R2, R124, R126 ;  /* 0x0000007e7c02723e */ /* 0x004fe200000000ff */
[----:B------:R2:W2:Y:S01]  /*8100*/  MUFU.EX2 R21, R16 ;  /* 0x0000001000157308 */ /* 0x0004a20000000800 */
[----:B------:R-:W-:Y:S01]  /*8110*/  FADD.FTZ R18, R171, R5 ;  /* 0x00000005ab127221 */ /* 0x000fe20000010000 */
[----:B------:R-:W-:Y:S01]  /*8120*/  F2FP.PACK_AB R5, R120, R121 ;  /* 0x000000797805723e */ /* 0x000fe200000000ff */
[----:B------:R-:W-:Y:S01]  /*8130*/  IMAD.MOV.U32 R153, RZ, RZ, R156 ;  /* 0x000000ffff997224 */ /* 0x000fe200078e009c */
[----:B------:R-:W-:Y:S01]  /*8140*/  LOP3.LUT R10, R0, R2, RZ, 0xc0, !PT ;  /* 0x00000002000a7212 */ /* 0x000fe200078ec0ff */
[--C-:B------:R-:W-:Y:S01]  /*8150*/  HSET2.LE.AND R0, R74, R108.reuse, PT ;  /* 0x0000006c4a007233 */ /* 0x100fe20003803000 */
[----:B------:R-:W-:Y:S01]  /*8160*/  IMAD.MOV.U32 R156, RZ, RZ, R151 ;  /* 0x000000ffff9c7224 */ /* 0x000fe200078e0097 */
[--C-:B-1----:R-:W-:Y:S01]  /*8170*/  HSET2.LE.AND R14, R72, R108.reuse, PT ;  /* 0x0000006c480e7233 */ /* 0x102fe20003803000 */
[----:B------:R-:W-:Y:S01]  /*8180*/  IMAD.MOV.U32 R101, RZ, RZ, R153 ;  /* 0x000000ffff657224 */ /* 0x000fe200078e0099 */
[----:B------:R-:W-:Y:S01]  /*8190*/  HSET2.LE.AND R2, R75, R108, PT ;  /* 0x0000006c4b027233 */ /* 0x000fe20003803000 */
[----:B------:R-:W-:Y:S01]  /*81a0*/  LOP3.LUT R171, R0, R4, RZ, 0xc0, !PT ;  /* 0x0000000400ab7212 */ /* 0x000fe200078ec0ff */
[----:B------:R-:W-:Y:S01]  /*81b0*/  IMAD.MOV.U32 R102, RZ, RZ, R156 ;  /* 0x000000ffff667224 */ /* 0x000fe200078e009c */
[----:B---3--:R-:W-:Y:S01]  /*81c0*/  F2FP.PACK_AB R0, R69, R70 ;  /* 0x000000464500723e */ /* 0x008fe200000000ff */
[----:B------:R-:W-:Y:S01]  /*81d0*/  IMAD.MOV.U32 R181, RZ, RZ, R170 ;  /* 0x000000ffffb57224 */ /* 0x000fe200078e00aa */
[----:B------:R-:W-:Y:S01]  /*81e0*/  LOP3.LUT R170, R2, R5, RZ, 0xc0, !PT ;  /* 0x0000000502aa7212 */ /* 0x000fe200078ec0ff */
[----:B------:R-:W-:Y:S01]  /*81f0*/  IMAD.MOV.U32 R177, RZ, RZ, R190 ;  /* 0x000000ffffb17224 */ /* 0x000fe200078e00be */
[----:B------:R-:W-:Y:S01]  /*8200*/  F2FP.PACK_AB R2, R77, R100 ;  /* 0x000000644d02723e */ /* 0x000fe200000000ff */
[----:B--2---:R-:W-:Y:S01]  /*8210*/  FADD.FTZ R16, R132, R6 ;  /* 0x0000000684107221 */ /* 0x004fe20000010000 */
[----:B------:R-:W-:Y:S01]  /*8220*/  F2FP.PACK_AB R6, R122, R123 ;  /* 0x0000007b7a06723e */ /* 0x000fe200000000ff */
[----:B------:R-:W-:Y:S01]  /*8230*/  IMAD.MOV.U32 R132, RZ, RZ, R164 ;  /* 0x000000ffff847224 */ /* 0x000fe200078e00a4 */
[----:B------:R-:W-:Y:S01]  /*8240*/  LOP3.LUT R164, R7, R0, RZ, 0xc0, !PT ;  /* 0x0000000007a47212 */ /* 0x000fe200078ec0ff */
[----:B------:R-:W-:Y:S01]  /*8250*/  IMAD.MOV.U32 R182, RZ, RZ, R202 ;  /* 0x000000ffffb67224 */ /* 0x000fe200078e00ca */
[----:B----4-:R-:W-:Y:S01]  /*8260*/  F2FP.PACK_AB R0, R236, R68 ;  /* 0x00000044ec00723e */ /* 0x010fe200000000ff */
[----:B------:R-:W-:Y:S01]  /*8270*/  IMAD.MOV.U32 R193, RZ, RZ, R201 ;  /* 0x000000ffffc17224 */ /* 0x000fe200078e00c9 */
[----:B------:R-:W-:Y:S01]  /*8280*/  LOP3.LUT R168, R3, R6, RZ, 0xc0, !PT ;  /* 0x0000000603a87212 */ /* 0x000fe200078ec0ff */
[----:B------:R-:W-:Y:S01]  /*8290*/  IMAD.MOV.U32 R176, RZ, RZ, R191 ;  /* 0x000000ffffb07224 */ /* 0x000fe200078e00bf */
[----:B------:R-:W-:Y:S01]  /*82a0*/  F2FP.PACK_AB R3, R21, R23 ;  /* 0x000000171503723e */ /* 0x000fe200000000ff */
[----:B------:R-:W-:Y:S01]  /*82b0*/  FADD.FTZ R16, R180, R16 ;  /* 0x00000010b4107221 */ /* 0x000fe20000010000 */
[----:B------:R-:W-:Y:S01]  /*82c0*/  LOP3.LUT R166, R14, R0, RZ, 0xc0, !PT ;  /* 0x000000000ea67212 */ /* 0x000fe200078ec0ff */
[----:B------:R-:W-:Y:S01]  /*82d0*/  FADD.FTZ R0, R101, R19 ;  /* 0x0000001365007221 */ /* 0x000fe20000010000 */
[----:B------:R-:W-:Y:S01]  /*82e0*/  LOP3.LUT R165, R13, R3, RZ, 0xc0, !PT ;  /* 0x000000030da57212 */ /* 0x000fe200078ec0ff */
[----:B------:R-:W-:Y:S01]  /*82f0*/  IMAD.MOV.U32 R101, RZ, RZ, R102 ;  /* 0x000000ffff657224 */ /* 0x000fe200078e0066 */
[----:B------:R-:W-:Y:S01]  /*8300*/  LOP3.LUT R169, R12, R2, RZ, 0xc0, !PT ;  /* 0x000000020ca97212 */ /* 0x000fe200078ec0ff */
[----:B------:R-:W-:Y:S01]  /*8310*/  FADD.FTZ R3, R138, R18 ;  /* 0x000000128a037221 */ /* 0x000fe20000010000 */
[----:B------:R-:W-:Y:S01]  /*8320*/  F2FP.PACK_AB R2, R22, R20 ;  /* 0x000000141602723e */ /* 0x000fe200000000ff */
[----:B------:R-:W-:Y:S01]  /*8330*/  IMAD.MOV.U32 R102, RZ, RZ, R103 ;  /* 0x000000ffff667224 */ /* 0x000fe200078e0067 */
[----:B------:R1:W5:Y:S01]  /*8340*/  LDL.LU R138, [R1+0x78] ;  /* 0x00007800018a7983 */ /* 0x0003620000300800 */
[----:B------:R-:W-:Y:S01]  /*8350*/  IMAD.MOV.U32 R103, RZ, RZ, R183 ;  /* 0x000000ffff677224 */ /* 0x000fe200078e00b7 */
[----:B------:R-:W-:Y:S01]  /*8360*/  LOP3.LUT R167, R15, R2, RZ, 0xc0, !PT ;  /* 0x000000020fa77212 */ /* 0x000fe200078ec0ff */
[----:B------:R-:W-:Y:S01]  /*8370*/  IMAD.MOV.U32 R183, RZ, RZ, R197 ;  /* 0x000000ffffb77224 */ /* 0x000fe200078e00c5 */
[----:B------:R-:W2:Y:S01]  /*8380*/  LDSM.16.MT88.4 R148, [R205+0x5c00] ;  /* 0x005c0000cd94783b */ /* 0x000ea20000004200 */
[----:B------:R-:W-:Y:S01]  /*8390*/  IMAD.MOV.U32 R197, RZ, RZ, R220 ;  /* 0x000000ffffc57224 */ /* 0x000fe200078e00dc */
[----:B------:R-:W-:Y:S01]  /*83a0*/  HMMA.16816.F32 R144, R8, R32, R144 ;  /* 0x000000200890723c */ /* 0x000fe20000001890 */
[----:B------:R-:W-:-:S02]  /*83b0*/  IMAD.MOV.U32 R220, RZ, RZ, R219 ;  /* 0x000000ffffdc7224 */ /* 0x000fc400078e00db */
[----:B------:R-:W-:Y:S02]  /*83c0*/  FADD.FTZ R3, R101, R3 ;  /* 0x0000000365037221 */ /* 0x000fe40000010000 */
[----:B------:R-:W-:Y:S02]  /*83d0*/  IMAD.MOV.U32 R219, RZ, RZ, R179 ;  /* 0x000000ffffdb7224 */ /* 0x000fe400078e00b3 */
[----:B------:R-:W-:Y:S01]  /*83e0*/  IMAD.MOV.U32 R101, RZ, RZ, R102 ;  /* 0x000000ffff657224 */ /* 0x000fe200078e0066 */
[----:B------:R-:W-:Y:S01]  /*83f0*/  HMMA.16816.F32 R32, R8, R34, R64 ;  /* 0x000000220820723c */ /* 0x000fe20000001840 */
[----:B------:R-:W-:Y:S02]  /*8400*/  IMAD.MOV.U32 R179, RZ, RZ, R196 ;  /* 0x000000ffffb37224 */ /* 0x000fe400078e00c4 */
[----:B------:R-:W-:Y:S02]  /*8410*/  IMAD.MOV.U32 R102, RZ, RZ, R103 ;  /* 0x000000ffff667224 */ /* 0x000fe400078e0067 */
[----:B------:R-:W-:-:S02]  /*8420*/  IMAD.MOV.U32 R196, RZ, RZ, R203 ;  /* 0x000000ffffc47224 */ /* 0x000fc400078e00cb */
[----:B------:R-:W-:Y:S01]  /*8430*/  IMAD.MOV.U32 R103, RZ, RZ, R183 ;  /* 0x000000ffff677224 */ /* 0x000fe200078e00b7 */
[----:B------:R-:W-:Y:S01]  /*8440*/  HMMA.16816.F32 R156, R164, R28, R44 ;  /* 0x0000001ca49c723c */ /* 0x000fe2000000182c */
        /* <DEDUP_REMOVED lines=12> */
[----:B------:R-:W-:Y:S02]  /*8510*/  FADD.FTZ R2, R222, R17 ;  /* 0x00000011de027221 */ /* 0x000fe40000010000 */
[----:B------:R-:W-:Y:S01]  /*8520*/  IMAD.MOV.U32 R193, RZ, RZ, R176 ;  /* 0x000000ffffc17224 */ /* 0x000fe200078e00b0 */
[----:B------:R1:W5:Y:S01]  /*8530*/  LDL.LU R222, [R1+0x74] ;  /* 0x0000740001de7983 */ /* 0x0003620000300800 */
[----:B------:R-:W-:Y:S02]  /*8540*/  IMAD.MOV.U32 R196, RZ, RZ, R203 ;  /* 0x000000ffffc47224 */ /* 0x000fe400078e00cb */
[----:B------:R-:W-:Y:S02]  /*8550*/  FADD.FTZ R5, R252, R16 ;  /* 0x00000010fc057221 */ /* 0x000fe40000010000 */
[----:B------:R-:W-:Y:S01]  /*8560*/  IMAD.MOV.U32 R176, RZ, RZ, R192 ;  /* 0x000000ffffb07224 */ /* 0x000fe200078e00c0 */
[----:B------:R1:W5:Y:S01]  /*8570*/  LDL.LU R252, [R1+0x70] ;  /* 0x0000700001fc7983 */ /* 0x0003620000300800 */
[----:B------:R-:W-:-:S02]  /*8580*/  IMAD.MOV.U32 R203, RZ, RZ, R218 ;  /* 0x000000ffffcb7224 */ /* 0x000fc400078e00da */
[----:B------:R-:W-:Y:S02]  /*8590*/  FADD.FTZ R4, R244, R0 ;  /* 0x00000000f4047221 */ /* 0x000fe40000010000 */
[----:B------:R-:W-:Y:S01]  /*85a0*/  IMAD.MOV.U32 R192, RZ, RZ, R194 ;  /* 0x000000ffffc07224 */ /* 0x000fe200078e00c2 */
[----:B------:R1:W5:Y:S01]  /*85b0*/  LDL.LU R244, [R1+0x6c] ;  /* 0x00006c0001f47983 */ /* 0x0003620000300800 */
[----:B------:R-:W-:Y:S02]  /*85c0*/  IMAD.MOV.U32 R218, RZ, RZ, R178 ;  /* 0x000000ffffda7224 */ /* 0x000fe400078e00b2 */
[----:B------:R-:W-:Y:S02]  /*85d0*/  IMAD.MOV.U32 R194, RZ, RZ, R241 ;  /* 0x000000ffffc27224 */ /* 0x000fe400078e00f1 */
[----:B------:R-:W-:Y:S01]  /*85e0*/  IMAD.MOV.U32 R178, RZ, RZ, R177 ;  /* 0x000000ffffb27224 */ /* 0x000fe200078e00b1 */
[----:B------:R1:W5:Y:S01]  /*85f0*/  LDL.LU R241, [R1+0x68] ;  /* 0x0000680001f17983 */ /* 0x0003620000300800 */
[----:B------:R-:W-:-:S02]  /*8600*/  FADD.FTZ R2, R217, R2 ;  /* 0x00000002d9027221 */ /* 0x000fc40000010000 */
[----:B------:R-:W-:Y:S01]  /*8610*/  IMAD.MOV.U32 R177, RZ, RZ, R182 ;  /* 0x000000ffffb17224 */ /* 0x000fe200078e00b6 */
[----:B------:R1:W5:Y:S01]  /*8620*/  LDL.LU R217, [R1+0x64] ;  /* 0x0000640001d97983 */ /* 0x0003620000300800 */
[----:B------:R-:W-:Y:S02]  /*8630*/  IMAD.MOV.U32 R195, RZ, RZ, R152 ;  /* 0x000000ffffc37224 */ /* 0x000fe400078e0098 */
[----:B------:R-:W-:Y:S02]  /*8640*/  FADD.FTZ R0, R216, R5 ;  /* 0x00000005d8007221 */ /* 0x000fe40000010000 */
[----:B------:R-:W-:Y:S01]  /*8650*/  IMAD.MOV.U32 R182, RZ, RZ, R193 ;  /* 0x000000ffffb67224 */ /* 0x000fe200078e00c1 */
[----:B------:R1:W5:Y:S01]  /*8660*/  LDL.LU R216, [R1+0x60] ;  /* 0x0000600001d87983 */ /* 0x0003620000300800 */
[----:B------:R-:W-:Y:S02]  /*8670*/  FADD.FTZ R4, R215, R4 ;  /* 0x00000004d7047221 */ /* 0x000fe40000010000 */
[----:B------:R-:W-:Y:S01]  /*8680*/  IMAD.MOV.U32 R193, RZ, RZ, R176 ;  /* 0x000000ffffc17224 */ /* 0x000fe200078e00b0 */
[----:B------:R1:W5:Y:S01]  /*8690*/  LDL.LU R215, [R1+0x5c] ;  /* 0x00005c0001d77983 */ /* 0x0003620000300800 */
[----:B------:R-:W-:-:S02]  /*86a0*/  FADD.FTZ R3, R214, R3 ;  /* 0x00000003d6037221 */ /* 0x000fc40000010000 */
[----:B------:R-:W-:Y:S01]  /*86b0*/  IMAD.MOV.U32 R176, RZ, RZ, R192 ;  /* 0x000000ffffb07224 */ /* 0x000fe200078e00c0 */
[----:B------:R1:W5:Y:S01]  /*86c0*/  LDL.LU R214, [R1+0x58] ;  /* 0x0000580001d67983 */ /* 0x0003620000300800 */
[----:B------:R-:W-:Y:S02]  /*86d0*/  FADD.FTZ R6, R213, R2 ;  /* 0x00000002d5067221 */ /* 0x000fe40000010000 */
[----:B------:R-:W-:Y:S01]  /*86e0*/  IMAD.MOV.U32 R192, RZ, RZ, R194 ;  /* 0x000000ffffc07224 */ /* 0x000fe200078e00c2 */
[----:B------:R1:W5:Y:S01]  /*86f0*/  LDL.LU R213, [R1+0x54] ;  /* 0x0000540001d57983 */ /* 0x0003620000300800 */
[----:B------:R-:W-:Y:S02]  /*8700*/  FADD.FTZ R5, R212, R0 ;  /* 0x00000000d4057221 */ /* 0x000fe40000010000 */
[----:B------:R-:W-:Y:S01]  /*8710*/  IMAD.MOV.U32 R194, RZ, RZ, R195 ;  /* 0x000000ffffc27224 */ /* 0x000fe200078e00c3 */
[----:B------:R1:W5:Y:S01]  /*8720*/  LDL.LU R212, [R1+0x50] ;  /* 0x0000500001d47983 */ /* 0x0003620000300800 */
[----:B------:R-:W-:-:S02]  /*8730*/  IMAD.MOV.U32 R195, RZ, RZ, R211 ;  /* 0x000000ffffc37224 */ /* 0x000fc400078e00d3 */
[----:B------:R-:W-:Y:S01]  /*8740*/  FADD.FTZ R2, R101, R4 ;  /* 0x0000000465027221 */ /* 0x000fe20000010000 */
[----:B------:R1:W5:Y:S01]  /*8750*/  LDL.LU R211, [R1+0x4c] ;  /* 0x00004c0001d37983 */ /* 0x0003620000300800 */
[----:B------:R-:W-:Y:S02]  /*8760*/  FADD.FTZ R0, R210, R3 ;  /* 0x00000003d2007221 */ /* 0x000fe40000010000 */
[----:B------:R-:W-:Y:S01]  /*8770*/  FADD.FTZ R3, R209, R6 ;  /* 0x00000006d1037221 */ /* 0x000fe20000010000 */
[----:B------:R1:W5:Y:S01]  /*8780*/  LDL.LU R210, [R1+0x48] ;  /* 0x0000480001d27983 */ /* 0x0003620000300800 */
[----:B------:R-:W-:Y:S02]  /*8790*/  FADD.FTZ R5, R208, R5 ;  /* 0x00000005d0057221 */ /* 0x000fe40000010000 */
[----:B------:R-:W-:Y:S01]  /*87a0*/  FADD.FTZ R2, R207, R2 ;  /* 0x00000002cf027221 */ /* 0x000fe20000010000 */
[----:B------:R1:W5:Y:S01]  /*87b0*/  LDL.LU R209, [R1+0x44] ;  /* 0x0000440001d17983 */ /* 0x0003620000300800 */
[----:B------:R-:W-:-:S02]  /*87c0*/  FADD.FTZ R0, R204, R0 ;  /* 0x00000000cc007221 */ /* 0x000fc40000010000 */
[----:B------:R-:W-:Y:S01]  /*87d0*/  IMAD.MOV.U32 R180, RZ, RZ, R161 ;  /* 0x000000ffffb47224 */ /* 0x000fe200078e00a1 */
[----:B------:R1:W5:Y:S01]  /*87e0*/  LDL.LU R208, [R1+0x40] ;  /* 0x0000400001d07983 */ /* 0x0003620000300800 */
[----:B------:R-:W-:Y:S02]  /*87f0*/  IMAD.MOV.U32 R189, RZ, RZ, R160 ;  /* 0x000000ffffbd7224 */ /* 0x000fe400078e00a0 */
[----:B------:R-:W-:Y:S01]  /*8800*/  FADD.FTZ R4, R172, R3 ;  /* 0x00000003ac047221 */ /* 0x000fe20000010000 */
[----:B------:R1:W5:Y:S01]  /*8810*/  LDL.LU R207, [R1+0x3c] ;  /* 0x00003c0001cf7983 */ /* 0x0003620000300800 */
[----:B------:R-:W-:Y:S01]  /*8820*/  FADD.FTZ R2, R103, R2 ;  /* 0x0000000267027221 */ /* 0x000fe20000010000 */
[----:B------:R-:W-:Y:S01]  /*8830*/  HMMA.16816.F32 R160, R8, R24, R60 ;  /* 0x0000001808a0723c */ /* 0x000fe2000000183c */
[----:B------:R-:W-:Y:S01]  /*8840*/  IMAD.MOV.U32 R188, RZ, RZ, R143 ;  /* 0x000000ffffbc7224 */ /* 0x000fe200078e008f */
[----:B------:R1:W5:Y:S01]  /*8850*/  LDL.LU R204, [R1+0x38] ;  /* 0x0000380001cc7983 */ /* 0x0003620000300800 */
[----:B------:R-:W-:-:S02]  /*8860*/  FADD.FTZ R3, R102, R5 ;  /* 0x0000000566037221 */ /* 0x000fc40000010000 */
[----:B------:R-:W-:Y:S02]  /*8870*/  FADD.FTZ R0, R183, R0 ;  /* 0x00000000b7007221 */ /* 0x000fe40000010000 */
[----:B------:R-:W-:Y:S01]  /*8880*/  FADD.FTZ R7, R197, R4 ;  /* 0x00000004c5077221 */ /* 0x000fe20000010000 */
[----:B------:R-:W-:Y:S01]  /*8890*/  HMMA.16816.F32 R8, R8, R26, R56 ;  /* 0x0000001a0808723c */ /* 0x000fe20000001838 */
        /* <DEDUP_REMOVED lines=16> */
[----:B------:R-:W-:Y:S02]  /*89a0*/  IMAD.MOV.U32 R201, RZ, RZ, R140 ;  /* 0x000000ffffc97224 */ /* 0x000fe400078e008c */
[----:B------:R-:W-:Y:S02]  /*89b0*/  IMAD.MOV.U32 R202, RZ, RZ, R141 ;  /* 0x000000ffffca7224 */ /* 0x000fe400078e008d */
[----:B------:R-:W-:Y:S02]  /*89c0*/  FADD.FTZ R4, R181, R4 ;  /* 0x00000004b5047221 */ /* 0x000fe40000010000 */
[----:B------:R-:W-:Y:S01]  /*89d0*/  IMAD.MOV.U32 R190, RZ, RZ, R154 ;  /* 0x000000ffffbe7224 */ /* 0x000fe200078e009a */
[----:B------:R-:W3:Y:S01]  /*89e0*/  LDC.U8 R172, c[0x0][0x2d8] ;  /* 0x0000b600ffac7b82 */ /* 0x000ee20000000000 */
[----:B------:R-:W-:Y:S01]  /*89f0*/  FADD.FTZ R3, R251, R3 ;  /* 0x00000003fb037221 */ /* 0x000fe20000010000 */
[----:B--2---:R-:W-:Y:S01]  /*8a00*/  HMMA.16816.F32 R140, R164, R148, R52 ;  /* 0x00000094a48c723c */ /* 0x004fe20000001834 */
        /* <DEDUP_REMOVED lines=80> */
[----:B------:R-:W-:Y:S05]  /*8f10*/  @!P0 BRA `(.L_x_370) ;  /* 0x0000690000008947 */ /* 0x000fea0003800000 */
[----:B-1-3--:R-:W2:Y:S01]  /*8f20*/  LDL.LU R187, [R1] ;  /* 0x0000000001bb7983 */ /* 0x00aea20000300800 */
[----:B-----5:R-:W-:Y:S01]  /*8f30*/  LEA.HI.SX32 R218, R241, 0xfffffffe, 0x19 ;  /* 0xfffffffef1da7811 */ /* 0x020fe200078fcaff */
[----:B------:R-:W-:Y:S01]  /*8f40*/  IMAD.MOV.U32 R135, RZ, RZ, R134 ;  /* 0x000000ffff877224 */ /* 0x000fe200078e0086 */
[----:B------:R-:W-:Y:S01]  /*8f50*/  MOV R132, R137 ;  /* 0x0000008900847202 */ /* 0x000fe20000000f00 */
[----:B------:R-:W3:Y:S01]  /*8f60*/  LDL.64 R200, [R1+0x10] ;  /* 0x0000100001c87983 */ /* 0x000ee20000100a00 */
[----:B------:R-:W-:Y:S01]  /*8f70*/  IMAD.MOV.U32 R0, RZ, RZ, c[0x0][0x1a4] ;  /* 0x00006900ff007624 */ /* 0x000fe200078e00ff */
[----:B------:R-:W-:Y:S01]  /*8f80*/  MOV R3, R138 ;  /* 0x0000008a00037202 */ /* 0x000fe20000000f00 */
[----:B------:R-:W-:Y:S01]  /*8f90*/  IMAD.WIDE.U32 R232, R244, -0x326172a9, RZ ;  /* 0xcd9e8d57f4e87825 */ /* 0x000fe200078e00ff */
[----:B------:R-:W-:-:S03]  /*8fa0*/  MOV R133, R136 ;  /* 0x0000008800857202 */ /* 0x000fc60000000f00 */
[----:B------:R-:W-:Y:S01]  /*8fb0*/  IMAD.WIDE.U32 R230, R252, -0x326172a9, RZ ;  /* 0xcd9e8d57fce67825 */ /* 0x000fe200078e00ff */
[----:B------:R-:W-:-:S04]  /*8fc0*/  LOP3.LUT R224, R233, R222, RZ, 0x3c, !PT ;  /* 0x000000dee9e07212 */ /* 0x000fc800078e3cff */
[----:B------:R-:W-:Y:S01]  /*8fd0*/  LOP3.LUT R222, R231, R222, RZ, 0x3c, !PT ;  /* 0x000000dee7de7212 */ /* 0x000fe200078e3cff */
[----:B------:R-:W-:Y:S01]  /*8fe0*/  IMAD.WIDE.U32 R224, R224, -0x2daee0ad, RZ ;  /* 0xd2511f53e0e07825 */ /* 0x000fe200078e00ff */
[----:B------:R-:W-:-:S03]  /*8ff0*/  PRMT R219, R172, 0x7054, R172 ;  /* 0x00007054acdb7816 */ /* 0x000fc600000000ac */
[----:B------:R-:W-:Y:S01]  /*9000*/  IMAD.WIDE.U32 R222, R222, -0x2daee0ad, RZ ;  /* 0xd2511f53dede7825 */ /* 0x000fe200078e00ff */
[----:B---3--:R-:W-:-:S13]  /*9010*/  ISETP.GE.AND P0, PT, R200, c[0x0][0x220], PT ;  /* 0x00008800c8007a0c */ /* 0x008fda0003f06270 */
[----:B------:R-:W-:-:S05]  /*9020*/  @!P0 IMAD R0, R0, 0x60, RZ ;  /* 0x0000006000008824 */ /* 0x000fca00078e02ff */
[----:B------:R1:W-:Y:S01]  /*9030*/  @!P0 STL [R1+0x8], R0 ;  /* 0x0000080001008387 */ /* 0x0003e20000100800 */
[----:B--2---:R-:W-:Y:S01]  /*9040*/  IMAD.WIDE.U32 R220, R187, -0x2daee0ad, RZ ;  /* 0xd2511f53bbdc7825 */ /* 0x004fe200078e00ff */
[----:B------:R-:W-:Y:S05]  /*9050*/  BRA `(.L_x_371) ;  /* 0x0000035000007947 */ /* 0x000fea0003800000 */
.L_x_373:
[----:B------:R-:W2:Y:S01]  /*9060*/  LDL.64 R228, [R1+0x28] ;  /* 0x0000280001e47983 */ /* 0x000ea20000100a00 */
[----:B------:R-:W-:Y:S03]  /*9070*/  IADD3 R0, R218, -0x1, RZ ;  /* 0xffffffffda007810 */ /* 0x000fe60007ffe0ff */
[----:B------:R-:W3:Y:S01]  /*9080*/  LDL.64 R226, [R1+0x18] ;  /* 0x0000180001e27983 */ /* 0x000ee20000100a00 */
[----:B------:R-:W-:Y:S01]  /*9090*/  SHF.R.S32.HI R2, RZ, 0x1f, R0 ;  /* 0x0000001fff027819 */ /* 0x000fe20000011400 */
[----:B------:R-:W-:Y:S02]  /*90a0*/  IMAD.WIDE.U32 R138, R0, c[0x0][0x198], RZ ;  /* 0x00006600008a7a25 */ /* 0x000fe400078e00ff */
[----:B------:R1:W-:Y:S02]  /*90b0*/  @P0 STS [R217+0x2000], RZ ;  /* 0x002000ffd9000388 */ /* 0x0003e40000000800 */
[----:B------:R-:W-:Y:S02]  /*90c0*/  IMAD R2, R2, c[0x0][0x198], RZ ;  /* 0x0000660002027a24 */ /* 0x000fe400078e02ff */
[----:B------:R1:W-:Y:S02]  /*90d0*/  @P0 STS [R217+0x2004], RZ ;  /* 0x002004ffd9000388 */ /* 0x0003e40000000800 */
[----:B------:R-:W-:Y:S02]  /*90e0*/  IMAD R2, R0, c[0x0][0x19c], R2 ;  /* 0x0000670000027a24 */ /* 0x000fe400078e0202 */
[----:B------:R1:W-:Y:S01]  /*90f0*/  @P0 STS.64 [R217+0x2008], RZ ;  /* 0x002008ffd9000388 */ /* 0x0003e20000000a00 */
[----:B------:R-:W-:Y:S02]  /*9100*/  @!P0 IMAD.MOV.U32 R0, RZ, RZ, c[0x0][0x198] ;  /* 0x00006600ff008624 */ /* 0x000fe400078e00ff */
[----:B------:R-:W-:Y:S02]  /*9110*/  IMAD.IADD R2, R139, 0x1, R2 ;  /* 0x000000018b027824 */ /* 0x000fe400078e0202 */
[----:B------:R-:W-:Y:S01]  /*9120*/  @!P0 IMAD.MOV.U32 R139, RZ, RZ, c[0x0][0x19c] ;  /* 0x00006700ff8b8624 */ /* 0x000fe200078e00ff */
[----:B--2---:R-:W-:Y:S04]  /*9130*/  LEA R136, P3, R138, R228, 0x7 ;  /* 0x000000e48a887211 */ /* 0x004fe800078638ff */
[----:B------:R-:W-:Y:S02]  /*9140*/  @!P0 LEA R176, P5, R136, c[0x0][0x168], 0x1 ;  /* 0x00005a0088b08a11 */ /* 0x000fe400078a08ff */
[----:B---3--:R-:W-:Y:S01]  /*9150*/  LEA.HI.X R137, R138, R227, R2, 0x7, P3 ;  /* 0x000000e38a897211 */ /* 0x008fe200018f3c02 */
[----:B------:R-:W-:Y:S01]  /*9160*/  @!P0 IMAD.MOV.U32 R138, RZ, RZ, c[0x0][0x198] ;  /* 0x00006600ff8a8624 */ /* 0x000fe200078e00ff */
[----:B------:R-:W-:Y:S02]  /*9170*/  @!P0 LEA R134, P2, R0, R136, 0x6 ;  /* 0x0000008800868211 */ /* 0x000fe400078430ff */
[C---:B------:R-:W-:Y:S02]  /*9180*/  @!P0 LEA.HI.X R177, R136.reuse, c[0x0][0x16c], R137, 0x1, P5 ;  /* 0x00005b0088b18a11 */ /* 0x040fe400028f0c89 */
[----:B------:R-:W-:Y:S02]  /*9190*/  @!P0 IADD3 R2, P4, R136, UR17, RZ ;  /* 0x0000001188028c10 */ /* 0x000fe4000ff9e0ff */
[----:B------:R-:W-:Y:S01]  /*91a0*/  @!P0 LEA.HI.X R173, R0, R137, R139, 0x6, P2 ;  /* 0x0000008900ad8211 */ /* 0x000fe200010f348b */
[----:B------:R-:W-:Y:S01]  /*91b0*/  @!PT LDS RZ, [RZ] ;  /* 0x00000000fffff984 */ /* 0x000fe20000000800 */
[----:B------:R-:W-:Y:S01]  /*91c0*/  @!PT LDS RZ, [RZ] ;  /* 0x00000000fffff984 */ /* 0x000fe20000000800 */
[----:B------:R-:W-:Y:S01]  /*91d0*/  @!PT LDS RZ, [RZ] ;  /* 0x00000000fffff984 */ /* 0x000fe20000000800 */
[----:B------:R1:W-:Y:S01]  /*91e0*/  @!P0 LDGSTS.E.BYPASS.LTC128B.128 [R217+0x2000], [R176.64] ;  /* 0x02000000b0d98fae */ /* 0x0003e2000b901d52 */
[----:B------:R-:W-:Y:S01]  /*91f0*/  @!P0 LEA R174, P3, R2, c[0x0][0x168], 0x1 ;  /* 0x00005a0002ae8a11 */ /* 0x000fe200078608ff */
[----:B------:R-:W-:Y:S01]  /*9200*/  @!P0 IMAD.MOV.U32 R0, RZ, RZ, c[0x0][0x19c] ;  /* 0x00006700ff008624 */ /* 0x000fe200078e00ff */
[----:B------:R-:W-:Y:S01]  /*9210*/  @!P0 IADD3.X R139, R137, UR16, RZ, P4, !PT ;  /* 0x00000010898b8c10 */ /* 0x000fe2000a7fe4ff */
[----:B------:R1:W-:Y:S01]  /*9220*/  @P0 STS.128 [R217+0x2800], RZ ;  /* 0x002800ffd9000388 */ /* 0x0003e20000000c00 */
[----:B------:R-:W-:Y:S01]  /*9230*/  @!P0 LEA R172, P2, R134, c[0x0][0x168], 0x1 ;  /* 0x00005a0086ac8a11 */ /* 0x000fe200078408ff */
[----:B------:R-:W-:Y:S01]  /*9240*/  @!P0 IMAD.WIDE.U32 R136, R138, 0x60, R136 ;  /* 0x000000608a888825 */ /* 0x000fe200078e0088 */
[----:B------:R-:W-:Y:S02]  /*9250*/  @!P0 LEA.HI.X R175, R2, c[0x0][0x16c], R139, 0x1, P3 ;  /* 0x00005b0002af8a11 */ /* 0x000fe400018f0c8b */
[----:B------:R-:W-:Y:S01]  /*9260*/  @!P0 LEA.HI.X R173, R134, c[0x0][0x16c], R173, 0x1, P2 ;  /* 0x00005b0086ad8a11 */ /* 0x000fe200010f0cad */
[----:B------:R-:W-:Y:S01]  /*9270*/  @!P0 IMAD R0, R0, 0x60, RZ ;  /* 0x0000006000008824 */ /* 0x000fe200078e02ff */
[----:B------:R-:W-:Y:S01]  /*9280*/  @!P0 LEA R138, P2, R136, c[0x0][0x168], 0x1 ;  /* 0x00005a00888a8a11 */ /* 0x000fe200078408ff */
[----:B------:R-:W-:Y:S01]  /*9290*/  @!PT LDS RZ, [RZ] ;  /* 0x00000000fffff984 */ /* 0x000fe20000000800 */
[----:B------:R-:W-:Y:S01]  /*92a0*/  @!PT LDS RZ, [RZ] ;  /* 0x00000000fffff984 */ /* 0x000fe20000000800 */
[----:B------:R-:W-:Y:S01]  /*92b0*/  @!PT LDS RZ, [RZ] ;  /* 0x00000000fffff984 */ /* 0x000fe20000000800 */
[----:B------:R1:W-:Y:S02]  /*92c0*/  @!P0 LDGSTS.E.BYPASS.LTC128B.128 [R217+0x2800], [R174.64] ;  /* 0x02800000aed98fae */ /* 0x0003e4000b901d52 */
[----:B------:R-:W-:Y:S02]  /*92d0*/  @!P0 IMAD.IADD R0, R0, 0x1, R137 ;  /* 0x0000000100008824 */ /* 0x000fe400078e0289 */
[----:B------:R1:W-:Y:S03]  /*92e0*/  @P0 STS.128 [R217+0x3000], RZ ;  /* 0x003000ffd9000388 */ /* 0x0003e60000000c00 */
        /* <DEDUP_REMOVED lines=10> */
[----:B------:R-:W0:Y:S01]  /*9390*/  LDGDEPBAR ;  /* 0x00000000000079af */ /* 0x000e220000000000 */
[----:B------:R-:W-:-:S05]  /*93a0*/  BRA `(.L_x_372) ;  /* 0x000008d000007947 */ /* 0x000fca0003800000 */
.L_x_371:
[----:B------:R-:W2:Y:S01]  /*93b0*/  LDL.64 R10, [R1+0x20] ;  /* 0x00002000010a7983 */ /* 0x000ea20000100a00 */
[----:B------:R-:W-:Y:S04]  /*93c0*/  DEPBAR.LE SB0, 0x0 ;  /* 0x000080000000791a */ /* 0x000fe80000000000 */
[----:B-1----:R-:W-:Y:S01]  /*93d0*/  SHF.R.S32.HI R0, RZ, 0x1f, R218 ;  /* 0x0000001fff007819 */ /* 0x002fe200000114da */
[----:B------:R-:W3:Y:S01]  /*93e0*/  LDL R9, [R1+0xc] ;  /* 0x00000c0001097983 */ /* 0x000ee20000100800 */
[----:B------:R-:W-:Y:S04]  /*93f0*/  IMAD.WIDE.U32 R6, R218, c[0x0][0x1a0], RZ ;  /* 0x00006800da067a25 */ /* 0x000fe800078e00ff */
[----:B------:R-:W-:Y:S01]  /*9400*/  IMAD R0, R0, c[0x0][0x1a0], RZ ;  /* 0x0000680000007a24 */ /* 0x000fe200078e02ff */
[----:B------:R-:W4:Y:S01]  /*9410*/  LDL R14, [R1+0x8] ;  /* 0x00000800010e7983 */ /* 0x000f220000100800 */
[----:B------:R-:W-:Y:S02]  /*9420*/  IMAD.MOV.U32 R8, RZ, RZ, c[0x0][0x1a0] ;  /* 0x00006800ff087624 */ /* 0x000fe400078e00ff */
[----:B------:R-:W-:Y:S02]  /*9430*/  IMAD R0, R218, c[0x0][0x1a4], R0 ;  /* 0x00006900da007a24 */ /* 0x000fe400078e0200 */
[----:B------:R-:W-:Y:S01]  /*9440*/  IMAD.MOV.U32 R15, RZ, RZ, c[0x0][0x1a0] ;  /* 0x00006800ff0f7624 */ /* 0x000fe200078e00ff */
[----:B------:R-:W-:Y:S01]  /*9450*/  BAR.SYNC.DEFER_BLOCKING 0x0 ;  /* 0x0000000000007b1d */ /* 0x000fe20000010000 */
[----:B------:R-:W-:Y:S02]  /*9460*/  IMAD.IADD R0, R7, 0x1, R0 ;  /* 0x0000000107007824 */ /* 0x000fe400078e0200 */
[----:B------:R-:W-:Y:S03]  /*9470*/  IMAD.MOV.U32 R16, RZ, RZ, c[0x0][0x1a4] ;  /* 0x00006900ff107624 */ /* 0x000fe600078e00ff */
[----:B------:R-:W-:Y:S06]  /*9480*/  @P0 STS [R217+0x4000], RZ ;  /* 0x004000ffd9000388 */ /* 0x000fec0000000800 */
[----:B------:R-:W-:Y:S06]  /*9490*/  @P0 STS [R217+0x4004], RZ ;  /* 0x004004ffd9000388 */ /* 0x000fec0000000800 */
[----:B------:R-:W-:Y:S01]  /*94a0*/  @P0 STS.64 [R217+0x4008], RZ ;  /* 0x004008ffd9000388 */ /* 0x000fe20000000a00 */
[----:B--2---:R-:W-:Y:S04]  /*94b0*/  LEA R4, P2, R6, R10, 0x7 ;  /* 0x0000000a06047211 */ /* 0x004fe800078438ff */
[----:B------:R-:W-:Y:S02]  /*94c0*/  @!P0 LEA R12, P4, R4, c[0x0][0x170], 0x1 ;  /* 0x00005c00040c8a11 */ /* 0x000fe400078808ff */
[----:B---3--:R-:W-:Y:S01]  /*94d0*/  LEA.HI.X R5, R6, R9, R0, 0x7, P2 ;  /* 0x0000000906057211 */ /* 0x008fe200010f3c00 */
[----:B------:R-:W-:Y:S01]  /*94e0*/  IMAD.MOV.U32 R9, RZ, RZ, c[0x0][0x1a4] ;  /* 0x00006900ff097624 */ /* 0x000fe200078e00ff */
[-C--:B------:R-:W-:Y:S02]  /*94f0*/  @!P0 LEA R2, P1, R8, R4.reuse, 0x5 ;  /* 0x0000000408028211 */ /* 0x080fe400078228ff */
[----:B------:R-:W-:Y:S02]  /*9500*/  @!P0 LEA.HI.X R13, R4, c[0x0][0x174], R5, 0x1, P4 ;  /* 0x00005d00040d8a11 */ /* 0x000fe400020f0c05 */
[----:B------:R-:W-:Y:S02]  /*9510*/  @!P0 LEA R10, P3, R2, c[0x0][0x170], 0x1 ;  /* 0x00005c00020a8a11 */ /* 0x000fe400078608ff */
[-C--:B------:R-:W-:Y:S01]  /*9520*/  @!P0 LEA.HI.X R6, R8, R5.reuse, R9, 0x5, P1 ;  /* 0x0000000508068211 */ /* 0x080fe200008f2c09 */
[----:B------:R-:W-:Y:S01]  /*9530*/  @!PT LDS RZ, [RZ] ;  /* 0x00000000fffff984 */ /* 0x000fe20000000800 */
[----:B------:R-:W-:Y:S01]  /*9540*/  @!PT LDS RZ, [RZ] ;  /* 0x00000000fffff984 */ /* 0x000fe20000000800 */
[----:B------:R-:W-:Y:S01]  /*9550*/  @!PT LDS RZ, [RZ] ;  /* 0x00000000fffff984 */ /* 0x000fe20000000800 */
[----:B------:R1:W-:Y:S01]  /*9560*/  @!P0 LDGSTS.E.BYPASS.LTC128B.128 [R217+0x4000], [R12.64] ;  /* 0x040000000cd98fae */ /* 0x0003e2000b901d52 */
[C---:B------:R-:W-:Y:S02]  /*9570*/  @!P0 LEA R0, P2, R15.reuse, R4, 0x6 ;  /* 0x000000040f008211 */ /* 0x040fe400078430ff */
[----:B------:R-:W-:Y:S02]  /*9580*/  @!P0 LEA.HI.X R11, R2, c[0x0][0x174], R6, 0x1, P3 ;  /* 0x00005d00020b8a11 */ /* 0x000fe400018f0c06 */
[C---:B------:R-:W-:Y:S01]  /*9590*/  @!P0 LEA.HI.X R7, R15.reuse, R5, R16, 0x6, P2 ;  /* 0x000000050f078211 */ /* 0x040fe200010f3410 */
[----:B------:R-:W-:Y:S01]  /*95a0*/  @P0 STS.128 [R217+0x4800], RZ ;  /* 0x004800ffd9000388 */ /* 0x000fe20000000c00 */
[C---:B------:R-:W-:Y:S01]  /*95b0*/  @!P0 LEA R8, P1, R0.reuse, c[0x0][0x170], 0x1 ;  /* 0x00005c0000088a11 */ /* 0x040fe200078208ff */
[----:B------:R-:W-:Y:S03]  /*95c0*/  @!P0 IMAD.WIDE.U32 R4, R15, 0x60, R4 ;  /* 0x000000600f048825 */ /* 0x000fe600078e0004 */
[----:B------:R-:W-:Y:S01]  /*95d0*/  @!P0 LEA.HI.X R9, R0, c[0x0][0x174], R7, 0x1, P1 ;  /* 0x00005d0000098a11 */ /* 0x000fe200008f0c07 */
[----:B------:R-:W-:Y:S01]  /*95e0*/  @!PT LDS RZ, [RZ] ;  /* 0x00000000fffff984 */ /* 0x000fe20000000800 */
[----:B------:R-:W-:Y:S01]  /*95f0*/  @!PT LDS RZ, [RZ] ;  /* 0x00000000fffff984 */ /* 0x000fe20000000800 */
[----:B------:R-:W-:Y:S01]  /*9600*/  @!PT LDS RZ, [RZ] ;  /* 0x00000000fffff984 */ /* 0x000fe20000000800 */
[----:B------:R2:W-:Y:S01]  /*9610*/  @!P0 LDGSTS.E.BYPASS.LTC128B.128 [R217+0x4800], [R10.64] ;  /* 0x048000000ad98fae */ /* 0x0005e2000b901d52 */
[----:B----4-:R-:W-:Y:S01]  /*9620*/  @!P0 IMAD.IADD R0, R14, 0x1, R5 ;  /* 0x000000010e008824 */ /* 0x010fe200078e0205 */
        /* <DEDUP_REMOVED lines=14> */
[----:B------:R-:W3:Y:S06]  /*9710*/  LDSM.16.M88.4 R16, [R204+0x2000] ;  /* 0x00200000cc10783b */ /* 0x000eec0000000200 */
[----:B------:R-:W2:Y:S06]  /*9720*/  LDSM.16.M88.4 R124, [R207+0x1000] ;  /* 0x00100000cf7c783b */ /* 0x000eac0000000200 */
[----:B------:R-:W4:Y:S06]  /*9730*/  LDSM.16.M88.4 R32, [R204+0x2400] ;  /* 0x00240000cc20783b */ /* 0x000f2c0000000200 */
[----:B------:R-:W0:Y:S06]  /*9740*/  LDGDEPBAR ;  /* 0x00000000000079af */ /* 0x000e2c0000000000 */
[----:B------:R-:W5:Y:S06]  /*9750*/  LDSM.16.M88.4 R48, [R204+0x2800] ;  /* 0x00280000cc30783b */ /* 0x000f6c0000000200 */
[----:B------:R-:W4:Y:S06]  /*9760*/  LDSM.16.M88.4 R64, [R204+0x2c00] ;  /* 0x002c0000cc40783b */ /* 0x000f2c0000000200 */
[----:B------:R-:W5:Y:S01]  /*9770*/  LDSM.16.M88.4 R80, [R204+0x3000] ;  /* 0x00300000cc50783b */ /* 0x000f620000000200 */
[-C--:B---3--:R-:W-:Y:S05]  /*9780*/  HMMA.16816.F32 R4, R128, R16.reuse, RZ ;  /* 0x000000108004723c */ /* 0x088fea00000018ff */
[----:B------:R-:W3:Y:S03]  /*9790*/  LDSM.16.M88.4 R96, [R204+0x3400] ;  /* 0x00340000cc60783b */ /* 0x000ee60000000200 */
[C---:B--2---:R-:W-:Y:S03]  /*97a0*/  HMMA.16816.F32 R8, R124.reuse, R16, RZ ;  /* 0x000000107c08723c */ /* 0x044fe600000018ff */
[----:B------:R-:W2:Y:S06]  /*97b0*/  LDSM.16.M88.4 R112, [R204+0x3800] ;  /* 0x00380000cc70783b */ /* 0x000eac0000000200 */
[----:B------:R-:W2:Y:S01]  /*97c0*/  LDSM.16.M88.4 R136, [R204+0x3c00] ;  /* 0x003c0000cc88783b */ /* 0x000ea20000000200 */
[-C--:B-1----:R-:W-:Y:S05]  /*97d0*/  HMMA.16816.F32 R12, R124, R18.reuse, RZ ;  /* 0x000000127c0c723c */ /* 0x082fea00000018ff */
[----:B------:R-:W-:Y:S03]  /*97e0*/  LDSM.16.M88.4 R172, [R208] ;  /* 0x00000000d0ac783b */ /* 0x000fe60000000200 */
[C---:B------:R-:W-:Y:S03]  /*97f0*/  HMMA.16816.F32 R16, R128.reuse, R18, RZ ;  /* 0x000000128010723c */ /* 0x040fe600000018ff */
[----:B------:R-:W1:Y:S05]  /*9800*/  LDSM.16.M88.4 R176, [R209] ;  /* 0x00000000d1b0783b */ /* 0x000e6a0000000200 */
        /* <DEDUP_REMOVED lines=33> */
[----:B------:R-:W-:Y:S01]  /*9a20*/  HMMA.16816.F32 R128, R128, R138, RZ ;  /* 0x0000008a8080723c */ /* 0x000fe200000018ff */
[----:B------:R-:W2:Y:S07]  /*9a30*/  LDSM.16.M88.4 R136, [R212] ;  /* 0x00000000d488783b */ /* 0x000eae0000000200 */
[-C--:B-1----:R-:W-:Y:S08]  /*9a40*/  HMMA.16816.F32 R4, R172, R176.reuse, R4 ;  /* 0x000000b0ac04723c */ /* 0x082ff00000001804 */
[C---:B----4-:R-:W-:Y:S08]  /*9a50*/  HMMA.16816.F32 R8, R180.reuse, R176, R8 ;  /* 0x000000b0b408723c */ /* 0x050ff00000001808 */
[-C--:B------:R-:W-:Y:S08]  /*9a60*/  HMMA.16816.F32 R12, R180, R178.reuse, R12 ;  /* 0x000000b2b40c723c */ /* 0x080ff0000000180c */
[C---:B------:R-:W-:Y:S01]  /*9a70*/  HMMA.16816.F32 R16, R172.reuse, R178, R16 ;  /* 0x000000b2ac10723c */ /* 0x040fe20000001810 */
[----:B------:R-:W1:Y:S01]  /*9a80*/  LDSM.16.M88.4 R176, [R210] ;  /* 0x00000000d2b0783b */ /* 0x000e620000000200 */
        /* <DEDUP_REMOVED lines=29> */
[----:B------:R-:W-:Y:S01]  /*9c60*/  HMMA.16816.F32 R128, R172, R178, R128 ;  /* 0x000000b2ac80723c */ /* 0x000fe20000001880 */
[----:B------:R-:W-:-:S07]  /*9c70*/  @P1 BRA `(.L_x_373) ;  /* 0xfffff3e000001947 */ /* 0x000fce000383ffff */
.L_x_372:
[----:B------:R-:W-:Y:S01]  /*9c80*/  FMNMX.FTZ R0, R4, R3, !PT ;  /* 0x0000000304007209 */ /* 0x000fe20007810000 */
[----:B------:R-:W-:Y:S01]  /*9c90*/  STL [R1+0x78], R236 ;  /* 0x000078ec01007387 */ /* 0x000fe20000100800 */
[----:B------:R-:W-:Y:S01]  /*9ca0*/  IMAD.SHL.U32 R195, R218, 0x4, RZ ;  /* 0x00000004dac37824 */ /* 0x000fe200078e00ff */
[--C-:B------:R-:W-:Y:S02]  /*9cb0*/  LOP3.LUT R192, R223, UR12, R220.reuse, 0x96, !PT ;  /* 0x0000000cdfc07c12 */ /* 0x100fe4000f8e96dc */
[----:B------:R-:W-:Y:S01]  /*9cc0*/  FMNMX.FTZ R0, R5, R0, !PT ;  /* 0x0000000005007209 */ /* 0x000fe20007810000 */
[----:B------:R-:W-:Y:S02]  /*9cd0*/  STL [R1+0x70], R238 ;  /* 0x000070ee01007387 */ /* 0x000fe40000100800 */
[----:B------:R-:W-:Y:S01]  /*9ce0*/  IMAD.WIDE.U32 R192, R192, -0x326172a9, RZ ;  /* 0xcd9e8d57c0c07825 */ /* 0x000fe200078e00ff */
        /* <DEDUP_REMOVED lines=126> */
[C---:B------:R-:W-:Y:S01]  /*a4d0*/  FSETP.NEU.FTZ.AND P2, PT, R138.reuse, -INF , PT ;  /* 0xff8000008a00780b */ /* 0x040fe20003f5d000 */
[----:B------:R-:W-:Y:S01]  /*a4e0*/  FMUL.FTZ R139, R138, c[0x0][0x23c] ;  /* 0x00008f008a8b7a20 */ /* 0x000fe20000410000 */
[----:B------:R-:W-:Y:S02]  /*a4f0*/  FMNMX.FTZ R134, R105, R134, !PT ;  /* 0x0000008669867209 */ /* 0x000fe40007810000 */
[----:B------:R-:W-:Y:S02]  /*a500*/  FMNMX.FTZ R2, R91, R2, !PT ;  /* 0x000000025b027209 */ /* 0x000fe40007810000 */
[----:B------:R-:W-:Y:S02]  /*a510*/  FSEL R139, R139, RZ, P2 ;  /* 0x000000ff8b8b7208 */ /* 0x000fe40001000000 */
[----:B------:R-:W-:Y:S02]  /*a520*/  FMNMX.FTZ R134, R108, R134, !PT ;  /* 0x000000866c867209 */ /* 0x000fe40007810000 */
[----:B--2---:R-:W-:Y:S01]  /*a530*/  FMNMX.FTZ R137, R0, R137, !PT ;  /* 0x0000008900897209 */ /* 0x004fe20007810000 */
[--C-:B------:R-:W-:Y:S01]  /*a540*/  FFMA.FTZ R4, R4, c[0x0][0x23c], -R139.reuse ;  /* 0x00008f0004047a23 */ /* 0x100fe2000001088b */
[----:B------:R-:W-:Y:S01]  /*a550*/  FMNMX.FTZ R0, R94, R2, !PT ;  /* 0x000000025e007209 */ /* 0x000fe20007810000 */
[--C-:B------:R-:W-:Y:S01]  /*a560*/  FFMA.FTZ R5, R5, c[0x0][0x23c], -R139.reuse ;  /* 0x00008f0005057a23 */ /* 0x100fe2000001088b */
[----:B------:R-:W-:Y:S01]  /*a570*/  FMNMX.FTZ R2, R109, R134, !PT ;  /* 0x000000866d027209 */ /* 0x000fe20007810000 */
[----:B------:R-:W-:Y:S01]  /*a580*/  MUFU.EX2 R196, R4 ;  /* 0x0000000400c47308 */ /* 0x000fe20000000800 */
[--C-:B------:R-:W-:Y:S01]  /*a590*/  FFMA.FTZ R234, R116, c[0x0][0x23c], -R139.reuse ;  /* 0x00008f0074ea7a23 */ /* 0x100fe2000001088b */
[----:B------:R-:W1:Y:S01]  /*a5a0*/  SHFL.BFLY PT, R172, R137, 0x1, 0x1f ;  /* 0x0c201f0089ac7f89 */ /* 0x000e6200000e0000 */
[--C-:B------:R-:W-:Y:S01]  /*a5b0*/  FFMA.FTZ R21, R21, c[0x0][0x23c], -R139.reuse ;  /* 0x00008f0015157a23 */ /* 0x100fe2000001088b */
[----:B------:R-:W-:Y:S01]  /*a5c0*/  FMNMX.FTZ R0, R95, R0, !PT ;  /* 0x000000005f007209 */ /* 0x000fe20007810000 */
[--C-:B------:R-:W-:Y:S01]  /*a5d0*/  FFMA.FTZ R32, R32, c[0x0][0x23c], -R139.reuse ;  /* 0x00008f0020207a23 */ /* 0x100fe2000001088b */
[----:B------:R-:W-:Y:S01]  /*a5e0*/  FMNMX.FTZ R2, R120, R2, !PT ;  /* 0x0000000278027209 */ /* 0x000fe20007810000 */
[--C-:B------:R-:W-:Y:S01]  /*a5f0*/  FFMA.FTZ R33, R33, c[0x0][0x23c], -R139.reuse ;  /* 0x00008f0021217a23 */ /* 0x100fe2000001088b */
[----:B------:R-:W-:Y:S01]  /*a600*/  FMNMX.FTZ R0, R106, R0, !PT ;  /* 0x000000006a007209 */ /* 0x000fe20007810000 */
[--C-:B------:R-:W-:Y:S01]  /*a610*/  FFMA.FTZ R20, R20, c[0x0][0x23c], -R139.reuse ;  /* 0x00008f0014147a23 */ /* 0x100fe2000001088b */
        /* <DEDUP_REMOVED lines=10> */
[----:B------:R3:W-:Y:S01]  /*a6c0*/  MUFU.EX2 R228, R16 ;  /* 0x0000001000e47308 */ /* 0x0007e20000000800 */
[----:B------:R-:W-:Y:S01]  /*a6d0*/  FMNMX.FTZ R0, R111, R0, !PT ;  /* 0x000000006f007209 */ /* 0x000fe20007810000 */
[--C-:B------:R-:W-:Y:S02]  /*a6e0*/  FFMA.FTZ R17, R17, c[0x0][0x23c], -R139.reuse ;  /* 0x00008f0011117a23 */ /* 0x100fe4000001088b */
[----:B------:R-:W4:Y:S01]  /*a6f0*/  SHFL.BFLY PT, R134, R136, 0x2, 0x1f ;  /* 0x0c401f0088867f89 */ /* 0x000f2200000e0000 */
[----:B------:R-:W-:Y:S01]  /*a700*/  FMNMX.FTZ R0, R122, R0, !PT ;  /* 0x000000007a007209 */ /* 0x000fe20007810000 */
[--C-:B------:R-:W-:Y:S01]  /*a710*/  FFMA.FTZ R52, R52, c[0x0][0x23c], -R139.reuse ;  /* 0x00008f0034347a23 */ /* 0x100fe2000001088b */
[----:B-1----:R-:W-:Y:S01]  /*a720*/  FMNMX.FTZ R137, R137, R172, !PT ;  /* 0x000000ac89897209 */ /* 0x002fe20007810000 */
[--C-:B------:R-:W-:Y:S01]  /*a730*/  FFMA.FTZ R53, R53, c[0x0][0x23c], -R139.reuse ;  /* 0x00008f0035357a23 */ /* 0x100fe2000001088b */
[----:B------:R-:W-:Y:S01]  /*a740*/  FMNMX.FTZ R0, R123, R0, !PT ;  /* 0x000000007b007209 */ /* 0x000fe20007810000 */
[----:B------:R-:W-:Y:S01]  /*a750*/  MUFU.EX2 R239, R17 ;  /* 0x0000001100ef7308 */ /* 0x000fe20000000800 */
[C---:B------:R-:W-:Y:S01]  /*a760*/  FSETP.NEU.FTZ.AND P2, PT, R137.reuse, -INF , PT ;  /* 0xff8000008900780b */ /* 0x040fe20003f5d000 */
[----:B------:R-:W-:Y:S01]  /*a770*/  FMUL.FTZ R189, R137, c[0x0][0x23c] ;  /* 0x00008f0089bd7a20 */ /* 0x000fe20000410000 */
[----:B------:R-:W-:Y:S01]  /*a780*/  FMNMX.FTZ R0, R126, R0, !PT ;  /* 0x000000007e007209 */ /* 0x000fe20007810000 */
[----:B--2---:R1:W-:Y:S01]  /*a790*/  STL [R1+0x4], R4 ;  /* 0x0000040401007387 */ /* 0x0043e20000100800 */
[--C-:B------:R-:W-:Y:S02]  /*a7a0*/  FFMA.FTZ R227, R113, c[0x0][0x23c], -R139.reuse ;  /* 0x00008f0071e37a23 */ /* 0x100fe4000001088b */
[----:B------:R-:W-:Y:S01]  /*a7b0*/  FMNMX.FTZ R0, R127, R0, !PT ;  /* 0x000000007f007209 */ /* 0x000fe20007810000 */
[----:B------:R-:W-:Y:S01]  /*a7c0*/  STL [R1+0x68], R218 ;  /* 0x000068da01007387 */ /* 0x000fe20000100800 */
[----:B------:R-:W-:Y:S01]  /*a7d0*/  FSEL R189, R189, RZ, P2 ;  /* 0x000000ffbdbd7208 */ /* 0x000fe20001000000 */
[----:B------:R-:W-:Y:S01]  /*a7e0*/  MUFU.EX2 R208, R32 ;  /* 0x0000002000d07308 */ /* 0x000fe20000000800 */
[--C-:B------:R-:W-:Y:S01]  /*a7f0*/  FFMA.FTZ R48, R48, c[0x0][0x23c], -R139.reuse ;  /* 0x00008f0030307a23 */ /* 0x100fe2000001088b */
[----:B------:R2:W-:Y:S01]  /*a800*/  STL [R1+0x6c], R234 ;  /* 0x00006cea01007387 */ /* 0x0005e20000100800 */
[----:B------:R-:W-:Y:S02]  /*a810*/  FFMA.FTZ R64, R64, c[0x0][0x23c], -R139 ;  /* 0x00008f0040407a23 */ /* 0x000fe4000001088b */
[--C-:B------:R-:W-:Y:S01]  /*a820*/  FFMA.FTZ R6, R6, c[0x0][0x23c], -R189.reuse ;  /* 0x00008f0006067a23 */ /* 0x100fe200000108bd */
[----:B------:R-:W2:Y:S01]  /*a830*/  SHFL.BFLY PT, R2, R0, 0x2, 0x1f ;  /* 0x0c401f0000027f89 */ /* 0x000ea200000e0000 */
[--C-:B------:R-:W-:Y:S01]  /*a840*/  FFMA.FTZ R18, R18, c[0x0][0x23c], -R189.reuse ;  /* 0x00008f0012127a23 */ /* 0x100fe200000108bd */
[----:B----4-:R-:W-:Y:S01]  /*a850*/  FMNMX.FTZ R136, R136, R134, !PT ;  /* 0x0000008688887209 */ /* 0x010fe20007810000 */
[--C-:B------:R-:W-:Y:S01]  /*a860*/  FFMA.FTZ R19, R19, c[0x0][0x23c], -R189.reuse ;  /* 0x00008f0013137a23 */ /* 0x100fe200000108bd */
[----:B------:R4:W-:Y:S01]  /*a870*/  MUFU.EX2 R203, R6 ;  /* 0x0000000600cb7308 */ /* 0x0009e20000000800 */
[--C-:B------:R-:W-:Y:S02]  /*a880*/  FFMA.FTZ R7, R7, c[0x0][0x23c], -R189.reuse ;  /* 0x00008f0007077a23 */ /* 0x100fe400000108bd */
[--C-:B------:R-:W-:Y:S01]  /*a890*/  FFMA.FTZ R22, R22, c[0x0][0x23c], -R189.reuse ;  /* 0x00008f0016167a23 */ /* 0x100fe200000108bd */
[----:B---3--:R-:W3:Y:S01]  /*a8a0*/  SHFL.BFLY PT, R16, R136, 0x1, 0x1f ;  /* 0x0c201f0088107f89 */ /* 0x008ee200000e0000 */
[--C-:B------:R-:W-:Y:S02]  /*a8b0*/  FFMA.FTZ R23, R23, c[0x0][0x23c], -R189.reuse ;  /* 0x00008f0017177a23 */ /* 0x100fe400000108bd */
[----:B------:R-:W-:Y:S01]  /*a8c0*/  FFMA.FTZ R71, R71, c[0x0][0x23c], -R189 ;  /* 0x00008f0047477a23 */ /* 0x000fe200000108bd */
[----:B-1----:R-:W-:Y:S02]  /*a8d0*/  LOP3.LUT R4, R221, UR21, R195, 0x96, !PT ;  /* 0x00000015dd047c12 */ /* 0x002fe4000f8e96c3 */
[----:B------:R1:W-:Y:S01]  /*a8e0*/  MUFU.EX2 R204, R7 ;  /* 0x0000000700cc7308 */ /* 0x0003e20000000800 */
[--C-:B------:R-:W-:Y:S02]  /*a8f0*/  FFMA.FTZ R34, R34, c[0x0][0x23c], -R189.reuse ;  /* 0x00008f0022227a23 */ /* 0x100fe400000108bd */
[--C-:B------:R-:W-:Y:S02]  /*a900*/  FFMA.FTZ R67, R67, c[0x0][0x23c], -R189.reuse ;  /* 0x00008f0043437a23 */ /* 0x100fe400000108bd */
[--C-:B------:R-:W-:Y:S01]  /*a910*/  FFMA.FTZ R38, R38, c[0x0][0x23c], -R189.reuse ;  /* 0x00008f0026267a23 */ /* 0x100fe200000108bd */
[----:B--2---:R-:W2:Y:S01]  /*a920*/  LDL.LU R234, [R1+0x4] ;  /* 0x0000040001ea7983 */ /* 0x004ea20000300800 */
[--C-:B------:R-:W-:Y:S03]  /*a930*/  FFMA.FTZ R82, R82, c[0x0][0x23c], -R189.reuse ;  /* 0x00008f0052527a23 */ /* 0x100fe600000108bd */
[----:B------:R-:W-:Y:S01]  /*a940*/  MUFU.EX2 R214, R18 ;  /* 0x0000001200d67308 */ /* 0x000fe20000000800 */
[----:B------:R-:W-:Y:S01]  /*a950*/  FMNMX.FTZ R0, R0, R2, !PT ;  /* 0x0000000200007209 */ /* 0x000fe20007810000 */
[----:B------:R-:W-:Y:S04]  /*a960*/  IMAD.WIDE.U32 R4, R4, -0x326172a9, RZ ;  /* 0xcd9e8d5704047825 */ /* 0x000fe800078e00ff */
[----:B------:R-:W1:Y:S01]  /*a970*/  SHFL.BFLY PT, R2, R0, 0x1, 0x1f ;  /* 0x0c201f0000027f89 */ /* 0x000e6200000e0000 */
[--C-:B------:R-:W-:Y:S01]  /*a980*/  FFMA.FTZ R70, R70, c[0x0][0x23c], -R189.reuse ;  /* 0x00008f0046467a23 */ /* 0x100fe200000108bd */
[----:B---3--:R-:W-:Y:S01]  /*a990*/  FMNMX.FTZ R136, R136, R16, !PT ;  /* 0x0000001088887209 */ /* 0x008fe20007810000 */
[--C-:B------:R-:W-:Y:S01]  /*a9a0*/  FFMA.FTZ R83, R83, c[0x0][0x23c], -R189.reuse ;  /* 0x00008f0053537a23 */ /* 0x100fe200000108bd */
[----:B------:R-:W-:Y:S01]  /*a9b0*/  MUFU.EX2 R210, R19 ;  /* 0x0000001300d27308 */ /* 0x000fe20000000800 */
[----:B------:R-:W-:Y:S01]  /*a9c0*/  LOP3.LUT R16, R225, UR12, R220, 0x96, !PT ;  /* 0x0000000ce1107c12 */ /* 0x000fe2000f8e96dc */
[----:B------:R-:W-:Y:S01]  /*a9d0*/  FFMA.FTZ R35, R35, c[0x0][0x23c], -R189 ;  /* 0x00008f0023237a23 */ /* 0x000fe200000108bd */
[C---:B------:R-:W-:Y:S01]  /*a9e0*/  FSETP.NEU.FTZ.AND P2, PT, R136.reuse, -INF , PT ;  /* 0xff8000008800780b */ /* 0x040fe20003f5d000 */
[----:B------:R-:W-:Y:S01]  /*a9f0*/  FMUL.FTZ R188, R136, c[0x0][0x23c] ;  /* 0x00008f0088bc7a20 */ /* 0x000fe20000410000 */
[C---:B----4-:R-:W-:Y:S01]  /*aa00*/  LOP3.LUT R6, R5.reuse, UR13, R232, 0x96, !PT ;  /* 0x0000000d05067c12 */ /* 0x050fe2000f8e96e8 */
[----:B------:R-:W-:Y:S01]  /*aa10*/  IMAD.WIDE.U32 R16, R16, -0x326172a9, RZ ;  /* 0xcd9e8d5710107825 */ /* 0x000fe200078e00ff */
[----:B------:R-:W-:Y:S02]  /*aa20*/  LOP3.LUT R5, R5, UR13, R230, 0x96, !PT ;  /* 0x0000000d05057c12 */ /* 0x000fe4000f8e96e6 */
[----:B------:R-:W-:Y:S01]  /*aa30*/  FSEL R188, R188, RZ, P2 ;  /* 0x000000ffbcbc7208 */ /* 0x000fe20001000000 */
[----:B------:R-:W-:Y:S01]  /*aa40*/  MUFU.EX2 R185, R34 ;  /* 0x0000002200b97308 */ /* 0x000fe20000000800 */
[----:B------:R-:W-:Y:S01]  /*aa50*/  LOP3.LUT R174, R17, UR11, R4, 0x96, !PT ;  /* 0x0000000b11ae7c12 */ /* 0x000fe2000f8e9604 */
[----:B-1----:R-:W-:Y:S04]  /*aa60*/  IMAD.WIDE.U32 R6, R6, -0x2daee0ad, RZ ;  /* 0xd2511f5306067825 */ /* 0x002fe800078e00ff */
[--C-:B------:R-:W-:Y:S02]  /*aa70*/  FFMA.FTZ R8, R8, c[0x0][0x23c], -R188.reuse ;  /* 0x00008f0008087a23 */ /* 0x100fe400000108bc */
[--C-:B------:R-:W-:Y:S02]  /*aa80*/  FFMA.FTZ R9, R9, c[0x0][0x23c], -R188.reuse ;  /* 0x00008f0009097a23 */ /* 0x100fe400000108bc */
[----:B------:R1:W-:Y:S01]  /*aa90*/  MUFU.EX2 R122, R8 ;  /* 0x00000008007a7308 */ /* 0x0003e20000000800 */
[----:B------:R-:W-:Y:S01]  /*aaa0*/  FMNMX.FTZ R134, R0, R2, !PT ;  /* 0x0000000200867209 */ /* 0x000fe20007810000 */
[--C-:B------:R-:W-:Y:S01]  /*aab0*/  FFMA.FTZ R12, R12, c[0x0][0x23c], -R188.reuse ;  /* 0x00008f000c0c7a23 */ /* 0x100fe200000108bc */
[----:B------:R-:W-:Y:S01]  /*aac0*/  IADD3 R2, R195, 0x1, RZ ;  /* 0x00000001c3027810 */ /* 0x000fe20007ffe0ff */
[--C-:B------:R-:W-:Y:S01]  /*aad0*/  FFMA.FTZ R29, R29, c[0x0][0x23c], -R188.reuse ;  /* 0x00008f001d1d7a23 */ /* 0x100fe200000108bc */
[----:B------:R-:W-:Y:S01]  /*aae0*/  FSETP.NEU.FTZ.AND P2, PT, R134, -INF , PT ;  /* 0xff8000008600780b */ /* 0x000fe20003f5d000 */
[----:B------:R-:W-:Y:S01]  /*aaf0*/  FFMA.FTZ R40, R40, c[0x0][0x23c], -R188 ;  /* 0x00008f0028287a23 */ /* 0x000fe200000108bc */
[----:B------:R-:W-:Y:S01]  /*ab00*/  LOP3.LUT R0, R7, UR10, R224, 0x96, !PT ;  /* 0x0000000a07007c12 */ /* 0x000fe2000f8e96e0 */
[--C-:B------:R-:W-:Y:S02]  /*ab10*/  FFMA.FTZ R41, R41, c[0x0][0x23c], -R188.reuse ;  /* 0x00008f0029297a23 */ /* 0x100fe400000108bc */
[----:B------:R3:W-:Y:S01]  /*ab20*/  MUFU.EX2 R217, R9 ;  /* 0x0000000900d97308 */ /* 0x0007e20000000800 */
[----:B------:R-:W-:Y:S02]  /*ab30*/  FMUL.FTZ R190, R134, c[0x0][0x23c] ;  /* 0x00008f0086be7a20 */ /* 0x000fe40000410000 */
[--C-:B------:R-:W-:Y:S02]  /*ab40*/  FFMA.FTZ R25, R25, c[0x0][0x23c], -R188.reuse ;  /* 0x00008f0019197a23 */ /* 0x100fe400000108bc */
[--C-:B------:R-:W-:Y:S01]  /*ab50*/  FFMA.FTZ R45, R45, c[0x0][0x23c], -R188.reuse ;  /* 0x00008f002d2d7a23 */ /* 0x100fe200000108bc */
[----:B------:R-:W-:Y:S01]  /*ab60*/  FSEL R190, R190, RZ, P2 ;  /* 0x000000ffbebe7208 */ /* 0x000fe20001000000 */
[--C-:B------:R-:W-:Y:S02]  /*ab70*/  FFMA.FTZ R60, R60, c[0x0][0x23c], -R188.reuse ;  /* 0x00008f003c3c7a23 */ /* 0x100fe400000108bc */
[----:B------:R-:W-:Y:S01]  /*ab80*/  FFMA.FTZ R57, R57, c[0x0][0x23c], -R188 ;  /* 0x00008f0039397a23 */ /* 0x000fe200000108bc */
[----:B------:R-:W-:Y:S01]  /*ab90*/  MUFU.EX2 R213, R12 ;  /* 0x0000000c00d57308 */ /* 0x000fe20000000800 */
[--C-:B------:R-:W-:Y:S02]  /*aba0*/  FFMA.FTZ R10, R10, c[0x0][0x23c], -R190.reuse ;  /* 0x00008f000a0a7a23 */ /* 0x100fe400000108be */
[----:B------:R-:W-:Y:S01]  /*abb0*/  FFMA.FTZ R14, R14, c[0x0][0x23c], -R190 ;  /* 0x00008f000e0e7a23 */ /* 0x000fe200000108be */
[----:B-1----:R-:W-:Y:S01]  /*abc0*/  LOP3.LUT R8, R193, UR11, R4, 0x96, !PT ;  /* 0x0000000bc1087c12 */ /* 0x002fe2000f8e9604 */
        /* <DEDUP_REMOVED lines=8> */
[----:B------:R-:W-:Y:S01]  /*ac50*/  FFMA.FTZ R56, R56, c[0x0][0x23c], -R188 ;  /* 0x00008f0038387a23 */ /* 0x000fe200000108bc */
[----:B------:R4:W-:Y:S01]  /*ac60*/  MUFU.EX2 R200, R11 ;  /* 0x0000000b00c87308 */ /* 0x0009e20000000800 */
[----:B------:R-:W-:Y:S04]  /*ac70*/  IMAD.WIDE.U32 R174, R174, -0x2daee0ad, RZ ;  /* 0xd2511f53aeae7825 */ /* 0x000fe800078e00ff */
[----:B------:R-:W-:Y:S01]  /*ac80*/  IMAD.WIDE.U32 R4, R5, -0x2daee0ad, RZ ;  /* 0xd2511f5305047825 */ /* 0x000fe200078e00ff */
[----:B------:R-:W-:Y:S03]  /*ac90*/  LOP3.LUT R172, R175, UR8, R6, 0x96, !PT ;  /* 0x00000008afac7c12 */ /* 0x000fe6000f8e9606 */
[----:B---3--:R-:W-:Y:S01]  /*aca0*/  IMAD.WIDE.U32 R8, R8, -0x2daee0ad, RZ ;  /* 0xd2511f5308087825 */ /* 0x008fe200078e00ff */
[----:B------:R3:W-:Y:S01]  /*acb0*/  MUFU.EX2 R212, R14 ;  /* 0x0000000e00d47308 */ /* 0x0007e20000000800 */
[----:B------:R-:W-:Y:S02]  /*acc0*/  LOP3.LUT R6, R5, UR10, R222, 0x96, !PT ;  /* 0x0000000a05067c12 */ /* 0x000fe4000f8e96de */
[----:B------:R-:W-:Y:S01]  /*acd0*/  IMAD.WIDE.U32 R172, R172, -0x326172a9, RZ ;  /* 0xcd9e8d57acac7825 */ /* 0x000fe200078e00ff */
[----:B------:R-:W-:Y:S03]  /*ace0*/  LOP3.LUT R18, R9, UR8, R4, 0x96, !PT ;  /* 0x0000000809127c12 */ /* 0x000fe6000f8e9604 */
[----:B------:R-:W-:Y:S01]  /*acf0*/  IMAD.WIDE.U32 R4, R0, -0x326172a9, RZ ;  /* 0xcd9e8d5700047825 */ /* 0x000fe200078e00ff */
[----:B------:R-:W-:Y:S02]  /*ad00*/  LOP3.LUT R0, R221, UR21, R2, 0x96, !PT ;  /* 0x00000015dd007c12 */ /* 0x000fe4000f8e9602 */
[----:B------:R-:W-:Y:S01]  /*ad10*/  MUFU.EX2 R207, R33 ;  /* 0x0000002100cf7308 */ /* 0x000fe20000000800 */
[----:B------:R-:W-:Y:S01]  /*ad20*/  IMAD.WIDE.U32 R6, R6, -0x326172a9, RZ ;  /* 0xcd9e8d5706067825 */ /* 0x000fe200078e00ff */
[----:B------:R-:W-:Y:S02]  /*ad30*/  LOP3.LUT R5, R5, UR9, R16, 0x96, !PT ;  /* 0x0000000905057c12 */ /* 0x000fe4000f8e9610 */
[----:B------:R-:W-:Y:S01]  /*ad40*/  LOP3.LUT R176, R173, UR7, R4, 0x96, !PT ;  /* 0x00000007adb07c12 */ /* 0x000fe2000f8e9604 */
[----:B------:R-:W-:Y:S01]  /*ad50*/  FFMA.FTZ R15, R15, c[0x0][0x23c], -R190 ;  /* 0x00008f000f0f7a23 */ /* 0x000fe200000108be */
[----:B-1----:R-:W-:Y:S01]  /*ad60*/  LOP3.LUT R10, R7, UR9, R192, 0x96, !PT ;  /* 0x00000009070a7c12 */ /* 0x002fe2000f8e96c0 */
[----:B------:R-:W-:Y:S03]  /*ad70*/  IMAD.WIDE.U32 R18, R18, -0x326172a9, RZ ;  /* 0xcd9e8d5712127825 */ /* 0x000fe600078e00ff */
[----:B------:R1:W-:Y:S01]  /*ad80*/  MUFU.EX2 R186, R15 ;  /* 0x0000000f00ba7308 */ /* 0x0003e20000000800 */
[----:B------:R-:W-:Y:S01]  /*ad90*/  IMAD.WIDE.U32 R4, R5, -0x2daee0ad, RZ ;  /* 0xd2511f5305047825 */ /* 0x000fe200078e00ff */
[----:B------:R-:W-:Y:S03]  /*ada0*/  LOP3.LUT R12, R19, UR7, R6, 0x96, !PT ;  /* 0x00000007130c7c12 */ /* 0x000fe6000f8e9606 */
[----:B------:R-:W-:Y:S01]  /*adb0*/  IMAD.WIDE.U32 R176, R176, -0x2daee0ad, RZ ;  /* 0xd2511f53b0b07825 */ /* 0x000fe200078e00ff */
[----:B------:R-:W-:Y:S03]  /*adc0*/  LOP3.LUT R5, R5, UR6, R174, 0x96, !PT ;  /* 0x0000000605057c12 */ /* 0x000fe6000f8e96ae */
[----:B----4-:R-:W-:Y:S01]  /*add0*/  IMAD.WIDE.U32 R10, R10, -0x2daee0ad, RZ ;  /* 0xd2511f530a0a7825 */ /* 0x010fe200078e00ff */
[----:B------:R4:W-:Y:S01]  /*ade0*/  MUFU.EX2 R226, R22 ;  /* 0x0000001600e27308 */ /* 0x0009e20000000800 */
[----:B------:R-:W-:Y:S02]  /*adf0*/  LOP3.LUT R6, R177, UR4, R4, 0x96, !PT ;  /* 0x00000004b1067c12 */ /* 0x000fe4000f8e9604 */
[----:B------:R-:W-:Y:S01]  /*ae00*/  IMAD.WIDE.U32 R178, R0, -0x326172a9, RZ ;  /* 0xcd9e8d5700b27825 */ /* 0x000fe200078e00ff */
[----:B------:R-:W-:Y:S03]  /*ae10*/  LOP3.LUT R8, R11, UR6, R8, 0x96, !PT ;  /* 0x000000060b087c12 */ /* 0x000fe6000f8e9608 */
[----:B------:R-:W-:Y:S01]  /*ae20*/  FFMA.FTZ R0, R13, c[0x0][0x23c], -R188 ;  /* 0x00008f000d007a23 */ /* 0x000fe200000108bc */
[----:B------:R-:W-:Y:S01]  /*ae30*/  LOP3.LUT R177, R193, UR11, R178, 0x96, !PT ;  /* 0x0000000bc1b17c12 */ /* 0x000fe2000f8e96b2 */
[----:B------:R-:W-:Y:S01]  /*ae40*/  FFMA.FTZ R61, R61, c[0x0][0x23c], -R188 ;  /* 0x00008f003d3d7a23 */ /* 0x000fe200000108bc */
[----:B------:R-:W1:Y:S01]  /*ae50*/  MUFU.EX2 R197, R20 ;  /* 0x0000001400c57308 */ /* 0x000e620000000800 */
[----:B------:R-:W-:Y:S01]  /*ae60*/  FFMA.FTZ R62, R62, c[0x0][0x23c], -R190 ;  /* 0x00008f003e3e7a23 */ /* 0x000fe200000108be */
[----:B------:R-:W-:Y:S01]  /*ae70*/  LOP3.LUT R191, R17, UR11, R178, 0x96, !PT ;  /* 0x0000000b11bf7c12 */ /* 0x000fe2000f8e96b2 */
[----:B------:R-:W-:Y:S01]  /*ae80*/  FFMA.FTZ R63, R63, c[0x0][0x23c], -R190 ;  /* 0x00008f003f3f7a23 */ /* 0x000fe200000108be */
[----:B------:R-:W-:Y:S01]  /*ae90*/  LOP3.LUT R180, R179, UR13, R230, 0x96, !PT ;  /* 0x0000000db3b47c12 */ /* 0x000fe2000f8e96e6 */
[----:B------:R-:W-:Y:S01]  /*aea0*/  FFMA.FTZ R73, R73, c[0x0][0x23c], -R188 ;  /* 0x00008f0049497a23 */ /* 0x000fe200000108bc */
[----:B------:R-:W-:Y:S01]  /*aeb0*/  LOP3.LUT R194, R179, UR13, R232, 0x96, !PT ;  /* 0x0000000db3c27c12 */ /* 0x000fe2000f8e96e8 */
[--C-:B------:R-:W-:Y:S02]  /*aec0*/  FFMA.FTZ R24, R24, c[0x0][0x23c], -R188.reuse ;  /* 0x00008f0018187a23 */ /* 0x100fe400000108bc */
[----:B------:R-:W-:Y:S01]  /*aed0*/  FFMA.FTZ R28, R28, c[0x0][0x23c], -R188 ;  /* 0x00008f001c1c7a23 */ /* 0x000fe200000108bc */
[----:B------:R-:W1:Y:S01]  /*aee0*/  MUFU.EX2 R229, R0 ;  /* 0x0000000000e57308 */ /* 0x000e620000000800 */
[----:B------:R-:W-:Y:S04]  /*aef0*/  IMAD.WIDE.U32 R12, R12, -0x2daee0ad, RZ ;  /* 0xd2511f530c0c7825 */ /* 0x000fe800078e00ff */
[----:B------:R-:W-:Y:S01]  /*af00*/  IMAD.WIDE.U32 R4, R5, -0x326172a9, RZ ;  /* 0xcd9e8d5705047825 */ /* 0x000fe200078e00ff */
[----:B------:R-:W-:Y:S03]  /*af10*/  LOP3.LUT R10, R13, UR4, R10, 0x96, !PT ;  /* 0x000000040d0a7c12 */ /* 0x000fe6000f8e960a */
[----:B------:R-:W-:Y:S01]  /*af20*/  IMAD.WIDE.U32 R6, R6, -0x326172a9, RZ ;  /* 0xcd9e8d5706067825 */ /* 0x000fe200078e00ff */
[----:B------:R-:W-:Y:S01]  /*af30*/  MUFU.EX2 R202, R24 ;  /* 0x0000001800ca7308 */ /* 0x000fe20000000800 */
[----:B------:R-:W-:Y:S02]  /*af40*/  LOP3.LUT R172, R5, UR5, R172, 0x96, !PT ;  /* 0x0000000505ac7c12 */ /* 0x000fe4000f8e96ac */
[----:B------:R-:W-:Y:S01]  /*af50*/  IMAD.WIDE.U32 R8, R8, -0x326172a9, RZ ;  /* 0xcd9e8d5708087825 */ /* 0x000fe200078e00ff */
[----:B------:R-:W-:Y:S02]  /*af60*/  LOP3.LUT R13, R6, 0xffff, RZ, 0xc0, !PT ;  /* 0x0000ffff060d7812 */ /* 0x000fe400078ec0ff */
[----:B------:R-:W-:Y:S01]  /*af70*/  SHF.R.U32.HI R19, RZ, 0x10, R6 ;  /* 0x00000010ff137819 */ /* 0x000fe20000011606 */
[----:B------:R-:W-:Y:S01]  /*af80*/  IMAD.WIDE.U32 R180, R180, -0x2daee0ad, RZ ;  /* 0xd2511f53b4b47825 */ /* 0x000fe200078e00ff */
[----:B------:R-:W-:Y:S02]  /*af90*/  LOP3.LUT R18, R9, UR5, R18, 0x96, !PT ;  /* 0x0000000509127c12 */ /* 0x000fe4000f8e9612 */
[----:B------:R4:W-:Y:S01]  /*afa0*/  MUFU.EX2 R24, R28 ;  /* 0x0000001c00187308 */ /* 0x0009e20000000800 */
[----:B------:R-:W-:Y:S01]  /*afb0*/  LOP3.LUT R9, R7, UR15, R4, 0x96, !PT ;  /* 0x0000000f07097c12 */ /* 0x000fe2000f8e9604 */
[----:B------:R-:W-:Y:S01]  /*afc0*/  IMAD.WIDE.U32 R4, R10, -0x326172a9, RZ ;  /* 0xcd9e8d570a047825 */ /* 0x000fe200078e00ff */
[----:B------:R-:W-:Y:S02]  /*afd0*/  LOP3.LUT R173, R6, 0xff, RZ, 0xc0, !PT ;  /* 0x000000ff06ad7812 */ /* 0x000fe400078ec0ff */
[----:B---3--:R-:W-:Y:S01]  /*afe0*/  SHF.R.U32.HI R14, RZ, 0x18, R6 ;  /* 0x00000018ff0e7819 */ /* 0x008fe20000011606 */
[----:B------:R-:W-:Y:S01]  /*aff0*/  IMAD.WIDE.U32 R6, R172, -0x2daee0ad, RZ ;  /* 0xd2511f53ac067825 */ /* 0x000fe200078e00ff */
[----:B-1----:R-:W-:Y:S02]  /*b000*/  SHF.R.U32.HI R15, RZ, 0x18, R4 ;  /* 0x00000018ff0f7819 */ /* 0x002fe40000011604 */
[----:B------:R-:W-:Y:S01]  /*b010*/  LOP3.LUT R8, R5, UR15, R8, 0x96, !PT ;  /* 0x0000000f05087c12 */ /* 0x000fe2000f8e9608 */
[----:B------:R-:W-:Y:S01]  /*b020*/  MUFU.EX2 R209, R23 ;  /* 0x0000001700d17308 */ /* 0x000fe20000000800 */
[----:B------:R-:W-:Y:S01]  /*b030*/  LOP3.LUT R10, R4, 0xffff, RZ, 0xc0, !PT ;  /* 0x0000ffff040a7812 */ /* 0x000fe200078ec0ff */
[----:B------:R-:W-:Y:S01]  /*b040*/  FFMA.FTZ R30, R30, c[0x0][0x23c], -R190 ;  /* 0x00008f001e1e7a23 */ /* 0x000fe200000108be */
[----:B------:R-:W-:Y:S01]  /*b050*/  SHF.R.U32.HI R11, RZ, 0x10, R4 ;  /* 0x00000010ff0b7819 */ /* 0x000fe20000011604 */
[----:B----4-:R-:W-:Y:S01]  /*b060*/  IMAD.MOV.U32 R22, RZ, RZ, R196 ;  /* 0x000000ffff167224 */ /* 0x010fe200078e00c4 */
[----:B------:R-:W-:Y:S01]  /*b070*/  LOP3.LUT R172, R4, 0xff, RZ, 0xc0, !PT ;  /* 0x000000ff04ac7812 */ /* 0x000fe200078ec0ff */
[----:B------:R-:W-:Y:S01]  /*b080*/  IMAD.WIDE.U32 R4, R18, -0x2daee0ad, RZ ;  /* 0xd2511f5312047825 */ /* 0x000fe200078e00ff */
[----:B------:R-:W-:Y:S02]  /*b090*/  SHF.R.U32.HI R175, RZ, 0x10, R6 ;  /* 0x00000010ffaf7819 */ /* 0x000fe40000011606 */
[C---:B------:R-:W-:Y:S01]  /*b0a0*/  LOP3.LUT R174, R6.reuse, 0xffff, RZ, 0xc0, !PT ;  /* 0x0000ffff06ae7812 */ /* 0x040fe200078ec0ff */
[----:B------:R1:W-:Y:S01]  /*b0b0*/  MUFU.EX2 R211, R29 ;  /* 0x0000001d00d37308 */ /* 0x0003e20000000800 */
[----:B------:R-:W-:Y:S01]  /*b0c0*/  LOP3.LUT R178, R6, 0xff, RZ, 0xc0, !PT ;  /* 0x000000ff06b27812 */ /* 0x000fe200078ec0ff */
[----:B------:R-:W-:Y:S01]  /*b0d0*/  FFMA.FTZ R31, R31, c[0x0][0x23c], -R190 ;  /* 0x00008f001f1f7a23 */ /* 0x000fe200000108be */
[----:B------:R-:W-:Y:S01]  /*b0e0*/  SHF.R.U32.HI R179, RZ, 0x18, R6 ;  /* 0x00000018ffb37819 */ /* 0x000fe20000011606 */
[----:B------:R-:W-:Y:S01]  /*b0f0*/  IMAD.MOV.U32 R28, RZ, RZ, R197 ;  /* 0x000000ffff1c7224 */ /* 0x000fe200078e00c5 */
[----:B------:R-:W-:Y:S01]  /*b100*/  LOP3.LUT R6, R19, 0xff, RZ, 0xc0, !PT ;  /* 0x000000ff13067812 */ /* 0x000fe200078ec0ff */
[----:B------:R-:W-:Y:S01]  /*b110*/  FFMA.FTZ R197, R69, c[0x0][0x23c], -R139 ;  /* 0x00008f0045c57a23 */ /* 0x000fe2000001088b */
[----:B------:R-:W-:Y:S01]  /*b120*/  LOP3.LUT R18, R4, 0xffff, RZ, 0xc0, !PT ;  /* 0x0000ffff04127812 */ /* 0x000fe200078ec0ff */
[----:B------:R-:W-:Y:S01]  /*b130*/  IMAD.MOV.U32 R69, RZ, RZ, R203 ;  /* 0x000000ffff457224 */ /* 0x000fe200078e00cb */
[----:B------:R-:W-:Y:S01]  /*b140*/  SHF.R.U32.HI R32, RZ, 0x10, R4 ;  /* 0x00000010ff207819 */ /* 0x000fe20000011604 */
[----:B------:R-:W3:Y:S01]  /*b150*/  MUFU.EX2 R201, R21 ;  /* 0x0000001500c97308 */ /* 0x000ee20000000800 */
[----:B------:R-:W-:Y:S01]  /*b160*/  PRMT R182, R6, 0x5410, R14 ;  /* 0x0000541006b67816 */ /* 0x000fe2000000000e */
[----:B------:R-:W-:Y:S01]  /*b170*/  FFMA.FTZ R203, R96, c[0x0][0x23c], -R139 ;  /* 0x00008f0060cb7a23 */ /* 0x000fe2000001088b */
[----:B------:R-:W-:Y:S01]  /*b180*/  SHF.R.U32.HI R6, RZ, 0x10, R9 ;  /* 0x00000010ff067819 */ /* 0x000fe20000011609 */
[----:B------:R-:W-:Y:S01]  /*b190*/  IMAD.MOV.U32 R96, RZ, RZ, R208 ;  /* 0x000000ffff607224 */ /* 0x000fe200078e00d0 */
[----:B------:R-:W-:Y:S01]  /*b1a0*/  LOP3.LUT R2, R7, UR14, R176, 0x96, !PT ;  /* 0x0000000e07027c12 */ /* 0x000fe2000f8e96b0 */
[----:B------:R-:W-:Y:S01]  /*b1b0*/  FFMA.FTZ R44, R44, c[0x0][0x23c], -R188 ;  /* 0x00008f002c2c7a23 */ /* 0x000fe200000108bc */
[----:B------:R-:W-:Y:S01]  /*b1c0*/  SHF.R.U32.HI R7, RZ, 0x8, R13 ;  /* 0x00000008ff077819 */ /* 0x000fe2000001160d */
[----:B------:R-:W-:Y:S01]  /*b1d0*/  FFMA.FTZ R47, R47, c[0x0][0x23c], -R190 ;  /* 0x00008f002f2f7a23 */ /* 0x000fe200000108be */
[----:B------:R-:W-:Y:S01]  /*b1e0*/  SHF.R.U32.HI R176, RZ, 0x18, R4 ;  /* 0x00000018ffb07819 */ /* 0x000fe20000011604 */
[----:B------:R3:W-:Y:S01]  /*b1f0*/  MUFU.EX2 R215, R26 ;  /* 0x0000001a00d77308 */ /* 0x0007e20000000800 */
[----:B------:R-:W-:Y:S01]  /*b200*/  LOP3.LUT R19, R4, 0xff, RZ, 0xc0, !PT ;  /* 0x000000ff04137812 */ /* 0x000fe200078ec0ff */
[----:B------:R-:W-:Y:S01]  /*b210*/  FFMA.FTZ R196, R81, c[0x0][0x23c], -R139 ;  /* 0x00008f0051c47a23 */ /* 0x000fe2000001088b */
[----:B------:R-:W-:Y:S01]  /*b220*/  LOP3.LUT R4, R9, 0xffff, RZ, 0xc0, !PT ;  /* 0x0000ffff09047812 */ /* 0x000fe200078ec0ff */
[----:B-1----:R-:W-:Y:S01]  /*b230*/  IMAD.MOV.U32 R29, RZ, RZ, R226 ;  /* 0x000000ffff1d7224 */ /* 0x002fe200078e00e2 */
[----:B------:R-:W-:Y:S01]  /*b240*/  LOP3.LUT R0, R5, UR14, R12, 0x96, !PT ;  /* 0x0000000e05007c12 */ /* 0x000fe2000f8e960c */
[--C-:B------:R-:W-:Y:S01]  /*b250*/  FFMA.FTZ R59, R59, c[0x0][0x23c], -R190.reuse ;  /* 0x00008f003b3b7a23 */ /* 0x100fe200000108be */
[----:B------:R-:W-:Y:S01]  /*b260*/  PRMT R184, R173, 0x5410, R7 ;  /* 0x00005410adb87816 */ /* 0x000fe20000000007 */
[----:B------:R-:W-:Y:S01]  /*b270*/  FFMA.FTZ R75, R75, c[0x0][0x23c], -R190 ;  /* 0x00008f004b4b7a23 */ /* 0x000fe200000108be */
[----:B------:R-:W-:Y:S01]  /*b280*/  SHF.R.U32.HI R7, RZ, 0x8, R4 ;  /* 0x00000008ff077819 */ /* 0x000fe20000011604 */
[----:B------:R1:W-:Y:S01]  /*b290*/  MUFU.EX2 R187, R35 ;  /* 0x0000002300bb7308 */ /* 0x0003e20000000800 */
[----:B------:R-:W-:Y:S01]  /*b2a0*/  LOP3.LUT R4, R6, 0xff, RZ, 0xc0, !PT ;  /* 0x000000ff06047812 */ /* 0x000fe200078ec0ff */
[----:B------:R-:W-:Y:S01]  /*b2b0*/  FFMA.FTZ R78, R78, c[0x0][0x23c], -R190 ;  /* 0x00008f004e4e7a23 */ /* 0x000fe200000108be */
[----:B------:R-:W-:Y:S01]  /*b2c0*/  SHF.R.U32.HI R5, RZ, 0x8, R10 ;  /* 0x00000008ff057819 */ /* 0x000fe2000001160a */
[----:B------:R-:W-:Y:S01]  /*b2d0*/  FFMA.FTZ R74, R74, c[0x0][0x23c], -R190 ;  /* 0x00008f004a4a7a23 */ /* 0x000fe200000108be */
[----:B------:R-:W-:Y:S01]  /*b2e0*/  LOP3.LUT R10, R9, 0xff, RZ, 0xc0, !PT ;  /* 0x000000ff090a7812 */ /* 0x000fe200078ec0ff */
[----:B------:R-:W-:Y:S01]  /*b2f0*/  IMAD.MOV.U32 R113, RZ, RZ, R228 ;  /* 0x000000ffff717224 */ /* 0x000fe200078e00e4 */
[----:B------:R-:W-:Y:S01]  /*b300*/  SHF.R.U32.HI R9, RZ, 0x18, R9 ;  /* 0x00000018ff097819 */ /* 0x000fe20000011609 */
[----:B------:R-:W-:Y:S01]  /*b310*/  FFMA.FTZ R228, R100, c[0x0][0x23c], -R139 ;  /* 0x00008f0064e47a23 */ /* 0x000fe2000001088b */
[----:B------:R-:W-:Y:S01]  /*b320*/  LOP3.LUT R11, R11, 0xff, RZ, 0xc0, !PT ;  /* 0x000000ff0b0b7812 */ /* 0x000fe200078ec0ff */
[----:B------:R-:W4:Y:S01]  /*b330*/  MUFU.EX2 R20, R31 ;  /* 0x0000001f00147308 */ /* 0x000f220000000800 */
[----:B------:R-:W-:Y:S01]  /*b340*/  PRMT R173, R4, 0x5410, R9 ;  /* 0x0000541004ad7816 */ /* 0x000fe20000000009 */
[----:B------:R-:W-:Y:S01]  /*b350*/  IMAD.MOV.U32 R100, RZ, RZ, R229 ;  /* 0x000000ffff647224 */ /* 0x000fe200078e00e5 */
[----:B------:R-:W-:Y:S01]  /*b360*/  LOP3.LUT R4, R8, 0xffff, RZ, 0xc0, !PT ;  /* 0x0000ffff08047812 */ /* 0x000fe200078ec0ff */
[----:B---3--:R-:W-:Y:S01]  /*b370*/  IMAD.MOV.U32 R26, RZ, RZ, R201 ;  /* 0x000000ffff1a7224 */ /* 0x008fe200078e00c9 */
[----:B------:R-:W-:Y:S01]  /*b380*/  PRMT R15, R11, 0x5410, R15 ;  /* 0x000054100b0f7816 */ /* 0x000fe2000000000f */
[----:B------:R-:W-:Y:S01]  /*b390*/  FFMA.FTZ R201, R85, c[0x0][0x23c], -R139 ;  /* 0x00008f0055c97a23 */ /* 0x000fe2000001088b */
[----:B------:R-:W-:Y:S01]  /*b3a0*/  LOP3.LUT R11, R181, UR10, R222, 0x96, !PT ;  /* 0x0000000ab50b7c12 */ /* 0x000fe2000f8e96de */
[--C-:B------:R-:W-:Y:S01]  /*b3b0*/  HSET2.LE.AND R173, R173, R219.reuse, PT ;  /* 0x000000dbadad7233 */ /* 0x100fe20003803000 */
[----:B------:R-:W-:Y:S01]  /*b3c0*/  PRMT R34, R172, 0x5410, R5 ;  /* 0x00005410ac227816 */ /* 0x000fe20000000005 */
[----:B------:R-:W-:Y:S01]  /*b3d0*/  MUFU.EX2 R31, R40 ;  /* 0x00000028001f7308 */ /* 0x000fe20000000800 */
[----:B------:R-:W-:Y:S01]  /*b3e0*/  PRMT R172, R10, 0x5410, R7 ;  /* 0x000054100aac7816 */ /* 0x000fe20000000007 */
[----:B------:R-:W-:Y:S01]  /*b3f0*/  IMAD.WIDE.U32 R6, R177, -0x2daee0ad, RZ ;  /* 0xd2511f53b1067825 */ /* 0x000fe200078e00ff */
[----:B------:R-:W-:Y:S01]  /*b400*/  LOP3.LUT R12, R8, 0xff, RZ, 0xc0, !PT ;  /* 0x000000ff080c7812 */ /* 0x000fe200078ec0ff */
[--C-:B-1----:R-:W-:Y:S01]  /*b410*/  HSET2.LE.AND R35, R15, R219.reuse, PT ;  /* 0x000000db0f237233 */ /* 0x102fe20003803000 */
[----:B------:R-:W-:Y:S01]  /*b420*/  SHF.R.U32.HI R10, RZ, 0x8, R4 ;  /* 0x00000008ff0a7819 */ /* 0x000fe20000011604 */
[--C-:B------:R-:W-:Y:S01]  /*b430*/  HSET2.LE.AND R172, R172, R219.reuse, PT ;  /* 0x000000dbacac7233 */ /* 0x100fe20003803000 */
[----:B------:R-:W-:Y:S01]  /*b440*/  SHF.R.U32.HI R9, RZ, 0x10, R8 ;  /* 0x00000010ff097819 */ /* 0x000fe20000011608 */
[--C-:B------:R-:W-:Y:S01]  /*b450*/  HSET2.LE.AND R34, R34, R219.reuse, PT ;  /* 0x000000db22227233 */ /* 0x100fe20003803000 */
[----:B------:R-:W-:Y:S01]  /*b460*/  PRMT R14, R12, 0x5410, R10 ;  /* 0x000054100c0e7816 */ /* 0x000fe2000000000a */
[----:B------:R-:W-:Y:S01]  /*b470*/  MUFU.EX2 R85, R41 ;  /* 0x0000002900557308 */ /* 0x000fe20000000800 */
[----:B------:R-:W-:Y:S01]  /*b480*/  IMAD.WIDE.U32 R10, R11, -0x326172a9, RZ ;  /* 0xcd9e8d570b0a7825 */ /* 0x000fe200078e00ff */
[----:B------:R-:W-:Y:S02]  /*b490*/  LOP3.LUT R5, R7, UR8, R180, 0x96, !PT ;  /* 0x0000000807057c12 */ /* 0x000fe4000f8e96b4 */
[----:B------:R-:W-:Y:S01]  /*b4a0*/  SHF.R.U32.HI R8, RZ, 0x18, R8 ;  /* 0x00000018ff087819 */ /* 0x000fe20000011608 */
[----:B----4-:R-:W-:Y:S01]  /*b4b0*/  IMAD.MOV.U32 R15, RZ, RZ, R20 ;  /* 0x000000ffff0f7224 */ /* 0x010fe200078e0014 */
[----:B------:R-:W-:Y:S01]  /*b4c0*/  LOP3.LUT R7, R11, UR9, R192, 0x96, !PT ;  /* 0x000000090b077c12 */ /* 0x000fe2000f8e96c0 */
[--C-:B------:R-:W-:Y:S01]  /*b4d0*/  FFMA.FTZ R51, R51, c[0x0][0x23c], -R189.reuse ;  /* 0x00008f0033337a23 */ /* 0x100fe200000108bd */
[----:B------:R-:W-:Y:S01]  /*b4e0*/  LOP3.LUT R4, R9, 0xff, RZ, 0xc0, !PT ;  /* 0x000000ff09047812 */ /* 0x000fe200078ec0ff */
[--C-:B------:R-:W-:Y:S01]  /*b4f0*/  FFMA.FTZ R66, R66, c[0x0][0x23c], -R189.reuse ;  /* 0x00008f0042427a23 */ /* 0x100fe200000108bd */
[----:B------:R1:W-:Y:S01]  /*b500*/  MUFU.EX2 R40, R42 ;  /* 0x0000002a00287308 */ /* 0x0003e20000000800 */
[----:B------:R-:W-:Y:S01]  /*b510*/  IMAD.WIDE.U32 R12, R7, -0x2daee0ad, RZ ;  /* 0xd2511f53070c7825 */ /* 0x000fe200078e00ff */
[----:B------:R-:W-:Y:S02]  /*b520*/  PRMT R33, R4, 0x5410, R8 ;  /* 0x0000541004217816 */ /* 0x000fe40000000008 */
[----:B------:R-:W-:Y:S01]  /*b530*/  SHF.R.U32.HI R7, RZ, 0x8, R174 ;  /* 0x00000008ff077819 */ /* 0x000fe200000116ae */
[----:B------:R-:W-:Y:S01]  /*b540*/  IMAD.WIDE.U32 R4, R5, -0x326172a9, RZ ;  /* 0xcd9e8d5705047825 */ /* 0x000fe200078e00ff */
[----:B------:R-:W-:Y:S01]  /*b550*/  LOP3.LUT R8, R13, UR6, R6, 0x96, !PT ;  /* 0x000000060d087c12 */ /* 0x000fe2000f8e9606 */
[--C-:B------:R-:W-:Y:S01]  /*b560*/  HSET2.LE.AND R33, R33, R219.reuse, PT ;  /* 0x000000db21217233 */ /* 0x100fe20003803000 */
[----:B------:R-:W-:Y:S01]  /*b570*/  LOP3.LUT R6, R175, 0xff, RZ, 0xc0, !PT ;  /* 0x000000ffaf067812 */ /* 0x000fe200078ec0ff */
[----:B------:R-:W-:Y:S01]  /*b580*/  FFMA.FTZ R54, R54, c[0x0][0x23c], -R189 ;  /* 0x00008f0036367a23 */ /* 0x000fe200000108bd */
[----:B------:R3:W-:Y:S01]  /*b590*/  MUFU.EX2 R218, R27 ;  /* 0x0000001b00da7308 */ /* 0x0007e20000000800 */
[----:B------:R-:W-:Y:S01]  /*b5a0*/  LOP3.LUT R10, R5, UR7, R10, 0x96, !PT ;  /* 0x00000007050a7c12 */ /* 0x000fe2000f8e960a */
[----:B------:R-:W-:Y:S01]  /*b5b0*/  IMAD.WIDE.U32 R8, R8, -0x326172a9, RZ ;  /* 0xcd9e8d5708087825 */ /* 0x000fe200078e00ff */
[----:B------:R-:W-:Y:S02]  /*b5c0*/  SHF.R.U32.HI R5, RZ, 0x8, R18 ;  /* 0x00000008ff057819 */ /* 0x000fe40000011612 */
[----:B------:R-:W-:Y:S01]  /*b5d0*/  PRMT R179, R6, 0x5410, R179 ;  /* 0x0000541006b37816 */ /* 0x000fe200000000b3 */
[----:B------:R-:W-:Y:S01]  /*b5e0*/  IMAD.WIDE.U32 R10, R10, -0x2daee0ad, RZ ;  /* 0xd2511f530a0a7825 */ /* 0x000fe200078e00ff */
[----:B------:R-:W-:Y:S02]  /*b5f0*/  SHF.R.U32.HI R6, RZ, 0x10, R2 ;  /* 0x00000010ff067819 */ /* 0x000fe40000011602 */
[----:B------:R-:W-:Y:S01]  /*b600*/  LOP3.LUT R13, R9, UR5, R4, 0x96, !PT ;  /* 0x00000005090d7c12 */ /* 0x000fe2000f8e9604 */
[----:B------:R4:W-:Y:S01]  /*b610*/  MUFU.EX2 R23, R43 ;  /* 0x0000002b00177308 */ /* 0x0009e20000000800 */
[C---:B------:R-:W-:Y:S01]  /*b620*/  LOP3.LUT R4, R2.reuse, 0xffff, RZ, 0xc0, !PT ;  /* 0x0000ffff02047812 */ /* 0x040fe200078ec0ff */
[----:B------:R-:W-:Y:S01]  /*b630*/  IMAD.MOV.U32 R18, RZ, RZ, R200 ;  /* 0x000000ffff127224 */ /* 0x000fe200078e00c8 */
[----:B------:R-:W-:Y:S01]  /*b640*/  PRMT R19, R19, 0x5410, R5 ;  /* 0x0000541013137816 */ /* 0x000fe20000000005 */
[----:B------:R-:W-:Y:S01]  /*b650*/  FFMA.FTZ R200, R97, c[0x0][0x23c], -R139 ;  /* 0x00008f0061c87a23 */ /* 0x000fe2000001088b */
[----:B------:R-:W-:Y:S01]  /*b660*/  LOP3.LUT R9, R2, 0xff, RZ, 0xc0, !PT ;  /* 0x000000ff02097812 */ /* 0x000fe200078ec0ff */
[----:B------:R-:W-:Y:S01]  /*b670*/  IMAD.MOV.U32 R97, RZ, RZ, R207 ;  /* 0x000000ffff617224 */ /* 0x000fe200078e00cf */
[----:B------:R-:W-:Y:S01]  /*b680*/  SHF.R.U32.HI R5, RZ, 0x18, R2 ;  /* 0x00000018ff057819 */ /* 0x000fe20000011602 */
[----:B-1----:R-:W-:Y:S01]  /*b690*/  IMAD.MOV.U32 R42, RZ, RZ, R187 ;  /* 0x000000ffff2a7224 */ /* 0x002fe200078e00bb */
[----:B------:R-:W-:Y:S01]  /*b6a0*/  LOP3.LUT R2, R6, 0xff, RZ, 0xc0, !PT ;  /* 0x000000ff06027812 */ /* 0x000fe200078ec0ff */
[----:B------:R-:W-:Y:S01]  /*b6b0*/  MUFU.EX2 R216, R25 ;  /* 0x0000001900d87308 */ /* 0x000fe20000000800 */
[----:B------:R-:W-:Y:S01]  /*b6c0*/  LOP3.LUT R6, R11, UR4, R12, 0x96, !PT ;  /* 0x000000040b067c12 */ /* 0x000fe2000f8e960c */
[--C-:B------:R-:W-:Y:S01]  /*b6d0*/  HSET2.LE.AND R179, R179, R219.reuse, PT ;  /* 0x000000dbb3b37233 */ /* 0x100fe20003803000 */
[----:B------:R-:W-:Y:S01]  /*b6e0*/  F2FP.PACK_AB R175, R210, R214 ;  /* 0x000000d6d2af723e */ /* 0x000fe200000000ff */
[----:B---3--:R-:W-:Y:S01]  /*b6f0*/  IMAD.MOV.U32 R27, RZ, RZ, R202 ;  /* 0x000000ffff1b7224 */ /* 0x008fe200078e00ca */
[----:B------:R-:W-:Y:S01]  /*b700*/  SHF.R.U32.HI R4, RZ, 0x8, R4 ;  /* 0x00000008ff047819 */ /* 0x000fe20000011604 */
[----:B------:R-:W-:Y:S01]  /*b710*/  FFMA.FTZ R202, R84, c[0x0][0x23c], -R139 ;  /* 0x00008f0054ca7a23 */ /* 0x000fe2000001088b */
[----:B------:R-:W-:Y:S01]  /*b720*/  F2FP.PACK_AB R174, R239, R113 ;  /* 0x00000071efae723e */ /* 0x000fe200000000ff */
[----:B------:R-:W-:Y:S01]  /*b730*/  FFMA.FTZ R55, R55, c[0x0][0x23c], -R189 ;  /* 0x00008f0037377a23 */ /* 0x000fe200000108bd */
[----:B------:R-:W-:Y:S01]  /*b740*/  PRMT R178, R178, 0x5410, R7 ;  /* 0x00005410b2b27816 */ /* 0x000fe20000000007 */
[----:B------:R1:W3:Y:S01]  /*b750*/  MUFU.EX2 R12, R30 ;  /* 0x0000001e000c7308 */ /* 0x0002e20000000800 */
[----:B------:R-:W-:Y:S01]  /*b760*/  LOP3.LUT R7, R32, 0xff, RZ, 0xc0, !PT ;  /* 0x000000ff20077812 */ /* 0x000fe200078ec0ff */
[--C-:B------:R-:W-:Y:S01]  /*b770*/  HSET2.LE.AND R32, R14, R219.reuse, PT ;  /* 0x000000db0e207233 */ /* 0x100fe20003803000 */
[----:B------:R-:W-:Y:S01]  /*b780*/  PRMT R177, R2, 0x5410, R5 ;  /* 0x0000541002b17816 */ /* 0x000fe20000000005 */
[--C-:B------:R-:W-:Y:S01]  /*b790*/  HSET2.LE.AND R178, R178, R219.reuse, PT ;  /* 0x000000dbb2b27233 */ /* 0x100fe20003803000 */
[----:B------:R-:W-:Y:S01]  /*b7a0*/  PRMT R183, R7, 0x5410, R176 ;  /* 0x0000541007b77816 */ /* 0x000fe200000000b0 */
[----:B------:R-:W-:Y:S01]  /*b7b0*/  IMAD.WIDE.U32 R6, R6, -0x326172a9, RZ ;  /* 0xcd9e8d5706067825 */ /* 0x000fe200078e00ff */
[----:B------:R-:W-:Y:S01]  /*b7c0*/  PRMT R176, R9, 0x5410, R4 ;  /* 0x0000541009b07816 */ /* 0x000fe20000000004 */
[--C-:B------:R-:W-:Y:S01]  /*b7d0*/  HSET2.LE.AND R177, R177, R219.reuse, PT ;  /* 0x000000dbb1b17233 */ /* 0x100fe20003803000 */
[----:B------:R-:W-:Y:S01]  /*b7e0*/  SHF.R.U32.HI R4, RZ, 0x10, R0 ;  /* 0x00000010ff047819 */ /* 0x000fe20000011600 */
[----:B------:R-:W-:Y:S01]  /*b7f0*/  MUFU.EX2 R25, R44 ;  /* 0x0000002c00197308 */ /* 0x000fe20000000800 */
[C---:B------:R-:W-:Y:S01]  /*b800*/  LOP3.LUT R2, R0.reuse, 0xffff, RZ, 0xc0, !PT ;  /* 0x0000ffff00027812 */ /* 0x040fe200078ec0ff */
[--C-:B------:R-:W-:Y:S01]  /*b810*/  HSET2.LE.AND R183, R183, R219.reuse, PT ;  /* 0x000000dbb7b77233 */ /* 0x100fe20003803000 */
[----:B------:R-:W-:Y:S01]  /*b820*/  LOP3.LUT R9, R0, 0xff, RZ, 0xc0, !PT ;  /* 0x000000ff00097812 */ /* 0x000fe200078ec0ff */
[----:B------:R-:W-:Y:S01]  /*b830*/  IMAD.MOV.U32 R14, RZ, RZ, R186 ;  /* 0x000000ffff0e7224 */ /* 0x000fe200078e00ba */
[----:B------:R-:W-:Y:S01]  /*b840*/  SHF.R.U32.HI R5, RZ, 0x18, R0 ;  /* 0x00000018ff057819 */ /* 0x000fe20000011600 */
[----:B----4-:R-:W-:Y:S01]  /*b850*/  IMAD.MOV.U32 R43, RZ, RZ, R185 ;  /* 0x000000ffff2b7224 */ /* 0x010fe200078e00b9 */
[----:B------:R-:W-:Y:S01]  /*b860*/  LOP3.LUT R0, R4, 0xff, RZ, 0xc0, !PT ;  /* 0x000000ff04007812 */ /* 0x000fe200078ec0ff */
[--C-:B------:R-:W-:Y:S01]  /*b870*/  HSET2.LE.AND R176, R176, R219.reuse, PT ;  /* 0x000000dbb0b07233 */ /* 0x100fe20003803000 */
[----:B------:R-:W-:Y:S01]  /*b880*/  SHF.R.U32.HI R2, RZ, 0x8, R2 ;  /* 0x00000008ff027819 */ /* 0x000fe20000011602 */
[----:B------:R-:W4:Y:S01]  /*b890*/  MUFU.EX2 R21, R45 ;  /* 0x0000002d00157308 */ /* 0x000f220000000800 */
[----:B------:R-:W-:Y:S01]  /*b8a0*/  PRMT R5, R0, 0x5410, R5 ;  /* 0x0000541000057816 */ /* 0x000fe20000000005 */
[--C-:B------:R-:W-:Y:S01]  /*b8b0*/  HSET2.LE.AND R0, R184, R219.reuse, PT ;  /* 0x000000dbb8007233 */ /* 0x100fe20003803000 */
[----:B------:R-:W-:Y:S01]  /*b8c0*/  PRMT R9, R9, 0x5410, R2 ;  /* 0x0000541009097816 */ /* 0x000fe20000000002 */
[----:B-1----:R-:W-:Y:S01]  /*b8d0*/  IMAD.MOV.U32 R30, RZ, RZ, R209 ;  /* 0x000000ffff1e7224 */ /* 0x002fe200078e00d1 */
[--C-:B------:R-:W-:Y:S01]  /*b8e0*/  HSET2.LE.AND R2, R182, R219.reuse, PT ;  /* 0x000000dbb6027233 */ /* 0x100fe20003803000 */
[----:B------:R-:W-:Y:S01]  /*b8f0*/  LOP3.LUT R8, R7, UR15, R8, 0x96, !PT ;  /* 0x0000000f07087c12 */ /* 0x000fe2000f8e9608 */
[--C-:B------:R-:W-:Y:S01]  /*b900*/  HSET2.LE.AND R182, R19, R219.reuse, PT ;  /* 0x000000db13b67233 */ /* 0x100fe20003803000 */
[----:B------:R-:W-:Y:S01]  /*b910*/  LOP3.LUT R174, R0, R174, RZ, 0xc0, !PT ;  /* 0x000000ae00ae7212 */ /* 0x000fe200078ec0ff */
[----:B---3--:R-:W-:Y:S01]  /*b920*/  IMAD.MOV.U32 R19, RZ, RZ, R12 ;  /* 0x000000ffff137224 */ /* 0x008fe200078e000c */
[----:B------:R-:W-:Y:S01]  /*b930*/  MUFU.EX2 R20, R46 ;  /* 0x0000002e00147308 */ /* 0x000fe20000000800 */
[----:B--2---:R-:W-:Y:S01]  /*b940*/  F2FP.PACK_AB R0, R234, R22 ;  /* 0x00000016ea00723e */ /* 0x004fe200000000ff */
[--C-:B------:R-:W-:Y:S01]  /*b950*/  HSET2.LE.AND R181, R5, R219.reuse, PT ;  /* 0x000000db05b57233 */ /* 0x100fe20003803000 */
[----:B------:R-:W-:Y:S01]  /*b960*/  LOP3.LUT R184, R8, 0xff, RZ, 0xc0, !PT ;  /* 0x000000ff08b87812 */ /* 0x000fe200078ec0ff */
[--C-:B------:R-:W-:Y:S01]  /*b970*/  HSET2.LE.AND R180, R9, R219.reuse, PT ;  /* 0x000000db09b47233 */ /* 0x100fe20003803000 */
[----:B------:R-:W-:Y:S01]  /*b980*/  LOP3.LUT R172, R172, R0, RZ, 0xc0, !PT ;  /* 0x00000000acac7212 */ /* 0x000fe200078ec0ff */
[----:B------:R-:W-:Y:S01]  /*b990*/  FFMA.FTZ R229, R101, c[0x0][0x23c], -R139 ;  /* 0x00008f0065e57a23 */ /* 0x000fe2000001088b */
[----:B------:R-:W-:Y:S01]  /*b9a0*/  F2FP.PACK_AB R0, R18, R238 ;  /* 0x000000ee1200723e */ /* 0x000fe200000000ff */
[----:B------:R-:W-:Y:S01]  /*b9b0*/  FFMA.FTZ R76, R76, c[0x0][0x23c], -R188 ;  /* 0x00008f004c4c7a23 */ /* 0x000fe200000108bc */
[----:B------:R-:W-:Y:S01]  /*b9c0*/  F2FP.PACK_AB R4, R217, R122 ;  /* 0x0000007ad904723e */ /* 0x000fe200000000ff */
[----:B------:R-:W1:Y:S01]  /*b9d0*/  MUFU.EX2 R12, R47 ;  /* 0x0000002f000c7308 */ /* 0x000e620000000800 */
[----:B------:R-:W-:Y:S01]  /*b9e0*/  LOP3.LUT R33, R33, R0, RZ, 0xc0, !PT ;  /* 0x0000000021217212 */ /* 0x000fe200078ec0ff */
[----:B------:R-:W-:Y:S01]  /*b9f0*/  FFMA.FTZ R79, R79, c[0x0][0x23c], -R190 ;  /* 0x00008f004f4f7a23 */ /* 0x000fe200000108be */
[----:B------:R-:W-:Y:S01]  /*ba00*/  F2FP.PACK_AB R0, R97, R96 ;  /* 0x000000606100723e */ /* 0x000fe200000000ff */
[--C-:B------:R-:W-:Y:S01]  /*ba10*/  FFMA.FTZ R72, R72, c[0x0][0x23c], -R188.reuse ;  /* 0x00008f0048487a23 */ /* 0x100fe200000108bc */
[----:B------:R-:W-:Y:S01]  /*ba20*/  LOP3.LUT R175, R2, R175, RZ, 0xc0, !PT ;  /* 0x000000af02af7212 */ /* 0x000fe200078ec0ff */
[----:B------:R-:W-:Y:S01]  /*ba30*/  FFMA.FTZ R77, R77, c[0x0][0x23c], -R188 ;  /* 0x00008f004d4d7a23 */ /* 0x000fe200000108bc */
[----:B------:R-:W-:Y:S01]  /*ba40*/  LOP3.LUT R178, R178, R0, RZ, 0xc0, !PT ;  /* 0x00000000b2b27212 */ /* 0x000fe200078ec0ff */
[--C-:B------:R-:W-:Y:S01]  /*ba50*/  FFMA.FTZ R90, R90, c[0x0][0x23c], -R190.reuse ;  /* 0x00008f005a5a7a23 */ /* 0x100fe200000108be */
[----:B------:R-:W-:Y:S01]  /*ba60*/  F2FP.PACK_AB R0, R30, R29 ;  /* 0x0000001d1e00723e */ /* 0x000fe200000000ff */
[----:B------:R2:W-:Y:S01]  /*ba70*/  MUFU.EX2 R209, R60 ;  /* 0x0000003c00d17308 */ /* 0x0005e20000000800 */
[----:B------:R-:W-:Y:S01]  /*ba80*/  F2FP.PACK_AB R2, R204, R69 ;  /* 0x00000045cc02723e */ /* 0x000fe200000000ff */
[----:B------:R-:W-:Y:S01]  /*ba90*/  FFMA.FTZ R91, R91, c[0x0][0x23c], -R190 ;  /* 0x00008f005b5b7a23 */ /* 0x000fe200000108be */
[----:B------:R-:W-:Y:S01]  /*baa0*/  LOP3.LUT R177, R177, R0, RZ, 0xc0, !PT ;  /* 0x00000000b1b17212 */ /* 0x000fe200078ec0ff */
[--C-:B------:R-:W-:Y:S01]  /*bab0*/  FFMA.FTZ R118, R118, c[0x0][0x23c], -R189.reuse ;  /* 0x00008f0076767a23 */ /* 0x100fe200000108bd */
[----:B------:R-:W-:Y:S01]  /*bac0*/  F2FP.PACK_AB R0, R211, R24 ;  /* 0x00000018d300723e */ /* 0x000fe200000000ff */
[----:B------:R-:W-:Y:S01]  /*bad0*/  FFMA.FTZ R50, R50, c[0x0][0x23c], -R189 ;  /* 0x00008f0032327a23 */ /* 0x000fe200000108bd */
[----:B------:R-:W-:Y:S01]  /*bae0*/  LOP3.LUT R173, R173, R2, RZ, 0xc0, !PT ;  /* 0x00000002adad7212 */ /* 0x000fe200078ec0ff */
[----:B------:R-:W-:Y:S01]  /*baf0*/  FFMA.FTZ R65, R65, c[0x0][0x23c], -R139 ;  /* 0x00008f0041417a23 */ /* 0x000fe2000001088b */
[----:B------:R-:W-:Y:S01]  /*bb00*/  LOP3.LUT R182, R182, R0, RZ, 0xc0, !PT ;  /* 0x00000000b6b67212 */ /* 0x000fe200078ec0ff */
[----:B------:R-:W-:Y:S01]  /*bb10*/  MUFU.EX2 R41, R57 ;  /* 0x0000003900297308 */ /* 0x000fe20000000800 */
[----:B------:R-:W-:Y:S01]  /*bb20*/  F2FP.PACK_AB R0, R15, R19 ;  /* 0x000000130f00723e */ /* 0x000fe200000000ff */
[----:B------:R-:W-:Y:S01]  /*bb30*/  FFMA.FTZ R39, R39, c[0x0][0x23c], -R189 ;  /* 0x00008f0027277a23 */ /* 0x000fe200000108bd */
[----:B------:R-:W-:Y:S01]  /*bb40*/  F2FP.PACK_AB R2, R100, R213 ;  /* 0x000000d56402723e */ /* 0x000fe200000000ff */
[--C-:B------:R-:W-:Y:S01]  /*bb50*/  FFMA.FTZ R226, R112, c[0x0][0x23c], -R139.reuse ;  /* 0x00008f0070e27a23 */ /* 0x100fe2000001088b */
[----:B------:R-:W-:Y:S01]  /*bb60*/  LOP3.LUT R183, R183, R0, RZ, 0xc0, !PT ;  /* 0x00000000b7b77212 */ /* 0x000fe200078ec0ff */
[--C-:B------:R-:W-:Y:S01]  /*bb70*/  FFMA.FTZ R198, R80, c[0x0][0x23c], -R139.reuse ;  /* 0x00008f0050c67a23 */ /* 0x100fe2000001088b */
[----:B------:R-:W-:Y:S01]  /*bb80*/  LOP3.LUT R0, R8, 0xffff, RZ, 0xc0, !PT ;  /* 0x0000ffff08007812 */ /* 0x000fe200078ec0ff */
[--C-:B------:R-:W-:Y:S01]  /*bb90*/  FFMA.FTZ R199, R68, c[0x0][0x23c], -R139.reuse ;  /* 0x00008f0044c77a23 */ /* 0x100fe2000001088b */
[----:B------:R-:W-:Y:S01]  /*bba0*/  LOP3.LUT R186, R6, 0xffff, RZ, 0xc0, !PT ;  /* 0x0000ffff06ba7812 */ /* 0x000fe200078ec0ff */
[----:B------:R-:W-:Y:S01]  /*bbb0*/  MUFU.EX2 R236, R58 ;  /* 0x0000003a00ec7308 */ /* 0x000fe20000000800 */
[----:B------:R-:W-:Y:S01]  /*bbc0*/  SHF.R.U32.HI R0, RZ, 0x8, R0 ;  /* 0x00000008ff007819 */ /* 0x000fe20000011600 */
[--C-:B------:R-:W-:Y:S01]  /*bbd0*/  FFMA.FTZ R128, R128, c[0x0][0x23c], -R139.reuse ;  /* 0x00008f0080807a23 */ /* 0x100fe2000001088b */
[----:B------:R-:W-:Y:S01]  /*bbe0*/  LOP3.LUT R32, R32, R4, RZ, 0xc0, !PT ;  /* 0x0000000420207212 */ /* 0x000fe200078ec0ff */
[----:B--2---:R-:W-:Y:S01]  /*bbf0*/  IMAD.MOV.U32 R60, RZ, RZ, R204 ;  /* 0x000000ffff3c7224 */ /* 0x004fe200078e00cc */
[----:B------:R-:W-:Y:S01]  /*bc00*/  PRMT R184, R184, 0x5410, R0 ;  /* 0x00005410b8b87816 */ /* 0x000fe20000000000 */
[--C-:B------:R-:W-:Y:S01]  /*bc10*/  FFMA.FTZ R129, R129, c[0x0][0x23c], -R139.reuse ;  /* 0x00008f0081817a23 */ /* 0x100fe2000001088b */
[----:B------:R-:W-:Y:S01]  /*bc20*/  F2FP.PACK_AB R0, R85, R31 ;  /* 0x0000001f5500723e */ /* 0x000fe200000000ff */
[----:B------:R-:W-:Y:S01]  /*bc30*/  FFMA.FTZ R139, R117, c[0x0][0x23c], -R139 ;  /* 0x00008f00758b7a23 */ /* 0x000fe2000001088b */
[----:B------:R-:W-:Y:S01]  /*bc40*/  F2FP.PACK_AB R4, R14, R212 ;  /* 0x000000d40e04723e */ /* 0x000fe200000000ff */
[----:B------:R-:W2:Y:S01]  /*bc50*/  MUFU.EX2 R81, R56 ;  /* 0x0000003800517308 */ /* 0x000ea20000000800 */
[--C-:B------:R-:W-:Y:S01]  /*bc60*/  HSET2.LE.AND R184, R184, R219.reuse, PT ;  /* 0x000000dbb8b87233 */ /* 0x100fe20003803000 */
[----:B------:R-:W-:Y:S01]  /*bc70*/  LOP3.LUT R34, R34, R2, RZ, 0xc0, !PT ;  /* 0x0000000222227212 */ /* 0x000fe200078ec0ff */
[--C-:B------:R-:W-:Y:S01]  /*bc80*/  FFMA.FTZ R98, R98, c[0x0][0x23c], -R189.reuse ;  /* 0x00008f0062627a23 */ /* 0x100fe200000108bd */
[----:B------:R-:W-:Y:S01]  /*bc90*/  F2FP.PACK_AB R2, R187, R185 ;  /* 0x000000b9bb02723e */ /* 0x000fe200000000ff */
[--C-:B------:R-:W-:Y:S01]  /*bca0*/  FFMA.FTZ R99, R99, c[0x0][0x23c], -R189.reuse ;  /* 0x00008f0063637a23 */ /* 0x100fe200000108bd */
[----:B------:R-:W-:Y:S01]  /*bcb0*/  LOP3.LUT R184, R184, R0, RZ, 0xc0, !PT ;  /* 0x00000000b8b87212 */ /* 0x000fe200078ec0ff */
[--C-:B------:R-:W-:Y:S01]  /*bcc0*/  FFMA.FTZ R86, R86, c[0x0][0x23c], -R189.reuse ;  /* 0x00008f0056567a23 */ /* 0x100fe200000108bd */
[--C-:B------:R-:W-:Y:S01]  /*bcd0*/  SHF.R.U32.HI R0, RZ, 0x10, R8.reuse ;  /* 0x00000010ff007819 */ /* 0x100fe20000011608 */
[--C-:B------:R-:W-:Y:S01]  /*bce0*/  FFMA.FTZ R87, R87, c[0x0][0x23c], -R189.reuse ;  /* 0x00008f0057577a23 */ /* 0x100fe200000108bd */
[----:B------:R-:W3:Y:S01]  /*bcf0*/  MUFU.EX2 R84, R59 ;  /* 0x0000003b00547308 */ /* 0x000ee20000000800 */
[----:B------:R-:W-:Y:S01]  /*bd00*/  SHF.R.U32.HI R8, RZ, 0x18, R8 ;  /* 0x00000018ff087819 */ /* 0x000fe20000011608 */
[--C-:B------:R-:W-:Y:S01]  /*bd10*/  FFMA.FTZ R88, R88, c[0x0][0x23c], -R188.reuse ;  /* 0x00008f0058587a23 */ /* 0x100fe200000108bc */
[----:B------:R-:W-:Y:S01]  /*bd20*/  LOP3.LUT R0, R0, 0xff, RZ, 0xc0, !PT ;  /* 0x000000ff00007812 */ /* 0x000fe200078ec0ff */
[--C-:B------:R-:W-:Y:S01]  /*bd30*/  FFMA.FTZ R89, R89, c[0x0][0x23c], -R188.reuse ;  /* 0x00008f0059597a23 */ /* 0x100fe200000108bc */
[----:B------:R-:W-:Y:S01]  /*bd40*/  LOP3.LUT R7, R6, 0xff, RZ, 0xc0, !PT ;  /* 0x000000ff06077812 */ /* 0x000fe200078ec0ff */
[----:B------:R-:W-:Y:S01]  /*bd50*/  FFMA.FTZ R92, R92, c[0x0][0x23c], -R188 ;  /* 0x00008f005c5c7a23 */ /* 0x000fe200000108bc */
[----:B------:R-:W-:Y:S01]  /*bd60*/  PRMT R0, R0, 0x5410, R8 ;  /* 0x0000541000007816 */ /* 0x000fe20000000008 */
[----:B------:R-:W-:Y:S01]  /*bd70*/  FFMA.FTZ R93, R93, c[0x0][0x23c], -R188 ;  /* 0x00008f005d5d7a23 */ /* 0x000fe200000108bc */
[----:B------:R-:W-:Y:S01]  /*bd80*/  SHF.R.U32.HI R186, RZ, 0x8, R186 ;  /* 0x00000008ffba7819 */ /* 0x000fe200000116ba */
[----:B------:R1:W1:Y:S01]  /*bd90*/  MUFU.EX2 R207, R61 ;  /* 0x0000003d00cf7308 */ /* 0x0002620000000800 */
[----:B------:R-:W-:Y:S01]  /*bda0*/  SHF.R.U32.HI R187, RZ, 0x10, R6 ;  /* 0x00000010ffbb7819 */ /* 0x000fe20000011606 */
[--C-:B------:R-:W-:Y:S01]  /*bdb0*/  HSET2.LE.AND R0, R0, R219.reuse, PT ;  /* 0x000000db00007233 */ /* 0x100fe20003803000 */
[----:B------:R-:W-:Y:S01]  /*bdc0*/  LOP3.LUT R35, R35, R4, RZ, 0xc0, !PT ;  /* 0x0000000423237212 */ /* 0x000fe200078ec0ff */
[--C-:B------:R-:W-:Y:S01]  /*bdd0*/  FFMA.FTZ R94, R94, c[0x0][0x23c], -R190.reuse ;  /* 0x00008f005e5e7a23 */ /* 0x100fe200000108be */
[----:B------:R-:W-:Y:S01]  /*bde0*/  F2FP.PACK_AB R4, R26, R28 ;  /* 0x0000001c1a04723e */ /* 0x000fe200000000ff */
[----:B------:R-:W-:Y:S01]  /*bdf0*/  FFMA.FTZ R95, R95, c[0x0][0x23c], -R190 ;  /* 0x00008f005f5f7a23 */ /* 0x000fe200000108be */
[----:B------:R-:W-:Y:S01]  /*be00*/  PRMT R186, R7, 0x5410, R186 ;  /* 0x0000541007ba7816 */ /* 0x000fe200000000ba */
[--C-:B------:R-:W-:Y:S01]  /*be10*/  FFMA.FTZ R114, R114, c[0x0][0x23c], -R189.reuse ;  /* 0x00008f0072727a23 */ /* 0x100fe200000108bd */
[----:B------:R-:W-:Y:S01]  /*be20*/  SHF.R.U32.HI R6, RZ, 0x18, R6 ;  /* 0x00000018ff067819 */ /* 0x000fe20000011606 */
[----:B------:R2:W-:Y:S01]  /*be30*/  MUFU.EX2 R208, R62 ;  /* 0x0000003e00d07308 */ /* 0x0005e20000000800 */
[----:B------:R-:W-:Y:S01]  /*be40*/  LOP3.LUT R187, R187, 0xff, RZ, 0xc0, !PT ;  /* 0x000000ffbbbb7812 */ /* 0x000fe200078ec0ff */
[--C-:B------:R-:W-:Y:S01]  /*be50*/  HSET2.LE.AND R186, R186, R219.reuse, PT ;  /* 0x000000dbbaba7233 */ /* 0x100fe20003803000 */
[----:B------:R-:W-:Y:S01]  /*be60*/  LOP3.LUT R176, R176, R4, RZ, 0xc0, !PT ;  /* 0x00000004b0b07212 */ /* 0x000fe200078ec0ff */
[--C-:B------:R-:W-:Y:S01]  /*be70*/  FFMA.FTZ R115, R115, c[0x0][0x23c], -R189.reuse ;  /* 0x00008f0073737a23 */ /* 0x100fe200000108bd */
[----:B------:R-:W-:Y:S01]  /*be80*/  F2FP.PACK_AB R4, R218, R215 ;  /* 0x000000d7da04723e */ /* 0x000fe200000000ff */
[--C-:B------:R-:W-:Y:S01]  /*be90*/  FFMA.FTZ R102, R102, c[0x0][0x23c], -R189.reuse ;  /* 0x00008f0066667a23 */ /* 0x100fe200000108bd */
[----:B------:R-:W-:Y:S01]  /*bea0*/  F2FP.PACK_AB R185, R23, R40 ;  /* 0x0000002817b9723e */ /* 0x000fe200000000ff */
[----:B------:R-:W-:Y:S01]  /*beb0*/  FFMA.FTZ R103, R103, c[0x0][0x23c], -R189 ;  /* 0x00008f0067677a23 */ /* 0x000fe200000108bd */
[----:B------:R-:W-:Y:S01]  /*bec0*/  PRMT R187, R187, 0x5410, R6 ;  /* 0x00005410bbbb7816 */ /* 0x000fe20000000006 */
[----:B------:R-:W3:Y:S01]  /*bed0*/  MUFU.EX2 R204, R63 ;  /* 0x0000003f00cc7308 */ /* 0x000ee20000000800 */
[----:B------:R-:W-:Y:S01]  /*bee0*/  LOP3.LUT R181, R181, R4, RZ, 0xc0, !PT ;  /* 0x00000004b5b57212 */ /* 0x000fe200078ec0ff */
[----:B------:R-:W-:Y:S01]  /*bef0*/  IMAD.WIDE.U32 R4, R13, -0x2daee0ad, RZ ;  /* 0xd2511f530d047825 */ /* 0x000fe200078e00ff */
[----:B------:R-:W-:Y:S01]  /*bf00*/  LOP3.LUT R179, R179, R2, RZ, 0xc0, !PT ;  /* 0x00000002b3b37212 */ /* 0x000fe200078ec0ff */
[--C-:B------:R-:W-:Y:S01]  /*bf10*/  HSET2.LE.AND R187, R187, R219.reuse, PT ;  /* 0x000000dbbbbb7233 */ /* 0x100fe20003803000 */
[----:B------:R-:W-:Y:S01]  /*bf20*/  F2FP.PACK_AB R2, R216, R27 ;  /* 0x0000001bd802723e */ /* 0x000fe200000000ff */
[----:B------:R-:W-:Y:S01]  /*bf30*/  IMAD.WIDE.U32 R6, R194, -0x2daee0ad, RZ ;  /* 0xd2511f53c2067825 */ /* 0x000fe200078e00ff */
[----:B------:R-:W-:Y:S02]  /*bf40*/  LOP3.LUT R185, R0, R185, RZ, 0xc0, !PT ;  /* 0x000000b900b97212 */ /* 0x000fe400078ec0ff */
[----:B----4-:R-:W-:Y:S01]  /*bf50*/  F2FP.PACK_AB R0, R21, R25 ;  /* 0x000000191500723e */ /* 0x010fe200000000ff */
[----:B------:R-:W-:Y:S01]  /*bf60*/  MUFU.EX2 R246, R48 ;  /* 0x0000003000f67308 */ /* 0x000fe20000000800 */
[----:B------:R-:W-:Y:S01]  /*bf70*/  LOP3.LUT R180, R180, R2, RZ, 0xc0, !PT ;  /* 0x00000002b4b47212 */ /* 0x000fe200078ec0ff */
[----:B-1----:R-:W-:Y:S01]  /*bf80*/  IMAD.MOV.U32 R61, RZ, RZ, R12 ;  /* 0x000000ffff3d7224 */ /* 0x002fe200078e000c */
[----:B------:R-:W-:Y:S01]  /*bf90*/  LOP3.LUT R186, R186, R0, RZ, 0xc0, !PT ;  /* 0x00000000baba7212 */ /* 0x000fe200078ec0ff */
[----:B--2---:R-:W-:Y:S01]  /*bfa0*/  IMAD.MOV.U32 R62, RZ, RZ, R239 ;  /* 0x000000ffff3e7224 */ /* 0x004fe200078e00ef */
[----:B------:R-:W-:Y:S01]  /*bfb0*/  F2FP.PACK_AB R0, R12, R20 ;  /* 0x000000140c00723e */ /* 0x000fe200000000ff */
[----:B------:R-:W-:Y:S01]  /*bfc0*/  FFMA.FTZ R104, R104, c[0x0][0x23c], -R188 ;  /* 0x00008f0068687a23 */ /* 0x000fe200000108bc */
[----:B------:R-:W-:Y:S01]  /*bfd0*/  LOP3.LUT R2, R5, UR14, R10, 0x96, !PT ;  /* 0x0000000e05027c12 */ /* 0x000fe2000f8e960a */
[----:B------:R-:W-:Y:S01]  /*bfe0*/  FFMA.FTZ R105, R105, c[0x0][0x23c], -R188 ;  /* 0x00008f0069697a23 */ /* 0x000fe200000108bc */
[----:B------:R-:W-:Y:S01]  /*bff0*/  LOP3.LUT R187, R187, R0, RZ, 0xc0, !PT ;  /* 0x00000000bbbb7212 */ /* 0x000fe200078ec0ff */
[----:B------:R-:W1:Y:S01]  /*c000*/  MUFU.EX2 R251, R49 ;  /* 0x0000003100fb7308 */ /* 0x000e620000000800 */
[----:B------:R-:W-:Y:S01]  /*c010*/  LOP3.LUT R0, R2, 0xffff, RZ, 0xc0, !PT ;  /* 0x0000ffff02007812 */ /* 0x000fe200078ec0ff */
[----:B------:R-:W-:Y:S01]  /*c020*/  FFMA.FTZ R106, R106, c[0x0][0x23c], -R190 ;  /* 0x00008f006a6a7a23 */ /* 0x000fe200000108be */
[----:B------:R-:W-:Y:S01]  /*c030*/  SHF.R.U32.HI R11, RZ, 0x18, R4 ;  /* 0x00000018ff0b7819 */ /* 0x000fe20000011604 */
[----:B------:R-:W-:Y:S01]  /*c040*/  FFMA.FTZ R107, R107, c[0x0][0x23c], -R190 ;  /* 0x00008f006b6b7a23 */ /* 0x000fe200000108be */
[----:B------:R-:W-:Y:S01]  /*c050*/  SHF.R.U32.HI R0, RZ, 0x8, R0 ;  /* 0x00000008ff007819 */ /* 0x000fe20000011600 */
[--C-:B------:R-:W-:Y:S01]  /*c060*/  FFMA.FTZ R108, R108, c[0x0][0x23c], -R188.reuse ;  /* 0x00008f006c6c7a23 */ /* 0x100fe200000108bc */
[C---:B------:R-:W-:Y:S01]  /*c070*/  LOP3.LUT R5, R4.reuse, 0xffff, RZ, 0xc0, !PT ;  /* 0x0000ffff04057812 */ /* 0x040fe200078ec0ff */
[----:B------:R-:W-:Y:S01]  /*c080*/  FFMA.FTZ R109, R109, c[0x0][0x23c], -R188 ;  /* 0x00008f006d6d7a23 */ /* 0x000fe200000108bc */
[----:B------:R-:W-:Y:S01]  /*c090*/  LOP3.LUT R9, R4, 0xff, RZ, 0xc0, !PT ;  /* 0x000000ff04097812 */ /* 0x000fe200078ec0ff */
[----:B------:R-:W-:Y:S01]  /*c0a0*/  MUFU.EX2 R245, R50 ;  /* 0x0000003200f57308 */ /* 0x000fe20000000800 */
[----:B------:R-:W-:Y:S01]  /*c0b0*/  SHF.R.U32.HI R10, RZ, 0x10, R4 ;  /* 0x00000010ff0a7819 */ /* 0x000fe20000011604 */
[--C-:B------:R-:W-:Y:S01]  /*c0c0*/  FFMA.FTZ R110, R110, c[0x0][0x23c], -R190.reuse ;  /* 0x00008f006e6e7a23 */ /* 0x100fe200000108be */
[----:B------:R-:W-:Y:S01]  /*c0d0*/  LOP3.LUT R4, R2, 0xff, RZ, 0xc0, !PT ;  /* 0x000000ff02047812 */ /* 0x000fe200078ec0ff */
[----:B------:R-:W-:Y:S01]  /*c0e0*/  FFMA.FTZ R111, R111, c[0x0][0x23c], -R190 ;  /* 0x00008f006f6f7a23 */ /* 0x000fe200000108be */
[----:B------:R-:W-:Y:S01]  /*c0f0*/  SHF.R.U32.HI R57, RZ, 0x10, R2 ;  /* 0x00000010ff397819 */ /* 0x000fe20000011602 */
[--C-:B------:R-:W-:Y:S01]  /*c100*/  FFMA.FTZ R130, R130, c[0x0][0x23c], -R189.reuse ;  /* 0x00008f0082827a23 */ /* 0x100fe200000108bd */
[----:B------:R-:W-:Y:S01]  /*c110*/  PRMT R0, R4, 0x5410, R0 ;  /* 0x0000541004007816 */ /* 0x000fe20000000000 */
[----:B------:R-:W-:Y:S01]  /*c120*/  FFMA.FTZ R131, R131, c[0x0][0x23c], -R189 ;  /* 0x00008f0083837a23 */ /* 0x000fe200000108bd */
[----:B------:R-:W-:Y:S01]  /*c130*/  SHF.R.U32.HI R2, RZ, 0x18, R2 ;  /* 0x00000018ff027819 */ /* 0x000fe20000011602 */
[----:B------:R-:W2:Y:S01]  /*c140*/  MUFU.EX2 R248, R51 ;  /* 0x0000003300f87308 */ /* 0x000ea20000000800 */
[----:B------:R-:W-:Y:S01]  /*c150*/  LOP3.LUT R57, R57, 0xff, RZ, 0xc0, !PT ;  /* 0x000000ff39397812 */ /* 0x000fe200078ec0ff */
[--C-:B------:R-:W-:Y:S01]  /*c160*/  HSET2.LE.AND R0, R0, R219.reuse, PT ;  /* 0x000000db00007233 */ /* 0x100fe20003803000 */
[----:B------:R-:W-:Y:S01]  /*c170*/  SHF.R.U32.HI R58, RZ, 0x8, R5 ;  /* 0x00000008ff3a7819 */ /* 0x000fe20000011605 */
[----:B------:R-:W-:Y:S01]  /*c180*/  IMAD.WIDE.U32 R4, R191, -0x2daee0ad, RZ ;  /* 0xd2511f53bf047825 */ /* 0x000fe200078e00ff */
[----:B------:R-:W-:Y:S02]  /*c190*/  PRMT R57, R57, 0x5410, R2 ;  /* 0x0000541039397816 */ /* 0x000fe40000000002 */
[----:B------:R-:W-:Y:S01]  /*c1a0*/  F2FP.PACK_AB R56, R41, R81 ;  /* 0x000000512938723e */ /* 0x000fe200000000ff */
[----:B------:R-:W-:Y:S01]  /*c1b0*/  FFMA.FTZ R189, R119, c[0x0][0x23c], -R189 ;  /* 0x00008f0077bd7a23 */ /* 0x000fe200000108bd */
[----:B------:R-:W-:Y:S01]  /*c1c0*/  PRMT R58, R9, 0x5410, R58 ;  /* 0x00005410093a7816 */ /* 0x000fe2000000003a */
[----:B------:R-:W-:Y:S01]  /*c1d0*/  MUFU.EX2 R250, R64 ;  /* 0x0000004000fa7308 */ /* 0x000fe20000000800 */
[----:B------:R-:W-:Y:S01]  /*c1e0*/  LOP3.LUT R59, R10, 0xff, RZ, 0xc0, !PT ;  /* 0x000000ff0a3b7812 */ /* 0x000fe200078ec0ff */
[--C-:B------:R-:W-:Y:S01]  /*c1f0*/  HSET2.LE.AND R57, R57, R219.reuse, PT ;  /* 0x000000db39397233 */ /* 0x100fe20003803000 */
[----:B------:R-:W-:Y:S01]  /*c200*/  LOP3.LUT R56, R0, R56, RZ, 0xc0, !PT ;  /* 0x0000003800387212 */ /* 0x000fe200078ec0ff */
[--C-:B------:R-:W-:Y:S01]  /*c210*/  HSET2.LE.AND R58, R58, R219.reuse, PT ;  /* 0x000000db3a3a7233 */ /* 0x100fe20003803000 */
[----:B---3--:R-:W-:Y:S01]  /*c220*/  F2FP.PACK_AB R0, R84, R236 ;  /* 0x000000ec5400723e */ /* 0x008fe200000000ff */
[----:B------:R-:W-:Y:S01]  /*c230*/  FFMA.FTZ R123, R123, c[0x0][0x23c], -R190 ;  /* 0x00008f007b7b7a23 */ /* 0x000fe200000108be */
[----:B------:R-:W-:Y:S01]  /*c240*/  PRMT R59, R59, 0x5410, R11 ;  /* 0x000054103b3b7816 */ /* 0x000fe2000000000b */
[----:B------:R-:W-:Y:S01]  /*c250*/  FFMA.FTZ R124, R124, c[0x0][0x23c], -R188 ;  /* 0x00008f007c7c7a23 */ /* 0x000fe200000108bc */
[----:B------:R-:W-:Y:S01]  /*c260*/  LOP3.LUT R57, R57, R0, RZ, 0xc0, !PT ;  /* 0x0000000039397212 */ /* 0x000fe200078ec0ff */
[----:B------:R-:W3:Y:S01]  /*c270*/  MUFU.EX2 R252, R65 ;  /* 0x0000004100fc7308 */ /* 0x000ee20000000800 */
[----:B------:R-:W-:Y:S01]  /*c280*/  F2FP.PACK_AB R0, R207, R209 ;  /* 0x000000d1cf00723e */ /* 0x000fe200000000ff */
[--C-:B------:R-:W-:Y:S01]  /*c290*/  HSET2.LE.AND R59, R59, R219.reuse, PT ;  /* 0x000000db3b3b7233 */ /* 0x100fe20003803000 */
[----:B------:R-:W-:Y:S01]  /*c2a0*/  LOP3.LUT R5, R5, UR8, R6, 0x96, !PT ;  /* 0x0000000805057c12 */ /* 0x000fe2000f8e9606 */
[--C-:B------:R-:W-:Y:S01]  /*c2b0*/  FFMA.FTZ R120, R120, c[0x0][0x23c], -R188.reuse ;  /* 0x00008f0078787a23 */ /* 0x100fe200000108bc */
[----:B------:R-:W-:Y:S01]  /*c2c0*/  LOP3.LUT R58, R58, R0, RZ, 0xc0, !PT ;  /* 0x000000003a3a7212 */ /* 0x000fe200078ec0ff */
[--C-:B------:R-:W-:Y:S01]  /*c2d0*/  FFMA.FTZ R121, R121, c[0x0][0x23c], -R188.reuse ;  /* 0x00008f0079797a23 */ /* 0x100fe200000108bc */
[----:B------:R-:W-:Y:S01]  /*c2e0*/  F2FP.PACK_AB R0, R204, R208 ;  /* 0x000000d0cc00723e */ /* 0x000fe200000000ff */
[----:B------:R-:W-:Y:S02]  /*c2f0*/  FFMA.FTZ R188, R125, c[0x0][0x23c], -R188 ;  /* 0x00008f007dbc7a23 */ /* 0x000fe400000108bc */
[----:B------:R-:W-:Y:S01]  /*c300*/  MUFU.EX2 R247, R66 ;  /* 0x0000004200f77308 */ /* 0x000fe20000000800 */
[----:B------:R-:W-:Y:S01]  /*c310*/  LOP3.LUT R59, R59, R0, RZ, 0xc0, !PT ;  /* 0x000000003b3b7212 */ /* 0x000fe200078ec0ff */
[----:B------:R-:W-:Y:S01]  /*c320*/  FFMA.FTZ R126, R126, c[0x0][0x23c], -R190 ;  /* 0x00008f007e7e7a23 */ /* 0x000fe200000108be */
[----:B------:R-:W-:Y:S05]  /*c330*/  LOP3.LUT R0, R7, UR10, R224, 0x96, !PT ;  /* 0x0000000a07007c12 */ /* 0x000fea000f8e96e0 */
[----:B------:R-:W-:Y:S02]  /*c340*/  IMAD.WIDE.U32 R8, R0, -0x326172a9, RZ ;  /* 0xcd9e8d5700087825 */ /* 0x000fe400078e00ff */
[----:B------:R-:W4:Y:S03]  /*c350*/  MUFU.EX2 R249, R67 ;  /* 0x0000004300f97308 */ /* 0x000f260000000800 */
[----:B------:R-:W-:Y:S05]  /*c360*/  LOP3.LUT R6, R9, UR9, R16, 0x96, !PT ;  /* 0x0000000909067c12 */ /* 0x000fea000f8e9610 */
[----:B------:R-:W-:Y:S02]  /*c370*/  IMAD.WIDE.U32 R6, R6, -0x2daee0ad, RZ ;  /* 0xd2511f5306067825 */ /* 0x000fe400078e00ff */
[----:B------:R-:W-:Y:S03]  /*c380*/  MUFU.EX2 R239, R36 ;  /* 0x0000002400ef7308 */ /* 0x000fe60000000800 */
[----:B------:R-:W-:Y:S01]  /*c390*/  LOP3.LUT R7, R7, UR6, R4, 0x96, !PT ;  /* 0x0000000607077c12 */ /* 0x000fe2000f8e9604 */
[----:B------:R-:W-:Y:S05]  /*c3a0*/  IMAD.WIDE.U32 R4, R5, -0x326172a9, RZ ;  /* 0xcd9e8d5705047825 */ /* 0x000fea00078e00ff */
[----:B------:R-:W-:Y:S01]  /*c3b0*/  LOP3.LUT R8, R5, UR7, R8, 0x96, !PT ;  /* 0x0000000705087c12 */ /* 0x000fe2000f8e9608 */
[----:B------:R1:W1:Y:S04]  /*c3c0*/  MUFU.EX2 R240, R37 ;  /* 0x0000002500f07308 */ /* 0x0002680000000800 */
[----:B------:R-:W-:Y:S05]  /*c3d0*/  IMAD.WIDE.U32 R8, R8, -0x2daee0ad, RZ ;  /* 0xd2511f5308087825 */ /* 0x000fea00078e00ff */
[----:B------:R-:W-:Y:S01]  /*c3e0*/  LOP3.LUT R5, R9, UR4, R6, 0x96, !PT ;  /* 0x0000000409057c12 */ /* 0x000fe2000f8e9606 */
[----:B------:R-:W-:Y:S01]  /*c3f0*/  IMAD.WIDE.U32 R6, R7, -0x326172a9, RZ ;  /* 0xcd9e8d5707067825 */ /* 0x000fe200078e00ff */
[----:B------:R2:W-:Y:S04]  /*c400*/  MUFU.EX2 R191, R38 ;  /* 0x0000002600bf7308 */ /* 0x0005e80000000800 */
[----:B------:R-:W-:Y:S01]  /*c410*/  LOP3.LUT R2, R7, UR5, R4, 0x96, !PT ;  /* 0x0000000507027c12 */ /* 0x000fe2000f8e9604 */
[----:B------:R-:W-:Y:S05]  /*c420*/  IMAD.WIDE.U32 R4, R5, -0x326172a9, RZ ;  /* 0xcd9e8d5705047825 */ /* 0x000fea00078e00ff */
[C---:B------:R-:W-:Y:S01]  /*c430*/  LOP3.LUT R0, R4.reuse, 0xffff, RZ, 0xc0, !PT ;  /* 0x0000ffff04007812 */ /* 0x040fe200078ec0ff */
[----:B------:R-:W3:Y:S01]  /*c440*/  MUFU.EX2 R194, R39 ;  /* 0x0000002700c27308 */ /* 0x000ee20000000800 */
[----:B------:R-:W-:Y:S01]  /*c450*/  LOP3.LUT R46, R4, 0xff, RZ, 0xc0, !PT ;  /* 0x000000ff042e7812 */ /* 0x000fe200078ec0ff */
[----:B-1----:R-:W-:Y:S01]  /*c460*/  IMAD.MOV.U32 R37, RZ, RZ, R61 ;  /* 0x000000ffff257224 */ /* 0x002fe200078e003d */
[----:B------:R-:W-:Y:S01]  /*c470*/  SHF.R.U32.HI R0, RZ, 0x8, R0 ;  /* 0x00000008ff007819 */ /* 0x000fe20000011600 */
[----:B------:R-:W-:Y:S01]  /*c480*/  IMAD.MOV.U32 R61, RZ, RZ, R97 ;  /* 0x000000ffff3d7224 */ /* 0x000fe200078e0061 */
[----:B------:R-:W-:Y:S02]  /*c490*/  LOP3.LUT R6, R5, UR15, R6, 0x96, !PT ;  /* 0x0000000f05067c12 */ /* 0x000fe4000f8e9606 */
[----:B------:R-:W-:Y:S02]  /*c4a0*/  PRMT R46, R46, 0x5410, R0 ;  /* 0x000054102e2e7816 */ /* 0x000fe40000000000 */
[----:B------:R-:W-:Y:S01]  /*c4b0*/  F2FP.PACK_AB R0, R251, R246 ;  /* 0x000000f6fb00723e */ /* 0x000fe200000000ff */
[----:B------:R-:W-:Y:S01]  /*c4c0*/  MUFU.EX2 R243, R52 ;  /* 0x0000003400f37308 */ /* 0x000fe20000000800 */
[----:B------:R-:W-:Y:S01]  /*c4d0*/  LOP3.LUT R44, R6, 0xff, RZ, 0xc0, !PT ;  /* 0x000000ff062c7812 */ /* 0x000fe200078ec0ff */
[--C-:B------:R-:W-:Y:S01]  /*c4e0*/  HSET2.LE.AND R46, R46, R219.reuse, PT ;  /* 0x000000db2e2e7233 */ /* 0x100fe20003803000 */
[----:B--2---:R-:W-:Y:S02]  /*c4f0*/  IMAD.MOV.U32 R38, RZ, RZ, R60 ;  /* 0x000000ffff267224 */ /* 0x004fe400078e003c */
[----:B------:R-:W-:Y:S02]  /*c500*/  IMAD.MOV.U32 R60, RZ, RZ, R85 ;  /* 0x000000ffff3c7224 */ /* 0x000fe400078e0055 */
[----:B------:R-:W-:Y:S02]  /*c510*/  LOP3.LUT R46, R46, R0, RZ, 0xc0, !PT ;  /* 0x000000002e2e7212 */ /* 0x000fe400078ec0ff */
[--C-:B------:R-:W-:Y:S01]  /*c520*/  SHF.R.U32.HI R0, RZ, 0x10, R4.reuse ;  /* 0x00000010ff007819 */ /* 0x100fe20000011604 */
[----:B------:R-:W1:Y:S01]  /*c530*/  MUFU.EX2 R244, R53 ;  /* 0x0000003500f47308 */ /* 0x000e620000000800 */
[----:B------:R-:W-:Y:S02]  /*c540*/  SHF.R.U32.HI R4, RZ, 0x18, R4 ;  /* 0x00000018ff047819 */ /* 0x000fe40000011604 */
[----:B------:R-:W-:Y:S04]  /*c550*/  LOP3.LUT R0, R0, 0xff, RZ, 0xc0, !PT ;  /* 0x000000ff00007812 */ /* 0x000fe800078ec0ff */
[----:B------:R-:W-:Y:S01]  /*c560*/  PRMT R0, R0, 0x5410, R4 ;  /* 0x0000541000007816 */ /* 0x000fe20000000004 */
[----:B------:R-:W-:Y:S02]  /*c570*/  IMAD.WIDE.U32 R4, R2, -0x2daee0ad, RZ ;  /* 0xd2511f5302047825 */ /* 0x000fe400078e00ff */
[----:B------:R-:W-:Y:S02]  /*c580*/  MUFU.EX2 R241, R54 ;  /* 0x0000003600f17308 */ /* 0x000fe40000000800 */
[--C-:B------:R-:W-:Y:S01]  /*c590*/  HSET2.LE.AND R47, R0, R219.reuse, PT ;  /* 0x000000db002f7233 */ /* 0x100fe20003803000 */
[----:B------:R-:W-:Y:S02]  /*c5a0*/  F2FP.PACK_AB R0, R248, R245 ;  /* 0x000000f5f800723e */ /* 0x000fe400000000ff */
[C---:B------:R-:W-:Y:S02]  /*c5b0*/  LOP3.LUT R50, R4.reuse, 0xff, RZ, 0xc0, !PT ;  /* 0x000000ff04327812 */ /* 0x040fe400078ec0ff */
[----:B------:R-:W-:Y:S02]  /*c5c0*/  LOP3.LUT R47, R47, R0, RZ, 0xc0, !PT ;  /* 0x000000002f2f7212 */ /* 0x000fe400078ec0ff */
[----:B------:R-:W-:Y:S01]  /*c5d0*/  LOP3.LUT R0, R4, 0xffff, RZ, 0xc0, !PT ;  /* 0x0000ffff04007812 */ /* 0x000fe200078ec0ff */
[----:B------:R-:W2:Y:S01]  /*c5e0*/  MUFU.EX2 R242, R55 ;  /* 0x0000003700f27308 */ /* 0x000ea20000000800 */
[----:B------:R-:W-:Y:S02]  /*c5f0*/  LOP3.LUT R2, R5, UR14, R8, 0x96, !PT ;  /* 0x0000000e05027c12 */ /* 0x000fe4000f8e9608 */
[----:B------:R-:W-:Y:S02]  /*c600*/  SHF.R.U32.HI R0, RZ, 0x8, R0 ;  /* 0x00000008ff007819 */ /* 0x000fe40000011600 */
[----:B------:R-:W-:Y:S02]  /*c610*/  LOP3.LUT R48, R2, 0xff, RZ, 0xc0, !PT ;  /* 0x000000ff02307812 */ /* 0x000fe400078ec0ff */
[----:B------:R-:W-:Y:S02]  /*c620*/  PRMT R50, R50, 0x5410, R0 ;  /* 0x0000541032327816 */ /* 0x000fe40000000000 */
[----:B---3--:R-:W-:Y:S01]  /*c630*/  F2FP.PACK_AB R0, R252, R250 ;  /* 0x000000fafc00723e */ /* 0x008fe200000000ff */
[----:B------:R-:W-:Y:S02]  /*c640*/  MUFU.EX2 R90, R90 ;  /* 0x0000005a005a7308 */ /* 0x000fe40000000800 */
[--C-:B------:R-:W-:Y:S05]  /*c650*/  HSET2.LE.AND R50, R50, R219.reuse, PT ;  /* 0x000000db32327233 */ /* 0x100fea0003803000 */
[----:B------:R-:W-:Y:S02]  /*c660*/  LOP3.LUT R50, R50, R0, RZ, 0xc0, !PT ;  /* 0x0000000032327212 */ /* 0x000fe400078ec0ff */
[--C-:B------:R-:W-:Y:S01]  /*c670*/  SHF.R.U32.HI R0, RZ, 0x10, R4.reuse ;  /* 0x00000010ff007819 */ /* 0x100fe20000011604 */
[----:B------:R-:W-:Y:S01]  /*c680*/  MUFU.EX2 R91, R91 ;  /* 0x0000005b005b7308 */ /* 0x000fe20000000800 */
[----:B------:R-:W-:Y:S02]  /*c690*/  SHF.R.U32.HI R4, RZ, 0x18, R4 ;  /* 0x00000018ff047819 */ /* 0x000fe40000011604 */
[----:B------:R-:W-:Y:S04]  /*c6a0*/  LOP3.LUT R0, R0, 0xff, RZ, 0xc0, !PT ;  /* 0x000000ff00007812 */ /* 0x000fe800078ec0ff */
[----:B------:R-:W-:Y:S03]  /*c6b0*/  PRMT R0, R0, 0x5410, R4 ;  /* 0x0000541000007816 */ /* 0x000fe60000000004 */
[----:B------:R-:W-:Y:S02]  /*c6c0*/  MUFU.EX2 R139, R139 ;  /* 0x0000008b008b7308 */ /* 0x000fe40000000800 */
[--C-:B------:R-:W-:Y:S01]  /*c6d0*/  HSET2.LE.AND R51, R0, R219.reuse, PT ;  /* 0x000000db00337233 */ /* 0x100fe20003803000 */
[----:B----4-:R-:W-:Y:S04]  /*c6e0*/  F2FP.PACK_AB R0, R249, R247 ;  /* 0x000000f7f900723e */ /* 0x010fe800000000ff */
[----:B------:R-:W-:Y:S02]  /*c6f0*/  LOP3.LUT R51, R51, R0, RZ, 0xc0, !PT ;  /* 0x0000000033337212 */ /* 0x000fe400078ec0ff */
[----:B------:R-:W-:Y:S01]  /*c700*/  LOP3.LUT R0, R6, 0xffff, RZ, 0xc0, !PT ;  /* 0x0000ffff06007812 */ /* 0x000fe200078ec0ff */
[----:B------:R-:W-:Y:S03]  /*c710*/  MUFU.EX2 R118, R118 ;  /* 0x0000007600767308 */ /* 0x000fe60000000800 */
[----:B------:R-:W-:Y:S04]  /*c720*/  SHF.R.U32.HI R0, RZ, 0x8, R0 ;  /* 0x00000008ff007819 */ /* 0x000fe80000011600 */
[----:B------:R-:W-:Y:S02]  /*c730*/  PRMT R44, R44, 0x5410, R0 ;  /* 0x000054102c2c7816 */ /* 0x000fe40000000000 */
[----:B------:R-:W-:Y:S01]  /*c740*/  F2FP.PACK_AB R0, R240, R239 ;  /* 0x000000eff000723e */ /* 0x000fe200000000ff */
        /* <DEDUP_REMOVED lines=10> */
[----:B------:R-:W-:Y:S04]  /*c7f0*/  F2FP.PACK_AB R0, R194, R191 ;  /* 0x000000bfc200723e */ /* 0x000fe800000000ff */
[----:B------:R-:W-:Y:S02]  /*c800*/  LOP3.LUT R45, R45, R0, RZ, 0xc0, !PT ;  /* 0x000000002d2d7212 */ /* 0x000fe400078ec0ff */
[----:B------:R-:W-:Y:S01]  /*c810*/  LOP3.LUT R0, R2, 0xffff, RZ, 0xc0, !PT ;  /* 0x0000ffff02007812 */ /* 0x000fe200078ec0ff */
[----:B------:R-:W-:Y:S03]  /*c820*/  MUFU.EX2 R198, R198 ;  /* 0x000000c600c67308 */ /* 0x000fe60000000800 */
[----:B------:R-:W-:Y:S04]  /*c830*/  SHF.R.U32.HI R0, RZ, 0x8, R0 ;  /* 0x00000008ff007819 */ /* 0x000fe80000011600 */
[----:B------:R-:W-:Y:S02]  /*c840*/  PRMT R48, R48, 0x5410, R0 ;  /* 0x0000541030307816 */ /* 0x000fe40000000000 */
[----:B-1----:R-:W-:Y:S01]  /*c850*/  F2FP.PACK_AB R0, R244, R243 ;  /* 0x000000f3f400723e */ /* 0x002fe200000000ff */
        /* <DEDUP_REMOVED lines=10> */
[----:B--2---:R-:W-:Y:S04]  /*c900*/  F2FP.PACK_AB R0, R242, R241 ;  /* 0x000000f1f200723e */ /* 0x004fe800000000ff */
[----:B------:R-:W-:Y:S02]  /*c910*/  LOP3.LUT R49, R49, R0, RZ, 0xc0, !PT ;  /* 0x0000000031317212 */ /* 0x000fe400078ec0ff */
[----:B------:R-:W-:Y:S01]  /*c920*/  IADD3 R0, R195, 0x2, RZ ;  /* 0x00000002c3007810 */ /* 0x000fe20007ffe0ff */
[----:B------:R-:W-:Y:S03]  /*c930*/  MUFU.EX2 R203, R203 ;  /* 0x000000cb00cb7308 */ /* 0x000fe60000000800 */
[----:B------:R-:W-:Y:S05]  /*c940*/  LOP3.LUT R0, R221, UR21, R0, 0x96, !PT ;  /* 0x00000015dd007c12 */ /* 0x000fea000f8e9600 */
[----:B------:R-:W-:Y:S02]  /*c950*/  IMAD.WIDE.U32 R12, R0, -0x326172a9, RZ ;  /* 0xcd9e8d57000c7825 */ /* 0x000fe400078e00ff */
[----:B------:R-:W-:Y:S03]  /*c960*/  MUFU.EX2 R200, R200 ;  /* 0x000000c800c87308 */ /* 0x000fe60000000800 */
[----:B------:R-:W-:Y:S02]  /*c970*/  LOP3.LUT R4, R13, UR13, R232, 0x96, !PT ;  /* 0x0000000d0d047c12 */ /* 0x000fe4000f8e96e8 */
[----:B------:R-:W-:Y:S03]  /*c980*/  LOP3.LUT R8, R17, UR11, R12, 0x96, !PT ;  /* 0x0000000b11087c12 */ /* 0x000fe6000f8e960c */
[----:B------:R-:W-:Y:S02]  /*c990*/  IMAD.WIDE.U32 R4, R4, -0x2daee0ad, RZ ;  /* 0xd2511f5304047825 */ /* 0x000fe400078e00ff */
[----:B------:R-:W-:Y:S02]  /*c9a0*/  MUFU.EX2 R202, R202 ;  /* 0x000000ca00ca7308 */ /* 0x000fe40000000800 */
[----:B------:R-:W-:Y:S01]  /*c9b0*/  IMAD.WIDE.U32 R8, R8, -0x2daee0ad, RZ ;  /* 0xd2511f5308087825 */ /* 0x000fe200078e00ff */
[----:B------:R-:W-:Y:S04]  /*c9c0*/  LOP3.LUT R6, R5, UR10, R224, 0x96, !PT ;  /* 0x0000000a05067c12 */ /* 0x000fe8000f8e96e0 */
[----:B------:R-:W-:Y:S01]  /*c9d0*/  LOP3.LUT R9, R9, UR8, R4, 0x96, !PT ;  /* 0x0000000809097c12 */ /* 0x000fe2000f8e9604 */
[----:B------:R-:W-:Y:S02]  /*c9e0*/  IMAD.WIDE.U32 R6, R6, -0x326172a9, RZ ;  /* 0xcd9e8d5706067825 */ /* 0x000fe400078e00ff */
[----:B------:R-:W-:Y:S03]  /*c9f0*/  MUFU.EX2 R201, R201 ;  /* 0x000000c900c97308 */ /* 0x000fe60000000800 */
[----:B------:R-:W-:Y:S05]  /*ca00*/  LOP3.LUT R4, R7, UR9, R16, 0x96, !PT ;  /* 0x0000000907047c12 */ /* 0x000fea000f8e9610 */
[----:B------:R-:W-:Y:S02]  /*ca10*/  IMAD.WIDE.U32 R4, R4, -0x2daee0ad, RZ ;  /* 0xd2511f5304047825 */ /* 0x000fe400078e00ff */
[----:B------:R-:W-:Y:S03]  /*ca20*/  MUFU.EX2 R86, R86 ;  /* 0x0000005600567308 */ /* 0x000fe60000000800 */
[----:B------:R-:W-:Y:S01]  /*ca30*/  LOP3.LUT R7, R5, UR6, R8, 0x96, !PT ;  /* 0x0000000605077c12 */ /* 0x000fe2000f8e9608 */
[----:B------:R-:W-:Y:S05]  /*ca40*/  IMAD.WIDE.U32 R8, R9, -0x326172a9, RZ ;  /* 0xcd9e8d5709087825 */ /* 0x000fea00078e00ff */
[----:B------:R-:W-:Y:S01]  /*ca50*/  LOP3.LUT R10, R9, UR7, R6, 0x96, !PT ;  /* 0x00000007090a7c12 */ /* 0x000fe2000f8e9606 */
[----:B------:R-:W-:Y:S01]  /*ca60*/  IMAD.WIDE.U32 R6, R7, -0x326172a9, RZ ;  /* 0xcd9e8d5707067825 */ /* 0x000fe200078e00ff */
[----:B------:R-:W-:Y:S03]  /*ca70*/  MUFU.EX2 R87, R87 ;  /* 0x0000005700577308 */ /* 0x000fe60000000800 */
[----:B------:R-:W-:Y:S01]  /*ca80*/  IMAD.WIDE.U32 R10, R10, -0x2daee0ad, RZ ;  /* 0xd2511f530a0a7825 */ /* 0x000fe200078e00ff */
[----:B------:R-:W-:Y:S04]  /*ca90*/  LOP3.LUT R8, R7, UR5, R8, 0x96, !PT ;  /* 0x0000000507087c12 */ /* 0x000fe8000f8e9608 */
[----:B------:R-:W-:Y:S01]  /*caa0*/  LOP3.LUT R4, R11, UR4, R4, 0x96, !PT ;  /* 0x000000040b047c12 */ /* 0x000fe2000f8e9604 */
[----:B------:R-:W-:Y:S01]  /*cab0*/  IMAD.MOV.U32 R11, RZ, RZ, R43 ;  /* 0x000000ffff0b7224 */ /* 0x000fe200078e002b */
[----:B------:R-:W-:Y:S01]  /*cac0*/  MUFU.EX2 R88, R88 ;  /* 0x0000005800587308 */ /* 0x000fe20000000800 */
[----:B------:R-:W-:Y:S02]  /*cad0*/  IMAD.MOV.U32 R43, RZ, RZ, R96 ;  /* 0x000000ffff2b7224 */ /* 0x000fe400078e0060 */
[----:B------:R-:W-:Y:S05]  /*cae0*/  IMAD.WIDE.U32 R4, R4, -0x326172a9, RZ ;  /* 0xcd9e8d5704047825 */ /* 0x000fea00078e00ff */
[C---:B------:R-:W-:Y:S02]  /*caf0*/  LOP3.LUT R0, R4.reuse, 0xffff, RZ, 0xc0, !PT ;  /* 0x0000ffff04007812 */ /* 0x040fe400078ec0ff */
[----:B------:R-:W-:Y:S01]  /*cb00*/  LOP3.LUT R54, R5, UR15, R6, 0x96, !PT ;  /* 0x0000000f05367c12 */ /* 0x000fe2000f8e9606 */
[----:B------:R-:W-:Y:S01]  /*cb10*/  MUFU.EX2 R89, R89 ;  /* 0x0000005900597308 */ /* 0x000fe20000000800 */
[----:B------:R-:W-:Y:S02]  /*cb20*/  SHF.R.U32.HI R2, RZ, 0x8, R0 ;  /* 0x00000008ff027819 */ /* 0x000fe40000011600 */
[----:B------:R-:W-:Y:S04]  /*cb30*/  LOP3.LUT R0, R4, 0xff, RZ, 0xc0, !PT ;  /* 0x000000ff04007812 */ /* 0x000fe800078ec0ff */
[----:B------:R-:W-:Y:S02]  /*cb40*/  PRMT R112, R0, 0x5410, R2 ;  /* 0x0000541000707816 */ /* 0x000fe40000000002 */
[--C-:B------:R-:W-:Y:S01]  /*cb50*/  SHF.R.U32.HI R0, RZ, 0x10, R4.reuse ;  /* 0x00000010ff007819 */ /* 0x100fe20000011604 */
[----:B------:R-:W-:Y:S01]  /*cb60*/  MUFU.EX2 R92, R92 ;  /* 0x0000005c005c7308 */ /* 0x000fe20000000800 */
[----:B------:R-:W-:Y:S02]  /*cb70*/  SHF.R.U32.HI R4, RZ, 0x18, R4 ;  /* 0x00000018ff047819 */ /* 0x000fe40000011604 */
[----:B------:R-:W-:Y:S04]  /*cb80*/  LOP3.LUT R0, R0, 0xff, RZ, 0xc0, !PT ;  /* 0x000000ff00007812 */ /* 0x000fe800078ec0ff */
[----:B------:R-:W-:Y:S01]  /*cb90*/  PRMT R101, R0, 0x5410, R4 ;  /* 0x0000541000657816 */ /* 0x000fe20000000004 */
[----:B------:R-:W-:Y:S01]  /*cba0*/  IMAD.WIDE.U32 R4, R8, -0x2daee0ad, RZ ;  /* 0xd2511f5308047825 */ /* 0x000fe200078e00ff */
[----:B------:R-:W-:Y:S01]  /*cbb0*/  IADD3 R0, R195, 0x3, RZ ;  /* 0x00000003c3007810 */ /* 0x000fe20007ffe0ff */
[----:B------:R-:W-:Y:S02]  /*cbc0*/  MUFU.EX2 R93, R93 ;  /* 0x0000005d005d7308 */ /* 0x000fe40000000800 */
[----:B------:R-:W-:Y:S01]  /*cbd0*/  IMAD.MOV.U32 R195, RZ, RZ, R84 ;  /* 0x000000ffffc37224 */ /* 0x000fe200078e0054 */
[----:B------:R-:W-:Y:S02]  /*cbe0*/  LOP3.LUT R0, R221, UR21, R0, 0x96, !PT ;  /* 0x00000015dd007c12 */ /* 0x000fe4000f8e9600 */
[----:B------:R-:W-:Y:S01]  /*cbf0*/  LOP3.LUT R67, R5, UR14, R10, 0x96, !PT ;  /* 0x0000000e05437c12 */ /* 0x000fe2000f8e960a */
[----:B------:R-:W-:Y:S01]  /*cc00*/  IMAD.MOV.U32 R10, RZ, RZ, R42 ;  /* 0x000000ffff0a7224 */ /* 0x000fe200078e002a */
[----:B------:R-:W-:Y:S01]  /*cc10*/  LOP3.LUT R63, R4, 0xffff, RZ, 0xc0, !PT ;  /* 0x0000ffff043f7812 */ /* 0x000fe200078ec0ff */
[----:B------:R-:W-:Y:S01]  /*cc20*/  IMAD.WIDE.U32 R116, R0, -0x326172a9, RZ ;  /* 0xcd9e8d5700747825 */ /* 0x000fe200078e00ff */
[--C-:B------:R-:W-:Y:S01]  /*cc30*/  SHF.R.U32.HI R80, RZ, 0x10, R4.reuse ;  /* 0x00000010ff507819 */ /* 0x100fe20000011604 */
[----:B------:R-:W-:Y:S01]  /*cc40*/  MUFU.EX2 R94, R94 ;  /* 0x0000005e005e7308 */ /* 0x000fe20000000800 */
[----:B------:R-:W-:Y:S01]  /*cc50*/  SHF.R.U32.HI R64, RZ, 0x18, R4 ;  /* 0x00000018ff407819 */ /* 0x000fe20000011604 */
[----:B------:R-:W-:Y:S01]  /*cc60*/  IMAD.MOV.U32 R42, RZ, RZ, R69 ;  /* 0x000000ffff2a7224 */ /* 0x000fe200078e0045 */
[----:B------:R-:W-:Y:S02]  /*cc70*/  LOP3.LUT R6, R117, UR13, R232, 0x96, !PT ;  /* 0x0000000d75067c12 */ /* 0x000fe4000f8e96e8 */
[----:B------:R-:W-:Y:S02]  /*cc80*/  LOP3.LUT R68, R4, 0xff, RZ, 0xc0, !PT ;  /* 0x000000ff04447812 */ /* 0x000fe400078ec0ff */
[----:B------:R-:W-:Y:S01]  /*cc90*/  LOP3.LUT R4, R17, UR11, R116, 0x96, !PT ;  /* 0x0000000b11047c12 */ /* 0x000fe2000f8e9674 */
[----:B------:R-:W-:Y:S02]  /*cca0*/  IMAD.WIDE.U32 R6, R6, -0x2daee0ad, RZ ;  /* 0xd2511f5306067825 */ /* 0x000fe400078e00ff */
[----:B------:R-:W-:Y:S02]  /*ccb0*/  MUFU.EX2 R95, R95 ;  /* 0x0000005f005f7308 */ /* 0x000fe40000000800 */
[----:B------:R-:W-:Y:S01]  /*ccc0*/  IMAD.WIDE.U32 R4, R4, -0x2daee0ad, RZ ;  /* 0xd2511f5304047825 */ /* 0x000fe200078e00ff */
[----:B------:R-:W-:Y:S03]  /*ccd0*/  LOP3.LUT R8, R7, UR10, R224, 0x96, !PT ;  /* 0x0000000a07087c12 */ /* 0x000fe6000f8e96e0 */
[----:B------:R-:W-:Y:S01]  /*cce0*/  IMAD.MOV.U32 R17, RZ, RZ, R62 ;  /* 0x000000ffff117224 */ /* 0x000fe200078e003e */
[----:B------:R-:W-:Y:S01]  /*ccf0*/  LOP3.LUT R5, R5, UR8, R6, 0x96, !PT ;  /* 0x0000000805057c12 */ /* 0x000fe2000f8e9606 */
[----:B------:R-:W-:Y:S02]  /*cd00*/  IMAD.WIDE.U32 R8, R8, -0x326172a9, RZ ;  /* 0xcd9e8d5708087825 */ /* 0x000fe400078e00ff */
[----:B------:R-:W-:Y:S02]  /*cd10*/  MUFU.EX2 R226, R226 ;  /* 0x000000e200e27308 */ /* 0x000fe40000000800 */
[----:B------:R-:W-:Y:S01]  /*cd20*/  IMAD.MOV.U32 R62, RZ, RZ, R113 ;  /* 0x000000ffff3e7224 */ /* 0x000fe200078e0071 */
[----:B------:R-:W-:Y:S01]  /*cd30*/  LOP3.LUT R7, R9, UR9, R16, 0x96, !PT ;  /* 0x0000000909077c12 */ /* 0x000fe2000f8e9610 */
[----:B------:R-:W-:Y:S04]  /*cd40*/  IMAD.MOV.U32 R16, RZ, RZ, R100 ;  /* 0x000000ffff107224 */ /* 0x000fe800078e0064 */
[----:B------:R-:W-:Y:S02]  /*cd50*/  IMAD.WIDE.U32 R6, R7, -0x2daee0ad, RZ ;  /* 0xd2511f5307067825 */ /* 0x000fe400078e00ff */
        /* <DEDUP_REMOVED lines=10> */
[----:B------:R-:W-:Y:S05]  /*ce00*/  IMAD.WIDE.U32 R4, R5, -0x326172a9, RZ ;  /* 0xcd9e8d5705047825 */ /* 0x000fea00078e00ff */
[C---:B------:R-:W-:Y:S01]  /*ce10*/  LOP3.LUT R0, R4.reuse, 0xffff, RZ, 0xc0, !PT ;  /* 0x0000ffff04007812 */ /* 0x040fe200078ec0ff */
[----:B------:R-:W-:Y:S01]  /*ce20*/  MUFU.EX2 R228, R228 ;  /* 0x000000e400e47308 */ /* 0x000fe20000000800 */
[----:B------:R-:W-:Y:S02]  /*ce30*/  LOP3.LUT R53, R5, UR15, R6, 0x96, !PT ;  /* 0x0000000f05357c12 */ /* 0x000fe4000f8e9606 */
[----:B------:R-:W-:Y:S02]  /*ce40*/  SHF.R.U32.HI R2, RZ, 0x8, R0 ;  /* 0x00000008ff027819 */ /* 0x000fe40000011600 */
[----:B------:R-:W-:Y:S02]  /*ce50*/  LOP3.LUT R0, R4, 0xff, RZ, 0xc0, !PT ;  /* 0x000000ff04007812 */ /* 0x000fe400078ec0ff */
[----:B------:R-:W-:Y:S02]  /*ce60*/  SHF.R.U32.HI R55, RZ, 0x18, R4 ;  /* 0x00000018ff377819 */ /* 0x000fe40000011604 */
[----:B------:R-:W-:Y:S01]  /*ce70*/  PRMT R113, R0, 0x5410, R2 ;  /* 0x0000541000717816 */ /* 0x000fe20000000002 */
[----:B------:R-:W-:Y:S01]  /*ce80*/  MUFU.EX2 R229, R229 ;  /* 0x000000e500e57308 */ /* 0x000fe20000000800 */
[----:B------:R-:W-:Y:S01]  /*ce90*/  LOP3.LUT R0, R13, UR13, R230, 0x96, !PT ;  /* 0x0000000d0d007c12 */ /* 0x000fe2000f8e96e6 */
[----:B------:R-:W-:Y:S01]  /*cea0*/  IMAD.MOV.U32 R13, RZ, RZ, R62 ;  /* 0x000000ffff0d7224 */ /* 0x000fe200078e003e */
[----:B------:R-:W-:Y:S01]  /*ceb0*/  SHF.R.U32.HI R39, RZ, 0x10, R4 ;  /* 0x00000010ff277819 */ /* 0x000fe20000011604 */
[----:B------:R-:W-:Y:S03]  /*cec0*/  IMAD.WIDE.U32 R4, R7, -0x2daee0ad, RZ ;  /* 0xd2511f5307047825 */ /* 0x000fe600078e00ff */
[----:B------:R-:W-:Y:S01]  /*ced0*/  LOP3.LUT R39, R39, 0xff, RZ, 0xc0, !PT ;  /* 0x000000ff27277812 */ /* 0x000fe200078ec0ff */
[----:B------:R-:W-:Y:S01]  /*cee0*/  IMAD.WIDE.U32 R6, R0, -0x2daee0ad, RZ ;  /* 0xd2511f5300067825 */ /* 0x000fe200078e00ff */
[C---:B------:R-:W-:Y:S01]  /*cef0*/  LOP3.LUT R85, R4.reuse, 0xffff, RZ, 0xc0, !PT ;  /* 0x0000ffff04557812 */ /* 0x040fe200078ec0ff */
[----:B------:R-:W-:Y:S01]  /*cf00*/  MUFU.EX2 R102, R102 ;  /* 0x0000006600667308 */ /* 0x000fe20000000800 */
[--C-:B------:R-:W-:Y:S02]  /*cf10*/  SHF.R.U32.HI R96, RZ, 0x10, R4.reuse ;  /* 0x00000010ff607819 */ /* 0x100fe40000011604 */
[----:B------:R-:W-:Y:S02]  /*cf20*/  LOP3.LUT R100, R4, 0xff, RZ, 0xc0, !PT ;  /* 0x000000ff04647812 */ /* 0x000fe400078ec0ff */
[----:B------:R-:W-:Y:S02]  /*cf30*/  SHF.R.U32.HI R97, RZ, 0x18, R4 ;  /* 0x00000018ff617819 */ /* 0x000fe40000011604 */
[----:B------:R-:W-:Y:S01]  /*cf40*/  LOP3.LUT R4, R193, UR11, R12, 0x96, !PT ;  /* 0x0000000bc1047c12 */ /* 0x000fe2000f8e960c */
[----:B------:R-:W-:Y:S01]  /*cf50*/  IMAD.MOV.U32 R12, RZ, RZ, R61 ;  /* 0x000000ffff0c7224 */ /* 0x000fe200078e003d */
[----:B------:R-:W-:Y:S01]  /*cf60*/  LOP3.LUT R0, R7, UR10, R222, 0x96, !PT ;  /* 0x0000000a07007c12 */ /* 0x000fe2000f8e96de */
[----:B------:R-:W-:Y:S01]  /*cf70*/  MUFU.EX2 R103, R103 ;  /* 0x0000006700677308 */ /* 0x000fe20000000800 */
[----:B------:R-:W-:Y:S01]  /*cf80*/  LOP3.LUT R69, R5, UR14, R8, 0x96, !PT ;  /* 0x0000000e05457c12 */ /* 0x000fe2000f8e9608 */
[----:B------:R-:W-:Y:S04]  /*cf90*/  IMAD.WIDE.U32 R4, R4, -0x2daee0ad, RZ ;  /* 0xd2511f5304047825 */ /* 0x000fe800078e00ff */
[----:B------:R-:W-:Y:S01]  /*cfa0*/  IMAD.WIDE.U32 R8, R0, -0x326172a9, RZ ;  /* 0xcd9e8d5700087825 */ /* 0x000fe200078e00ff */
[----:B------:R-:W-:Y:S03]  /*cfb0*/  LOP3.LUT R5, R5, UR8, R6, 0x96, !PT ;  /* 0x0000000805057c12 */ /* 0x000fe6000f8e9606 */
[----:B------:R-:W-:Y:S01]  /*cfc0*/  MUFU.EX2 R104, R104 ;  /* 0x0000006800687308 */ /* 0x000fe20000000800 */
[----:B------:R-:W-:Y:S05]  /*cfd0*/  LOP3.LUT R6, R9, UR9, R192, 0x96, !PT ;  /* 0x0000000909067c12 */ /* 0x000fea000f8e96c0 */
[----:B------:R-:W-:Y:S04]  /*cfe0*/  IMAD.WIDE.U32 R6, R6, -0x2daee0ad, RZ ;  /* 0xd2511f5306067825 */ /* 0x000fe800078e00ff */
[----:B------:R-:W-:Y:S01]  /*cff0*/  MUFU.EX2 R105, R105 ;  /* 0x0000006900697308 */ /* 0x000fe20000000800 */
[----:B------:R-:W-:Y:S01]  /*d000*/  LOP3.LUT R7, R7, UR6, R4, 0x96, !PT ;  /* 0x0000000607077c12 */ /* 0x000fe2000f8e9604 */
[----:B------:R-:W-:Y:S05]  /*d010*/  IMAD.WIDE.U32 R4, R5, -0x326172a9, RZ ;  /* 0xcd9e8d5705047825 */ /* 0x000fea00078e00ff */
[----:B------:R-:W-:Y:S03]  /*d020*/  LOP3.LUT R8, R5, UR7, R8, 0x96, !PT ;  /* 0x0000000705087c12 */ /* 0x000fe6000f8e9608 */
[----:B------:R-:W-:Y:S02]  /*d030*/  MUFU.EX2 R106, R106 ;  /* 0x0000006a006a7308 */ /* 0x000fe40000000800 */
[----:B------:R-:W-:Y:S05]  /*d040*/  IMAD.WIDE.U32 R8, R8, -0x2daee0ad, RZ ;  /* 0xd2511f5308087825 */ /* 0x000fea00078e00ff */
[----:B------:R-:W-:Y:S01]  /*d050*/  LOP3.LUT R5, R9, UR4, R6, 0x96, !PT ;  /* 0x0000000409057c12 */ /* 0x000fe2000f8e9606 */
[----:B------:R-:W-:Y:S02]  /*d060*/  IMAD.WIDE.U32 R6, R7, -0x326172a9, RZ ;  /* 0xcd9e8d5707067825 */ /* 0x000fe400078e00ff */
[----:B------:R-:W-:Y:S03]  /*d070*/  MUFU.EX2 R107, R107 ;  /* 0x0000006b006b7308 */ /* 0x000fe60000000800 */
[----:B------:R-:W-:Y:S01]  /*d080*/  LOP3.LUT R7, R7, UR5, R4, 0x96, !PT ;  /* 0x0000000507077c12 */ /* 0x000fe2000f8e9604 */
        /* <DEDUP_REMOVED lines=13> */
[----:B------:R-:W-:Y:S01]  /*d160*/  LOP3.LUT R0, R0, 0xff, RZ, 0xc0, !PT ;  /* 0x000000ff00007812 */ /* 0x000fe200078ec0ff */
[----:B------:R-:W-:Y:S03]  /*d170*/  MUFU.EX2 R109, R109 ;  /* 0x0000006d006d7308 */ /* 0x000fe60000000800 */
[----:B------:R-:W-:Y:S01]  /*d180*/  PRMT R81, R0, 0x5410, R4 ;  /* 0x0000541000517816 */ /* 0x000fe20000000004 */
[----:B------:R-:W-:Y:S04]  /*d190*/  IMAD.WIDE.U32 R4, R7, -0x2daee0ad, RZ ;  /* 0xd2511f5307047825 */ /* 0x000fe800078e00ff */
[----:B------:R-:W-:Y:S01]  /*d1a0*/  FADD.FTZ R0, -R134, R135 ;  /* 0x0000008786007221 */ /* 0x000fe20000010100 */
[----:B------:R-:W-:Y:S01]  /*d1b0*/  LOP3.LUT R61, R4, 0xffff, RZ, 0xc0, !PT ;  /* 0x0000ffff043d7812 */ /* 0x000fe200078ec0ff */
[----:B------:R-:W-:Y:S01]  /*d1c0*/  IMAD.MOV.U32 R7, RZ, RZ, R60 ;  /* 0x000000ffff077224 */ /* 0x000fe200078e003c */
[--C-:B------:R-:W-:Y:S01]  /*d1d0*/  SHF.R.U32.HI R62, RZ, 0x10, R4.reuse ;  /* 0x00000010ff3e7819 */ /* 0x100fe20000011604 */
[----:B------:R-:W-:Y:S01]  /*d1e0*/  FMUL.FTZ R0, R0, c[0x0][0x23c] ;  /* 0x00008f0000007a20 */ /* 0x000fe20000410000 */
[----:B------:R-:W-:Y:S01]  /*d1f0*/  LOP3.LUT R66, R4, 0xff, RZ, 0xc0, !PT ;  /* 0x000000ff04427812 */ /* 0x000fe200078ec0ff */
[----:B------:R-:W-:Y:S01]  /*d200*/  IMAD.MOV.U32 R135, RZ, RZ, R13 ;  /* 0x000000ffff877224 */ /* 0x000fe200078e000d */
[----:B------:R-:W-:Y:S01]  /*d210*/  SHF.R.U32.HI R65, RZ, 0x18, R4 ;  /* 0x00000018ff417819 */ /* 0x000fe20000011604 */
[----:B------:R-:W-:Y:S01]  /*d220*/  FADD.FTZ R4, -R138, R3 ;  /* 0x000000038a047221 */ /* 0x000fe20000010100 */
[----:B------:R-:W1:Y:S01]  /*d230*/  MUFU.EX2 R2, R2 ;  /* 0x0000000200027308 */ /* 0x000e620000000800 */
[----:B------:R-:W-:Y:S01]  /*d240*/  FADD.FTZ R3, -R137, R132 ;  /* 0x0000008489037221 */ /* 0x000fe20000010100 */
[----:B------:R-:W-:Y:S01]  /*d250*/  LOP3.LUT R60, R5, UR14, R8, 0x96, !PT ;  /* 0x0000000e053c7c12 */ /* 0x000fe2000f8e9608 */
[----:B------:R-:W-:Y:S02]  /*d260*/  FMUL.FTZ R4, R4, c[0x0][0x23c] ;  /* 0x00008f0004047a20 */ /* 0x000fe40000410000 */
[----:B------:R-:W-:Y:S02]  /*d270*/  FMUL.FTZ R3, R3, c[0x0][0x23c] ;  /* 0x00008f0003037a20 */ /* 0x000fe40000410000 */
[----:B------:R-:W-:Y:S02]  /*d280*/  IMAD.MOV.U32 R132, RZ, RZ, R38 ;  /* 0x000000ffff847224 */ /* 0x000fe400078e0026 */
[----:B------:R-:W-:Y:S01]  /*d290*/  IMAD.MOV.U32 R38, RZ, RZ, R23 ;  /* 0x000000ffff267224 */ /* 0x000fe200078e0017 */
[----:B------:R-:W2:Y:S10]  /*d2a0*/  MUFU.EX2 R36, R4 ;  /* 0x0000000400247308 */ /* 0x000eb40000000800 */
[----:B------:R-:W3:Y:S01]  /*d2b0*/  MUFU.EX2 R3, R3 ;  /* 0x0000000300037308 */ /* 0x000ee20000000800 */
[C---:B-1----:R-:W-:Y:S02]  /*d2c0*/  FMUL.FTZ R8, R2.reuse, R140 ;  /* 0x0000008c02087220 */ /* 0x042fe40000410000 */
[----:B------:R-:W-:Y:S02]  /*d2d0*/  IMAD.MOV.U32 R140, RZ, RZ, R10 ;  /* 0x000000ffff8c7224 */ /* 0x000fe400078e000a */
[C---:B------:R-:W-:Y:S02]  /*d2e0*/  FMUL.FTZ R9, R2.reuse, R141 ;  /* 0x0000008d02097220 */ /* 0x040fe40000410000 */
[----:B------:R-:W-:Y:S03]  /*d2f0*/  IMAD.MOV.U32 R141, RZ, RZ, R11 ;  /* 0x000000ffff8d7224 */ /* 0x000fe600078e000b */
[----:B------:R-:W1:Y:S01]  /*d300*/  MUFU.EX2 R0, R0 ;  /* 0x0000000000007308 */ /* 0x000e620000000800 */
[----:B------:R-:W-:Y:S02]  /*d310*/  FMUL.FTZ R12, R2, R152 ;  /* 0x00000098020c7220 */ /* 0x000fe40000410000 */
[C---:B--2---:R-:W-:Y:S02]  /*d320*/  FMUL.FTZ R5, R36.reuse, R145 ;  /* 0x0000009124057220 */ /* 0x044fe40000410000 */
[----:B------:R-:W-:Y:S02]  /*d330*/  IMAD.MOV.U32 R145, RZ, RZ, R6 ;  /* 0x000000ffff917224 */ /* 0x000fe400078e0006 */
[----:B------:R-:W-:Y:S02]  /*d340*/  FMUL.FTZ R4, R36, R144 ;  /* 0x0000009024047220 */ /* 0x000fe40000410000 */
[----:B------:R-:W-:Y:S01]  /*d350*/  FMUL.FTZ R13, R2, R153 ;  /* 0x00000099020d7220 */ /* 0x000fe20000410000 */
[----:B------:R-:W-:Y:S01]  /*d360*/  MUFU.EX2 R110, R110 ;  /* 0x0000006e006e7308 */ /* 0x000fe20000000800 */
[----:B------:R-:W-:Y:S02]  /*d370*/  IMAD.MOV.U32 R153, RZ, RZ, R14 ;  /* 0x000000ffff997224 */ /* 0x000fe400078e000e */
[C---:B---3--:R-:W-:Y:S02]  /*d380*/  FMUL.FTZ R6, R3.reuse, R146 ;  /* 0x0000009203067220 */ /* 0x048fe40000410000 */
[----:B------:R-:W-:Y:S02]  /*d390*/  IMAD.MOV.U32 R146, RZ, RZ, R7 ;  /* 0x000000ffff927224 */ /* 0x000fe400078e0007 */
[C---:B------:R-:W-:Y:S02]  /*d3a0*/  FMUL.FTZ R7, R3.reuse, R147 ;  /* 0x0000009303077220 */ /* 0x040fe40000410000 */
[----:B------:R-:W-:Y:S01]  /*d3b0*/  IMAD.MOV.U32 R147, RZ, RZ, R37 ;  /* 0x000000ffff937224 */ /* 0x000fe200078e0025 */
[----:B------:R-:W-:Y:S01]  /*d3c0*/  MUFU.EX2 R111, R111 ;  /* 0x0000006f006f7308 */ /* 0x000fe20000000800 */
[----:B------:R-:W-:Y:S02]  /*d3d0*/  IMAD.MOV.U32 R37, RZ, RZ, R22 ;  /* 0x000000ffff257224 */ /* 0x000fe400078e0016 */
[----:B------:R-:W-:Y:S02]  /*d3e0*/  IMAD.MOV.U32 R144, RZ, RZ, R16 ;  /* 0x000000ffff907224 */ /* 0x000fe400078e0010 */
[C---:B-1----:R-:W-:Y:S02]  /*d3f0*/  FMUL.FTZ R10, R0.reuse, R142 ;  /* 0x0000008e000a7220 */ /* 0x042fe40000410000 */
[----:B------:R-:W-:Y:S02]  /*d400*/  IMAD.MOV.U32 R142, RZ, RZ, R21 ;  /* 0x000000ffff8e7224 */ /* 0x000fe400078e0015 */
[C---:B------:R-:W-:Y:S01]  /*d410*/  FMUL.FTZ R11, R0.reuse, R143 ;  /* 0x0000008f000b7220 */ /* 0x040fe20000410000 */
[----:B------:R-:W-:Y:S01]  /*d420*/  MUFU.EX2 R130, R130 ;  /* 0x0000008200827308 */ /* 0x000fe20000000800 */
[----:B------:R-:W-:Y:S02]  /*d430*/  IMAD.MOV.U32 R143, RZ, RZ, R20 ;  /* 0x000000ffff8f7224 */ /* 0x000fe400078e0014 */
[C---:B------:R-:W-:Y:S01]  /*d440*/  FMUL.FTZ R14, R0.reuse, R154 ;  /* 0x0000009a000e7220 */ /* 0x040fe20000410000 */
[----:B------:R-:W1:Y:S01]  /*d450*/  LDSM.16.MT88.4 R20, [R205+0x4000] ;  /* 0x00400000cd14783b */ /* 0x000e620000004200 */
[----:B------:R-:W-:Y:S02]  /*d460*/  IMAD.MOV.U32 R154, RZ, RZ, R15 ;  /* 0x000000ffff9a7224 */ /* 0x000fe400078e000f */
[----:B------:R-:W-:Y:S02]  /*d470*/  FMUL.FTZ R15, R0, R155 ;  /* 0x0000009b000f7220 */ /* 0x000fe40000410000 */
[----:B------:R-:W-:Y:S01]  /*d480*/  IMAD.MOV.U32 R152, RZ, RZ, R17 ;  /* 0x000000ffff987224 */ /* 0x000fe200078e0011 */
[----:B------:R-:W-:Y:S01]  /*d490*/  MUFU.EX2 R131, R131 ;  /* 0x0000008300837308 */ /* 0x000fe20000000800 */
[C---:B------:R-:W-:Y:S02]  /*d4a0*/  FMUL.FTZ R16, R36.reuse, R148 ;  /* 0x0000009424107220 */ /* 0x040fe40000410000 */
[----:B------:R-:W-:Y:S02]  /*d4b0*/  IMAD.MOV.U32 R148, RZ, RZ, R135 ;  /* 0x000000ffff947224 */ /* 0x000fe400078e0087 */
[----:B------:R-:W-:Y:S02]  /*d4c0*/  FMUL.FTZ R17, R36, R149 ;  /* 0x0000009524117220 */ /* 0x000fe40000410000 */
[----:B------:R-:W-:Y:S02]  /*d4d0*/  IMAD.MOV.U32 R149, RZ, RZ, R18 ;  /* 0x000000ffff957224 */ /* 0x000fe400078e0012 */
[C---:B------:R-:W-:Y:S01]  /*d4e0*/  FMUL.FTZ R18, R3.reuse, R150 ;  /* 0x0000009603127220 */ /* 0x040fe20000410000 */
[----:B------:R-:W-:Y:S01]  /*d4f0*/  MUFU.EX2 R123, R123 ;  /* 0x0000007b007b7308 */ /* 0x000fe20000000800 */
[----:B------:R-:W-:Y:S02]  /*d500*/  IMAD.MOV.U32 R150, RZ, RZ, R144 ;  /* 0x000000ffff967224 */ /* 0x000fe400078e0090 */
[----:B------:R-:W-:Y:S02]  /*d510*/  IMAD.MOV.U32 R144, RZ, RZ, R41 ;  /* 0x000000ffff907224 */ /* 0x000fe400078e0029 */
[----:B------:R-:W-:Y:S02]  /*d520*/  IMAD.MOV.U32 R135, RZ, RZ, R30 ;  /* 0x000000ffff877224 */ /* 0x000fe400078e001e */
[C---:B------:R-:W-:Y:S02]  /*d530*/  FMUL.FTZ R30, R0.reuse, R166 ;  /* 0x000000a6001e7220 */ /* 0x040fe40000410000 */
[----:B------:R-:W-:Y:S01]  /*d540*/  IMAD.MOV.U32 R166, RZ, RZ, R132 ;  /* 0x000000ffffa67224 */ /* 0x000fe200078e0084 */
[----:B------:R-:W-:Y:S01]  /*d550*/  MUFU.EX2 R124, R124 ;  /* 0x0000007c007c7308 */ /* 0x000fe20000000800 */
[----:B------:R-:W-:Y:S02]  /*d560*/  IMAD.MOV.U32 R155, RZ, RZ, R19 ;  /* 0x000000ffff9b7224 */ /* 0x000fe400078e0013 */
[C---:B------:R-:W-:Y:S02]  /*d570*/  FMUL.FTZ R19, R3.reuse, R151 ;  /* 0x0000009703137220 */ /* 0x040fe40000410000 */
[----:B------:R-:W-:Y:S02]  /*d580*/  IMAD.MOV.U32 R151, RZ, RZ, R140 ;  /* 0x000000ffff977224 */ /* 0x000fe400078e008c */
[----:B------:R-:W-:Y:S02]  /*d590*/  IMAD.MOV.U32 R140, RZ, RZ, R31 ;  /* 0x000000ffff8c7224 */ /* 0x000fe400078e001f */
[----:B------:R-:W-:Y:S01]  /*d5a0*/  FMUL.FTZ R31, R0, R167 ;  /* 0x000000a7001f7220 */ /* 0x000fe20000410000 */
[----:B------:R-:W-:Y:S01]  /*d5b0*/  MUFU.EX2 R132, R70 ;  /* 0x0000004600847308 */ /* 0x000fe20000000800 */
[-C--:B-1----:R-:W-:Y:S09]  /*d5c0*/  HMMA.16816.F32 R4, R172, R20.reuse, R4 ;  /* 0x00000014ac04723c */ /* 0x082ff20000001804 */
[----:B------:R-:W-:Y:S01]  /*d5d0*/  MUFU.EX2 R188, R188 ;  /* 0x000000bc00bc7308 */ /* 0x000fe20000000800 */
[C---:B------:R-:W-:Y:S07]  /*d5e0*/  HMMA.16816.F32 R8, R32.reuse, R20, R8 ;  /* 0x000000142008723c */ /* 0x040fee0000001808 */
[----:B------:R-:W-:Y:S01]  /*d5f0*/  FMUL.FTZ R21, R36, R161 ;  /* 0x000000a124157220 */ /* 0x000fe20000410000 */
[-C--:B------:R-:W-:Y:S01]  /*d600*/  HMMA.16816.F32 R12, R32, R22.reuse, R12 ;  /* 0x00000016200c723c */ /* 0x080fe2000000180c */
[----:B------:R-:W-:Y:S01]  /*d610*/  IMAD.MOV.U32 R161, RZ, RZ, R24 ;  /* 0x000000ffffa17224 */ /* 0x000fe200078e0018 */
[----:B------:R-:W-:Y:S02]  /*d620*/  MUFU.EX2 R120, R120 ;  /* 0x0000007800787308 */ /* 0x000fe40000000800 */
[----:B------:R-:W-:Y:S02]  /*d630*/  FMUL.FTZ R24, R2, R156 ;  /* 0x0000009c02187220 */ /* 0x000fe40000410000 */
[----:B------:R-:W-:Y:S02]  /*d640*/  FMUL.FTZ R20, R36, R160 ;  /* 0x000000a024147220 */ /* 0x000fe40000410000 */
[C---:B------:R-:W-:Y:S01]  /*d650*/  HMMA.16816.F32 R16, R172.reuse, R22, R16 ;  /* 0x00000016ac10723c */ /* 0x040fe20000001810 */
[----:B------:R-:W-:Y:S03]  /*d660*/  IMAD.MOV.U32 R156, RZ, RZ, R155 ;  /* 0x000000ffff9c7224 */ /* 0x000fe600078e009b */
[----:B------:R-:W-:Y:S01]  /*d670*/  IMAD.MOV.U32 R155, RZ, RZ, R25 ;  /* 0x000000ffff9b7224 */ /* 0x000fe200078e0019 */
[----:B------:R-:W-:Y:S01]  /*d680*/  MUFU.EX2 R121, R121 ;  /* 0x0000007900797308 */ /* 0x000fe20000000800 */
[----:B------:R-:W-:Y:S02]  /*d690*/  FMUL.FTZ R25, R2, R157 ;  /* 0x0000009d02197220 */ /* 0x000fe40000410000 */
[C---:B------:R-:W-:Y:S04]  /*d6a0*/  FMUL.FTZ R22, R3.reuse, R162 ;  /* 0x000000a203167220 */ /* 0x040fe80000410000 */
[C---:B------:R-:W-:Y:S02]  /*d6b0*/  FMUL.FTZ R23, R3.reuse, R163 ;  /* 0x000000a303177220 */ /* 0x040fe40000410000 */
[----:B------:R-:W-:Y:S01]  /*d6c0*/  IMAD.MOV.U32 R157, RZ, RZ, R153 ;  /* 0x000000ffff9d7224 */ /* 0x000fe200078e0099 */
[----:B------:R-:W-:Y:S01]  /*d6d0*/  MUFU.EX2 R126, R126 ;  /* 0x0000007e007e7308 */ /* 0x000fe20000000800 */
[----:B------:R-:W-:Y:S02]  /*d6e0*/  IMAD.MOV.U32 R153, RZ, RZ, R43 ;  /* 0x000000ffff997224 */ /* 0x000fe400078e002b */
[----:B------:R-:W-:Y:S02]  /*d6f0*/  IMAD.MOV.U32 R163, RZ, RZ, R152 ;  /* 0x000000ffffa37224 */ /* 0x000fe400078e0098 */
[----:B------:R-:W-:Y:S02]  /*d700*/  IMAD.MOV.U32 R152, RZ, RZ, R42 ;  /* 0x000000ffff987224 */ /* 0x000fe400078e002a */
[----:B------:R-:W-:Y:S02]  /*d710*/  IMAD.MOV.U32 R162, RZ, RZ, R141 ;  /* 0x000000ffffa27224 */ /* 0x000fe400078e008d */
[----:B------:R-:W-:Y:S02]  /*d720*/  IMAD.MOV.U32 R141, RZ, RZ, R40 ;  /* 0x000000ffff8d7224 */ /* 0x000fe400078e0028 */
[----:B------:R-:W1:Y:S01]  /*d730*/  LDSM.16.MT88.4 R40, [R206+0x4000] ;  /* 0x00400000ce28783b */ /* 0x000e620000004200 */
[----:B------:R-:W-:Y:S02]  /*d740*/  IMAD.MOV.U32 R160, RZ, RZ, R154 ;  /* 0x000000ffffa07224 */ /* 0x000fe400078e009a */
[----:B------:R-:W-:Y:S02]  /*d750*/  IMAD.MOV.U32 R154, RZ, RZ, R133 ;  /* 0x000000ffff9a7224 */ /* 0x000fe400078e0085 */
[----:B------:R-:W-:Y:S02]  /*d760*/  IMAD.MOV.U32 R133, RZ, RZ, R26 ;  /* 0x000000ffff857224 */ /* 0x000fe400078e001a */
[C---:B------:R-:W-:Y:S02]  /*d770*/  FMUL.FTZ R26, R0.reuse, R158 ;  /* 0x0000009e001a7220 */ /* 0x040fe40000410000 */
[----:B------:R-:W-:Y:S02]  /*d780*/  IMAD.MOV.U32 R158, RZ, RZ, R27 ;  /* 0x000000ffff9e7224 */ /* 0x000fe400078e001b */
[----:B------:R-:W-:Y:S02]  /*d790*/  FMUL.FTZ R27, R0, R159 ;  /* 0x0000009f001b7220 */ /* 0x000fe40000410000 */
[----:B------:R-:W-:Y:S02]  /*d7a0*/  IMAD.MOV.U32 R159, RZ, RZ, R29 ;  /* 0x000000ffff9f7224 */ /* 0x000fe400078e001d */
[C---:B------:R-:W-:Y:S02]  /*d7b0*/  FMUL.FTZ R29, R2.reuse, R165 ;  /* 0x000000a5021d7220 */ /* 0x040fe40000410000 */
[----:B------:R-:W-:Y:S02]  /*d7c0*/  IMAD.MOV.U32 R165, RZ, RZ, R150 ;  /* 0x000000ffffa57224 */ /* 0x000fe400078e0096 */
[----:B------:R-:W-:Y:S02]  /*d7d0*/  IMAD.MOV.U32 R150, RZ, RZ, R141 ;  /* 0x000000ffff967224 */ /* 0x000fe400078e008d */
[----:B------:R-:W-:Y:S01]  /*d7e0*/  MUFU.EX2 R141, R82 ;  /* 0x00000052008d7308 */ /* 0x000fe20000000800 */
[----:B------:R-:W-:Y:S09]  /*d7f0*/  IMAD.MOV.U32 R167, RZ, RZ, R133 ;  /* 0x000000ffffa77224 */ /* 0x000ff200078e0085 */
[----:B------:R-:W-:Y:S01]  /*d800*/  MUFU.EX2 R82, R75 ;  /* 0x0000004b00527308 */ /* 0x000fe20000000800 */
[-C--:B-1----:R-:W-:Y:S09]  /*d810*/  HMMA.16816.F32 R20, R172, R40.reuse, R20 ;  /* 0x00000028ac14723c */ /* 0x082ff20000001814 */
[----:B------:R-:W-:Y:S01]  /*d820*/  MUFU.EX2 R133, R78 ;  /* 0x0000004e00857308 */ /* 0x000fe20000000800 */
[C---:B------:R-:W-:Y:S09]  /*d830*/  HMMA.16816.F32 R24, R32.reuse, R40, R24 ;  /* 0x000000282018723c */ /* 0x040ff20000001818 */
[----:B------:R-:W1:Y:S03]  /*d840*/  MUFU.EX2 R78, R74 ;  /* 0x0000004a004e7308 */ /* 0x000e660000000800 */
[----:B------:R-:W-:Y:S02]  /*d850*/  IMAD.MOV.U32 R41, RZ, RZ, R28 ;  /* 0x000000ffff297224 */ /* 0x000fe400078e001c */
[----:B------:R-:W-:Y:S02]  /*d860*/  FMUL.FTZ R28, R2, R164 ;  /* 0x000000a4021c7220 */ /* 0x000fe40000410000 */
[----:B------:R-:W-:Y:S02]  /*d870*/  IMAD.MOV.U32 R164, RZ, RZ, R148 ;  /* 0x000000ffffa47224 */ /* 0x000fe400078e0094 */
[----:B------:R-:W-:Y:S01]  /*d880*/  IMAD.MOV.U32 R148, RZ, RZ, R38 ;  /* 0x000000ffff947224 */ /* 0x000fe200078e0026 */
[----:B------:R-:W-:Y:S02]  /*d890*/  SHF.R.U32.HI R38, RZ, 0x10, R54 ;  /* 0x00000010ff267819 */ /* 0x000fe40000011636 */
[-C--:B------:R-:W-:Y:S02]  /*d8a0*/  HMMA.16816.F32 R28, R32, R42.reuse, R28 ;  /* 0x0000002a201c723c */ /* 0x080fe4000000181c */
[----:B------:R-:W-:Y:S05]  /*d8b0*/  LOP3.LUT R38, R38, 0xff, RZ, 0xc0, !PT ;  /* 0x000000ff26267812 */ /* 0x000fea00078ec0ff */
[C---:B------:R-:W-:Y:S02]  /*d8c0*/  FMUL.FTZ R32, R36.reuse, R168 ;  /* 0x000000a824207220 */ /* 0x040fe40000410000 */
[----:B------:R-:W-:Y:S03]  /*d8d0*/  FMUL.FTZ R33, R36, R169 ;  /* 0x000000a924217220 */ /* 0x000fe60000410000 */
[C---:B------:R-:W-:Y:S02]  /*d8e0*/  FMUL.FTZ R34, R3.reuse, R170 ;  /* 0x000000aa03227220 */ /* 0x040fe40000410000 */
[----:B------:R-:W-:Y:S02]  /*d8f0*/  FMUL.FTZ R35, R3, R171 ;  /* 0x000000ab03237220 */ /* 0x000fe40000410000 */
[----:B------:R-:W-:Y:S02]  /*d900*/  IMAD.MOV.U32 R168, RZ, RZ, R41 ;  /* 0x000000ffffa87224 */ /* 0x000fe400078e0029 */
[----:B------:R-:W-:Y:S02]  /*d910*/  IMAD.MOV.U32 R169, RZ, RZ, R159 ;  /* 0x000000ffffa97224 */ /* 0x000fe400078e009f */
[----:B------:R-:W-:Y:S01]  /*d920*/  IMAD.MOV.U32 R171, RZ, RZ, R158 ;  /* 0x000000ffffab7224 */ /* 0x000fe200078e009e */
[----:B------:R-:W-:Y:S01]  /*d930*/  HMMA.16816.F32 R32, R172, R42, R32 ;  /* 0x0000002aac20723c */ /* 0x000fe20000001820 */
[----:B------:R-:W2:Y:S01]  /*d940*/  LDSM.16.MT88.4 R40, [R205+0x4400] ;  /* 0x00440000cd28783b */ /* 0x000ea20000004200 */
[----:B------:R-:W-:Y:S02]  /*d950*/  IMAD.MOV.U32 R158, RZ, RZ, R162 ;  /* 0x000000ffff9e7224 */ /* 0x000fe400078e00a2 */
[----:B------:R-:W-:Y:S02]  /*d960*/  IMAD.MOV.U32 R162, RZ, RZ, R151 ;  /* 0x000000ffffa27224 */ /* 0x000fe400078e0097 */
[----:B------:R-:W-:Y:S02]  /*d970*/  IMAD.MOV.U32 R151, RZ, RZ, R140 ;  /* 0x000000ffff977224 */ /* 0x000fe400078e008c */
[----:B------:R3:W-:Y:S01]  /*d980*/  MUFU.EX2 R140, R76 ;  /* 0x0000004c008c7308 */ /* 0x0007e20000000800 */
[----:B------:R-:W-:Y:S03]  /*d990*/  IMAD.MOV.U32 R173, RZ, RZ, R37 ;  /* 0x000000ffffad7224 */ /* 0x000fe600078e0025 */
[C---:B------:R-:W-:Y:S01]  /*d9a0*/  LOP3.LUT R37, R54.reuse, 0xffff, RZ, 0xc0, !PT ;  /* 0x0000ffff36257812 */ /* 0x040fe200078ec0ff */
[----:B------:R-:W-:Y:S02]  /*d9b0*/  IMAD.MOV.U32 R170, RZ, RZ, R135 ;  /* 0x000000ffffaa7224 */ /* 0x000fe400078e0087 */
[----:B------:R-:W-:Y:S01]  /*d9c0*/  IMAD.MOV.U32 R175, RZ, RZ, R163 ;  /* 0x000000ffffaf7224 */ /* 0x000fe200078e00a3 */
[----:B------:R-:W-:Y:S01]  /*d9d0*/  SHF.R.U32.HI R37, RZ, 0x8, R37 ;  /* 0x00000008ff257819 */ /* 0x000fe20000011625 */
[----:B------:R-:W-:Y:S01]  /*d9e0*/  IMAD.MOV.U32 R174, RZ, RZ, R152 ;  /* 0x000000ffffae7224 */ /* 0x000fe200078e0098 */
[----:B------:R-:W4:Y:S01]  /*d9f0*/  MUFU.EX2 R135, R71 ;  /* 0x0000004700877308 */ /* 0x000f220000000800 */
[----:B------:R-:W-:Y:S02]  /*da00*/  IMAD.MOV.U32 R163, RZ, RZ, R154 ;  /* 0x000000ffffa37224 */ /* 0x000fe400078e009a */
[----:B------:R-:W-:Y:S07]  /*da10*/  IMAD.MOV.U32 R159, RZ, RZ, R153 ;  /* 0x000000ffff9f7224 */ /* 0x000fee00078e0099 */
[----:B------:R-:W1:Y:S01]  /*da20*/  MUFU.EX2 R154, R83 ;  /* 0x00000053009a7308 */ /* 0x000e620000000800 */
[----:B---3--:R-:W-:Y:S02]  /*da30*/  PRMT R76, R39, 0x5410, R55 ;  /* 0x00005410274c7816 */ /* 0x008fe40000000037 */
[----:B------:R-:W-:Y:S07]  /*da40*/  SHF.R.U32.HI R39, RZ, 0x18, R52 ;  /* 0x00000018ff277819 */ /* 0x000fee0000011634 */
[----:B------:R3:W-:Y:S01]  /*da50*/  MUFU.EX2 R83, R73 ;  /* 0x0000004900537308 */ /* 0x0007e20000000800 */
[-C--:B--2---:R-:W-:Y:S09]  /*da60*/  HMMA.16816.F32 R4, R176, R40.reuse, R4 ;  /* 0x00000028b004723c */ /* 0x084ff20000001804 */
[----:B------:R-:W3:Y:S01]  /*da70*/  MUFU.EX2 R152, R79 ;  /* 0x0000004f00987308 */ /* 0x000ee20000000800 */
[C---:B------:R-:W-:Y:S08]  /*da80*/  HMMA.16816.F32 R8, R180.reuse, R40, R8 ;  /* 0x00000028b408723c */ /* 0x040ff00000001808 */
[-C--:B------:R-:W-:Y:S01]  /*da90*/  HMMA.16816.F32 R12, R180, R42.reuse, R12 ;  /* 0x0000002ab40c723c */ /* 0x080fe2000000180c */
[----:B------:R1:W1:Y:S07]  /*daa0*/  MUFU.EX2 R79, R72 ;  /* 0x00000048004f7308 */ /* 0x00026e0000000800 */
[C---:B------:R-:W-:Y:S01]  /*dab0*/  HMMA.16816.F32 R16, R176.reuse, R42, R16 ;  /* 0x0000002ab010723c */ /* 0x040fe20000001810 */
[----:B------:R-:W1:Y:S02]  /*dac0*/  LDSM.16.MT88.4 R40, [R206+0x4400] ;  /* 0x00440000ce28783b */ /* 0x000e640000004200 */
[----:B------:R-:W1:Y:S10]  /*dad0*/  MUFU.EX2 R153, R77 ;  /* 0x0000004d00997308 */ /* 0x000e740000000800 */
[----:B------:R-:W-:Y:S01]  /*dae0*/  MUFU.EX2 R77, R128 ;  /* 0x00000080004d7308 */ /* 0x000fe20000000800 */
[-C--:B-1----:R-:W-:Y:S08]  /*daf0*/  HMMA.16816.F32 R20, R176, R40.reuse, R20 ;  /* 0x00000028b014723c */ /* 0x082ff00000001814 */
[C---:B------:R-:W-:Y:S08]  /*db00*/  HMMA.16816.F32 R24, R180.reuse, R40, R24 ;  /* 0x00000028b418723c */ /* 0x040ff00000001818 */
[-C--:B------:R-:W-:Y:S07]  /*db10*/  HMMA.16816.F32 R28, R180, R42.reuse, R28 ;  /* 0x0000002ab41c723c */ /* 0x080fee000000181c */
[----:B------:R-:W-:Y:S01]  /*db20*/  IMAD.MOV.U32 R181, RZ, RZ, R238 ;  /* 0x000000ffffb57224 */ /* 0x000fe200078e00ee */
[----:B------:R-:W-:Y:S01]  /*db30*/  HMMA.16816.F32 R32, R176, R42, R32 ;  /* 0x0000002ab020723c */ /* 0x000fe20000001820 */
[----:B------:R-:W-:Y:S01]  /*db40*/  IMAD.MOV.U32 R182, RZ, RZ, R166 ;  /* 0x000000ffffb67224 */ /* 0x000fe200078e00a6 */
[----:B------:R-:W1:Y:S02]  /*db50*/  LDSM.16.MT88.4 R40, [R205+0x4800] ;  /* 0x00480000cd28783b */ /* 0x000e640000004200 */
[----:B------:R-:W-:Y:S04]  /*db60*/  IMAD.MOV.U32 R180, RZ, RZ, R168 ;  /* 0x000000ffffb47224 */ /* 0x000fe800078e00a8 */
[-C--:B-1----:R-:W-:Y:S08]  /*db70*/  HMMA.16816.F32 R4, R44, R40.reuse, R4 ;  /* 0x000000282c04723c */ /* 0x082ff00000001804 */
[C---:B------:R-:W-:Y:S08]  /*db80*/  HMMA.16816.F32 R8, R184.reuse, R40, R8 ;  /* 0x00000028b808723c */ /* 0x040ff00000001808 */
[-C--:B------:R-:W-:Y:S08]  /*db90*/  HMMA.16816.F32 R12, R184, R42.reuse, R12 ;  /* 0x0000002ab80c723c */ /* 0x080ff0000000180c */
[C---:B------:R-:W-:Y:S01]  /*dba0*/  HMMA.16816.F32 R16, R44.reuse, R42, R16 ;  /* 0x0000002a2c10723c */ /* 0x040fe20000001810 */
[----:B------:R-:W1:Y:S07]  /*dbb0*/  LDSM.16.MT88.4 R40, [R206+0x4800] ;  /* 0x00480000ce28783b */ /* 0x000e6e0000004200 */
[-C--:B-1----:R-:W-:Y:S08]  /*dbc0*/  HMMA.16816.F32 R20, R44, R40.reuse, R20 ;  /* 0x000000282c14723c */ /* 0x082ff00000001814 */
[C---:B------:R-:W-:Y:S08]  /*dbd0*/  HMMA.16816.F32 R24, R184.reuse, R40, R24 ;  /* 0x00000028b818723c */ /* 0x040ff00000001818 */
[-C--:B------:R-:W-:Y:S08]  /*dbe0*/  HMMA.16816.F32 R28, R184, R42.reuse, R28 ;  /* 0x0000002ab81c723c */ /* 0x080ff0000000181c */
        /* <DEDUP_REMOVED lines=8> */
[C---:B------:R-:W-:Y:S07]  /*dc70*/  HMMA.16816.F32 R24, R56.reuse, R40, R24 ;  /* 0x000000283818723c */ /* 0x040fee0000001818 */
[----:B------:R-:W-:Y:S01]  /*dc80*/  LOP3.LUT R41, R54, 0xff, RZ, 0xc0, !PT ;  /* 0x000000ff36297812 */ /* 0x000fe200078ec0ff */
[-C--:B------:R-:W-:Y:S01]  /*dc90*/  HMMA.16816.F32 R28, R56, R42.reuse, R28 ;  /* 0x0000002a381c723c */ /* 0x080fe2000000181c */
[----:B------:R-:W-:Y:S07]  /*dca0*/  SHF.R.U32.HI R40, RZ, 0x18, R54 ;  /* 0x00000018ff287819 */ /* 0x000fee0000011636 */
[----:B------:R-:W-:Y:S07]  /*dcb0*/  HMMA.16816.F32 R32, R48, R42, R32 ;  /* 0x0000002a3020723c */ /* 0x000fee0000001820 */
[----:B------:R-:W-:Y:S02]  /*dcc0*/  PRMT R49, R41, 0x5410, R37 ;  /* 0x0000541029317816 */ /* 0x000fe40000000025 */
[----:B------:R-:W-:Y:S03]  /*dcd0*/  LOP3.LUT R37, R52, 0xffff, RZ, 0xc0, !PT ;  /* 0x0000ffff34257812 */ /* 0x000fe600078ec0ff */
[----:B------:R-:W-:Y:S02]  /*dce0*/  PRMT R48, R38, 0x5410, R40 ;  /* 0x0000541026307816 */ /* 0x000fe40000000028 */
[----:B------:R-:W-:Y:S02]  /*dcf0*/  SHF.R.U32.HI R38, RZ, 0x10, R52 ;  /* 0x00000010ff267819 */ /* 0x000fe40000011634 */
[----:B------:R-:W-:Y:S02]  /*dd00*/  LOP3.LUT R40, R52, 0xff, RZ, 0xc0, !PT ;  /* 0x000000ff34287812 */ /* 0x000fe400078ec0ff */
[----:B------:R-:W-:Y:S02]  /*dd10*/  SHF.R.U32.HI R37, RZ, 0x8, R37 ;  /* 0x00000008ff257819 */ /* 0x000fe40000011625 */
[----:B------:R-:W-:Y:S02]  /*dd20*/  LOP3.LUT R38, R38, 0xff, RZ, 0xc0, !PT ;  /* 0x000000ff26267812 */ /* 0x000fe400078ec0ff */
[----:B------:R-:W-:Y:S02]  /*dd30*/  PRMT R56, R40, 0x5410, R37 ;  /* 0x0000541028387816 */ /* 0x000fe40000000025 */
[C---:B------:R-:W-:Y:S02]  /*dd40*/  LOP3.LUT R37, R53.reuse, 0xffff, RZ, 0xc0, !PT ;  /* 0x0000ffff35257812 */ /* 0x040fe400078ec0ff */
[----:B------:R-:W-:Y:S02]  /*dd50*/  PRMT R52, R38, 0x5410, R39 ;  /* 0x0000541026347816 */ /* 0x000fe40000000027 */
[----:B------:R-:W-:Y:S02]  /*dd60*/  LOP3.LUT R38, R53, 0xff, RZ, 0xc0, !PT ;  /* 0x000000ff35267812 */ /* 0x000fe400078ec0ff */
[----:B------:R-:W-:Y:S02]  /*dd70*/  SHF.R.U32.HI R37, RZ, 0x8, R37 ;  /* 0x00000008ff257819 */ /* 0x000fe40000011625 */
[----:B------:R-:W-:Y:S02]  /*dd80*/  SHF.R.U32.HI R39, RZ, 0x18, R53 ;  /* 0x00000018ff277819 */ /* 0x000fe40000011635 */
[----:B------:R-:W-:Y:S02]  /*dd90*/  PRMT R75, R38, 0x5410, R37 ;  /* 0x00005410264b7816 */ /* 0x000fe40000000025 */
[----:B------:R-:W-:Y:S02]  /*dda0*/  SHF.R.U32.HI R38, RZ, 0x10, R53 ;  /* 0x00000010ff267819 */ /* 0x000fe40000011635 */
[----:B------:R-:W-:Y:S02]  /*ddb0*/  LOP3.LUT R37, R117, UR13, R230, 0x96, !PT ;  /* 0x0000000d75257c12 */ /* 0x000fe4000f8e96e6 */
[----:B------:R-:W-:Y:S02]  /*ddc0*/  LOP3.LUT R38, R38, 0xff, RZ, 0xc0, !PT ;  /* 0x000000ff26267812 */ /* 0x000fe400078ec0ff */
[----:B------:R-:W-:Y:S01]  /*ddd0*/  LOP3.LUT R40, R193, UR11, R116, 0x96, !PT ;  /* 0x0000000bc1287c12 */ /* 0x000fe2000f8e9674 */
[----:B------:R-:W-:Y:S01]  /*dde0*/  IMAD.WIDE.U32 R44, R37, -0x2daee0ad, RZ ;  /* 0xd2511f53252c7825 */ /* 0x000fe200078e00ff */
[----:B------:R-:W-:Y:S02]  /*ddf0*/  PRMT R74, R38, 0x5410, R39 ;  /* 0x00005410264a7816 */ /* 0x000fe40000000027 */
[----:B------:R-:W-:Y:S01]  /*de00*/  SHF.R.U32.HI R38, RZ, 0x8, R63 ;  /* 0x00000008ff267819 */ /* 0x000fe2000001163f */
[----:B------:R-:W-:Y:S01]  /*de10*/  FFMA.FTZ R63, R36, R235, R173 ;  /* 0x000000eb243f7223 */ /* 0x000fe200000100ad */
[--C-:B------:R-:W-:Y:S01]  /*de20*/  HSET2.LE.AND R36, R49, R219.reuse, PT ;  /* 0x000000db31247233 */ /* 0x100fe20003803000 */
[----:B------:R-:W-:Y:S01]  /*de30*/  IMAD.MOV.U32 R173, RZ, RZ, R174 ;  /* 0x000000ffffad7224 */ /* 0x000fe200078e00ae */
[----:B------:R-:W-:Y:S01]  /*de40*/  F2FP.PACK_AB R49, R82, R78 ;  /* 0x0000004e5231723e */ /* 0x000fe200000000ff */
[----:B------:R-:W-:Y:S01]  /*de50*/  IMAD.MOV.U32 R174, RZ, RZ, R175 ;  /* 0x000000ffffae7224 */ /* 0x000fe200078e00af */
[----:B------:R-:W-:Y:S01]  /*de60*/  SHF.R.U32.HI R53, RZ, 0x8, R85 ;  /* 0x00000008ff357819 */ /* 0x000fe20000011655 */
[----:B------:R-:W-:Y:S01]  /*de70*/  IMAD.MOV.U32 R175, RZ, RZ, R171 ;  /* 0x000000ffffaf7224 */ /* 0x000fe200078e00ab */
[----:B------:R-:W-:Y:S01]  /*de80*/  PRMT R68, R68, 0x5410, R38 ;  /* 0x0000541044447816 */ /* 0x000fe20000000026 */
[----:B------:R-:W-:Y:S01]  /*de90*/  IMAD.MOV.U32 R171, RZ, RZ, R149 ;  /* 0x000000ffffab7224 */ /* 0x000fe200078e0095 */
[----:B------:R-:W-:Y:S01]  /*dea0*/  LOP3.LUT R38, R45, UR10, R222, 0x96, !PT ;  /* 0x0000000a2d267c12 */ /* 0x000fe2000f8e96de */
[----:B------:R-:W-:Y:S02]  /*deb0*/  IMAD.MOV.U32 R149, RZ, RZ, R146 ;  /* 0x000000ffff957224 */ /* 0x000fe400078e0092 */
[----:B------:R-:W-:Y:S02]  /*dec0*/  IMAD.MOV.U32 R146, RZ, RZ, R145 ;  /* 0x000000ffff927224 */ /* 0x000fe400078e0091 */
[----:B------:R-:W-:Y:S02]  /*ded0*/  IMAD.MOV.U32 R145, RZ, RZ, R236 ;  /* 0x000000ffff917224 */ /* 0x000fe400078e00ec */
[----:B------:R-:W-:Y:S01]  /*dee0*/  IMAD.WIDE.U32 R40, R40, -0x2daee0ad, RZ ;  /* 0xd2511f5328287825 */ /* 0x000fe200078e00ff */
[----:B------:R-:W2:Y:S03]  /*def0*/  LDL.LU R236, [R1+0x78] ;  /* 0x0000780001ec7983 */ /* 0x000ea60000300800 */
[----:B------:R-:W-:Y:S01]  /*df00*/  IMAD.WIDE.U32 R38, R38, -0x326172a9, RZ ;  /* 0xcd9e8d5726267825 */ /* 0x000fe200078e00ff */
[----:B------:R-:W-:Y:S03]  /*df10*/  LOP3.LUT R44, R41, UR8, R44, 0x96, !PT ;  /* 0x00000008292c7c12 */ /* 0x000fe6000f8e962c */
[----:B------:R-:W-:Y:S01]  /*df20*/  FADD.FTZ R63, R234, R63 ;  /* 0x0000003fea3f7221 */ /* 0x000fe20000010000 */
[----:B------:R-:W-:Y:S01]  /*df30*/  LOP3.LUT R46, R39, UR9, R192, 0x96, !PT ;  /* 0x00000009272e7c12 */ /* 0x000fe2000f8e96c0 */
[----:B------:R-:W-:Y:S04]  /*df40*/  IMAD.WIDE.U32 R44, R44, -0x326172a9, RZ ;  /* 0xcd9e8d572c2c7825 */ /* 0x000fe800078e00ff */
[----:B------:R-:W-:Y:S01]  /*df50*/  IMAD.WIDE.U32 R46, R46, -0x2daee0ad, RZ ;  /* 0xd2511f532e2e7825 */ /* 0x000fe200078e00ff */
[----:B------:R-:W-:Y:S03]  /*df60*/  LOP3.LUT R42, R45, UR7, R38, 0x96, !PT ;  /* 0x000000072d2a7c12 */ /* 0x000fe6000f8e9626 */
[----:B------:R-:W-:Y:S01]  /*df70*/  IMAD.MOV.U32 R172, RZ, RZ, R175 ;  /* 0x000000ffffac7224 */ /* 0x000fe200078e00af */
[----:B------:R-:W-:Y:S01]  /*df80*/  LOP3.LUT R40, R47, UR6, R40, 0x96, !PT ;  /* 0x000000062f287c12 */ /* 0x000fe2000f8e9628 */
[----:B------:R-:W-:Y:S01]  /*df90*/  IMAD.WIDE.U32 R42, R42, -0x2daee0ad, RZ ;  /* 0xd2511f532a2a7825 */ /* 0x000fe200078e00ff */
[--C-:B------:R-:W-:Y:S03]  /*dfa0*/  HSET2.LE.AND R47, R81, R219.reuse, PT ;  /* 0x000000db512f7233 */ /* 0x100fe60003803000 */
[----:B------:R-:W-:Y:S01]  /*dfb0*/  IMAD.WIDE.U32 R40, R40, -0x326172a9, RZ ;  /* 0xcd9e8d5728287825 */ /* 0x000fe200078e00ff */
[----:B------:R-:W-:Y:S01]  /*dfc0*/  LOP3.LUT R38, R43, UR4, R46, 0x96, !PT ;  /* 0x000000042b267c12 */ /* 0x000fe2000f8e962e */
[--C-:B------:R-:W-:Y:S02]  /*dfd0*/  HSET2.LE.AND R46, R84, R219.reuse, PT ;  /* 0x000000db542e7233 */ /* 0x100fe40003803000 */
[----:B------:R-:W-:Y:S01]  /*dfe0*/  IMAD.MOV.U32 R183, RZ, RZ, R171 ;  /* 0x000000ffffb77224 */ /* 0x000fe200078e00ab */
[----:B------:R-:W-:Y:S01]  /*dff0*/  LOP3.LUT R44, R41, UR5, R44, 0x96, !PT ;  /* 0x00000005292c7c12 */ /* 0x000fe2000f8e962c */
[----:B------:R-:W-:Y:S01]  /*e000*/  IMAD.WIDE.U32 R38, R38, -0x326172a9, RZ ;  /* 0xcd9e8d5726267825 */ /* 0x000fe200078e00ff */
[----:B------:R-:W-:Y:S03]  /*e010*/  LOP3.LUT R41, R80, 0xff, RZ, 0xc0, !PT ;  /* 0x000000ff50297812 */ /* 0x000fe600078ec0ff */
[----:B------:R-:W-:Y:S01]  /*e020*/  IMAD.WIDE.U32 R44, R44, -0x2daee0ad, RZ ;  /* 0xd2511f532c2c7825 */ /* 0x000fe200078e00ff */
[----:B------:R-:W-:Y:S02]  /*e030*/  LOP3.LUT R37, R39, UR15, R40, 0x96, !PT ;  /* 0x0000000f27257c12 */ /* 0x000fe4000f8e9628 */
[----:B------:R-:W-:Y:S01]  /*e040*/  PRMT R64, R41, 0x5410, R64 ;  /* 0x0000541029407816 */ /* 0x000fe20000000040 */
[----:B------:R-:W-:Y:S01]  /*e050*/  IMAD.MOV.U32 R175, RZ, RZ, R170 ;  /* 0x000000ffffaf7224 */ /* 0x000fe200078e00aa */
[C---:B------:R-:W-:Y:S02]  /*e060*/  LOP3.LUT R40, R37.reuse, 0xffff, RZ, 0xc0, !PT ;  /* 0x0000ffff25287812 */ /* 0x040fe400078ec0ff */
[----:B------:R-:W-:Y:S02]  /*e070*/  LOP3.LUT R41, R37, 0xff, RZ, 0xc0, !PT ;  /* 0x000000ff25297812 */ /* 0x000fe400078ec0ff */
[----:B------:R-:W-:Y:S02]  /*e080*/  SHF.R.U32.HI R40, RZ, 0x8, R40 ;  /* 0x00000008ff287819 */ /* 0x000fe40000011628 */
[----:B------:R-:W-:Y:S02]  /*e090*/  LOP3.LUT R57, R45, UR14, R42, 0x96, !PT ;  /* 0x0000000e2d397c12 */ /* 0x000fe4000f8e962a */
[----:B------:R-:W-:Y:S02]  /*e0a0*/  PRMT R70, R41, 0x5410, R40 ;  /* 0x0000541029467816 */ /* 0x000fe40000000028 */
[--C-:B------:R-:W-:Y:S02]  /*e0b0*/  SHF.R.U32.HI R40, RZ, 0x10, R37.reuse ;  /* 0x00000010ff287819 */ /* 0x100fe40000011625 */
[----:B------:R-:W-:Y:S02]  /*e0c0*/  SHF.R.U32.HI R41, RZ, 0x18, R37 ;  /* 0x00000018ff297819 */ /* 0x000fe40000011625 */
[----:B------:R-:W-:Y:S02]  /*e0d0*/  LOP3.LUT R37, R40, 0xff, RZ, 0xc0, !PT ;  /* 0x000000ff28257812 */ /* 0x000fe400078ec0ff */
[----:B------:R-:W-:Y:S02]  /*e0e0*/  SHF.R.U32.HI R40, RZ, 0x18, R38 ;  /* 0x00000018ff287819 */ /* 0x000fe40000011626 */
[----:B---3--:R-:W-:Y:S02]  /*e0f0*/  PRMT R73, R37, 0x5410, R41 ;  /* 0x0000541025497816 */ /* 0x008fe40000000029 */
[C---:B------:R-:W-:Y:S02]  /*e100*/  LOP3.LUT R37, R38.reuse, 0xffff, RZ, 0xc0, !PT ;  /* 0x0000ffff26257812 */ /* 0x040fe400078ec0ff */
[----:B------:R-:W-:Y:S02]  /*e110*/  LOP3.LUT R39, R38, 0xff, RZ, 0xc0, !PT ;  /* 0x000000ff26277812 */ /* 0x000fe400078ec0ff */
[----:B------:R-:W-:Y:S02]  /*e120*/  SHF.R.U32.HI R37, RZ, 0x8, R37 ;  /* 0x00000008ff257819 */ /* 0x000fe40000011625 */
[C---:B------:R-:W-:Y:S02]  /*e130*/  LOP3.LUT R50, R44.reuse, 0xffff, RZ, 0xc0, !PT ;  /* 0x0000ffff2c327812 */ /* 0x040fe400078ec0ff */
[----:B------:R-:W-:Y:S02]  /*e140*/  PRMT R72, R39, 0x5410, R37 ;  /* 0x0000541027487816 */ /* 0x000fe40000000025 */
[----:B------:R-:W-:Y:S02]  /*e150*/  SHF.R.U32.HI R39, RZ, 0x8, R61 ;  /* 0x00000008ff277819 */ /* 0x000fe4000001163d */
[--C-:B------:R-:W-:Y:S02]  /*e160*/  SHF.R.U32.HI R51, RZ, 0x10, R44.reuse ;  /* 0x00000010ff337819 */ /* 0x100fe4000001162c */
[----:B------:R-:W-:Y:S02]  /*e170*/  LOP3.LUT R55, R44, 0xff, RZ, 0xc0, !PT ;  /* 0x000000ff2c377812 */ /* 0x000fe400078ec0ff */
[----:B------:R-:W-:Y:S01]  /*e180*/  SHF.R.U32.HI R54, RZ, 0x18, R44 ;  /* 0x00000018ff367819 */ /* 0x000fe2000001162c */
[--C-:B------:R-:W-:Y:S01]  /*e190*/  HSET2.LE.AND R44, R48, R219.reuse, PT ;  /* 0x000000db302c7233 */ /* 0x100fe20003803000 */
[----:B------:R-:W-:Y:S01]  /*e1a0*/  PRMT R170, R100, 0x5410, R53 ;  /* 0x0000541064aa7816 */ /* 0x000fe20000000035 */
[--C-:B------:R-:W-:Y:S01]  /*e1b0*/  HSET2.LE.AND R48, R52, R219.reuse, PT ;  /* 0x000000db34307233 */ /* 0x100fe20003803000 */
[----:B------:R-:W-:Y:S02]  /*e1c0*/  SHF.R.U32.HI R53, RZ, 0x18, R60 ;  /* 0x00000018ff357819 */ /* 0x000fe4000001163c */
[----:B------:R-:W-:Y:S01]  /*e1d0*/  LOP3.LUT R52, R96, 0xff, RZ, 0xc0, !PT ;  /* 0x000000ff60347812 */ /* 0x000fe200078ec0ff */
[--C-:B------:R-:W-:Y:S01]  /*e1e0*/  HSET2.LE.AND R170, R170, R219.reuse, PT ;  /* 0x000000dbaaaa7233 */ /* 0x100fe20003803000 */
[----:B------:R-:W-:Y:S02]  /*e1f0*/  SHF.R.U32.HI R37, RZ, 0x10, R38 ;  /* 0x00000010ff257819 */ /* 0x000fe40000011626 */
[----:B------:R-:W-:Y:S02]  /*e200*/  PRMT R171, R52, 0x5410, R97 ;  /* 0x0000541034ab7816 */ /* 0x000fe40000000061 */
[----:B------:R-:W-:Y:S02]  /*e210*/  LOP3.LUT R38, R37, 0xff, RZ, 0xc0, !PT ;  /* 0x000000ff25267812 */ /* 0x000fe400078ec0ff */
[----:B------:R-:W-:Y:S01]  /*e220*/  PRMT R66, R66, 0x5410, R39 ;  /* 0x0000541042427816 */ /* 0x000fe20000000027 */
[--C-:B------:R-:W-:Y:S01]  /*e230*/  HSET2.LE.AND R39, R101, R219.reuse, PT ;  /* 0x000000db65277233 */ /* 0x100fe20003803000 */
[----:B------:R-:W-:Y:S01]  /*e240*/  PRMT R71, R38, 0x5410, R40 ;  /* 0x0000541026477816 */ /* 0x000fe20000000028 */
[--C-:B------:R-:W-:Y:S01]  /*e250*/  HSET2.LE.AND R38, R112, R219.reuse, PT ;  /* 0x000000db70267233 */ /* 0x100fe20003803000 */
[----:B------:R-:W1:Y:S01]  /*e260*/  LDSM.16.MT88.4 R40, [R205+0x5000] ;  /* 0x00500000cd28783b */ /* 0x000e620000004200 */
[----:B----4-:R-:W-:Y:S01]  /*e270*/  F2FP.PACK_AB R45, R135, R132 ;  /* 0x00000084872d723e */ /* 0x010fe200000000ff */
[--C-:B------:R-:W-:Y:S01]  /*e280*/  HSET2.LE.AND R171, R171, R219.reuse, PT ;  /* 0x000000dbabab7233 */ /* 0x100fe20003803000 */
[----:B------:R-:W-:Y:S01]  /*e290*/  LOP3.LUT R37, R62, 0xff, RZ, 0xc0, !PT ;  /* 0x000000ff3e257812 */ /* 0x000fe200078ec0ff */
[----:B------:R-:W-:Y:S01]  /*e2a0*/  FFMA.FTZ R62, R3, R237, R173 ;  /* 0x000000ed033e7223 */ /* 0x000fe200000100ad */
[----:B------:R-:W-:Y:S01]  /*e2b0*/  F2FP.PACK_AB R3, R154, R141 ;  /* 0x0000008d9a03723e */ /* 0x000fe200000000ff */
[----:B------:R-:W-:Y:S01]  /*e2c0*/  IMAD.MOV.U32 R173, RZ, RZ, R174 ;  /* 0x000000ffffad7224 */ /* 0x000fe200078e00ae */
[----:B------:R-:W-:Y:S01]  /*e2d0*/  PRMT R65, R37, 0x5410, R65 ;  /* 0x0000541025417816 */ /* 0x000fe20000000041 */
[----:B------:R-:W-:Y:S01]  /*e2e0*/  IMAD.MOV.U32 R174, RZ, RZ, R167 ;  /* 0x000000ffffae7224 */ /* 0x000fe200078e00a7 */
[----:B------:R-:W-:Y:S02]  /*e2f0*/  LOP3.LUT R39, R39, R3, RZ, 0xc0, !PT ;  /* 0x0000000327277212 */ /* 0x000fe400078ec0ff */
[----:B------:R-:W-:Y:S02]  /*e300*/  F2FP.PACK_AB R3, R152, R133 ;  /* 0x000000859803723e */ /* 0x000fe400000000ff */
[----:B------:R-:W-:Y:S02]  /*e310*/  F2FP.PACK_AB R37, R197, R199 ;  /* 0x000000c7c525723e */ /* 0x000fe400000000ff */
[----:B------:R-:W-:Y:S02]  /*e320*/  LOP3.LUT R47, R47, R3, RZ, 0xc0, !PT ;  /* 0x000000032f2f7212 */ /* 0x000fe400078ec0ff */
[----:B------:R-:W-:Y:S02]  /*e330*/  SHF.R.U32.HI R3, RZ, 0x8, R50 ;  /* 0x00000008ff037819 */ /* 0x000fe40000011632 */
[----:B------:R-:W-:Y:S02]  /*e340*/  LOP3.LUT R36, R36, R37, RZ, 0xc0, !PT ;  /* 0x0000002524247212 */ /* 0x000fe400078ec0ff */
[----:B------:R-:W-:Y:S01]  /*e350*/  LOP3.LUT R37, R44, R45, RZ, 0xc0, !PT ;  /* 0x0000002d2c257212 */ /* 0x000fe200078ec0ff */
[--C-:B------:R-:W-:Y:S01]  /*e360*/  HSET2.LE.AND R44, R56, R219.reuse, PT ;  /* 0x000000db382c7233 */ /* 0x100fe20003803000 */
[----:B------:R-:W-:Y:S02]  /*e370*/  F2FP.PACK_AB R45, R83, R79 ;  /* 0x0000004f532d723e */ /* 0x000fe400000000ff */
[----:B------:R-:W-:Y:S02]  /*e380*/  PRMT R166, R55, 0x5410, R3 ;  /* 0x0000541037a67816 */ /* 0x000fe40000000003 */
[----:B------:R-:W-:Y:S02]  /*e390*/  SHF.R.U32.HI R55, RZ, 0x18, R67 ;  /* 0x00000018ff377819 */ /* 0x000fe40000011643 */
[----:B------:R-:W-:Y:S01]  /*e3a0*/  LOP3.LUT R44, R44, R45, RZ, 0xc0, !PT ;  /* 0x0000002d2c2c7212 */ /* 0x000fe200078ec0ff */
[--C-:B------:R-:W-:Y:S01]  /*e3b0*/  HSET2.LE.AND R166, R166, R219.reuse, PT ;  /* 0x000000dba6a67233 */ /* 0x100fe20003803000 */
[----:B------:R-:W-:Y:S02]  /*e3c0*/  LOP3.LUT R45, R48, R49, RZ, 0xc0, !PT ;  /* 0x00000031302d7212 */ /* 0x000fe400078ec0ff */
[C---:B------:R-:W-:Y:S02]  /*e3d0*/  LOP3.LUT R3, R67.reuse, 0xffff, RZ, 0xc0, !PT ;  /* 0x0000ffff43037812 */ /* 0x040fe400078ec0ff */
[----:B------:R-:W-:Y:S02]  /*e3e0*/  LOP3.LUT R56, R67, 0xff, RZ, 0xc0, !PT ;  /* 0x000000ff43387812 */ /* 0x000fe400078ec0ff */
[----:B------:R-:W-:Y:S04]  /*e3f0*/  SHF.R.U32.HI R52, RZ, 0x8, R3 ;  /* 0x00000008ff347819 */ /* 0x000fe80000011603 */
[----:B------:R-:W-:Y:S01]  /*e400*/  PRMT R56, R56, 0x5410, R52 ;  /* 0x0000541038387816 */ /* 0x000fe20000000034 */
[----:B--2---:R-:W-:Y:S01]  /*e410*/  FFMA.FTZ R61, R2, R236, R122 ;  /* 0x000000ec023d7223 */ /* 0x004fe2000001007a */
[----:B------:R-:W-:Y:S01]  /*e420*/  F2FP.PACK_AB R2, R196, R198 ;  /* 0x000000c6c402723e */ /* 0x000fe200000000ff */
[----:B------:R-:W2:Y:S02]  /*e430*/  LDL.LU R122, [R1+0x74] ;  /* 0x00007400017a7983 */ /* 0x000ea40000300800 */
[----:B------:R-:W-:Y:S01]  /*e440*/  FADD.FTZ R61, R217, R61 ;  /* 0x0000003dd93d7221 */ /* 0x000fe20000010000 */
[----:B------:R-:W-:Y:S01]  /*e450*/  LOP3.LUT R38, R38, R2, RZ, 0xc0, !PT ;  /* 0x0000000226267212 */ /* 0x000fe200078ec0ff */
[----:B------:R-:W3:Y:S01]  /*e460*/  LDL.LU R238, [R1+0x70] ;  /* 0x0000700001ee7983 */ /* 0x000ee20000300800 */
[----:B------:R-:W-:Y:S03]  /*e470*/  F2FP.PACK_AB R2, R153, R140 ;  /* 0x0000008c9902723e */ /* 0x000fe600000000ff */
[----:B------:R-:W4:Y:S01]  /*e480*/  LDL.LU R234, [R1+0x6c] ;  /* 0x00006c0001ea7983 */ /* 0x000f220000300800 */
[----:B------:R-:W-:Y:S01]  /*e490*/  LOP3.LUT R46, R46, R2, RZ, 0xc0, !PT ;  /* 0x000000022e2e7212 */ /* 0x000fe200078ec0ff */
[-C--:B-1----:R-:W-:Y:S01]  /*e4a0*/  HMMA.16816.F32 R4, R36, R40.reuse, R4 ;  /* 0x000000282404723c */ /* 0x082fe20000001804 */
[----:B------:R-:W-:Y:S02]  /*e4b0*/  LOP3.LUT R2, R51, 0xff, RZ, 0xc0, !PT ;  /* 0x000000ff33027812 */ /* 0x000fe400078ec0ff */
[----:B------:R-:W1:Y:S02]  /*e4c0*/  LDSM.16.MT88.4 R48, [R206+0x5000] ;  /* 0x00500000ce30783b */ /* 0x000e640000004200 */
[----:B------:R-:W-:Y:S02]  /*e4d0*/  PRMT R167, R2, 0x5410, R54 ;  /* 0x0000541002a77816 */ /* 0x000fe40000000036 */
[C---:B------:R-:W-:Y:S01]  /*e4e0*/  LOP3.LUT R2, R60.reuse, 0xffff, RZ, 0xc0, !PT ;  /* 0x0000ffff3c027812 */ /* 0x040fe200078ec0ff */
[C---:B------:R-:W-:Y:S01]  /*e4f0*/  HMMA.16816.F32 R8, R44.reuse, R40, R8 ;  /* 0x000000282c08723c */ /* 0x040fe20000001808 */
[----:B------:R-:W-:Y:S03]  /*e500*/  LOP3.LUT R54, R60, 0xff, RZ, 0xc0, !PT ;  /* 0x000000ff3c367812 */ /* 0x000fe600078ec0ff */
[----:B------:R-:W-:Y:S01]  /*e510*/  SHF.R.U32.HI R3, RZ, 0x8, R2 ;  /* 0x00000008ff037819 */ /* 0x000fe20000011602 */
[--C-:B------:R-:W-:Y:S02]  /*e520*/  HSET2.LE.AND R167, R167, R219.reuse, PT ;  /* 0x000000dba7a77233 */ /* 0x100fe40003803000 */
[----:B------:R-:W-:Y:S01]  /*e530*/  SHF.R.U32.HI R41, RZ, 0x10, R60 ;  /* 0x00000010ff297819 */ /* 0x000fe2000001163c */
[-C--:B------:R-:W-:Y:S01]  /*e540*/  HMMA.16816.F32 R12, R44, R42.reuse, R12 ;  /* 0x0000002a2c0c723c */ /* 0x080fe2000000180c */
[----:B------:R-:W-:Y:S02]  /*e550*/  SHF.R.U32.HI R40, RZ, 0x10, R67 ;  /* 0x00000010ff287819 */ /* 0x000fe40000011643 */
[----:B------:R-:W1:Y:S01]  /*e560*/  MUFU.EX2 R67, R129 ;  /* 0x0000008100437308 */ /* 0x000e620000000800 */
[----:B------:R-:W-:Y:S02]  /*e570*/  LOP3.LUT R2, R41, 0xff, RZ, 0xc0, !PT ;  /* 0x000000ff29027812 */ /* 0x000fe400078ec0ff */
[----:B------:R-:W-:Y:S02]  /*e580*/  LOP3.LUT R40, R40, 0xff, RZ, 0xc0, !PT ;  /* 0x000000ff28287812 */ /* 0x000fe400078ec0ff */
[C---:B------:R-:W-:Y:S01]  /*e590*/  HMMA.16816.F32 R16, R36.reuse, R42, R16 ;  /* 0x0000002a2410723c */ /* 0x040fe20000001810 */
[----:B------:R-:W-:Y:S03]  /*e5a0*/  PRMT R59, R54, 0x5410, R3 ;  /* 0x00005410363b7816 */ /* 0x000fe60000000003 */
[----:B------:R-:W-:Y:S01]  /*e5b0*/  PRMT R60, R40, 0x5410, R55 ;  /* 0x00005410283c7816 */ /* 0x000fe20000000037 */
[--C-:B------:R-:W-:Y:S01]  /*e5c0*/  HSET2.LE.AND R3, R56, R219.reuse, PT ;  /* 0x000000db38037233 */ /* 0x100fe20003803000 */
[----:B------:R-:W-:Y:S01]  /*e5d0*/  PRMT R58, R2, 0x5410, R53 ;  /* 0x00005410023a7816 */ /* 0x000fe20000000035 */
[--C-:B------:R-:W-:Y:S01]  /*e5e0*/  HSET2.LE.AND R2, R64, R219.reuse, PT ;  /* 0x000000db40027233 */ /* 0x100fe20003803000 */
[----:B------:R-:W2:Y:S01]  /*e5f0*/  LDSM.16.MT88.4 R52, [R205+0x5400] ;  /* 0x00540000cd34783b */ /* 0x000ea20000004200 */
[----:B------:R-:W-:Y:S03]  /*e600*/  F2FP.PACK_AB R43, R99, R98 ;  /* 0x00000062632b723e */ /* 0x000fe600000000ff */
[----:B------:R-:W-:Y:S02]  /*e610*/  F2FP.PACK_AB R42, R200, R203 ;  /* 0x000000cbc82a723e */ /* 0x000fe400000000ff */
[----:B------:R-:W-:Y:S01]  /*e620*/  LOP3.LUT R43, R2, R43, RZ, 0xc0, !PT ;  /* 0x0000002b022b7212 */ /* 0x000fe200078ec0ff */
[--C-:B------:R-:W-:Y:S01]  /*e630*/  HSET2.LE.AND R2, R59, R219.reuse, PT ;  /* 0x000000db3b027233 */ /* 0x100fe20003803000 */
[----:B------:R-:W-:Y:S01]  /*e640*/  FADD.FTZ R59, R213, R61 ;  /* 0x0000003dd53b7221 */ /* 0x000fe20000010000 */
[----:B------:R-:W-:Y:S01]  /*e650*/  F2FP.PACK_AB R40, R201, R202 ;  /* 0x000000cac928723e */ /* 0x000fe200000000ff */
[-C--:B-1----:R-:W-:Y:S03]  /*e660*/  HMMA.16816.F32 R20, R36, R48.reuse, R20 ;  /* 0x000000302414723c */ /* 0x082fe60000001814 */
[----:B------:R-:W-:Y:S02]  /*e670*/  LOP3.LUT R40, R3, R40, RZ, 0xc0, !PT ;  /* 0x0000002803287212 */ /* 0x000fe400078ec0ff */
[----:B------:R-:W-:Y:S03]  /*e680*/  F2FP.PACK_AB R3, R89, R88 ;  /* 0x000000585903723e */ /* 0x000fe600000000ff */
[C---:B------:R-:W-:Y:S07]  /*e690*/  HMMA.16816.F32 R24, R44.reuse, R48, R24 ;  /* 0x000000302c18723c */ /* 0x040fee0000001818 */
[--C-:B------:R-:W-:Y:S01]  /*e6a0*/  HSET2.LE.AND R48, R58, R219.reuse, PT ;  /* 0x000000db3a307233 */ /* 0x100fe20003803000 */
[-C--:B------:R-:W-:Y:S01]  /*e6b0*/  HMMA.16816.F32 R28, R44, R50.reuse, R28 ;  /* 0x000000322c1c723c */ /* 0x080fe2000000181c */
[----:B------:R-:W-:Y:S06]  /*e6c0*/  F2FP.PACK_AB R49, R91, R90 ;  /* 0x0000005a5b31723e */ /* 0x000fec00000000ff */
[----:B------:R-:W-:Y:S01]  /*e6d0*/  LOP3.LUT R44, R2, R3, RZ, 0xc0, !PT ;  /* 0x00000003022c7212 */ /* 0x000fe200078ec0ff */
[----:B------:R-:W-:Y:S01]  /*e6e0*/  HMMA.16816.F32 R32, R36, R50, R32 ;  /* 0x000000322420723c */ /* 0x000fe20000001820 */
[----:B------:R-:W-:Y:S03]  /*e6f0*/  LOP3.LUT R45, R48, R49, RZ, 0xc0, !PT ;  /* 0x00000031302d7212 */ /* 0x000fe600078ec0ff */
[--C-:B------:R-:W-:Y:S01]  /*e700*/  SHF.R.U32.HI R3, RZ, 0x10, R69.reuse ;  /* 0x00000010ff037819 */ /* 0x100fe20000011645 */
[--C-:B------:R-:W-:Y:S01]  /*e710*/  HSET2.LE.AND R46, R66, R219.reuse, PT ;  /* 0x000000db422e7233 */ /* 0x100fe20003803000 */
[----:B------:R-:W-:Y:S01]  /*e720*/  F2FP.PACK_AB R2, R95, R94 ;  /* 0x0000005e5f02723e */ /* 0x000fe200000000ff */
[--C-:B------:R-:W-:Y:S01]  /*e730*/  HSET2.LE.AND R47, R65, R219.reuse, PT ;  /* 0x000000db412f7233 */ /* 0x100fe20003803000 */
[----:B------:R-:W-:Y:S01]  /*e740*/  LOP3.LUT R38, R69, 0xff, RZ, 0xc0, !PT ;  /* 0x000000ff45267812 */ /* 0x000fe200078ec0ff */
[--C-:B------:R-:W-:Y:S03]  /*e750*/  HSET2.LE.AND R50, R113, R219.reuse, PT ;  /* 0x000000db71327233 */ /* 0x100fe60003803000 */
[----:B------:R-:W-:Y:S02]  /*e760*/  SHF.R.U32.HI R37, RZ, 0x18, R69 ;  /* 0x00000018ff257819 */ /* 0x000fe40000011645 */
[----:B------:R-:W-:Y:S02]  /*e770*/  LOP3.LUT R3, R3, 0xff, RZ, 0xc0, !PT ;  /* 0x000000ff03037812 */ /* 0x000fe400078ec0ff */
[----:B------:R-:W-:Y:S02]  /*e780*/  LOP3.LUT R47, R47, R2, RZ, 0xc0, !PT ;  /* 0x000000022f2f7212 */ /* 0x000fe400078ec0ff */
[----:B------:R-:W-:Y:S04]  /*e790*/  SHF.R.U32.HI R2, RZ, 0x10, R57 ;  /* 0x00000010ff027819 */ /* 0x000fe80000011639 */
[----:B------:R-:W-:Y:S01]  /*e7a0*/  LOP3.LUT R2, R2, 0xff, RZ, 0xc0, !PT ;  /* 0x000000ff02027812 */ /* 0x000fe200078ec0ff */
[--C-:B--2---:R-:W-:Y:S02]  /*e7b0*/  FFMA.FTZ R122, R122, c[0x0][0x23c], -R190.reuse ;  /* 0x00008f007a7a7a23 */ /* 0x104fe400000108be */
[----:B------:R-:W-:Y:S02]  /*e7c0*/  FFMA.FTZ R190, R127, c[0x0][0x23c], -R190 ;  /* 0x00008f007fbe7a23 */ /* 0x000fe400000108be */
[----:B---3--:R-:W-:Y:S01]  /*e7d0*/  FFMA.FTZ R41, R0, R238, R181 ;  /* 0x000000ee00297223 */ /* 0x008fe200000100b5 */
[--C-:B------:R-:W-:Y:S01]  /*e7e0*/  HSET2.LE.AND R0, R68, R219.reuse, PT ;  /* 0x000000db44007233 */ /* 0x100fe20003803000 */
[----:B------:R-:W-:Y:S01]  /*e7f0*/  IMAD.MOV.U32 R181, RZ, RZ, R182 ;  /* 0x000000ffffb57224 */ /* 0x000fe200078e00b6 */
[----:B------:R-:W-:Y:S01]  /*e800*/  MUFU.EX2 R122, R122 ;  /* 0x0000007a007a7308 */ /* 0x000fe20000000800 */
[----:B------:R-:W-:Y:S02]  /*e810*/  IMAD.MOV.U32 R182, RZ, RZ, R183 ;  /* 0x000000ffffb67224 */ /* 0x000fe400078e00b7 */
[----:B------:R-:W-:Y:S01]  /*e820*/  FADD.FTZ R62, R181, R62 ;  /* 0x0000003eb53e7221 */ /* 0x000fe20000010000 */
[----:B------:R-:W-:Y:S01]  /*e830*/  LOP3.LUT R42, R0, R42, RZ, 0xc0, !PT ;  /* 0x0000002a002a7212 */ /* 0x000fe200078ec0ff */
[----:B------:R-:W-:Y:S01]  /*e840*/  IMAD.MOV.U32 R181, RZ, RZ, R182 ;  /* 0x000000ffffb57224 */ /* 0x000fe200078e00b6 */
[----:B------:R-:W-:Y:S01]  /*e850*/  F2FP.PACK_AB R0, R87, R86 ;  /* 0x000000565700723e */ /* 0x000fe200000000ff */
[----:B------:R-:W-:Y:S02]  /*e860*/  IMAD.MOV.U32 R183, RZ, RZ, R172 ;  /* 0x000000ffffb77224 */ /* 0x000fe400078e00ac */
[----:B------:R-:W-:Y:S01]  /*e870*/  FADD.FTZ R56, R181, R41 ;  /* 0x00000029b5387221 */ /* 0x000fe20000010000 */
[--C-:B------:R-:W-:Y:S01]  /*e880*/  HSET2.LE.AND R41, R60, R219.reuse, PT ;  /* 0x000000db3c297233 */ /* 0x100fe20003803000 */
[----:B------:R-:W-:Y:S01]  /*e890*/  IMAD.MOV.U32 R172, RZ, RZ, R173 ;  /* 0x000000ffffac7224 */ /* 0x000fe200078e00ad */
[----:B----4-:R-:W1:Y:S01]  /*e8a0*/  MUFU.EX2 R64, R234 ;  /* 0x000000ea00407308 */ /* 0x010e620000000800 */
[----:B------:R-:W-:Y:S02]  /*e8b0*/  IMAD.MOV.U32 R173, RZ, RZ, R165 ;  /* 0x000000ffffad7224 */ /* 0x000fe400078e00a5 */
[----:B------:R-:W-:Y:S01]  /*e8c0*/  IMAD.MOV.U32 R165, RZ, RZ, R164 ;  /* 0x000000ffffa57224 */ /* 0x000fe200078e00a4 */
[----:B------:R-:W-:Y:S01]  /*e8d0*/  LOP3.LUT R41, R41, R0, RZ, 0xc0, !PT ;  /* 0x0000000029297212 */ /* 0x000fe200078ec0ff */
[----:B------:R-:W-:Y:S01]  /*e8e0*/  IMAD.MOV.U32 R182, RZ, RZ, R172 ;  /* 0x000000ffffb67224 */ /* 0x000fe200078e00ac */
[----:B------:R-:W-:Y:S01]  /*e8f0*/  LOP3.LUT R0, R69, 0xffff, RZ, 0xc0, !PT ;  /* 0x0000ffff45007812 */ /* 0x000fe200078ec0ff */
[----:B------:R-:W-:Y:S02]  /*e900*/  IMAD.MOV.U32 R172, RZ, RZ, R173 ;  /* 0x000000ffffac7224 */ /* 0x000fe400078e00ad */
[----:B------:R-:W-:Y:S01]  /*e910*/  IMAD.MOV.U32 R173, RZ, RZ, R165 ;  /* 0x000000ffffad7224 */ /* 0x000fe200078e00a5 */
[----:B------:R-:W-:Y:S01]  /*e920*/  SHF.R.U32.HI R36, RZ, 0x8, R0 ;  /* 0x00000008ff247819 */ /* 0x000fe20000011600 */
[----:B------:R-:W-:Y:S01]  /*e930*/  IMAD.MOV.U32 R179, RZ, RZ, R182 ;  /* 0x000000ffffb37224 */ /* 0x000fe200078e00b6 */
[-C--:B------:R-:W-:Y:S01]  /*e940*/  HMMA.16816.F32 R4, R40, R52.reuse, R4 ;  /* 0x000000342804723c */ /* 0x080fe20000001804 */
[----:B------:R-:W-:Y:S01]  /*e950*/  IMAD.MOV.U32 R181, RZ, RZ, R173 ;  /* 0x000000ffffb57224 */ /* 0x000fe200078e00ad */
[----:B------:R-:W-:Y:S01]  /*e960*/  PRMT R168, R38, 0x5410, R36 ;  /* 0x0000541026a87816 */ /* 0x000fe20000000024 */
[----:B------:R-:W-:Y:S01]  /*e970*/  FADD.FTZ R49, R214, R62 ;  /* 0x0000003ed6317221 */ /* 0x000fe20000010000 */
[----:B------:R-:W-:Y:S01]  /*e980*/  F2FP.PACK_AB R0, R93, R92 ;  /* 0x0000005c5d00723e */ /* 0x000fe200000000ff */
[----:B------:R-:W-:Y:S01]  /*e990*/  FADD.FTZ R48, R181, R63 ;  /* 0x0000003fb5307221 */ /* 0x000fe20000010000 */
[----:B------:R-:W2:Y:S01]  /*e9a0*/  MUFU.EX2 R190, R190 ;  /* 0x000000be00be7308 */ /* 0x000ea20000000800 */
[----:B------:R-:W-:Y:S01]  /*e9b0*/  IMAD.MOV.U32 R181, RZ, RZ, R169 ;  /* 0x000000ffffb57224 */ /* 0x000fe200078e00a9 */
[----:B------:R-:W-:Y:S01]  /*e9c0*/  PRMT R169, R3, 0x5410, R37 ;  /* 0x0000541003a97816 */ /* 0x000fe20000000025 */
[----:B------:R-:W-:Y:S01]  /*e9d0*/  IMAD.MOV.U32 R182, RZ, RZ, R183 ;  /* 0x000000ffffb67224 */ /* 0x000fe200078e00b7 */
[----:B------:R-:W3:Y:S02]  /*e9e0*/  LDSM.16.MT88.4 R36, [R206+0x5400] ;  /* 0x00540000ce24783b */ /* 0x000ee40000004200 */
[----:B------:R-:W-:Y:S01]  /*e9f0*/  IMAD.MOV.U32 R183, RZ, RZ, R157 ;  /* 0x000000ffffb77224 */ /* 0x000fe200078e009d */
[----:B------:R-:W-:Y:S01]  /*ea00*/  LOP3.LUT R46, R46, R0, RZ, 0xc0, !PT ;  /* 0x000000002e2e7212 */ /* 0x000fe200078ec0ff */
[----:B------:R-:W-:Y:S01]  /*ea10*/  IMAD.MOV.U32 R165, RZ, RZ, R216 ;  /* 0x000000ffffa57224 */ /* 0x000fe200078e00d8 */
[----:B------:R-:W-:Y:S01]  /*ea20*/  LOP3.LUT R0, R57, 0xffff, RZ, 0xc0, !PT ;  /* 0x0000ffff39007812 */ /* 0x000fe200078ec0ff */
[----:B------:R-:W-:Y:S01]  /*ea30*/  FADD.FTZ R51, R179, R48 ;  /* 0x00000030b3337221 */ /* 0x000fe20000010000 */
[--C-:B------:R-:W-:Y:S01]  /*ea40*/  HSET2.LE.AND R168, R168, R219.reuse, PT ;  /* 0x000000dba8a87233 */ /* 0x100fe20003803000 */
[----:B------:R-:W-:Y:S01]  /*ea50*/  IMAD.MOV.U32 R178, RZ, RZ, R172 ;  /* 0x000000ffffb27224 */ /* 0x000fe200078e00ac */
[----:B------:R-:W-:Y:S01]  /*ea60*/  SHF.R.U32.HI R48, RZ, 0x18, R57 ;  /* 0x00000018ff307819 */ /* 0x000fe20000011639 */
[----:B------:R-:W-:Y:S01]  /*ea70*/  IMAD.MOV.U32 R164, RZ, RZ, R218 ;  /* 0x000000ffffa47224 */ /* 0x000fe200078e00da */
[C---:B------:R-:W-:Y:S01]  /*ea80*/  HMMA.16816.F32 R8, R44.reuse, R52, R8 ;  /* 0x000000342c08723c */ /* 0x040fe20000001808 */
[----:B------:R-:W-:Y:S01]  /*ea90*/  IMAD.MOV.U32 R173, RZ, RZ, R215 ;  /* 0x000000ffffad7224 */ /* 0x000fe200078e00d7 */
[----:B------:R-:W4:Y:S01]  /*eaa0*/  LDL.LU R218, [R1+0x68] ;  /* 0x0000680001da7983 */ /* 0x000f220000300800 */
[----:B------:R-:W-:Y:S01]  /*eab0*/  FADD.FTZ R58, R212, R56 ;  /* 0x00000038d43a7221 */ /* 0x000fe20000010000 */
[--C-:B------:R-:W-:Y:S01]  /*eac0*/  HSET2.LE.AND R169, R169, R219.reuse, PT ;  /* 0x000000dba9a97233 */ /* 0x100fe20003803000 */
[----:B------:R-:W-:Y:S01]  /*ead0*/  FADD.FTZ R56, R210, R49 ;  /* 0x00000031d2387221 */ /* 0x000fe20000010000 */
[----:B------:R1:W5:Y:S01]  /*eae0*/  LDL.LU R217, [R1+0x64] ;  /* 0x0000640001d97983 */ /* 0x0003620000300800 */
[----:B------:R-:W-:Y:S01]  /*eaf0*/  IMAD.MOV.U32 R179, RZ, RZ, R183 ;  /* 0x000000ffffb37224 */ /* 0x000fe200078e00b7 */
[-C--:B------:R-:W-:Y:S01]  /*eb00*/  HMMA.16816.F32 R12, R44, R54.reuse, R12 ;  /* 0x000000362c0c723c */ /* 0x080fe2000000180c */
[----:B------:R-:W-:Y:S01]  /*eb10*/  IMAD.MOV.U32 R172, RZ, RZ, R174 ;  /* 0x000000ffffac7224 */ /* 0x000fe200078e00ae */
[----:B------:R1:W5:Y:S02]  /*eb20*/  LDL.LU R216, [R1+0x60] ;  /* 0x0000600001d87983 */ /* 0x0003640000300800 */
[----:B------:R-:W-:Y:S01]  /*eb30*/  IMAD.MOV.U32 R174, RZ, RZ, R165 ;  /* 0x000000ffffae7224 */ /* 0x000fe200078e00a5 */
[----:B------:R-:W-:Y:S01]  /*eb40*/  LOP3.LUT R49, R57, 0xff, RZ, 0xc0, !PT ;  /* 0x000000ff39317812 */ /* 0x000fe200078ec0ff */
[----:B------:R-:W-:Y:S01]  /*eb50*/  IMAD.MOV.U32 R183, RZ, RZ, R173 ;  /* 0x000000ffffb77224 */ /* 0x000fe200078e00ad */
[----:B------:R-:W-:Y:S01]  /*eb60*/  SHF.R.U32.HI R3, RZ, 0x8, R0 ;  /* 0x00000008ff037819 */ /* 0x000fe20000011600 */
[----:B------:R-:W-:Y:S01]  /*eb70*/  IMAD.MOV.U32 R173, RZ, RZ, R175 ;  /* 0x000000ffffad7224 */ /* 0x000fe200078e00af */
[C---:B------:R-:W-:Y:S01]  /*eb80*/  HMMA.16816.F32 R16, R40.reuse, R54, R16 ;  /* 0x000000362810723c */ /* 0x040fe20000001810 */
[----:B------:R-:W1:Y:S02]  /*eb90*/  LDSM.16.MT88.4 R52, [R205+0x5800] ;  /* 0x00580000cd34783b */ /* 0x000e640000004200 */
[----:B------:R-:W-:Y:S01]  /*eba0*/  IMAD.MOV.U32 R175, RZ, RZ, R164 ;  /* 0x000000ffffaf7224 */ /* 0x000fe200078e00a4 */
[----:B------:R-:W-:Y:S01]  /*ebb0*/  F2FP.PACK_AB R0, R227, R226 ;  /* 0x000000e2e300723e */ /* 0x000fe200000000ff */
[----:B------:R-:W-:Y:S01]  /*ebc0*/  IMAD.MOV.U32 R157, RZ, RZ, R161 ;  /* 0x000000ffff9d7224 */ /* 0x000fe200078e00a1 */
[----:B------:R-:W-:Y:S01]  /*ebd0*/  PRMT R165, R2, 0x5410, R48 ;  /* 0x0000541002a57816 */ /* 0x000fe20000000030 */
[----:B------:R-:W-:Y:S01]  /*ebe0*/  FADD.FTZ R48, R178, R59 ;  /* 0x0000003bb2307221 */ /* 0x000fe20000010000 */
[----:B------:R-:W-:Y:S01]  /*ebf0*/  LOP3.LUT R50, R50, R0, RZ, 0xc0, !PT ;  /* 0x0000000032327212 */ /* 0x000fe200078ec0ff */
[----:B------:R-:W-:Y:S01]  /*ec00*/  FADD.FTZ R2, R180, R51 ;  /* 0x00000033b4027221 */ /* 0x000fe20000010000 */
[----:B------:R1:W5:Y:S02]  /*ec10*/  LDL.LU R215, [R1+0x5c] ;  /* 0x00005c0001d77983 */ /* 0x0003640000300800 */
[----:B------:R-:W-:Y:S01]  /*ec20*/  FADD.FTZ R0, R181, R56 ;  /* 0x00000038b5007221 */ /* 0x000fe20000010000 */
[-C--:B---3--:R-:W-:Y:S01]  /*ec30*/  HMMA.16816.F32 R20, R40, R36.reuse, R20 ;  /* 0x000000242814723c */ /* 0x088fe20000001814 */
[----:B------:R-:W-:Y:S01]  /*ec40*/  FADD.FTZ R59, R182, R48 ;  /* 0x00000030b63b7221 */ /* 0x000fe20000010000 */
[----:B------:R-:W-:Y:S01]  /*ec50*/  PRMT R164, R49, 0x5410, R3 ;  /* 0x0000541031a47816 */ /* 0x000fe20000000003 */
[----:B------:R-:W-:Y:S01]  /*ec60*/  FADD.FTZ R3, R179, R58 ;  /* 0x0000003ab3037221 */ /* 0x000fe20000010000 */
[--C-:B------:R-:W-:Y:S01]  /*ec70*/  HSET2.LE.AND R51, R76, R219.reuse, PT ;  /* 0x000000db4c337233 */ /* 0x100fe20003803000 */
[----:B------:R-:W-:Y:S01]  /*ec80*/  FADD.FTZ R60, R172, R2 ;  /* 0x00000002ac3c7221 */ /* 0x000fe20000010000 */
[--C-:B------:R-:W-:Y:S01]  /*ec90*/  HSET2.LE.AND R48, R75, R219.reuse, PT ;  /* 0x000000db4b307233 */ /* 0x100fe20003803000 */
[----:B------:R-:W-:Y:S01]  /*eca0*/  FADD.FTZ R58, R183, R3 ;  /* 0x00000003b73a7221 */ /* 0x000fe20000010000 */
[C---:B------:R-:W-:Y:S01]  /*ecb0*/  HMMA.16816.F32 R24, R44.reuse, R36, R24 ;  /* 0x000000242c18723c */ /* 0x040fe20000001818 */
[----:B------:R-:W-:Y:S01]  /*ecc0*/  FADD.FTZ R62, R173, R0 ;  /* 0x00000000ad3e7221 */ /* 0x000fe20000010000 */
[----:B------:R3:W5:Y:S02]  /*ecd0*/  LDL.LU R214, [R1+0x58] ;  /* 0x0000580001d67983 */ /* 0x0007640000300800 */
[----:B------:R-:W-:Y:S01]  /*ece0*/  FADD.FTZ R60, R159, R60 ;  /* 0x0000003c9f3c7221 */ /* 0x000fe20000010000 */
[--C-:B------:R-:W-:Y:S01]  /*ecf0*/  HSET2.LE.AND R49, R74, R219.reuse, PT ;  /* 0x000000db4a317233 */ /* 0x100fe20003803000 */
[----:B------:R-:W-:Y:S01]  /*ed00*/  FADD.FTZ R62, R158, R62 ;  /* 0x0000003e9e3e7221 */ /* 0x000fe20000010000 */
[----:B------:R-:W-:Y:S01]  /*ed10*/  F2FP.PACK_AB R0, R115, R114 ;  /* 0x000000727300723e */ /* 0x000fe200000000ff */
[----:B------:R-:W-:Y:S01]  /*ed20*/  IMAD.MOV.U32 R161, RZ, RZ, R211 ;  /* 0x000000ffffa17224 */ /* 0x000fe200078e00d3 */
[-C--:B------:R-:W-:Y:S01]  /*ed30*/  HMMA.16816.F32 R28, R44, R38.reuse, R28 ;  /* 0x000000262c1c723c */ /* 0x080fe2000000181c */
[----:B------:R3:W5:Y:S02]  /*ed40*/  LDL.LU R213, [R1+0x54] ;  /* 0x0000540001d57983 */ /* 0x0007640000300800 */
[----:B------:R-:W-:Y:S01]  /*ed50*/  F2FP.PACK_AB R2, R229, R228 ;  /* 0x000000e4e502723e */ /* 0x000fe200000000ff */
[--C-:B------:R-:W-:Y:S01]  /*ed60*/  HSET2.LE.AND R56, R70, R219.reuse, PT ;  /* 0x000000db46387233 */ /* 0x100fe20003803000 */
[----:B------:R-:W-:Y:S01]  /*ed70*/  F2FP.PACK_AB R3, R103, R102 ;  /* 0x000000666703723e */ /* 0x000fe200000000ff */
[----:B------:R3:W5:Y:S01]  /*ed80*/  LDL.LU R212, [R1+0x50] ;  /* 0x0000500001d47983 */ /* 0x0007620000300800 */
[----:B------:R-:W-:Y:S01]  /*ed90*/  FADD.FTZ R44, R163, R60 ;  /* 0x0000003ca32c7221 */ /* 0x000fe20000010000 */
[----:B------:R-:W-:Y:S01]  /*eda0*/  HMMA.16816.F32 R32, R40, R38, R32 ;  /* 0x000000262820723c */ /* 0x000fe20000001820 */
[----:B------:R-:W-:Y:S01]  /*edb0*/  FADD.FTZ R45, R162, R62 ;  /* 0x0000003ea22d7221 */ /* 0x000fe20000010000 */
[----:B------:R-:W2:Y:S02]  /*edc0*/  LDSM.16.MT88.4 R36, [R206+0x5800] ;  /* 0x00580000ce24783b */ /* 0x000ea40000004200 */
[----:B------:R-:W-:Y:S01]  /*edd0*/  F2FP.PACK_AB R57, R105, R104 ;  /* 0x000000686939723e */ /* 0x000fe200000000ff */
[--C-:B------:R-:W-:Y:S01]  /*ede0*/  HSET2.LE.AND R165, R165, R219.reuse, PT ;  /* 0x000000dba5a57233 */ /* 0x100fe20003803000 */
[----:B------:R-:W-:Y:S01]  /*edf0*/  LOP3.LUT R51, R51, R0, RZ, 0xc0, !PT ;  /* 0x0000000033337212 */ /* 0x000fe200078ec0ff */
[----:B------:R-:W-:Y:S01]  /*ee00*/  FADD.FTZ R0, R175, R58 ;  /* 0x0000003aaf007221 */ /* 0x000fe20000010000 */
[----:B------:R-:W-:Y:S01]  /*ee10*/  LOP3.LUT R48, R48, R2, RZ, 0xc0, !PT ;  /* 0x0000000230307212 */ /* 0x000fe200078ec0ff */
[----:B------:R-:W-:Y:S01]  /*ee20*/  FADD.FTZ R2, R174, R59 ;  /* 0x0000003bae027221 */ /* 0x000fe20000010000 */
[----:B------:R3:W5:Y:S02]  /*ee30*/  LDL.LU R211, [R1+0x4c] ;  /* 0x00004c0001d37983 */ /* 0x0007640000300800 */
[----:B------:R-:W-:Y:S01]  /*ee40*/  FADD.FTZ R63, R156, R0 ;  /* 0x000000009c3f7221 */ /* 0x000fe20000010000 */
[----:B------:R-:W-:Y:S01]  /*ee50*/  LOP3.LUT R49, R49, R3, RZ, 0xc0, !PT ;  /* 0x0000000331317212 */ /* 0x000fe200078ec0ff */
[----:B------:R-:W-:Y:S01]  /*ee60*/  FADD.FTZ R61, R157, R2 ;  /* 0x000000029d3d7221 */ /* 0x000fe20000010000 */
[----:B------:R-:W-:Y:S01]  /*ee70*/  LOP3.LUT R56, R56, R57, RZ, 0xc0, !PT ;  /* 0x0000003938387212 */ /* 0x000fe200078ec0ff */
[--C-:B------:R-:W-:Y:S01]  /*ee80*/  HSET2.LE.AND R58, R72, R219.reuse, PT ;  /* 0x000000db483a7233 */ /* 0x100fe20003803000 */
[----:B------:R-:W-:Y:S01]  /*ee90*/  F2FP.PACK_AB R0, R107, R106 ;  /* 0x0000006a6b00723e */ /* 0x000fe200000000ff */
[----:B------:R-:W-:Y:S01]  /*eea0*/  FADD.FTZ R46, R161, R61 ;  /* 0x0000003da12e7221 */ /* 0x000fe20000010000 */
[--C-:B------:R-:W-:Y:S01]  /*eeb0*/  HSET2.LE.AND R59, R71, R219.reuse, PT ;  /* 0x000000db473b7233 */ /* 0x100fe20003803000 */
[----:B------:R-:W-:Y:S01]  /*eec0*/  F2FP.PACK_AB R2, R109, R108 ;  /* 0x0000006c6d02723e */ /* 0x000fe200000000ff */
[--C-:B------:R-:W-:Y:S01]  /*eed0*/  HSET2.LE.AND R57, R73, R219.reuse, PT ;  /* 0x000000db49397233 */ /* 0x100fe20003803000 */
[----:B------:R-:W-:Y:S01]  /*eee0*/  FADD.FTZ R42, R151, R46 ;  /* 0x0000002e972a7221 */ /* 0x000fe20000010000 */
[----:B------:R-:W-:Y:S01]  /*eef0*/  F2FP.PACK_AB R3, R111, R110 ;  /* 0x0000006e6f03723e */ /* 0x000fe200000000ff */
[-C--:B-1----:R-:W-:Y:S01]  /*ef00*/  HMMA.16816.F32 R4, R48, R52.reuse, R4 ;  /* 0x000000343004723c */ /* 0x082fe20000001804 */
[----:B------:R-:W-:Y:S01]  /*ef10*/  LOP3.LUT R58, R58, R2, RZ, 0xc0, !PT ;  /* 0x000000023a3a7212 */ /* 0x000fe200078ec0ff */
[----:B------:R3:W5:Y:S01]  /*ef20*/  LDL.LU R210, [R1+0x48] ;  /* 0x0000480001d27983 */ /* 0x0007620000300800 */
[----:B------:R-:W-:Y:S01]  /*ef30*/  LOP3.LUT R57, R57, R0, RZ, 0xc0, !PT ;  /* 0x0000000039397212 */ /* 0x000fe200078ec0ff */
[----:B------:R-:W-:Y:S01]  /*ef40*/  HSET2.LE.AND R164, R164, R219, PT ;  /* 0x000000dba4a47233 */ /* 0x000fe20003803000 */
[----:B------:R-:W-:Y:S01]  /*ef50*/  LOP3.LUT R59, R59, R3, RZ, 0xc0, !PT ;  /* 0x000000033b3b7212 */ /* 0x000fe200078ec0ff */
[----:B------:R-:W-:Y:S01]  /*ef60*/  FADD.FTZ R3, R160, R63 ;  /* 0x0000003fa0037221 */ /* 0x000fe20000010000 */
[----:B------:R-:W-:Y:S02]  /*ef70*/  F2FP.PACK_AB R0, R67, R77 ;  /* 0x0000004d4300723e */ /* 0x000fe400000000ff */
[----:B------:R-:W-:Y:S03]  /*ef80*/  F2FP.PACK_AB R2, R131, R130 ;  /* 0x000000828302723e */ /* 0x000fe600000000ff */
[----:B------:R-:W-:Y:S01]  /*ef90*/  FADD.FTZ R41, R150, R3 ;  /* 0x0000000396297221 */ /* 0x000fe20000010000 */
[C---:B------:R-:W-:Y:S01]  /*efa0*/  HMMA.16816.F32 R8, R56.reuse, R52, R8 ;  /* 0x000000343808723c */ /* 0x040fe20000001808 */
[----:B------:R-:W-:Y:S01]  /*efb0*/  LOP3.LUT R170, R170, R0, RZ, 0xc0, !PT ;  /* 0x00000000aaaa7212 */ /* 0x000fe200078ec0ff */
[----:B------:R-:W-:Y:S01]  /*efc0*/  FADD.FTZ R0, R191, R45 ;  /* 0x0000002dbf007221 */ /* 0x000fe20000010000 */
[----:B------:R-:W-:Y:S01]  /*efd0*/  LOP3.LUT R171, R171, R2, RZ, 0xc0, !PT ;  /* 0x00000002abab7212 */ /* 0x000fe200078ec0ff */
[----:B------:R-:W-:Y:S01]  /*efe0*/  FADD.FTZ R2, R239, R44 ;  /* 0x0000002cef027221 */ /* 0x000fe20000010000 */
[----:B------:R-:W-:Y:S01]  /*eff0*/  F2FP.PACK_AB R3, R121, R120 ;  /* 0x000000787903723e */ /* 0x000fe200000000ff */
[----:B------:R-:W-:Y:S01]  /*f000*/  FADD.FTZ R40, R194, R0 ;  /* 0x00000000c2287221 */ /* 0x000fe20000010000 */
[----:B------:R-:W-:Y:S01]  /*f010*/  F2FP.PACK_AB R0, R139, R64 ;  /* 0x000000408b00723e */ /* 0x000fe200000000ff */
[----:B------:R-:W-:Y:S01]  /*f020*/  FADD.FTZ R43, R240, R2 ;  /* 0x00000002f02b7221 */ /* 0x000fe20000010000 */
[-C--:B------:R-:W-:Y:S03]  /*f030*/  HMMA.16816.F32 R12, R56, R54.reuse, R12 ;  /* 0x00000036380c723c */ /* 0x080fe6000000180c */
[----:B------:R-:W-:Y:S01]  /*f040*/  FADD.FTZ R43, R246, R43 ;  /* 0x0000002bf62b7221 */ /* 0x000fe20000010000 */
[----:B------:R-:W-:Y:S02]  /*f050*/  F2FP.PACK_AB R2, R189, R118 ;  /* 0x00000076bd02723e */ /* 0x000fe400000000ff */
[----:B------:R-:W-:Y:S01]  /*f060*/  LOP3.LUT R168, R168, R0, RZ, 0xc0, !PT ;  /* 0x00000000a8a87212 */ /* 0x000fe200078ec0ff */
[----:B------:R-:W-:Y:S01]  /*f070*/  FADD.FTZ R0, R148, R41 ;  /* 0x0000002994007221 */ /* 0x000fe20000010000 */
[C---:B------:R-:W-:Y:S01]  /*f080*/  HMMA.16816.F32 R16, R48.reuse, R54, R16 ;  /* 0x000000363010723c */ /* 0x040fe20000001810 */
[----:B------:R-:W-:Y:S03]  /*f090*/  LOP3.LUT R169, R169, R2, RZ, 0xc0, !PT ;  /* 0x00000002a9a97212 */ /* 0x000fe600078ec0ff */
[----:B------:R-:W-:Y:S01]  /*f0a0*/  FADD.FTZ R2, R149, R42 ;  /* 0x0000002a95027221 */ /* 0x000fe20000010000 */
[----:B------:R-:W-:Y:S01]  /*f0b0*/  LOP3.LUT R164, R164, R3, RZ, 0xc0, !PT ;  /* 0x00000003a4a47212 */ /* 0x000fe200078ec0ff */
[----:B------:R-:W-:Y:S01]  /*f0c0*/  FADD.FTZ R42, R245, R40 ;  /* 0x00000028f52a7221 */ /* 0x000fe20000010000 */
[----:B------:R-:W1:Y:S01]  /*f0d0*/  LDSM.16.MT88.4 R148, [R205+0x5c00] ;  /* 0x005c0000cd94783b */ /* 0x000e620000004200 */
[----:B------:R-:W-:Y:S01]  /*f0e0*/  FADD.FTZ R41, R155, R2 ;  /* 0x000000029b297221 */ /* 0x000fe20000010000 */
[-C--:B--2---:R-:W-:Y:S03]  /*f0f0*/  HMMA.16816.F32 R20, R48, R36.reuse, R20 ;  /* 0x000000243014723c */ /* 0x084fe60000001814 */
[----:B------:R-:W-:Y:S01]  /*f100*/  FADD.FTZ R40, R143, R0 ;  /* 0x000000008f287221 */ /* 0x000fe20000010000 */
[----:B------:R-:W-:Y:S02]  /*f110*/  F2FP.PACK_AB R0, R123, R122 ;  /* 0x0000007a7b00723e */ /* 0x000fe400000000ff */
[----:B------:R-:W-:Y:S01]  /*f120*/  F2FP.PACK_AB R2, R188, R124 ;  /* 0x0000007cbc02723e */ /* 0x000fe200000000ff */
[----:B------:R-:W-:Y:S01]  /*f130*/  FADD.FTZ R40, R147, R40 ;  /* 0x0000002893287221 */ /* 0x000fe20000010000 */
[----:B------:R-:W-:Y:S01]  /*f140*/  LOP3.LUT R165, R165, R0, RZ, 0xc0, !PT ;  /* 0x00000000a5a57212 */ /* 0x000fe200078ec0ff */
[----:B------:R-:W-:Y:S01]  /*f150*/  FADD.FTZ R0, R142, R41 ;  /* 0x000000298e007221 */ /* 0x000fe20000010000 */
[C---:B------:R-:W-:Y:S02]  /*f160*/  HMMA.16816.F32 R24, R56.reuse, R36, R24 ;  /* 0x000000243818723c */ /* 0x040fe40000001818 */
[----:B------:R-:W-:Y:S01]  /*f170*/  LOP3.LUT R166, R166, R2, RZ, 0xc0, !PT ;  /* 0x00000002a6a67212 */ /* 0x000fe200078ec0ff */
[----:B------:R-:W-:Y:S01]  /*f180*/  FADD.FTZ R0, R146, R0 ;  /* 0x0000000092007221 */ /* 0x000fe20000010000 */
[----:B------:R-:W-:Y:S01]  /*f190*/  F2FP.PACK_AB R3, R190, R126 ;  /* 0x0000007ebe03723e */ /* 0x000fe200000000ff */
[----:B------:R-:W-:Y:S02]  /*f1a0*/  FADD.FTZ R2, R248, R42 ;  /* 0x0000002af8027221 */ /* 0x000fe40000010000 */
[----:B------:R-:W-:Y:S01]  /*f1b0*/  FADD.FTZ R36, R145, R40 ;  /* 0x0000002891247221 */ /* 0x000fe20000010000 */
[-C--:B------:R-:W-:Y:S01]  /*f1c0*/  HMMA.16816.F32 R28, R56, R38.reuse, R28 ;  /* 0x00000026381c723c */ /* 0x080fe2000000181c */
[----:B------:R-:W-:Y:S03]  /*f1d0*/  FADD.FTZ R40, R144, R0 ;  /* 0x0000000090287221 */ /* 0x000fe60000010000 */
[----:B------:R-:W-:Y:S01]  /*f1e0*/  FADD.FTZ R0, R195, R36 ;  /* 0x00000024c3007221 */ /* 0x000fe20000010000 */
[----:B------:R-:W-:Y:S01]  /*f1f0*/  LOP3.LUT R167, R167, R3, RZ, 0xc0, !PT ;  /* 0x00000003a7a77212 */ /* 0x000fe200078ec0ff */
[----:B------:R-:W-:Y:S02]  /*f200*/  FADD.FTZ R2, R241, R2 ;  /* 0x00000002f1027221 */ /* 0x000fe40000010000 */
[----:B------:R-:W-:Y:S01]  /*f210*/  FADD.FTZ R40, R209, R40 ;  /* 0x00000028d1287221 */ /* 0x000fe20000010000 */
[----:B------:R-:W-:Y:S01]  /*f220*/  HMMA.16816.F32 R32, R48, R38, R32 ;  /* 0x000000263020723c */ /* 0x000fe20000001820 */
[----:B------:R-:W2:Y:S02]  /*f230*/  LDSM.16.MT88.4 R36, [R206+0x5c00] ;  /* 0x005c0000ce24783b */ /* 0x000ea40000004200 */
[----:B------:R-:W-:Y:S02]  /*f240*/  FADD.FTZ R2, R242, R2 ;  /* 0x00000002f2027221 */ /* 0x000fe40000010000 */
[----:B------:R-:W-:Y:S02]  /*f250*/  FADD.FTZ R0, R208, R0 ;  /* 0x00000000d0007221 */ /* 0x000fe40000010000 */
[----:B------:R-:W-:Y:S02]  /*f260*/  FADD.FTZ R2, R247, R2 ;  /* 0x00000002f7027221 */ /* 0x000fe40000010000 */
[----:B------:R-:W-:Y:S01]  /*f270*/  FADD.FTZ R0, R204, R0 ;  /* 0x00000000cc007221 */ /* 0x000fe20000010000 */
[----:B------:R3:W5:Y:S01]  /*f280*/  LDL.LU R209, [R1+0x44] ;  /* 0x0000440001d17983 */ /* 0x0007620000300800 */
[-C--:B-1----:R-:W-:Y:S01]  /*f290*/  HMMA.16816.F32 R144, R168, R148.reuse, R4 ;  /* 0x00000094a890723c */ /* 0x082fe20000001804 */
[----:B------:R-:W-:Y:S02]  /*f2a0*/  FADD.FTZ R41, R249, R2 ;  /* 0x00000002f9297221 */ /* 0x000fe40000010000 */
[----:B------:R-:W-:Y:S01]  /*f2b0*/  FADD.FTZ R2, R207, R40 ;  /* 0x00000028cf027221 */ /* 0x000fe20000010000 */
[----:B------:R3:W5:Y:S01]  /*f2c0*/  LDL.LU R208, [R1+0x40] ;  /* 0x0000400001d07983 */ /* 0x0007620000300800 */
[----:B------:R-:W-:Y:S02]  /*f2d0*/  FADD.FTZ R3, R251, R43 ;  /* 0x0000002bfb037221 */ /* 0x000fe40000010000 */
[----:B------:R-:W-:Y:S01]  /*f2e0*/  FADD.FTZ R40, R132, R41 ;  /* 0x0000002984287221 */ /* 0x000fe20000010000 */
[----:B------:R3:W5:Y:S01]  /*f2f0*/  LDL.LU R207, [R1+0x3c] ;  /* 0x00003c0001cf7983 */ /* 0x0007620000300800 */
[----:B------:R-:W-:Y:S03]  /*f300*/  FADD.FTZ R3, R243, R3 ;  /* 0x00000003f3037221 */ /* 0x000fe60000010000 */
[----:B------:R-:W-:Y:S01]  /*f310*/  FADD.FTZ R2, R79, R2 ;  /* 0x000000024f027221 */ /* 0x000fe20000010000 */
[----:B------:R3:W5:Y:S01]  /*f320*/  LDL.LU R204, [R1+0x38] ;  /* 0x0000380001cc7983 */ /* 0x0007620000300800 */
        /* <DEDUP_REMOVED lines=13> */
[C---:B------:R-:W-:Y:S01]  /*f400*/  HMMA.16816.F32 R140, R164.reuse, R148, R8 ;  /* 0x00000094a48c723c */ /* 0x040fe20000001808 */
[----:B------:R-:W-:Y:S02]  /*f410*/  FADD.FTZ R2, R154, R6 ;  /* 0x000000069a027221 */ /* 0x000fe40000010000 */
[----:B------:R-:W-:Y:S02]  /*f420*/  FADD.FTZ R4, R152, R4 ;  /* 0x0000000498047221 */ /* 0x000fe40000010000 */
[----:B------:R-:W-:Y:S02]  /*f430*/  FADD.FTZ R7, R198, R41 ;  /* 0x00000029c6077221 */ /* 0x000fe40000010000 */
[----:B------:R-:W-:Y:S01]  /*f440*/  FADD.FTZ R2, R86, R2 ;  /* 0x0000000256027221 */ /* 0x000fe20000010000 */
[-C--:B------:R-:W-:Y:S01]  /*f450*/  HMMA.16816.F32 R152, R164, R150.reuse, R12 ;  /* 0x00000096a498723c */ /* 0x080fe2000000180c */
[----:B------:R-:W-:Y:S03]  /*f460*/  FADD.FTZ R3, R196, R7 ;  /* 0x00000007c4037221 */ /* 0x000fe60000010000 */
[----:B------:R-:W-:Y:S02]  /*f470*/  FADD.FTZ R5, R88, R0 ;  /* 0x0000000058057221 */ /* 0x000fe40000010000 */
[----:B------:R-:W-:Y:S02]  /*f480*/  FADD.FTZ R3, R202, R3 ;  /* 0x00000003ca037221 */ /* 0x000fe40000010000 */
[----:B------:R-:W-:Y:S01]  /*f490*/  FADD.FTZ R0, R90, R4 ;  /* 0x000000045a007221 */ /* 0x000fe20000010000 */
[C---:B------:R-:W-:Y:S03]  /*f4a0*/  HMMA.16816.F32 R148, R168.reuse, R150, R16 ;  /* 0x00000096a894723c */ /* 0x040fe60000001810 */
[----:B------:R-:W-:Y:S02]  /*f4b0*/  FADD.FTZ R3, R201, R3 ;  /* 0x00000003c9037221 */ /* 0x000fe40000010000 */
[----:B------:R-:W-:Y:S02]  /*f4c0*/  FADD.FTZ R2, R87, R2 ;  /* 0x0000000257027221 */ /* 0x000fe40000010000 */
[----:B------:R-:W-:Y:S01]  /*f4d0*/  FADD.FTZ R4, R89, R5 ;  /* 0x0000000559047221 */ /* 0x000fe20000010000 */
[-C--:B--2---:R-:W-:Y:S01]  /*f4e0*/  HMMA.16816.F32 R160, R168, R36.reuse, R20 ;  /* 0x00000024a8a0723c */ /* 0x084fe20000001814 */
        /* <DEDUP_REMOVED lines=13> */
[----:B------:R-:W-:Y:S03]  /*f5c0*/  HMMA.16816.F32 R168, R168, R38, R32 ;  /* 0x00000026a8a8723c */ /* 0x000fe60000001820 */
[----:B------:R-:W-:Y:S02]  /*f5d0*/  FADD.FTZ R2, R104, R2 ;  /* 0x0000000268027221 */ /* 0x000fe40000010000 */
[----:B------:R-:W-:Y:S02]  /*f5e0*/  FADD.FTZ R0, R106, R0 ;  /* 0x000000006a007221 */ /* 0x000fe40000010000 */
[----:B------:R-:W-:Y:S02]  /*f5f0*/  FADD.FTZ R7, R229, R7 ;  /* 0x00000007e5077221 */ /* 0x000fe40000010000 */
[----:B------:R-:W-:Y:S03]  /*f600*/  FADD.FTZ R6, R103, R3 ;  /* 0x0000000367067221 */ /* 0x000fe60000010000 */
        /* <DEDUP_REMOVED lines=23> */
[----:B----4-:R-:W-:Y:S01]  /*f780*/  IADD3 R0, R218, -0x1, RZ ;  /* 0xffffffffda007810 */ /* 0x010fe20007ffe0ff */
        /* <DEDUP_REMOVED lines=8> */
[----:B---3-5:R-:W-:-:S05]  /*f810*/  @P1 BRA `(.L_x_371) ;  /* 0xffff9b9000001947 */ /* 0x028fca000383ffff */
.L_x_370:
[----:B-1-3--:R-:W2:Y:S01]  /*f820*/  LDL.LU R45, [R1+0x30] ;  /* 0x00003000012d7983 */ /* 0x00aea20000300800 */
[----:B------:R-:W1:Y:S03]  /*f830*/  LDC.U8 R28, c[0x0][0x329] ;  /* 0x0000ca40ff1c7b82 */ /* 0x000e660000000000 */
[----:B------:R-:W3:Y:S04]  /*f840*/  SHFL.BFLY PT, R3, R235, 0x2, 0x1f ;  /* 0x0c401f00eb037f89 */ /* 0x000ee800000e0000 */
[----:B------:R-:W4:Y:S01]  /*f850*/  SHFL.BFLY PT, R0, R236, 0x2, 0x1f ;  /* 0x0c401f00ec007f89 */ /* 0x000f2200000e0000 */
[----:B------:R-:W2:Y:S03]  /*f860*/  LDC.U8 R27, c[0x0][0x328] ;  /* 0x0000ca00ff1b7b82 */ /* 0x000ea60000000000 */
[----:B------:R-:W4:Y:S04]  /*f870*/  SHFL.BFLY PT, R2, R237, 0x2, 0x1f ;  /* 0x0c401f00ed027f89 */ /* 0x000f2800000e0000 */
[----:B------:R-:W4:Y:S04]  /*f880*/  SHFL.BFLY PT, R4, R238, 0x2, 0x1f ;  /* 0x0c401f00ee047f89 */ /* 0x000f2800000e0000 */
[----:B------:R-:W4:Y:S04]  /*f890*/  S2R R10, SR_TID.X ;  /* 0x00000000000a7919 */ /* 0x000f280000002100 */
[----:B------:R-:W2:Y:S01]  /*f8a0*/  S2R R44, SR_CTAID.Y ;  /* 0x00000000002c7919 */ /* 0x000ea20000002600 */
[----:B-1----:R-:W-:Y:S01]  /*f8b0*/  ISETP.NE.AND P2, PT, R28, RZ, PT ;  /* 0x000000ff1c00720c */ /* 0x002fe20003f45270 */
[----:B---3--:R-:W-:-:S02]  /*f8c0*/  FADD.FTZ R3, R3, R235 ;  /* 0x000000eb03037221 */ /* 0x008fc40000010000 */
[----:B----4-:R-:W-:-:S03]  /*f8d0*/  FADD.FTZ R0, R0, R236 ;  /* 0x000000ec00007221 */ /* 0x010fc60000010000 */
[----:B------:R-:W1:Y:S01]  /*f8e0*/  SHFL.BFLY PT, R7, R3, 0x1, 0x1f ;  /* 0x0c201f0003077f89 */ /* 0x000e6200000e0000 */
[----:B------:R-:W-:-:S03]  /*f8f0*/  FADD.FTZ R2, R2, R237 ;  /* 0x000000ed02027221 */ /* 0x000fc60000010000 */
[----:B------:R-:W3:Y:S01]  /*f900*/  SHFL.BFLY PT, R6, R0, 0x1, 0x1f ;  /* 0x0c201f0000067f89 */ /* 0x000ee200000e0000 */
[----:B------:R-:W-:-:S03]  /*f910*/  FADD.FTZ R4, R4, R238 ;  /* 0x000000ee04047221 */ /* 0x000fc60000010000 */
[----:B------:R-:W4:Y:S01]  /*f920*/  SHFL.BFLY PT, R5, R2, 0x1, 0x1f ;  /* 0x0c201f0002057f89 */ /* 0x000f2200000e0000 */
[----:B------:R-:W-:Y:S01]  /*f930*/  SHF.R.S32.HI R16, RZ, 0x1f, R10 ;  /* 0x0000001fff107819 */ /* 0x000fe2000001140a */
[----:B-1----:R-:W-:Y:S02]  /*f940*/  FADD.FTZ R21, R3, R7 ;  /* 0x0000000703157221 */ /* 0x002fe40000010000 */
[----:B------:R-:W1:Y:S01]  /*f950*/  SHFL.BFLY PT, R7, R4, 0x1, 0x1f ;  /* 0x0c201f0004077f89 */ /* 0x000e6200000e0000 */
[----:B---3--:R-:W-:Y:S02]  /*f960*/  FADD.FTZ R22, R0, R6 ;  /* 0x0000000600167221 */ /* 0x008fe40000010000 */
[----:B------:R-:W-:Y:S01]  /*f970*/  FSETP.NE.FTZ.AND P6, PT, R21, RZ, PT ;  /* 0x000000ff1500720b */ /* 0x000fe20003fd5000 */
[----:B------:R-:W-:Y:S02]  /*f980*/  IMAD.MOV.U32 R6, RZ, RZ, 0x3f800000 ;  /* 0x3f800000ff067424 */ /* 0x000fe400078e00ff */
[----:B----4-:R-:W-:Y:S01]  /*f990*/  FADD.FTZ R20, R2, R5 ;  /* 0x0000000502147221 */ /* 0x010fe20000010000 */
[----:B------:R-:W-:-:S02]  /*f9a0*/  FSETP.NE.FTZ.AND P4, PT, R22, RZ, PT ;  /* 0x000000ff1600720b */ /* 0x000fc40003f95000 */
[----:B------:R-:W-:Y:S02]  /*f9b0*/  MOV R5, 0x3f800000 ;  /* 0x3f80000000057802 */ /* 0x000fe40000000f00 */
[----:B------:R-:W-:-:S05]  /*f9c0*/  FSETP.NE.FTZ.AND P5, PT, R20, RZ, PT ;  /* 0x000000ff1400720b */ /* 0x000fca0003fb5000 */
[----:B------:R-:W3:Y:S01]  /*f9d0*/  @P6 MUFU.RCP R5, R21 ;  /* 0x0000001500056308 */ /* 0x000ee20000001000 */
[----:B-1----:R-:W-:Y:S01]  /*f9e0*/  FADD.FTZ R24, R4, R7 ;  /* 0x0000000704187221 */ /* 0x002fe20000010000 */
[----:B------:R-:W-:-:S06]  /*f9f0*/  MOV R4, 0x3f800000 ;  /* 0x3f80000000047802 */ /* 0x000fcc0000000f00 */
[----:B------:R-:W-:Y:S01]  /*fa00*/  @P5 MUFU.RCP R6, R20 ;  /* 0x0000001400065308 */ /* 0x000fe20000001000 */
[-C--:B------:R-:W-:Y:S02]  /*fa10*/  LEA.HI R7, R16, R10.reuse, RZ, 0x2 ;  /* 0x0000000a10077211 */ /* 0x080fe400078f10ff */
[----:B------:R-:W-:Y:S02]  /*fa20*/  FSETP.NE.FTZ.AND P3, PT, R24, RZ, PT ;  /* 0x000000ff1800720b */ /* 0x000fe40003f75000 */
[----:B------:R-:W-:Y:S02]  /*fa30*/  SHF.R.S32.HI R23, RZ, 0x2, R7 ;  /* 0x00000002ff177819 */ /* 0x000fe40000011407 */
[----:B------:R-:W-:-:S04]  /*fa40*/  LEA.HI R16, R16, R10, RZ, 0x5 ;  /* 0x0000000a10107211 */ /* 0x000fc800078f28ff */
[----:B------:R-:W-:-:S05]  /*fa50*/  SHF.R.S32.HI R16, RZ, 0x5, R16 ;  /* 0x00000005ff107819 */ /* 0x000fca0000011410 */
[----:B------:R-:W-:Y:S01]  /*fa60*/  @P3 MUFU.RCP R4, R24 ;  /* 0x0000001800043308 */ /* 0x000fe20000001000 */
[----:B--2---:R-:W-:-:S13]  /*fa70*/  ISETP.NE.AND P0, PT, R45, -0x1, PT ;  /* 0xffffffff2d00780c */ /* 0x004fda0003f05270 */
[----:B------:R-:W-:Y:S01]  /*fa80*/  @P0 IMAD.WIDE.U32 R2, R45, c[0x0][0x1e8], RZ ;  /* 0x00007a002d020a25 */ /* 0x000fe200078e00ff */
[----:B------:R-:W-:-:S03]  /*fa90*/  @!P0 SHF.R.S32.HI R0, RZ, 0x1f, R44 ;  /* 0x0000001fff008819 */ /* 0x000fc6000001142c */
[----:B------:R-:W-:Y:S01]  /*faa0*/  @!P0 IMAD.WIDE.U32 R8, R44, c[0x0][0x1e0], RZ ;  /* 0x000078002c088a25 */ /* 0x000fe200078e00ff */
[----:B------:R-:W-:-:S03]  /*fab0*/  @P0 MOV R25, R2 ;  /* 0x0000000200190202 */ /* 0x000fc60000000f00 */
[----:B------:R-:W-:Y:S01]  /*fac0*/  IMAD.MOV.U32 R2, RZ, RZ, 0x3f800000 ;  /* 0x3f800000ff027424 */ /* 0x000fe200078e00ff */
[----:B------:R-:W-:Y:S01]  /*fad0*/  @!P0 MOV R25, R8 ;  /* 0x0000000800198202 */ /* 0x000fe20000000f00 */
[----:B------:R-:W-:Y:S02]  /*fae0*/  @!P0 IMAD R0, R0, c[0x0][0x1e0], RZ ;  /* 0x0000780000008a24 */ /* 0x000fe400078e02ff */
[----:B------:R-:W-:Y:S01]  /*faf0*/  @P0 IMAD R26, R45, c[0x0][0x1ec], R3 ;  /* 0x00007b002d1a0a24 */ /* 0x000fe200078e0203 */
[----:B------:R-:W-:Y:S01]  /*fb00*/  LOP3.LUT R3, R7, 0xfffffffc, RZ, 0xc0, !PT ;  /* 0xfffffffc07037812 */ /* 0x000fe200078ec0ff */
[----:B------:R-:W1:Y:S01]  /*fb10*/  @P4 MUFU.RCP R2, R22 ;  /* 0x0000001600024308 */ /* 0x000e620000001000 */
[----:B------:R-:W-:Y:S02]  /*fb20*/  @!P0 IMAD R0, R44, c[0x0][0x1e4], R0 ;  /* 0x000079002c008a24 */ /* 0x000fe400078e0200 */
[----:B------:R-:W-:Y:S02]  /*fb30*/  IMAD.MOV.U32 R7, RZ, RZ, -0x10 ;  /* 0xfffffff0ff077424 */ /* 0x000fe400078e00ff */
[----:B------:R-:W-:-:S02]  /*fb40*/  @!P0 IMAD.IADD R26, R9, 0x1, R0 ;  /* 0x00000001091a8824 */ /* 0x000fc400078e0200 */
[----:B---3--:R-:W-:Y:S02]  /*fb50*/  FMUL.FTZ R0, R5, c[0x0][0x2dc] ;  /* 0x0000b70005007a20 */ /* 0x008fe40000410000 */
[----:B------:R-:W-:Y:S02]  /*fb60*/  IMAD.IADD R5, R10, 0x1, -R3 ;  /* 0x000000010a057824 */ /* 0x000fe400078e0a03 */
[C---:B------:R-:W-:Y:S02]  /*fb70*/  FMUL.FTZ R144, R0.reuse, R144 ;  /* 0x0000009000907220 */ /* 0x040fe40000410000 */
[C---:B------:R-:W-:Y:S02]  /*fb80*/  FMUL.FTZ R18, R0.reuse, R145 ;  /* 0x0000009100127220 */ /* 0x040fe40000410000 */
[----:B------:R-:W-:Y:S02]  /*fb90*/  FMUL.FTZ R148, R0, R148 ;  /* 0x0000009400947220 */ /* 0x000fe40000410000 */
[----:B-1----:R-:W-:Y:S01]  /*fba0*/  FMUL.FTZ R2, R2, c[0x0][0x2dc] ;  /* 0x0000b70002027a20 */ /* 0x002fe20000410000 */
[----:B------:R-:W-:Y:S01]  /*fbb0*/  F2FP.PACK_AB R18, R18, R144 ;  /* 0x000000901212723e */ /* 0x000fe200000000ff */
[----:B------:R-:W-:-:S02]  /*fbc0*/  FMUL.FTZ R14, R0, R149 ;  /* 0x00000095000e7220 */ /* 0x000fc40000410000 */
[C---:B------:R-:W-:Y:S02]  /*fbd0*/  FMUL.FTZ R140, R2.reuse, R140 ;  /* 0x0000008c028c7220 */ /* 0x040fe40000410000 */
[----:B------:R-:W-:Y:S01]  /*fbe0*/  FMUL.FTZ R19, R2, R141 ;  /* 0x0000008d02137220 */ /* 0x000fe20000410000 */
[----:B------:R-:W-:Y:S01]  /*fbf0*/  F2FP.PACK_AB R14, R14, R148 ;  /* 0x000000940e0e723e */ /* 0x000fe200000000ff */
[C---:B------:R-:W-:Y:S02]  /*fc00*/  FMUL.FTZ R152, R2.reuse, R152 ;  /* 0x0000009802987220 */ /* 0x040fe40000410000 */
[C---:B------:R-:W-:Y:S01]  /*fc10*/  FMUL.FTZ R15, R2.reuse, R153 ;  /* 0x00000099020f7220 */ /* 0x040fe20000410000 */
[----:B------:R-:W-:Y:S01]  /*fc20*/  F2FP.PACK_AB R19, R19, R140 ;  /* 0x0000008c1313723e */ /* 0x000fe200000000ff */
[C---:B------:R-:W-:Y:S02]  /*fc30*/  FMUL.FTZ R156, R2.reuse, R156 ;  /* 0x0000009c029c7220 */ /* 0x040fe40000410000 */
[C---:B------:R-:W-:Y:S01]  /*fc40*/  FMUL.FTZ R11, R2.reuse, R157 ;  /* 0x0000009d020b7220 */ /* 0x040fe20000410000 */
[----:B------:R-:W-:Y:S01]  /*fc50*/  F2FP.PACK_AB R15, R15, R152 ;  /* 0x000000980f0f723e */ /* 0x000fe200000000ff */
[----:B------:R-:W-:-:S02]  /*fc60*/  FMUL.FTZ R164, R2, R164 ;  /* 0x000000a402a47220 */ /* 0x000fc40000410000 */
[----:B------:R-:W-:Y:S01]  /*fc70*/  FMUL.FTZ R165, R2, R165 ;  /* 0x000000a502a57220 */ /* 0x000fe20000410000 */
[----:B------:R-:W-:Y:S01]  /*fc80*/  SHF.R.S32.HI R2, RZ, 0x1f, R23 ;  /* 0x0000001fff027819 */ /* 0x000fe20000011417 */
[C---:B------:R-:W-:Y:S01]  /*fc90*/  FMUL.FTZ R160, R0.reuse, R160 ;  /* 0x000000a000a07220 */ /* 0x040fe20000410000 */
[----:B------:R-:W-:Y:S01]  /*fca0*/  F2FP.PACK_AB R11, R11, R156 ;  /* 0x0000009c0b0b723e */ /* 0x000fe200000000ff */
[----:B------:R-:W-:Y:S01]  /*fcb0*/  FMUL.FTZ R13, R0, R161 ;  /* 0x000000a1000d7220 */ /* 0x000fe20000410000 */
[----:B------:R-:W-:Y:S01]  /*fcc0*/  LEA.HI R2, R2, R23, RZ, 0x3 ;  /* 0x0000001702027211 */ /* 0x000fe200078f18ff */
[C---:B------:R-:W-:Y:S02]  /*fcd0*/  FMUL.FTZ R168, R0.reuse, R168 ;  /* 0x000000a800a87220 */ /* 0x040fe40000410000 */
[----:B------:R-:W-:Y:S01]  /*fce0*/  FMUL.FTZ R8, R0, R169 ;  /* 0x000000a900087220 */ /* 0x000fe20000410000 */
[----:B------:R-:W-:Y:S01]  /*fcf0*/  LOP3.LUT R2, R2, 0xfffffff8, RZ, 0xc0, !PT ;  /* 0xfffffff802027812 */ /* 0x000fe200078ec0ff */
[----:B------:R-:W-:Y:S01]  /*fd00*/  FMUL.FTZ R0, R4, c[0x0][0x2dc] ;  /* 0x0000b70004007a20 */ /* 0x000fe20000410000 */
[----:B------:R-:W-:Y:S01]  /*fd10*/  F2FP.PACK_AB R13, R13, R160 ;  /* 0x000000a00d0d723e */ /* 0x000fe200000000ff */
[----:B------:R-:W-:Y:S01]  /*fd20*/  FMUL.FTZ R3, R6, c[0x0][0x2dc] ;  /* 0x0000b70006037a20 */ /* 0x000fe20000410000 */
[----:B------:R-:W-:Y:S01]  /*fd30*/  IADD3 R2, R23, -R2, RZ ;  /* 0x8000000217027210 */ /* 0x000fe20007ffe0ff */
[----:B------:R-:W-:Y:S01]  /*fd40*/  FMUL.FTZ R142, R0, R142 ;  /* 0x0000008e008e7220 */ /* 0x000fe20000410000 */
[----:B------:R-:W-:Y:S01]  /*fd50*/  F2FP.PACK_AB R8, R8, R168 ;  /* 0x000000a80808723e */ /* 0x000fe200000000ff */
[----:B------:R-:W-:-:S02]  /*fd60*/  FMUL.FTZ R143, R0, R143 ;  /* 0x0000008f008f7220 */ /* 0x000fc40000410000 */
[C---:B------:R-:W-:Y:S02]  /*fd70*/  FMUL.FTZ R154, R0.reuse, R154 ;  /* 0x0000009a009a7220 */ /* 0x040fe40000410000 */
[C---:B------:R-:W-:Y:S01]  /*fd80*/  FMUL.FTZ R155, R0.reuse, R155 ;  /* 0x0000009b009b7220 */ /* 0x040fe20000410000 */
[----:B------:R-:W-:Y:S01]  /*fd90*/  F2FP.PACK_AB R142, R143, R142 ;  /* 0x0000008e8f8e723e */ /* 0x000fe200000000ff */
[C---:B------:R-:W-:Y:S02]  /*fda0*/  FMUL.FTZ R158, R0.reuse, R158 ;  /* 0x0000009e009e7220 */ /* 0x040fe40000410000 */
[C---:B------:R-:W-:Y:S01]  /*fdb0*/  FMUL.FTZ R10, R0.reuse, R159 ;  /* 0x0000009f000a7220 */ /* 0x040fe20000410000 */
[----:B------:R-:W-:Y:S01]  /*fdc0*/  F2FP.PACK_AB R154, R155, R154 ;  /* 0x0000009a9b9a723e */ /* 0x000fe200000000ff */
[C---:B------:R-:W-:Y:S02]  /*fdd0*/  FMUL.FTZ R166, R0.reuse, R166 ;  /* 0x000000a600a67220 */ /* 0x040fe40000410000 */
[----:B------:R-:W-:Y:S01]  /*fde0*/  FMUL.FTZ R167, R0, R167 ;  /* 0x000000a700a77220 */ /* 0x000fe20000410000 */
[----:B------:R-:W-:Y:S01]  /*fdf0*/  LEA.HI R0, R2, R2, RZ, 0x1 ;  /* 0x0000000202007211 */ /* 0x000fe200078f08ff */
[C---:B------:R-:W-:Y:S01]  /*fe00*/  FMUL.FTZ R146, R3.reuse, R146 ;  /* 0x0000009203927220 */ /* 0x040fe20000410000 */
        /* <DEDUP_REMOVED lines=10> */
[----:B------:R-:W-:-:S02]  /*feb0*/  LOP3.LUT R3, R0, 0x3fffffe, RZ, 0xc0, !PT ;  /* 0x03fffffe00037812 */ /* 0x000fc400078ec0ff */
[----:B------:R-:W-:Y:S02]  /*fec0*/  SHF.R.S32.HI R0, RZ, 0x1, R0 ;  /* 0x00000001ff007819 */ /* 0x000fe40000011400 */
[----:B------:R-:W-:Y:S01]  /*fed0*/  F2FP.PACK_AB R12, R12, R162 ;  /* 0x000000a20c0c723e */ /* 0x000fe200000000ff */
[----:B------:R-:W-:Y:S01]  /*fee0*/  IMAD.IADD R3, R2, 0x1, -R3 ;  /* 0x0000000102037824 */ /* 0x000fe200078e0a03 */
[----:B------:R-:W-:Y:S01]  /*fef0*/  SHF.L.U32 R4, R0, 0x6, RZ ;  /* 0x0000000600047819 */ /* 0x000fe200000006ff */
[----:B------:R-:W-:Y:S01]  /*ff00*/  IMAD R2, R16, 0x100, R5 ;  /* 0x0000010010027824 */ /* 0x000fe200078e0205 */
[----:B------:R-:W-:Y:S02]  /*ff10*/  LOP3.LUT R5, R0, 0x1, RZ, 0xc0, !PT ;  /* 0x0000000100057812 */ /* 0x000fe400078ec0ff */
[----:B------:R-:W-:Y:S02]  /*ff20*/  LOP3.LUT R4, R4, 0xc0, RZ, 0xc0, !PT ;  /* 0x000000c004047812 */ /* 0x000fe400078ec0ff */
[----:B------:R-:W-:-:S02]  /*ff30*/  LEA R2, R3, R2, 0x4 ;  /* 0x0000000203027211 */ /* 0x000fc400078e20ff */
[----:B------:R-:W-:Y:S02]  /*ff40*/  LEA.HI R3, R4, R4, RZ, 0x1d ;  /* 0x0000000404037211 */ /* 0x000fe400078fe8ff */
[----:B------:R-:W-:Y:S02]  /*ff50*/  ISETP.NE.U32.AND P1, PT, R5, 0x1, PT ;  /* 0x000000010500780c */ /* 0x000fe40003f25070 */
[----:B------:R-:W-:Y:S02]  /*ff60*/  LEA R2, R2, R3, 0x1 ;  /* 0x0000000302027211 */ /* 0x000fe400078e08ff */
[----:B------:R-:W-:Y:S02]  /*ff70*/  SEL R7, R7, 0x10, !P1 ;  /* 0x0000001007077807 */ /* 0x000fe40004800000 */
[----:B------:R-:W-:Y:S01]  /*ff80*/  LOP3.LUT P1, RZ, R0, 0x2, RZ, 0xc0, !PT ;  /* 0x0000000200ff7812 */ /* 0x000fe2000782c0ff */
[----:B------:R-:W-:Y:S01]  /*ff90*/  IMAD.SHL.U32 R0, R2, 0x2, RZ ;  /* 0x0000000202007824 */ /* 0x000fe200078e00ff */
[----:B------:R-:W-:-:S02]  /*ffa0*/  F2FP.PACK_AB R6, R6, R170 ;  /* 0x000000aa0606723e */ /* 0x000fc400000000ff */
[----:B------:R-:W-:Y:S02]  /*ffb0*/  F2FP.PACK_AB R5, R165, R164 ;  /* 0x000000a4a505723e */ /* 0x000fe400000000ff */
[C---:B------:R-:W-:Y:S01]  /*ffc0*/  IADD3 R3, R0.reuse, R7, RZ ;  /* 0x0000000700037210 */ /* 0x040fe20007ffe0ff */
[----:B------:R-:W-:Y:S01]  /*ffd0*/  STS [R0], R18 ;  /* 0x0000001200007388 */ /* 0x000fe20000000800 */
[C---:B------:R-:W-:Y:S02]  /*ffe0*/  IADD3 R2, R0.reuse, 0x20, RZ ;  /* 0x0000002000027810 */ /* 0x040fe40007ffe0ff */
[----:B------:R-:W-:Y:S01]  /*fff0*/  F2FP.PACK_AB R4, R167, R166 ;  /* 0x000000a6a704723e */ /* 0x000fe200000000ff */
[----:B------:R1:W-:Y:S02]  /*10000*/  STS [R0+0x200], R17 ;  /* 0x0002001100007388 */ /* 0x0003e40000000800 */
[----:B------:R-:W-:Y:S02]  /*10010*/  @P1 IADD3 R2, R0, -0x20, RZ ;  /* 0xffffffe000021810 */ /* 0x000fe40007ffe0ff */
[----:B------:R2:W-:Y:S01]  /*10020*/  STS [R3], R14 ;  /* 0x0000000e03007388 */ /* 0x0005e20000000800 */
[----:B------:R-:W-:-:S03]  /*10030*/  @!P2 ISETP.NE.AND P1, PT, R27, RZ, PT ;  /* 0x000000ff1b00a20c */ /* 0x000fc60003f25270 */
[----:B------:R3:W-:Y:S04]  /*10040*/  STS [R3+0x200], R9 ;  /* 0x0002000903007388 */ /* 0x0007e80000000800 */
[----:B------:R-:W-:Y:S04]  /*10050*/  STS [R0+0x1000], R19 ;  /* 0x0010001300007388 */ /* 0x000fe80000000800 */
[----:B------:R4:W-:Y:S04]  /*10060*/  STS [R0+0x1200], R142 ;  /* 0x0012008e00007388 */ /* 0x0009e80000000800 */
[----:B------:R-:W-:Y:S04]  /*10070*/  STS [R3+0x1000], R15 ;  /* 0x0010000f03007388 */ /* 0x000fe80000000800 */
[----:B------:R-:W-:Y:S01]  /*10080*/  STS [R3+0x1200], R154 ;  /* 0x0012009a03007388 */ /* 0x000fe20000000800 */
[----:B-1----:R-:W-:-:S03]  /*10090*/  @P2 MOV R17, c[0x0][0x210] ;  /* 0x0000840000112a02 */ /* 0x002fc60000000f00 */
[----:B------:R-:W-:Y:S01]  /*100a0*/  STS [R2], R13 ;  /* 0x0000000d02007388 */ /* 0x000fe20000000800 */
[----:B--2---:R-:W-:-:S03]  /*100b0*/  @!P2 IMAD.MOV.U32 R14, RZ, RZ, c[0x0][0x214] ;  /* 0x00008500ff0ea624 */ /* 0x004fc600078e00ff */
[----:B------:R-:W-:Y:S01]  /*100c0*/  STS [R2+0x200], R12 ;  /* 0x0002000c02007388 */ /* 0x000fe20000000800 */
[----:B---3--:R-:W-:Y:S01]  /*100d0*/  @P2 IMAD R9, R17, c[0x0][0x214], RZ ;  /* 0x0000850011092a24 */ /* 0x008fe200078e02ff */
[----:B------:R-:W-:Y:S02]  /*100e0*/  @!P2 SEL R9, R14, c[0x0][0x234], !P1 ;  /* 0x00008d000e09aa07 */ /* 0x000fe40004800000 */
[----:B------:R1:W2:Y:S01]  /*100f0*/  @P6 MUFU.LG2 R14, R21 ;  /* 0x00000015000e6308 */ /* 0x0002a20000000c00 */
[----:B------:R-:W3:Y:S01]  /*10100*/  S2R R18, SR_TID.X ;  /* 0x0000000000127919 */ /* 0x000ee20000002100 */
[----:B------:R-:W-:Y:S02]  /*10110*/  ISETP.NE.AND P1, PT, R27, RZ, PT ;  /* 0x000000ff1b00720c */ /* 0x000fe40003f25270 */
[----:B----4-:R-:W-:Y:S02]  /*10120*/  IADD3 R0, R7, R2, RZ ;  /* 0x0000000207007210 */ /* 0x010fe40007ffe0ff */
[----:B------:R-:W-:-:S03]  /*10130*/  ISETP.EQ.AND P1, PT, R28, RZ, P1 ;  /* 0x000000ff1c00720c */ /* 0x000fc60000f22270 */
[----:B------:R4:W-:Y:S04]  /*10140*/  STS [R0], R8 ;  /* 0x0000000800007388 */ /* 0x0009e80000000800 */
[----:B------:R2:W-:Y:S04]  /*10150*/  STS [R0+0x200], R6 ;  /* 0x0002000600007388 */ /* 0x0005e80000000800 */
[----:B-1----:R1:W5:Y:S04]  /*10160*/  LDL R21, [R1+0x34] ;  /* 0x0000340001157983 */ /* 0x0023680000100800 */
[----:B------:R1:W-:Y:S01]  /*10170*/  STS [R2+0x1000], R11 ;  /* 0x0010000b02007388 */ /* 0x0003e20000000800 */
[----:B---3--:R-:W-:-:S03]  /*10180*/  SHF.R.S32.HI R19, RZ, 0x1f, R18 ;  /* 0x0000001fff137819 */ /* 0x008fc60000011412 */
[----:B------:R3:W-:Y:S04]  /*10190*/  STS [R2+0x1200], R10 ;  /* 0x0012000a02007388 */ /* 0x0007e80000000800 */
[----:B------:R-:W-:Y:S04]  /*101a0*/  STS [R0+0x1000], R5 ;  /* 0x0010000500007388 */ /* 0x000fe80000000800 */
[----:B------:R3:W-:Y:S01]  /*101b0*/  STS [R0+0x1200], R4 ;  /* 0x0012000400007388 */ /* 0x0007e20000000800 */
[----:B----4-:R4:W-:Y:S03]  /*101c0*/  @P5 MUFU.LG2 R8, R20 ;  /* 0x0000001400085308 */ /* 0x0109e60000000c00 */
[----:B------:R-:W-:Y:S06]  /*101d0*/  BAR.SYNC.DEFER_BLOCKING 0x0 ;  /* 0x0000000000007b1d */ /* 0x000fec0000010000 */
[----:B------:R-:W3:Y:S01]  /*101e0*/  S2R R13, SR_CTAID.X ;  /* 0x00000000000d7919 */ /* 0x000ee20000002500 */
[----:B--2---:R-:W-:Y:S01]  /*101f0*/  @P6 FMUL.FTZ R6, R14, 0.69314718246459960938 ;  /* 0x3f3172180e066820 */ /* 0x004fe20000410000 */
[----:B-1----:R-:W-:Y:S02]  /*10200*/  @P4 MUFU.LG2 R11, R22 ;  /* 0x00000016000b4308 */ /* 0x002fe40000000c00 */
[----:B----4-:R-:W1:Y:S01]  /*10210*/  S2R R20, SR_CTAID.Z ;  /* 0x0000000000147919 */ /* 0x010e620000002700 */
[----:B------:R-:W-:Y:S01]  /*10220*/  LEA.HI R12, R19, R18, RZ, 0x5 ;  /* 0x00000012130c7211 */ /* 0x000fe200078f28ff */
[----:B---3--:R-:W-:Y:S01]  /*10230*/  @P1 IMAD R2, R44, c[0x0][0x214], RZ ;  /* 0x000085002c021a24 */ /* 0x008fe200078e02ff */
[----:B------:R-:W-:Y:S01]  /*10240*/  @P2 MOV R0, 0x1 ;  /* 0x0000000100002802 */ /* 0x000fe20000000f00 */
[----:B------:R-:W-:-:S02]  /*10250*/  @!P2 IMAD R0, R9, c[0x0][0x1c0], RZ ;  /* 0x000070000900aa24 */ /* 0x000fc400078e02ff */
[----:B------:R-:W2:Y:S01]  /*10260*/  @P3 MUFU.LG2 R10, R24 ;  /* 0x00000018000a3308 */ /* 0x000ea20000000c00 */
[----:B-----5:R3:W4:Y:S01]  /*10270*/  LDS.128 R28, [R217] ;  /* 0x00000000d91c7984 */ /* 0x0207220000000c00 */
[----:B------:R-:W-:-:S03]  /*10280*/  @P2 MOV R5, c[0x0][0x210] ;  /* 0x0000840000052a02 */ /* 0x000fc60000000f00 */
[----:B------:R3:W3:Y:S04]  /*10290*/  LDS.128 R32, [R217+0x800] ;  /* 0x00080000d9207984 */ /* 0x0006e80000000c00 */
[----:B------:R1:W3:Y:S04]  /*102a0*/  LDS.128 R36, [R217+0x1000] ;  /* 0x00100000d9247984 */ /* 0x0002e80000000c00 */
[----:B------:R1:W3:Y:S01]  /*102b0*/  LDS.128 R40, [R217+0x1800] ;  /* 0x00180000d9287984 */ /* 0x0002e20000000c00 */
[----:B------:R-:W-:Y:S01]  /*102c0*/  IMAD R0, R44, R0, RZ ;  /* 0x000000002c007224 */ /* 0x000fe200078e02ff */
[----:B------:R-:W-:-:S04]  /*102d0*/  @P1 SEL R4, R2, R45, !P0 ;  /* 0x0000002d02041207 */ /* 0x000fc80004000000 */
[----:B------:R-:W-:Y:S02]  /*102e0*/  SEL R7, R0, RZ, !P1 ;  /* 0x000000ff00077207 */ /* 0x000fe40004800000 */
[----:B------:R-:W-:Y:S02]  /*102f0*/  LOP3.LUT R0, R12, 0xffffffe0, RZ, 0xc0, !PT ;  /* 0xffffffe00c007812 */ /* 0x000fe400078ec0ff */
[----:B------:R-:W-:Y:S02]  /*10300*/  @!P2 MOV R5, 0x1 ;  /* 0x000000010005a802 */ /* 0x000fe40000000f00 */
[----:B------:R-:W-:Y:S01]  /*10310*/  IADD3 R0, -R0, R18, RZ ;  /* 0x0000001200007210 */ /* 0x000fe20007ffe1ff */
[----:B------:R-:W-:Y:S02]  /*10320*/  IMAD.MOV.U32 R17, RZ, RZ, 0x7f800000 ;  /* 0x7f800000ff117424 */ /* 0x000fe400078e00ff */
[----:B------:R-:W-:Y:S01]  /*10330*/  @P6 FFMA.FTZ R17, R138, c[0x0][0x238], R6 ;  /* 0x00008e008a116a23 */ /* 0x000fe20000010006 */
[----:B------:R-:W-:Y:S01]  /*10340*/  LOP3.LUT P2, RZ, R0, 0x3, RZ, 0xc0, !PT ;  /* 0x0000000300ff7812 */ /* 0x000fe2000784c0ff */
[----:B------:R-:W-:Y:S01]  /*10350*/  IMAD R6, R13, R5, RZ ;  /* 0x000000050d067224 */ /* 0x000fe200078e02ff */
[----:B------:R-:W-:-:S02]  /*10360*/  @!P1 CS2R R2, SRZ ;  /* 0x0000000000029805 */ /* 0x000fc4000001ff00 */
[--C-:B------:R-:W-:Y:S01]  /*10370*/  @P1 SHF.R.S32.HI R3, RZ, 0x1f, R4.reuse ;  /* 0x0000001fff031819 */ /* 0x100fe20000011404 */
[----:B------:R-:W-:Y:S02]  /*10380*/  @P1 IMAD.MOV.U32 R2, RZ, RZ, R4 ;  /* 0x000000ffff021224 */ /* 0x000fe400078e0004 */
[----:B-1----:R-:W-:Y:S01]  /*10390*/  IMAD R4, R20, R9, R7 ;  /* 0x0000000914047224 */ /* 0x002fe200078e0207 */
[----:B------:R-:W-:Y:S01]  /*103a0*/  SHF.L.U32 R9, R6, 0x7, RZ ;  /* 0x0000000706097819 */ /* 0x000fe200000006ff */
[----:B--2---:R-:W-:Y:S02]  /*103b0*/  @P3 FMUL.FTZ R6, R10, 0.69314718246459960938 ;  /* 0x3f3172180a063820 */ /* 0x004fe40000410000 */
[----:B------:R-:W-:Y:S01]  /*103c0*/  @P4 FMUL.FTZ R7, R11, 0.69314718246459960938 ;  /* 0x3f3172180b074820 */ /* 0x000fe20000410000 */
[--C-:B------:R-:W-:Y:S01]  /*103d0*/  IADD3 R10, P1, P0, R9, R2, R4.reuse ;  /* 0x00000002090a7210 */ /* 0x100fe2000783e004 */
[----:B------:R-:W-:Y:S01]  /*103e0*/  @P5 FMUL.FTZ R8, R8, 0.69314718246459960938 ;  /* 0x3f31721808085820 */ /* 0x000fe20000410000 */
[----:B------:R-:W-:Y:S01]  /*103f0*/  SHF.R.S32.HI R11, RZ, 0x1f, R9 ;  /* 0x0000001fff0b7819 */ /* 0x000fe20000011409 */
[----:B------:R-:W-:Y:S01]  /*10400*/  BSSY B0, `(.L_x_374) ;  /* 0x0000031000007945 */ /* 0x000fe20003800000 */
[----:B------:R-:W-:Y:S01]  /*10410*/  SHF.R.S32.HI R2, RZ, 0x1f, R4 ;  /* 0x0000001fff027819 */ /* 0x000fe20000011404 */
[----:B------:R-:W-:Y:S01]  /*10420*/  IMAD.MOV.U32 R13, RZ, RZ, 0x7f800000 ;  /* 0x7f800000ff0d7424 */ /* 0x000fe200078e00ff */
[----:B------:R-:W-:Y:S01]  /*10430*/  MOV R15, 0x7f800000 ;  /* 0x7f800000000f7802 */ /* 0x000fe20000000f00 */
[----:B------:R-:W-:Y:S01]  /*10440*/  @P5 FFMA.FTZ R15, R137, c[0x0][0x238], R8 ;  /* 0x00008e00890f5a23 */ /* 0x000fe20000010008 */
[----:B------:R-:W-:Y:S01]  /*10450*/  MOV R14, 0x7f800000 ;  /* 0x7f800000000e7802 */ /* 0x000fe20000000f00 */
[----:B------:R-:W-:Y:S01]  /*10460*/  @P4 FFMA.FTZ R13, R136, c[0x0][0x238], R7 ;  /* 0x00008e00880d4a23 */ /* 0x000fe20000010007 */
[----:B------:R-:W-:Y:S01]  /*10470*/  IADD3.X R11, R11, R3, R2, P1, P0 ;  /* 0x000000030b0b7210 */ /* 0x000fe20000fe0402 */
[----:B------:R-:W-:Y:S01]  /*10480*/  @P3 FFMA.FTZ R14, R134, c[0x0][0x238], R6 ;  /* 0x00008e00860e3a23 */ /* 0x000fe20000010006 */
[----:B------:R-:W-:Y:S05]  /*10490*/  @P2 BRA `(.L_x_375) ;  /* 0x0000027000002947 */ /* 0x000fea0003800000 */
[----:B---34-:R-:W-:Y:S02]  /*104a0*/  SHF.R.S32.HI R2, RZ, 0x1f, R16 ;  /* 0x0000001fff027819 */ /* 0x018fe40000011410 */
[----:B------:R-:W-:-:S02]  /*104b0*/  SHF.R.S32.HI R3, RZ, 0x1f, R0 ;  /* 0x0000001fff037819 */ /* 0x000fc40000011400 */
[----:B------:R-:W-:Y:S02]  /*104c0*/  LEA.HI R2, R2, R16, RZ, 0x2 ;  /* 0x0000001002027211 */ /* 0x000fe400078f10ff */
        /* <DEDUP_REMOVED lines=19> */
[CC--:B------:R-:W-:Y:S02]  /*10600*/  @!P5 IADD3 R0, P2, R3.reuse, R10.reuse, RZ ;  /* 0x0000000a0300d210 */ /* 0x0c0fe40007f5e0ff */
        /* <DEDUP_REMOVED lines=16> */
.L_x_375:
[----:B---34-:R-:W-:Y:S05]  /*10710*/  BSYNC B0 ;  /* 0x0000000000007941 */ /* 0x018fea0003800000 */
.L_x_374:
[----:B-1----:R-:W2:Y:S01]  /*10720*/  LDL.LU.64 R6, [R1+0x10] ;  /* 0x0000100001067983 */ /* 0x002ea20000300a00 */
[----:B------:R-:W-:Y:S01]  /*10730*/  LEA.HI R4, R19, R18, RZ, 0x2 ;  /* 0x0000001213047211 */ /* 0x000fe200078f10ff */
[----:B------:R-:W-:Y:S01]  /*10740*/  BSSY B0, `(.L_x_376) ;  /* 0x000001b000007945 */ /* 0x000fe20003800000 */
[----:B------:R-:W-:Y:S01]  /*10750*/  SHF.R.S32.HI R5, RZ, 0x1f, R20 ;  /* 0x0000001fff057819 */ /* 0x000fe20000011414 */
[----:B------:R-:W1:Y:S01]  /*10760*/  S2R R10, SR_CTAID.X ;  /* 0x00000000000a7919 */ /* 0x000e620000002500 */
[----:B------:R-:W-:-:S02]  /*10770*/  LOP3.LUT R0, R4, 0xfffffffc, RZ, 0xc0, !PT ;  /* 0xfffffffc04007812 */ /* 0x000fc400078ec0ff */
[----:B------:R-:W-:Y:S01]  /*10780*/  SHF.R.S32.HI R8, RZ, 0x2, R4 ;  /* 0x00000002ff087819 */ /* 0x000fe20000011404 */
[----:B------:R-:W-:Y:S02]  /*10790*/  IMAD R5, R5, c[0x0][0x1f0], RZ ;  /* 0x00007c0005057a24 */ /* 0x000fe400078e02ff */
[----:B------:R-:W-:Y:S01]  /*107a0*/  IMAD.IADD R0, R18, 0x1, -R0 ;  /* 0x0000000112007824 */ /* 0x000fe200078e0a00 */
[----:B------:R-:W-:-:S03]  /*107b0*/  SHF.R.S32.HI R9, RZ, 0x1f, R8 ;  /* 0x0000001fff097819 */ /* 0x000fc60000011408 */
[----:B------:R-:W-:-:S05]  /*107c0*/  IMAD.SHL.U32 R0, R0, 0x8, RZ ;  /* 0x0000000800007824 */ /* 0x000fca00078e00ff */
[----:B------:R-:W-:Y:S02]  /*107d0*/  SHF.R.S32.HI R0, RZ, 0x1f, R0 ;  /* 0x0000001fff007819 */ /* 0x000fe40000011400 */
[C---:B--2---:R-:W-:Y:S02]  /*107e0*/  IADD3 R2, P0, R6.reuse, R25, RZ ;  /* 0x0000001906027210 */ /* 0x044fe40007f1e0ff */
[----:B------:R-:W-:-:S03]  /*107f0*/  ISETP.GE.AND P1, PT, R6, c[0x0][0x220], PT ;  /* 0x0000880006007a0c */ /* 0x000fc60003f26270 */
[----:B------:R-:W-:Y:S01]  /*10800*/  IMAD.X R3, R0, 0x1, R26, P0 ;  /* 0x0000000100037824 */ /* 0x000fe200000e061a */
[----:B------:R-:W-:Y:S01]  /*10810*/  ISETP.GE.OR P0, PT, R23, R21, P1 ;  /* 0x000000151700720c */ /* 0x000fe20000f06670 */
[C---:B------:R-:W-:Y:S02]  /*10820*/  IMAD R0, R20.reuse, c[0x0][0x1f4], R5 ;  /* 0x00007d0014007a24 */ /* 0x040fe400078e0205 */
[----:B------:R-:W-:-:S04]  /*10830*/  IMAD.WIDE.U32 R6, R20, c[0x0][0x1f0], R2 ;  /* 0x00007c0014067a25 */ /* 0x000fc800078e0002 */
[----:B-1----:R-:W-:-:S04]  /*10840*/  IMAD.WIDE R2, R10, 0x80, R8 ;  /* 0x000000800a027825 */ /* 0x002fc800078e0208 */
[----:B------:R-:W-:Y:S02]  /*10850*/  IMAD.IADD R5, R7, 0x1, R0 ;  /* 0x0000000107057824 */ /* 0x000fe400078e0200 */
        /* <DEDUP_REMOVED lines=9> */
.L_x_377:
[----:B------:R-:W-:Y:S05]  /*108f0*/  BSYNC B0 ;  /* 0x0000000000007941 */ /* 0x000fea0003800000 */
.L_x_376:
[----:B------:R-:W-:Y:S01]  /*10900*/  IADD3 R0, R8, 0x20, RZ ;  /* 0x0000002008007810 */ /* 0x000fe20007ffe0ff */
[----:B------:R-:W-:Y:S03]  /*10910*/  BSSY B0, `(.L_x_378) ;  /* 0x000000e000007945 */ /* 0x000fe60003800000 */
[----:B------:R-:W-:-:S13]  /*10920*/  ISETP.GE.OR P0, PT, R0, R21, P1 ;  /* 0x000000150000720c */ /* 0x000fda0000f06670 */
        /* <DEDUP_REMOVED lines=11> */
[----:B------:R1:W-:Y:S02]  /*109e0*/  STG.E.128 [R12.64], R32 ;  /* 0x000000200c007986 */ /* 0x0003e4000c101d12 */
.L_x_379:
[----:B------:R-:W-:Y:S05]  /*109f0*/  BSYNC B0 ;  /* 0x0000000000007941 */ /* 0x000fea0003800000 */
.L_x_378:
        /* <DEDUP_REMOVED lines=15> */
.L_x_381:
[----:B------:R-:W-:Y:S05]  /*10af0*/  BSYNC B0 ;  /* 0x0000000000007941 */ /* 0x000fea0003800000 */
.L_x_380:
[----:B------:R-:W-:-:S04]  /*10b00*/  IADD3 R0, R8, 0x60, RZ ;  /* 0x0000006008007810 */ /* 0x000fc80007ffe0ff */
[----:B------:R-:W-:-:S13]  /*10b10*/  ISETP.GE.OR P1, PT, R0, R21, P1 ;  /* 0x000000150000720c */ /* 0x000fda0000f26670 */
[----:B------:R-:W-:Y:S05]  /*10b20*/  @P1 EXIT ;  /* 0x000000000000194d */ /* 0x000fea0003800000 */
[----:B------:R-:W-:-:S05]  /*10b30*/  IADD3 R0, P0, R2, 0x60, RZ ;  /* 0x0000006002007810 */ /* 0x000fca0007f1e0ff */
[----:B------:R-:W-:Y:S01]  /*10b40*/  IMAD.X R2, RZ, RZ, R3, P0 ;  /* 0x000000ffff027224 */ /* 0x000fe200000e0603 */
[----:B------:R-:W-:-:S03]  /*10b50*/  MOV R3, R5 ;  /* 0x0000000500037202 */ /* 0x000fc60000000f00 */
[----:B------:R-:W-:Y:S02]  /*10b60*/  IMAD R7, R2, c[0x0][0x1e8], RZ ;  /* 0x00007a0002077a24 */ /* 0x000fe400078e02ff */
[----:B------:R-:W-:-:S04]  /*10b70*/  IMAD.MOV.U32 R2, RZ, RZ, R6 ;  /* 0x000000ffff027224 */ /* 0x000fc800078e0006 */
[----:B------:R-:W-:-:S04]  /*10b80*/  IMAD.WIDE.U32 R4, R0, c[0x0][0x1e8], R2 ;  /* 0x00007a0000047a25 */ /* 0x000fc800078e0002 */
[----:B------:R-:W-:Y:S01]  /*10b90*/  IMAD R0, R0, c[0x0][0x1ec], R7 ;  /* 0x00007b0000007a24 */ /* 0x000fe200078e0207 */
[----:B------:R-:W-:-:S04]  /*10ba0*/  LEA R2, P0, R4, c[0x0][0x1d0], 0x1 ;  /* 0x0000740004027a11 */ /* 0x000fc800078008ff */
[----:B------:R-:W-:-:S04]  /*10bb0*/  IADD3 R0, R5, R0, RZ ;  /* 0x0000000005007210 */ /* 0x000fc80007ffe0ff */
[----:B------:R-:W-:-:S05]  /*10bc0*/  LEA.HI.X R3, R4, c[0x0][0x1d4], R0, 0x1, P0 ;  /* 0x0000750004037a11 */ /* 0x000fca00000f0c00 */
[----:B------:R-:W-:Y:S01]  /*10bd0*/  STG.E.128 [R2.64], R40 ;  /* 0x0000002802007986 */ /* 0x000fe2000c101d12 */
[----:B------:R-:W-:Y:S05]  /*10be0*/  EXIT ;  /* 0x000000000000794d */ /* 0x000fea0003800000 */
.L_x_340:
[----:B----4-:R-:W2:Y:S01]  /*10bf0*/  LDL.LU R14, [R1+0x30] ;  /* 0x00003000010e7983 */ /* 0x010ea20000300800 */
[----:B------:R-:W3:Y:S01]  /*10c00*/  LDC.U8 R4, c[0x0][0x329] ;  /* 0x0000ca40ff047b82 */ /* 0x000ee20000000000 */
[----:B------:R-:W-:Y:S01]  /*10c10*/  LEA.HI R8, R24, R134, RZ, 0x2 ;  /* 0x0000008618087211 */ /* 0x000fe200078f10ff */
[----:B------:R-:W-:Y:S01]  /*10c20*/  BSSY B0, `(.L_x_382) ;  /* 0x0000041000007945 */ /* 0x000fe20003800000 */
[----:B------:R-:W4:Y:S01]  /*10c30*/  S2R R15, SR_CTAID.X ;  /* 0x00000000000f7919 */ /* 0x000f220000002500 */
[----:B------:R-:W-:Y:S02]  /*10c40*/  SHF.R.S32.HI R9, RZ, 0x1f, R21 ;  /* 0x0000001fff097819 */ /* 0x000fe40000011415 */
[----:B------:R-:W-:Y:S02]  /*10c50*/  LOP3.LUT R7, R8, 0xfffffffc, RZ, 0xc0, !PT ;  /* 0xfffffffc08077812 */ /* 0x000fe400078ec0ff */
[----:B------:R-:W5:Y:S01]  /*10c60*/  LDC.U8 R6, c[0x0][0x328] ;  /* 0x0000ca00ff067b82 */ /* 0x000f620000000000 */
[----:B------:R-:W-:-:S02]  /*10c70*/  IMAD R9, R9, c[0x0][0x1f0], RZ ;  /* 0x00007c0009097a24 */ /* 0x000fc400078e02ff */
[----:B------:R-:W-:Y:S02]  /*10c80*/  IMAD.IADD R19, R134, 0x1, -R7 ;  /* 0x0000000186137824 */ /* 0x000fe400078e0a07 */
[----:B------:R-:W-:Y:S01]  /*10c90*/  IMAD R9, R21, c[0x0][0x1f4], R9 ;  /* 0x00007d0015097a24 */ /* 0x000fe200078e0209 */
[----:B---3--:R-:W-:Y:S02]  /*10ca0*/  ISETP.NE.AND P2, PT, R4, RZ, PT ;  /* 0x000000ff0400720c */ /* 0x008fe40003f45270 */
[----:B-----5:R-:W-:-:S04]  /*10cb0*/  ISETP.NE.AND P0, PT, R6, RZ, PT ;  /* 0x000000ff0600720c */ /* 0x020fc80003f05270 */
[----:B------:R-:W-:-:S07]  /*10cc0*/  ISETP.EQ.AND P0, PT, R4, RZ, P0 ;  /* 0x000000ff0400720c */ /* 0x000fce0000702270 */
[----:B------:R-:W-:Y:S01]  /*10cd0*/  @P2 IMAD.MOV.U32 R5, RZ, RZ, c[0x0][0x210] ;  /* 0x00008400ff052624 */ /* 0x000fe200078e00ff */
[----:B------:R-:W-:Y:S01]  /*10ce0*/  @!P2 ISETP.NE.AND P3, PT, R6, RZ, PT ;  /* 0x000000ff0600a20c */ /* 0x000fe20003f65270 */
[----:B------:R-:W-:Y:S01]  /*10cf0*/  @!P2 IMAD.MOV.U32 R6, RZ, RZ, c[0x0][0x214] ;  /* 0x00008500ff06a624 */ /* 0x000fe200078e00ff */
[----:B------:R-:W-:Y:S01]  /*10d00*/  @P2 MOV R17, c[0x0][0x210] ;  /* 0x0000840000112a02 */ /* 0x000fe20000000f00 */
[----:B------:R-:W-:Y:S02]  /*10d10*/  @P2 IMAD R5, R5, c[0x0][0x214], RZ ;  /* 0x0000850005052a24 */ /* 0x000fe400078e02ff */
[----:B------:R-:W-:Y:S01]  /*10d20*/  @!P2 IMAD.MOV.U32 R17, RZ, RZ, 0x1 ;  /* 0x00000001ff11a424 */ /* 0x000fe200078e00ff */
[----:B------:R-:W-:Y:S02]  /*10d30*/  @!P2 SEL R5, R6, c[0x0][0x234], !P3 ;  /* 0x00008d000605aa07 */ /* 0x000fe40005800000 */
[----:B------:R-:W-:Y:S01]  /*10d40*/  @!P0 CS2R R6, SRZ ;  /* 0x0000000000068805 */ /* 0x000fe2000001ff00 */
[----:B--2---:R-:W-:-:S02]  /*10d50*/  ISETP.NE.AND P4, PT, R14, -0x1, PT ;  /* 0xffffffff0e00780c */ /* 0x004fc40003f85270 */
[----:B------:R-:W-:-:S11]  /*10d60*/  ISETP.NE.OR P1, PT, R14, -0x1, !P0 ;  /* 0xffffffff0e00780c */ /* 0x000fd60004725670 */
[----:B------:R-:W-:Y:S01]  /*10d70*/  @!P4 SHF.R.S32.HI R0, RZ, 0x1f, R18 ;  /* 0x0000001fff00c819 */ /* 0x000fe20000011412 */
[----:B------:R-:W-:-:S04]  /*10d80*/  @P4 IMAD.WIDE.U32 R2, R14, c[0x0][0x1e8], RZ ;  /* 0x00007a000e024a25 */ /* 0x000fc800078e00ff */
[----:B------:R-:W-:Y:S02]  /*10d90*/  @!P4 IMAD R0, R0, c[0x0][0x1e0], RZ ;  /* 0x000078000000ca24 */ /* 0x000fe400078e02ff */
[----:B------:R-:W-:Y:S02]  /*10da0*/  @P4 IMAD R4, R14, c[0x0][0x1ec], R3 ;  /* 0x00007b000e044a24 */ /* 0x000fe400078e0203 */
[----:B-1----:R-:W-:Y:S02]  /*10db0*/  @P4 IMAD.MOV.U32 R10, RZ, RZ, R2 ;  /* 0x000000ffff0a4224 */ /* 0x002fe400078e0002 */
[----:B------:R-:W-:-:S04]  /*10dc0*/  @!P4 IMAD.WIDE.U32 R2, R18, c[0x0][0x1e0], RZ ;  /* 0x000078001202ca25 */ /* 0x000fc800078e00ff */
[----:B------:R-:W-:Y:S01]  /*10dd0*/  @!P4 IMAD R0, R18, c[0x0][0x1e4], R0 ;  /* 0x000079001200ca24 */ /* 0x000fe200078e0200 */
[----:B------:R-:W-:Y:S01]  /*10de0*/  @!P4 MOV R10, R2 ;  /* 0x00000002000ac202 */ /* 0x000fe20000000f00 */
[----:B------:R-:W-:Y:S02]  /*10df0*/  @P2 IMAD.MOV.U32 R2, RZ, RZ, 0x1 ;  /* 0x00000001ff022424 */ /* 0x000fe400078e00ff */
[----:B------:R-:W-:Y:S02]  /*10e00*/  @!P4 IMAD.IADD R4, R3, 0x1, R0 ;  /* 0x000000010304c824 */ /* 0x000fe400078e0200 */
[----:B------:R-:W-:Y:S02]  /*10e10*/  IMAD.SHL.U32 R0, R19, 0x8, RZ ;  /* 0x0000000813007824 */ /* 0x000fe400078e00ff */
[----:B------:R-:W-:Y:S02]  /*10e20*/  @!P1 IMAD R14, R18, c[0x0][0x214], RZ ;  /* 0x00008500120e9a24 */ /* 0x000fe400078e02ff */
[----:B------:R-:W-:Y:S01]  /*10e30*/  @!P2 IMAD R2, R5, c[0x0][0x1c0], RZ ;  /* 0x000070000502aa24 */ /* 0x000fe200078e02ff */
[----:B------:R-:W-:Y:S01]  /*10e40*/  IADD3 R10, P3, R0, R10, RZ ;  /* 0x0000000a000a7210 */ /* 0x000fe20007f7e0ff */
[--C-:B------:R-:W-:Y:S01]  /*10e50*/  @P0 IMAD.MOV.U32 R6, RZ, RZ, R14.reuse ;  /* 0x000000ffff060224 */ /* 0x100fe200078e000e */
[----:B------:R1:W-:Y:S01]  /*10e60*/  @!P1 STL [R1+0x30], R14 ;  /* 0x0000300e01009387 */ /* 0x0003e20000100800 */
[----:B------:R-:W-:Y:S01]  /*10e70*/  IMAD R2, R18, R2, RZ ;  /* 0x0000000212027224 */ /* 0x000fe200078e02ff */
[----:B------:R-:W-:-:S02]  /*10e80*/  @P0 SHF.R.S32.HI R7, RZ, 0x1f, R14 ;  /* 0x0000001fff070819 */ /* 0x000fc4000001140e */
[C---:B------:R-:W-:Y:S02]  /*10e90*/  LEA.HI.X.SX32 R11, R0.reuse, R4, 0x1, P3 ;  /* 0x00000004000b7211 */ /* 0x040fe400018f0eff */
[----:B------:R-:W-:Y:S02]  /*10ea0*/  ISETP.GE.AND P1, PT, R0, c[0x0][0x220], PT ;  /* 0x0000880000007a0c */ /* 0x000fe40003f26270 */
[----:B------:R-:W-:Y:S01]  /*10eb0*/  SHF.R.S32.HI R4, RZ, 0x2, R8 ;  /* 0x00000002ff047819 */ /* 0x000fe20000011408 */
[----:B------:R-:W-:Y:S01]  /*10ec0*/  IMAD.WIDE.U32 R10, R21, c[0x0][0x1f0], R10 ;  /* 0x00007c00150a7a25 */ /* 0x000fe200078e000a */
[----:B------:R-:W-:-:S03]  /*10ed0*/  SEL R0, R2, RZ, !P0 ;  /* 0x000000ff02007207 */ /* 0x000fc60004000000 */
[----:B------:R-:W-:Y:S02]  /*10ee0*/  IMAD R2, R13, R17, RZ ;  /* 0x000000110d027224 */ /* 0x000fe400078e02ff */
[----:B------:R-:W-:Y:S01]  /*10ef0*/  IMAD R0, R21, R5, R0 ;  /* 0x0000000515007224 */ /* 0x000fe200078e0200 */
[----:B------:R-:W-:Y:S02]  /*10f00*/  SHF.R.S32.HI R5, RZ, 0x1f, R4 ;  /* 0x0000001fff057819 */ /* 0x000fe40000011404 */
[----:B------:R-:W-:Y:S02]  /*10f10*/  SHF.R.S32.HI R8, RZ, 0x1f, R2 ;  /* 0x0000001fff087819 */ /* 0x000fe40000011402 */
[----:B------:R-:W-:Y:S01]  /*10f20*/  IADD3 R20, P2, P0, R2, R6, R0 ;  /* 0x0000000602147210 */ /* 0x000fe2000785e000 */
[----:B----4-:R-:W-:Y:S01]  /*10f30*/  IMAD.WIDE R2, R15, 0x80, R4 ;  /* 0x000000800f027825 */ /* 0x010fe200078e0204 */
[----:B------:R-:W-:Y:S02]  /*10f40*/  SHF.R.S32.HI R0, RZ, 0x1f, R0 ;  /* 0x0000001fff007819 */ /* 0x000fe40000011400 */
[----:B-1----:R-:W-:-:S02]  /*10f50*/  IADD3 R14, -R13, R12, RZ ;  /* 0x0000000c0d0e7210 */ /* 0x002fc40007ffe1ff */
[----:B------:R-:W-:Y:S01]  /*10f60*/  IADD3.X R18, R8, R7, R0, P2, P0 ;  /* 0x0000000708127210 */ /* 0x000fe200017e0400 */
[----:B------:R-:W-:Y:S01]  /*10f70*/  IMAD.IADD R7, R9, 0x1, R11 ;  /* 0x0000000109077824 */ /* 0x000fe200078e020b */
[CC--:B------:R-:W-:Y:S02]  /*10f80*/  ISETP.GE.OR P3, PT, R4.reuse, R14.reuse, P1 ;  /* 0x0000000e0400720c */ /* 0x0c0fe40000f66670 */
[----:B------:R-:W-:-:S11]  /*10f90*/  ISETP.GE.AND P6, PT, R4, R14, PT ;  /* 0x0000000e0400720c */ /* 0x000fd60003fc6270 */
        /* <DEDUP_REMOVED lines=9> */
.L_x_383:
[----:B------:R-:W-:Y:S05]  /*11030*/  BSYNC B0 ;  /* 0x0000000000007941 */ /* 0x000fea0003800000 */
.L_x_382:
        /* <DEDUP_REMOVED lines=16> */
.L_x_385:
[----:B------:R-:W-:Y:S05]  /*11140*/  BSYNC B0 ;  /* 0x0000000000007941 */ /* 0x000fea0003800000 */
.L_x_384:
        /* <DEDUP_REMOVED lines=16> */
.L_x_387:
[----:B------:R-:W-:Y:S05]  /*11250*/  BSYNC B0 ;  /* 0x0000000000007941 */ /* 0x000fea0003800000 */
.L_x_386:
        /* <DEDUP_REMOVED lines=15> */
.L_x_389:
[----:B------:R-:W-:Y:S05]  /*11350*/  BSYNC B0 ;  /* 0x0000000000007941 */ /* 0x000fea0003800000 */
.L_x_388:
        /* <DEDUP_REMOVED lines=34> */
.L_x_390:
        /* <DEDUP_REMOVED lines=16> */
.L_x_1133:


//--------------------- .text._ZN5flash16flash_fwd_kernelI23Flash_fwd_kernel_traitsILi32ELi128ELi128ELi4ELb0ELb0EN7cutlass6half_tE19Flash_kernel_traitsILi32ELi128ELi128ELi4ES3_EELb1ELb0ELb1ELb0ELb0ELb0ELb0ELb0EEEvNS_16Flash_fwd_paramsE --------------------------
	.section	.text._ZN5flash16flash_fwd_kernelI23Flash_fwd_kernel_traitsILi32ELi128ELi128ELi4ELb0ELb0EN7cutlass6half_tE19Flash_kernel_traitsILi32ELi128ELi128ELi4ES3_EELb1ELb0ELb1ELb0ELb0ELb0ELb0ELb0EEEvNS_16Flash_fwd_paramsE,"ax",@progbits
	.sectioninfo	@"SHI_REGISTERS=255"
	.align	128
        .global         _ZN5flash16flash_fwd_kernelI23Flash_fwd_kernel_traitsILi32ELi128ELi128ELi4ELb0ELb0EN7cutlass6half_tE19Flash_kernel_traitsILi32ELi128ELi128ELi4ES3_EELb1ELb0ELb1ELb0ELb0ELb0ELb0ELb0EEEvNS_16Flash_fwd_paramsE
        .type           _ZN5flash16flash_fwd_kernelI23Flash_fwd_kernel_traitsILi32ELi128ELi128ELi4ELb0ELb0EN7cutlass6half_tE19Flash_kernel_traitsILi32ELi128ELi128ELi4ES3_EELb1ELb0ELb1ELb0ELb0ELb0ELb0ELb0EEEvNS_16Flash_fwd_paramsE,@function
        .size           _ZN5flash16flash_fwd_kernelI23Flash_fwd_kernel_traitsILi32ELi128ELi128ELi4ELb0ELb0EN7cutlass6half_tE19Flash_kernel_traitsILi32ELi128ELi128ELi4ES3_EELb1ELb0ELb1ELb0ELb0ELb0ELb0ELb0EEEvNS_16Flash_fwd_paramsE,(.L_x_1134 - _ZN5flash16flash_fwd_kernelI23Flash_fwd_kernel_traitsILi32ELi128ELi128ELi4ELb0ELb0EN7cutlass6half_tE19Flash_kernel_traitsILi32ELi128ELi128ELi4ES3_EELb1ELb0ELb1ELb0ELb0ELb0ELb0ELb0EEEvNS_16Flash_fwd_paramsE)
        .other          _ZN5flash16flash_fwd_kernelI23Flash_fwd_kernel_traitsILi32ELi128ELi128ELi4ELb0ELb0EN7cutlass6half_tE19Flash_kernel_traitsILi32ELi128ELi128ELi4ES3_EELb1ELb0ELb1ELb0ELb0ELb0ELb0ELb0EEEvNS_16Flash_fwd_paramsE,@"STO_CUDA_ENTRY STV_DEFAULT"
_ZN5flash16flash_fwd_kernelI23Flash_fwd_kernel_traitsILi32ELi128ELi128ELi4ELb0ELb0EN7cutlass6half_tE19Flash_kernel_traitsILi32ELi128ELi128ELi4ES3_EELb1ELb0ELb1ELb0ELb0ELb0ELb0ELb0EEEvNS_16Flash_fwd_paramsE:
.text._ZN5flash16flash_fwd_kernelI23Flash_fwd_kernel_traitsILi32ELi128ELi128ELi4ELb0ELb0EN7cutlass6half_tE19Flash_kernel_traitsILi32ELi128ELi128ELi4ES3_EELb1ELb0ELb1ELb0ELb0ELb0ELb0ELb0EEEvNS_16Flash_fwd_paramsE:
        /* <DEDUP_REMOVED lines=10> */
[----:B------:R-:W1:Y:S01]  /*00a0*/  S2UR UR23, SR_CTAID.X ;  /* 0x00000000001779c3 */ /* 0x000e620000002500 */
[----:B------:R-:W2:Y:S01]  /*00b0*/  S2R R22, SR_TID.X ;  /* 0x0000000000167919 */ /* 0x000ea20000002100 */
[----:B------:R-:W-:-:S02]  /*00c0*/  ULDC.64 UR4, c[0x0][0x250] ;  /* 0x0000940000047ab9 */ /* 0x000fc40000000a00 */
[----:B------:R-:W-:Y:S01]  /*00d0*/  ULDC.64 UR6, c[0x0][0x240] ;  /* 0x0000900000067ab9 */ /* 0x000fe20000000a00 */
[----:B------:R3:W4:Y:S02]  /*00e0*/  @P2 LDG.E.64 R4, [R2.64] ;  /* 0x0000001c02042981 */ /* 0x000724000c1e1b00 */
[----:B---3--:R-:W-:Y:S01]  /*00f0*/  @P2 IMAD.MOV.U32 R2, RZ, RZ, R7 ;  /* 0x000000ffff022224 */ /* 0x008fe200078e0007 */
[----:B------:R-:W-:-:S06]  /*0100*/  @P2 MOV R3, R8 ;  /* 0x0000000800032202 */ /* 0x000fcc0000000f00 */
[----:B------:R-:W3:Y:S01]  /*0110*/  @P2 LDG.E.64 R2, [R2.64] ;  /* 0x0000001c02022981 */ /* 0x000ee2000c1e1b00 */
[----:B------:R-:W5:Y:S01]  /*0120*/  S2UR UR13, SR_CTAID.Y ;  /* 0x00000000000d79c3 */ /* 0x000f620000002600 */
[----:B------:R-:W-:Y:S02]  /*0130*/  UISETP.NE.U32.AND UP1, UPT, URZ, UR4, UPT ;  /* 0x000000043f00728c */ /* 0x000fe4000bf25070 */
[----:B------:R-:W-:Y:S02]  /*0140*/  UISETP.NE.U32.AND UP2, UPT, URZ, UR6, UPT ;  /* 0x000000063f00728c */ /* 0x000fe4000bf45070 */
[----:B------:R-:W-:Y:S02]  /*0150*/  UISETP.NE.AND.EX UP1, UPT, URZ, UR5, UPT, UP1 ;  /* 0x000000053f00728c */ /* 0x000fe4000bf25310 */
[----:B------:R-:W-:Y:S01]  /*0160*/  UISETP.NE.AND.EX UP2, UPT, URZ, UR7, UPT, UP2 ;  /* 0x000000073f00728c */ /* 0x000fe2000bf45320 */
[----:B------:R-:W1:Y:S01]  /*0170*/  S2UR UR9, SR_CTAID.Z ;  /* 0x00000000000979c3 */ /* 0x000e620000002700 */
[----:B------:R-:W-:-:S02]  /*0180*/  ULDC.U8 UR6, c[0x0][0x312] ;  /* 0x0000c48000067ab9 */ /* 0x000fc40000000000 */
[----:B------:R-:W-:Y:S02]  /*0190*/  ULDC.64 UR4, c[0x0][0x248] ;  /* 0x0000920000047ab9 */ /* 0x000fe40000000a00 */
[----:B------:R-:W-:Y:S01]  /*01a0*/  UISETP.NE.AND UP3, UPT, UR6, URZ, UPT ;  /* 0x0000003f0600728c */ /* 0x000fe2000bf65270 */
[----:B------:R-:W-:Y:S01]  /*01b0*/  PLOP3.LUT P0, PT, PT, PT, UP2, 0x80, 0x0 ;  /* 0x000000000000781c */ /* 0x000fe20003f0f028 */
[----:B------:R-:W-:Y:S02]  /*01c0*/  UISETP.EQ.U32.AND UP0, UPT, URZ, UR4, UPT ;  /* 0x000000043f00728c */ /* 0x000fe4000bf02070 */
[----:B------:R-:W-:Y:S02]  /*01d0*/  UMOV UR7, 0x4 ;  /* 0x0000000400077882 */ /* 0x000fe40000000000 */
[----:B------:R-:W-:Y:S02]  /*01e0*/  ULDC.64 UR10, c[0x0][0x240] ;  /* 0x00009000000a7ab9 */ /* 0x000fe40000000a00 */
[----:B------:R-:W-:-:S02]  /*01f0*/  UISETP.EQ.OR.EX UP0, UPT, URZ, UR5, !UP3, UP0 ;  /* 0x000000053f00728c */ /* 0x000fc4000df02700 */
[----:B-----5:R-:W-:Y:S02]  /*0200*/  UIMAD.WIDE UR10, UR13, UR7, UR10 ;  /* 0x000000070d0a72a5 */ /* 0x020fe4000f8e020a */
[----:B-1----:R-:W-:-:S06]  /*0210*/  ULOP3.LUT UR8, UR9, UR23, UR13, 0xfe, !UPT ;  /* 0x0000001709087292 */ /* 0x002fcc000f8efe0d */
[----:B--2---:R-:W-:Y:S01]  /*0220*/  LOP3.LUT P3, RZ, R22, UR8, RZ, 0xfc, !PT ;  /* 0x0000000816ff7c12 */ /* 0x004fe2000f86fcff */
[----:B------:R-:W-:Y:S02]  /*0230*/  ULDC.64 UR4, c[0x0][0x248] ;  /* 0x0000920000047ab9 */ /* 0x000fe40000000a00 */
[----:B------:R-:W-:-:S10]  /*0240*/  UIMAD.WIDE UR4, UR13, UR7, UR4 ;  /* 0x000000070d0472a5 */ /* 0x000fd4000f8e0204 */
[----:B------:R-:W-:Y:S02]  /*0250*/  @!P3 IMAD.MOV.U32 R10, RZ, RZ, c[0x0][0x308] ;  /* 0x0000c200ff0ab624 */ /* 0x000fe400078e00ff */
[----:B------:R-:W-:Y:S01]  /*0260*/  @!P3 IMAD.MOV.U32 R11, RZ, RZ, c[0x0][0x30c] ;  /* 0x0000c300ff0bb624 */ /* 0x000fe200078e00ff */
[----:B----4-:R-:W1:Y:S08]  /*0270*/  @P2 R2UR UR30, R4 ;  /* 0x00000000041e23c2 */ /* 0x010e7000000e0000 */
[----:B------:R-:W2:Y:S01]  /*0280*/  @P2 R2UR UR31, R5 ;  /* 0x00000000051f23c2 */ /* 0x000ea200000e0000 */
[----:B-1----:R-:W-:Y:S01]  /*0290*/  IMAD.U32 R4, RZ, RZ, UR30 ;  /* 0x0000001eff047e24 */ /* 0x002fe2000f8e00ff */
[----:B---3--:R-:W-:Y:S01]  /*02a0*/  @P2 IADD3 R7, P1, R2, c[0x0][0x300], RZ ;  /* 0x0000c00002072a10 */ /* 0x008fe20007f3e0ff */
[----:B------:R-:W-:Y:S01]  /*02b0*/  IMAD.U32 R2, RZ, RZ, UR10 ;  /* 0x0000000aff027e24 */ /* 0x000fe2000f8e00ff */
[----:B--2---:R-:W-:-:S03]  /*02c0*/  MOV R5, UR31 ;  /* 0x0000001f00057c02 */ /* 0x004fc60008000f00 */
[----:B------:R-:W-:Y:S01]  /*02d0*/  @P2 IMAD.X R8, RZ, RZ, R3, P1 ;  /* 0x000000ffff082224 */ /* 0x000fe200008e0603 */
[----:B------:R-:W-:Y:S01]  /*02e0*/  PLOP3.LUT P2, PT, PT, PT, UP0, 0x80, 0x0 ;  /* 0x000000000000781c */ /* 0x000fe20003f4f008 */
[----:B------:R1:W-:Y:S01]  /*02f0*/  @!P3 STG.E.64 [R10.64], R4 ;  /* 0x000000040a00b986 */ /* 0x0003e2000c101b1c */
[----:B------:R-:W-:Y:S01]  /*0300*/  IMAD.U32 R3, RZ, RZ, UR11 ;  /* 0x0000000bff037e24 */ /* 0x000fe2000f8e00ff */
[----:B------:R-:W-:Y:S01]  /*0310*/  ULDC.64 UR10, c[0x0][0x250] ;  /* 0x00009400000a7ab9 */ /* 0x000fe20000000a00 */
[----:B------:R-:W-:Y:S01]  /*0320*/  PLOP3.LUT P1, PT, PT, PT, UP1, 0x80, 0x0 ;  /* 0x000000000000781c */ /* 0x000fe20003f2f018 */
[----:B------:R-:W-:Y:S01]  /*0330*/  @UP1 UIMAD.WIDE UR10, UR13, UR7, UR10 ;  /* 0x000000070d0a12a5 */ /* 0x000fe2000f8e020a */
[----:B-1----:R-:W-:Y:S01]  /*0340*/  @!P3 MOV R4, R7 ;  /* 0x000000070004b202 */ /* 0x002fe20000000f00 */
[----:B------:R-:W-:-:S05]  /*0350*/  @!P3 IMAD.MOV.U32 R5, RZ, RZ, R8 ;  /* 0x000000ffff05b224 */ /* 0x000fca00078e0008 */
[----:B------:R1:W-:Y:S04]  /*0360*/  @!P3 STG.E.64 [R10.64+0x8], R4 ;  /* 0x000008040a00b986 */ /* 0x0003e8000c101b1c */
[----:B------:R2:W3:Y:S04]  /*0370*/  @P0 LDG.E R9, [R2.64] ;  /* 0x0000001c02090981 */ /* 0x0004e8000c1e1900 */
[----:B------:R2:W4:Y:S01]  /*0380*/  @P0 LDG.E R6, [R2.64+0x4] ;  /* 0x0000041c02060981 */ /* 0x000522000c1e1900 */
[----:B-1----:R-:W-:Y:S02]  /*0390*/  IMAD.U32 R4, RZ, RZ, UR10 ;  /* 0x0000000aff047e24 */ /* 0x002fe4000f8e00ff */
[----:B------:R-:W-:Y:S01]  /*03a0*/  IMAD.U32 R5, RZ, RZ, UR11 ;  /* 0x0000000bff057e24 */ /* 0x000fe2000f8e00ff */
[----:B--2---:R-:W-:Y:S01]  /*03b0*/  MOV R2, UR4 ;  /* 0x0000000400027c02 */ /* 0x004fe20008000f00 */
[----:B------:R-:W-:-:S03]  /*03c0*/  IMAD.U32 R3, RZ, RZ, UR5 ;  /* 0x00000005ff037e24 */ /* 0x000fc6000f8e00ff */
[----:B------:R1:W2:Y:S04]  /*03d0*/  @P1 LDG.E R4, [R4.64] ;  /* 0x0000001c04041981 */ /* 0x0002a8000c1e1900 */
[----:B------:R-:W5:Y:S01]  /*03e0*/  @!P2 LDG.E R0, [R2.64] ;  /* 0x0000001c0200a981 */ /* 0x000f62000c1e1900 */
[----:B------:R-:W-:Y:S01]  /*03f0*/  SHF.R.S32.HI R20, RZ, 0x1f, R22 ;  /* 0x0000001fff147819 */ /* 0x000fe20000011416 */
[----:B------:R-:W-:Y:S02]  /*0400*/  UMOV UR15, 0xffffffff ;  /* 0xffffffff000f7882 */ /* 0x000fe40000000000 */
[----:B------:R-:W-:Y:S02]  /*0410*/  UMOV UR22, 0xffffffff ;  /* 0xffffffff00167882 */ /* 0x000fe40000000000 */
[----:B------:R-:W-:-:S02]  /*0420*/  ULDC UR4, c[0x0][0x1c0] ;  /* 0x0000700000047ab9 */ /* 0x000fc40000000800 */
[----:B------:R-:W-:Y:S02]  /*0430*/  UIMAD UR4, UR13, UR4, UR9 ;  /* 0x000000040d0472a4 */ /* 0x000fe4000f8e0209 */
[----:B------:R-:W-:Y:S02]  /*0440*/  UMOV UR14, URZ ;  /* 0x0000003f000e7c82 */ /* 0x000fe40008000000 */
[----:B------:R-:W-:-:S04]  /*0450*/  USHF.L.U32 UR5, UR4, 0x5, URZ ;  /* 0x0000000504057899 */ /* 0x000fc8000800063f */
[----:B------:R-:W-:Y:S01]  /*0460*/  USHF.R.S32.HI UR4, URZ, 0x1f, UR5 ;  /* 0x0000001f3f047899 */ /* 0x000fe20008011405 */
[----:B-1----:R-:W-:Y:S01]  /*0470*/  LEA.HI R5, R20, R22, RZ, 0x5 ;  /* 0x0000001614057211 */ /* 0x002fe200078f28ff */
[----:B---3--:R-:W1:Y:S08]  /*0480*/  @P0 R2UR UR22, R9 ;  /* 0x00000000091603c2 */ /* 0x008e7000000e0000 */
[----:B----4-:R-:W1:Y:S08]  /*0490*/  @P0 R2UR UR12, R6 ;  /* 0x00000000060c03c2 */ /* 0x010e7000000e0000 */
[----:B--2---:R2:W3:Y:S01]  /*04a0*/  @P1 R2UR UR14, R4 ;  /* 0x00000000040e13c2 */ /* 0x0044e200000e0000 */
[----:B-1----:R-:W-:-:S07]  /*04b0*/  @UP2 UIADD3 UR12, UR12, -UR22, URZ ;  /* 0x800000160c0c2290 */ /* 0x002fce000fffe03f */
[----:B-----5:R1:W4:Y:S01]  /*04c0*/  @!P2 R2UR UR15, R0 ;  /* 0x00000000000fa3c2 */ /* 0x02032200000e0000 */
[----:B------:R-:W-:Y:S01]  /*04d0*/  ISETP.NE.U32.AND P2, PT, RZ, c[0x0][0x248], PT ;  /* 0x00009200ff007a0c */ /* 0x000fe20003f45070 */
[----:B------:R-:W-:-:S03]  /*04e0*/  @!UP2 ULDC UR12, c[0x0][0x214] ;  /* 0x00008500000caab9 */ /* 0x000fc60000000800 */
[----:B------:R-:W-:Y:S02]  /*04f0*/  ISETP.NE.AND.EX P2, PT, RZ, c[0x0][0x24c], PT, P2 ;  /* 0x00009300ff007a0c */ /* 0x000fe40003f45320 */
[----:B-1----:R-:W-:-:S05]  /*0500*/  LOP3.LUT R0, R5, 0xffffffe0, RZ, 0xc0, !PT ;  /* 0xffffffe005007812 */ /* 0x002fca00078ec0ff */
[----:B------:R-:W-:-:S05]  /*0510*/  IMAD.IADD R19, R22, 0x1, -R0 ;  /* 0x0000000116137824 */ /* 0x000fca00078e0a00 */
[--C-:B------:R-:W-:Y:S02]  /*0520*/  IADD3 R203, P1, P0, R7, UR5, R19.reuse ;  /* 0x0000000507cb7c10 */ /* 0x100fe4000f83e013 */
[----:B------:R-:W-:-:S03]  /*0530*/  SHF.R.S32.HI R0, RZ, 0x1f, R19 ;  /* 0x0000001fff007819 */ /* 0x000fc60000011413 */
[----:B------:R2:W-:Y:S01]  /*0540*/  STL [R1+0x78], R203 ;  /* 0x000078cb01007387 */ /* 0x0005e20000100800 */
[----:B------:R-:W-:Y:S01]  /*0550*/  IADD3.X R196, R8, UR4, R0, P1, P0 ;  /* 0x0000000408c47c10 */ /* 0x000fe20008fe0400 */
[----:B--234-:R-:W-:Y:S05]  /*0560*/  @!P2 BRA `(.L_x_391) ;  /* 0x000000700000a947 */ /* 0x01cfea0003800000 */
[----:B------:R-:W-:-:S13]  /*0570*/  PLOP3.LUT P0, PT, PT, PT, UP3, 0x80, 0x0 ;  /* 0x000000000000781c */ /* 0x000fda0003f0f038 */
[----:B------:R-:W2:Y:S04]  /*0580*/  @P0 LDG.E R0, [R2.64+0x4] ;  /* 0x0000041c02000981 */ /* 0x000ea8000c1e1900 */
[----:B------:R-:W3:Y:S01]  /*0590*/  @!P0 LDG.E R2, [R2.64] ;  /* 0x0000001c02028981 */ /* 0x000ee2000c1e1900 */
[----:B--2---:R-:W1:Y:S02]  /*05a0*/  @P0 R2UR UR6, R0 ;  /* 0x00000000000603c2 */ /* 0x004e6400000e0000 */
[----:B-1----:R-:W-:-:S11]  /*05b0*/  @UP3 UIADD3 UR6, UR6, -UR15, URZ ;  /* 0x8000000f06063290 */ /* 0x002fd6000fffe03f */
[----:B---3--:R1:W2:Y:S02]  /*05c0*/  @!P0 R2UR UR6, R2 ;  /* 0x00000000020683c2 */ /* 0x0082a400000e0000 */
[----:B-12---:R-:W-:Y:S05]  /*05d0*/  BRA `(.L_x_392) ;  /* 0x0000001000007947 */ /* 0x006fea0003800000 */
.L_x_391:
[----:B------:R-:W-:Y:S02]  /*05e0*/  ULDC UR6, c[0x0][0x218] ;  /* 0x0000860000067ab9 */ /* 0x000fe40000000800 */
.L_x_392:
        /* <DEDUP_REMOVED lines=25> */
[----:B------:R-:W-:Y:S02]  /*0780*/  UIADD3 UR7, UR11, 0x7f, URZ ;  /* 0x0000007f0b077890 */ /* 0x000fe4000fffe03f */
[----:B------:R-:W-:-:S02]  /*0790*/  UIADD3 UR16, UR6, -UR16, URZ ;  /* 0x8000001006107290 */ /* 0x000fc4000fffe03f */
        /* <DEDUP_REMOVED lines=18> */
[----:B------:R-:W-:Y:S01]  /*08c0*/  LEA.HI R4, R20, R22, RZ, 0x2 ;  /* 0x0000001614047211 */ /* 0x000fe200078f10ff */
[----:B------:R-:W-:Y:S01]  /*08d0*/  ULDC.64 UR4, c[0x0][0x1e8] ;  /* 0x00007a0000047ab9 */ /* 0x000fe20000000a00 */
[----:B------:R-:W1:Y:S01]  /*08e0*/  S2R R8, SR_CTAID.Z ;  /* 0x0000000000087919 */ /* 0x000e620000002700 */
[----:B------:R-:W-:Y:S01]  /*08f0*/  USHF.R.S32.HI UR11, URZ, 0x1f, UR9 ;  /* 0x0000001f3f0b7899 */ /* 0x000fe20008011409 */
[----:B------:R-:W-:Y:S01]  /*0900*/  LOP3.LUT R0, R4, 0xfffffffc, RZ, 0xc0, !PT ;  /* 0xfffffffc04007812 */ /* 0x000fe200078ec0ff */
[----:B------:R-:W-:Y:S01]  /*0910*/  ULDC.64 UR6, c[0x0][0x1e0] ;  /* 0x0000780000067ab9 */ /* 0x000fe20000000a00 */
[----:B------:R-:W-:Y:S01]  /*0920*/  SHF.R.S32.HI R4, RZ, 0x2, R4 ;  /* 0x00000002ff047819 */ /* 0x000fe20000011404 */
[----:B------:R-:W-:Y:S01]  /*0930*/  UIADD3 UR12, -UR10, UR12, URZ ;  /* 0x0000000c0a0c7290 */ /* 0x000fe2000fffe13f */
[----:B------:R-:W-:Y:S01]  /*0940*/  BSSY B0, `(.L_x_394) ;  /* 0x000003f000007945 */ /* 0x000fe20003800000 */
[----:B------:R-:W-:Y:S01]  /*0950*/  IMAD.IADD R16, R22, 0x1, -R0 ;  /* 0x0000000116107824 */ /* 0x000fe200078e0a00 */
[----:B------:R-:W-:Y:S01]  /*0960*/  @UP0 UIMAD.WIDE.U32 UR14, UR22, UR4, URZ ;  /* 0x00000004160e02a5 */ /* 0x000fe2000f8e003f */
[----:B------:R-:W-:Y:S01]  /*0970*/  SHF.R.S32.HI R5, RZ, 0x1f, R4 ;  /* 0x0000001fff057819 */ /* 0x000fe20000011404 */
[----:B------:R-:W-:Y:S01]  /*0980*/  @!UP0 USHF.R.S32.HI UR16, URZ, 0x1f, UR13 ;  /* 0x0000001f3f108899 */ /* 0x000fe2000801140d */
[----:B------:R-:W-:Y:S01]  /*0990*/  IMAD.SHL.U32 R0, R16, 0x8, RZ ;  /* 0x0000000810007824 */ /* 0x000fe200078e00ff */
[----:B------:R-:W-:Y:S01]  /*09a0*/  @UP0 UIMAD UR8, UR22, UR5, UR15 ;  /* 0x00000005160802a4 */ /* 0x000fe2000f8e020f */
[----:B------:R-:W-:Y:S01]  /*09b0*/  ISETP.GE.AND P6, PT, R4, UR12, PT ;  /* 0x0000000c04007c0c */ /* 0x000fe2000bfc6270 */
[----:B------:R-:W-:-:S02]  /*09c0*/  @!UP0 UIMAD UR16, UR16, UR6, URZ ;  /* 0x00000006101082a4 */ /* 0x000fc4000f8e023f */
[----:B------:R-:W-:Y:S01]  /*09d0*/  ULDC.64 UR4, c[0x0][0x1f0] ;  /* 0x00007c0000047ab9 */ /* 0x000fe20000000a00 */
[----:B------:R-:W-:Y:S01]  /*09e0*/  ISETP.GE.AND P1, PT, R0, c[0x0][0x220], PT ;  /* 0x0000880000007a0c */ /* 0x000fe20003f26270 */
[----:B------:R-:W-:Y:S02]  /*09f0*/  UIMAD UR4, UR11, UR4, URZ ;  /* 0x000000040b0472a4 */ /* 0x000fe4000f8e023f */
[----:B------:R-:W-:Y:S02]  /*0a00*/  ULDC.U8 UR15, c[0x0][0x328] ;  /* 0x0000ca00000f7ab9 */ /* 0x000fe40000000000 */
[----:B------:R-:W-:Y:S02]  /*0a10*/  ULDC.U8 UR11, c[0x0][0x329] ;  /* 0x0000ca40000b7ab9 */ /* 0x000fe40000000000 */
[----:B------:R-:W-:Y:S02]  /*0a20*/  UISETP.NE.AND UP2, UPT, UR11, URZ, UPT ;  /* 0x0000003f0b00728c */ /* 0x000fe4000bf45270 */
[----:B------:R-:W-:-:S02]  /*0a30*/  UISETP.NE.AND UP3, UPT, UR15, URZ, UPT ;  /* 0x0000003f0f00728c */ /* 0x000fc4000bf65270 */
[----:B------:R-:W-:Y:S02]  /*0a40*/  @!UP0 UIMAD UR16, UR13, UR7, UR16 ;  /* 0x000000070d1082a4 */ /* 0x000fe4000f8e0210 */
[----:B------:R-:W-:Y:S02]  /*0a50*/  UISETP.EQ.AND UP3, UPT, UR11, URZ, UP3 ;  /* 0x0000003f0b00728c */ /* 0x000fe40009f62270 */
[----:B------:R-:W-:Y:S02]  /*0a60*/  @!UP0 UIMAD.WIDE.U32 UR18, UR13, UR6, URZ ;  /* 0x000000060d1282a5 */ /* 0x000fe4000f8e003f */
[----:B------:R-:W-:Y:S02]  /*0a70*/  ULDC UR7, c[0x0][0x214] ;  /* 0x0000850000077ab9 */ /* 0x000fe40000000800 */
[----:B------:R-:W-:Y:S02]  /*0a80*/  @!UP2 UISETP.NE.AND UP1, UPT, UR15, URZ, UPT ;  /* 0x0000003f0f00a28c */ /* 0x000fe4000bf25270 */
[----:B------:R-:W-:-:S02]  /*0a90*/  @UP2 ULDC UR11, c[0x0][0x210] ;  /* 0x00008400000b2ab9 */ /* 0x000fc40000000800 */
[----:B------:R-:W-:Y:S02]  /*0aa0*/  ULDC UR6, c[0x0][0x234] ;  /* 0x00008d0000067ab9 */ /* 0x000fe40000000800 */
[----:B------:R-:W-:Y:S02]  /*0ab0*/  @UP2 UIMAD UR11, UR11, UR7, URZ ;  /* 0x000000070b0b22a4 */ /* 0x000fe4000f8e023f */
[----:B------:R-:W-:Y:S02]  /*0ac0*/  @!UP2 USEL UR11, UR7, UR6, !UP1 ;  /* 0x00000006070ba287 */ /* 0x000fe4000c800000 */
[----:B------:R-:W-:Y:S02]  /*0ad0*/  UIMAD UR5, UR9, UR5, UR4 ;  /* 0x00000005090572a4 */ /* 0x000fe4000f8e0204 */
[----:B------:R-:W-:Y:S02]  /*0ae0*/  @UP2 UMOV UR17, 0x1 ;  /* 0x0000000100112882 */ /* 0x000fe40000000000 */
[----:B------:R-:W-:-:S02]  /*0af0*/  ULDC UR4, c[0x0][0x1c0] ;  /* 0x0000700000047ab9 */ /* 0x000fc40000000800 */
[----:B------:R-:W-:Y:S02]  /*0b00*/  @!UP2 UIMAD UR17, UR11, UR4, URZ ;  /* 0x000000040b11a2a4 */ /* 0x000fe4000f8e023f */
[----:B------:R-:W-:Y:S02]  /*0b10*/  @!UP0 UMOV UR14, UR18 ;  /* 0x00000012000e8c82 */ /* 0x000fe40008000000 */
[----:B------:R-:W-:Y:S01]  /*0b20*/  @!UP0 UIADD3 UR8, UR19, UR16, URZ ;  /* 0x0000001013088290 */ /* 0x000fe2000fffe03f */
[C---:B------:R-:W-:Y:S01]  /*0b30*/  IADD3 R2, P0, R0.reuse, UR14, RZ ;  /* 0x0000000e00027c10 */ /* 0x040fe2000ff1e0ff */
[----:B------:R-:W-:Y:S02]  /*0b40*/  @UP3 UIMAD UR15, UR13, UR7, URZ ;  /* 0x000000070d0f32a4 */ /* 0x000fe4000f8e023f */
[----:B------:R-:W-:Y:S02]  /*0b50*/  UIMAD UR17, UR13, UR17, URZ ;  /* 0x000000110d1172a4 */ /* 0x000fe4000f8e023f */
[----:B------:R-:W-:Y:S01]  /*0b60*/  @UP3 USEL UR15, UR15, UR22, !UP0 ;  /* 0x000000160f0f3287 */ /* 0x000fe2000c000000 */
[----:B------:R-:W-:Y:S01]  /*0b70*/  LEA.HI.X.SX32 R3, R0, UR8, 0x1, P0 ;  /* 0x0000000800037c11 */ /* 0x000fe200080f0eff */
[----:B------:R-:W-:Y:S01]  /*0b80*/  @UP2 ULDC UR20, c[0x0][0x210] ;  /* 0x0000840000142ab9 */ /* 0x000fe20000000800 */
[----:B------:R-:W-:Y:S01]  /*0b90*/  ISETP.GE.OR P0, PT, R4, UR12, P1 ;  /* 0x0000000c04007c0c */ /* 0x000fe20008f06670 */
[----:B------:R-:W-:-:S02]  /*0ba0*/  USEL UR17, UR17, URZ, !UP3 ;  /* 0x0000003f11117287 */ /* 0x000fc4000d800000 */
[----:B------:R-:W-:Y:S01]  /*0bb0*/  @!UP2 UMOV UR20, 0x1 ;  /* 0x000000010014a882 */ /* 0x000fe20000000000 */
[----:B-1----:R-:W-:Y:S01]  /*0bc0*/  IMAD.WIDE.U32 R8, R8, c[0x0][0x1f0], R2 ;  /* 0x00007c0008087a25 */ /* 0x002fe200078e0002 */
[----:B------:R-:W-:Y:S02]  /*0bd0*/  UIMAD UR10, UR10, UR20, URZ ;  /* 0x000000140a0a72a4 */ /* 0x000fe4000f8e023f */
[----:B------:R-:W-:Y:S01]  /*0be0*/  UIMAD UR17, UR9, UR11, UR17 ;  /* 0x0000000b091172a4 */ /* 0x000fe2000f8e0211 */
[----:B------:R-:W-:Y:S01]  /*0bf0*/  IMAD.U32 R2, RZ, RZ, UR23 ;  /* 0x00000017ff027e24 */ /* 0x000fe2000f8e00ff */
[----:B------:R-:W-:Y:S01]  /*0c00*/  @!UP3 UMOV UR24, URZ ;  /* 0x0000003f0018bc82 */ /* 0x000fe20008000000 */
[----:B------:R-:W-:Y:S01]  /*0c10*/  IADD3 R7, R9, UR5, RZ ;  /* 0x0000000509077c10 */ /* 0x000fe2000fffe0ff */
[----:B------:R-:W-:Y:S01]  /*0c20*/  @UP3 UMOV UR24, UR15 ;  /* 0x0000000f00183c82 */ /* 0x000fe20008000000 */
[----:B------:R-:W-:Y:S01]  /*0c30*/  IMAD.WIDE R2, R2, 0x80, R4 ;  /* 0x0000008002027825 */ /* 0x000fe200078e0204 */
[----:B------:R-:W-:-:S02]  /*0c40*/  @!UP3 UMOV UR25, URZ ;  /* 0x0000003f0019bc82 */ /* 0x000fc40008000000 */
[----:B------:R-:W-:Y:S02]  /*0c50*/  USHF.R.S32.HI UR4, URZ, 0x1f, UR10 ;  /* 0x0000001f3f047899 */ /* 0x000fe4000801140a */
[----:B------:R-:W-:Y:S02]  /*0c60*/  @UP3 USHF.R.S32.HI UR25, URZ, 0x1f, UR15 ;  /* 0x0000001f3f193899 */ /* 0x000fe4000801140f */
        /* <DEDUP_REMOVED lines=12> */
.L_x_395:
[----:B------:R-:W-:Y:S05]  /*0d30*/  BSYNC B0 ;  /* 0x0000000000007941 */ /* 0x000fea0003800000 */
.L_x_394:
[----:B------:R-:W-:Y:S01]  /*0d40*/  IADD3 R15, R4, 0x20, RZ ;  /* 0x00000020040f7810 */ /* 0x000fe20007ffe0ff */
[----:B------:R-:W-:Y:S03]  /*0d50*/  BSSY B0, `(.L_x_396) ;  /* 0x000000f000007945 */ /* 0x000fe60003800000 */
[C---:B------:R-:W-:Y:S02]  /*0d60*/  ISETP.GE.OR P0, PT, R15.reuse, UR12, P1 ;  /* 0x0000000c0f007c0c */ /* 0x040fe40008f06670 */
[----:B------:R-:W-:-:S11]  /*0d70*/  ISETP.GE.AND P5, PT, R15, UR12, PT ;  /* 0x0000000c0f007c0c */ /* 0x000fd6000bfa6270 */
        /* <DEDUP_REMOVED lines=12> */
.L_x_397:
[----:B------:R-:W-:Y:S05]  /*0e40*/  BSYNC B0 ;  /* 0x0000000000007941 */ /* 0x000fea0003800000 */
.L_x_396:
        /* <DEDUP_REMOVED lines=16> */
.L_x_399:
[----:B------:R-:W-:Y:S05]  /*0f50*/  BSYNC B0 ;  /* 0x0000000000007941 */ /* 0x000fea0003800000 */
.L_x_398:
[----:B------:R-:W-:Y:S01]  /*0f60*/  IADD3 R10, R4, 0x60, RZ ;  /* 0x00000060040a7810 */ /* 0x000fe20007ffe0ff */
        /* <DEDUP_REMOVED lines=14> */
.L_x_401:
[----:B------:R-:W-:Y:S05]  /*1050*/  BSYNC B0 ;  /* 0x0000000000007941 */ /* 0x000fea0003800000 */
.L_x_400:
[C---:B------:R-:W-:Y:S02]  /*1060*/  ISETP.NE.OR P6, PT, R16.reuse, RZ, P6 ;  /* 0x000000ff1000720c */ /* 0x040fe400037c5670 */
[C---:B------:R-:W-:Y:S02]  /*1070*/  ISETP.NE.OR P5, PT, R16.reuse, RZ, P5 ;  /* 0x000000ff1000720c */ /* 0x040fe40002fa5670 */
[C---:B------:R-:W-:Y:S02]  /*1080*/  ISETP.NE.OR P4, PT, R16.reuse, RZ, P4 ;  /* 0x000000ff1000720c */ /* 0x040fe40002785670 */
[----:B------:R-:W-:-:S07]  /*1090*/  ISETP.NE.OR P0, PT, R16, RZ, P0 ;  /* 0x000000ff1000720c */ /* 0x000fce0000705670 */
        /* <DEDUP_REMOVED lines=30> */
.L_x_393:
[----:B------:R-:W-:Y:S01]  /*1280*/  UISETP.NE.AND UP0, UPT, UR22, -0x1, UPT ;  /* 0xffffffff1600788c */ /* 0x000fe2000bf05270 */
[----:B------:R-:W1:Y:S01]  /*1290*/  LDC.U8 R72, c[0x0][0x2d8] ;  /* 0x0000b600ff487b82 */ /* 0x000e620000000000 */
[----:B------:R-:W-:Y:S02]  /*12a0*/  UISETP.NE.AND UP1, UPT, UR15, -0x1, UPT ;  /* 0xffffffff0f00788c */ /* 0x000fe4000bf25270 */
[----:B------:R-:W-:Y:S02]  /*12b0*/  ULDC.64 UR4, c[0x0][0x190] ;  /* 0x0000640000047ab9 */ /* 0x000fe40000000a00 */
[----:B------:R-:W-:Y:S02]  /*12c0*/  ULDC.64 UR6, c[0x0][0x178] ;  /* 0x00005e0000067ab9 */ /* 0x000fe40000000a00 */
[----:B------:R-:W-:-:S03]  /*12d0*/  PLOP3.LUT P0, PT, PT, PT, UP1, 0x80, 0x0 ;  /* 0x000000000000781c */ /* 0x000fc60003f0f018 */
[----:B------:R-:W-:Y:S02]  /*12e0*/  @!UP0 USHF.R.S32.HI UR16, URZ, 0x1f, UR13 ;  /* 0x0000001f3f108899 */ /* 0x000fe4000801140d */
[----:B------:R-:W-:Y:S02]  /*12f0*/  @UP0 UIMAD.WIDE.U32 UR24, UR22, UR4, URZ ;  /* 0x00000004161802a5 */ /* 0x000fe4000f8e003f */
[----:B------:R-:W-:Y:S02]  /*1300*/  @UP1 UIADD3 UR17, UR14, UR15, URZ ;  /* 0x0000000f0e111290 */ /* 0x000fe4000fffe03f */
[----:B------:R-:W-:Y:S02]  /*1310*/  @!UP0 UIMAD UR16, UR16, UR6, URZ ;  /* 0x00000006101082a4 */ /* 0x000fe4000f8e023f */
[----:B------:R-:W-:Y:S02]  /*1320*/  @UP0 UIMAD UR8, UR22, UR5, UR25 ;  /* 0x00000005160802a4 */ /* 0x000fe4000f8e0219 */
[----:B------:R-:W-:-:S02]  /*1330*/  @!UP0 UIMAD.WIDE.U32 UR20, UR13, UR6, URZ ;  /* 0x000000060d1482a5 */ /* 0x000fc4000f8e003f */
[----:B------:R-:W-:Y:S02]  /*1340*/  ULDC.64 UR4, c[0x0][0x198] ;  /* 0x0000660000047ab9 */ /* 0x000fe40000000a00 */
[----:B------:R-:W-:Y:S02]  /*1350*/  @UP1 UIMAD.WIDE.U32 UR26, UR17, UR4, URZ ;  /* 0x00000004111a12a5 */ /* 0x000fe4000f8e003f */
[----:B------:R-:W-:Y:S02]  /*1360*/  @!UP0 UIMAD UR16, UR13, UR7, UR16 ;  /* 0x000000070d1082a4 */ /* 0x000fe4000f8e0210 */
[----:B------:R-:W-:Y:S02]  /*1370*/  @UP0 UMOV UR6, UR24 ;  /* 0x0000001800060c82 */ /* 0x000fe40008000000 */
[----:B------:R-:W-:Y:S02]  /*1380*/  @!UP0 UIADD3 UR8, UR21, UR16, URZ ;  /* 0x0000001015088290 */ /* 0x000fe4000fffe03f */
[----:B------:R-:W-:-:S02]  /*1390*/  @UP1 UIMAD UR7, UR17, UR5, UR27 ;  /* 0x00000005110712a4 */ /* 0x000fc4000f8e021b */
[----:B------:R-:W-:Y:S02]  /*13a0*/  @!UP0 UMOV UR6, UR20 ;  /* 0x0000001400068c82 */ /* 0x000fe40008000000 */
[----:B------:R-:W-:Y:S01]  /*13b0*/  @UP1 UMOV UR16, UR26 ;  /* 0x0000001a00101c82 */ /* 0x000fe20008000000 */
[----:B------:R-:W-:Y:S05]  /*13c0*/  @P0 BRA `(.L_x_402) ;  /* 0x000000d000000947 */ /* 0x000fea0003800000 */
[----:B-1----:R-:W-:Y:S02]  /*13d0*/  USHF.R.S32.HI UR16, URZ, 0x1f, UR14 ;  /* 0x0000001f3f107899 */ /* 0x002fe4000801140e */
        /* <DEDUP_REMOVED lines=8> */
[----:B------:R-:W-:Y:S02]  /*1460*/  UMOV UR16, UR20 ;  /* 0x0000001400107c82 */ /* 0x000fe40008000000 */
[----:B------:R-:W-:-:S02]  /*1470*/  UIMAD UR7, UR13, UR5, UR7 ;  /* 0x000000050d0772a4 */ /* 0x000fc4000f8e0207 */
[----:B------:R-:W-:-:S04]  /*1480*/  UIMAD.WIDE.U32 UR16, UR13, UR4, UR16 ;  /* 0x000000040d1072a5 */ /* 0x000fc8000f8e0010 */
[----:B------:R-:W-:Y:S02]  /*1490*/  UIADD3 UR7, UR17, UR7, URZ ;  /* 0x0000000711077290 */ /* 0x000fe4000fffe03f */
.L_x_402:
[----:B-1----:R-:W-:Y:S01]  /*14a0*/  IABS R4, c[0x0][0x1c8] ;  /* 0x0000720000047a13 */ /* 0x002fe20000000000 */
[----:B------:R-:W1:Y:S01]  /*14b0*/  S2R R6, SR_CTAID.Z ;  /* 0x0000000000067919 */ /* 0x000e620000002700 */
[----:B------:R-:W-:Y:S02]  /*14c0*/  ULDC UR4, c[0x0][0x1c8] ;  /* 0x0000720000047ab9 */ /* 0x000fe40000000800 */
[----:B------:R-:W2:Y:S01]  /*14d0*/  I2F.RP R2, R4 ;  /* 0x0000000400027306 */ /* 0x000ea20000209400 */
[----:B------:R-:W-:Y:S02]  /*14e0*/  ULOP3.LUT UR4, UR9, UR4, URZ, 0x3c, !UPT ;  /* 0x0000000409047292 */ /* 0x000fe4000f8e3c3f */
[----:B------:R-:W-:Y:S02]  /*14f0*/  @UP1 UIADD3 UR15, UR14, UR15, URZ ;  /* 0x0000000f0e0f1290 */ /* 0x000fe4000fffe03f */
[----:B------:R-:W-:Y:S02]  /*1500*/  USHF.R.S32.HI UR17, URZ, 0x1f, UR9 ;  /* 0x0000001f3f117899 */ /* 0x000fe40008011409 */
[----:B------:R-:W-:Y:S01]  /*1510*/  ISETP.LE.AND P1, PT, RZ, UR4, PT ;  /* 0x00000004ff007c0c */ /* 0x000fe2000bf23270 */
[----:B------:R-:W-:-:S02]  /*1520*/  ULDC.64 UR4, c[0x0][0x1a0] ;  /* 0x0000680000047ab9 */ /* 0x000fc40000000a00 */
[----:B------:R-:W-:-:S04]  /*1530*/  @UP1 UIMAD.WIDE.U32 UR20, UR15, UR4, URZ ;  /* 0x000000040f1412a5 */ /* 0x000fc8000f8e003f */
[----:B------:R-:W-:Y:S01]  /*1540*/  @UP1 UIMAD UR15, UR15, UR5, UR21 ;  /* 0x000000050f0f12a4 */ /* 0x000fe2000f8e0215 */
[----:B--2---:R-:W2:Y:S02]  /*1550*/  MUFU.RCP R2, R2 ;  /* 0x0000000200027308 */ /* 0x004ea40000001000 */
[----:B------:R-:W-:Y:S01]  /*1560*/  @UP1 UMOV UR18, UR20 ;  /* 0x0000001400121c82 */ /* 0x000fe20008000000 */
[----:B-1----:R-:W-:Y:S02]  /*1570*/  IABS R6, R6 ;  /* 0x0000000600067213 */ /* 0x002fe40000000000 */
[----:B--2---:R-:W-:-:S04]  /*1580*/  IADD3 R2, R2, 0xffffffe, RZ ;  /* 0x0ffffffe02027810 */ /* 0x004fc80007ffe0ff */
        /* <DEDUP_REMOVED lines=13> */
[----:B------:R-:W-:-:S13]  /*1660*/  ISETP.GE.U32.AND P3, PT, R2, R4, PT ;  /* 0x000000040200720c */ /* 0x000fda0003f66070 */
[----:B------:R-:W-:-:S05]  /*1670*/  @P3 IADD3 R0, R0, 0x1, RZ ;  /* 0x0000000100003810 */ /* 0x000fca0007ffe0ff */
[----:B------:R-:W-:-:S05]  /*1680*/  IMAD.MOV.U32 R14, RZ, RZ, R0 ;  /* 0x000000ffff0e7224 */ /* 0x000fca00078e0000 */
[----:B------:R-:W-:Y:S02]  /*1690*/  @!P1 IADD3 R14, -R14, RZ, RZ ;  /* 0x000000ff0e0e9210 */ /* 0x000fe40007ffe1ff */
        /* <DEDUP_REMOVED lines=15> */
.L_x_403:
[CC--:B------:R-:W-:Y:S01]  /*1790*/  LEA.HI R3, R20.reuse, R22.reuse, RZ, 0x2 ;  /* 0x0000001614037211 */ /* 0x0c0fe200078f10ff */
[----:B------:R-:W1:Y:S01]  /*17a0*/  S2R R6, SR_CTAID.Z ;  /* 0x0000000000067919 */ /* 0x000e620000002700 */
[----:B------:R-:W-:Y:S01]  /*17b0*/  LEA.HI R23, R20, R22, RZ, 0x3 ;  /* 0x0000001614177211 */ /* 0x000fe200078f18ff */
[----:B------:R-:W-:Y:S01]  /*17c0*/  ULDC.64 UR4, c[0x0][0x1a8] ;  /* 0x00006a0000047ab9 */ /* 0x000fe20000000a00 */
[----:B------:R-:W-:Y:S01]  /*17d0*/  LOP3.LUT R0, R3, 0xfffffffc, RZ, 0xc0, !PT ;  /* 0xfffffffc03007812 */ /* 0x000fe200078ec0ff */
[----:B------:R-:W-:Y:S01]  /*17e0*/  UIMAD UR4, UR17, UR4, URZ ;  /* 0x00000004110472a4 */ /* 0x000fe2000f8e023f */
[----:B------:R-:W-:Y:S01]  /*17f0*/  SHF.R.S32.HI R21, RZ, 0x3, R23 ;  /* 0x00000003ff157819 */ /* 0x000fe20000011417 */
[----:B------:R-:W-:Y:S01]  /*1800*/  BSSY B0, `(.L_x_404) ;  /* 0x000002e000007945 */ /* 0x000fe20003800000 */
[----:B------:R-:W-:Y:S01]  /*1810*/  SHF.R.S32.HI R4, RZ, 0x2, R3 ;  /* 0x00000002ff047819 */ /* 0x000fe20000011403 */
[----:B------:R-:W-:Y:S01]  /*1820*/  IMAD.IADD R0, R22, 0x1, -R0 ;  /* 0x0000000116007824 */ /* 0x000fe200078e0a00 */
[----:B------:R-:W-:Y:S01]  /*1830*/  SHF.R.S32.HI R54, RZ, 0x5, R5 ;  /* 0x00000005ff367819 */ /* 0x000fe20000011405 */
[----:B------:R-:W-:Y:S01]  /*1840*/  IMAD.SHL.U32 R2, R21, 0x40, RZ ;  /* 0x0000004015027824 */ /* 0x000fe200078e00ff */
[----:B------:R-:W-:Y:S01]  /*1850*/  LEA.HI R3, R3, R4, RZ, 0x1 ;  /* 0x0000000403037211 */ /* 0x000fe200078f08ff */
[----:B------:R-:W-:Y:S01]  /*1860*/  IMAD.SHL.U32 R226, R0, 0x8, RZ ;  /* 0x0000000800e27824 */ /* 0x000fe200078e00ff */
[----:B------:R-:W-:Y:S01]  /*1870*/  UIMAD UR4, UR9, UR5, UR4 ;  /* 0x00000005090472a4 */ /* 0x000fe2000f8e0204 */
[----:B------:R-:W-:-:S02]  /*1880*/  SHF.R.S32.HI R5, RZ, 0x1f, R4 ;  /* 0x0000001fff057819 */ /* 0x000fc40000011404 */
[----:B------:R-:W-:Y:S02]  /*1890*/  LOP3.LUT R0, R2, 0xc0, RZ, 0xc0, !PT ;  /* 0x000000c002007812 */ /* 0x000fe400078ec0ff */
[--C-:B------:R-:W-:Y:S02]  /*18a0*/  SHF.R.S32.HI R227, RZ, 0x1f, R226.reuse ;  /* 0x0000001fffe37819 */ /* 0x100fe400000114e2 */
[----:B------:R-:W-:Y:S01]  /*18b0*/  IADD3 R8, P0, R226, UR6, RZ ;  /* 0x00000006e2087c10 */ /* 0x000fe2000ff1e0ff */
[----:B------:R-:W-:Y:S01]  /*18c0*/  UIADD3 UR6, -UR10, UR12, URZ ;  /* 0x0000000c0a067290 */ /* 0x000fe2000fffe13f */
[----:B------:R-:W-:Y:S01]  /*18d0*/  LOP3.LUT R2, R3, 0x7fffffe, RZ, 0xc0, !PT ;  /* 0x07fffffe03027812 */ /* 0x000fe200078ec0ff */
[----:B------:R2:W-:Y:S01]  /*18e0*/  STL.64 [R1+0x58], R226 ;  /* 0x000058e201007387 */ /* 0x0005e20000100a00 */
[----:B------:R-:W-:Y:S02]  /*18f0*/  IADD3.X R9, R227, UR8, RZ, P0, !PT ;  /* 0x00000008e3097c10 */ /* 0x000fe400087fe4ff */
[----:B------:R-:W-:Y:S01]  /*1900*/  LOP3.LUT R3, R0, 0x18, R226, 0xf8, !PT ;  /* 0x0000001800037812 */ /* 0x000fe200078ef8e2 */
[C---:B------:R-:W-:Y:S01]  /*1910*/  IMAD.IADD R2, R4.reuse, 0x1, -R2 ;  /* 0x0000000104027824 */ /* 0x040fe200078e0a02 */
[----:B------:R-:W-:Y:S01]  /*1920*/  ISETP.GE.AND P0, PT, R4, UR6, PT ;  /* 0x0000000604007c0c */ /* 0x000fe2000bf06270 */
[----:B-1----:R-:W-:Y:S01]  /*1930*/  IMAD.WIDE.U32 R8, R6, c[0x0][0x1a8], R8 ;  /* 0x00006a0006087a25 */ /* 0x002fe200078e0008 */
[----:B------:R-:W-:-:S02]  /*1940*/  SHF.R.U32.HI R0, RZ, 0x3, R0 ;  /* 0x00000003ff007819 */ /* 0x000fc40000011600 */
[----:B------:R-:W-:Y:S01]  /*1950*/  SHF.R.S32.HI R17, RZ, 0x1f, R14 ;  /* 0x0000001fff117819 */ /* 0x000fe2000001140e */
[----:B------:R-:W-:Y:S01]  /*1960*/  IMAD R2, R54, 0x8, R2 ;  /* 0x0000000836027824 */ /* 0x000fe200078e0202 */
[----:B------:R-:W-:Y:S02]  /*1970*/  LOP3.LUT R0, R3, R0, RZ, 0x3c, !PT ;  /* 0x0000000003007212 */ /* 0x000fe400078e3cff */
[----:B------:R-:W-:-:S03]  /*1980*/  IADD3 R7, R9, UR4, RZ ;  /* 0x0000000409077c10 */ /* 0x000fc6000fffe0ff */
[----:B------:R-:W-:Y:S02]  /*1990*/  IMAD.U32 R0, R2, 0x20, R0 ;  /* 0x0000002002007824 */ /* 0x000fe400078e0000 */
[----:B------:R-:W-:Y:S02]  /*19a0*/  IMAD.U32 R2, RZ, RZ, UR23 ;  /* 0x00000017ff027e24 */ /* 0x000fe4000f8e00ff */
[----:B------:R-:W-:Y:S02]  /*19b0*/  IMAD.SHL.U32 R224, R0, 0x2, RZ ;  /* 0x0000000200e07824 */ /* 0x000fe400078e00ff */
[----:B------:R-:W-:Y:S01]  /*19c0*/  IMAD.WIDE R2, R2, 0x80, R4 ;  /* 0x0000008002027825 */ /* 0x000fe200078e0204 */
        /* <DEDUP_REMOVED lines=17> */
.L_x_405:
[----:B------:R-:W-:Y:S05]  /*1ae0*/  BSYNC B0 ;  /* 0x0000000000007941 */ /* 0x000fea0003800000 */
.L_x_404:
[----:B------:R-:W-:Y:S01]  /*1af0*/  IADD3 R18, R4, 0x20, RZ ;  /* 0x0000002004127810 */ /* 0x000fe20007ffe0ff */
[----:B------:R-:W-:Y:S03]  /*1b00*/  BSSY B0, `(.L_x_406) ;  /* 0x0000014000007945 */ /* 0x000fe60003800000 */
[----:B------:R-:W-:-:S13]  /*1b10*/  ISETP.GE.AND P0, PT, R18, UR6, PT ;  /* 0x0000000612007c0c */ /* 0x000fda000bf06270 */
        /* <DEDUP_REMOVED lines=18> */
.L_x_407:
[----:B------:R-:W-:Y:S05]  /*1c40*/  BSYNC B0 ;  /* 0x0000000000007941 */ /* 0x000fea0003800000 */
.L_x_406:
        /* <DEDUP_REMOVED lines=21> */
.L_x_409:
[----:B------:R-:W-:Y:S05]  /*1da0*/  BSYNC B0 ;  /* 0x0000000000007941 */ /* 0x000fea0003800000 */
.L_x_408:
        /* <DEDUP_REMOVED lines=24> */
.L_x_411:
[----:B------:R-:W-:Y:S05]  /*1f30*/  BSYNC B0 ;  /* 0x0000000000007941 */ /* 0x000fea0003800000 */
.L_x_410:
[C---:B------:R-:W-:Y:S01]  /*1f40*/  IMAD R8, R5.reuse, c[0x0][0x198], RZ ;  /* 0x0000660005087a24 */ /* 0x040fe200078e02ff */
[----:B------:R-:W-:Y:S01]  /*1f50*/  LEA.HI R20, R20, R22, RZ, 0x4 ;  /* 0x0000001614147211 */ /* 0x000fe200078f20ff */
[--C-:B------:R-:W-:Y:S01]  /*1f60*/  IMAD.WIDE.U32 R6, R4, c[0x0][0x198], R226.reuse ;  /* 0x0000660004067a25 */ /* 0x100fe200078e00e2 */
[----:B------:R-:W-:Y:S01]  /*1f70*/  UIADD3 UR34, UR32, -0x1, URZ ;  /* 0xffffffff20227890 */ /* 0x000fe2000fffe03f */
[----:B------:R-:W-:Y:S01]  /*1f80*/  BSSY B0, `(.L_x_412) ;  /* 0x0000035000007945 */ /* 0x000fe20003800000 */
[----:B------:R-:W-:Y:S01]  /*1f90*/  LOP3.LUT R9, R20, 0xfffffff0, RZ, 0xc0, !PT ;  /* 0xfffffff014097812 */ /* 0x000fe200078ec0ff */
[----:B------:R-:W-:Y:S01]  /*1fa0*/  IMAD R0, R5, c[0x0][0x1a0], RZ ;  /* 0x0000680005007a24 */ /* 0x000fe200078e02ff */
[----:B------:R-:W-:Y:S01]  /*1fb0*/  IADD3 R6, P1, R6, UR16, RZ ;  /* 0x0000001006067c10 */ /* 0x000fe2000ff3e0ff */
[C---:B-1----:R-:W-:Y:S01]  /*1fc0*/  IMAD.WIDE.U32 R2, R4.reuse, c[0x0][0x1a0], R226 ;  /* 0x0000680004027a25 */ /* 0x042fe200078e00e2 */
[----:B------:R-:W-:Y:S02]  /*1fd0*/  USHF.R.S32.HI UR14, URZ, 0x1f, UR34 ;  /* 0x0000001f3f0e7899 */ /* 0x000fe40008011422 */
[----:B------:R-:W-:Y:S01]  /*1fe0*/  UIMAD UR4, UR9, UR34, URZ ;  /* 0x00000022090472a4 */ /* 0x000fe2000f8e023f */
[----:B------:R-:W-:Y:S01]  /*1ff0*/  IMAD R8, R4, c[0x0][0x19c], R8 ;  /* 0x0000670004087a24 */ /* 0x000fe200078e0208 */
[----:B------:R-:W-:Y:S01]  /*2000*/  IADD3 R2, P0, R2, UR18, RZ ;  /* 0x0000001202027c10 */ /* 0x000fe2000ff1e0ff */
[----:B------:R-:W-:Y:S01]  /*2010*/  IMAD R0, R4, c[0x0][0x1a4], R0 ;  /* 0x0000690004007a24 */ /* 0x000fe200078e0200 */
[----:B------:R-:W-:Y:S01]  /*2020*/  UIMAD UR4, UR14, UR13, UR4 ;  /* 0x0000000d0e0472a4 */ /* 0x000fe2000f8e0204 */
[----:B------:R-:W-:Y:S01]  /*2030*/  IMAD R10, R17, c[0x0][0x1b8], RZ ;  /* 0x00006e00110a7a24 */ /* 0x000fe200078e02ff */
[----:B------:R-:W-:Y:S01]  /*2040*/  IADD3.X R7, R7, UR7, R8, P1, !PT ;  /* 0x0000000707077c10 */ /* 0x000fe20008ffe408 */
[----:B------:R-:W-:Y:S01]  /*2050*/  IMAD R8, R17, c[0x0][0x1b0], RZ ;  /* 0x00006c0011087a24 */ /* 0x000fe200078e02ff */
[----:B------:R-:W-:Y:S01]  /*2060*/  IADD3.X R3, R3, UR15, R0, P0, !PT ;  /* 0x0000000f03037c10 */ /* 0x000fe200087fe400 */
[----:B---3--:R-:W-:Y:S01]  /*2070*/  IMAD.IADD R12, R22, 0x1, -R9 ;  /* 0x00000001160c7824 */ /* 0x008fe200078e0a09 */
[----:B------:R-:W-:Y:S01]  /*2080*/  UIMAD UR7, UR34, -0x80, UR11 ;  /* 0xffffff80220778a4 */ /* 0x000fe2000f8e020b */
[----:B------:R-:W-:-:S03]  /*2090*/  IMAD.WIDE.U32 R28, R14, c[0x0][0x1b0], R6 ;  /* 0x00006c000e1c7a25 */ /* 0x000fc600078e0006 */
[----:B------:R-:W-:Y:S01]  /*20a0*/  LEA.HI R13, R12, R12, RZ, 0x1 ;  /* 0x0000000c0c0d7211 */ /* 0x000fe200078f08ff */
[C---:B------:R-:W-:Y:S01]  /*20b0*/  IMAD R11, R14.reuse, c[0x0][0x1b4], R8 ;  /* 0x00006d000e0b7a24 */ /* 0x040fe200078e0208 */
[----:B------:R-:W-:Y:S01]  /*20c0*/  MOV R204, R28 ;  /* 0x0000001c00cc7202 */ /* 0x000fe20000000f00 */
[C---:B------:R-:W-:Y:S01]  /*20d0*/  IMAD R10, R14.reuse, c[0x0][0x1bc], R10 ;  /* 0x00006f000e0a7a24 */ /* 0x040fe200078e020a */
[----:B------:R1:W-:Y:S01]  /*20e0*/  STL.64 [R1+0x68], R28 ;  /* 0x0000681c01007387 */ /* 0x0003e20000100a00 */
[----:B------:R-:W-:Y:S01]  /*20f0*/  IMAD.WIDE.U32 R24, R14, c[0x0][0x1b8], R2 ;  /* 0x00006e000e187a25 */ /* 0x000fe200078e0002 */
[--C-:B------:R-:W-:Y:S02]  /*2100*/  SHF.R.S32.HI R0, RZ, 0x1, R13.reuse ;  /* 0x00000001ff007819 */ /* 0x100fe4000001140d */
[----:B------:R-:W-:Y:S01]  /*2110*/  SHF.R.S32.HI R9, RZ, 0x1f, R13 ;  /* 0x0000001fff097819 */ /* 0x000fe2000001140d */
[----:B------:R-:W-:Y:S01]  /*2120*/  IMAD.IADD R205, R29, 0x1, R11 ;  /* 0x000000011dcd7824 */ /* 0x000fe200078e020b */
[----:B------:R1:W-:Y:S01]  /*2130*/  STL.64 [R1+0x70], R24 ;  /* 0x0000701801007387 */ /* 0x0003e20000100a00 */
[----:B------:R-:W-:Y:S01]  /*2140*/  IMAD.IADD R27, R25, 0x1, R10 ;  /* 0x00000001191b7824 */ /* 0x000fe200078e020a */
[----:B------:R-:W-:Y:S01]  /*2150*/  LEA.HI R8, R9, R0, RZ, 0x2 ;  /* 0x0000000009087211 */ /* 0x000fe200078f10ff */
[----:B------:R-:W-:Y:S01]  /*2160*/  IMAD.U32 R6, RZ, RZ, UR34 ;  /* 0x00000022ff067e24 */ /* 0x000fe2000f8e00ff */
[----:B------:R1:W-:Y:S01]  /*2170*/  STL.64 [R1+0x60], R204 ;  /* 0x000060cc01007387 */ /* 0x0003e20000100a00 */
[----:B------:R-:W-:-:S02]  /*2180*/  ISETP.GE.AND P0, PT, R4, UR7, PT ;  /* 0x0000000704007c0c */ /* 0x000fc4000bf06270 */
[----:B------:R-:W-:Y:S01]  /*2190*/  LOP3.LUT R8, R8, 0xfffffffc, RZ, 0xc0, !PT ;  /* 0xfffffffc08087812 */ /* 0x000fe200078ec0ff */
[----:B------:R1:W-:Y:S01]  /*21a0*/  STL [R1+0x2c], R27 ;  /* 0x00002c1b01007387 */ /* 0x0003e20000100800 */
[----:B------:R-:W-:Y:S01]  /*21b0*/  IMAD.WIDE.U32 R6, R6, UR13, R204 ;  /* 0x0000000d06067c25 */ /* 0x000fe2000f8e00cc */
[----:B------:R-:W-:Y:S02]  /*21c0*/  MOV R3, 0x10 ;  /* 0x0000001000037802 */ /* 0x000fe40000000f00 */
[----:B------:R-:W-:Y:S02]  /*21d0*/  IADD3 R14, R0, -R8, RZ ;  /* 0x80000008000e7210 */ /* 0x000fe40007ffe0ff */
[----:B------:R-:W-:Y:S02]  /*21e0*/  IADD3 R9, R7, UR4, RZ ;  /* 0x0000000407097c10 */ /* 0x000fe4000fffe0ff */
[----:B------:R-:W-:-:S04]  /*21f0*/  LOP3.LUT P1, RZ, R14, 0x2, RZ, 0xc0, !PT ;  /* 0x000000020eff7812 */ /* 0x000fc8000782c0ff */
        /* <DEDUP_REMOVED lines=13> */
.L_x_413:
[----:B------:R-:W-:Y:S05]  /*22d0*/  BSYNC B0 ;  /* 0x0000000000007941 */ /* 0x000fea0003800000 */
.L_x_412:
        /* <DEDUP_REMOVED lines=18> */
.L_x_415:
[----:B------:R-:W-:Y:S05]  /*2400*/  BSYNC B0 ;  /* 0x0000000000007941 */ /* 0x000fea0003800000 */
.L_x_414:
[----:B------:R-:W-:Y:S01]  /*2410*/  ISETP.GE.AND P0, PT, R16, UR7, PT ;  /* 0x0000000710007c0c */ /* 0x000fe2000bf06270 */
        /* <DEDUP_REMOVED lines=16> */
.L_x_417:
[----:B------:R-:W-:Y:S05]  /*2520*/  BSYNC B0 ;  /* 0x0000000000007941 */ /* 0x000fea0003800000 */
.L_x_416:
        /* <DEDUP_REMOVED lines=21> */
.L_x_419:
[----:B------:R-:W-:Y:S05]  /*2680*/  BSYNC B0 ;  /* 0x0000000000007941 */ /* 0x000fea0003800000 */
.L_x_418:
[----:B------:R-:W0:Y:S01]  /*2690*/  LDGDEPBAR ;  /* 0x00000000000079af */ /* 0x000e220000000000 */
[----:B------:R-:W-:Y:S01]  /*26a0*/  ISETP.GE.AND P0, PT, R4, UR7, PT ;  /* 0x0000000704007c0c */ /* 0x000fe2000bf06270 */
[----:B------:R-:W-:Y:S01]  /*26b0*/  IMAD.MOV.U32 R8, RZ, RZ, R26 ;  /* 0x000000ffff087224 */ /* 0x000fe200078e001a */
[----:B------:R-:W-:Y:S01]  /*26c0*/  SHF.R.S32.HI R0, RZ, 0x1f, R19 ;  /* 0x0000001fff007819 */ /* 0x000fe20000011413 */
[----:B------:R-:W-:Y:S01]  /*26d0*/  IMAD.MOV.U32 R9, RZ, RZ, R27 ;  /* 0x000000ffff097224 */ /* 0x000fe200078e001b */
[----:B------:R-:W-:Y:S01]  /*26e0*/  UIMAD UR5, UR24, UR34, URZ ;  /* 0x00000022180572a4 */ /* 0x000fe2000f8e023f */
[----:B------:R-:W-:Y:S01]  /*26f0*/  IMAD.MOV.U32 R8, RZ, RZ, R24 ;  /* 0x000000ffff087224 */ /* 0x000fe200078e0018 */
[----:B------:R-:W-:Y:S01]  /*2700*/  LEA.HI R0, R0, R19, RZ, 0x2 ;  /* 0x0000001300007211 */ /* 0x000fe200078f10ff */
[----:B------:R-:W-:Y:S01]  /*2710*/  IMAD.U32 R4, RZ, RZ, UR34 ;  /* 0x00000022ff047e24 */ /* 0x000fe2000f8e00ff */
[----:B------:R-:W-:Y:S01]  /*2720*/  UIMAD UR5, UR14, UR25, UR5 ;  /* 0x000000190e0572a4 */ /* 0x000fe2000f8e0205 */
[----:B------:R-:W-:Y:S01]  /*2730*/  IMAD.U32 R2, RZ, RZ, UR23 ;  /* 0x00000017ff027e24 */ /* 0x000fe2000f8e00ff */
[----:B------:R-:W-:Y:S01]  /*2740*/  SHF.R.S32.HI R74, RZ, 0x2, R0 ;  /* 0x00000002ff4a7819 */ /* 0x000fe20000011400 */
[----:B------:R1:W-:Y:S01]  /*2750*/  STL.64 [R1+0x28], R8 ;  /* 0x0000280801007387 */ /* 0x0003e20000100a00 */
[----:B------:R-:W-:Y:S01]  /*2760*/  IMAD.WIDE.U32 R4, R4, UR25, R8 ;  /* 0x0000001904047c25 */ /* 0x000fe2000f8e0008 */
[----:B-1----:R-:W-:Y:S01]  /*2770*/  SHF.L.U32 R6, R22, 0x1, RZ ;  /* 0x0000000116067819 */ /* 0x002fe200000006ff */
[----:B------:R-:W-:Y:S01]  /*2780*/  BSSY B0, `(.L_x_420) ;  /* 0x0000016000007945 */ /* 0x000fe20003800000 */
[----:B------:R1:W-:Y:S01]  /*2790*/  STL [R1+0x7c], R74 ;  /* 0x00007c4a01007387 */ /* 0x0003e20000100800 */
[----:B------:R-:W-:-:S02]  /*27a0*/  LEA R232, R2, R54, 0x3 ;  /* 0x0000003602e87211 */ /* 0x000fc400078e18ff */
[----:B------:R-:W-:Y:S02]  /*27b0*/  IADD3 R7, R5, UR5, RZ ;  /* 0x0000000505077c10 */ /* 0x000fe4000fffe0ff */
[----:B------:R-:W-:Y:S01]  /*27c0*/  LOP3.LUT R55, R6, 0x6, RZ, 0xc0, !PT ;  /* 0x0000000606377812 */ /* 0x000fe200078ec0ff */
        /* <DEDUP_REMOVED lines=17> */
.L_x_421:
[----:B------:R-:W-:Y:S05]  /*28e0*/  BSYNC B0 ;  /* 0x0000000000007941 */ /* 0x000fea0003800000 */
.L_x_420:
        /* <DEDUP_REMOVED lines=18> */
.L_x_423:
[----:B------:R-:W-:Y:S05]  /*2a10*/  BSYNC B0 ;  /* 0x0000000000007941 */ /* 0x000fea0003800000 */
.L_x_422:
        /* <DEDUP_REMOVED lines=18> */
.L_x_425:
[----:B------:R-:W-:Y:S05]  /*2b40*/  BSYNC B0 ;  /* 0x0000000000007941 */ /* 0x000fea0003800000 */
.L_x_424:
        /* <DEDUP_REMOVED lines=19> */
.L_x_427:
[----:B------:R-:W-:Y:S05]  /*2c80*/  BSYNC B0 ;  /* 0x0000000000007941 */ /* 0x000fea0003800000 */
.L_x_426:
[----:B------:R-:W-:Y:S01]  /*2c90*/  LOP3.LUT R2, R23, 0xfffffff8, RZ, 0xc0, !PT ;  /* 0xfffffff817027812 */ /* 0x000fe200078ec0ff */
[----:B-1----:R-:W-:Y:S01]  /*2ca0*/  IMAD.SHL.U32 R5, R14, 0x40, RZ ;  /* 0x000000400e057824 */ /* 0x002fe200078e00ff */
[----:B------:R-:W-:Y:S01]  /*2cb0*/  SHF.R.S32.HI R8, RZ, 0x4, R20 ;  /* 0x00000004ff087819 */ /* 0x000fe20000011414 */
[----:B------:R-:W-:Y:S01]  /*2cc0*/  UIADD3 UR14, UR11, 0x1, -UR12 ;  /* 0x000000010b0e7890 */ /* 0x000fe2000fffe80c */
[----:B------:R-:W-:Y:S01]  /*2cd0*/  LOP3.LUT R4, R13, 0x7fffffe, RZ, 0xc0, !PT ;  /* 0x07fffffe0d047812 */ /* 0x000fe200078ec0ff */
[----:B------:R-:W-:Y:S01]  /*2ce0*/  IMAD.IADD R2, R22, 0x1, -R2 ;  /* 0x0000000116027824 */ /* 0x000fe200078e0a02 */
[----:B------:R-:W-:Y:S01]  /*2cf0*/  LEA.HI R6, R20, R8, RZ, 0x1 ;  /* 0x0000000814067211 */ /* 0x000fe200078f08ff */
[----:B------:R-:W-:Y:S01]  /*2d00*/  ULDC UR5, c[0x0][0x2e8] ;  /* 0x0000ba0000057ab9 */ /* 0x000fe20000000800 */
[----:B------:R-:W-:Y:S01]  /*2d10*/  SHF.R.S32.HI R7, RZ, 0x1f, R12 ;  /* 0x0000001fff077819 */ /* 0x000fe2000001140c */
[----:B------:R-:W-:Y:S01]  /*2d20*/  IMAD.IADD R53, R12, 0x1, -R4 ;  /* 0x000000010c357824 */ /* 0x000fe200078e0a04 */
[----:B------:R-:W-:Y:S01]  /*2d30*/  LEA.HI R0, R2, R2, RZ, 0x1 ;  /* 0x0000000202007211 */ /* 0x000fe200078f08ff */
[----:B------:R-:W-:Y:S01]  /*2d40*/  ULDC UR7, c[0x0][0x2e4] ;  /* 0x0000b90000077ab9 */ /* 0x000fe20000000800 */
[----:B------:R-:W-:Y:S01]  /*2d50*/  LOP3.LUT R6, R6, 0xfffffffe, RZ, 0xc0, !PT ;  /* 0xfffffffe06067812 */ /* 0x000fe200078ec0ff */
[----:B------:R-:W-:Y:S01]  /*2d60*/  UIADD3 UR5, UR14, UR5, URZ ;  /* 0x000000050e057290 */ /* 0x000fe2000fffe03f */
[----:B------:R-:W-:Y:S01]  /*2d70*/  LOP3.LUT R4, R0, 0x3fffffe, RZ, 0xc0, !PT ;  /* 0x03fffffe00047812 */ /* 0x000fe200078ec0ff */
[----:B------:R-:W-:Y:S01]  /*2d80*/  UIADD3 UR7, UR11, -UR7, -UR12 ;  /* 0x800000070b077290 */ /* 0x000fe2000fffe80c */
[----:B------:R-:W-:Y:S01]  /*2d90*/  SHF.R.S32.HI R16, RZ, 0x1, R0 ;  /* 0x00000001ff107819 */ /* 0x000fe20000011400 */
[----:B------:R-:W-:Y:S01]  /*2da0*/  IMAD.IADD R8, R8, 0x1, -R6 ;  /* 0x0000000108087824 */ /* 0x000fe200078e0a06 */
[----:B------:R-:W-:Y:S01]  /*2db0*/  LEA.HI R7, R7, R12, RZ, 0x3 ;  /* 0x0000000c07077211 */ /* 0x000fe200078f18ff */
[----:B------:R-:W-:Y:S01]  /*2dc0*/  IMAD.IADD R9, R2, 0x1, -R4 ;  /* 0x0000000102097824 */ /* 0x000fe200078e0a04 */
[----:B------:R-:W-:Y:S01]  /*2dd0*/  LOP3.LUT R2, R5, 0xc0, RZ, 0xc0, !PT ;  /* 0x000000c005027812 */ /* 0x000fe200078ec0ff */
[C---:B------:R-:W-:Y:S01]  /*2de0*/  IMAD.SHL.U32 R0, R16.reuse, 0x40, RZ ;  /* 0x0000004010007824 */ /* 0x040fe200078e00ff */
[----:B------:R-:W-:Y:S01]  /*2df0*/  LOP3.LUT P0, RZ, R16, 0x2, RZ, 0xc0, !PT ;  /* 0x0000000210ff7812 */ /* 0x000fe2000780c0ff */
[----:B------:R-:W-:Y:S01]  /*2e00*/  IMAD.SHL.U32 R4, R7, 0x20, RZ ;  /* 0x0000002007047824 */ /* 0x000fe200078e00ff */
[----:B------:R-:W0:Y:S01]  /*2e10*/  LDGDEPBAR ;  /* 0x00000000000079af */ /* 0x000e220000000000 */
[----:B------:R-:W-:Y:S01]  /*2e20*/  IMAD.SHL.U32 R5, R8, 0x8, RZ ;  /* 0x0000000808057824 */ /* 0x000fe200078e00ff */
[----:B------:R-:W-:Y:S01]  /*2e30*/  LOP3.LUT R0, R0, 0xc0, RZ, 0xc0, !PT ;  /* 0x000000c000007812 */ /* 0x000fe200078ec0ff */
[----:B------:R-:W-:Y:S01]  /*2e40*/  IMAD.SHL.U32 R7, R21, 0x8, RZ ;  /* 0x0000000815077824 */ /* 0x000fe200078e00ff */
[----:B------:R-:W-:Y:S01]  /*2e50*/  LOP3.LUT R52, R4, 0xffffff00, RZ, 0xc0, !PT ;  /* 0xffffff0004347812 */ /* 0x000fe200078ec0ff */
[----:B------:R-:W-:Y:S01]  /*2e60*/  UISETP.GT.AND UP0, UPT, UR34, UR19, UPT ;  /* 0x000000132200728c */ /* 0x000fe2000bf04270 */
[----:B------:R-:W-:-:S02]  /*2e70*/  LOP3.LUT R6, R2, 0x8, R5, 0xf8, !PT ;  /* 0x0000000802067812 */ /* 0x000fc400078ef805 */
[----:B------:R-:W-:Y:S01]  /*2e80*/  LOP3.LUT R5, R0, 0x8, R7, 0xf8, !PT ;  /* 0x0000000800057812 */ /* 0x000fe200078ef807 */
[----:B------:R-:W-:Y:S01]  /*2e90*/  IMAD R7, R8, 0x8, R9 ;  /* 0x0000000808077824 */ /* 0x000fe200078e0209 */
[----:B------:R-:W-:Y:S01]  /*2ea0*/  SHF.R.U32.HI R4, RZ, 0x3, R2 ;  /* 0x00000003ff047819 */ /* 0x000fe20000011602 */
[----:B------:R-:W-:Y:S01]  /*2eb0*/  IMAD R2, R54, 0x200, R52 ;  /* 0x0000020036027824 */ /* 0x000fe200078e0234 */
[----:B------:R-:W-:Y:S02]  /*2ec0*/  SHF.R.U32.HI R0, RZ, 0x3, R0 ;  /* 0x00000003ff007819 */ /* 0x000fe40000011600 */
[----:B------:R-:W-:Y:S01]  /*2ed0*/  LOP3.LUT R73, R6, R4, RZ, 0x3c, !PT ;  /* 0x0000000406497212 */ /* 0x000fe200078e3cff */
[----:B------:R-:W-:Y:S01]  /*2ee0*/  IMAD R2, R53, 0x20, R2 ;  /* 0x0000002035027824 */ /* 0x000fe200078e0202 */
[----:B------:R-:W-:-:S03]  /*2ef0*/  LOP3.LUT R0, R5, R0, RZ, 0x3c, !PT ;  /* 0x0000000005007212 */ /* 0x000fc600078e3cff */
[----:B------:R-:W-:Y:S02]  /*2f00*/  IMAD.IADD R2, R73, 0x1, R2 ;  /* 0x0000000149027824 */ /* 0x000fe400078e0202 */
[----:B------:R-:W-:Y:S02]  /*2f10*/  IMAD.U32 R0, R7, 0x20, R0 ;  /* 0x0000002007007824 */ /* 0x000fe400078e0000 */
[----:B------:R-:W-:Y:S01]  /*2f20*/  IMAD.SHL.U32 R206, R2, 0x2, RZ ;  /* 0x0000000202ce7824 */ /* 0x000fe200078e00ff */
[----:B------:R-:W-:Y:S01]  /*2f30*/  LEA R2, R54, UR10, 0x4 ;  /* 0x0000000a36027c11 */ /* 0x000fe2000f8e20ff */
[----:B------:R-:W-:Y:S02]  /*2f40*/  IMAD.SHL.U32 R135, R0, 0x2, RZ ;  /* 0x0000000200877824 */ /* 0x000fe400078e00ff */
[----:B------:R-:W-:Y:S01]  /*2f50*/  IMAD R207, R3, 0x2, R206 ;  /* 0x0000000203cf7824 */ /* 0x000fe200078e02ce */
[----:B------:R-:W-:Y:S01]  /*2f60*/  LDSM.16.M88.4 R8, [R206] ;  /* 0x00000000ce08783b */ /* 0x000fe20000000200 */
[----:B------:R-:W-:Y:S01]  /*2f70*/  IMAD.IADD R2, R74, 0x1, R2 ;  /* 0x000000014a027824 */ /* 0x000fe200078e0202 */
[----:B------:R-:W-:Y:S01]  /*2f80*/  IADD3 R0, R135, 0x2000, RZ ;  /* 0x0000200087007810 */ /* 0x000fe20007ffe0ff */
[----:B------:R-:W-:Y:S01]  /*2f90*/  IMAD R74, R53, 0x20, R52 ;  /* 0x00000020354a7824 */ /* 0x000fe200078e0234 */
[----:B------:R-:W1:Y:S01]  /*2fa0*/  LDSM.16.M88.4 R12, [R135+0x2000] ;  /* 0x00200000870c783b */ /* 0x000e620000000200 */
[----:B------:R-:W-:-:S02]  /*2fb0*/  IADD3 R208, R135, 0x2020, RZ ;  /* 0x0000202087d07810 */ /* 0x000fc40007ffe0ff */
[----:B------:R-:W-:Y:S01]  /*2fc0*/  @P0 IADD3 R208, R0, -0x20, RZ ;  /* 0xffffffe000d00810 */ /* 0x000fe20007ffe0ff */
[----:B------:R-:W5:Y:S01]  /*2fd0*/  LDSM.16.M88.4 R4, [R206+0x1000] ;  /* 0x00100000ce04783b */ /* 0x000f620000000200 */
[----:B------:R-:W-:Y:S02]  /*2fe0*/  IMAD.U32 R0, RZ, RZ, UR34 ;  /* 0x00000022ff007e24 */ /* 0x000fe4000f8e00ff */
[----:B------:R-:W-:Y:S01]  /*2ff0*/  IADD3 R215, R208, 0x400, RZ ;  /* 0x00000400d0d77810 */ /* 0x000fe20007ffe0ff */
[----:B------:R-:W2:Y:S01]  /*3000*/  LDSM.16.M88.4 R44, [R135+0x2400] ;  /* 0x00240000872c783b */ /* 0x000ea20000000200 */
[----:B------:R-:W-:Y:S01]  /*3010*/  IMAD R0, R0, 0x80, R55 ;  /* 0x0000008000007824 */ /* 0x000fe200078e0237 */
[C---:B------:R-:W-:Y:S02]  /*3020*/  IADD3 R214, R208.reuse, 0x800, RZ ;  /* 0x00000800d0d67810 */ /* 0x040fe40007ffe0ff */
[----:B------:R-:W3:Y:S01]  /*3030*/  LDSM.16.M88.4 R40, [R135+0x2800] ;  /* 0x002800008728783b */ /* 0x000ee20000000200 */
[----:B------:R-:W-:-:S02]  /*3040*/  IADD3 R213, R208, 0xc00, RZ ;  /* 0x00000c00d0d57810 */ /* 0x000fc40007ffe0ff */
[C---:B------:R-:W-:Y:S01]  /*3050*/  IADD3 R212, R208.reuse, 0x1000, RZ ;  /* 0x00001000d0d47810 */ /* 0x040fe20007ffe0ff */
[----:B------:R-:W4:Y:S01]  /*3060*/  LDSM.16.M88.4 R36, [R135+0x2c00] ;  /* 0x002c00008724783b */ /* 0x000f220000000200 */
[C---:B------:R-:W-:Y:S02]  /*3070*/  IADD3 R211, R208.reuse, 0x1400, RZ ;  /* 0x00001400d0d37810 */ /* 0x040fe40007ffe0ff */
[C---:B------:R-:W-:Y:S01]  /*3080*/  IADD3 R210, R208.reuse, 0x1800, RZ ;  /* 0x00001800d0d27810 */ /* 0x040fe20007ffe0ff */
[----:B------:R-:W2:Y:S01]  /*3090*/  LDSM.16.M88.4 R32, [R135+0x3000] ;  /* 0x003000008720783b */ /* 0x000ea20000000200 */
[----:B------:R-:W-:-:S03]  /*30a0*/  IADD3 R209, R208, 0x1c00, RZ ;  /* 0x00001c00d0d17810 */ /* 0x000fc60007ffe0ff */
[----:B------:R-:W2:Y:S04]  /*30b0*/  LDSM.16.M88.4 R28, [R135+0x3400] ;  /* 0x00340000871c783b */ /* 0x000ea80000000200 */
[----:B------:R-:W2:Y:S04]  /*30c0*/  LDSM.16.M88.4 R24, [R135+0x3800] ;  /* 0x003800008718783b */ /* 0x000ea80000000200 */
[----:B------:R-:W2:Y:S04]  /*30d0*/  LDSM.16.M88.4 R20, [R135+0x3c00] ;  /* 0x003c00008714783b */ /* 0x000ea80000000200 */
[----:B------:R-:W-:Y:S04]  /*30e0*/  LDSM.16.M88.4 R16, [R207] ;  /* 0x00000000cf10783b */ /* 0x000fe80000000200 */
[----:B------:R-:W3:Y:S01]  /*30f0*/  LDSM.16.M88.4 R48, [R208] ;  /* 0x00000000d030783b */ /* 0x000ee20000000200 */
[-C--:B-1----:R-:W-:Y:S08]  /*3100*/  HMMA.16816.F32 R56, R8, R12.reuse, RZ ;  /* 0x0000000c0838723c */ /* 0x082ff000000018ff */
[----:B-----5:R-:W-:Y:S08]  /*3110*/  HMMA.16816.F32 R60, R4, R12, RZ ;  /* 0x0000000c043c723c */ /* 0x020ff000000018ff */
[-C--:B------:R-:W-:Y:S08]  /*3120*/  HMMA.16816.F32 R68, R8, R14.reuse, RZ ;  /* 0x0000000e0844723c */ /* 0x080ff000000018ff */
[----:B------:R-:W-:Y:S01]  /*3130*/  HMMA.16816.F32 R76, R4, R14, RZ ;  /* 0x0000000e044c723c */ /* 0x000fe200000018ff */
[----:B------:R-:W1:Y:S07]  /*3140*/  LDSM.16.M88.4 R12, [R207+0x1000] ;  /* 0x00100000cf0c783b */ /* 0x000e6e0000000200 */
[C---:B--2---:R-:W-:Y:S08]  /*3150*/  HMMA.16816.F32 R64, R8.reuse, R44, RZ ;  /* 0x0000002c0840723c */ /* 0x044ff000000018ff */
[C---:B------:R-:W-:Y:S08]  /*3160*/  HMMA.16816.F32 R84, R8.reuse, R46, RZ ;  /* 0x0000002e0854723c */ /* 0x040ff000000018ff */
[C---:B---3--:R-:W-:Y:S08]  /*3170*/  HMMA.16816.F32 R88, R8.reuse, R40, RZ ;  /* 0x000000280858723c */ /* 0x048ff000000018ff */
[C---:B------:R-:W-:Y:S08]  /*3180*/  HMMA.16816.F32 R100, R8.reuse, R42, RZ ;  /* 0x0000002a0864723c */ /* 0x040ff000000018ff */
        /* <DEDUP_REMOVED lines=9> */
[----:B------:R-:W-:Y:S01]  /*3220*/  HMMA.16816.F32 R172, R8, R22, RZ ;  /* 0x0000001608ac723c */ /* 0x000fe200000018ff */
[----:B------:R-:W2:Y:S07]  /*3230*/  LDSM.16.M88.4 R8, [R208+0x400] ;  /* 0x00040000d008783b */ /* 0x000eae0000000200 */
[----:B------:R-:W-:Y:S08]  /*3240*/  HMMA.16816.F32 R56, R16, R48, R56 ;  /* 0x000000301038723c */ /* 0x000ff00000001838 */
[C---:B------:R-:W-:Y:S07]  /*3250*/  HMMA.16816.F32 R180, R4.reuse, R20, RZ ;  /* 0x0000001404b4723c */ /* 0x040fee00000018ff */
[----:B------:R-:W-:Y:S01]  /*3260*/  IADD3 R20, R2, UR5, RZ ;  /* 0x0000000502147c10 */ /* 0x000fe2000fffe0ff */
[----:B------:R-:W-:Y:S03]  /*3270*/  HMMA.16816.F32 R116, R4, R36, RZ ;  /* 0x000000240474723c */ /* 0x000fe600000018ff */
[----:B------:R-:W-:-:S04]  /*3280*/  IMNMX R223, R20, UR11, PT ;  /* 0x0000000b14df7c17 */ /* 0x000fc8000b800200 */
[----:B------:R-:W-:Y:S01]  /*3290*/  ISETP.GE.AND P1, PT, R0, R223, PT ;  /* 0x000000df0000720c */ /* 0x000fe20003f26270 */
        /* <DEDUP_REMOVED lines=11> */
[----:B------:R-:W-:Y:S07]  /*3350*/  HMMA.16816.F32 R188, R4, R22, RZ ;  /* 0x0000001604bc723c */ /* 0x000fee00000018ff */
[C---:B------:R-:W-:Y:S01]  /*3360*/  IADD3 R7, R2.reuse, UR7, RZ ;  /* 0x0000000702077c10 */ /* 0x040fe2000fffe0ff */
[----:B-1----:R-:W-:Y:S01]  /*3370*/  HMMA.16816.F32 R36, R12, R48, R60 ;  /* 0x000000300c24723c */ /* 0x002fe2000000183c */
[----:B------:R-:W-:-:S02]  /*3380*/  IADD3 R6, R2, 0x8, RZ ;  /* 0x0000000802067810 */ /* 0x000fc40007ffe0ff */
[C---:B------:R-:W-:Y:S02]  /*3390*/  IADD3 R5, R2.reuse, 0x40, RZ ;  /* 0x0000004002057810 */ /* 0x040fe40007ffe0ff */
[----:B------:R-:W-:Y:S02]  /*33a0*/  IADD3 R4, R2, 0x48, RZ ;  /* 0x0000004802047810 */ /* 0x000fe40007ffe0ff */
[----:B------:R-:W-:Y:S01]  /*33b0*/  IMNMX R219, RZ, R7, !PT ;  /* 0x00000007ffdb7217 */ /* 0x000fe20007800200 */
[----:B------:R-:W-:Y:S01]  /*33c0*/  HMMA.16816.F32 R32, R16, R50, R68 ;  /* 0x000000321020723c */ /* 0x000fe20000001844 */
[----:B------:R-:W-:Y:S02]  /*33d0*/  IADD3 R7, R6, UR7, RZ ;  /* 0x0000000706077c10 */ /* 0x000fe4000fffe0ff */
[----:B------:R-:W-:Y:S02]  /*33e0*/  IADD3 R20, R5, UR7, RZ ;  /* 0x0000000705147c10 */ /* 0x000fe4000fffe0ff */
[----:B------:R-:W-:-:S02]  /*33f0*/  IADD3 R21, R4, UR7, RZ ;  /* 0x0000000704157c10 */ /* 0x000fc4000fffe0ff */
[----:B------:R-:W-:Y:S01]  /*3400*/  IADD3 R6, R6, UR5, RZ ;  /* 0x0000000506067c10 */ /* 0x000fe2000fffe0ff */
[----:B------:R-:W-:Y:S01]  /*3410*/  HMMA.16816.F32 R24, R12, R50, R76 ;  /* 0x000000320c18723c */ /* 0x000fe2000000184c */
[----:B------:R-:W-:Y:S02]  /*3420*/  IADD3 R5, R5, UR5, RZ ;  /* 0x0000000505057c10 */ /* 0x000fe4000fffe0ff */
[----:B------:R-:W-:Y:S02]  /*3430*/  IADD3 R4, R4, UR5, RZ ;  /* 0x0000000504047c10 */ /* 0x000fe4000fffe0ff */
[----:B------:R-:W-:Y:S02]  /*3440*/  IADD3 R2, R0, 0x1, RZ ;  /* 0x0000000100027810 */ /* 0x000fe40007ffe0ff */
[----:B------:R-:W-:Y:S01]  /*3450*/  IMNMX R222, R6, UR11, PT ;  /* 0x0000000b06de7c17 */ /* 0x000fe2000b800200 */
[----:B--2---:R-:W-:Y:S01]  /*3460*/  HMMA.16816.F32 R28, R16, R8, R64 ;  /* 0x00000008101c723c */ /* 0x004fe20000001840 */
[----:B------:R-:W-:-:S02]  /*3470*/  IMNMX R217, RZ, R20, !PT ;  /* 0x00000014ffd97217 */ /* 0x000fc40007800200 */
[----:B------:R-:W-:Y:S02]  /*3480*/  IMNMX R216, RZ, R21, !PT ;  /* 0x00000015ffd87217 */ /* 0x000fe40007800200 */
[----:B------:R-:W-:Y:S01]  /*3490*/  ISETP.LT.OR P1, PT, R0, R219, P1 ;  /* 0x000000db0000720c */ /* 0x000fe20000f21670 */
[----:B------:R-:W1:Y:S01]  /*34a0*/  LDSM.16.M88.4 R20, [R208+0x800] ;  /* 0x00080000d014783b */ /* 0x000e620000000200 */
[----:B------:R-:W-:Y:S01]  /*34b0*/  IMNMX R221, R5, UR11, PT ;  /* 0x0000000b05dd7c17 */ /* 0x000fe2000b800200 */
[----:B------:R-:W-:Y:S01]  /*34c0*/  HMMA.16816.F32 R40, R12, R8, R80 ;  /* 0x000000080c28723c */ /* 0x000fe20000001850 */
[----:B------:R-:W-:Y:S02]  /*34d0*/  IMNMX R220, R4, UR11, PT ;  /* 0x0000000b04dc7c17 */ /* 0x000fe4000b800200 */
[----:B------:R-:W-:Y:S02]  /*34e0*/  IMNMX R218, RZ, R7, !PT ;  /* 0x00000007ffda7217 */ /* 0x000fe40007800200 */
[----:B------:R-:W-:-:S02]  /*34f0*/  ISETP.GE.AND P6, PT, R2, R222, PT ;  /* 0x000000de0200720c */ /* 0x000fc40003fc6270 */
[----:B------:R-:W-:Y:S01]  /*3500*/  FSEL R56, R56, -INF , !P1 ;  /* 0xff80000038387808 */ /* 0x000fe20004800000 */
[----:B------:R-:W-:Y:S01]  /*3510*/  HMMA.16816.F32 R44, R12, R10, R92 ;  /* 0x0000000a0c2c723c */ /* 0x000fe2000000185c */
[C---:B------:R-:W-:Y:S02]  /*3520*/  ISETP.GE.AND P2, PT, R2.reuse, R223, PT ;  /* 0x000000df0200720c */ /* 0x040fe40003f46270 */
[CC--:B------:R-:W-:Y:S02]  /*3530*/  ISETP.GE.AND P5, PT, R2.reuse, R221.reuse, PT ;  /* 0x000000dd0200720c */ /* 0x0c0fe40003fa6270 */
[----:B------:R-:W-:Y:S02]  /*3540*/  ISETP.GE.AND P3, PT, R2, R220, PT ;  /* 0x000000dc0200720c */ /* 0x000fe40003f66270 */
[C---:B------:R-:W-:Y:S02]  /*3550*/  ISETP.GE.AND P0, PT, R0.reuse, R222, PT ;  /* 0x000000de0000720c */ /* 0x040fe40003f06270 */
[----:B------:R-:W-:-:S02]  /*3560*/  ISETP.GE.AND P4, PT, R0, R221, PT ;  /* 0x000000dd0000720c */ /* 0x000fc40003f86270 */
[----:B------:R-:W-:Y:S02]  /*3570*/  ISETP.GE.AND P1, PT, R0, R220, PT ;  /* 0x000000dc0000720c */ /* 0x000fe40003f26270 */
[C---:B------:R-:W-:Y:S02]  /*3580*/  ISETP.LT.OR P6, PT, R2.reuse, R218, P6 ;  /* 0x000000da0200720c */ /* 0x040fe400037c1670 */
[C---:B------:R-:W-:Y:S02]  /*3590*/  ISETP.LT.OR P2, PT, R2.reuse, R219, P2 ;  /* 0x000000db0200720c */ /* 0x040fe40001741670 */
[C---:B------:R-:W-:Y:S02]  /*35a0*/  ISETP.LT.OR P5, PT, R2.reuse, R217, P5 ;  /* 0x000000d90200720c */ /* 0x040fe40002fa1670 */
[----:B------:R-:W-:Y:S02]  /*35b0*/  ISETP.LT.OR P3, PT, R2, R216, P3 ;  /* 0x000000d80200720c */ /* 0x000fe40001f61670 */
[----:B------:R-:W-:-:S02]  /*35c0*/  ISETP.LT.OR P0, PT, R0, R218, P0 ;  /* 0x000000da0000720c */ /* 0x000fc40000701670 */
[C---:B------:R-:W-:Y:S02]  /*35d0*/  ISETP.LT.OR P4, PT, R0.reuse, R217, P4 ;  /* 0x000000d90000720c */ /* 0x040fe40002781670 */
[C---:B------:R-:W-:Y:S02]  /*35e0*/  ISETP.LT.OR P1, PT, R0.reuse, R216, P1 ;  /* 0x000000d80000720c */ /* 0x040fe40000f21670 */
[C---:B------:R-:W-:Y:S02]  /*35f0*/  IADD3 R2, R0.reuse, 0x8, RZ ;  /* 0x0000000800027810 */ /* 0x040fe40007ffe0ff */
[----:B------:R-:W-:Y:S01]  /*3600*/  IADD3 R4, R0, 0x9, RZ ;  /* 0x0000000900047810 */ /* 0x000fe20007ffe0ff */
[----:B-1----:R-:W-:Y:S01]  /*3610*/  HMMA.16816.F32 R48, R12, R22, R108 ;  /* 0x000000160c30723c */ /* 0x002fe2000000186c */
[----:B------:R-:W-:Y:S02]  /*3620*/  FSEL R132, R59, -INF , !P6 ;  /* 0xff8000003b847808 */ /* 0x000fe40007000000 */
        /* <DEDUP_REMOVED lines=17> */
[----:B------:R-:W-:Y:S01]  /*3740*/  FSEL R58, R32, -INF , !P0 ;  /* 0xff800000203a7808 */ /* 0x000fe20004000000 */
[----:B------:R-:W-:Y:S01]  /*3750*/  HMMA.16816.F32 R36, R16, R10, R84 ;  /* 0x0000000a1024723c */ /* 0x000fe20000001854 */
[----:B------:R-:W-:Y:S01]  /*3760*/  FSEL R82, R34, -INF , !P4 ;  /* 0xff80000022527808 */ /* 0x000fe20006000000 */
[----:B------:R-:W1:Y:S01]  /*3770*/  LDSM.16.M88.4 R8, [R208+0xc00] ;  /* 0x000c0000d008783b */ /* 0x000e620000000200 */
[----:B------:R-:W-:-:S02]  /*3780*/  FSEL R65, R24, -INF , !P1 ;  /* 0xff80000018417808 */ /* 0x000fc40004800000 */
[----:B------:R-:W-:Y:S02]  /*3790*/  FSEL R79, R26, -INF , !P2 ;  /* 0xff8000001a4f7808 */ /* 0x000fe40005000000 */
[----:B------:R-:W-:Y:S02]  /*37a0*/  FSEL R80, R33, -INF , !P5 ;  /* 0xff80000021507808 */ /* 0x000fe40006800000 */
[C---:B------:R-:W-:Y:S02]  /*37b0*/  ISETP.GE.AND P6, PT, R4.reuse, R222, PT ;  /* 0x000000de0400720c */ /* 0x040fe40003fc6270 */
[C---:B------:R-:W-:Y:S02]  /*37c0*/  ISETP.GE.AND P3, PT, R4.reuse, R221, PT ;  /* 0x000000dd0400720c */ /* 0x040fe40003f66270 */
[----:B------:R-:W-:Y:S02]  /*37d0*/  ISETP.GE.AND P0, PT, R4, R220, PT ;  /* 0x000000dc0400720c */ /* 0x000fe40003f06270 */
[----:B------:R-:W-:-:S02]  /*37e0*/  ISETP.GE.AND P4, PT, R2, R223, PT ;  /* 0x000000df0200720c */ /* 0x000fc40003f86270 */
[C---:B------:R-:W-:Y:S02]  /*37f0*/  ISETP.GE.AND P1, PT, R2.reuse, R222, PT ;  /* 0x000000de0200720c */ /* 0x040fe40003f26270 */
[C---:B------:R-:W-:Y:S02]  /*3800*/  ISETP.GE.AND P2, PT, R2.reuse, R221, PT ;  /* 0x000000dd0200720c */ /* 0x040fe40003f46270 */
[----:B------:R-:W-:Y:S02]  /*3810*/  ISETP.GE.AND P5, PT, R2, R220, PT ;  /* 0x000000dc0200720c */ /* 0x000fe40003fa6270 */
[C---:B------:R-:W-:Y:S02]  /*3820*/  ISETP.LT.OR P6, PT, R4.reuse, R218, P6 ;  /* 0x000000da0400720c */ /* 0x040fe400037c1670 */
[C---:B------:R-:W-:Y:S02]  /*3830*/  ISETP.LT.OR P3, PT, R4.reuse, R217, P3 ;  /* 0x000000d90400720c */ /* 0x040fe40001f61670 */
[----:B------:R-:W-:-:S02]  /*3840*/  ISETP.LT.OR P0, PT, R4, R216, P0 ;  /* 0x000000d80400720c */ /* 0x000fc40000701670 */
[C---:B------:R-:W-:Y:S02]  /*3850*/  ISETP.LT.OR P4, PT, R2.reuse, R219, P4 ;  /* 0x000000db0200720c */ /* 0x040fe40002781670 */
[C---:B------:R-:W-:Y:S02]  /*3860*/  ISETP.LT.OR P1, PT, R2.reuse, R218, P1 ;  /* 0x000000da0200720c */ /* 0x040fe40000f21670 */
[C---:B------:R-:W-:Y:S02]  /*3870*/  ISETP.LT.OR P2, PT, R2.reuse, R217, P2 ;  /* 0x000000d90200720c */ /* 0x040fe40001741670 */
        /* <DEDUP_REMOVED lines=13> */
[C---:B------:R-:W-:Y:S01]  /*3950*/  ISETP.LT.OR P0, PT, R2.reuse, R218, P0 ;  /* 0x000000da0200720c */ /* 0x040fe20000701670 */
[----:B-1----:R-:W-:Y:S01]  /*3960*/  HMMA.16816.F32 R52, R12, R10, R124 ;  /* 0x0000000a0c34723c */ /* 0x002fe2000000187c */
[C---:B------:R-:W-:Y:S02]  /*3970*/  ISETP.LT.OR P6, PT, R2.reuse, R217, P6 ;  /* 0x000000d90200720c */ /* 0x040fe400037c1670 */
[----:B------:R-:W-:Y:S02]  /*3980*/  ISETP.LT.OR P4, PT, R2, R216, P4 ;  /* 0x000000d80200720c */ /* 0x000fe40002781670 */
[----:B------:R-:W-:-:S02]  /*3990*/  IADD3 R2, R0, 0x18, RZ ;  /* 0x0000001800027810 */ /* 0x000fc40007ffe0ff */
[----:B------:R-:W-:Y:S02]  /*39a0*/  IADD3 R4, R0, 0x19, RZ ;  /* 0x0000001900047810 */ /* 0x000fe40007ffe0ff */
[----:B------:R-:W-:Y:S02]  /*39b0*/  FSEL R94, R29, -INF , !P3 ;  /* 0xff8000001d5e7808 */ /* 0x000fe40005800000 */
[----:B------:R-:W-:Y:S02]  /*39c0*/  FSEL R95, R30, -INF , !P1 ;  /* 0xff8000001e5f7808 */ /* 0x000fe40004800000 */
[----:B------:R-:W-:Y:S02]  /*39d0*/  FSEL R134, R31, -INF , !P0 ;  /* 0xff8000001f867808 */ /* 0x000fe40004000000 */
[----:B------:R-:W-:Y:S01]  /*39e0*/  FSEL R62, R40, -INF , !P2 ;  /* 0xff800000283e7808 */ /* 0x000fe20005000000 */
[----:B------:R-:W-:Y:S01]  /*39f0*/  HMMA.16816.F32 R28, R12, R8, R116 ;  /* 0x000000080c1c723c */ /* 0x000fe20000001874 */
[----:B------:R-:W-:-:S02]  /*3a00*/  FSEL R66, R42, -INF , !P5 ;  /* 0xff8000002a427808 */ /* 0x000fc40006800000 */
[C---:B------:R-:W-:Y:S02]  /*3a10*/  ISETP.GE.AND P1, PT, R2.reuse, R223, PT ;  /* 0x000000df0200720c */ /* 0x040fe40003f26270 */
[C---:B------:R-:W-:Y:S02]  /*3a20*/  ISETP.GE.AND P3, PT, R2.reuse, R222, PT ;  /* 0x000000de0200720c */ /* 0x040fe40003f66270 */
[CC--:B------:R-:W-:Y:S02]  /*3a30*/  ISETP.GE.AND P0, PT, R2.reuse, R221.reuse, PT ;  /* 0x000000dd0200720c */ /* 0x0c0fe40003f06270 */
[----:B------:R-:W-:Y:S02]  /*3a40*/  ISETP.GE.AND P2, PT, R2, R220, PT ;  /* 0x000000dc0200720c */ /* 0x000fe40003f46270 */
[----:B------:R-:W-:Y:S02]  /*3a50*/  ISETP.GE.AND P5, PT, R4, R221, PT ;  /* 0x000000dd0400720c */ /* 0x000fe40003fa6270 */
[----:B------:R-:W-:-:S02]  /*3a60*/  ISETP.LT.OR P1, PT, R2, R219, P1 ;  /* 0x000000db0200720c */ /* 0x000fc40000f21670 */
[C---:B------:R-:W-:Y:S02]  /*3a70*/  ISETP.LT.OR P3, PT, R2.reuse, R218, P3 ;  /* 0x000000da0200720c */ /* 0x040fe40001f61670 */
[CC--:B------:R-:W-:Y:S02]  /*3a80*/  ISETP.LT.OR P0, PT, R2.reuse, R217.reuse, P0 ;  /* 0x000000d90200720c */ /* 0x0c0fe40000701670 */
[----:B------:R-:W-:Y:S02]  /*3a90*/  ISETP.LT.OR P2, PT, R2, R216, P2 ;  /* 0x000000d80200720c */ /* 0x000fe40001741670 */
[----:B------:R-:W-:Y:S02]  /*3aa0*/  ISETP.LT.OR P5, PT, R4, R217, P5 ;  /* 0x000000d90400720c */ /* 0x000fe40002fa1670 */
[----:B------:R-:W-:Y:S02]  /*3ab0*/  IADD3 R2, R0, 0x20, RZ ;  /* 0x0000002000027810 */ /* 0x000fe40007ffe0ff */
[----:B------:R-:W-:-:S02]  /*3ac0*/  FSEL R76, R43, -INF , !P4 ;  /* 0xff8000002b4c7808 */ /* 0x000fc40006000000 */
[----:B------:R-:W-:Y:S02]  /*3ad0*/  FSEL R63, R44, -INF , !P0 ;  /* 0xff8000002c3f7808 */ /* 0x000fe40004000000 */
[----:B------:R-:W-:Y:S02]  /*3ae0*/  FSEL R78, R46, -INF , !P2 ;  /* 0xff8000002e4e7808 */ /* 0x000fe40005000000 */
[----:B------:R-:W-:Y:S02]  /*3af0*/  FSEL R90, R36, -INF , !P1 ;  /* 0xff800000245a7808 */ /* 0x000fe40004800000 */
[----:B------:R-:W-:Y:S02]  /*3b00*/  FSEL R93, R38, -INF , !P3 ;  /* 0xff800000265d7808 */ /* 0x000fe40005800000 */
[----:B------:R-:W-:Y:S02]  /*3b10*/  FSEL R61, R45, -INF , !P5 ;  /* 0xff8000002d3d7808 */ /* 0x000fe40006800000 */
[----:B------:R-:W-:-:S02]  /*3b20*/  ISETP.GE.AND P4, PT, R4, R222, PT ;  /* 0x000000de0400720c */ /* 0x000fc40003f86270 */
[----:B------:R-:W-:Y:S02]  /*3b30*/  ISETP.GE.AND P0, PT, R4, R220, PT ;  /* 0x000000dc0400720c */ /* 0x000fe40003f06270 */
[C---:B------:R-:W-:Y:S02]  /*3b40*/  ISETP.GE.AND P2, PT, R2.reuse, R223, PT ;  /* 0x000000df0200720c */ /* 0x040fe40003f46270 */
[C---:B------:R-:W-:Y:S02]  /*3b50*/  ISETP.GE.AND P1, PT, R2.reuse, R222, PT ;  /* 0x000000de0200720c */ /* 0x040fe40003f26270 */
[C---:B------:R-:W-:Y:S02]  /*3b60*/  ISETP.GE.AND P3, PT, R2.reuse, R221, PT ;  /* 0x000000dd0200720c */ /* 0x040fe40003f66270 */
[----:B------:R-:W-:Y:S02]  /*3b70*/  ISETP.GE.AND P5, PT, R2, R220, PT ;  /* 0x000000dc0200720c */ /* 0x000fe40003fa6270 */
[----:B------:R-:W-:-:S02]  /*3b80*/  ISETP.LT.OR P4, PT, R4, R218, P4 ;  /* 0x000000da0400720c */ /* 0x000fc40002781670 */
[----:B------:R-:W-:Y:S02]  /*3b90*/  ISETP.LT.OR P0, PT, R4, R216, P0 ;  /* 0x000000d80400720c */ /* 0x000fe40000701670 */
[C---:B------:R-:W-:Y:S02]  /*3ba0*/  ISETP.LT.OR P2, PT, R2.reuse, R219, P2 ;  /* 0x000000db0200720c */ /* 0x040fe40001741670 */
[C---:B------:R-:W-:Y:S02]  /*3bb0*/  ISETP.LT.OR P1, PT, R2.reuse, R218, P1 ;  /* 0x000000da0200720c */ /* 0x040fe40000f21670 */
[C---:B------:R-:W-:Y:S02]  /*3bc0*/  ISETP.LT.OR P3, PT, R2.reuse, R217, P3 ;  /* 0x000000d90200720c */ /* 0x040fe40001f61670 */
[----:B------:R-:W-:Y:S02]  /*3bd0*/  ISETP.LT.OR P5, PT, R2, R216, P5 ;  /* 0x000000d80200720c */ /* 0x000fe40002fa1670 */
[----:B------:R-:W-:-:S02]  /*3be0*/  IADD3 R2, R0, 0x21, RZ ;  /* 0x0000002100027810 */ /* 0x000fc40007ffe0ff */
[----:B------:R-:W-:Y:S02]  /*3bf0*/  FSEL R60, R41, -INF , !P6 ;  /* 0xff800000293c7808 */ /* 0x000fe40007000000 */
[-C--:B------:R-:W-:Y:S01]  /*3c00*/  ISETP.GE.AND P6, PT, R4, R223.reuse, PT ;  /* 0x000000df0400720c */ /* 0x080fe20003fc6270 */
[C---:B------:R-:W-:Y:S01]  /*3c10*/  HMMA.16816.F32 R40, R16.reuse, R22, R100 ;  /* 0x000000161028723c */ /* 0x040fe20000001864 */
[----:B------:R-:W-:Y:S01]  /*3c20*/  FSEL R75, R47, -INF , !P0 ;  /* 0xff8000002f4b7808 */ /* 0x000fe20004000000 */
[----:B------:R-:W1:Y:S01]  /*3c30*/  LDSM.16.M88.4 R20, [R208+0x1000] ;  /* 0x00100000d014783b */ /* 0x000e620000000200 */
[----:B------:R-:W-:Y:S02]  /*3c40*/  FSEL R91, R39, -INF , !P4 ;  /* 0xff800000275b7808 */ /* 0x000fe40006000000 */
[C---:B------:R-:W-:Y:S02]  /*3c50*/  ISETP.GE.AND P4, PT, R2.reuse, R223, PT ;  /* 0x000000df0200720c */ /* 0x040fe40003f86270 */
[----:B------:R-:W-:Y:S01]  /*3c60*/  ISETP.GE.AND P0, PT, R2, R222, PT ;  /* 0x000000de0200720c */ /* 0x000fe20003f06270 */
[----:B------:R-:W-:Y:S01]  /*3c70*/  HMMA.16816.F32 R44, R16, R10, R112 ;  /* 0x0000000a102c723c */ /* 0x000fe20000001870 */
[----:B------:R-:W-:-:S02]  /*3c80*/  ISETP.LT.OR P6, PT, R4, R219, P6 ;  /* 0x000000db0400720c */ /* 0x000fc400037c1670 */
[C---:B------:R-:W-:Y:S02]  /*3c90*/  ISETP.LT.OR P4, PT, R2.reuse, R219, P4 ;  /* 0x000000db0200720c */ /* 0x040fe40002781670 */
[----:B------:R-:W-:Y:S02]  /*3ca0*/  ISETP.LT.OR P0, PT, R2, R218, P0 ;  /* 0x000000da0200720c */ /* 0x000fe40000701670 */
[----:B------:R-:W-:Y:S02]  /*3cb0*/  FSEL R83, R37, -INF , !P6 ;  /* 0xff80000025537808 */ /* 0x000fe40007000000 */
[----:B------:R-:W-:Y:S02]  /*3cc0*/  FSEL R109, R24, -INF , !P2 ;  /* 0xff800000186d7808 */ /* 0x000fe40005000000 */
[C---:B------:R-:W-:Y:S02]  /*3cd0*/  ISETP.GE.AND P6, PT, R2.reuse, R221, PT ;  /* 0x000000dd0200720c */ /* 0x040fe40003fc6270 */
[----:B------:R-:W-:-:S02]  /*3ce0*/  ISETP.GE.AND P2, PT, R2, R220, PT ;  /* 0x000000dc0200720c */ /* 0x000fc40003f46270 */
[----:B------:R-:W-:Y:S02]  /*3cf0*/  FSEL R110, R25, -INF , !P4 ;  /* 0xff800000196e7808 */ /* 0x000fe40006000000 */
[----:B------:R-:W-:Y:S02]  /*3d00*/  FSEL R192, R26, -INF , !P1 ;  /* 0xff8000001ac07808 */ /* 0x000fe40004800000 */
[----:B------:R-:W-:Y:S02]  /*3d10*/  FSEL R193, R27, -INF , !P0 ;  /* 0xff8000001bc17808 */ /* 0x000fe40004000000 */
[----:B------:R-:W-:Y:S01]  /*3d20*/  HMMA.16816.F32 R24, R16, R8, R104 ;  /* 0x000000081018723c */ /* 0x000fe20000001868 */
[C---:B------:R-:W-:Y:S01]  /*3d30*/  ISETP.LT.OR P6, PT, R2.reuse, R217, P6 ;  /* 0x000000d90200720c */ /* 0x040fe200037c1670 */
[----:B------:R-:W2:Y:S01]  /*3d40*/  LDSM.16.M88.4 R8, [R208+0x1400] ;  /* 0x00140000d008783b */ /* 0x000ea20000000200 */
[----:B------:R-:W-:Y:S02]  /*3d50*/  ISETP.LT.OR P2, PT, R2, R216, P2 ;  /* 0x000000d80200720c */ /* 0x000fe40001741670 */
[----:B------:R-:W-:-:S02]  /*3d60*/  IADD3 R2, R0, 0x28, RZ ;  /* 0x0000002800027810 */ /* 0x000fc40007ffe0ff */
[----:B------:R-:W-:Y:S02]  /*3d70*/  IADD3 R4, R0, 0x29, RZ ;  /* 0x0000002900047810 */ /* 0x000fe40007ffe0ff */
[----:B------:R-:W-:Y:S02]  /*3d80*/  FSEL R98, R32, -INF , !P3 ;  /* 0xff80000020627808 */ /* 0x000fe40005800000 */
[----:B------:R-:W-:Y:S02]  /*3d90*/  FSEL R101, R34, -INF , !P5 ;  /* 0xff80000022657808 */ /* 0x000fe40006800000 */
[C---:B------:R-:W-:Y:S01]  /*3da0*/  ISETP.GE.AND P1, PT, R2.reuse, R223, PT ;  /* 0x000000df0200720c */ /* 0x040fe20003f26270 */
[----:B-1----:R-:W-:Y:S01]  /*3db0*/  HMMA.16816.F32 R36, R16, R20, R120 ;  /* 0x000000141024723c */ /* 0x002fe20000001878 */
[C---:B------:R-:W-:Y:S02]  /*3dc0*/  ISETP.GE.AND P4, PT, R2.reuse, R222, PT ;  /* 0x000000de0200720c */ /* 0x040fe40003f86270 */
[----:B------:R-:W-:-:S02]  /*3dd0*/  ISETP.GE.AND P0, PT, R2, R221, PT ;  /* 0x000000dd0200720c */ /* 0x000fc40003f06270 */
[----:B------:R-:W-:Y:S02]  /*3de0*/  ISETP.GE.AND P3, PT, R2, R220, PT ;  /* 0x000000dc0200720c */ /* 0x000fe40003f66270 */
[----:B------:R-:W-:Y:S02]  /*3df0*/  ISETP.GE.AND P5, PT, R4, R221, PT ;  /* 0x000000dd0400720c */ /* 0x000fe40003fa6270 */
[C---:B------:R-:W-:Y:S02]  /*3e00*/  ISETP.LT.OR P1, PT, R2.reuse, R219, P1 ;  /* 0x000000db0200720c */ /* 0x040fe40000f21670 */
[C---:B------:R-:W-:Y:S02]  /*3e10*/  ISETP.LT.OR P4, PT, R2.reuse, R218, P4 ;  /* 0x000000da0200720c */ /* 0x040fe40002781670 */
[C---:B------:R-:W-:Y:S02]  /*3e20*/  ISETP.LT.OR P0, PT, R2.reuse, R217, P0 ;  /* 0x000000d90200720c */ /* 0x040fe40000701670 */
[----:B------:R-:W-:-:S02]  /*3e30*/  ISETP.LT.OR P3, PT, R2, R216, P3 ;  /* 0x000000d80200720c */ /* 0x000fc40001f61670 */
[----:B------:R-:W-:Y:S02]  /*3e40*/  ISETP.LT.OR P5, PT, R4, R217, P5 ;  /* 0x000000d90400720c */ /* 0x000fe40002fa1670 */
[----:B------:R-:W-:Y:S02]  /*3e50*/  IADD3 R2, R0, 0x30, RZ ;  /* 0x0000003000027810 */ /* 0x000fe40007ffe0ff */
[----:B------:R-:W-:Y:S02]  /*3e60*/  FSEL R99, R33, -INF , !P6 ;  /* 0xff80000021637808 */ /* 0x000fe40007000000 */
[----:B------:R-:W-:Y:S02]  /*3e70*/  FSEL R103, R35, -INF , !P2 ;  /* 0xff80000023677808 */ /* 0x000fe40005000000 */
[----:B------:R-:W-:Y:S01]  /*3e80*/  FSEL R97, R48, -INF , !P0 ;  /* 0xff80000030617808 */ /* 0x000fe20004000000 */
[----:B------:R-:W-:Y:S01]  /*3e90*/  HMMA.16816.F32 R32, R12, R22, R144 ;  /* 0x000000160c20723c */ /* 0x000fe20000001890 */
        /* <DEDUP_REMOVED lines=22> */
[----:B------:R-:W-:Y:S01]  /*4000*/  FSEL R127, R24, -INF , !P3 ;  /* 0xff800000187f7808 */ /* 0x000fe20005800000 */
[----:B--2---:R-:W-:Y:S01]  /*4010*/  HMMA.16816.F32 R40, R12, R8, R156 ;  /* 0x000000080c28723c */ /* 0x004fe2000000189c */
        /* <DEDUP_REMOVED lines=48> */
[----:B------:R-:W-:Y:S01]  /*4320*/  HMMA.16816.F32 R28, R16, R22, R128 ;  /* 0x00000016101c723c */ /* 0x000fe20000001880 */
[----:B------:R-:W-:Y:S01]  /*4330*/  FSEL R117, R55, -INF , !P0 ;  /* 0xff80000037757808 */ /* 0x000fe20004000000 */
[----:B------:R-:W1:Y:S01]  /*4340*/  LDSM.16.M88.4 R20, [R208+0x1800] ;  /* 0x00180000d014783b */ /* 0x000e620000000200 */
[----:B------:R-:W-:Y:S02]  /*4350*/  FSEL R123, R47, -INF , !P3 ;  /* 0xff8000002f7b7808 */ /* 0x000fe40005800000 */
[C---:B------:R-:W-:Y:S02]  /*4360*/  ISETP.GE.AND P3, PT, R2.reuse, R223, PT ;  /* 0x000000df0200720c */ /* 0x040fe40003f66270 */
[----:B------:R-:W-:-:S02]  /*4370*/  ISETP.GE.AND P0, PT, R2, R222, PT ;  /* 0x000000de0200720c */ /* 0x000fc40003f06270 */
[-C--:B------:R-:W-:Y:S02]  /*4380*/  ISETP.LT.OR P6, PT, R4, R219.reuse, P6 ;  /* 0x000000db0400720c */ /* 0x080fe400037c1670 */
[C---:B------:R-:W-:Y:S02]  /*4390*/  ISETP.LT.OR P3, PT, R2.reuse, R219, P3 ;  /* 0x000000db0200720c */ /* 0x040fe40001f61670 */
[----:B------:R-:W-:Y:S02]  /*43a0*/  ISETP.LT.OR P0, PT, R2, R218, P0 ;  /* 0x000000da0200720c */ /* 0x000fe40000701670 */
[----:B------:R-:W-:Y:S02]  /*43b0*/  FSEL R122, R45, -INF , !P6 ;  /* 0xff8000002d7a7808 */ /* 0x000fe40007000000 */
[----:B------:R-:W-:Y:S01]  /*43c0*/  FSEL R146, R36, -INF , !P4 ;  /* 0xff80000024927808 */ /* 0x000fe20006000000 */
[----:B------:R-:W-:Y:S01]  /*43d0*/  HMMA.16816.F32 R44, R12, R10, R164 ;  /* 0x0000000a0c2c723c */ /* 0x000fe200000018a4 */
[----:B------:R-:W-:-:S02]  /*43e0*/  ISETP.GE.AND P6, PT, R2, R221, PT ;  /* 0x000000dd0200720c */ /* 0x000fc40003fc6270 */
[----:B------:R-:W-:Y:S02]  /*43f0*/  ISETP.GE.AND P4, PT, R2, R220, PT ;  /* 0x000000dc0200720c */ /* 0x000fe40003f86270 */
[----:B------:R-:W-:Y:S02]  /*4400*/  FSEL R147, R37, -INF , !P3 ;  /* 0xff80000025937808 */ /* 0x000fe40005800000 */
[----:B------:R-:W-:Y:S02]  /*4410*/  FSEL R197, R38, -INF , !P1 ;  /* 0xff80000026c57808 */ /* 0x000fe40004800000 */
[----:B------:R-:W-:Y:S02]  /*4420*/  FSEL R198, R39, -INF , !P0 ;  /* 0xff80000027c67808 */ /* 0x000fe40004000000 */
[----:B------:R-:W-:Y:S01]  /*4430*/  HMMA.16816.F32 R36, R16, R8, R136 ;  /* 0x000000081024723c */ /* 0x000fe20000001888 */
[C---:B------:R-:W-:Y:S02]  /*4440*/  ISETP.LT.OR P6, PT, R2.reuse, R217, P6 ;  /* 0x000000d90200720c */ /* 0x040fe400037c1670 */
[----:B------:R-:W-:-:S02]  /*4450*/  ISETP.LT.OR P4, PT, R2, R216, P4 ;  /* 0x000000d80200720c */ /* 0x000fc40002781670 */
[C---:B------:R-:W-:Y:S02]  /*4460*/  IADD3 R2, R0.reuse, 0x48, RZ ;  /* 0x0000004800027810 */ /* 0x040fe40007ffe0ff */
[----:B------:R-:W-:Y:S02]  /*4470*/  IADD3 R4, R0, 0x49, RZ ;  /* 0x0000004900047810 */ /* 0x000fe40007ffe0ff */
[----:B------:R-:W-:Y:S02]  /*4480*/  FSEL R129, R24, -INF , !P2 ;  /* 0xff80000018817808 */ /* 0x000fe40005000000 */
[----:B------:R-:W-:Y:S02]  /*4490*/  FSEL R139, R27, -INF , !P4 ;  /* 0xff8000001b8b7808 */ /* 0x000fe40006000000 */
[C---:B------:R-:W-:Y:S02]  /*44a0*/  ISETP.GE.AND P3, PT, R2.reuse, R223, PT ;  /* 0x000000df0200720c */ /* 0x040fe40003f66270 */
[----:B------:R-:W-:-:S02]  /*44b0*/  ISETP.GE.AND P0, PT, R2, R222, PT ;  /* 0x000000de0200720c */ /* 0x000fc40003f06270 */
[CC--:B------:R-:W-:Y:S02]  /*44c0*/  ISETP.GE.AND P1, PT, R2.reuse, R221.reuse, PT ;  /* 0x000000dd0200720c */ /* 0x0c0fe40003f26270 */
[----:B------:R-:W-:Y:S02]  /*44d0*/  ISETP.GE.AND P2, PT, R2, R220, PT ;  /* 0x000000dc0200720c */ /* 0x000fe40003f46270 */
[----:B------:R-:W-:Y:S02]  /*44e0*/  ISETP.GE.AND P4, PT, R4, R221, PT ;  /* 0x000000dd0400720c */ /* 0x000fe40003f86270 */
[C---:B------:R-:W-:Y:S02]  /*44f0*/  ISETP.LT.OR P3, PT, R2.reuse, R219, P3 ;  /* 0x000000db0200720c */ /* 0x040fe40001f61670 */
[C---:B------:R-:W-:Y:S02]  /*4500*/  ISETP.LT.OR P0, PT, R2.reuse, R218, P0 ;  /* 0x000000da0200720c */ /* 0x040fe40000701670 */
[----:B------:R-:W-:-:S02]  /*4510*/  ISETP.LT.OR P1, PT, R2, R217, P1 ;  /* 0x000000d90200720c */ /* 0x000fc40000f21670 */
[----:B------:R-:W-:Y:S02]  /*4520*/  ISETP.LT.OR P2, PT, R2, R216, P2 ;  /* 0x000000d80200720c */ /* 0x000fe40001741670 */
[----:B------:R-:W-:Y:S02]  /*4530*/  ISETP.LT.OR P4, PT, R4, R217, P4 ;  /* 0x000000d90400720c */ /* 0x000fe40002781670 */
[----:B------:R-:W-:Y:S02]  /*4540*/  FSEL R131, R25, -INF , !P6 ;  /* 0xff80000019837808 */ /* 0x000fe40007000000 */
[----:B------:R-:W-:Y:S02]  /*4550*/  FSEL R137, R26, -INF , !P5 ;  /* 0xff8000001a897808 */ /* 0x000fe40006800000 */
[----:B------:R-:W-:Y:S01]  /*4560*/  IADD3 R2, R0, 0x50, RZ ;  /* 0x0000005000027810 */ /* 0x000fe20007ffe0ff */
[----:B------:R-:W-:Y:S01]  /*4570*/  HMMA.16816.F32 R24, R16, R10, R148 ;  /* 0x0000000a1018723c */ /* 0x000fe20000001894 */
[----:B------:R-:W2:Y:S01]  /*4580*/  LDSM.16.M88.4 R8, [R208+0x1c00] ;  /* 0x001c0000d008783b */ /* 0x000ea20000000200 */
[----:B------:R-:W-:Y:S01]  /*4590*/  FSEL R130, R32, -INF , !P1 ;  /* 0xff80000020827808 */ /* 0x000fe20004800000 */
[----:B------:R-:W-:-:S04]  /*45a0*/  DEPBAR.LE SB0, 0x0 ;  /* 0x000080000000791a */ /* 0x000fc80000000000 */
[----:B------:R-:W-:Y:S02]  /*45b0*/  FSEL R138, R34, -INF , !P2 ;  /* 0xff800000228a7808 */ /* 0x000fe40005000000 */
[----:B------:R-:W-:Y:S02]  /*45c0*/  FSEL R142, R28, -INF , !P3 ;  /* 0xff8000001c8e7808 */ /* 0x000fe40005800000 */
[----:B------:R-:W-:Y:S02]  /*45d0*/  FSEL R143, R30, -INF , !P0 ;  /* 0xff8000001e8f7808 */ /* 0x000fe40004000000 */
[----:B------:R-:W-:Y:S01]  /*45e0*/  FSEL R128, R33, -INF , !P4 ;  /* 0xff80000021807808 */ /* 0x000fe20006000000 */
[----:B------:R-:W-:Y:S01]  /*45f0*/  BAR.SYNC.DEFER_BLOCKING 0x0 ;  /* 0x0000000000007b1d */ /* 0x000fe20000010000 */
[C---:B------:R-:W-:Y:S02]  /*4600*/  ISETP.GE.AND P6, PT, R4.reuse, R223, PT ;  /* 0x000000df0400720c */ /* 0x040fe40003fc6270 */
[----:B------:R-:W-:-:S02]  /*4610*/  ISETP.GE.AND P5, PT, R4, R222, PT ;  /* 0x000000de0400720c */ /* 0x000fc40003fa6270 */
[----:B------:R-:W-:Y:S02]  /*4620*/  ISETP.GE.AND P1, PT, R4, R220, PT ;  /* 0x000000dc0400720c */ /* 0x000fe40003f26270 */
[C---:B------:R-:W-:Y:S02]  /*4630*/  ISETP.GE.AND P2, PT, R2.reuse, R223, PT ;  /* 0x000000df0200720c */ /* 0x040fe40003f46270 */
[C---:B------:R-:W-:Y:S02]  /*4640*/  ISETP.GE.AND P3, PT, R2.reuse, R222, PT ;  /* 0x000000de0200720c */ /* 0x040fe40003f66270 */
[C---:B------:R-:W-:Y:S02]  /*4650*/  ISETP.GE.AND P0, PT, R2.reuse, R221, PT ;  /* 0x000000dd0200720c */ /* 0x040fe40003f06270 */
[----:B------:R-:W-:Y:S02]  /*4660*/  ISETP.GE.AND P4, PT, R2, R220, PT ;  /* 0x000000dc0200720c */ /* 0x000fe40003f86270 */
[----:B------:R-:W-:-:S02]  /*4670*/  ISETP.LT.OR P6, PT, R4, R219, P6 ;  /* 0x000000db0400720c */ /* 0x000fc400037c1670 */
[C---:B------:R-:W-:Y:S02]  /*4680*/  ISETP.LT.OR P5, PT, R4.reuse, R218, P5 ;  /* 0x000000da0400720c */ /* 0x040fe40002fa1670 */
[----:B------:R-:W-:Y:S02]  /*4690*/  ISETP.LT.OR P1, PT, R4, R216, P1 ;  /* 0x000000d80400720c */ /* 0x000fe40000f21670 */
[C---:B------:R-:W-:Y:S02]  /*46a0*/  ISETP.LT.OR P2, PT, R2.reuse, R219, P2 ;  /* 0x000000db0200720c */ /* 0x040fe40001741670 */
[C---:B------:R-:W-:Y:S02]  /*46b0*/  ISETP.LT.OR P3, PT, R2.reuse, R218, P3 ;  /* 0x000000da0200720c */ /* 0x040fe40001f61670 */
[C---:B------:R-:W-:Y:S02]  /*46c0*/  ISETP.LT.OR P0, PT, R2.reuse, R217, P0 ;  /* 0x000000d90200720c */ /* 0x040fe40000701670 */
[----:B------:R-:W-:-:S02]  /*46d0*/  ISETP.LT.OR P4, PT, R2, R216, P4 ;  /* 0x000000d80200720c */ /* 0x000fc40002781670 */
[----:B------:R-:W-:Y:S02]  /*46e0*/  IADD3 R2, R0, 0x51, RZ ;  /* 0x0000005100027810 */ /* 0x000fe40007ffe0ff */
[----:B------:R-:W-:Y:S02]  /*46f0*/  FSEL R136, R35, -INF , !P1 ;  /* 0xff80000023887808 */ /* 0x000fe40004800000 */
[----:B------:R-:W-:Y:S01]  /*4700*/  FSEL R140, R29, -INF , !P6 ;  /* 0xff8000001d8c7808 */ /* 0x000fe20007000000 */
[----:B-1----:R-:W-:Y:S01]  /*4710*/  HMMA.16816.F32 R32, R16, R20, R152 ;  /* 0x000000141020723c */ /* 0x002fe20000001898 */
        /* <DEDUP_REMOVED lines=14> */
[----:B------:R-:W-:Y:S02]  /*4800*/  IADD3 R4, R0, 0x59, RZ ;  /* 0x0000005900047810 */ /* 0x000fe40007ffe0ff */
[----:B------:R-:W-:-:S02]  /*4810*/  ISETP.LT.OR P1, PT, R2, R217, P1 ;  /* 0x000000d90200720c */ /* 0x000fc40000f21670 */
[----:B------:R-:W-:Y:S02]  /*4820*/  FSEL R165, R37, -INF , !P5 ;  /* 0xff80000025a57808 */ /* 0x000fe40006800000 */
[----:B------:R-:W-:Y:S02]  /*4830*/  FSEL R166, R38, -INF , !P3 ;  /* 0xff80000026a67808 */ /* 0x000fe40005800000 */
[----:B------:R-:W-:Y:S01]  /*4840*/  FSEL R151, R40, -INF , !P0 ;  /* 0xff80000028977808 */ /* 0x000fe20004000000 */
[----:B--2---:R-:W-:Y:S01]  /*4850*/  HMMA.16816.F32 R36, R12, R8, R180 ;  /* 0x000000080c24723c */ /* 0x004fe200000018b4 */
[----:B------:R-:W-:Y:S02]  /*4860*/  FSEL R149, R41, -INF , !P6 ;  /* 0xff80000029957808 */ /* 0x000fe40007000000 */
[----:B------:R-:W-:Y:S02]  /*4870*/  FSEL R152, R42, -INF , !P4 ;  /* 0xff8000002a987808 */ /* 0x000fe40006000000 */
[----:B------:R-:W-:-:S02]  /*4880*/  FSEL R154, R43, -INF , !P2 ;  /* 0xff8000002b9a7808 */ /* 0x000fc40005000000 */
[----:B------:R-:W-:Y:S01]  /*4890*/  FSEL R148, R44, -INF , !P1 ;  /* 0xff8000002c947808 */ /* 0x000fe20004800000 */
[----:B------:R-:W-:Y:S01]  /*48a0*/  HMMA.16816.F32 R40, R16, R8, R160 ;  /* 0x000000081028723c */ /* 0x000fe200000018a0 */
[CC--:B------:R-:W-:Y:S02]  /*48b0*/  ISETP.GE.AND P5, PT, R2.reuse, R223.reuse, PT ;  /* 0x000000df0200720c */ /* 0x0c0fe40003fa6270 */
[C---:B------:R-:W-:Y:S02]  /*48c0*/  ISETP.GE.AND P3, PT, R2.reuse, R222, PT ;  /* 0x000000de0200720c */ /* 0x040fe40003f66270 */
[----:B------:R-:W-:Y:S02]  /*48d0*/  ISETP.GE.AND P0, PT, R2, R220, PT ;  /* 0x000000dc0200720c */ /* 0x000fe40003f06270 */
[C---:B------:R-:W-:Y:S02]  /*48e0*/  ISETP.GE.AND P4, PT, R4.reuse, R223, PT ;  /* 0x000000df0400720c */ /* 0x040fe40003f86270 */
[----:B------:R-:W-:-:S02]  /*48f0*/  ISETP.GE.AND P2, PT, R4, R222, PT ;  /* 0x000000de0400720c */ /* 0x000fc40003f46270 */
[C---:B------:R-:W-:Y:S02]  /*4900*/  ISETP.GE.AND P6, PT, R4.reuse, R221, PT ;  /* 0x000000dd0400720c */ /* 0x040fe40003fc6270 */
[----:B------:R-:W-:Y:S02]  /*4910*/  ISETP.GE.AND P1, PT, R4, R220, PT ;  /* 0x000000dc0400720c */ /* 0x000fe40003f26270 */
[CC--:B------:R-:W-:Y:S02]  /*4920*/  ISETP.LT.OR P5, PT, R2.reuse, R219.reuse, P5 ;  /* 0x000000db0200720c */ /* 0x0c0fe40002fa1670 */
        /* <DEDUP_REMOVED lines=27> */
[----:B------:R-:W-:-:S02]  /*4ae0*/  FSEL R199, R28, -INF , !P3 ;  /* 0xff8000001cc77808 */ /* 0x000fc40005800000 */
[----:B------:R-:W-:Y:S02]  /*4af0*/  FSEL R200, R30, -INF , !P6 ;  /* 0xff8000001ec87808 */ /* 0x000fe40007000000 */
[----:B------:R-:W-:Y:S02]  /*4b00*/  FSEL R176, R33, -INF , !P4 ;  /* 0xff80000021b07808 */ /* 0x000fe40006000000 */
[----:B------:R-:W-:Y:S01]  /*4b10*/  ISETP.GE.AND P2, PT, R4, R221, PT ;  /* 0x000000dd0400720c */ /* 0x000fe20003f46270 */
[----:B------:R-:W-:Y:S01]  /*4b20*/  HMMA.16816.F32 R20, R16, R22, R168 ;  /* 0x000000161014723c */ /* 0x000fe200000018a8 */
[C---:B------:R-:W-:Y:S02]  /*4b30*/  ISETP.GE.AND P5, PT, R2.reuse, R223, PT ;  /* 0x000000df0200720c */ /* 0x040fe40003fa6270 */
[C---:B------:R-:W-:Y:S02]  /*4b40*/  ISETP.GE.AND P3, PT, R2.reuse, R222, PT ;  /* 0x000000de0200720c */ /* 0x040fe40003f66270 */
[----:B------:R-:W-:-:S02]  /*4b50*/  ISETP.GE.AND P6, PT, R2, R221, PT ;  /* 0x000000dd0200720c */ /* 0x000fc40003fc6270 */
[----:B------:R-:W-:Y:S01]  /*4b60*/  ISETP.GE.AND P4, PT, R2, R220, PT ;  /* 0x000000dc0200720c */ /* 0x000fe20003f86270 */
[-C--:B------:R-:W-:Y:S01]  /*4b70*/  HMMA.16816.F32 R12, R12, R10.reuse, R188 ;  /* 0x0000000a0c0c723c */ /* 0x080fe200000018bc */
[----:B------:R-:W-:Y:S02]  /*4b80*/  ISETP.LT.OR P2, PT, R4, R217, P2 ;  /* 0x000000d90400720c */ /* 0x000fe40001741670 */
[C---:B------:R-:W-:Y:S02]  /*4b90*/  ISETP.LT.OR P5, PT, R2.reuse, R219, P5 ;  /* 0x000000db0200720c */ /* 0x040fe40002fa1670 */
[C---:B------:R-:W-:Y:S02]  /*4ba0*/  ISETP.LT.OR P3, PT, R2.reuse, R218, P3 ;  /* 0x000000da0200720c */ /* 0x040fe40001f61670 */
[C---:B------:R-:W-:Y:S01]  /*4bb0*/  ISETP.LT.OR P6, PT, R2.reuse, R217, P6 ;  /* 0x000000d90200720c */ /* 0x040fe200037c1670 */
[----:B------:R-:W-:Y:S01]  /*4bc0*/  HMMA.16816.F32 R16, R16, R10, R172 ;  /* 0x0000000a1010723c */ /* 0x000fe200000018ac */
[----:B------:R-:W-:-:S02]  /*4bd0*/  ISETP.LT.OR P4, PT, R2, R216, P4 ;  /* 0x000000d80200720c */ /* 0x000fc40002781670 */
[----:B------:R-:W-:Y:S02]  /*4be0*/  IADD3 R2, R0, 0x71, RZ ;  /* 0x0000007100027810 */ /* 0x000fe40007ffe0ff */
[----:B------:R-:W-:Y:S02]  /*4bf0*/  FSEL R150, R47, -INF , !P1 ;  /* 0xff8000002f967808 */ /* 0x000fe40004800000 */
[----:B------:R-:W-:Y:S02]  /*4c00*/  FSEL R177, R32, -INF , !P0 ;  /* 0xff80000020b17808 */ /* 0x000fe40004000000 */
[----:B------:R-:W-:Y:S02]  /*4c10*/  FSEL R183, R29, -INF , !P2 ;  /* 0xff8000001db77808 */ /* 0x000fe40005000000 */
[C---:B------:R-:W-:Y:S02]  /*4c20*/  ISETP.GE.AND P1, PT, R4.reuse, R222, PT ;  /* 0x000000de0400720c */ /* 0x040fe40003f26270 */
[----:B------:R-:W-:-:S02]  /*4c30*/  ISETP.GE.AND P0, PT, R4, R220, PT ;  /* 0x000000dc0400720c */ /* 0x000fc40003f06270 */
[----:B------:R-:W-:Y:S02]  /*4c40*/  ISETP.GE.AND P2, PT, R2, R223, PT ;  /* 0x000000df0200720c */ /* 0x000fe40003f46270 */
[C---:B------:R-:W-:Y:S02]  /*4c50*/  ISETP.LT.OR P1, PT, R4.reuse, R218, P1 ;  /* 0x000000da0400720c */ /* 0x040fe40000f21670 */
        /* <DEDUP_REMOVED lines=34> */
[C---:B------:R-:W-:Y:S02]  /*4e80*/  IADD3 R2, R0.reuse, 0x78, RZ ;  /* 0x0000007800027810 */ /* 0x040fe40007ffe0ff */
[----:B------:R-:W-:Y:S02]  /*4e90*/  IADD3 R0, R0, 0x79, RZ ;  /* 0x0000007900007810 */ /* 0x000fe40007ffe0ff */
[----:B------:R-:W-:Y:S02]  /*4ea0*/  FSEL R170, R22, -INF , !P0 ;  /* 0xff80000016aa7808 */ /* 0x000fe40004000000 */
[C---:B------:R-:W-:Y:S02]  /*4eb0*/  ISETP.GE.AND P0, PT, R0.reuse, R221, PT ;  /* 0x000000dd0000720c */ /* 0x040fe40003f06270 */
[----:B------:R-:W-:Y:S02]  /*4ec0*/  FSEL R178, R35, -INF , !P1 ;  /* 0xff80000023b27808 */ /* 0x000fe40004800000 */
[----:B------:R-:W-:-:S02]  /*4ed0*/  ISETP.LT.OR P0, PT, R0, R217, P0 ;  /* 0x000000d90000720c */ /* 0x000fc40000701670 */
[----:B------:R-:W-:Y:S02]  /*4ee0*/  ISETP.GE.AND P1, PT, R4, R223, PT ;  /* 0x000000df0400720c */ /* 0x000fe40003f26270 */
[----:B------:R-:W-:Y:S02]  /*4ef0*/  FSEL R185, R13, -INF , !P0 ;  /* 0xff8000000db97808 */ /* 0x000fe40004000000 */
[----:B------:R-:W-:Y:S02]  /*4f00*/  ISETP.GE.AND P0, PT, R0, R220, PT ;  /* 0x000000dc0000720c */ /* 0x000fe40003f06270 */
[----:B------:R-:W-:Y:S02]  /*4f10*/  ISETP.LT.OR P1, PT, R4, R219, P1 ;  /* 0x000000db0400720c */ /* 0x000fe40000f21670 */
[----:B------:R-:W-:Y:S02]  /*4f20*/  ISETP.LT.OR P0, PT, R0, R216, P0 ;  /* 0x000000d80000720c */ /* 0x000fe40000701670 */
[----:B------:R-:W-:-:S02]  /*4f30*/  FSEL R191, R39, -INF , !P2 ;  /* 0xff80000027bf7808 */ /* 0x000fc40005000000 */
[----:B------:R-:W-:Y:S02]  /*4f40*/  FSEL R161, R20, -INF , !P1 ;  /* 0xff80000014a17808 */ /* 0x000fe40004800000 */
[C---:B------:R-:W-:Y:S02]  /*4f50*/  ISETP.GE.AND P2, PT, R2.reuse, R221, PT ;  /* 0x000000dd0200720c */ /* 0x040fe40003f46270 */
[C---:B------:R-:W-:Y:S02]  /*4f60*/  ISETP.GE.AND P1, PT, R2.reuse, R220, PT ;  /* 0x000000dc0200720c */ /* 0x040fe40003f26270 */
[----:B------:R-:W-:Y:S02]  /*4f70*/  FSEL R188, R15, -INF , !P0 ;  /* 0xff8000000fbc7808 */ /* 0x000fe40004000000 */
[----:B------:R-:W-:Y:S02]  /*4f80*/  PLOP3.LUT P0, PT, PT, PT, UP0, 0x80, 0x0 ;  /* 0x000000000000781c */ /* 0x000fe40003f0f008 */
[----:B------:R-:W-:-:S02]  /*4f90*/  ISETP.LT.OR P2, PT, R2, R217, P2 ;  /* 0x000000d90200720c */ /* 0x000fc40001741670 */
[----:B------:R-:W-:Y:S02]  /*4fa0*/  ISETP.LT.OR P1, PT, R2, R216, P1 ;  /* 0x000000d80200720c */ /* 0x000fe40000f21670 */
[----:B------:R-:W-:Y:S02]  /*4fb0*/  FSEL R172, R25, -INF , !P5 ;  /* 0xff80000019ac7808 */ /* 0x000fe40006800000 */
[----:B------:R-:W-:Y:S02]  /*4fc0*/  FSEL R175, R27, -INF , !P4 ;  /* 0xff8000001baf7808 */ /* 0x000fe40006000000 */
[----:B------:R-:W-:Y:S02]  /*4fd0*/  FSEL R187, R12, -INF , !P2 ;  /* 0xff8000000cbb7808 */ /* 0x000fe40005000000 */
[----:B------:R-:W-:Y:S02]  /*4fe0*/  FSEL R189, R14, -INF , !P1 ;  /* 0xff8000000ebd7808 */ /* 0x000fe40004800000 */
[----:B------:R-:W-:-:S02]  /*4ff0*/  ISETP.GE.AND P5, PT, R2, R223, PT ;  /* 0x000000df0200720c */ /* 0x000fc40003fa6270 */
[----:B------:R-:W-:Y:S02]  /*5000*/  ISETP.GE.AND P4, PT, R0, R223, PT ;  /* 0x000000df0000720c */ /* 0x000fe40003f86270 */
[-C--:B------:R-:W-:Y:S02]  /*5010*/  ISETP.GE.AND P2, PT, R2, R222.reuse, PT ;  /* 0x000000de0200720c */ /* 0x080fe40003f46270 */
[----:B------:R-:W-:Y:S02]  /*5020*/  ISETP.GE.AND P1, PT, R0, R222, PT ;  /* 0x000000de0000720c */ /* 0x000fe40003f26270 */
[CC--:B------:R-:W-:Y:S02]  /*5030*/  ISETP.LT.OR P5, PT, R2.reuse, R219.reuse, P5 ;  /* 0x000000db0200720c */ /* 0x0c0fe40002fa1670 */
[----:B------:R-:W-:Y:S02]  /*5040*/  ISETP.LT.OR P2, PT, R2, R218, P2 ;  /* 0x000000da0200720c */ /* 0x000fe40001741670 */
[----:B------:R-:W-:-:S02]  /*5050*/  ISETP.LT.OR P4, PT, R0, R219, P4 ;  /* 0x000000db0000720c */ /* 0x000fc40002781670 */
[----:B------:R-:W-:Y:S01]  /*5060*/  ISETP.LT.OR P1, PT, R0, R218, P1 ;  /* 0x000000da0000720c */ /* 0x000fe20000f21670 */
[----:B------:R-:W-:Y:S01]  /*5070*/  IMAD.IADD R0, R73, 0x1, R74 ;  /* 0x0000000149007824 */ /* 0x000fe200078e024a */
[----:B------:R-:W-:Y:S02]  /*5080*/  FSEL R160, R21, -INF , !P6 ;  /* 0xff80000015a07808 */ /* 0x000fe40007000000 */
[----:B------:R-:W-:Y:S02]  /*5090*/  FSEL R168, R23, -INF , !P3 ;  /* 0xff80000017a87808 */ /* 0x000fe40005800000 */
[----:B------:R-:W-:Y:S02]  /*50a0*/  FSEL R162, R16, -INF , !P5 ;  /* 0xff80000010a27808 */ /* 0x000fe40006800000 */
[----:B------:R-:W-:Y:S02]  /*50b0*/  FSEL R174, R18, -INF , !P2 ;  /* 0xff80000012ae7808 */ /* 0x000fe40005000000 */
[----:B------:R-:W-:-:S02]  /*50c0*/  FSEL R163, R17, -INF , !P4 ;  /* 0xff80000011a37808 */ /* 0x000fc40006000000 */
[----:B------:R-:W-:Y:S01]  /*50d0*/  FSEL R173, R19, -INF , !P1 ;  /* 0xff80000013ad7808 */ /* 0x000fe20004800000 */
[----:B------:R-:W-:Y:S05]  /*50e0*/  @!P0 BRA `(.L_x_428) ;  /* 0x0000037000008947 */ /* 0x000fea0003800000 */
[----:B------:R-:W-:Y:S01]  /*50f0*/  UIADD3 UR7, UR32, -0x2, URZ ;  /* 0xfffffffe20077890 */ /* 0x000fe2000fffe03f */
[----:B------:R-:W-:Y:S01]  /*5100*/  ISETP.GE.AND P1, PT, R226, c[0x0][0x220], PT ;  /* 0x00008800e2007a0c */ /* 0x000fe20003f26270 */
[----:B------:R-:W-:Y:S01]  /*5110*/  IMAD.U32 R6, RZ, RZ, UR8 ;  /* 0x00000008ff067e24 */ /* 0x000fe2000f8e00ff */
[----:B------:R-:W-:Y:S01]  /*5120*/  BSSY B0, `(.L_x_429) ;  /* 0x0000032000007945 */ /* 0x000fe20003800000 */
[----:B------:R-:W-:Y:S01]  /*5130*/  USHF.R.S32.HI UR5, URZ, 0x1f, UR7 ;  /* 0x0000001f3f057899 */ /* 0x000fe20008011407 */
[----:B------:R-:W-:Y:S02]  /*5140*/  IMAD.U32 R8, RZ, RZ, UR8 ;  /* 0x00000008ff087e24 */ /* 0x000fe4000f8e00ff */
[----:B------:R-:W-:Y:S01]  /*5150*/  IMAD.U32 R4, RZ, RZ, UR7 ;  /* 0x00000007ff047e24 */ /* 0x000fe2000f8e00ff */
[----:B------:R-:W-:-:S03]  /*5160*/  UIMAD UR7, UR9, UR7, URZ ;  /* 0x00000007090772a4 */ /* 0x000fc6000f8e023f */
[----:B------:R-:W-:Y:S01]  /*5170*/  IMAD.WIDE.U32 R4, R4, UR13, R204 ;  /* 0x0000000d04047c25 */ /* 0x000fe2000f8e00cc */
[----:B------:R-:W-:Y:S02]  /*5180*/  UIMAD UR5, UR5, UR13, UR7 ;  /* 0x0000000d050572a4 */ /* 0x000fe4000f8e0207 */
[----:B------:R1:W-:Y:S01]  /*5190*/  @P1 STS [R224+0x2000], RZ ;  /* 0x002000ffe0001388 */ /* 0x0003e20000000800 */
[----:B------:R-:W-:Y:S01]  /*51a0*/  @!P1 IMAD.MOV.U32 R14, RZ, RZ, c[0x0][0x19c] ;  /* 0x00006700ff0e9624 */ /* 0x000fe200078e00ff */
[----:B------:R-:W-:Y:S02]  /*51b0*/  @!P1 IADD3 R2, P3, R4, UR21, RZ ;  /* 0x0000001504029c10 */ /* 0x000fe4000ff7e0ff */
[----:B------:R-:W-:Y:S01]  /*51c0*/  IADD3 R7, R5, UR5, RZ ;  /* 0x0000000505077c10 */ /* 0x000fe2000fffe0ff */
[----:B------:R1:W-:Y:S01]  /*51d0*/  @P1 STS [R224+0x2004], RZ ;  /* 0x002004ffe0001388 */ /* 0x0003e20000000800 */
[----:B------:R-:W-:Y:S02]  /*51e0*/  @!P1 LEA R6, P2, R6, R4, 0x6 ;  /* 0x0000000406069211 */ /* 0x000fe400078430ff */
[----:B------:R-:W-:Y:S01]  /*51f0*/  @!P1 LEA R12, P4, R4, c[0x0][0x168], 0x1 ;  /* 0x00005a00040c9a11 */ /* 0x000fe200078808ff */
[----:B------:R1:W-:Y:S01]  /*5200*/  @P1 STS.64 [R224+0x2008], RZ ;  /* 0x002008ffe0001388 */ /* 0x0003e20000000a00 */
[----:B------:R-:W-:-:S02]  /*5210*/  @!P1 IADD3.X R9, R7, UR20, RZ, P3, !PT ;  /* 0x0000001407099c10 */ /* 0x000fc40009ffe4ff */
[----:B------:R-:W-:Y:S02]  /*5220*/  @!P1 LEA R10, P3, R2, c[0x0][0x168], 0x1 ;  /* 0x00005a00020a9a11 */ /* 0x000fe400078608ff */
[----:B------:R-:W-:Y:S02]  /*5230*/  @!P1 LEA.HI.X R14, R8, R7, R14, 0x6, P2 ;  /* 0x00000007080e9211 */ /* 0x000fe400010f340e */
        /* <DEDUP_REMOVED lines=32> */
.L_x_430:
[----:B------:R-:W-:Y:S05]  /*5440*/  BSYNC B0 ;  /* 0x0000000000007941 */ /* 0x000fea0003800000 */
.L_x_429:
[----:B------:R-:W0:Y:S02]  /*5450*/  LDGDEPBAR ;  /* 0x00000000000079af */ /* 0x000e240000000000 */
.L_x_428:
[----:B------:R-:W-:Y:S01]  /*5460*/  FMNMX.FTZ R2, R56, R57, !PT ;  /* 0x0000003938027209 */ /* 0x000fe20007810000 */
[----:B------:R-:W-:Y:S01]  /*5470*/  IMAD.WIDE.U32 R236, R232, -0x326172a9, RZ ;  /* 0xcd9e8d57e8ec7825 */ /* 0x000fe200078e00ff */
[----:B-1----:R-:W-:Y:S01]  /*5480*/  LOP3.LUT R8, R196, UR30, RZ, 0x3c, !PT ;  /* 0x0000001ec4087c12 */ /* 0x002fe2000f8e3cff */
[----:B------:R-:W-:Y:S01]  /*5490*/  STL [R1+0x80], R135 ;  /* 0x0000808701007387 */ /* 0x000fe20000100800 */
[----:B------:R-:W-:Y:S01]  /*54a0*/  FMNMX.FTZ R2, R58, R2, !PT ;  /* 0x000000023a027209 */ /* 0x000fe20007810000 */
[----:B------:R-:W-:Y:S01]  /*54b0*/  UIADD3 UR15, UR31, -0x4498517b, URZ ;  /* 0xbb67ae851f0f7890 */ /* 0x000fe2000fffe03f */
[----:B------:R-:W-:Y:S01]  /*54c0*/  FMNMX.FTZ R6, R71, R67, !PT ;  /* 0x0000004347067209 */ /* 0x000fe20007810000 */
[----:B------:R1:W-:Y:S01]  /*54d0*/  STL [R1+0x20], R8 ;  /* 0x0000200801007387 */ /* 0x0003e20000100800 */
[----:B------:R-:W-:Y:S01]  /*54e0*/  FMNMX.FTZ R2, R80, R2, !PT ;  /* 0x0000000250027209 */ /* 0x000fe20007810000 */
[----:B------:R-:W-:Y:S01]  /*54f0*/  IMAD.WIDE.U32 R114, R203, -0x2daee0ad, RZ ;  /* 0xd2511f53cb727825 */ /* 0x000fe200078e00ff */
[----:B------:R-:W-:Y:S01]  /*5500*/  FMNMX.FTZ R6, R79, R6, !PT ;  /* 0x000000064f067209 */ /* 0x000fe20007810000 */
[----:B------:R-:W-:Y:S01]  /*5510*/  USHF.L.U32 UR33, UR34, 0x2, URZ ;  /* 0x0000000222217899 */ /* 0x000fe2000800063f */
[----:B------:R-:W-:Y:S01]  /*5520*/  FMNMX.FTZ R2, R92, R2, !PT ;  /* 0x000000025c027209 */ /* 0x000fe20007810000 */
[----:B------:R-:W-:Y:S01]  /*5530*/  UIADD3 UR16, UR30, -0x61c88647, URZ ;  /* 0x9e3779b91e107890 */ /* 0x000fe2000fffe03f */
[----:B------:R-:W-:Y:S01]  /*5540*/  FMNMX.FTZ R6, R77, R6, !PT ;  /* 0x000000064d067209 */ /* 0x000fe20007810000 */
[----:B------:R-:W-:Y:S01]  /*5550*/  UIADD3 UR14, UR30, 0x3c6ef372, URZ ;  /* 0x3c6ef3721e0e7890 */ /* 0x000fe2000fffe03f */
[----:B--2---:R-:W-:Y:S01]  /*5560*/  FMNMX.FTZ R4, R94, R2, !PT ;  /* 0x000000025e047209 */ /* 0x004fe20007810000 */
[----:B------:R-:W-:Y:S01]  /*5570*/  IMAD.U32 R7, RZ, RZ, UR33 ;  /* 0x00000021ff077e24 */ /* 0x000fe2000f8e00ff */
        /* <DEDUP_REMOVED lines=11> */
[----:B------:R-:W-:Y:S01]  /*5630*/  UIADD3 UR7, UR31, -0x56f99767, URZ ;  /* 0xa90668991f077890 */ /* 0x000fe2000fffe03f */
[----:B------:R-:W-:Y:S01]  /*5640*/  FMNMX.FTZ R2, R62, R2, !PT ;  /* 0x000000023e027209 */ /* 0x000fe20007810000 */
[----:B------:R-:W-:Y:S01]  /*5650*/  UIADD3 UR8, UR30, 0x1715609d, URZ ;  /* 0x1715609d1e087890 */ /* 0x000fe2000fffe03f */
[----:B------:R-:W-:Y:S01]  /*5660*/  FMNMX.FTZ R5, R110, R5, !PT ;  /* 0x000000056e057209 */ /* 0x000fe20007810000 */
[----:B------:R-:W-:Y:S01]  /*5670*/  UIADD3 UR17, UR30, -0x4ab325aa, URZ ;  /* 0xb54cda561e117890 */ /* 0x000fe2000fffe03f */
[----:B------:R-:W-:Y:S01]  /*5680*/  FMNMX.FTZ R2, R60, R2, !PT ;  /* 0x000000023c027209 */ /* 0x000fe20007810000 */
[----:B------:R-:W-:Y:S01]  /*5690*/  UIADD3 UR18, UR31, 0x646e171e, URZ ;  /* 0x646e171e1f127890 */ /* 0x000fe2000fffe03f */
[----:B------:R-:W-:Y:S01]  /*56a0*/  FMNMX.FTZ R5, R106, R5, !PT ;  /* 0x000000056a057209 */ /* 0x000fe20007810000 */
[----:B------:R-:W-:Y:S01]  /*56b0*/  IMAD.SHL.U32 R204, R0, 0x2, RZ ;  /* 0x0000000200cc7824 */ /* 0x000fe200078e00ff */
[----:B------:R-:W-:Y:S01]  /*56c0*/  FMNMX.FTZ R2, R63, R2, !PT ;  /* 0x000000023f027209 */ /* 0x000fe20007810000 */
[----:B------:R-:W-:Y:S01]  /*56d0*/  IMAD R144, R72, 0x10000, R72 ;  /* 0x0001000048907824 */ /* 0x000fe200078e0248 */
[----:B------:R-:W-:Y:S01]  /*56e0*/  FMNMX.FTZ R5, R104, R5, !PT ;  /* 0x0000000568057209 */ /* 0x000fe20007810000 */
[----:B------:R-:W-:Y:S01]  /*56f0*/  IMAD R205, R3, 0x2, R204 ;  /* 0x0000000203cd7824 */ /* 0x000fe200078e02cc */
[----:B------:R-:W-:Y:S01]  /*5700*/  FMNMX.FTZ R2, R61, R2, !PT ;  /* 0x000000023d027209 */ /* 0x000fe20007810000 */
[----:B------:R-:W-:Y:S01]  /*5710*/  LDSM.16.MT88.4 R48, [R204+0x4000] ;  /* 0x00400000cc30783b */ /* 0x000fe20000004200 */
[----:B------:R-:W-:Y:S01]  /*5720*/  FMNMX.FTZ R5, R127, R5, !PT ;  /* 0x000000057f057209 */ /* 0x000fe20007810000 */
[----:B------:R-:W-:Y:S01]  /*5730*/  UIADD3 UR5, UR33, 0x1, URZ ;  /* 0x0000000121057890 */ /* 0x000fe2000fffe03f */
[----:B------:R-:W-:Y:S01]  /*5740*/  FMNMX.FTZ R2, R98, R2, !PT ;  /* 0x0000000262027209 */ /* 0x000fe20007810000 */
[----:B------:R-:W-:Y:S01]  /*5750*/  LDSM.16.MT88.4 R52, [R205+0x4000] ;  /* 0x00400000cd34783b */ /* 0x000fe20000004200 */
        /* <DEDUP_REMOVED lines=16> */
[----:B------:R-:W-:Y:S02]  /*5860*/  LOP3.LUT R4, R237, R8, RZ, 0x3c, !PT ;  /* 0x00000008ed047212 */ /* 0x000fe400078e3cff */
[----:B------:R-:W-:Y:S02]  /*5870*/  FMNMX.FTZ R2, R131, R2, !PT ;  /* 0x0000000283027209 */ /* 0x000fe40007810000 */
[----:B------:R-:W-:Y:S01]  /*5880*/  FMNMX.FTZ R5, R165, R5, !PT ;  /* 0x00000005a5057209 */ /* 0x000fe20007810000 */
[----:B------:R-:W-:Y:S01]  /*5890*/  IMAD.WIDE.U32 R84, R4, -0x2daee0ad, RZ ;  /* 0xd2511f5304547825 */ /* 0x000fe200078e00ff */
[----:B------:R-:W-:-:S02]  /*58a0*/  FMNMX.FTZ R2, R130, R2, !PT ;  /* 0x0000000282027209 */ /* 0x000fc40007810000 */
[----:B------:R-:W-:Y:S02]  /*58b0*/  FMNMX.FTZ R5, R158, R5, !PT ;  /* 0x000000059e057209 */ /* 0x000fe40007810000 */
[----:B------:R-:W-:Y:S02]  /*58c0*/  FMNMX.FTZ R2, R128, R2, !PT ;  /* 0x0000000280027209 */ /* 0x000fe40007810000 */
[----:B------:R-:W-:Y:S02]  /*58d0*/  IADD3 R9, R232, 0x4, RZ ;  /* 0x00000004e8097810 */ /* 0x000fe40007ffe0ff */
[----:B------:R-:W-:Y:S02]  /*58e0*/  FMNMX.FTZ R4, R151, R2, !PT ;  /* 0x0000000297047209 */ /* 0x000fe40007810000 */
[----:B------:R-:W-:Y:S01]  /*58f0*/  FMNMX.FTZ R2, R66, R6, !PT ;  /* 0x0000000642027209 */ /* 0x000fe20007810000 */
[----:B------:R-:W-:Y:S01]  /*5900*/  IMAD.WIDE.U32 R88, R9, -0x326172a9, RZ ;  /* 0xcd9e8d5709587825 */ /* 0x000fe200078e00ff */
[----:B------:R-:W-:-:S02]  /*5910*/  FMNMX.FTZ R4, R149, R4, !PT ;  /* 0x0000000495047209 */ /* 0x000fc40007810000 */
[----:B------:R-:W-:Y:S02]  /*5920*/  FMNMX.FTZ R5, R156, R5, !PT ;  /* 0x000000059c057209 */ /* 0x000fe40007810000 */
[----:B------:R-:W-:Y:S02]  /*5930*/  FMNMX.FTZ R2, R76, R2, !PT ;  /* 0x000000024c027209 */ /* 0x000fe40007810000 */
[----:B------:R-:W-:Y:S02]  /*5940*/  FMNMX.FTZ R4, R148, R4, !PT ;  /* 0x0000000494047209 */ /* 0x000fe40007810000 */
[----:B------:R-:W-:Y:S02]  /*5950*/  FMNMX.FTZ R5, R177, R5, !PT ;  /* 0x00000005b1057209 */ /* 0x000fe40007810000 */
[----:B------:R-:W-:Y:S02]  /*5960*/  FMNMX.FTZ R2, R78, R2, !PT ;  /* 0x000000024e027209 */ /* 0x000fe40007810000 */
[----:B-1----:R-:W-:-:S02]  /*5970*/  LOP3.LUT R8, R89, R8, RZ, 0x3c, !PT ;  /* 0x0000000859087212 */ /* 0x002fc400078e3cff */
[----:B------:R-:W-:Y:S02]  /*5980*/  FMNMX.FTZ R4, R145, R4, !PT ;  /* 0x0000000491047209 */ /* 0x000fe40007810000 */
[----:B------:R-:W-:Y:S01]  /*5990*/  FMNMX.FTZ R5, R176, R5, !PT ;  /* 0x00000005b0057209 */ /* 0x000fe20007810000 */
[----:B------:R-:W-:Y:S01]  /*59a0*/  IMAD.WIDE.U32 R86, R8, -0x2daee0ad, RZ ;  /* 0xd2511f5308567825 */ /* 0x000fe200078e00ff */
[----:B------:R-:W-:Y:S02]  /*59b0*/  FMNMX.FTZ R2, R75, R2, !PT ;  /* 0x000000024b027209 */ /* 0x000fe40007810000 */
[----:B------:R-:W-:Y:S02]  /*59c0*/  FMNMX.FTZ R4, R199, R4, !PT ;  /* 0x00000004c7047209 */ /* 0x000fe40007810000 */
[----:B------:R-:W-:Y:S02]  /*59d0*/  FMNMX.FTZ R5, R161, R5, !PT ;  /* 0x00000005a1057209 */ /* 0x000fe40007810000 */
[----:B------:R-:W-:-:S02]  /*59e0*/  FMNMX.FTZ R2, R101, R2, !PT ;  /* 0x0000000265027209 */ /* 0x000fc40007810000 */
[----:B------:R-:W-:Y:S02]  /*59f0*/  FMNMX.FTZ R4, R183, R4, !PT ;  /* 0x00000004b7047209 */ /* 0x000fe40007810000 */
[----:B------:R-:W-:Y:S02]  /*5a00*/  FMNMX.FTZ R40, R160, R5, !PT ;  /* 0x00000005a0287209 */ /* 0x000fe40007810000 */
[----:B------:R-:W-:Y:S02]  /*5a10*/  LOP3.LUT R5, R87, UR15, R114, 0x96, !PT ;  /* 0x0000000f57057c12 */ /* 0x000fe4000f8e9672 */
        /* <DEDUP_REMOVED lines=11> */
[----:B------:R-:W-:Y:S02]  /*5ad0*/  LOP3.LUT R6, R85, UR15, R114, 0x96, !PT ;  /* 0x0000000f55067c12 */ /* 0x000fe4000f8e9672 */
[----:B------:R-:W-:Y:S02]  /*5ae0*/  FMNMX.FTZ R5, R190, R5, !PT ;  /* 0x00000005be057209 */ /* 0x000fe40007810000 */
[----:B------:R-:W-:Y:S01]  /*5af0*/  FMNMX.FTZ R40, R163, R40, !PT ;  /* 0x00000028a3287209 */ /* 0x000fe20007810000 */
[----:B------:R-:W-:Y:S01]  /*5b00*/  IMAD.WIDE.U32 R112, R6, -0x326172a9, RZ ;  /* 0xcd9e8d5706707825 */ /* 0x000fe200078e00ff */
[----:B------:R-:W-:Y:S02]  /*5b10*/  FMNMX.FTZ R4, R133, R132, !PT ;  /* 0x0000008485047209 */ /* 0x000fe40007810000 */
[----:B------:R-:W-:Y:S01]  /*5b20*/  FMNMX.FTZ R2, R121, R2, !PT ;  /* 0x0000000279027209 */ /* 0x000fe20007810000 */
[----:B------:R-:W1:Y:S01]  /*5b30*/  SHFL.BFLY PT, R10, R40, 0x2, 0x1f ;  /* 0x0c401f00280a7f89 */ /* 0x000e6200000e0000 */
[----:B------:R-:W-:-:S02]  /*5b40*/  FMNMX.FTZ R5, R187, R5, !PT ;  /* 0x00000005bb057209 */ /* 0x000fc40007810000 */
[----:B------:R-:W-:Y:S02]  /*5b50*/  FMNMX.FTZ R6, R82, R4, !PT ;  /* 0x0000000452067209 */ /* 0x000fe40007810000 */
[----:B------:R-:W-:Y:S02]  /*5b60*/  FMNMX.FTZ R4, R120, R2, !PT ;  /* 0x0000000278047209 */ /* 0x000fe40007810000 */
[----:B------:R-:W-:Y:S02]  /*5b70*/  FMNMX.FTZ R2, R185, R5, !PT ;  /* 0x00000005b9027209 */ /* 0x000fe40007810000 */
[----:B------:R-:W-:Y:S02]  /*5b80*/  LOP3.LUT R7, R115, UR31, R7, 0x96, !PT ;  /* 0x0000001f73077c12 */ /* 0x000fe4000f8e9607 */
[----:B------:R-:W-:Y:S01]  /*5b90*/  FMNMX.FTZ R5, R81, R6, !PT ;  /* 0x0000000651057209 */ /* 0x000fe20007810000 */
[----:B------:R-:W2:Y:S01]  /*5ba0*/  SHFL.BFLY PT, R14, R2, 0x2, 0x1f ;  /* 0x0c401f00020e7f89 */ /* 0x000ea200000e0000 */
[----:B------:R-:W-:Y:S01]  /*5bb0*/  FMNMX.FTZ R4, R117, R4, !PT ;  /* 0x0000000475047209 */ /* 0x000fe20007810000 */
[----:B------:R-:W-:Y:S01]  /*5bc0*/  IMAD.WIDE.U32 R16, R7, -0x326172a9, RZ ;  /* 0xcd9e8d5707107825 */ /* 0x000fe200078e00ff */
[----:B------:R-:W-:-:S02]  /*5bd0*/  FMNMX.FTZ R5, R95, R5, !PT ;  /* 0x000000055f057209 */ /* 0x000fc40007810000 */
[----:B------:R-:W-:Y:S02]  /*5be0*/  FMNMX.FTZ R4, R137, R4, !PT ;  /* 0x0000000489047209 */ /* 0x000fe40007810000 */
[----:B------:R-:W-:Y:S02]  /*5bf0*/  LOP3.LUT R8, R17, UR16, R236, 0x96, !PT ;  /* 0x0000001011087c12 */ /* 0x000fe4000f8e96ec */
[----:B------:R-:W-:Y:S02]  /*5c00*/  LOP3.LUT R7, R113, UR14, R16, 0x96, !PT ;  /* 0x0000000e71077c12 */ /* 0x000fe4000f8e9610 */
[----:B------:R-:W-:Y:S01]  /*5c10*/  FMNMX.FTZ R4, R139, R4, !PT ;  /* 0x000000048b047209 */ /* 0x000fe20007810000 */
[----:B------:R-:W-:Y:S01]  /*5c20*/  IMAD.WIDE.U32 R8, R8, -0x2daee0ad, RZ ;  /* 0xd2511f5308087825 */ /* 0x000fe200078e00ff */
[----:B------:R-:W-:Y:S02]  /*5c30*/  FMNMX.FTZ R5, R134, R5, !PT ;  /* 0x0000000586057209 */ /* 0x000fe40007810000 */
[----:B------:R-:W-:Y:S01]  /*5c40*/  LOP3.LUT R12, R17, UR16, R88, 0x96, !PT ;  /* 0x00000010110c7c12 */ /* 0x000fe2000f8e9658 */
[----:B------:R-:W-:Y:S01]  /*5c50*/  IMAD.WIDE.U32 R20, R7, -0x2daee0ad, RZ ;  /* 0xd2511f5307147825 */ /* 0x000fe200078e00ff */
[----:B------:R-:W-:-:S02]  /*5c60*/  FMNMX.FTZ R4, R138, R4, !PT ;  /* 0x000000048a047209 */ /* 0x000fc40007810000 */
[----:B------:R-:W-:Y:S01]  /*5c70*/  FMNMX.FTZ R5, R93, R5, !PT ;  /* 0x000000055d057209 */ /* 0x000fe20007810000 */
[----:B------:R-:W-:Y:S01]  /*5c80*/  IMAD.WIDE.U32 R12, R12, -0x2daee0ad, RZ ;  /* 0xd2511f530c0c7825 */ /* 0x000fe200078e00ff */
[----:B------:R-:W-:Y:S02]  /*5c90*/  LOP3.LUT R16, R43, UR14, R16, 0x96, !PT ;  /* 0x0000000e2b107c12 */ /* 0x000fe4000f8e9610 */
[----:B------:R-:W-:Y:S02]  /*5ca0*/  FMNMX.FTZ R4, R136, R4, !PT ;  /* 0x0000000488047209 */ /* 0x000fe40007810000 */
[----:B------:R-:W-:Y:S02]  /*5cb0*/  FMNMX.FTZ R5, R91, R5, !PT ;  /* 0x000000055b057209 */ /* 0x000fe40007810000 */
[----:B------:R-:W-:Y:S02]  /*5cc0*/  LOP3.LUT R6, R9, UR13, R84, 0x96, !PT ;  /* 0x0000000d09067c12 */ /* 0x000fe4000f8e9654 */
[----:B------:R-:W-:Y:S01]  /*5cd0*/  LOP3.LUT R11, R21, UR11, R8, 0x96, !PT ;  /* 0x0000000b150b7c12 */ /* 0x000fe2000f8e9608 */
[----:B------:R-:W-:Y:S01]  /*5ce0*/  IMAD.WIDE.U32 R8, R16, -0x2daee0ad, RZ ;  /* 0xd2511f5310087825 */ /* 0x000fe200078e00ff */
[----:B-1----:R-:W-:-:S02]  /*5cf0*/  FMNMX.FTZ R40, R40, R10, !PT ;  /* 0x0000000a28287209 */ /* 0x002fc40007810000 */
[----:B------:R-:W-:Y:S01]  /*5d00*/  LOP3.LUT R10, R13, UR13, R86, 0x96, !PT ;  /* 0x0000000d0d0a7c12 */ /* 0x000fe2000f8e9656 */
[----:B------:R-:W-:Y:S01]  /*5d10*/  IMAD.WIDE.U32 R6, R6, -0x326172a9, RZ ;  /* 0xcd9e8d5706067825 */ /* 0x000fe200078e00ff */
[----:B------:R-:W-:Y:S01]  /*5d20*/  FMNMX.FTZ R4, R152, R4, !PT ;  /* 0x0000000498047209 */ /* 0x000fe20007810000 */
[----:B------:R-:W1:Y:S01]  /*5d30*/  SHFL.BFLY PT, R15, R40, 0x1, 0x1f ;  /* 0x0c201f00280f7f89 */ /* 0x000e6200000e0000 */
[----:B------:R-:W-:Y:S01]  /*5d40*/  FMNMX.FTZ R5, R192, R5, !PT ;  /* 0x00000005c0057209 */ /* 0x000fe20007810000 */
[----:B------:R-:W-:Y:S01]  /*5d50*/  IMAD.WIDE.U32 R22, R11, -0x326172a9, RZ ;  /* 0xcd9e8d570b167825 */ /* 0x000fe200078e00ff */
[----:B------:R-:W-:Y:S02]  /*5d60*/  LOP3.LUT R9, R9, UR11, R12, 0x96, !PT ;  /* 0x0000000b09097c12 */ /* 0x000fe4000f8e960c */
        /* <DEDUP_REMOVED lines=16> */
[----:B------:R-:W-:Y:S02]  /*5e70*/  FMNMX.FTZ R6, R195, R6, !PT ;  /* 0x00000006c3067209 */ /* 0x000fe40007810000 */
[----:B------:R-:W-:Y:S02]  /*5e80*/  FMNMX.FTZ R4, R184, R4, !PT ;  /* 0x00000004b8047209 */ /* 0x000fe40007810000 */
[----:B------:R-:W-:-:S02]  /*5e90*/  FMNMX.FTZ R6, R124, R6, !PT ;  /* 0x000000067c067209 */ /* 0x000fc40007810000 */
[----:B-1----:R-:W-:Y:S01]  /*5ea0*/  FMNMX.FTZ R40, R40, R15, !PT ;  /* 0x0000000f28287209 */ /* 0x002fe20007810000 */
[----:B------:R-:W-:Y:S01]  /*5eb0*/  IMAD.WIDE.U32 R14, R9, -0x326172a9, RZ ;  /* 0xcd9e8d57090e7825 */ /* 0x000fe200078e00ff */
[----:B------:R-:W-:Y:S02]  /*5ec0*/  FMNMX.FTZ R4, R175, R4, !PT ;  /* 0x00000004af047209 */ /* 0x000fe40007810000 */
[----:B------:R-:W-:Y:S01]  /*5ed0*/  FMNMX.FTZ R6, R123, R6, !PT ;  /* 0x000000067b067209 */ /* 0x000fe20007810000 */
[----:B------:R-:W-:Y:S01]  /*5ee0*/  FMUL.FTZ R5, R40, c[0x0][0x23c] ;  /* 0x00008f0028057a20 */ /* 0x000fe20000410000 */
[----:B------:R-:W-:Y:S02]  /*5ef0*/  FMNMX.FTZ R4, R202, R4, !PT ;  /* 0x00000004ca047209 */ /* 0x000fe40007810000 */
[----:B------:R-:W-:Y:S02]  /*5f00*/  FMNMX.FTZ R6, R197, R6, !PT ;  /* 0x00000006c5067209 */ /* 0x000fe40007810000 */
[----:B------:R-:W-:-:S02]  /*5f10*/  FSETP.NEU.FTZ.AND P1, PT, R40, -INF , PT ;  /* 0xff8000002800780b */ /* 0x000fc40003f3d000 */
[----:B--2---:R-:W-:Y:S02]  /*5f20*/  FMNMX.FTZ R38, R2, R38, !PT ;  /* 0x0000002602267209 */ /* 0x004fe40007810000 */
[----:B------:R-:W-:Y:S02]  /*5f30*/  FMNMX.FTZ R2, R191, R4, !PT ;  /* 0x00000004bf027209 */ /* 0x000fe40007810000 */
[----:B------:R-:W-:Y:S02]  /*5f40*/  FMNMX.FTZ R6, R198, R6, !PT ;  /* 0x00000006c6067209 */ /* 0x000fe40007810000 */
[----:B------:R-:W-:Y:S02]  /*5f50*/  LOP3.LUT R7, R7, UR12, R112, 0x96, !PT ;  /* 0x0000000c07077c12 */ /* 0x000fe4000f8e9670 */
[----:B------:R-:W-:Y:S02]  /*5f60*/  FSEL R5, R5, RZ, P1 ;  /* 0x000000ff05057208 */ /* 0x000fe40000800000 */
[----:B------:R-:W-:Y:S01]  /*5f70*/  FMNMX.FTZ R2, R189, R2, !PT ;  /* 0x00000002bd027209 */ /* 0x000fe20007810000 */
[----:B------:R-:W-:Y:S01]  /*5f80*/  IMAD.WIDE.U32 R16, R7, -0x2daee0ad, RZ ;  /* 0xd2511f5307107825 */ /* 0x000fe200078e00ff */
[----:B------:R-:W-:-:S02]  /*5f90*/  FMNMX.FTZ R6, R143, R6, !PT ;  /* 0x000000068f067209 */ /* 0x000fc40007810000 */
[----:B------:R-:W-:Y:S01]  /*5fa0*/  FMNMX.FTZ R2, R188, R2, !PT ;  /* 0x00000002bc027209 */ /* 0x000fe20007810000 */
[--C-:B------:R-:W-:Y:S01]  /*5fb0*/  FFMA.FTZ R7, R56, c[0x0][0x23c], -R5.reuse ;  /* 0x00008f0038077a23 */ /* 0x100fe20000010805 */
[----:B------:R-:W-:Y:S01]  /*5fc0*/  FMNMX.FTZ R6, R141, R6, !PT ;  /* 0x000000068d067209 */ /* 0x000fe20007810000 */
[----:B------:R-:W-:Y:S01]  /*5fd0*/  FFMA.FTZ R4, R57, c[0x0][0x23c], -R5 ;  /* 0x00008f0039047a23 */ /* 0x000fe20000010805 */
[----:B------:R-:W-:Y:S01]  /*5fe0*/  LOP3.LUT R11, R11, UR9, R8, 0x96, !PT ;  /* 0x000000090b0b7c12 */ /* 0x000fe2000f8e9608 */
[----:B------:R1:W-:Y:S01]  /*5ff0*/  MUFU.EX2 R228, R7 ;  /* 0x0000000700e47308 */ /* 0x0003e20000000800 */
[----:B------:R-:W-:Y:S02]  /*6000*/  LOP3.LUT R13, R17, UR9, R20, 0x96, !PT ;  /* 0x00000009110d7c12 */ /* 0x000fe4000f8e9614 */
[----:B------:R-:W-:Y:S01]  /*6010*/  FMNMX.FTZ R8, R166, R6, !PT ;  /* 0x00000006a6087209 */ /* 0x000fe20007810000 */
[----:B------:R-:W2:Y:S01]  /*6020*/  SHFL.BFLY PT, R17, R2, 0x2, 0x1f ;  /* 0x0c401f0002117f89 */ /* 0x000ea200000e0000 */
[----:B------:R-:W-:-:S02]  /*6030*/  LOP3.LUT R12, R15, UR10, R12, 0x96, !PT ;  /* 0x0000000a0f0c7c12 */ /* 0x000fc4000f8e960c */
[----:B------:R-:W-:Y:S01]  /*6040*/  FMNMX.FTZ R8, R167, R8, !PT ;  /* 0x00000008a7087209 */ /* 0x000fe20007810000 */
[----:B------:R3:W-:Y:S01]  /*6050*/  MUFU.EX2 R74, R4 ;  /* 0x00000004004a7308 */ /* 0x0007e20000000800 */
[----:B------:R-:W-:Y:S02]  /*6060*/  LOP3.LUT R15, R69, UR7, R16, 0x96, !PT ;  /* 0x00000007450f7c12 */ /* 0x000fe4000f8e9610 */
[----:B------:R-:W-:Y:S02]  /*6070*/  FMNMX.FTZ R8, R159, R8, !PT ;  /* 0x000000089f087209 */ /* 0x000fe40007810000 */
[----:B------:R-:W-:Y:S01]  /*6080*/  FSETP.NEU.FTZ.AND P1, PT, R38, -INF , PT ;  /* 0xff8000002600780b */ /* 0x000fe20003f3d000 */
[----:B-1----:R-:W-:-:S04]  /*6090*/  FFMA.FTZ R7, R58, c[0x0][0x23c], -R5 ;  /* 0x00008f003a077a23 */ /* 0x002fc80000010805 */
[----:B------:R1:W-:Y:S01]  /*60a0*/  MUFU.EX2 R246, R7 ;  /* 0x0000000700f67308 */ /* 0x0003e20000000800 */
[----:B---3--:R-:W-:Y:S01]  /*60b0*/  FMUL.FTZ R4, R38, c[0x0][0x23c] ;  /* 0x00008f0026047a20 */ /* 0x008fe20000410000 */
[----:B--2---:R-:W-:-:S04]  /*60c0*/  FMNMX.FTZ R2, R2, R17, !PT ;  /* 0x0000001102027209 */ /* 0x004fc80007810000 */
[----:B------:R-:W-:Y:S01]  /*60d0*/  FSEL R4, R4, RZ, P1 ;  /* 0x000000ff04047208 */ /* 0x000fe20000800000 */
[----:B------:R-:W2:Y:S04]  /*60e0*/  SHFL.BFLY PT, R37, R2, 0x1, 0x1f ;  /* 0x0c201f0002257f89 */ /* 0x000ea800000e0000 */
[----:B------:R-:W-:Y:S02]  /*60f0*/  FFMA.FTZ R9, R70, c[0x0][0x23c], -R4 ;  /* 0x00008f0046097a23 */ /* 0x000fe40000010804 */
[----:B-1----:R-:W-:Y:S02]  /*6100*/  IMAD.WIDE.U32 R6, R13, -0x326172a9, RZ ;  /* 0xcd9e8d570d067825 */ /* 0x002fe400078e00ff */
[----:B------:R1:W-:Y:S02]  /*6110*/  MUFU.EX2 R229, R9 ;  /* 0x0000000900e57308 */ /* 0x0003e40000000800 */
[----:B------:R-:W-:Y:S01]  /*6120*/  IMAD.WIDE.U32 R12, R12, -0x2daee0ad, RZ ;  /* 0xd2511f530c0c7825 */ /* 0x000fe200078e00ff */
[----:B------:R-:W-:-:S03]  /*6130*/  LOP3.LUT R41, R7, UR8, R22, 0x96, !PT ;  /* 0x0000000807297c12 */ /* 0x000fc6000f8e9616 */
[----:B------:R-:W-:Y:S01]  /*6140*/  FFMA.FTZ R7, R59, c[0x0][0x23c], -R4 ;  /* 0x00008f003b077a23 */ /* 0x000fe20000010804 */
[----:B------:R-:W-:Y:S01]  /*6150*/  LOP3.LUT R16, R13, UR7, R10, 0x96, !PT ;  /* 0x000000070d107c12 */ /* 0x000fe2000f8e960a */
[----:B------:R-:W-:Y:S01]  /*6160*/  IMAD.WIDE.U32 R10, R11, -0x326172a9, RZ ;  /* 0xcd9e8d570b0a7825 */ /* 0x000fe200078e00ff */
[----:B------:R-:W-:Y:S01]  /*6170*/  FMNMX.FTZ R13, R157, R8, !PT ;  /* 0x000000089d0d7209 */ /* 0x000fe20007810000 */
[----:B------:R3:W-:Y:S01]  /*6180*/  MUFU.EX2 R225, R7 ;  /* 0x0000000700e17308 */ /* 0x0007e20000000800 */
[----:B------:R-:W-:Y:S02]  /*6190*/  LDSM.16.MT88.4 R56, [R204+0x4400] ;  /* 0x00440000cc38783b */ /* 0x000fe40000004200 */
[----:B------:R-:W-:Y:S02]  /*61a0*/  FMNMX.FTZ R13, R180, R13, !PT ;  /* 0x0000000db40d7209 */ /* 0x000fe40007810000 */
[----:B------:R-:W-:Y:S01]  /*61b0*/  LOP3.LUT R14, R11, UR8, R14, 0x96, !PT ;  /* 0x000000080b0e7c12 */ /* 0x000fe2000f8e960e */
[----:B-1----:R-:W-:Y:S01]  /*61c0*/  IMAD.WIDE.U32 R8, R15, -0x326172a9, RZ ;  /* 0xcd9e8d570f087825 */ /* 0x002fe200078e00ff */
[----:B------:R-:W-:-:S02]  /*61d0*/  FMNMX.FTZ R11, R178, R13, !PT ;  /* 0x0000000db20b7209 */ /* 0x000fc40007810000 */
[----:B--2---:R-:W-:Y:S01]  /*61e0*/  FMNMX.FTZ R37, R2, R37, !PT ;  /* 0x0000002502257209 */ /* 0x004fe20007810000 */
[----:B------:R-:W-:Y:S01]  /*61f0*/  FFMA.FTZ R2, R63, c[0x0][0x23c], -R4 ;  /* 0x00008f003f027a23 */ /* 0x000fe20000010804 */
[----:B------:R-:W-:Y:S02]  /*6200*/  FMNMX.FTZ R11, R170, R11, !PT ;  /* 0x0000000baa0b7209 */ /* 0x000fe40007810000 */
[----:B------:R-:W-:Y:S01]  /*6210*/  LOP3.LUT R20, R9, UR17, R6, 0x96, !PT ;  /* 0x0000001109147c12 */ /* 0x000fe2000f8e9606 */
[----:B------:R1:W-:Y:S01]  /*6220*/  MUFU.EX2 R227, R2 ;  /* 0x0000000200e37308 */ /* 0x0003e20000000800 */
[----:B------:R-:W-:Y:S01]  /*6230*/  FMNMX.FTZ R11, R168, R11, !PT ;  /* 0x0000000ba80b7209 */ /* 0x000fe20007810000 */
[--C-:B---3--:R-:W-:Y:S01]  /*6240*/  FFMA.FTZ R7, R65, c[0x0][0x23c], -R4.reuse ;  /* 0x00008f0041077a23 */ /* 0x108fe20000010804 */
[----:B------:R-:W-:Y:S01]  /*6250*/  LOP3.LUT R13, R8, 0xffff, RZ, 0xc0, !PT ;  /* 0x0000ffff080d7812 */ /* 0x000fe200078ec0ff */
[----:B------:R-:W-:Y:S01]  /*6260*/  FFMA.FTZ R9, R64, c[0x0][0x23c], -R4 ;  /* 0x00008f0040097a23 */ /* 0x000fe20000010804 */
[----:B------:R-:W-:-:S02]  /*6270*/  FMNMX.FTZ R11, R181, R11, !PT ;  /* 0x0000000bb50b7209 */ /* 0x000fc40007810000 */
[----:B------:R-:W-:Y:S01]  /*6280*/  LOP3.LUT R25, R8, 0xff, RZ, 0xc0, !PT ;  /* 0x000000ff08197812 */ /* 0x000fe200078ec0ff */
[----:B------:R2:W-:Y:S01]  /*6290*/  MUFU.EX2 R243, R7 ;  /* 0x0000000700f37308 */ /* 0x0005e20000000800 */
[----:B------:R-:W-:Y:S02]  /*62a0*/  FMNMX.FTZ R11, R179, R11, !PT ;  /* 0x0000000bb30b7209 */ /* 0x000fe40007810000 */
[--C-:B------:R-:W-:Y:S02]  /*62b0*/  SHF.R.U32.HI R18, RZ, 0x10, R8.reuse ;  /* 0x00000010ff127819 */ /* 0x100fe40000011608 */
[----:B------:R-:W-:Y:S01]  /*62c0*/  SHF.R.U32.HI R24, RZ, 0x18, R8 ;  /* 0x00000018ff187819 */ /* 0x000fe20000011608 */
[----:B------:R-:W-:Y:S01]  /*62d0*/  FFMA.FTZ R8, R62, c[0x0][0x23c], -R4 ;  /* 0x00008f003e087a23 */ /* 0x000fe20000010804 */
[C---:B------:R-:W-:Y:S01]  /*62e0*/  FSETP.NEU.FTZ.AND P1, PT, R37.reuse, -INF , PT ;  /* 0xff8000002500780b */ /* 0x040fe20003f3d000 */
[----:B------:R-:W3:Y:S01]  /*62f0*/  MUFU.EX2 R247, R9 ;  /* 0x0000000900f77308 */ /* 0x000ee20000000800 */
[----:B-1----:R-:W-:Y:S01]  /*6300*/  FMUL.FTZ R2, R37, c[0x0][0x23c] ;  /* 0x00008f0025027a20 */ /* 0x002fe20000410000 */
[----:B------:R-:W-:-:S04]  /*6310*/  LOP3.LUT R18, R18, 0xff, RZ, 0xc0, !PT ;  /* 0x000000ff12127812 */ /* 0x000fc800078ec0ff */
[----:B------:R-:W-:Y:S01]  /*6320*/  FSEL R2, R2, RZ, P1 ;  /* 0x000000ff02027208 */ /* 0x000fe20000800000 */
[----:B--2---:R-:W-:Y:S01]  /*6330*/  IMAD.WIDE.U32 R6, R16, -0x326172a9, RZ ;  /* 0xcd9e8d5710067825 */ /* 0x004fe200078e00ff */
[----:B------:R1:W-:Y:S04]  /*6340*/  MUFU.EX2 R196, R8 ;  /* 0x0000000800c47308 */ /* 0x0003e80000000800 */
[----:B------:R-:W-:Y:S02]  /*6350*/  LOP3.LUT R10, R7, UR17, R10, 0x96, !PT ;  /* 0x00000011070a7c12 */ /* 0x000fe4000f8e960a */
[----:B------:R-:W-:Y:S02]  /*6360*/  LOP3.LUT R19, R6, 0xffff, RZ, 0xc0, !PT ;  /* 0x0000ffff06137812 */ /* 0x000fe400078ec0ff */
[----:B------:R-:W-:Y:S01]  /*6370*/  FMNMX.FTZ R7, R174, R11, !PT ;  /* 0x0000000bae077209 */ /* 0x000fe20007810000 */
[----:B------:R-:W-:Y:S01]  /*6380*/  FFMA.FTZ R11, R60, c[0x0][0x23c], -R4 ;  /* 0x00008f003c0b7a23 */ /* 0x000fe20000010804 */
[----:B------:R-:W-:-:S02]  /*6390*/  LOP3.LUT R23, R6, 0xff, RZ, 0xc0, !PT ;  /* 0x000000ff06177812 */ /* 0x000fc400078ec0ff */
[----:B------:R-:W-:Y:S01]  /*63a0*/  FMNMX.FTZ R7, R173, R7, !PT ;  /* 0x00000007ad077209 */ /* 0x000fe20007810000 */
[----:B------:R2:W-:Y:S01]  /*63b0*/  MUFU.EX2 R135, R11 ;  /* 0x0000000b00877308 */ /* 0x0005e20000000800 */
[--C-:B------:R-:W-:Y:S01]  /*63c0*/  SHF.R.U32.HI R22, RZ, 0x10, R6.reuse ;  /* 0x00000010ff167819 */ /* 0x100fe20000011606 */
[----:B-1----:R-:W-:Y:S02]  /*63d0*/  IMAD.WIDE.U32 R8, R14, -0x2daee0ad, RZ ;  /* 0xd2511f530e087825 */ /* 0x002fe400078e00ff */
[----:B------:R-:W1:Y:S01]  /*63e0*/  SHFL.BFLY PT, R15, R7, 0x2, 0x1f ;  /* 0x0c401f00070f7f89 */ /* 0x000e6200000e0000 */
[----:B------:R-:W-:Y:S02]  /*63f0*/  SHF.R.U32.HI R17, RZ, 0x18, R6 ;  /* 0x00000018ff117819 */ /* 0x000fe40000011606 */
[----:B------:R-:W-:Y:S02]  /*6400*/  SHF.R.U32.HI R3, RZ, 0x10, R10 ;  /* 0x00000010ff037819 */ /* 0x000fe4000001160a */
[----:B------:R-:W-:Y:S01]  /*6410*/  LOP3.LUT R6, R9, UR18, R12, 0x96, !PT ;  /* 0x0000001209067c12 */ /* 0x000fe2000f8e960c */
[----:B------:R-:W-:Y:S01]  /*6420*/  FFMA.FTZ R12, R71, c[0x0][0x23c], -R2 ;  /* 0x00008f00470c7a23 */ /* 0x000fe20000010802 */
[----:B------:R-:W-:-:S02]  /*6430*/  LOP3.LUT R14, R8, 0xff, RZ, 0xc0, !PT ;  /* 0x000000ff080e7812 */ /* 0x000fc400078ec0ff */
[--C-:B------:R-:W-:Y:S01]  /*6440*/  SHF.R.U32.HI R16, RZ, 0x10, R8.reuse ;  /* 0x00000010ff107819 */ /* 0x100fe20000011608 */
[----:B------:R4:W-:Y:S01]  /*6450*/  MUFU.EX2 R155, R12 ;  /* 0x0000000c009b7308 */ /* 0x0009e20000000800 */
[----:B------:R-:W-:Y:S02]  /*6460*/  SHF.R.U32.HI R21, RZ, 0x18, R8 ;  /* 0x00000018ff157819 */ /* 0x000fe40000011608 */
[----:B--2---:R-:W-:Y:S02]  /*6470*/  SHF.R.U32.HI R11, RZ, 0x8, R13 ;  /* 0x00000008ff0b7819 */ /* 0x004fe4000001160d */
[----:B------:R-:W-:Y:S01]  /*6480*/  LOP3.LUT R13, R8, 0xffff, RZ, 0xc0, !PT ;  /* 0x0000ffff080d7812 */ /* 0x000fe200078ec0ff */
[----:B------:R-:W-:Y:S01]  /*6490*/  FFMA.FTZ R9, R61, c[0x0][0x23c], -R4 ;  /* 0x00008f003d097a23 */ /* 0x000fe20000010804 */
[----:B------:R-:W-:Y:S01]  /*64a0*/  PRMT R36, R25, 0x5410, R11 ;  /* 0x0000541019247816 */ /* 0x000fe2000000000b */
[----:B------:R-:W-:Y:S01]  /*64b0*/  LDSM.16.MT88.4 R60, [R205+0x4400] ;  /* 0x00440000cd3c783b */ /* 0x000fe20000004200 */
[----:B------:R-:W-:Y:S01]  /*64c0*/  SHF.R.U32.HI R8, RZ, 0x8, R13 ;  /* 0x00000008ff087819 */ /* 0x000fe2000001160d */
[----:B------:R2:W-:Y:S01]  /*64d0*/  MUFU.EX2 R230, R9 ;  /* 0x0000000900e67308 */ /* 0x0005e20000000800 */
[----:B------:R-:W-:-:S02]  /*64e0*/  SHF.R.U32.HI R11, RZ, 0x8, R19 ;  /* 0x00000008ff0b7819 */ /* 0x000fc40000011613 */
[----:B------:R-:W-:Y:S02]  /*64f0*/  PRMT R14, R14, 0x5410, R8 ;  /* 0x000054100e0e7816 */ /* 0x000fe40000000008 */
[C---:B------:R-:W-:Y:S02]  /*6500*/  LOP3.LUT R8, R10.reuse, 0xffff, RZ, 0xc0, !PT ;  /* 0x0000ffff0a087812 */ /* 0x040fe400078ec0ff */
[----:B-1----:R-:W-:Y:S02]  /*6510*/  FMNMX.FTZ R7, R7, R15, !PT ;  /* 0x0000000f07077209 */ /* 0x002fe40007810000 */
[----:B----4-:R-:W-:Y:S02]  /*6520*/  LOP3.LUT R12, R10, 0xff, RZ, 0xc0, !PT ;  /* 0x000000ff0a0c7812 */ /* 0x010fe400078ec0ff */
[----:B------:R-:W-:Y:S01]  /*6530*/  SHF.R.U32.HI R8, RZ, 0x8, R8 ;  /* 0x00000008ff087819 */ /* 0x000fe20000011608 */
[----:B------:R-:W1:Y:S01]  /*6540*/  SHFL.BFLY PT, R13, R7, 0x1, 0x1f ;  /* 0x0c201f00070d7f89 */ /* 0x000e6200000e0000 */
[----:B------:R-:W-:-:S02]  /*6550*/  PRMT R19, R18, 0x5410, R24 ;  /* 0x0000541012137816 */ /* 0x000fc40000000018 */
[----:B------:R-:W-:Y:S01]  /*6560*/  PRMT R12, R12, 0x5410, R8 ;  /* 0x000054100c0c7816 */ /* 0x000fe20000000008 */
[--C-:B------:R-:W-:Y:S01]  /*6570*/  FFMA.FTZ R8, R77, c[0x0][0x23c], -R2.reuse ;  /* 0x00008f004d087a23 */ /* 0x100fe20000010802 */
[----:B--2---:R-:W-:Y:S02]  /*6580*/  LOP3.LUT R9, R22, 0xff, RZ, 0xc0, !PT ;  /* 0x000000ff16097812 */ /* 0x004fe400078ec0ff */
[----:B------:R-:W-:Y:S01]  /*6590*/  PRMT R18, R23, 0x5410, R11 ;  /* 0x0000541017127816 */ /* 0x000fe2000000000b */
[----:B------:R2:W-:Y:S01]  /*65a0*/  MUFU.EX2 R239, R8 ;  /* 0x0000000800ef7308 */ /* 0x0005e20000000800 */
[----:B------:R-:W-:Y:S01]  /*65b0*/  PRMT R17, R9, 0x5410, R17 ;  /* 0x0000541009117816 */ /* 0x000fe20000000011 */
[----:B------:R-:W-:Y:S01]  /*65c0*/  FFMA.FTZ R9, R67, c[0x0][0x23c], -R2 ;  /* 0x00008f0043097a23 */ /* 0x000fe20000010802 */
[----:B------:R-:W-:Y:S02]  /*65d0*/  LOP3.LUT R11, R16, 0xff, RZ, 0xc0, !PT ;  /* 0x000000ff100b7812 */ /* 0x000fe400078ec0ff */
[----:B------:R-:W-:-:S02]  /*65e0*/  LOP3.LUT R0, R6, 0xffff, RZ, 0xc0, !PT ;  /* 0x0000ffff06007812 */ /* 0x000fc400078ec0ff */
[----:B------:R-:W-:Y:S01]  /*65f0*/  PRMT R16, R11, 0x5410, R21 ;  /* 0x000054100b107816 */ /* 0x000fe20000000015 */
[----:B------:R4:W1:Y:S01]  /*6600*/  MUFU.EX2 R226, R9 ;  /* 0x0000000900e27308 */ /* 0x0008620000000800 */
[----:B------:R-:W-:Y:S02]  /*6610*/  SHF.R.U32.HI R11, RZ, 0x18, R10 ;  /* 0x00000018ff0b7819 */ /* 0x000fe4000001160a */
[----:B------:R-:W-:Y:S02]  /*6620*/  LOP3.LUT R3, R3, 0xff, RZ, 0xc0, !PT ;  /* 0x000000ff03037812 */ /* 0x000fe400078ec0ff */
[----:B------:R-:W-:Y:S02]  /*6630*/  LOP3.LUT R10, R6, 0xff, RZ, 0xc0, !PT ;  /* 0x000000ff060a7812 */ /* 0x000fe400078ec0ff */
[----:B------:R-:W-:Y:S02]  /*6640*/  PRMT R11, R3, 0x5410, R11 ;  /* 0x00005410030b7816 */ /* 0x000fe4000000000b */
[----:B--2---:R-:W-:Y:S01]  /*6650*/  SHF.R.U32.HI R8, RZ, 0x8, R0 ;  /* 0x00000008ff087819 */ /* 0x004fe20000011600 */
[----:B------:R-:W-:Y:S01]  /*6660*/  HSET2.LE.AND R0, R18, R144, PT ;  /* 0x0000009012007233 */ /* 0x000fe20003803000 */
[----:B---3--:R-:W-:-:S02]  /*6670*/  F2FP.PACK_AB R3, R247, R243 ;  /* 0x000000f3f703723e */ /* 0x008fc400000000ff */
[----:B------:R-:W-:Y:S01]  /*6680*/  PRMT R15, R10, 0x5410, R8 ;  /* 0x000054100a0f7816 */ /* 0x000fe20000000008 */
[--C-:B------:R-:W-:Y:S01]  /*6690*/  FFMA.FTZ R8, R76, c[0x0][0x23c], -R2.reuse ;  /* 0x00008f004c087a23 */ /* 0x100fe20000010802 */
[----:B------:R-:W-:Y:S01]  /*66a0*/  LOP3.LUT R10, R0, R3, RZ, 0xc0, !PT ;  /* 0x00000003000a7212 */ /* 0x000fe200078ec0ff */
[--C-:B----4-:R-:W-:Y:S01]  /*66b0*/  FFMA.FTZ R9, R79, c[0x0][0x23c], -R2.reuse ;  /* 0x00008f004f097a23 */ /* 0x110fe20000010802 */
[--C-:B------:R-:W-:Y:S01]  /*66c0*/  HSET2.LE.AND R0, R17, R144.reuse, PT ;  /* 0x0000009011007233 */ /* 0x100fe20003803000 */
[----:B-1----:R-:W-:Y:S01]  /*66d0*/  FMNMX.FTZ R39, R7, R13, !PT ;  /* 0x0000000d07277209 */ /* 0x002fe20007810000 */
[----:B------:R-:W-:Y:S01]  /*66e0*/  HSET2.LE.AND R7, R12, R144, PT ;  /* 0x000000900c077233 */ /* 0x000fe20003803000 */
[----:B------:R1:W2:Y:S01]  /*66f0*/  MUFU.EX2 R242, R9 ;  /* 0x0000000900f27308 */ /* 0x0002a20000000800 */
[----:B------:R-:W-:Y:S01]  /*6700*/  F2FP.PACK_AB R12, R226, R155 ;  /* 0x0000009be20c723e */ /* 0x000fe200000000ff */
[----:B------:R-:W-:Y:S01]  /*6710*/  FFMA.FTZ R13, R78, c[0x0][0x23c], -R2 ;  /* 0x00008f004e0d7a23 */ /* 0x000fe20000010802 */
[----:B------:R-:W-:-:S05]  /*6720*/  FSETP.NEU.FTZ.AND P1, PT, R39, -INF , PT ;  /* 0xff8000002700780b */ /* 0x000fca0003f3d000 */
[----:B------:R3:W-:Y:S01]  /*6730*/  MUFU.EX2 R233, R13 ;  /* 0x0000000d00e97308 */ /* 0x0007e20000000800 */
[----:B-1----:R-:W-:Y:S01]  /*6740*/  FFMA.FTZ R9, R66, c[0x0][0x23c], -R2 ;  /* 0x00008f0042097a23 */ /* 0x002fe20000010802 */
[----:B--2---:R-:W-:-:S06]  /*6750*/  F2FP.PACK_AB R3, R239, R242 ;  /* 0x000000f2ef03723e */ /* 0x004fcc00000000ff */
[----:B------:R1:W-:Y:S01]  /*6760*/  MUFU.EX2 R238, R8 ;  /* 0x0000000800ee7308 */ /* 0x0003e20000000800 */
[----:B---3--:R-:W-:-:S07]  /*6770*/  SHF.R.U32.HI R13, RZ, 0x18, R6 ;  /* 0x00000018ff0d7819 */ /* 0x008fce0000011606 */
[----:B------:R2:W3:Y:S01]  /*6780*/  MUFU.EX2 R203, R9 ;  /* 0x0000000900cb7308 */ /* 0x0004e20000000800 */
[----:B-1----:R-:W-:-:S04]  /*6790*/  F2FP.PACK_AB R8, R225, R229 ;  /* 0x000000e5e108723e */ /* 0x002fc800000000ff */
[----:B------:R-:W-:Y:S01]  /*67a0*/  LOP3.LUT R8, R7, R8, RZ, 0xc0, !PT ;  /* 0x0000000807087212 */ /* 0x000fe200078ec0ff */
[----:B------:R-:W-:Y:S01]  /*67b0*/  FFMA.FTZ R7, R80, c[0x0][0x23c], -R5 ;  /* 0x00008f0050077a23 */ /* 0x000fe20000010805 */
[----:B--2---:R-:W-:Y:S01]  /*67c0*/  HSET2.LE.AND R9, R11, R144, PT ;  /* 0x000000900b097233 */ /* 0x004fe20003803000 */
[----:B------:R-:W-:Y:S01]  /*67d0*/  LOP3.LUT R11, R0, R3, RZ, 0xc0, !PT ;  /* 0x00000003000b7212 */ /* 0x000fe200078ec0ff */
[----:B------:R-:W-:Y:S01]  /*67e0*/  FFMA.FTZ R3, R75, c[0x0][0x23c], -R2 ;  /* 0x00008f004b037a23 */ /* 0x000fe20000010802 */
[----:B------:R-:W-:Y:S01]  /*67f0*/  SHF.R.U32.HI R0, RZ, 0x10, R6 ;  /* 0x00000010ff007819 */ /* 0x000fe20000011606 */
[----:B------:R1:W-:Y:S01]  /*6800*/  MUFU.EX2 R241, R7 ;  /* 0x0000000700f17308 */ /* 0x0003e20000000800 */
[----:B------:R-:W-:Y:S02]  /*6810*/  LOP3.LUT R9, R9, R12, RZ, 0xc0, !PT ;  /* 0x0000000c09097212 */ /* 0x000fe400078ec0ff */
[----:B------:R-:W-:Y:S01]  /*6820*/  LOP3.LUT R12, R0, 0xff, RZ, 0xc0, !PT ;  /* 0x000000ff000c7812 */ /* 0x000fe200078ec0ff */
[----:B------:R-:W-:Y:S01]  /*6830*/  FMUL.FTZ R0, R39, c[0x0][0x23c] ;  /* 0x00008f0027007a20 */ /* 0x000fe20000410000 */
[----:B------:R-:W-:-:S02]  /*6840*/  F2FP.PACK_AB R6, R230, R227 ;  /* 0x000000e3e606723e */ /* 0x000fc400000000ff */
[----:B------:R-:W-:Y:S01]  /*6850*/  PRMT R12, R12, 0x5410, R13 ;  /* 0x000054100c0c7816 */ /* 0x000fe2000000000d */
[----:B------:R2:W4:Y:S01]  /*6860*/  MUFU.EX2 R231, R3 ;  /* 0x0000000300e77308 */ /* 0x0005220000000800 */
[----:B------:R-:W-:Y:S01]  /*6870*/  FSEL R0, R0, RZ, P1 ;  /* 0x000000ff00007208 */ /* 0x000fe20000800000 */
[----:B------:R-:W-:Y:S02]  /*6880*/  HMMA.16816.F32 R32, R8, R48, RZ ;  /* 0x000000300820723c */ /* 0x000fe400000018ff */
[--C-:B------:R-:W-:Y:S01]  /*6890*/  HSET2.LE.AND R13, R12, R144.reuse, PT ;  /* 0x000000900c0d7233 */ /* 0x100fe20003803000 */
[----:B------:R-:W-:Y:S01]  /*68a0*/  F2FP.PACK_AB R12, R135, R196 ;  /* 0x000000c4870c723e */ /* 0x000fe200000000ff */
[----:B------:R-:W-:Y:S01]  /*68b0*/  FFMA.FTZ R17, R81, c[0x0][0x23c], -R0 ;  /* 0x00008f0051117a23 */ /* 0x000fe20000010800 */
[----:B-1----:R-:W-:-:S03]  /*68c0*/  HSET2.LE.AND R7, R15, R144, PT ;  /* 0x000000900f077233 */ /* 0x002fc60003803000 */
[----:B------:R1:W1:Y:S01]  /*68d0*/  MUFU.EX2 R73, R17 ;  /* 0x0000001100497308 */ /* 0x0002620000000800 */
[----:B------:R-:W-:Y:S01]  /*68e0*/  HMMA.16816.F32 R28, R8, R52, RZ ;  /* 0x00000034081c723c */ /* 0x000fe200000018ff */
[----:B------:R-:W-:Y:S02]  /*68f0*/  LOP3.LUT R12, R7, R12, RZ, 0xc0, !PT ;  /* 0x0000000c070c7212 */ /* 0x000fe400078ec0ff */
[----:B------:R-:W-:Y:S01]  /*6900*/  SHF.R.U32.HI R7, RZ, 0x18, R20 ;  /* 0x00000018ff077819 */ /* 0x000fe20000011614 */
[----:B--2---:R-:W-:-:S04]  /*6910*/  HSET2.LE.AND R3, R14, R144, PT ;  /* 0x000000900e037233 */ /* 0x004fc80003803000 */
[C---:B------:R-:W-:Y:S01]  /*6920*/  HMMA.16816.F32 R44, R8.reuse, R50, RZ ;  /* 0x00000032082c723c */ /* 0x040fe200000018ff */
[----:B------:R-:W-:Y:S01]  /*6930*/  LOP3.LUT R14, R3, R6, RZ, 0xc0, !PT ;  /* 0x00000006030e7212 */ /* 0x000fe200078ec0ff */
[--C-:B------:R-:W-:Y:S01]  /*6940*/  FFMA.FTZ R6, R82, c[0x0][0x23c], -R0.reuse ;  /* 0x00008f0052067a23 */ /* 0x100fe20000010800 */
[----:B------:R-:W-:Y:S01]  /*6950*/  HSET2.LE.AND R3, R16, R144, PT ;  /* 0x0000009010037233 */ /* 0x000fe20003803000 */
[----:B---3--:R-:W-:Y:S02]  /*6960*/  F2FP.PACK_AB R16, R238, R203 ;  /* 0x000000cbee10723e */ /* 0x008fe400000000ff */
[----:B------:R4:W2:Y:S02]  /*6970*/  MUFU.EX2 R244, R6 ;  /* 0x0000000600f47308 */ /* 0x0008a40000000800 */
[----:B------:R-:W-:Y:S01]  /*6980*/  HMMA.16816.F32 R24, R8, R54, RZ ;  /* 0x000000360818723c */ /* 0x000fe200000018ff */
[----:B-1----:R-:W-:Y:S02]  /*6990*/  LOP3.LUT R17, R20, 0xff, RZ, 0xc0, !PT ;  /* 0x000000ff14117812 */ /* 0x002fe400078ec0ff */
[----:B------:R-:W-:Y:S01]  /*69a0*/  LOP3.LUT R13, R13, R16, RZ, 0xc0, !PT ;  /* 0x000000100d0d7212 */ /* 0x000fe200078ec0ff */
[----:B------:R-:W-:-:S04]  /*69b0*/  FFMA.FTZ R16, R133, c[0x0][0x23c], -R0 ;  /* 0x00008f0085107a23 */ /* 0x000fc80000010800 */
[----:B------:R-:W-:Y:S01]  /*69c0*/  MUFU.EX2 R245, R16 ;  /* 0x0000001000f57308 */ /* 0x000fe20000000800 */
[----:B----4-:R-:W-:-:S04]  /*69d0*/  F2FP.PACK_AB R6, R231, R233 ;  /* 0x000000e9e706723e */ /* 0x010fc800000000ff */
[----:B------:R-:W-:Y:S02]  /*69e0*/  LOP3.LUT R15, R3, R6, RZ, 0xc0, !PT ;  /* 0x00000006030f7212 */ /* 0x000fe400078ec0ff */
[----:B------:R-:W-:Y:S02]  /*69f0*/  LOP3.LUT R6, R20, 0xffff, RZ, 0xc0, !PT ;  /* 0x0000ffff14067812 */ /* 0x000fe400078ec0ff */
[----:B------:R-:W-:Y:S02]  /*6a00*/  SHF.R.U32.HI R3, RZ, 0x10, R20 ;  /* 0x00000010ff037819 */ /* 0x000fe40000011614 */
[----:B------:R-:W-:Y:S01]  /*6a10*/  SHF.R.U32.HI R8, RZ, 0x8, R6 ;  /* 0x00000008ff087819 */ /* 0x000fe20000011606 */
[----:B------:R-:W-:Y:S01]  /*6a20*/  FFMA.FTZ R6, R132, c[0x0][0x23c], -R0 ;  /* 0x00008f0084067a23 */ /* 0x000fe20000010800 */
[----:B------:R-:W-:Y:S01]  /*6a30*/  LOP3.LUT R3, R3, 0xff, RZ, 0xc0, !PT ;  /* 0x000000ff03037812 */ /* 0x000fe200078ec0ff */
[C---:B------:R-:W-:Y:S01]  /*6a40*/  HMMA.16816.F32 R76, R12.reuse, R60, R28 ;  /* 0x0000003c0c4c723c */ /* 0x040fe2000000181c */
[----:B------:R-:W-:Y:S01]  /*6a50*/  PRMT R17, R17, 0x5410, R8 ;  /* 0x0000541011117816 */ /* 0x000fe20000000008 */
[----:B------:R-:W-:Y:S01]  /*6a60*/  FFMA.FTZ R8, R92, c[0x0][0x23c], -R5 ;  /* 0x00008f005c087a23 */ /* 0x000fe20000010805 */
[----:B------:R1:W3:Y:S01]  /*6a70*/  MUFU.EX2 R240, R6 ;  /* 0x0000000600f07308 */ /* 0x0002e20000000800 */
[----:B------:R-:W-:Y:S01]  /*6a80*/  IMAD.MOV.U32 R92, RZ, RZ, R73 ;  /* 0x000000ffff5c7224 */ /* 0x000fe200078e0049 */
[----:B------:R-:W-:Y:S01]  /*6a90*/  PRMT R9, R3, 0x5410, R7 ;  /* 0x0000541003097816 */ /* 0x000fe20000000007 */
[--C-:B------:R-:W-:Y:S01]  /*6aa0*/  HSET2.LE.AND R3, R36, R144.reuse, PT ;  /* 0x0000009024037233 */ /* 0x100fe20003803000 */
[----:B------:R-:W-:Y:S01]  /*6ab0*/  IMAD.MOV.U32 R36, RZ, RZ, R74 ;  /* 0x000000ffff247224 */ /* 0x000fe200078e004a */
[----:B------:R-:W-:Y:S01]  /*6ac0*/  HSET2.LE.AND R7, R19, R144, PT ;  /* 0x0000009013077233 */ /* 0x000fe20003803000 */
[----:B--2---:R-:W-:Y:S01]  /*6ad0*/  F2FP.PACK_AB R11, R92, R244 ;  /* 0x000000f45c0b723e */ /* 0x004fe200000000ff */
[----:B------:R-:W-:Y:S01]  /*6ae0*/  HMMA.16816.F32 R64, R12, R56, R32 ;  /* 0x000000380c40723c */ /* 0x000fe20000001820 */
[----:B------:R2:W-:Y:S02]  /*6af0*/  MUFU.EX2 R81, R8 ;  /* 0x0000000800517308 */ /* 0x0005e40000000800 */
[----:B------:R-:W-:Y:S01]  /*6b00*/  LOP3.LUT R11, R7, R11, RZ, 0xc0, !PT ;  /* 0x0000000b070b7212 */ /* 0x000fe200078ec0ff */
[----:B------:R-:W-:-:S02]  /*6b10*/  FFMA.FTZ R7, R94, c[0x0][0x23c], -R5 ;  /* 0x00008f005e077a23 */ /* 0x000fc40000010805 */
[----:B------:R-:W-:Y:S02]  /*6b20*/  IMAD.MOV.U32 R94, RZ, RZ, R247 ;  /* 0x000000ffff5e7224 */ /* 0x000fe400078e00f7 */
[C---:B------:R-:W-:Y:S01]  /*6b30*/  HMMA.16816.F32 R72, R12.reuse, R58, R44 ;  /* 0x0000003a0c48723c */ /* 0x040fe2000000182c */
[----:B-1----:R-:W-:Y:S01]  /*6b40*/  F2FP.PACK_AB R6, R241, R246 ;  /* 0x000000f6f106723e */ /* 0x002fe200000000ff */
[----:B------:R1:W-:Y:S03]  /*6b50*/  MUFU.EX2 R80, R7 ;  /* 0x0000000700507308 */ /* 0x0003e60000000800 */
[----:B------:R-:W-:Y:S01]  /*6b60*/  LOP3.LUT R10, R3, R6, RZ, 0xc0, !PT ;  /* 0x00000006030a7212 */ /* 0x000fe200078ec0ff */
[----:B------:R-:W-:Y:S01]  /*6b70*/  HSET2.LE.AND R3, R17, R144, PT ;  /* 0x0000009011037233 */ /* 0x000fe20003803000 */
[----:B------:R-:W-:Y:S01]  /*6b80*/  F2FP.PACK_AB R6, R36, R228 ;  /* 0x000000e42406723e */ /* 0x000fe200000000ff */
[----:B------:R-:W-:Y:S03]  /*6b90*/  HMMA.16816.F32 R28, R12, R62, R24 ;  /* 0x0000003e0c1c723c */ /* 0x000fe60000001818 */
[----:B--2---:R-:W-:Y:S01]  /*6ba0*/  LOP3.LUT R8, R3, R6, RZ, 0xc0, !PT ;  /* 0x0000000603087212 */ /* 0x004fe200078ec0ff */
[----:B------:R-:W-:-:S02]  /*6bb0*/  FFMA.FTZ R3, R90, c[0x0][0x23c], -R5 ;  /* 0x00008f005a037a23 */ /* 0x000fc40000010805 */
[----:B------:R-:W-:Y:S02]  /*6bc0*/  IMAD.MOV.U32 R90, RZ, RZ, R225 ;  /* 0x000000ffff5a7224 */ /* 0x000fe400078e00e1 */
[----:B------:R2:W-:Y:S01]  /*6bd0*/  MUFU.EX2 R235, R3 ;  /* 0x0000000300eb7308 */ /* 0x0005e20000000800 */
[----:B-1----:R-:W-:Y:S01]  /*6be0*/  HSET2.LE.AND R7, R9, R144, PT ;  /* 0x0000009009077233 */ /* 0x002fe20003803000 */
[----:B---3--:R-:W-:-:S04]  /*6bf0*/  F2FP.PACK_AB R9, R240, R245 ;  /* 0x000000f5f009723e */ /* 0x008fc800000000ff */
[----:B------:R-:W-:Y:S01]  /*6c00*/  LOP3.LUT R9, R7, R9, RZ, 0xc0, !PT ;  /* 0x0000000907097212 */ /* 0x000fe200078ec0ff */
[----:B------:R-:W-:-:S05]  /*6c10*/  IMAD.WIDE.U32 R6, R41, -0x2daee0ad, RZ ;  /* 0xd2511f5329067825 */ /* 0x000fca00078e00ff */
[C---:B------:R-:W-:Y:S01]  /*6c20*/  LOP3.LUT R12, R6.reuse, 0xffff, RZ, 0xc0, !PT ;  /* 0x0000ffff060c7812 */ /* 0x040fe200078ec0ff */
[C---:B------:R-:W-:Y:S01]  /*6c30*/  HMMA.16816.F32 R24, R8.reuse, R48, RZ ;  /* 0x000000300818723c */ /* 0x040fe200000018ff */
[--C-:B------:R-:W-:Y:S01]  /*6c40*/  SHF.R.U32.HI R14, RZ, 0x10, R6.reuse ;  /* 0x00000010ff0e7819 */ /* 0x100fe20000011606 */
[----:B--2---:R-:W-:Y:S01]  /*6c50*/  FFMA.FTZ R3, R83, c[0x0][0x23c], -R5 ;  /* 0x00008f0053037a23 */ /* 0x004fe20000010805 */
[----:B------:R-:W-:Y:S02]  /*6c60*/  LOP3.LUT R15, R6, 0xff, RZ, 0xc0, !PT ;  /* 0x000000ff060f7812 */ /* 0x000fe400078ec0ff */
[----:B------:R-:W-:Y:S01]  /*6c70*/  SHF.R.U32.HI R13, RZ, 0x18, R6 ;  /* 0x00000018ff0d7819 */ /* 0x000fe20000011606 */
[----:B------:R1:W-:Y:S01]  /*6c80*/  MUFU.EX2 R234, R3 ;  /* 0x0000000300ea7308 */ /* 0x0003e20000000800 */
[----:B------:R-:W-:Y:S01]  /*6c90*/  FFMA.FTZ R6, R91, c[0x0][0x23c], -R0 ;  /* 0x00008f005b067a23 */ /* 0x000fe20000010800 */
[----:B------:R-:W-:Y:S01]  /*6ca0*/  HMMA.16816.F32 R48, R8, R50, RZ ;  /* 0x000000320830723c */ /* 0x000fe200000018ff */
[----:B------:R-:W-:Y:S01]  /*6cb0*/  SHF.R.U32.HI R12, RZ, 0x8, R12 ;  /* 0x00000008ff0c7819 */ /* 0x000fe2000001160c */
[----:B------:R-:W-:-:S03]  /*6cc0*/  IMAD.MOV.U32 R91, RZ, RZ, R246 ;  /* 0x000000ffff5b7224 */ /* 0x000fc600078e00f6 */
[----:B------:R-:W-:Y:S01]  /*6cd0*/  PRMT R12, R15, 0x5410, R12 ;  /* 0x000054100f0c7816 */ /* 0x000fe2000000000c */
[----:B------:R2:W-:Y:S02]  /*6ce0*/  MUFU.EX2 R132, R6 ;  /* 0x0000000600847308 */ /* 0x0005e40000000800 */
[----:B------:R-:W-:Y:S01]  /*6cf0*/  HMMA.16816.F32 R16, R8, R52, RZ ;  /* 0x000000340810723c */ /* 0x000fe200000018ff */
[----:B-1----:R-:W-:Y:S01]  /*6d00*/  LOP3.LUT R3, R7, UR18, R68, 0x96, !PT ;  /* 0x0000001207037c12 */ /* 0x002fe2000f8e9644 */
[----:B------:R-:W-:-:S06]  /*6d10*/  FFMA.FTZ R7, R93, c[0x0][0x23c], -R0 ;  /* 0x00008f005d077a23 */ /* 0x000fcc0000010800 */
[----:B------:R-:W-:Y:S01]  /*6d20*/  HMMA.16816.F32 R20, R8, R54, RZ ;  /* 0x000000360814723c */ /* 0x000fe200000018ff */
[----:B------:R-:W-:Y:S01]  /*6d30*/  IMAD.MOV.U32 R93, RZ, RZ, R245 ;  /* 0x000000ffff5d7224 */ /* 0x000fe200078e00f5 */
[----:B------:R1:W3:Y:S01]  /*6d40*/  MUFU.EX2 R133, R7 ;  /* 0x0000000700857308 */ /* 0x0002e20000000800 */
[----:B--2---:R-:W-:-:S04]  /*6d50*/  LOP3.LUT R6, R3, 0xffff, RZ, 0xc0, !PT ;  /* 0x0000ffff03067812 */ /* 0x004fc800078ec0ff */
[----:B------:R-:W-:Y:S01]  /*6d60*/  FFMA.FTZ R9, R134, c[0x0][0x23c], -R0 ;  /* 0x00008f0086097a23 */ /* 0x000fe20000010800 */
[----:B------:R-:W-:Y:S02]  /*6d70*/  SHF.R.U32.HI R8, RZ, 0x10, R3 ;  /* 0x00000010ff087819 */ /* 0x000fe40000011603 */
[----:B------:R-:W-:Y:S01]  /*6d80*/  LOP3.LUT R10, R3, 0xff, RZ, 0xc0, !PT ;  /* 0x000000ff030a7812 */ /* 0x000fe200078ec0ff */
[----:B------:R2:W-:Y:S01]  /*6d90*/  MUFU.EX2 R252, R9 ;  /* 0x0000000900fc7308 */ /* 0x0005e20000000800 */
[----:B------:R-:W-:Y:S02]  /*6da0*/  SHF.R.U32.HI R6, RZ, 0x8, R6 ;  /* 0x00000008ff067819 */ /* 0x000fe40000011606 */
[----:B-1----:R-:W-:Y:S02]  /*6db0*/  LOP3.LUT R7, R14, 0xff, RZ, 0xc0, !PT ;  /* 0x000000ff0e077812 */ /* 0x002fe400078ec0ff */
[----:B---3--:R-:W-:Y:S02]  /*6dc0*/  F2FP.PACK_AB R11, R132, R133 ;  /* 0x00000085840b723e */ /* 0x008fe400000000ff */
[----:B------:R-:W-:Y:S01]  /*6dd0*/  PRMT R13, R7, 0x5410, R13 ;  /* 0x00005410070d7816 */ /* 0x000fe2000000000d */
[----:B------:R-:W-:-:S02]  /*6de0*/  FFMA.FTZ R7, R95, c[0x0][0x23c], -R0 ;  /* 0x00008f005f077a23 */ /* 0x000fc40000010800 */
[----:B------:R-:W-:Y:S01]  /*6df0*/  IMAD.MOV.U32 R95, RZ, RZ, R244 ;  /* 0x000000ffff5f7224 */ /* 0x000fe200078e00f4 */
[----:B--2---:R-:W-:Y:S01]  /*6e00*/  PRMT R9, R10, 0x5410, R6 ;  /* 0x000054100a097816 */ /* 0x004fe20000000006 */
[----:B------:R1:W2:Y:S01]  /*6e10*/  MUFU.EX2 R250, R7 ;  /* 0x0000000700fa7308 */ /* 0x0002a20000000800 */
[----:B------:R-:W-:Y:S02]  /*6e20*/  F2FP.PACK_AB R6, R234, R235 ;  /* 0x000000ebea06723e */ /* 0x000fe400000000ff */
[----:B-1----:R-:W-:Y:S02]  /*6e30*/  SHF.R.U32.HI R7, RZ, 0x18, R3 ;  /* 0x00000018ff077819 */ /* 0x002fe40000011603 */
[----:B------:R-:W-:-:S04]  /*6e40*/  LOP3.LUT R3, R8, 0xff, RZ, 0xc0, !PT ;  /* 0x000000ff08037812 */ /* 0x000fc800078ec0ff */
[----:B------:R-:W-:Y:S01]  /*6e50*/  PRMT R8, R3, 0x5410, R7 ;  /* 0x0000541003087816 */ /* 0x000fe20000000007 */
[--C-:B------:R-:W-:Y:S02]  /*6e60*/  HSET2.LE.AND R3, R12, R144.reuse, PT ;  /* 0x000000900c037233 */ /* 0x100fe40003803000 */
[----:B------:R-:W-:-:S03]  /*6e70*/  HSET2.LE.AND R7, R13, R144, PT ;  /* 0x000000900d077233 */ /* 0x000fc60003803000 */
[----:B------:R-:W-:Y:S01]  /*6e80*/  LOP3.LUT R10, R3, R6, RZ, 0xc0, !PT ;  /* 0x00000006030a7212 */ /* 0x000fe200078ec0ff */
[--C-:B------:R-:W-:Y:S01]  /*6e90*/  HSET2.LE.AND R3, R9, R144.reuse, PT ;  /* 0x0000009009037233 */ /* 0x100fe20003803000 */
[----:B------:R-:W-:Y:S02]  /*6ea0*/  F2FP.PACK_AB R6, R80, R81 ;  /* 0x000000515006723e */ /* 0x000fe400000000ff */
[----:B------:R-:W-:Y:S01]  /*6eb0*/  LOP3.LUT R11, R7, R11, RZ, 0xc0, !PT ;  /* 0x0000000b070b7212 */ /* 0x000fe200078ec0ff */
[----:B------:R-:W-:Y:S01]  /*6ec0*/  HSET2.LE.AND R7, R8, R144, PT ;  /* 0x0000009008077233 */ /* 0x000fe20003803000 */
[----:B--2---:R-:W-:Y:S02]  /*6ed0*/  F2FP.PACK_AB R9, R252, R250 ;  /* 0x000000fafc09723e */ /* 0x004fe400000000ff */
[----:B------:R-:W-:Y:S01]  /*6ee0*/  LOP3.LUT R8, R3, R6, RZ, 0xc0, !PT ;  /* 0x0000000603087212 */ /* 0x000fe200078ec0ff */
[----:B------:R-:W-:Y:S01]  /*6ef0*/  IMAD.U32 R3, RZ, RZ, UR5 ;  /* 0x00000005ff037e24 */ /* 0x000fe2000f8e00ff */
[----:B------:R-:W-:Y:S01]  /*6f00*/  LOP3.LUT R9, R7, R9, RZ, 0xc0, !PT ;  /* 0x0000000907097212 */ /* 0x000fe200078ec0ff */
[----:B------:R-:W-:-:S02]  /*6f10*/  UIADD3 UR5, UR33, 0x2, URZ ;  /* 0x0000000221057890 */ /* 0x000fc4000fffe03f */
[----:B------:R-:W-:Y:S01]  /*6f20*/  UIADD3 UR33, UR33, 0x3, URZ ;  /* 0x0000000321217890 */ /* 0x000fe2000fffe03f */
[----:B------:R-:W-:-:S03]  /*6f30*/  LOP3.LUT R3, R115, UR31, R3, 0x96, !PT ;  /* 0x0000001f73037c12 */ /* 0x000fc6000f8e9603 */
[C---:B------:R-:W-:Y:S07]  /*6f40*/  HMMA.16816.F32 R44, R8.reuse, R56, R24 ;  /* 0x00000038082c723c */ /* 0x040fee0000001818 */
[----:B------:R-:W-:Y:S01]  /*6f50*/  IMAD.WIDE.U32 R26, R3, -0x326172a9, RZ ;  /* 0xcd9e8d57031a7825 */ /* 0x000fe200078e00ff */
[----:B------:R-:W-:Y:S04]  /*6f60*/  HMMA.16816.F32 R32, R8, R58, R48 ;  /* 0x0000003a0820723c */ /* 0x000fe80000001830 */
[----:B------:R-:W-:-:S02]  /*6f70*/  LOP3.LUT R3, R27, UR16, R88, 0x96, !PT ;  /* 0x000000101b037c12 */ /* 0x000fc4000f8e9658 */
[----:B------:R-:W-:Y:S02]  /*6f80*/  LOP3.LUT R12, R43, UR14, R26, 0x96, !PT ;  /* 0x0000000e2b0c7c12 */ /* 0x000fe4000f8e961a */
[C---:B------:R-:W-:Y:S01]  /*6f90*/  HMMA.16816.F32 R68, R8.reuse, R60, R16 ;  /* 0x0000003c0844723c */ /* 0x040fe20000001810 */
[----:B------:R-:W-:Y:S01]  /*6fa0*/  IMAD.WIDE.U32 R6, R3, -0x2daee0ad, RZ ;  /* 0xd2511f5303067825 */ /* 0x000fe200078e00ff */
[----:B------:R-:W-:Y:S03]  /*6fb0*/  LDSM.16.MT88.4 R16, [R205+0x4800] ;  /* 0x00480000cd10783b */ /* 0x000fe60000004200 */
[----:B------:R-:W-:Y:S01]  /*6fc0*/  IMAD.WIDE.U32 R12, R12, -0x2daee0ad, RZ ;  /* 0xd2511f530c0c7825 */ /* 0x000fe200078e00ff */
[----:B------:R-:W-:Y:S02]  /*6fd0*/  LOP3.LUT R7, R7, UR13, R86, 0x96, !PT ;  /* 0x0000000d07077c12 */ /* 0x000fe4000f8e9656 */
[----:B------:R-:W-:Y:S01]  /*6fe0*/  HMMA.16816.F32 R48, R8, R62, R20 ;  /* 0x0000003e0830723c */ /* 0x000fe20000001814 */
[----:B------:R-:W1:Y:S01]  /*6ff0*/  LDSM.16.MT88.4 R20, [R204+0x4800] ;  /* 0x00480000cc14783b */ /* 0x000e620000004200 */
[----:B------:R-:W-:Y:S01]  /*7000*/  LOP3.LUT R3, R13, UR11, R6, 0x96, !PT ;  /* 0x0000000b0d037c12 */ /* 0x000fe2000f8e9606 */
[----:B------:R-:W-:-:S04]  /*7010*/  IMAD.WIDE.U32 R6, R7, -0x326172a9, RZ ;  /* 0xcd9e8d5707067825 */ /* 0x000fc800078e00ff */
[----:B------:R-:W-:Y:S01]  /*7020*/  IMAD.WIDE.U32 R24, R3, -0x326172a9, RZ ;  /* 0xcd9e8d5703187825 */ /* 0x000fe200078e00ff */
[----:B------:R-:W-:-:S03]  /*7030*/  LOP3.LUT R7, R7, UR12, R42, 0x96, !PT ;  /* 0x0000000c07077c12 */ /* 0x000fc6000f8e962a */
[----:B------:R-:W-:Y:S01]  /*7040*/  FFMA.FTZ R3, R98, c[0x0][0x23c], -R4 ;  /* 0x00008f0062037a23 */ /* 0x000fe20000010804 */
[----:B------:R-:W-:Y:S01]  /*7050*/  LOP3.LUT R13, R25, UR10, R6, 0x96, !PT ;  /* 0x0000000a190d7c12 */ /* 0x000fe2000f8e9606 */
[----:B------:R-:W-:Y:S02]  /*7060*/  IMAD.WIDE.U32 R6, R7, -0x2daee0ad, RZ ;  /* 0xd2511f5307067825 */ /* 0x000fe400078e00ff */
[----:B------:R2:W3:Y:S02]  /*7070*/  MUFU.EX2 R248, R3 ;  /* 0x0000000300f87308 */ /* 0x0004e40000000800 */
[----:B------:R-:W-:-:S04]  /*7080*/  IMAD.WIDE.U32 R14, R13, -0x2daee0ad, RZ ;  /* 0xd2511f530d0e7825 */ /* 0x000fc800078e00ff */
[----:B------:R-:W-:Y:S01]  /*7090*/  FFMA.FTZ R8, R97, c[0x0][0x23c], -R4 ;  /* 0x00008f0061087a23 */ /* 0x000fe20000010804 */
[----:B------:R-:W-:Y:S01]  /*70a0*/  LOP3.LUT R6, R15, UR7, R6, 0x96, !PT ;  /* 0x000000070f067c12 */ /* 0x000fe2000f8e9606 */
[--C-:B------:R-:W-:Y:S02]  /*70b0*/  FFMA.FTZ R9, R96, c[0x0][0x23c], -R4.reuse ;  /* 0x00008f0060097a23 */ /* 0x100fe40000010804 */
[----:B------:R-:W-:Y:S01]  /*70c0*/  MUFU.EX2 R83, R8 ;  /* 0x0000000800537308 */ /* 0x000fe20000000800 */
[----:B------:R-:W-:Y:S02]  /*70d0*/  IMAD.MOV.U32 R98, RZ, RZ, R243 ;  /* 0x000000ffff627224 */ /* 0x000fe400078e00f3 */
[----:B------:R-:W-:Y:S02]  /*70e0*/  IMAD.MOV.U32 R96, RZ, RZ, R241 ;  /* 0x000000ffff607224 */ /* 0x000fe400078e00f1 */
[----:B--2---:R-:W-:-:S03]  /*70f0*/  FFMA.FTZ R3, R99, c[0x0][0x23c], -R4 ;  /* 0x00008f0063037a23 */ /* 0x004fc60000010804 */
[----:B------:R2:W4:Y:S01]  /*7100*/  MUFU.EX2 R41, R9 ;  /* 0x0000000900297308 */ /* 0x0005220000000800 */
[----:B---3--:R-:W-:Y:S02]  /*7110*/  IMAD.MOV.U32 R97, RZ, RZ, R248 ;  /* 0x000000ffff617224 */ /* 0x008fe400078e00f8 */
[----:B------:R-:W-:-:S05]  /*7120*/  IMAD.MOV.U32 R99, RZ, RZ, R242 ;  /* 0x000000ffff637224 */ /* 0x000fca00078e00f2 */
[----:B------:R3:W-:Y:S01]  /*7130*/  MUFU.EX2 R82, R3 ;  /* 0x0000000300527308 */ /* 0x0007e20000000800 */
[----:B--2---:R-:W-:Y:S02]  /*7140*/  FFMA.FTZ R9, R101, c[0x0][0x23c], -R2 ;  /* 0x00008f0065097a23 */ /* 0x004fe40000010802 */
[----:B------:R-:W-:-:S05]  /*7150*/  IMAD.MOV.U32 R101, RZ, RZ, R240 ;  /* 0x000000ffff657224 */ /* 0x000fca00078e00f0 */
[----:B------:R2:W-:Y:S01]  /*7160*/  MUFU.EX2 R248, R9 ;  /* 0x0000000900f87308 */ /* 0x0005e20000000800 */
[----:B---3--:R-:W-:Y:S01]  /*7170*/  LOP3.LUT R3, R7, UR9, R12, 0x96, !PT ;  /* 0x0000000907037c12 */ /* 0x008fe2000f8e960c */
[----:B------:R-:W-:-:S04]  /*7180*/  IMAD.WIDE.U32 R6, R6, -0x326172a9, RZ ;  /* 0xcd9e8d5706067825 */ /* 0x000fc800078e00ff */
[----:B------:R-:W-:Y:S01]  /*7190*/  IMAD.WIDE.U32 R12, R3, -0x326172a9, RZ ;  /* 0xcd9e8d57030c7825 */ /* 0x000fe200078e00ff */
[----:B------:R-:W-:Y:S02]  /*71a0*/  LOP3.LUT R3, R6, 0xffff, RZ, 0xc0, !PT ;  /* 0x0000ffff06037812 */ /* 0x000fe400078ec0ff */
[----:B------:R-:W-:Y:S02]  /*71b0*/  SHF.R.U32.HI R8, RZ, 0x10, R6 ;  /* 0x00000010ff087819 */ /* 0x000fe40000011606 */
[----:B------:R-:W-:Y:S02]  /*71c0*/  SHF.R.U32.HI R10, RZ, 0x8, R3 ;  /* 0x00000008ff0a7819 */ /* 0x000fe40000011603 */
[----:B------:R-:W-:Y:S01]  /*71d0*/  LOP3.LUT R3, R7, UR17, R12, 0x96, !PT ;  /* 0x0000001107037c12 */ /* 0x000fe2000f8e960c */
[----:B------:R-:W-:Y:S01]  /*71e0*/  FFMA.FTZ R7, R102, c[0x0][0x23c], -R2 ;  /* 0x00008f0066077a23 */ /* 0x000fe20000010802 */
[----:B------:R-:W-:Y:S01]  /*71f0*/  LOP3.LUT R11, R6, 0xff, RZ, 0xc0, !PT ;  /* 0x000000ff060b7812 */ /* 0x000fe200078ec0ff */
[----:B------:R-:W-:Y:S01]  /*7200*/  IMAD.MOV.U32 R102, RZ, RZ, R239 ;  /* 0x000000ffff667224 */ /* 0x000fe200078e00ef */
[----:B------:R-:W-:Y:S01]  /*7210*/  LOP3.LUT R8, R8, 0xff, RZ, 0xc0, !PT ;  /* 0x000000ff08087812 */ /* 0x000fe200078ec0ff */
[----:B------:R3:W-:Y:S01]  /*7220*/  MUFU.EX2 R251, R7 ;  /* 0x0000000700fb7308 */ /* 0x0007e20000000800 */
[----:B------:R-:W-:-:S02]  /*7230*/  SHF.R.U32.HI R6, RZ, 0x18, R6 ;  /* 0x00000018ff067819 */ /* 0x000fc40000011606 */
[----:B------:R-:W-:Y:S02]  /*7240*/  PRMT R11, R11, 0x5410, R10 ;  /* 0x000054100b0b7816 */ /* 0x000fe4000000000a */
[----:B------:R-:W-:Y:S02]  /*7250*/  PRMT R12, R8, 0x5410, R6 ;  /* 0x00005410080c7816 */ /* 0x000fe40000000006 */
[--C-:B------:R-:W-:Y:S02]  /*7260*/  SHF.R.U32.HI R8, RZ, 0x10, R3.reuse ;  /* 0x00000010ff087819 */ /* 0x100fe40000011603 */
[C---:B------:R-:W-:Y:S02]  /*7270*/  LOP3.LUT R6, R3.reuse, 0xffff, RZ, 0xc0, !PT ;  /* 0x0000ffff03067812 */ /* 0x040fe400078ec0ff */
[----:B------:R-:W-:Y:S02]  /*7280*/  LOP3.LUT R10, R3, 0xff, RZ, 0xc0, !PT ;  /* 0x000000ff030a7812 */ /* 0x000fe400078ec0ff */
[----:B--2---:R-:W-:-:S02]  /*7290*/  SHF.R.U32.HI R9, RZ, 0x18, R3 ;  /* 0x00000018ff097819 */ /* 0x004fc40000011603 */
[----:B------:R-:W-:Y:S01]  /*72a0*/  LOP3.LUT R3, R8, 0xff, RZ, 0xc0, !PT ;  /* 0x000000ff08037812 */ /* 0x000fe200078ec0ff */
[----:B---3--:R-:W-:Y:S01]  /*72b0*/  FFMA.FTZ R7, R100, c[0x0][0x23c], -R2 ;  /* 0x00008f0064077a23 */ /* 0x008fe20000010802 */
[----:B------:R-:W-:Y:S01]  /*72c0*/  SHF.R.U32.HI R6, RZ, 0x8, R6 ;  /* 0x00000008ff067819 */ /* 0x000fe20000011606 */
[----:B------:R-:W-:Y:S01]  /*72d0*/  IMAD.MOV.U32 R100, RZ, RZ, R238 ;  /* 0x000000ffff647224 */ /* 0x000fe200078e00ee */
[----:B------:R-:W-:Y:S01]  /*72e0*/  PRMT R9, R3, 0x5410, R9 ;  /* 0x0000541003097816 */ /* 0x000fe20000000009 */
[----:B------:R2:W3:Y:S01]  /*72f0*/  MUFU.EX2 R249, R7 ;  /* 0x0000000700f97308 */ /* 0x0004e20000000800 */
[----:B------:R-:W-:Y:S01]  /*7300*/  PRMT R8, R10, 0x5410, R6 ;  /* 0x000054100a087816 */ /* 0x000fe20000000006 */
[----:B------:R-:W-:Y:S01]  /*7310*/  HSET2.LE.AND R3, R11, R144, PT ;  /* 0x000000900b037233 */ /* 0x000fe20003803000 */
[----:B----4-:R-:W-:-:S04]  /*7320*/  F2FP.PACK_AB R6, R41, R83 ;  /* 0x000000532906723e */ /* 0x010fc800000000ff */
[----:B------:R-:W-:Y:S01]  /*7330*/  LOP3.LUT R10, R3, R6, RZ, 0xc0, !PT ;  /* 0x00000006030a7212 */ /* 0x000fe200078ec0ff */
[--C-:B------:R-:W-:Y:S01]  /*7340*/  HSET2.LE.AND R3, R12, R144.reuse, PT ;  /* 0x000000900c037233 */ /* 0x100fe20003803000 */
[----:B--2---:R-:W-:Y:S01]  /*7350*/  FFMA.FTZ R7, R103, c[0x0][0x23c], -R2 ;  /* 0x00008f0067077a23 */ /* 0x004fe20000010802 */
[----:B---3--:R-:W-:Y:S01]  /*7360*/  F2FP.PACK_AB R6, R249, R251 ;  /* 0x000000fbf906723e */ /* 0x008fe200000000ff */
[----:B------:R-:W-:Y:S02]  /*7370*/  IMAD.MOV.U32 R103, RZ, RZ, R235 ;  /* 0x000000ffff677224 */ /* 0x000fe400078e00eb */
[----:B------:R-:W2:Y:S01]  /*7380*/  MUFU.EX2 R247, R7 ;  /* 0x0000000700f77308 */ /* 0x000ea20000000800 */
[----:B------:R-:W-:Y:S01]  /*7390*/  LOP3.LUT R11, R3, R6, RZ, 0xc0, !PT ;  /* 0x00000006030b7212 */ /* 0x000fe200078ec0ff */
[----:B------:R-:W-:Y:S01]  /*73a0*/  HSET2.LE.AND R3, R8, R144, PT ;  /* 0x0000009008037233 */ /* 0x000fe20003803000 */
[----:B------:R-:W-:-:S04]  /*73b0*/  F2FP.PACK_AB R6, R82, R97 ;  /* 0x000000615206723e */ /* 0x000fc800000000ff */
[----:B------:R-:W-:Y:S01]  /*73c0*/  LOP3.LUT R8, R3, R6, RZ, 0xc0, !PT ;  /* 0x0000000603087212 */ /* 0x000fe200078ec0ff */
[----:B------:R-:W-:Y:S01]  /*73d0*/  HSET2.LE.AND R3, R9, R144, PT ;  /* 0x0000009009037233 */ /* 0x000fe20003803000 */
[----:B--2---:R-:W-:-:S04]  /*73e0*/  F2FP.PACK_AB R6, R247, R248 ;  /* 0x000000f8f706723e */ /* 0x004fc800000000ff */
[----:B------:R-:W-:Y:S02]  /*73f0*/  LOP3.LUT R9, R3, R6, RZ, 0xc0, !PT ;  /* 0x0000000603097212 */ /* 0x000fe400078ec0ff */
[----:B------:R-:W-:Y:S02]  /*7400*/  LOP3.LUT R6, R27, UR16, R236, 0x96, !PT ;  /* 0x000000101b067c12 */ /* 0x000fe4000f8e96ec */
[----:B------:R-:W-:-:S03]  /*7410*/  LOP3.LUT R3, R113, UR14, R26, 0x96, !PT ;  /* 0x0000000e71037c12 */ /* 0x000fc6000f8e961a */
[C---:B-1----:R-:W-:Y:S08]  /*7420*/  HMMA.16816.F32 R64, R8.reuse, R20, R64 ;  /* 0x000000140840723c */ /* 0x042ff00000001840 */
        /* <DEDUP_REMOVED lines=9> */
[----:B------:R-:W-:Y:S02]  /*74c0*/  MUFU.EX2 R243, R9 ;  /* 0x0000000900f37308 */ /* 0x000fe40000000800 */
[----:B------:R-:W-:Y:S01]  /*74d0*/  IMAD.WIDE.U32 R74, R3, -0x326172a9, RZ ;  /* 0xcd9e8d57034a7825 */ /* 0x000fe200078e00ff */
[----:B------:R-:W-:-:S03]  /*74e0*/  LOP3.LUT R3, R7, UR12, R112, 0x96, !PT ;  /* 0x0000000c07037c12 */ /* 0x000fc6000f8e9670 */
[----:B------:R-:W-:Y:S01]  /*74f0*/  IMAD.MOV.U32 R109, RZ, RZ, R226 ;  /* 0x000000ffff6d7224 */ /* 0x000fe200078e00e2 */
[----:B------:R-:W-:Y:S01]  /*7500*/  LOP3.LUT R8, R75, UR10, R6, 0x96, !PT ;  /* 0x0000000a4b087c12 */ /* 0x000fe2000f8e9606 */
[----:B------:R-:W-:-:S04]  /*7510*/  IMAD.WIDE.U32 R6, R3, -0x2daee0ad, RZ ;  /* 0xd2511f5303067825 */ /* 0x000fc800078e00ff */
[----:B------:R-:W-:Y:S01]  /*7520*/  IMAD.WIDE.U32 R72, R8, -0x2daee0ad, RZ ;  /* 0xd2511f5308487825 */ /* 0x000fe200078e00ff */
[----:B------:R-:W-:-:S04]  /*7530*/  LOP3.LUT R8, R7, UR9, R10, 0x96, !PT ;  /* 0x0000000907087c12 */ /* 0x000fc8000f8e960a */
[----:B------:R-:W-:Y:S01]  /*7540*/  LOP3.LUT R3, R73, UR7, R6, 0x96, !PT ;  /* 0x0000000749037c12 */ /* 0x000fe2000f8e9606 */
[----:B------:R-:W-:Y:S02]  /*7550*/  FFMA.FTZ R6, R110, c[0x0][0x23c], -R5 ;  /* 0x00008f006e067a23 */ /* 0x000fe40000010805 */
[----:B------:R-:W-:Y:S02]  /*7560*/  IMAD.WIDE.U32 R26, R8, -0x326172a9, RZ ;  /* 0xcd9e8d57081a7825 */ /* 0x000fe400078e00ff */
[----:B------:R1:W-:Y:S02]  /*7570*/  MUFU.EX2 R244, R6 ;  /* 0x0000000600f47308 */ /* 0x0003e40000000800 */
[----:B------:R-:W-:Y:S02]  /*7580*/  FFMA.FTZ R8, R107, c[0x0][0x23c], -R0 ;  /* 0x00008f006b087a23 */ /* 0x000fe40000010800 */
[----:B------:R-:W-:Y:S02]  /*7590*/  IMAD.MOV.U32 R110, RZ, RZ, R196 ;  /* 0x000000ffff6e7224 */ /* 0x000fe400078e00c4 */
[----:B------:R-:W-:-:S02]  /*75a0*/  IMAD.MOV.U32 R107, RZ, RZ, R81 ;  /* 0x000000ffff6b7224 */ /* 0x000fc400078e0051 */
[----:B------:R-:W-:Y:S01]  /*75b0*/  MUFU.EX2 R242, R8 ;  /* 0x0000000800f27308 */ /* 0x000fe20000000800 */
[----:B-1----:R-:W-:-:S04]  /*75c0*/  IMAD.WIDE.U32 R6, R3, -0x326172a9, RZ ;  /* 0xcd9e8d5703067825 */ /* 0x002fc800078e00ff */
[----:B------:R-:W-:Y:S01]  /*75d0*/  FFMA.FTZ R3, R106, c[0x0][0x23c], -R5 ;  /* 0x00008f006a037a23 */ /* 0x000fe20000010805 */
[C---:B------:R-:W-:Y:S01]  /*75e0*/  LOP3.LUT R9, R6.reuse, 0xffff, RZ, 0xc0, !PT ;  /* 0x0000ffff06097812 */ /* 0x040fe200078ec0ff */
[----:B------:R-:W-:Y:S01]  /*75f0*/  IMAD.MOV.U32 R106, RZ, RZ, R203 ;  /* 0x000000ffff6a7224 */ /* 0x000fe200078e00cb */
[----:B------:R-:W-:Y:S01]  /*7600*/  LOP3.LUT R10, R6, 0xff, RZ, 0xc0, !PT ;  /* 0x000000ff060a7812 */ /* 0x000fe200078ec0ff */
[----:B------:R1:W-:Y:S01]  /*7610*/  MUFU.EX2 R246, R3 ;  /* 0x0000000300f67308 */ /* 0x0003e20000000800 */
[----:B------:R-:W-:Y:S02]  /*7620*/  SHF.R.U32.HI R9, RZ, 0x8, R9 ;  /* 0x00000008ff097819 */ /* 0x000fe40000011609 */
[--C-:B------:R-:W-:Y:S02]  /*7630*/  SHF.R.U32.HI R11, RZ, 0x18, R6.reuse ;  /* 0x00000018ff0b7819 */ /* 0x100fe40000011606 */
[----:B------:R-:W-:Y:S02]  /*7640*/  PRMT R12, R10, 0x5410, R9 ;  /* 0x000054100a0c7816 */ /* 0x000fe40000000009 */
[----:B------:R-:W-:Y:S01]  /*7650*/  SHF.R.U32.HI R9, RZ, 0x10, R6 ;  /* 0x00000010ff097819 */ /* 0x000fe20000011606 */
[----:B------:R-:W-:-:S02]  /*7660*/  FFMA.FTZ R6, R105, c[0x0][0x23c], -R0 ;  /* 0x00008f0069067a23 */ /* 0x000fc40000010800 */
[----:B------:R-:W-:Y:S02]  /*7670*/  IMAD.MOV.U32 R105, RZ, RZ, R133 ;  /* 0x000000ffff697224 */ /* 0x000fe400078e0085 */
[----:B------:R-:W-:Y:S01]  /*7680*/  MUFU.EX2 R241, R6 ;  /* 0x0000000600f17308 */ /* 0x000fe20000000800 */
[----:B------:R-:W-:Y:S02]  /*7690*/  IMAD.MOV.U32 R133, RZ, RZ, R233 ;  /* 0x000000ffff857224 */ /* 0x000fe400078e00e9 */
[----:B-1----:R-:W-:Y:S02]  /*76a0*/  FFMA.FTZ R3, R104, c[0x0][0x23c], -R5 ;  /* 0x00008f0068037a23 */ /* 0x002fe40000010805 */
[----:B------:R-:W-:-:S03]  /*76b0*/  IMAD.MOV.U32 R104, RZ, RZ, R80 ;  /* 0x000000ffff687224 */ /* 0x000fc600078e0050 */
[----:B------:R1:W2:Y:S02]  /*76c0*/  MUFU.EX2 R245, R3 ;  /* 0x0000000300f57308 */ /* 0x0002a40000000800 */
[----:B-1----:R-:W-:Y:S02]  /*76d0*/  LOP3.LUT R3, R7, UR17, R26, 0x96, !PT ;  /* 0x0000001107037c12 */ /* 0x002fe4000f8e961a */
[----:B------:R-:W-:Y:S02]  /*76e0*/  LOP3.LUT R7, R9, 0xff, RZ, 0xc0, !PT ;  /* 0x000000ff09077812 */ /* 0x000fe400078ec0ff */
[----:B------:R-:W-:Y:S02]  /*76f0*/  LOP3.LUT R6, R3, 0xffff, RZ, 0xc0, !PT ;  /* 0x0000ffff03067812 */ /* 0x000fe400078ec0ff */
[----:B------:R-:W-:Y:S02]  /*7700*/  PRMT R11, R7, 0x5410, R11 ;  /* 0x00005410070b7816 */ /* 0x000fe4000000000b */
[----:B------:R-:W-:-:S02]  /*7710*/  SHF.R.U32.HI R7, RZ, 0x10, R3 ;  /* 0x00000010ff077819 */ /* 0x000fc40000011603 */
[----:B------:R-:W-:Y:S02]  /*7720*/  LOP3.LUT R10, R3, 0xff, RZ, 0xc0, !PT ;  /* 0x000000ff030a7812 */ /* 0x000fe400078ec0ff */
[----:B------:R-:W-:Y:S02]  /*7730*/  SHF.R.U32.HI R9, RZ, 0x18, R3 ;  /* 0x00000018ff097819 */ /* 0x000fe40000011603 */
        /* <DEDUP_REMOVED lines=8> */
[----:B------:R-:W1:Y:S01]  /*77c0*/  MUFU.EX2 R239, R7 ;  /* 0x0000000700ef7308 */ /* 0x000e620000000800 */
[----:B--2---:R-:W-:-:S04]  /*77d0*/  F2FP.PACK_AB R6, R245, R246 ;  /* 0x000000f6f506723e */ /* 0x004fc800000000ff */
[----:B------:R-:W-:Y:S01]  /*77e0*/  LOP3.LUT R10, R3, R6, RZ, 0xc0, !PT ;  /* 0x00000006030a7212 */ /* 0x000fe200078ec0ff */
[----:B------:R-:W-:Y:S01]  /*77f0*/  HSET2.LE.AND R3, R11, R144, PT ;  /* 0x000000900b037233 */ /* 0x000fe20003803000 */
[----:B------:R-:W-:-:S04]  /*7800*/  F2FP.PACK_AB R6, R241, R242 ;  /* 0x000000f2f106723e */ /* 0x000fc800000000ff */
[----:B------:R-:W-:Y:S01]  /*7810*/  LOP3.LUT R11, R3, R6, RZ, 0xc0, !PT ;  /* 0x00000006030b7212 */ /* 0x000fe200078ec0ff */
[----:B------:R-:W-:Y:S01]  /*7820*/  HSET2.LE.AND R3, R8, R144, PT ;  /* 0x0000009008037233 */ /* 0x000fe20003803000 */
[----:B------:R-:W-:-:S04]  /*7830*/  F2FP.PACK_AB R6, R244, R243 ;  /* 0x000000f3f406723e */ /* 0x000fc800000000ff */
[----:B------:R-:W-:Y:S01]  /*7840*/  LOP3.LUT R8, R3, R6, RZ, 0xc0, !PT ;  /* 0x0000000603087212 */ /* 0x000fe200078ec0ff */
[----:B------:R-:W-:Y:S01]  /*7850*/  HSET2.LE.AND R3, R9, R144, PT ;  /* 0x0000009009037233 */ /* 0x000fe20003803000 */
[----:B-1----:R-:W-:-:S04]  /*7860*/  F2FP.PACK_AB R6, R239, R240 ;  /* 0x000000f0ef06723e */ /* 0x002fc800000000ff */
[----:B------:R-:W-:Y:S01]  /*7870*/  LOP3.LUT R9, R3, R6, RZ, 0xc0, !PT ;  /* 0x0000000603097212 */ /* 0x000fe200078ec0ff */
[--C-:B------:R-:W-:Y:S02]  /*7880*/  FFMA.FTZ R3, R118, c[0x0][0x23c], -R4.reuse ;  /* 0x00008f0076037a23 */ /* 0x100fe40000010804 */
[----:B------:R-:W-:Y:S02]  /*7890*/  FFMA.FTZ R6, R116, c[0x0][0x23c], -R4 ;  /* 0x00008f0074067a23 */ /* 0x000fe40000010804 */
[----:B------:R1:W-:Y:S01]  /*78a0*/  MUFU.EX2 R237, R3 ;  /* 0x0000000300ed7308 */ /* 0x0003e20000000800 */
[----:B------:R-:W-:Y:S01]  /*78b0*/  IMAD.MOV.U32 R116, RZ, RZ, R83 ;  /* 0x000000ffff747224 */ /* 0x000fe200078e0053 */
[----:B------:R-:W-:Y:S01]  /*78c0*/  HMMA.16816.F32 R28, R8, R20, R44 ;  /* 0x00000014081c723c */ /* 0x000fe2000000182c */
[----:B------:R-:W-:-:S05]  /*78d0*/  IMAD.MOV.U32 R118, RZ, RZ, R82 ;  /* 0x000000ffff767224 */ /* 0x000fca00078e0052 */
[----:B------:R2:W-:Y:S02]  /*78e0*/  MUFU.EX2 R235, R6 ;  /* 0x0000000600eb7308 */ /* 0x0005e40000000800 */
[----:B------:R-:W-:Y:S01]  /*78f0*/  HMMA.16816.F32 R32, R8, R22, R32 ;  /* 0x000000160820723c */ /* 0x000fe20000001820 */
[----:B------:R-:W-:Y:S01]  /*7900*/  LDSM.16.MT88.4 R20, [R205+0x4c00] ;  /* 0x004c0000cd14783b */ /* 0x000fe20000004200 */
[----:B-1----:R-:W-:-:S06]  /*7910*/  LOP3.LUT R3, R13, UR8, R24, 0x96, !PT ;  /* 0x000000080d037c12 */ /* 0x002fcc000f8e9618 */
[----:B------:R-:W-:Y:S01]  /*7920*/  HMMA.16816.F32 R44, R8, R16, R68 ;  /* 0x00000010082c723c */ /* 0x000fe20000001844 */
[----:B--2---:R-:W-:-:S07]  /*7930*/  IMAD.WIDE.U32 R6, R3, -0x2daee0ad, RZ ;  /* 0xd2511f5303067825 */ /* 0x004fce00078e00ff */
[----:B------:R-:W-:Y:S01]  /*7940*/  HMMA.16816.F32 R48, R8, R18, R48 ;  /* 0x000000120830723c */ /* 0x000fe20000001830 */
[----:B------:R-:W1:Y:S01]  /*7950*/  LDSM.16.MT88.4 R16, [R204+0x4c00] ;  /* 0x004c0000cc10783b */ /* 0x000e620000004200 */
[----:B------:R-:W-:Y:S02]  /*7960*/  LOP3.LUT R3, R6, 0xffff, RZ, 0xc0, !PT ;  /* 0x0000ffff06037812 */ /* 0x000fe400078ec0ff */
[----:B------:R-:W-:-:S03]  /*7970*/  SHF.R.U32.HI R12, RZ, 0x18, R6 ;  /* 0x00000018ff0c7819 */ /* 0x000fc60000011606 */
[----:B------:R-:W-:Y:S01]  /*7980*/  FFMA.FTZ R8, R111, c[0x0][0x23c], -R4 ;  /* 0x00008f006f087a23 */ /* 0x000fe20000010804 */
[----:B------:R-:W-:Y:S01]  /*7990*/  LOP3.LUT R10, R6, 0xff, RZ, 0xc0, !PT ;  /* 0x000000ff060a7812 */ /* 0x000fe200078ec0ff */
[----:B------:R-:W-:Y:S02]  /*79a0*/  FFMA.FTZ R9, R119, c[0x0][0x23c], -R2 ;  /* 0x00008f0077097a23 */ /* 0x000fe40000010802 */
[----:B------:R2:W-:Y:S01]  /*79b0*/  MUFU.EX2 R236, R8 ;  /* 0x0000000800ec7308 */ /* 0x0005e20000000800 */
[----:B------:R-:W-:Y:S02]  /*79c0*/  IMAD.MOV.U32 R111, RZ, RZ, R231 ;  /* 0x000000ffff6f7224 */ /* 0x000fe400078e00e7 */
[----:B------:R-:W-:-:S05]  /*79d0*/  IMAD.MOV.U32 R119, RZ, RZ, R132 ;  /* 0x000000ffff777224 */ /* 0x000fca00078e0084 */
[----:B------:R3:W-:Y:S01]  /*79e0*/  MUFU.EX2 R233, R9 ;  /* 0x0000000900e97308 */ /* 0x0007e20000000800 */
[----:B--2---:R-:W-:Y:S02]  /*79f0*/  FFMA.FTZ R8, R108, c[0x0][0x23c], -R4 ;  /* 0x00008f006c087a23 */ /* 0x004fe40000010804 */
[----:B------:R-:W-:-:S05]  /*7a00*/  IMAD.MOV.U32 R108, RZ, RZ, R230 ;  /* 0x000000ffff6c7224 */ /* 0x000fca00078e00e6 */
[----:B------:R2:W4:Y:S01]  /*7a10*/  MUFU.EX2 R238, R8 ;  /* 0x0000000800ee7308 */ /* 0x0005220000000800 */
[----:B---3--:R-:W-:Y:S02]  /*7a20*/  FFMA.FTZ R9, R120, c[0x0][0x23c], -R2 ;  /* 0x00008f0078097a23 */ /* 0x008fe40000010802 */
[----:B------:R-:W-:-:S05]  /*7a30*/  IMAD.MOV.U32 R120, RZ, RZ, R234 ;  /* 0x000000ffff787224 */ /* 0x000fca00078e00ea */
[----:B------:R3:W-:Y:S01]  /*7a40*/  MUFU.EX2 R234, R9 ;  /* 0x0000000900ea7308 */ /* 0x0007e20000000800 */
[----:B--2---:R-:W-:Y:S02]  /*7a50*/  SHF.R.U32.HI R8, RZ, 0x8, R3 ;  /* 0x00000008ff087819 */ /* 0x004fe40000011603 */
[----:B------:R-:W-:Y:S02]  /*7a60*/  LOP3.LUT R3, R7, UR18, R14, 0x96, !PT ;  /* 0x0000001207037c12 */ /* 0x000fe4000f8e960e */
[----:B------:R-:W-:Y:S02]  /*7a70*/  SHF.R.U32.HI R7, RZ, 0x10, R6 ;  /* 0x00000010ff077819 */ /* 0x000fe40000011606 */
[----:B------:R-:W-:Y:S02]  /*7a80*/  PRMT R14, R10, 0x5410, R8 ;  /* 0x000054100a0e7816 */ /* 0x000fe40000000008 */
[----:B------:R-:W-:Y:S02]  /*7a90*/  LOP3.LUT R6, R3, 0xffff, RZ, 0xc0, !PT ;  /* 0x0000ffff03067812 */ /* 0x000fe400078ec0ff */
[----:B------:R-:W-:-:S02]  /*7aa0*/  LOP3.LUT R10, R7, 0xff, RZ, 0xc0, !PT ;  /* 0x000000ff070a7812 */ /* 0x000fc400078ec0ff */
[--C-:B------:R-:W-:Y:S02]  /*7ab0*/  SHF.R.U32.HI R7, RZ, 0x10, R3.reuse ;  /* 0x00000010ff077819 */ /* 0x100fe40000011603 */
[----:B------:R-:W-:Y:S02]  /*7ac0*/  SHF.R.U32.HI R8, RZ, 0x8, R6 ;  /* 0x00000008ff087819 */ /* 0x000fe40000011606 */
[----:B------:R-:W-:Y:S02]  /*7ad0*/  LOP3.LUT R11, R3, 0xff, RZ, 0xc0, !PT ;  /* 0x000000ff030b7812 */ /* 0x000fe400078ec0ff */
[----:B------:R-:W-:Y:S02]  /*7ae0*/  SHF.R.U32.HI R6, RZ, 0x18, R3 ;  /* 0x00000018ff067819 */ /* 0x000fe40000011603 */
[----:B------:R-:W-:Y:S01]  /*7af0*/  LOP3.LUT R3, R7, 0xff, RZ, 0xc0, !PT ;  /* 0x000000ff07037812 */ /* 0x000fe200078ec0ff */
[----:B------:R-:W-:Y:S01]  /*7b00*/  FFMA.FTZ R7, R117, c[0x0][0x23c], -R2 ;  /* 0x00008f0075077a23 */ /* 0x000fe20000010802 */
[----:B---3--:R-:W-:Y:S01]  /*7b10*/  PRMT R9, R10, 0x5410, R12 ;  /* 0x000054100a097816 */ /* 0x008fe2000000000c */
[----:B------:R-:W-:Y:S01]  /*7b20*/  IMAD.MOV.U32 R117, RZ, RZ, R133 ;  /* 0x000000ffff757224 */ /* 0x000fe200078e0085 */
[----:B------:R-:W-:Y:S01]  /*7b30*/  PRMT R12, R11, 0x5410, R8 ;  /* 0x000054100b0c7816 */ /* 0x000fe20000000008 */
[----:B------:R-:W2:Y:S01]  /*7b40*/  MUFU.EX2 R231, R7 ;  /* 0x0000000700e77308 */ /* 0x000ea20000000800 */
[----:B------:R-:W-:Y:S01]  /*7b50*/  PRMT R13, R3, 0x5410, R6 ;  /* 0x00005410030d7816 */ /* 0x000fe20000000006 */
[----:B------:R-:W-:Y:S01]  /*7b60*/  FFMA.FTZ R8, R121, c[0x0][0x23c], -R2 ;  /* 0x00008f0079087a23 */ /* 0x000fe20000010802 */
[----:B------:R-:W-:Y:S01]  /*7b70*/  HSET2.LE.AND R3, R14, R144, PT ;  /* 0x000000900e037233 */ /* 0x000fe20003803000 */
[----:B----4-:R-:W-:Y:S01]  /*7b80*/  F2FP.PACK_AB R6, R238, R236 ;  /* 0x000000ecee06723e */ /* 0x010fe200000000ff */
[----:B------:R-:W-:-:S03]  /*7b90*/  IMAD.MOV.U32 R121, RZ, RZ, R229 ;  /* 0x000000ffff797224 */ /* 0x000fc600078e00e5 */
[----:B------:R3:W4:Y:S01]  /*7ba0*/  MUFU.EX2 R230, R8 ;  /* 0x0000000800e67308 */ /* 0x0007220000000800 */
[----:B------:R-:W-:Y:S01]  /*7bb0*/  LOP3.LUT R10, R3, R6, RZ, 0xc0, !PT ;  /* 0x00000006030a7212 */ /* 0x000fe200078ec0ff */
[----:B------:R-:W-:Y:S01]  /*7bc0*/  HSET2.LE.AND R3, R9, R144, PT ;  /* 0x0000009009037233 */ /* 0x000fe20003803000 */
[----:B--2---:R-:W-:-:S04]  /*7bd0*/  F2FP.PACK_AB R6, R231, R234 ;  /* 0x000000eae706723e */ /* 0x004fc800000000ff */
[----:B------:R-:W-:Y:S01]  /*7be0*/  LOP3.LUT R11, R3, R6, RZ, 0xc0, !PT ;  /* 0x00000006030b7212 */ /* 0x000fe200078ec0ff */
[----:B------:R-:W-:Y:S01]  /*7bf0*/  HSET2.LE.AND R3, R12, R144, PT ;  /* 0x000000900c037233 */ /* 0x000fe20003803000 */
[----:B------:R-:W-:-:S04]  /*7c00*/  F2FP.PACK_AB R6, R235, R237 ;  /* 0x000000edeb06723e */ /* 0x000fc800000000ff */
[----:B---3--:R-:W-:Y:S01]  /*7c10*/  LOP3.LUT R8, R3, R6, RZ, 0xc0, !PT ;  /* 0x0000000603087212 */ /* 0x008fe200078ec0ff */
[----:B------:R-:W-:Y:S01]  /*7c20*/  HSET2.LE.AND R3, R13, R144, PT ;  /* 0x000000900d037233 */ /* 0x000fe20003803000 */
[----:B----4-:R-:W-:-:S04]  /*7c30*/  F2FP.PACK_AB R6, R230, R233 ;  /* 0x000000e9e606723e */ /* 0x010fc800000000ff */
[----:B------:R-:W-:Y:S01]  /*7c40*/  LOP3.LUT R9, R3, R6, RZ, 0xc0, !PT ;  /* 0x0000000603097212 */ /* 0x000fe200078ec0ff */
[----:B------:R-:W-:Y:S02]  /*7c50*/  FFMA.FTZ R3, R127, c[0x0][0x23c], -R5 ;  /* 0x00008f007f037a23 */ /* 0x000fe40000010805 */
[----:B------:R-:W-:Y:S02]  /*7c60*/  IMAD.MOV.U32 R127, RZ, RZ, R41 ;  /* 0x000000ffff7f7224 */ /* 0x000fe400078e0029 */
[----:B------:R2:W-:Y:S01]  /*7c70*/  MUFU.EX2 R226, R3 ;  /* 0x0000000300e27308 */ /* 0x0005e20000000800 */
[----:B------:R-:W-:Y:S01]  /*7c80*/  IMAD.MOV.U32 R41, RZ, RZ, R228 ;  /* 0x000000ffff297224 */ /* 0x000fe200078e00e4 */
[----:B-1----:R-:W-:Y:S01]  /*7c90*/  HMMA.16816.F32 R64, R8, R16, R64 ;  /* 0x000000100840723c */ /* 0x002fe20000001840 */
[----:B------:R-:W-:-:S07]  /*7ca0*/  FFMA.FTZ R6, R122, c[0x0][0x23c], -R5 ;  /* 0x00008f007a067a23 */ /* 0x000fce0000010805 */
[----:B------:R-:W-:Y:S01]  /*7cb0*/  HMMA.16816.F32 R60, R8, R18, R60 ;  /* 0x00000012083c723c */ /* 0x000fe2000000183c */
[----:B--2---:R-:W-:Y:S02]  /*7cc0*/  FFMA.FTZ R3, R126, c[0x0][0x23c], -R5 ;  /* 0x00008f007e037a23 */ /* 0x004fe40000010805 */
[----:B------:R-:W-:-:S05]  /*7cd0*/  IMAD.MOV.U32 R126, RZ, RZ, R227 ;  /* 0x000000ffff7e7224 */ /* 0x000fca00078e00e3 */
[C---:B------:R-:W-:Y:S01]  /*7ce0*/  HMMA.16816.F32 R56, R8.reuse, R20, R56 ;  /* 0x000000140838723c */ /* 0x040fe20000001838 */
[----:B------:R1:W-:Y:S07]  /*7cf0*/  MUFU.EX2 R228, R3 ;  /* 0x0000000300e47308 */ /* 0x0003ee0000000800 */
[----:B------:R-:W-:Y:S01]  /*7d00*/  HMMA.16816.F32 R52, R8, R22, R52 ;  /* 0x000000160834723c */ /* 0x000fe20000001834 */
[----:B------:R-:W-:Y:S01]  /*7d10*/  MUFU.EX2 R227, R6 ;  /* 0x0000000600e37308 */ /* 0x000fe20000000800 */
[----:B-1----:R-:W-:-:S07]  /*7d20*/  FFMA.FTZ R3, R125, c[0x0][0x23c], -R5 ;  /* 0x00008f007d037a23 */ /* 0x002fce0000010805 */
[----:B------:R1:W2:Y:S02]  /*7d30*/  MUFU.EX2 R229, R3 ;  /* 0x0000000300e57308 */ /* 0x0002a40000000800 */
[----:B-1----:R-:W-:Y:S01]  /*7d40*/  LOP3.LUT R3, R27, UR8, R74, 0x96, !PT ;  /* 0x000000081b037c12 */ /* 0x002fe2000f8e964a */
[----:B------:R-:W-:-:S04]  /*7d50*/  IMAD.WIDE.U32 R74, R232, -0x326172a9, RZ ;  /* 0xcd9e8d57e84a7825 */ /* 0x000fc800078e00ff */
[----:B------:R-:W-:-:S04]  /*7d60*/  IMAD.WIDE.U32 R6, R3, -0x2daee0ad, RZ ;  /* 0xd2511f5303067825 */ /* 0x000fc800078e00ff */
[----:B------:R-:W-:Y:S01]  /*7d70*/  FFMA.FTZ R3, R124, c[0x0][0x23c], -R0 ;  /* 0x00008f007c037a23 */ /* 0x000fe20000010800 */
[C---:B------:R-:W-:Y:S02]  /*7d80*/  LOP3.LUT R8, R6.reuse, 0xffff, RZ, 0xc0, !PT ;  /* 0x0000ffff06087812 */ /* 0x040fe400078ec0ff */
[--C-:B------:R-:W-:Y:S01]  /*7d90*/  SHF.R.U32.HI R10, RZ, 0x10, R6.reuse ;  /* 0x00000010ff0a7819 */ /* 0x100fe20000011606 */
[----:B------:R1:W-:Y:S01]  /*7da0*/  MUFU.EX2 R225, R3 ;  /* 0x0000000300e17308 */ /* 0x0003e20000000800 */
[----:B------:R-:W-:Y:S02]  /*7db0*/  LOP3.LUT R11, R6, 0xff, RZ, 0xc0, !PT ;  /* 0x000000ff060b7812 */ /* 0x000fe400078ec0ff */
[----:B------:R-:W-:Y:S02]  /*7dc0*/  SHF.R.U32.HI R9, RZ, 0x18, R6 ;  /* 0x00000018ff097819 */ /* 0x000fe40000011606 */
[----:B------:R-:W-:Y:S02]  /*7dd0*/  SHF.R.U32.HI R8, RZ, 0x8, R8 ;  /* 0x00000008ff087819 */ /* 0x000fe40000011608 */
[----:B------:R-:W-:-:S02]  /*7de0*/  LOP3.LUT R6, R10, 0xff, RZ, 0xc0, !PT ;  /* 0x000000ff0a067812 */ /* 0x000fc400078ec0ff */
[----:B------:R-:W-:Y:S02]  /*7df0*/  PRMT R12, R11, 0x5410, R8 ;  /* 0x000054100b0c7816 */ /* 0x000fe40000000008 */
[----:B------:R-:W-:Y:S01]  /*7e00*/  PRMT R11, R6, 0x5410, R9 ;  /* 0x00005410060b7816 */ /* 0x000fe20000000009 */
[----:B------:R-:W-:Y:S01]  /*7e10*/  FFMA.FTZ R9, R195, c[0x0][0x23c], -R0 ;  /* 0x00008f00c3097a23 */ /* 0x000fe20000010800 */
[----:B-1----:R-:W-:Y:S01]  /*7e20*/  LOP3.LUT R3, R7, UR18, R72, 0x96, !PT ;  /* 0x0000001207037c12 */ /* 0x002fe2000f8e9648 */
[----:B------:R-:W-:Y:S02]  /*7e30*/  FFMA.FTZ R7, R123, c[0x0][0x23c], -R0 ;  /* 0x00008f007b077a23 */ /* 0x000fe40000010800 */
[----:B------:R1:W-:Y:S01]  /*7e40*/  MUFU.EX2 R195, R9 ;  /* 0x0000000900c37308 */ /* 0x0003e20000000800 */
[----:B------:R-:W-:Y:S02]  /*7e50*/  SHF.R.U32.HI R8, RZ, 0x10, R3 ;  /* 0x00000010ff087819 */ /* 0x000fe40000011603 */
[----:B------:R-:W-:-:S02]  /*7e60*/  LOP3.LUT R6, R3, 0xffff, RZ, 0xc0, !PT ;  /* 0x0000ffff03067812 */ /* 0x000fc400078ec0ff */
[----:B------:R-:W-:-:S03]  /*7e70*/  LOP3.LUT R10, R3, 0xff, RZ, 0xc0, !PT ;  /* 0x000000ff030a7812 */ /* 0x000fc600078ec0ff */
[----:B------:R3:W4:Y:S01]  /*7e80*/  MUFU.EX2 R203, R7 ;  /* 0x0000000700cb7308 */ /* 0x0007220000000800 */
[----:B------:R-:W-:-:S04]  /*7e90*/  SHF.R.U32.HI R6, RZ, 0x8, R6 ;  /* 0x00000008ff067819 */ /* 0x000fc80000011606 */
[----:B-1----:R-:W-:Y:S02]  /*7ea0*/  PRMT R9, R10, 0x5410, R6 ;  /* 0x000054100a097816 */ /* 0x002fe40000000006 */
[----:B--2---:R-:W-:Y:S01]  /*7eb0*/  F2FP.PACK_AB R6, R227, R229 ;  /* 0x000000e5e306723e */ /* 0x004fe200000000ff */
[----:B---3--:R-:W-:-:S04]  /*7ec0*/  FFMA.FTZ R7, R194, c[0x0][0x23c], -R0 ;  /* 0x00008f00c2077a23 */ /* 0x008fc80000010800 */
[----:B------:R1:W2:Y:S02]  /*7ed0*/  MUFU.EX2 R196, R7 ;  /* 0x0000000700c47308 */ /* 0x0002a40000000800 */
[----:B-1----:R-:W-:Y:S02]  /*7ee0*/  SHF.R.U32.HI R7, RZ, 0x18, R3 ;  /* 0x00000018ff077819 */ /* 0x002fe40000011603 */
[----:B------:R-:W-:-:S04]  /*7ef0*/  LOP3.LUT R3, R8, 0xff, RZ, 0xc0, !PT ;  /* 0x000000ff08037812 */ /* 0x000fc800078ec0ff */
[----:B------:R-:W-:Y:S01]  /*7f00*/  PRMT R8, R3, 0x5410, R7 ;  /* 0x0000541003087816 */ /* 0x000fe20000000007 */
[--C-:B------:R-:W-:Y:S02]  /*7f10*/  HSET2.LE.AND R3, R12, R144.reuse, PT ;  /* 0x000000900c037233 */ /* 0x100fe40003803000 */
[--C-:B------:R-:W-:Y:S01]  /*7f20*/  HSET2.LE.AND R7, R11, R144.reuse, PT ;  /* 0x000000900b077233 */ /* 0x100fe20003803000 */
[----:B----4-:R-:W-:Y:S02]  /*7f30*/  F2FP.PACK_AB R11, R203, R225 ;  /* 0x000000e1cb0b723e */ /* 0x010fe400000000ff */
[----:B------:R-:W-:Y:S01]  /*7f40*/  LOP3.LUT R10, R3, R6, RZ, 0xc0, !PT ;  /* 0x00000006030a7212 */ /* 0x000fe200078ec0ff */
[--C-:B------:R-:W-:Y:S01]  /*7f50*/  HSET2.LE.AND R3, R9, R144.reuse, PT ;  /* 0x0000009009037233 */ /* 0x100fe20003803000 */
[----:B------:R-:W-:Y:S02]  /*7f60*/  F2FP.PACK_AB R6, R228, R226 ;  /* 0x000000e2e406723e */ /* 0x000fe400000000ff */
[----:B------:R-:W-:Y:S01]  /*7f70*/  LOP3.LUT R11, R7, R11, RZ, 0xc0, !PT ;  /* 0x0000000b070b7212 */ /* 0x000fe200078ec0ff */
[----:B------:R-:W-:Y:S01]  /*7f80*/  HSET2.LE.AND R7, R8, R144, PT ;  /* 0x0000009008077233 */ /* 0x000fe20003803000 */
[----:B--2---:R-:W-:-:S02]  /*7f90*/  F2FP.PACK_AB R9, R195, R196 ;  /* 0x000000c4c309723e */ /* 0x004fc400000000ff */
[----:B------:R-:W-:Y:S01]  /*7fa0*/  LOP3.LUT R8, R3, R6, RZ, 0xc0, !PT ;  /* 0x0000000603087212 */ /* 0x000fe200078ec0ff */
[----:B------:R-:W-:Y:S01]  /*7fb0*/  IMAD.U32 R3, RZ, RZ, UR5 ;  /* 0x00000005ff037e24 */ /* 0x000fe2000f8e00ff */
[----:B------:R-:W-:-:S04]  /*7fc0*/  LOP3.LUT R9, R7, R9, RZ, 0xc0, !PT ;  /* 0x0000000907097212 */ /* 0x000fc800078ec0ff */
        /* <DEDUP_REMOVED lines=22> */
[----:B------:R-:W-:Y:S01]  /*8130*/  FFMA.FTZ R8, R130, c[0x0][0x23c], -R4 ;  /* 0x00008f0082087a23 */ /* 0x000fe20000010804 */
[----:B------:R-:W-:-:S03]  /*8140*/  LOP3.LUT R6, R25, UR7, R6, 0x96, !PT ;  /* 0x0000000719067c12 */ /* 0x000fc6000f8e9606 */
[----:B------:R3:W-:Y:S01]  /*8150*/  MUFU.EX2 R134, R8 ;  /* 0x0000000800867308 */ /* 0x0007e20000000800 */
[----:B--2---:R-:W-:-:S07]  /*8160*/  FFMA.FTZ R3, R131, c[0x0][0x23c], -R4 ;  /* 0x00008f0083037a23 */ /* 0x004fce0000010804 */
[----:B------:R2:W-:Y:S01]  /*8170*/  MUFU.EX2 R193, R3 ;  /* 0x0000000300c17308 */ /* 0x0005e20000000800 */
[----:B---3--:R-:W-:-:S07]  /*8180*/  FFMA.FTZ R8, R128, c[0x0][0x23c], -R4 ;  /* 0x00008f0080087a23 */ /* 0x008fce0000010804 */
[----:B------:R3:W4:Y:S01]  /*8190*/  MUFU.EX2 R192, R8 ;  /* 0x0000000800c07308 */ /* 0x0007220000000800 */
[----:B--2---:R-:W-:Y:S01]  /*81a0*/  LOP3.LUT R3, R7, UR9, R12, 0x96, !PT ;  /* 0x0000000907037c12 */ /* 0x004fe2000f8e960c */
[----:B------:R-:W-:-:S04]  /*81b0*/  IMAD.WIDE.U32 R6, R6, -0x326172a9, RZ ;  /* 0xcd9e8d5706067825 */ /* 0x000fc800078e00ff */
[----:B------:R-:W-:Y:S01]  /*81c0*/  IMAD.WIDE.U32 R14, R3, -0x326172a9, RZ ;  /* 0xcd9e8d57030e7825 */ /* 0x000fe200078e00ff */
[C---:B------:R-:W-:Y:S02]  /*81d0*/  LOP3.LUT R3, R6.reuse, 0xffff, RZ, 0xc0, !PT ;  /* 0x0000ffff06037812 */ /* 0x040fe400078ec0ff */
[--C-:B------:R-:W-:Y:S02]  /*81e0*/  SHF.R.U32.HI R10, RZ, 0x10, R6.reuse ;  /* 0x00000010ff0a7819 */ /* 0x100fe40000011606 */
[----:B------:R-:W-:Y:S02]  /*81f0*/  LOP3.LUT R11, R6, 0xff, RZ, 0xc0, !PT ;  /* 0x000000ff060b7812 */ /* 0x000fe400078ec0ff */
[----:B------:R-:W-:Y:S01]  /*8200*/  SHF.R.U32.HI R9, RZ, 0x18, R6 ;  /* 0x00000018ff097819 */ /* 0x000fe20000011606 */
[----:B------:R-:W-:Y:S01]  /*8210*/  FFMA.FTZ R6, R137, c[0x0][0x23c], -R2 ;  /* 0x00008f0089067a23 */ /* 0x000fe20000010802 */
[----:B---3--:R-:W-:Y:S01]  /*8220*/  SHF.R.U32.HI R8, RZ, 0x8, R3 ;  /* 0x00000008ff087819 */ /* 0x008fe20000011603 */
[----:B------:R-:W-:Y:S01]  /*8230*/  IMAD.MOV.U32 R137, RZ, RZ, R155 ;  /* 0x000000ffff897224 */ /* 0x000fe200078e009b */
[----:B------:R-:W-:Y:S01]  /*8240*/  LOP3.LUT R3, R7, UR17, R14, 0x96, !PT ;  /* 0x0000001107037c12 */ /* 0x000fe2000f8e960e */
[----:B------:R2:W-:Y:S01]  /*8250*/  MUFU.EX2 R132, R6 ;  /* 0x0000000600847308 */ /* 0x0005e20000000800 */
[----:B------:R-:W-:Y:S01]  /*8260*/  LOP3.LUT R7, R10, 0xff, RZ, 0xc0, !PT ;  /* 0x000000ff0a077812 */ /* 0x000fe200078ec0ff */
[----:B------:R-:W-:Y:S01]  /*8270*/  FFMA.FTZ R10, R138, c[0x0][0x23c], -R2 ;  /* 0x00008f008a0a7a23 */ /* 0x000fe20000010802 */
[----:B------:R-:W-:Y:S01]  /*8280*/  PRMT R13, R11, 0x5410, R8 ;  /* 0x000054100b0d7816 */ /* 0x000fe20000000008 */
[----:B------:R-:W-:Y:S01]  /*8290*/  IMAD.MOV.U32 R138, RZ, RZ, R109 ;  /* 0x000000ffff8a7224 */ /* 0x000fe200078e006d */
[----:B------:R-:W-:-:S02]  /*82a0*/  PRMT R11, R7, 0x5410, R9 ;  /* 0x00005410070b7816 */ /* 0x000fc40000000009 */
[----:B------:R-:W-:Y:S01]  /*82b0*/  SHF.R.U32.HI R7, RZ, 0x10, R3 ;  /* 0x00000010ff077819 */ /* 0x000fe20000011603 */
[----:B------:R3:W-:Y:S01]  /*82c0*/  MUFU.EX2 R133, R10 ;  /* 0x0000000a00857308 */ /* 0x0007e20000000800 */
[C---:B------:R-:W-:Y:S02]  /*82d0*/  LOP3.LUT R8, R3.reuse, 0xff, RZ, 0xc0, !PT ;  /* 0x000000ff03087812 */ /* 0x040fe400078ec0ff */
[----:B--2---:R-:W-:-:S04]  /*82e0*/  LOP3.LUT R6, R3, 0xffff, RZ, 0xc0, !PT ;  /* 0x0000ffff03067812 */ /* 0x004fc800078ec0ff */
[----:B------:R-:W-:Y:S02]  /*82f0*/  SHF.R.U32.HI R9, RZ, 0x8, R6 ;  /* 0x00000008ff097819 */ /* 0x000fe40000011606 */
[----:B------:R-:W-:Y:S02]  /*8300*/  SHF.R.U32.HI R6, RZ, 0x18, R3 ;  /* 0x00000018ff067819 */ /* 0x000fe40000011603 */
[----:B------:R-:W-:Y:S01]  /*8310*/  LOP3.LUT R3, R7, 0xff, RZ, 0xc0, !PT ;  /* 0x000000ff07037812 */ /* 0x000fe200078ec0ff */
[--C-:B------:R-:W-:Y:S01]  /*8320*/  FFMA.FTZ R7, R136, c[0x0][0x23c], -R2.reuse ;  /* 0x00008f0088077a23 */ /* 0x100fe20000010802 */
[----:B------:R-:W-:Y:S01]  /*8330*/  PRMT R9, R8, 0x5410, R9 ;  /* 0x0000541008097816 */ /* 0x000fe20000000009 */
[----:B------:R-:W-:Y:S01]  /*8340*/  FFMA.FTZ R8, R139, c[0x0][0x23c], -R2 ;  /* 0x00008f008b087a23 */ /* 0x000fe20000010802 */
[----:B------:R-:W-:Y:S01]  /*8350*/  PRMT R12, R3, 0x5410, R6 ;  /* 0x00005410030c7816 */ /* 0x000fe20000000006 */
[----:B------:R-:W2:Y:S01]  /*8360*/  MUFU.EX2 R131, R7 ;  /* 0x0000000700837308 */ /* 0x000ea20000000800 */
[----:B------:R-:W-:Y:S01]  /*8370*/  HSET2.LE.AND R3, R13, R144, PT ;  /* 0x000000900d037233 */ /* 0x000fe20003803000 */
[----:B----4-:R-:W-:Y:S01]  /*8380*/  F2FP.PACK_AB R6, R192, R134 ;  /* 0x00000086c006723e */ /* 0x010fe200000000ff */
[----:B------:R-:W-:-:S02]  /*8390*/  IMAD.MOV.U32 R136, RZ, RZ, R110 ;  /* 0x000000ffff887224 */ /* 0x000fc400078e006e */
[----:B------:R-:W-:Y:S01]  /*83a0*/  IMAD.MOV.U32 R139, RZ, RZ, R106 ;  /* 0x000000ffff8b7224 */ /* 0x000fe200078e006a */
[----:B---3--:R-:W-:Y:S01]  /*83b0*/  LOP3.LUT R10, R3, R6, RZ, 0xc0, !PT ;  /* 0x00000006030a7212 */ /* 0x008fe200078ec0ff */
[----:B------:R-:W-:Y:S01]  /*83c0*/  HSET2.LE.AND R3, R11, R144, PT ;  /* 0x000000900b037233 */ /* 0x000fe20003803000 */
[----:B------:R3:W4:Y:S01]  /*83d0*/  MUFU.EX2 R130, R8 ;  /* 0x0000000800827308 */ /* 0x0007220000000800 */
[----:B--2---:R-:W-:-:S04]  /*83e0*/  F2FP.PACK_AB R6, R131, R133 ;  /* 0x000000858306723e */ /* 0x004fc800000000ff */
[----:B------:R-:W-:Y:S01]  /*83f0*/  LOP3.LUT R11, R3, R6, RZ, 0xc0, !PT ;  /* 0x00000006030b7212 */ /* 0x000fe200078ec0ff */
[----:B------:R-:W-:Y:S01]  /*8400*/  HSET2.LE.AND R3, R9, R144, PT ;  /* 0x0000009009037233 */ /* 0x000fe20003803000 */
[----:B------:R-:W-:-:S04]  /*8410*/  F2FP.PACK_AB R6, R193, R194 ;  /* 0x000000c2c106723e */ /* 0x000fc800000000ff */
[----:B---3--:R-:W-:Y:S01]  /*8420*/  LOP3.LUT R8, R3, R6, RZ, 0xc0, !PT ;  /* 0x0000000603087212 */ /* 0x008fe200078ec0ff */
[----:B------:R-:W-:Y:S01]  /*8430*/  HSET2.LE.AND R3, R12, R144, PT ;  /* 0x000000900c037233 */ /* 0x000fe20003803000 */
[----:B----4-:R-:W-:-:S04]  /*8440*/  F2FP.PACK_AB R6, R130, R132 ;  /* 0x000000848206723e */ /* 0x010fc800000000ff */
[----:B------:R-:W-:Y:S02]  /*8450*/  LOP3.LUT R9, R3, R6, RZ, 0xc0, !PT ;  /* 0x0000000603097212 */ /* 0x000fe400078ec0ff */
[----:B------:R-:W-:Y:S02]  /*8460*/  LOP3.LUT R6, R29, UR16, R74, 0x96, !PT ;  /* 0x000000101d067c12 */ /* 0x000fe4000f8e964a */
[----:B------:R-:W-:Y:S02]  /*8470*/  LOP3.LUT R3, R113, UR14, R28, 0x96, !PT ;  /* 0x0000000e71037c12 */ /* 0x000fe4000f8e961c */
[----:B------:R-:W2:Y:S01]  /*8480*/  LDSM.16.MT88.4 R28, [R204+0x5400] ;  /* 0x00540000cc1c783b */ /* 0x000ea20000004200 */
        /* <DEDUP_REMOVED lines=32> */
[----:B------:R-:W-:Y:S01]  /*8690*/  SHF.R.U32.HI R9, RZ, 0x8, R9 ;  /* 0x00000008ff097819 */ /* 0x000fe20000011609 */
[----:B------:R-:W-:Y:S01]  /*86a0*/  IMAD.MOV.U32 R35, RZ, RZ, R142 ;  /* 0x000000ffff237224 */ /* 0x000fe200078e008e */
[--C-:B------:R-:W-:Y:S02]  /*86b0*/  SHF.R.U32.HI R11, RZ, 0x18, R6.reuse ;  /* 0x00000018ff0b7819 */ /* 0x100fe40000011606 */
[----:B------:R-:W-:Y:S02]  /*86c0*/  PRMT R12, R10, 0x5410, R9 ;  /* 0x000054100a0c7816 */ /* 0x000fe40000000009 */
[----:B------:R-:W-:Y:S01]  /*86d0*/  SHF.R.U32.HI R9, RZ, 0x10, R6 ;  /* 0x00000010ff097819 */ /* 0x000fe20000011606 */
[----:B------:R-:W-:-:S02]  /*86e0*/  FFMA.FTZ R6, R141, c[0x0][0x23c], -R0 ;  /* 0x00008f008d067a23 */ /* 0x000fc40000010800 */
[----:B------:R-:W-:Y:S02]  /*86f0*/  IMAD.MOV.U32 R141, RZ, RZ, R120 ;  /* 0x000000ffff8d7224 */ /* 0x000fe400078e0078 */
[----:B------:R-:W-:Y:S01]  /*8700*/  MUFU.EX2 R124, R6 ;  /* 0x00000006007c7308 */ /* 0x000fe20000000800 */
[----:B-1----:R-:W-:Y:S02]  /*8710*/  FFMA.FTZ R3, R140, c[0x0][0x23c], -R5 ;  /* 0x00008f008c037a23 */ /* 0x002fe40000010805 */
[----:B------:R-:W-:-:S05]  /*8720*/  IMAD.MOV.U32 R140, RZ, RZ, R121 ;  /* 0x000000ffff8c7224 */ /* 0x000fca00078e0079 */
[----:B------:R1:W3:Y:S02]  /*8730*/  MUFU.EX2 R126, R3 ;  /* 0x00000003007e7308 */ /* 0x0002e40000000800 */
[----:B-1----:R-:W-:Y:S01]  /*8740*/  LOP3.LUT R3, R7, UR17, R32, 0x96, !PT ;  /* 0x0000001107037c12 */ /* 0x002fe2000f8e9620 */
[----:B------:R-:W-:Y:S01]  /*8750*/  IMAD.MOV.U32 R32, RZ, RZ, R101 ;  /* 0x000000ffff207224 */ /* 0x000fe200078e0065 */
        /* <DEDUP_REMOVED lines=13> */
[----:B------:R-:W-:Y:S01]  /*8830*/  HSET2.LE.AND R3, R12, R144, PT ;  /* 0x000000900c037233 */ /* 0x000fe20003803000 */
[----:B------:R-:W-:-:S02]  /*8840*/  IMAD.MOV.U32 R197, RZ, RZ, R119 ;  /* 0x000000ffffc57224 */ /* 0x000fc400078e0077 */
[----:B------:R-:W-:-:S03]  /*8850*/  IMAD.MOV.U32 R198, RZ, RZ, R116 ;  /* 0x000000ffffc67224 */ /* 0x000fc600078e0074 */
[----:B------:R-:W1:Y:S01]  /*8860*/  MUFU.EX2 R122, R7 ;  /* 0x00000007007a7308 */ /* 0x000e620000000800 */
[----:B---3--:R-:W-:-:S04]  /*8870*/  F2FP.PACK_AB R6, R126, R128 ;  /* 0x000000807e06723e */ /* 0x008fc800000000ff */
        /* <DEDUP_REMOVED lines=15> */
[----:B------:R-:W-:-:S07]  /*8970*/  IMAD.MOV.U32 R149, RZ, RZ, R96 ;  /* 0x000000ffff957224 */ /* 0x000fce00078e0060 */
[----:B------:R-:W-:Y:S01]  /*8980*/  HMMA.16816.F32 R80, R8, R18, R44 ;  /* 0x000000120850723c */ /* 0x000fe2000000182c */
[----:B------:R-:W3:Y:S01]  /*8990*/  LDSM.16.MT88.4 R44, [R205+0x5400] ;  /* 0x00540000cd2c783b */ /* 0x000ee20000004200 */
[----:B-1----:R-:W-:-:S05]  /*89a0*/  LOP3.LUT R3, R15, UR8, R26, 0x96, !PT ;  /* 0x000000080f037c12 */ /* 0x002fca000f8e961a */
[----:B------:R-:W-:Y:S01]  /*89b0*/  IMAD.MOV.U32 R19, RZ, RZ, R118 ;  /* 0x000000ffff137224 */ /* 0x000fe200078e0076 */
[----:B------:R-:W-:Y:S01]  /*89c0*/  HMMA.16816.F32 R76, R8, R22, R76 ;  /* 0x00000016084c723c */ /* 0x000fe2000000184c */
[----:B------:R1:W-:Y:S01]  /*89d0*/  MUFU.EX2 R118, R6 ;  /* 0x0000000600767308 */ /* 0x0003e20000000800 */
[----:B------:R-:W-:Y:S02]  /*89e0*/  IMAD.MOV.U32 R18, RZ, RZ, R107 ;  /* 0x000000ffff127224 */ /* 0x000fe400078e006b */
[----:B------:R-:W-:-:S04]  /*89f0*/  IMAD.WIDE.U32 R26, R232, -0x326172a9, RZ ;  /* 0xcd9e8d57e81a7825 */ /* 0x000fc800078e00ff */
[----:B------:R-:W-:Y:S01]  /*8a00*/  HMMA.16816.F32 R68, R8, R16, R68 ;  /* 0x000000100844723c */ /* 0x000fe20000001844 */
[----:B------:R-:W-:Y:S02]  /*8a10*/  IMAD.MOV.U32 R22, RZ, RZ, R111 ;  /* 0x000000ffff167224 */ /* 0x000fe400078e006f */
[----:B------:R-:W-:-:S04]  /*8a20*/  IMAD.MOV.U32 R23, RZ, RZ, R108 ;  /* 0x000000ffff177224 */ /* 0x000fc800078e006c */
[----:B------:R-:W-:Y:S02]  /*8a30*/  FFMA.FTZ R8, R148, c[0x0][0x23c], -R4 ;  /* 0x00008f0094087a23 */ /* 0x000fe40000010804 */
[----:B-1----:R-:W-:Y:S02]  /*8a40*/  IMAD.WIDE.U32 R6, R3, -0x2daee0ad, RZ ;  /* 0xd2511f5303067825 */ /* 0x002fe400078e00ff */
[----:B------:R1:W-:Y:S02]  /*8a50*/  MUFU.EX2 R119, R8 ;  /* 0x0000000800777308 */ /* 0x0003e40000000800 */
[----:B------:R-:W-:Y:S01]  /*8a60*/  FFMA.FTZ R9, R152, c[0x0][0x23c], -R2 ;  /* 0x00008f0098097a23 */ /* 0x000fe20000010802 */
[C---:B------:R-:W-:Y:S01]  /*8a70*/  LOP3.LUT R3, R6.reuse, 0xffff, RZ, 0xc0, !PT ;  /* 0x0000ffff06037812 */ /* 0x040fe200078ec0ff */
[----:B------:R-:W-:Y:S01]  /*8a80*/  IMAD.MOV.U32 R148, RZ, RZ, R99 ;  /* 0x000000ffff947224 */ /* 0x000fe200078e0063 */
[----:B------:R-:W-:Y:S02]  /*8a90*/  LOP3.LUT R10, R6, 0xff, RZ, 0xc0, !PT ;  /* 0x000000ff060a7812 */ /* 0x000fe400078ec0ff */
[----:B------:R-:W-:Y:S01]  /*8aa0*/  SHF.R.U32.HI R12, RZ, 0x18, R6 ;  /* 0x00000018ff0c7819 */ /* 0x000fe20000011606 */
[----:B------:R4:W-:Y:S01]  /*8ab0*/  MUFU.EX2 R116, R9 ;  /* 0x0000000900747308 */ /* 0x0009e20000000800 */
[----:B-1----:R-:W-:-:S02]  /*8ac0*/  FFMA.FTZ R8, R145, c[0x0][0x23c], -R4 ;  /* 0x00008f0091087a23 */ /* 0x002fc40000010804 */
[----:B------:R-:W-:-:S05]  /*8ad0*/  IMAD.MOV.U32 R145, RZ, RZ, R18 ;  /* 0x000000ffff917224 */ /* 0x000fca00078e0012 */
[----:B------:R1:W1:Y:S01]  /*8ae0*/  MUFU.EX2 R121, R8 ;  /* 0x0000000800797308 */ /* 0x0002620000000800 */
[----:B----4-:R-:W-:-:S07]  /*8af0*/  FFMA.FTZ R9, R153, c[0x0][0x23c], -R2 ;  /* 0x00008f0099097a23 */ /* 0x010fce0000010802 */
[----:B------:R4:W-:Y:S01]  /*8b00*/  MUFU.EX2 R117, R9 ;  /* 0x0000000900757308 */ /* 0x0009e20000000800 */
[----:B-1----:R-:W-:Y:S02]  /*8b10*/  SHF.R.U32.HI R8, RZ, 0x8, R3 ;  /* 0x00000008ff087819 */ /* 0x002fe40000011603 */
        /* <DEDUP_REMOVED lines=11> */
[----:B----4-:R-:W-:Y:S01]  /*8bd0*/  PRMT R9, R10, 0x5410, R12 ;  /* 0x000054100a097816 */ /* 0x010fe2000000000c */
[----:B------:R-:W-:Y:S01]  /*8be0*/  IMAD.MOV.U32 R150, RZ, RZ, R98 ;  /* 0x000000ffff967224 */ /* 0x000fe200078e0062 */
[----:B------:R-:W-:Y:S01]  /*8bf0*/  PRMT R12, R11, 0x5410, R8 ;  /* 0x000054100b0c7816 */ /* 0x000fe20000000008 */
[----:B------:R-:W1:Y:S01]  /*8c00*/  MUFU.EX2 R111, R7 ;  /* 0x00000007006f7308 */ /* 0x000e620000000800 */
[----:B------:R-:W-:Y:S01]  /*8c10*/  PRMT R13, R3, 0x5410, R6 ;  /* 0x00005410030d7816 */ /* 0x000fe20000000006 */
[----:B------:R-:W-:Y:S01]  /*8c20*/  FFMA.FTZ R8, R154, c[0x0][0x23c], -R2 ;  /* 0x00008f009a087a23 */ /* 0x000fe20000010802 */
[----:B------:R-:W-:Y:S01]  /*8c30*/  HSET2.LE.AND R3, R14, R144, PT ;  /* 0x000000900e037233 */ /* 0x000fe20003803000 */
[----:B------:R-:W-:-:S04]  /*8c40*/  F2FP.PACK_AB R6, R121, R119 ;  /* 0x000000777906723e */ /* 0x000fc800000000ff */
[----:B------:R4:W2:Y:S01]  /*8c50*/  MUFU.EX2 R110, R8 ;  /* 0x00000008006e7308 */ /* 0x0008a20000000800 */
[----:B------:R-:W-:Y:S01]  /*8c60*/  LOP3.LUT R10, R3, R6, RZ, 0xc0, !PT ;  /* 0x00000006030a7212 */ /* 0x000fe200078ec0ff */
[----:B------:R-:W-:Y:S01]  /*8c70*/  HSET2.LE.AND R3, R9, R144, PT ;  /* 0x0000009009037233 */ /* 0x000fe20003803000 */
[----:B-1----:R-:W-:-:S04]  /*8c80*/  F2FP.PACK_AB R6, R111, R117 ;  /* 0x000000756f06723e */ /* 0x002fc800000000ff */
[----:B------:R-:W-:Y:S01]  /*8c90*/  LOP3.LUT R11, R3, R6, RZ, 0xc0, !PT ;  /* 0x00000006030b7212 */ /* 0x000fe200078ec0ff */
[----:B------:R-:W-:Y:S01]  /*8ca0*/  HSET2.LE.AND R3, R12, R144, PT ;  /* 0x000000900c037233 */ /* 0x000fe20003803000 */
[----:B------:R-:W-:-:S04]  /*8cb0*/  F2FP.PACK_AB R6, R118, R120 ;  /* 0x000000787606723e */ /* 0x000fc800000000ff */
[----:B----4-:R-:W-:Y:S01]  /*8cc0*/  LOP3.LUT R8, R3, R6, RZ, 0xc0, !PT ;  /* 0x0000000603087212 */ /* 0x010fe200078ec0ff */
[----:B------:R-:W-:Y:S01]  /*8cd0*/  HSET2.LE.AND R3, R13, R144, PT ;  /* 0x000000900d037233 */ /* 0x000fe20003803000 */
[----:B--2---:R-:W-:-:S04]  /*8ce0*/  F2FP.PACK_AB R6, R110, R116 ;  /* 0x000000746e06723e */ /* 0x004fc800000000ff */
[----:B------:R-:W-:Y:S02]  /*8cf0*/  LOP3.LUT R9, R3, R6, RZ, 0xc0, !PT ;  /* 0x0000000603097212 */ /* 0x000fe400078ec0ff */
[----:B------:R-:W-:Y:S01]  /*8d00*/  LOP3.LUT R3, R33, UR8, R72, 0x96, !PT ;  /* 0x0000000821037c12 */ /* 0x000fe2000f8e9648 */
[----:B------:R-:W-:-:S04]  /*8d10*/  IMAD.MOV.U32 R33, RZ, RZ, R95 ;  /* 0x000000ffff217224 */ /* 0x000fc800078e005f */
[----:B------:R-:W-:Y:S01]  /*8d20*/  IMAD.WIDE.U32 R6, R3, -0x2daee0ad, RZ ;  /* 0xd2511f5303067825 */ /* 0x000fe200078e00ff */
[C---:B------:R-:W-:Y:S03]  /*8d30*/  HMMA.16816.F32 R64, R8.reuse, R28, R64 ;  /* 0x0000001c0840723c */ /* 0x040fe60000001840 */
[----:B------:R-:W-:Y:S02]  /*8d40*/  FFMA.FTZ R3, R164, c[0x0][0x23c], -R5 ;  /* 0x00008f00a4037a23 */ /* 0x000fe40000010805 */
[----:B------:R-:W-:Y:S02]  /*8d50*/  IMAD.MOV.U32 R164, RZ, RZ, R143 ;  /* 0x000000ffffa47224 */ /* 0x000fe400078e008f */
[----:B------:R1:W-:Y:S01]  /*8d60*/  MUFU.EX2 R109, R3 ;  /* 0x00000003006d7308 */ /* 0x0003e20000000800 */
[C---:B------:R-:W-:Y:S08]  /*8d70*/  HMMA.16816.F32 R60, R8.reuse, R30, R60 ;  /* 0x0000001e083c723c */ /* 0x040ff0000000183c */
[----:B---3--:R-:W-:Y:S01]  /*8d80*/  HMMA.16816.F32 R152, R8, R44, R56 ;  /* 0x0000002c0898723c */ /* 0x008fe20000001838 */
[----:B-1----:R-:W-:-:S07]  /*8d90*/  LOP3.LUT R3, R7, UR18, R34, 0x96, !PT ;  /* 0x0000001207037c12 */ /* 0x002fce000f8e9622 */
[----:B------:R-:W-:Y:S01]  /*8da0*/  HMMA.16816.F32 R72, R8, R46, R48 ;  /* 0x0000002e0848723c */ /* 0x000fe20000001830 */
[----:B------:R-:W-:Y:S02]  /*8db0*/  IMAD.MOV.U32 R34, RZ, RZ, R105 ;  /* 0x000000ffff227224 */ /* 0x000fe400078e0069 */
[----:B------:R-:W-:Y:S02]  /*8dc0*/  IMAD.MOV.U32 R56, RZ, RZ, R197 ;  /* 0x000000ffff387224 */ /* 0x000fe400078e00c5 */
[----:B------:R-:W-:Y:S02]  /*8dd0*/  IMAD.MOV.U32 R197, RZ, RZ, R146 ;  /* 0x000000ffffc57224 */ /* 0x000fe400078e0092 */
[C---:B------:R-:W-:Y:S01]  /*8de0*/  LOP3.LUT R8, R6.reuse, 0xffff, RZ, 0xc0, !PT ;  /* 0x0000ffff06087812 */ /* 0x040fe200078ec0ff */
[----:B------:R-:W-:Y:S01]  /*8df0*/  FFMA.FTZ R7, R165, c[0x0][0x23c], -R5 ;  /* 0x00008f00a5077a23 */ /* 0x000fe20000010805 */
[----:B------:R-:W-:Y:S01]  /*8e00*/  LOP3.LUT R9, R6, 0xff, RZ, 0xc0, !PT ;  /* 0x000000ff06097812 */ /* 0x000fe200078ec0ff */
[----:B------:R-:W-:Y:S01]  /*8e10*/  IMAD.MOV.U32 R165, RZ, RZ, R103 ;  /* 0x000000ffffa57224 */ /* 0x000fe200078e0067 */
[----:B------:R-:W-:Y:S01]  /*8e20*/  SHF.R.U32.HI R8, RZ, 0x8, R8 ;  /* 0x00000008ff087819 */ /* 0x000fe20000011608 */
[----:B------:R1:W-:Y:S01]  /*8e30*/  MUFU.EX2 R108, R7 ;  /* 0x00000007006c7308 */ /* 0x0003e20000000800 */
[----:B------:R-:W-:Y:S01]  /*8e40*/  SHF.R.U32.HI R10, RZ, 0x10, R6 ;  /* 0x00000010ff0a7819 */ /* 0x000fe20000011606 */
[----:B------:R-:W-:Y:S01]  /*8e50*/  IMAD.MOV.U32 R146, RZ, RZ, R102 ;  /* 0x000000ffff927224 */ /* 0x000fe200078e0066 */
[----:B------:R-:W-:Y:S01]  /*8e60*/  SHF.R.U32.HI R11, RZ, 0x18, R6 ;  /* 0x00000018ff0b7819 */ /* 0x000fe20000011606 */
[----:B------:R-:W-:Y:S01]  /*8e70*/  IMAD.MOV.U32 R59, RZ, RZ, R19 ;  /* 0x000000ffff3b7224 */ /* 0x000fe200078e0013 */
[----:B------:R-:W-:Y:S01]  /*8e80*/  LOP3.LUT R6, R3, 0xffff, RZ, 0xc0, !PT ;  /* 0x0000ffff03067812 */ /* 0x000fe200078ec0ff */
[----:B------:R-:W-:Y:S01]  /*8e90*/  IMAD.MOV.U32 R48, RZ, RZ, R141 ;  /* 0x000000ffff307224 */ /* 0x000fe200078e008d */
[----:B------:R-:W-:Y:S01]  /*8ea0*/  PRMT R17, R9, 0x5410, R8 ;  /* 0x0000541009117816 */ /* 0x000fe20000000008 */
[----:B------:R-:W-:Y:S01]  /*8eb0*/  FFMA.FTZ R8, R158, c[0x0][0x23c], -R5 ;  /* 0x00008f009e087a23 */ /* 0x000fe20000010805 */
[----:B------:R-:W-:Y:S01]  /*8ec0*/  LOP3.LUT R9, R10, 0xff, RZ, 0xc0, !PT ;  /* 0x000000ff0a097812 */ /* 0x000fe200078ec0ff */
[----:B------:R-:W-:-:S02]  /*8ed0*/  IMAD.MOV.U32 R58, RZ, RZ, R22 ;  /* 0x000000ffff3a7224 */ /* 0x000fc400078e0016 */
[----:B------:R2:W-:Y:S01]  /*8ee0*/  MUFU.EX2 R107, R8 ;  /* 0x00000008006b7308 */ /* 0x0005e20000000800 */
[----:B------:R-:W-:Y:S01]  /*8ef0*/  PRMT R15, R9, 0x5410, R11 ;  /* 0x00005410090f7816 */ /* 0x000fe2000000000b */
[----:B------:R-:W-:Y:S01]  /*8f00*/  IMAD.MOV.U32 R57, RZ, RZ, R23 ;  /* 0x000000ffff397224 */ /* 0x000fe200078e0017 */
[----:B-1----:R-:W-:Y:S01]  /*8f10*/  SHF.R.U32.HI R7, RZ, 0x8, R6 ;  /* 0x00000008ff077819 */ /* 0x002fe20000011606 */
[----:B------:R-:W-:Y:S01]  /*8f20*/  IMAD.MOV.U32 R158, RZ, RZ, R100 ;  /* 0x000000ffff9e7224 */ /* 0x000fe200078e0064 */
[----:B------:R-:W-:Y:S01]  /*8f30*/  LOP3.LUT R6, R3, 0xff, RZ, 0xc0, !PT ;  /* 0x000000ff03067812 */ /* 0x000fe200078ec0ff */
[----:B------:R-:W-:-:S03]  /*8f40*/  IMAD.MOV.U32 R49, RZ, RZ, R94 ;  /* 0x000000ffff317224 */ /* 0x000fc600078e005e */
[----:B------:R-:W-:Y:S01]  /*8f50*/  PRMT R16, R6, 0x5410, R7 ;  /* 0x0000541006107816 */ /* 0x000fe20000000007 */
[----:B------:R-:W-:Y:S01]  /*8f60*/  IMAD.U32 R7, RZ, RZ, UR33 ;  /* 0x00000021ff077e24 */ /* 0x000fe2000f8e00ff */
[----:B------:R-:W-:Y:S01]  /*8f70*/  SHF.R.U32.HI R6, RZ, 0x10, R3 ;  /* 0x00000010ff067819 */ /* 0x000fe20000011603 */
[----:B--2---:R-:W-:-:S03]  /*8f80*/  FFMA.FTZ R8, R156, c[0x0][0x23c], -R5 ;  /* 0x00008f009c087a23 */ /* 0x004fc60000010805 */
[----:B------:R-:W-:Y:S01]  /*8f90*/  LOP3.LUT R6, R6, 0xff, RZ, 0xc0, !PT ;  /* 0x000000ff06067812 */ /* 0x000fe200078ec0ff */
[----:B------:R-:W-:Y:S01]  /*8fa0*/  IMAD.MOV.U32 R156, RZ, RZ, R135 ;  /* 0x000000ffff9c7224 */ /* 0x000fe200078e0087 */
[----:B------:R1:W2:Y:S01]  /*8fb0*/  MUFU.EX2 R106, R8 ;  /* 0x00000008006a7308 */ /* 0x0002a20000000800 */
[----:B------:R3:W5:Y:S01]  /*8fc0*/  LDL.LU R135, [R1+0x80] ;  /* 0x0000800001877983 */ /* 0x0007620000300800 */
[----:B-1----:R-:W-:Y:S02]  /*8fd0*/  SHF.R.U32.HI R8, RZ, 0x18, R3 ;  /* 0x00000018ff087819 */ /* 0x002fe40000011603 */
[----:B------:R-:W-:Y:S01]  /*8fe0*/  LOP3.LUT R3, R115, UR31, R7, 0x96, !PT ;  /* 0x0000001f73037c12 */ /* 0x000fe2000f8e9607 */
[----:B------:R-:W-:Y:S01]  /*8ff0*/  FFMA.FTZ R7, R159, c[0x0][0x23c], -R0 ;  /* 0x00008f009f077a23 */ /* 0x000fe20000010800 */
[----:B------:R-:W-:-:S03]  /*9000*/  PRMT R14, R6, 0x5410, R8 ;  /* 0x00005410060e7816 */ /* 0x000fc60000000008 */
[----:B------:R-:W-:Y:S01]  /*9010*/  IMAD.WIDE.U32 R20, R3, -0x326172a9, RZ ;  /* 0xcd9e8d5703147825 */ /* 0x000fe200078e00ff */
[----:B------:R1:W-:Y:S03]  /*9020*/  MUFU.EX2 R104, R7 ;  /* 0x0000000700687308 */ /* 0x0003e60000000800 */
[----:B------:R-:W-:Y:S01]  /*9030*/  FFMA.FTZ R3, R157, c[0x0][0x23c], -R0 ;  /* 0x00008f009d037a23 */ /* 0x000fe20000010800 */
[----:B------:R-:W-:-:S04]  /*9040*/  LOP3.LUT R6, R21, UR16, R26, 0x96, !PT ;  /* 0x0000001015067c12 */ /* 0x000fc8000f8e961a */
[----:B------:R4:W3:Y:S01]  /*9050*/  MUFU.EX2 R105, R3 ;  /* 0x0000000300697308 */ /* 0x0008e20000000800 */
[----:B------:R-:W-:-:S04]  /*9060*/  IMAD.WIDE.U32 R12, R6, -0x2daee0ad, RZ ;  /* 0xd2511f53060c7825 */ /* 0x000fc800078e00ff */
[----:B-1----:R-:W-:Y:S01]  /*9070*/  FFMA.FTZ R7, R166, c[0x0][0x23c], -R0 ;  /* 0x00008f00a6077a23 */ /* 0x002fe20000010800 */
[----:B--2---:R-:W-:-:S03]  /*9080*/  F2FP.PACK_AB R6, R106, R107 ;  /* 0x0000006b6a06723e */ /* 0x004fc600000000ff */
[----:B------:R1:W-:Y:S01]  /*9090*/  MUFU.EX2 R103, R7 ;  /* 0x0000000700677308 */ /* 0x0003e20000000800 */
[----:B----4-:R-:W-:-:S05]  /*90a0*/  LOP3.LUT R3, R113, UR14, R20, 0x96, !PT ;  /* 0x0000000e71037c12 */ /* 0x010fca000f8e9614 */
[----:B------:R-:W-:Y:S01]  /*90b0*/  IMAD.WIDE.U32 R10, R3, -0x2daee0ad, RZ ;  /* 0xd2511f53030a7825 */ /* 0x000fe200078e00ff */
[----:B------:R-:W-:-:S03]  /*90c0*/  HSET2.LE.AND R3, R17, R144, PT ;  /* 0x0000009011037233 */ /* 0x000fc60003803000 */
[----:B-1----:R-:W-:Y:S02]  /*90d0*/  FFMA.FTZ R7, R167, c[0x0][0x23c], -R0 ;  /* 0x00008f00a7077a23 */ /* 0x002fe40000010800 */
[----:B------:R-:W-:Y:S02]  /*90e0*/  LOP3.LUT R18, R3, R6, RZ, 0xc0, !PT ;  /* 0x0000000603127212 */ /* 0x000fe400078ec0ff */
[----:B------:R-:W1:Y:S01]  /*90f0*/  MUFU.EX2 R102, R7 ;  /* 0x0000000700667308 */ /* 0x000e620000000800 */
[----:B------:R-:W-:Y:S01]  /*9100*/  HSET2.LE.AND R3, R15, R144, PT ;  /* 0x000000900f037233 */ /* 0x000fe20003803000 */
[----:B---3--:R-:W-:-:S04]  /*9110*/  F2FP.PACK_AB R6, R105, R104 ;  /* 0x000000686906723e */ /* 0x008fc800000000ff */
[----:B------:R-:W-:Y:S01]  /*9120*/  LOP3.LUT R19, R3, R6, RZ, 0xc0, !PT ;  /* 0x0000000603137212 */ /* 0x000fe200078ec0ff */
[--C-:B------:R-:W-:Y:S01]  /*9130*/  HSET2.LE.AND R3, R16, R144.reuse, PT ;  /* 0x0000009010037233 */ /* 0x100fe20003803000 */
[----:B------:R-:W-:Y:S02]  /*9140*/  F2FP.PACK_AB R6, R108, R109 ;  /* 0x0000006d6c06723e */ /* 0x000fe400000000ff */
[----:B------:R-:W-:Y:S02]  /*9150*/  LOP3.LUT R8, R13, UR13, R84, 0x96, !PT ;  /* 0x0000000d0d087c12 */ /* 0x000fe4000f8e9654 */
[----:B------:R-:W-:Y:S01]  /*9160*/  LOP3.LUT R16, R3, R6, RZ, 0xc0, !PT ;  /* 0x0000000603107212 */ /* 0x000fe200078ec0ff */
[----:B------:R-:W-:Y:S01]  /*9170*/  HSET2.LE.AND R3, R14, R144, PT ;  /* 0x000000900e037233 */ /* 0x000fe20003803000 */
[----:B------:R-:W-:Y:S02]  /*9180*/  LOP3.LUT R9, R11, UR11, R12, 0x96, !PT ;  /* 0x0000000b0b097c12 */ /* 0x000fe4000f8e960c */
[----:B-1----:R-:W-:-:S04]  /*9190*/  F2FP.PACK_AB R6, R102, R103 ;  /* 0x000000676606723e */ /* 0x002fc800000000ff */
[----:B------:R-:W-:Y:S01]  /*91a0*/  LOP3.LUT R17, R3, R6, RZ, 0xc0, !PT ;  /* 0x0000000603117212 */ /* 0x000fe200078ec0ff */
[----:B------:R-:W-:-:S04]  /*91b0*/  IMAD.WIDE.U32 R6, R8, -0x326172a9, RZ ;  /* 0xcd9e8d5708067825 */ /* 0x000fc800078e00ff */
[----:B------:R-:W-:Y:S01]  /*91c0*/  IMAD.WIDE.U32 R8, R9, -0x326172a9, RZ ;  /* 0xcd9e8d5709087825 */ /* 0x000fe200078e00ff */
[----:B------:R-:W-:-:S04]  /*91d0*/  LOP3.LUT R7, R7, UR12, R112, 0x96, !PT ;  /* 0x0000000c07077c12 */ /* 0x000fc8000f8e9670 */
[----:B------:R-:W-:Y:S01]  /*91e0*/  LOP3.LUT R3, R9, UR10, R6, 0x96, !PT ;  /* 0x0000000a09037c12 */ /* 0x000fe2000f8e9606 */
[----:B------:R-:W-:-:S04]  /*91f0*/  IMAD.WIDE.U32 R6, R7, -0x2daee0ad, RZ ;  /* 0xd2511f5307067825 */ /* 0x000fc800078e00ff */
[----:B------:R-:W-:Y:S01]  /*9200*/  IMAD.WIDE.U32 R14, R3, -0x2daee0ad, RZ ;  /* 0xd2511f53030e7825 */ /* 0x000fe200078e00ff */
[----:B------:R-:W-:Y:S02]  /*9210*/  LOP3.LUT R7, R7, UR9, R10, 0x96, !PT ;  /* 0x0000000907077c12 */ /* 0x000fe4000f8e960a */
[----:B------:R-:W-:Y:S02]  /*9220*/  LOP3.LUT R12, R21, UR16, R88, 0x96, !PT ;  /* 0x00000010150c7c12 */ /* 0x000fe4000f8e9658 */
[----:B------:R-:W-:Y:S01]  /*9230*/  LOP3.LUT R3, R15, UR7, R6, 0x96, !PT ;  /* 0x000000070f037c12 */ /* 0x000fe2000f8e9606 */
[----:B------:R-:W-:Y:S01]  /*9240*/  IMAD.WIDE.U32 R10, R7, -0x326172a9, RZ ;  /* 0xcd9e8d57070a7825 */ /* 0x000fe200078e00ff */
[----:B------:R-:W-:-:S03]  /*9250*/  LOP3.LUT R13, R43, UR14, R20, 0x96, !PT ;  /* 0x0000000e2b0d7c12 */ /* 0x000fc6000f8e9614 */
[----:B------:R-:W-:Y:S01]  /*9260*/  IMAD.WIDE.U32 R6, R3, -0x326172a9, RZ ;  /* 0xcd9e8d5703067825 */ /* 0x000fe200078e00ff */
[----:B------:R-:W-:Y:S03]  /*9270*/  HMMA.16816.F32 R140, R16, R28, R52 ;  /* 0x0000001c108c723c */ /* 0x000fe60000001834 */
[----:B------:R-:W-:Y:S01]  /*9280*/  IMAD.WIDE.U32 R20, R12, -0x2daee0ad, RZ ;  /* 0xd2511f530c147825 */ /* 0x000fe200078e00ff */
[----:B------:R-:W-:Y:S02]  /*9290*/  LOP3.LUT R9, R7, UR17, R10, 0x96, !PT ;  /* 0x0000001107097c12 */ /* 0x000fe4000f8e960a */
[C---:B------:R-:W-:Y:S02]  /*92a0*/  LOP3.LUT R15, R6.reuse, 0xffff, RZ, 0xc0, !PT ;  /* 0x0000ffff060f7812 */ /* 0x040fe400078ec0ff */
[----:B------:R-:W-:Y:S01]  /*92b0*/  LOP3.LUT R29, R11, UR8, R8, 0x96, !PT ;  /* 0x000000080b1d7c12 */ /* 0x000fe2000f8e9608 */
[----:B------:R-:W-:Y:S01]  /*92c0*/  IMAD.WIDE.U32 R10, R13, -0x2daee0ad, RZ ;  /* 0xd2511f530d0a7825 */ /* 0x000fe200078e00ff */
[----:B------:R-:W-:-:S02]  /*92d0*/  LOP3.LUT R24, R6, 0xff, RZ, 0xc0, !PT ;  /* 0x000000ff06187812 */ /* 0x000fc400078ec0ff */
[--C-:B------:R-:W-:Y:S02]  /*92e0*/  SHF.R.U32.HI R23, RZ, 0x10, R6.reuse ;  /* 0x00000010ff177819 */ /* 0x100fe40000011606 */
[----:B------:R-:W-:Y:S02]  /*92f0*/  SHF.R.U32.HI R22, RZ, 0x18, R6 ;  /* 0x00000018ff167819 */ /* 0x000fe40000011606 */
[----:B------:R-:W-:Y:S02]  /*9300*/  LOP3.LUT R6, R21, UR13, R86, 0x96, !PT ;  /* 0x0000000d15067c12 */ /* 0x000fe4000f8e9656 */
[----:B------:R-:W-:-:S03]  /*9310*/  LOP3.LUT R3, R11, UR11, R20, 0x96, !PT ;  /* 0x0000000b0b037c12 */ /* 0x000fc6000f8e9614 */
[----:B------:R-:W-:-:S04]  /*9320*/  IMAD.WIDE.U32 R12, R6, -0x326172a9, RZ ;  /* 0xcd9e8d57060c7825 */ /* 0x000fc800078e00ff */
[----:B------:R-:W-:Y:S01]  /*9330*/  IMAD.WIDE.U32 R6, R3, -0x326172a9, RZ ;  /* 0xcd9e8d5703067825 */ /* 0x000fe200078e00ff */
[----:B------:R-:W-:-:S04]  /*9340*/  LOP3.LUT R8, R13, UR12, R42, 0x96, !PT ;  /* 0x0000000c0d087c12 */ /* 0x000fc8000f8e962a */
[----:B------:R-:W-:Y:S01]  /*9350*/  LOP3.LUT R7, R7, UR10, R12, 0x96, !PT ;  /* 0x0000000a07077c12 */ /* 0x000fe2000f8e960c */
[----:B------:R-:W-:-:S04]  /*9360*/  IMAD.WIDE.U32 R12, R8, -0x2daee0ad, RZ ;  /* 0xd2511f53080c7825 */ /* 0x000fc800078e00ff */
[----:B------:R-:W-:Y:S01]  /*9370*/  FFMA.FTZ R3, R177, c[0x0][0x23c], -R5 ;  /* 0x00008f00b1037a23 */ /* 0x000fe20000010805 */
[----:B------:R-:W-:Y:S01]  /*9380*/  LOP3.LUT R8, R13, UR9, R10, 0x96, !PT ;  /* 0x000000090d087c12 */ /* 0x000fe2000f8e960a */
[----:B------:R-:W-:Y:S02]  /*9390*/  IMAD.WIDE.U32 R10, R7, -0x2daee0ad, RZ ;  /* 0xd2511f53070a7825 */ /* 0x000fe400078e00ff */
[----:B------:R1:W-:Y:S03]  /*93a0*/  MUFU.EX2 R101, R3 ;  /* 0x0000000300657308 */ /* 0x0003e60000000800 */
[----:B------:R-:W-:Y:S01]  /*93b0*/  LOP3.LUT R7, R11, UR7, R12, 0x96, !PT ;  /* 0x000000070b077c12 */ /* 0x000fe2000f8e960c */
[----:B------:R-:W-:-:S04]  /*93c0*/  IMAD.WIDE.U32 R12, R8, -0x326172a9, RZ ;  /* 0xcd9e8d57080c7825 */ /* 0x000fc800078e00ff */
[----:B-1----:R-:W-:-:S04]  /*93d0*/  FFMA.FTZ R3, R176, c[0x0][0x23c], -R5 ;  /* 0x00008f00b0037a23 */ /* 0x002fc80000010805 */
[----:B------:R1:W-:Y:S01]  /*93e0*/  MUFU.EX2 R100, R3 ;  /* 0x0000000300647308 */ /* 0x0003e20000000800 */
[----:B------:R-:W-:Y:S01]  /*93f0*/  LOP3.LUT R11, R13, UR8, R6, 0x96, !PT ;  /* 0x000000080d0b7c12 */ /* 0x000fe2000f8e9606 */
[----:B------:R-:W-:-:S04]  /*9400*/  IMAD.WIDE.U32 R6, R7, -0x326172a9, RZ ;  /* 0xcd9e8d5707067825 */ /* 0x000fc800078e00ff */
[----:B-1----:R-:W-:-:S04]  /*9410*/  FFMA.FTZ R3, R161, c[0x0][0x23c], -R5 ;  /* 0x00008f00a1037a23 */ /* 0x002fc80000010805 */
[----:B------:R1:W-:Y:S01]  /*9420*/  MUFU.EX2 R99, R3 ;  /* 0x0000000300637308 */ /* 0x0003e20000000800 */
[C---:B------:R-:W-:Y:S02]  /*9430*/  LOP3.LUT R25, R6.reuse, 0xffff, RZ, 0xc0, !PT ;  /* 0x0000ffff06197812 */ /* 0x040fe400078ec0ff */
[----:B------:R-:W-:Y:S02]  /*9440*/  LOP3.LUT R28, R6, 0xff, RZ, 0xc0, !PT ;  /* 0x000000ff061c7812 */ /* 0x000fe400078ec0ff */
[--C-:B------:R-:W-:Y:S02]  /*9450*/  SHF.R.U32.HI R27, RZ, 0x10, R6.reuse ;  /* 0x00000010ff1b7819 */ /* 0x100fe40000011606 */
[----:B------:R-:W-:Y:S01]  /*9460*/  SHF.R.U32.HI R26, RZ, 0x18, R6 ;  /* 0x00000018ff1a7819 */ /* 0x000fe20000011606 */
[--C-:B------:R-:W-:Y:S02]  /*9470*/  FFMA.FTZ R6, R171, c[0x0][0x23c], -R5.reuse ;  /* 0x00008f00ab067a23 */ /* 0x100fe40000010805 */
[----:B-1----:R-:W-:-:S04]  /*9480*/  FFMA.FTZ R3, R160, c[0x0][0x23c], -R5 ;  /* 0x00008f00a0037a23 */ /* 0x002fc80000010805 */
[----:B------:R1:W-:Y:S01]  /*9490*/  MUFU.EX2 R98, R3 ;  /* 0x0000000300627308 */ /* 0x0003e20000000800 */
[----:B------:R-:W-:-:S07]  /*94a0*/  LOP3.LUT R8, R7, UR17, R12, 0x96, !PT ;  /* 0x0000001107087c12 */ /* 0x000fce000f8e960c */
[----:B------:R2:W-:Y:S01]  /*94b0*/  MUFU.EX2 R95, R6 ;  /* 0x00000006005f7308 */ /* 0x0005e20000000800 */
[----:B-1----:R-:W-:-:S07]  /*94c0*/  FFMA.FTZ R3, R169, c[0x0][0x23c], -R5 ;  /* 0x00008f00a9037a23 */ /* 0x002fce0000010805 */
[----:B------:R1:W-:Y:S01]  /*94d0*/  MUFU.EX2 R96, R3 ;  /* 0x0000000300607308 */ /* 0x0003e20000000800 */
[----:B--2---:R-:W-:-:S07]  /*94e0*/  FFMA.FTZ R6, R162, c[0x0][0x23c], -R5 ;  /* 0x00008f00a2067a23 */ /* 0x004fce0000010805 */
[----:B------:R2:W-:Y:S01]  /*94f0*/  MUFU.EX2 R94, R6 ;  /* 0x00000006005e7308 */ /* 0x0005e20000000800 */
[----:B-1----:R-:W-:-:S04]  /*9500*/  SHF.R.U32.HI R3, RZ, 0x8, R15 ;  /* 0x00000008ff037819 */ /* 0x002fc8000001160f */
[----:B------:R-:W-:Y:S02]  /*9510*/  PRMT R51, R24, 0x5410, R3 ;  /* 0x0000541018337816 */ /* 0x000fe40000000003 */
[----:B------:R-:W-:Y:S01]  /*9520*/  LOP3.LUT R3, R23, 0xff, RZ, 0xc0, !PT ;  /* 0x000000ff17037812 */ /* 0x000fe200078ec0ff */
[----:B--2---:R-:W-:-:S03]  /*9530*/  IMAD.WIDE.U32 R6, R29, -0x2daee0ad, RZ ;  /* 0xd2511f531d067825 */ /* 0x004fc600078e00ff */
[----:B------:R-:W-:Y:S01]  /*9540*/  PRMT R50, R3, 0x5410, R22 ;  /* 0x0000541003327816 */ /* 0x000fe20000000016 */
[----:B------:R-:W-:Y:S01]  /*9550*/  FFMA.FTZ R3, R163, c[0x0][0x23c], -R5 ;  /* 0x00008f00a3037a23 */ /* 0x000fe20000010805 */
[----:B------:R-:W-:Y:S01]  /*9560*/  LOP3.LUT R5, R7, UR18, R14, 0x96, !PT ;  /* 0x0000001207057c12 */ /* 0x000fe2000f8e960e */
[----:B------:R-:W-:Y:S01]  /*9570*/  IMAD.MOV.U32 R161, RZ, RZ, R164 ;  /* 0x000000ffffa17224 */ /* 0x000fe200078e00a4 */
[C---:B------:R-:W-:Y:S01]  /*9580*/  LOP3.LUT R12, R6.reuse, 0xffff, RZ, 0xc0, !PT ;  /* 0x0000ffff060c7812 */ /* 0x040fe200078ec0ff */
[----:B------:R-:W-:Y:S01]  /*9590*/  IMAD.MOV.U32 R164, RZ, RZ, R97 ;  /* 0x000000ffffa47224 */ /* 0x000fe200078e0061 */
[----:B------:R-:W-:Y:S01]  /*95a0*/  LOP3.LUT R20, R6, 0xff, RZ, 0xc0, !PT ;  /* 0x000000ff06147812 */ /* 0x000fe200078ec0ff */
[----:B------:R1:W-:Y:S01]  /*95b0*/  MUFU.EX2 R97, R3 ;  /* 0x0000000300617308 */ /* 0x0003e20000000800 */
[--C-:B------:R-:W-:Y:S02]  /*95c0*/  SHF.R.U32.HI R14, RZ, 0x10, R6.reuse ;  /* 0x00000010ff0e7819 */ /* 0x100fe40000011606 */
[----:B------:R-:W-:Y:S01]  /*95d0*/  SHF.R.U32.HI R13, RZ, 0x18, R6 ;  /* 0x00000018ff0d7819 */ /* 0x000fe20000011606 */
[----:B------:R-:W-:-:S05]  /*95e0*/  IMAD.WIDE.U32 R6, R11, -0x2daee0ad, RZ ;  /* 0xd2511f530b067825 */ /* 0x000fca00078e00ff */
[----:B------:R-:W-:Y:S01]  /*95f0*/  LOP3.LUT R15, R6, 0xffff, RZ, 0xc0, !PT ;  /* 0x0000ffff060f7812 */ /* 0x000fe200078ec0ff */
[----:B-1----:R-:W-:Y:S01]  /*9600*/  FFMA.FTZ R3, R180, c[0x0][0x23c], -R0 ;  /* 0x00008f00b4037a23 */ /* 0x002fe20000010800 */
[----:B------:R-:W-:-:S03]  /*9610*/  LOP3.LUT R23, R6, 0xff, RZ, 0xc0, !PT ;  /* 0x000000ff06177812 */ /* 0x000fc600078ec0ff */
[----:B------:R1:W-:Y:S01]  /*9620*/  MUFU.EX2 R89, R3 ;  /* 0x0000000300597308 */ /* 0x0003e20000000800 */
[--C-:B------:R-:W-:Y:S02]  /*9630*/  SHF.R.U32.HI R21, RZ, 0x10, R6.reuse ;  /* 0x00000010ff157819 */ /* 0x100fe40000011606 */
[----:B------:R-:W-:Y:S02]  /*9640*/  SHF.R.U32.HI R22, RZ, 0x18, R6 ;  /* 0x00000018ff167819 */ /* 0x000fe40000011606 */
[----:B------:R-:W-:Y:S01]  /*9650*/  LOP3.LUT R6, R9, 0xffff, RZ, 0xc0, !PT ;  /* 0x0000ffff09067812 */ /* 0x000fe200078ec0ff */
[----:B------:R-:W-:Y:S01]  /*9660*/  FFMA.FTZ R11, R178, c[0x0][0x23c], -R0 ;  /* 0x00008f00b20b7a23 */ /* 0x000fe20000010800 */
[----:B-1----:R-:W-:Y:S01]  /*9670*/  LOP3.LUT R3, R7, UR18, R10, 0x96, !PT ;  /* 0x0000001207037c12 */ /* 0x002fe2000f8e960a */
[----:B------:R-:W-:Y:S02]  /*9680*/  FFMA.FTZ R7, R170, c[0x0][0x23c], -R0 ;  /* 0x00008f00aa077a23 */ /* 0x000fe40000010800 */
[----:B------:R-:W-:-:S02]  /*9690*/  IMAD.MOV.U32 R170, RZ, RZ, R90 ;  /* 0x000000ffffaa7224 */ /* 0x000fc400078e005a */
[----:B------:R1:W-:Y:S01]  /*96a0*/  MUFU.EX2 R90, R7 ;  /* 0x00000007005a7308 */ /* 0x0003e20000000800 */
[----:B------:R-:W-:Y:S02]  /*96b0*/  FFMA.FTZ R10, R168, c[0x0][0x23c], -R0 ;  /* 0x00008f00a80a7a23 */ /* 0x000fe40000010800 */
[----:B------:R-:W-:Y:S02]  /*96c0*/  IMAD.MOV.U32 R180, RZ, RZ, R49 ;  /* 0x000000ffffb47224 */ /* 0x000fe400078e0031 */
[----:B------:R-:W-:Y:S02]  /*96d0*/  IMAD.MOV.U32 R178, RZ, RZ, R151 ;  /* 0x000000ffffb27224 */ /* 0x000fe400078e0097 */
[----:B------:R-:W-:Y:S02]  /*96e0*/  IMAD.MOV.U32 R151, RZ, RZ, R92 ;  /* 0x000000ffff977224 */ /* 0x000fe400078e005c */
[----:B------:R2:W-:Y:S01]  /*96f0*/  MUFU.EX2 R92, R10 ;  /* 0x0000000a005c7308 */ /* 0x0005e20000000800 */
[----:B-1----:R-:W-:-:S02]  /*9700*/  SHF.R.U32.HI R7, RZ, 0x8, R6 ;  /* 0x00000008ff077819 */ /* 0x002fc40000011606 */
[----:B------:R-:W-:-:S04]  /*9710*/  LOP3.LUT R6, R9, 0xff, RZ, 0xc0, !PT ;  /* 0x000000ff09067812 */ /* 0x000fc800078ec0ff */
[----:B------:R-:W-:Y:S01]  /*9720*/  PRMT R49, R6, 0x5410, R7 ;  /* 0x0000541006317816 */ /* 0x000fe20000000007 */
[--C-:B------:R-:W-:Y:S01]  /*9730*/  FFMA.FTZ R6, R181, c[0x0][0x23c], -R0.reuse ;  /* 0x00008f00b5067a23 */ /* 0x100fe20000010800 */
[----:B--2---:R-:W-:Y:S01]  /*9740*/  SHF.R.U32.HI R10, RZ, 0x10, R9 ;  /* 0x00000010ff0a7819 */ /* 0x004fe20000011609 */
[----:B------:R-:W-:Y:S01]  /*9750*/  IMAD.MOV.U32 R181, RZ, RZ, R93 ;  /* 0x000000ffffb57224 */ /* 0x000fe200078e005d */
[----:B------:R-:W-:Y:S01]  /*9760*/  SHF.R.U32.HI R7, RZ, 0x18, R9 ;  /* 0x00000018ff077819 */ /* 0x000fe20000011609 */
[----:B------:R1:W-:Y:S01]  /*9770*/  MUFU.EX2 R93, R6 ;  /* 0x00000006005d7308 */ /* 0x0003e20000000800 */
[----:B------:R-:W-:Y:S02]  /*9780*/  FFMA.FTZ R9, R179, c[0x0][0x23c], -R0 ;  /* 0x00008f00b3097a23 */ /* 0x000fe40000010800 */
[----:B------:R-:W-:Y:S01]  /*9790*/  IMAD.MOV.U32 R179, RZ, RZ, R32 ;  /* 0x000000ffffb37224 */ /* 0x000fe200078e0020 */
[----:B-1----:R-:W-:-:S04]  /*97a0*/  LOP3.LUT R6, R10, 0xff, RZ, 0xc0, !PT ;  /* 0x000000ff0a067812 */ /* 0x002fc800078ec0ff */
[----:B------:R-:W-:Y:S01]  /*97b0*/  PRMT R42, R6, 0x5410, R7 ;  /* 0x00005410062a7816 */ /* 0x000fe20000000007 */
[----:B------:R-:W-:Y:S01]  /*97c0*/  FFMA.FTZ R7, R199, c[0x0][0x23c], -R4 ;  /* 0x00008f00c7077a23 */ /* 0x000fe20000010804 */
[----:B------:R-:W-:-:S03]  /*97d0*/  SHF.R.U32.HI R6, RZ, 0x8, R25 ;  /* 0x00000008ff067819 */ /* 0x000fc60000011619 */
[----:B------:R1:W-:Y:S01]  /*97e0*/  MUFU.EX2 R87, R7 ;  /* 0x0000000700577308 */ /* 0x0003e20000000800 */
[----:B------:R-:W-:Y:S02]  /*97f0*/  PRMT R32, R28, 0x5410, R6 ;  /* 0x000054101c207816 */ /* 0x000fe40000000006 */
[----:B------:R-:W-:Y:S01]  /*9800*/  LOP3.LUT R6, R27, 0xff, RZ, 0xc0, !PT ;  /* 0x000000ff1b067812 */ /* 0x000fe200078ec0ff */
[----:B------:R-:W-:-:S03]  /*9810*/  IMAD.MOV.U32 R168, RZ, RZ, R91 ;  /* 0x000000ffffa87224 */ /* 0x000fc600078e005b */
[----:B------:R-:W-:Y:S01]  /*9820*/  PRMT R26, R6, 0x5410, R26 ;  /* 0x00005410061a7816 */ /* 0x000fe2000000001a */
[----:B------:R2:W-:Y:S01]  /*9830*/  MUFU.EX2 R91, R9 ;  /* 0x00000009005b7308 */ /* 0x0005e20000000800 */
[--C-:B------:R-:W-:Y:S02]  /*9840*/  FFMA.FTZ R6, R182, c[0x0][0x23c], -R4.reuse ;  /* 0x00008f00b6067a23 */ /* 0x100fe40000010804 */
[----:B-1----:R-:W-:-:S05]  /*9850*/  FFMA.FTZ R7, R183, c[0x0][0x23c], -R4 ;  /* 0x00008f00b7077a23 */ /* 0x002fca0000010804 */
[----:B------:R1:W3:Y:S01]  /*9860*/  MUFU.EX2 R86, R7 ;  /* 0x0000000700567308 */ /* 0x0002e20000000800 */
[----:B------:R-:W-:Y:S01]  /*9870*/  IMAD.MOV.U32 R176, RZ, RZ, R48 ;  /* 0x000000ffffb07224 */ /* 0x000fe200078e0030 */
[----:B--2---:R-:W-:-:S06]  /*9880*/  SHF.R.U32.HI R9, RZ, 0x8, R12 ;  /* 0x00000008ff097819 */ /* 0x004fcc000001160c */
[----:B------:R2:W-:Y:S01]  /*9890*/  MUFU.EX2 R85, R6 ;  /* 0x0000000600557308 */ /* 0x0005e20000000800 */
[----:B------:R-:W-:Y:S02]  /*98a0*/  PRMT R48, R20, 0x5410, R9 ;  /* 0x0000541014307816 */ /* 0x000fe40000000009 */
[----:B-1----:R-:W-:-:S04]  /*98b0*/  LOP3.LUT R7, R14, 0xff, RZ, 0xc0, !PT ;  /* 0x000000ff0e077812 */ /* 0x002fc800078ec0ff */
[----:B------:R-:W-:Y:S01]  /*98c0*/  PRMT R43, R7, 0x5410, R13 ;  /* 0x00005410072b7816 */ /* 0x000fe2000000000d */
[----:B------:R-:W-:Y:S01]  /*98d0*/  FFMA.FTZ R7, R172, c[0x0][0x23c], -R4 ;  /* 0x00008f00ac077a23 */ /* 0x000fe20000010804 */
[----:B------:R-:W-:Y:S02]  /*98e0*/  SHF.R.U32.HI R9, RZ, 0x10, R8 ;  /* 0x00000010ff097819 */ /* 0x000fe40000011608 */
[----:B--2---:R-:W-:Y:S01]  /*98f0*/  LOP3.LUT R6, R8, 0xffff, RZ, 0xc0, !PT ;  /* 0x0000ffff08067812 */ /* 0x004fe200078ec0ff */
[----:B------:R1:W-:Y:S01]  /*9900*/  MUFU.EX2 R84, R7 ;  /* 0x0000000700547308 */ /* 0x0003e20000000800 */
[----:B------:R-:W-:Y:S01]  /*9910*/  SHF.R.U32.HI R10, RZ, 0x8, R15 ;  /* 0x00000008ff0a7819 */ /* 0x000fe2000001160f */
[----:B------:R-:W-:-:S06]  /*9920*/  IMAD.MOV.U32 R171, RZ, RZ, R165 ;  /* 0x000000ffffab7224 */ /* 0x000fcc00078e00a5 */
[----:B------:R2:W-:Y:S01]  /*9930*/  MUFU.EX2 R88, R11 ;  /* 0x0000000b00587308 */ /* 0x0005e20000000800 */
[----:B------:R-:W-:Y:S02]  /*9940*/  IMAD.MOV.U32 R177, RZ, RZ, R56 ;  /* 0x000000ffffb17224 */ /* 0x000fe400078e0038 */
[----:B------:R-:W-:Y:S01]  /*9950*/  IMAD.MOV.U32 R167, RZ, RZ, R57 ;  /* 0x000000ffffa77224 */ /* 0x000fe200078e0039 */
[----:B-1----:R-:W-:Y:S02]  /*9960*/  SHF.R.U32.HI R7, RZ, 0x8, R6 ;  /* 0x00000008ff077819 */ /* 0x002fe40000011606 */
[----:B------:R-:W-:Y:S02]  /*9970*/  LOP3.LUT R6, R9, 0xff, RZ, 0xc0, !PT ;  /* 0x000000ff09067812 */ /* 0x000fe400078ec0ff */
[----:B------:R-:W-:Y:S02]  /*9980*/  LOP3.LUT R9, R21, 0xff, RZ, 0xc0, !PT ;  /* 0x000000ff15097812 */ /* 0x000fe400078ec0ff */
[----:B--2---:R-:W-:Y:S01]  /*9990*/  SHF.R.U32.HI R11, RZ, 0x18, R8 ;  /* 0x00000018ff0b7819 */ /* 0x004fe20000011608 */
[----:B------:R-:W-:-:S02]  /*99a0*/  IMAD.MOV.U32 R166, RZ, RZ, R58 ;  /* 0x000000ffffa67224 */ /* 0x000fc400078e003a */
[----:B------:R-:W-:Y:S01]  /*99b0*/  IMAD.MOV.U32 R165, RZ, RZ, R59 ;  /* 0x000000ffffa57224 */ /* 0x000fe200078e003b */
[----:B------:R-:W-:Y:S01]  /*99c0*/  PRMT R15, R6, 0x5410, R11 ;  /* 0x00005410060f7816 */ /* 0x000fe2000000000b */
[----:B------:R-:W-:Y:S01]  /*99d0*/  IMAD.MOV.U32 R199, RZ, RZ, R41 ;  /* 0x000000ffffc77224 */ /* 0x000fe200078e0029 */
[----:B------:R-:W-:Y:S01]  /*99e0*/  HMMA.16816.F32 R56, R16, R30, R76 ;  /* 0x0000001e1038723c */ /* 0x000fe2000000184c */
[----:B------:R-:W-:Y:S01]  /*99f0*/  IMAD.MOV.U32 R183, RZ, RZ, R36 ;  /* 0x000000ffffb77224 */ /* 0x000fe200078e0024 */
[----:B------:R-:W-:Y:S01]  /*9a00*/  PRMT R41, R23, 0x5410, R10 ;  /* 0x0000541017297816 */ /* 0x000fe2000000000a */
[----:B------:R-:W-:Y:S01]  /*9a10*/  FFMA.FTZ R6, R186, c[0x0][0x23c], -R2 ;  /* 0x00008f00ba067a23 */ /* 0x000fe20000010802 */
[----:B------:R-:W-:Y:S01]  /*9a20*/  PRMT R36, R9, 0x5410, R22 ;  /* 0x0000541009247816 */ /* 0x000fe20000000016 */
[----:B------:R-:W1:Y:S01]  /*9a30*/  LDSM.16.MT88.4 R28, [R204+0x5800] ;  /* 0x00580000cc1c783b */ /* 0x000e620000004200 */
[----:B------:R-:W-:Y:S01]  /*9a40*/  LOP3.LUT R12, R8, 0xff, RZ, 0xc0, !PT ;  /* 0x000000ff080c7812 */ /* 0x000fe200078ec0ff */
[----:B------:R-:W-:-:S02]  /*9a50*/  FFMA.FTZ R8, R200, c[0x0][0x23c], -R2 ;  /* 0x00008f00c8087a23 */ /* 0x000fc40000010802 */
[----:B------:R-:W2:Y:S01]  /*9a60*/  LDSM.16.MT88.4 R20, [R205+0x5800] ;  /* 0x00580000cd14783b */ /* 0x000ea20000004200 */
[----:B------:R4:W-:Y:S01]  /*9a70*/  MUFU.EX2 R77, R6 ;  /* 0x00000006004d7308 */ /* 0x0009e20000000800 */
[----:B------:R-:W-:Y:S02]  /*9a80*/  SHF.R.U32.HI R10, RZ, 0x10, R3 ;  /* 0x00000010ff0a7819 */ /* 0x000fe40000011603 */
[----:B------:R-:W-:Y:S02]  /*9a90*/  PRMT R14, R12, 0x5410, R7 ;  /* 0x000054100c0e7816 */ /* 0x000fe40000000007 */
[----:B------:R-:W-:Y:S02]  /*9aa0*/  LOP3.LUT R13, R5, 0xff, RZ, 0xc0, !PT ;  /* 0x000000ff050d7812 */ /* 0x000fe400078ec0ff */
[--C-:B------:R-:W-:Y:S01]  /*9ab0*/  SHF.R.U32.HI R7, RZ, 0x10, R5.reuse ;  /* 0x00000010ff077819 */ /* 0x100fe20000011605 */
[----:B------:R3:W1:Y:S01]  /*9ac0*/  MUFU.EX2 R79, R8 ;  /* 0x00000008004f7308 */ /* 0x0006620000000800 */
[----:B------:R-:W-:-:S02]  /*9ad0*/  SHF.R.U32.HI R12, RZ, 0x18, R5 ;  /* 0x00000018ff0c7819 */ /* 0x000fc40000011605 */
[----:B------:R-:W-:Y:S02]  /*9ae0*/  LOP3.LUT R11, R3, 0xff, RZ, 0xc0, !PT ;  /* 0x000000ff030b7812 */ /* 0x000fe400078ec0ff */
[----:B------:R-:W-:Y:S01]  /*9af0*/  SHF.R.U32.HI R9, RZ, 0x18, R3 ;  /* 0x00000018ff097819 */ /* 0x000fe20000011603 */
[----:B----4-:R-:W-:-:S04]  /*9b00*/  FFMA.FTZ R6, R184, c[0x0][0x23c], -R2 ;  /* 0x00008f00b8067a23 */ /* 0x010fc80000010802 */
[----:B------:R4:W-:Y:S01]  /*9b10*/  MUFU.EX2 R78, R6 ;  /* 0x00000006004e7308 */ /* 0x0009e20000000800 */
[----:B---3--:R-:W-:Y:S02]  /*9b20*/  LOP3.LUT R8, R5, 0xffff, RZ, 0xc0, !PT ;  /* 0x0000ffff05087812 */ /* 0x008fe400078ec0ff */
[----:B------:R-:W-:Y:S02]  /*9b30*/  LOP3.LUT R5, R3, 0xffff, RZ, 0xc0, !PT ;  /* 0x0000ffff03057812 */ /* 0x000fe400078ec0ff */
[----:B------:R-:W-:Y:S01]  /*9b40*/  LOP3.LUT R3, R10, 0xff, RZ, 0xc0, !PT ;  /* 0x000000ff0a037812 */ /* 0x000fe200078ec0ff */
[----:B------:R-:W-:Y:S01]  /*9b50*/  IMAD.MOV.U32 R163, RZ, RZ, R156 ;  /* 0x000000ffffa37224 */ /* 0x000fe200078e009c */
[----:B------:R-:W-:Y:S01]  /*9b60*/  SHF.R.U32.HI R5, RZ, 0x8, R5 ;  /* 0x00000008ff057819 */ /* 0x000fe20000011605 */
[----:B------:R-:W-:Y:S01]  /*9b70*/  IMAD.MOV.U32 R162, RZ, RZ, R158 ;  /* 0x000000ffffa27224 */ /* 0x000fe200078e009e */
[----:B------:R-:W-:Y:S01]  /*9b80*/  PRMT R24, R3, 0x5410, R9 ;  /* 0x0000541003187816 */ /* 0x000fe20000000009 */
[----:B------:R-:W-:Y:S01]  /*9b90*/  HMMA.16816.F32 R156, R16, R44, R68 ;  /* 0x0000002c109c723c */ /* 0x000fe20000001844 */
[----:B----4-:R-:W-:-:S02]  /*9ba0*/  FFMA.FTZ R6, R175, c[0x0][0x23c], -R2 ;  /* 0x00008f00af067a23 */ /* 0x010fc40000010802 */
[--C-:B------:R-:W-:Y:S02]  /*9bb0*/  FFMA.FTZ R3, R174, c[0x0][0x23c], -R0.reuse ;  /* 0x00008f00ae037a23 */ /* 0x100fe40000010800 */
[----:B------:R-:W3:Y:S01]  /*9bc0*/  MUFU.EX2 R70, R6 ;  /* 0x0000000600467308 */ /* 0x000ee20000000800 */
[----:B------:R-:W-:Y:S01]  /*9bd0*/  PRMT R25, R11, 0x5410, R5 ;  /* 0x000054100b197816 */ /* 0x000fe20000000005 */
[----:B------:R-:W-:Y:S01]  /*9be0*/  FFMA.FTZ R5, R173, c[0x0][0x23c], -R0 ;  /* 0x00008f00ad057a23 */ /* 0x000fe20000010800 */
[----:B------:R-:W-:Y:S01]  /*9bf0*/  SHF.R.U32.HI R8, RZ, 0x8, R8 ;  /* 0x00000008ff087819 */ /* 0x000fe20000011608 */
[----:B------:R-:W-:Y:S01]  /*9c00*/  HSET2.LE.AND R0, R14, R144, PT ;  /* 0x000000900e007233 */ /* 0x000fe20003803000 */
[----:B------:R-:W-:-:S03]  /*9c10*/  IMAD.MOV.U32 R160, RZ, RZ, R35 ;  /* 0x000000ffffa07224 */ /* 0x000fc600078e0023 */
[----:B------:R4:W-:Y:S01]  /*9c20*/  MUFU.EX2 R76, R3 ;  /* 0x00000003004c7308 */ /* 0x0009e20000000800 */
[----:B------:R-:W-:Y:S02]  /*9c30*/  LOP3.LUT R7, R7, 0xff, RZ, 0xc0, !PT ;  /* 0x000000ff07077812 */ /* 0x000fe400078ec0ff */
[----:B------:R-:W-:Y:S01]  /*9c40*/  PRMT R35, R13, 0x5410, R8 ;  /* 0x000054100d237816 */ /* 0x000fe20000000008 */
[----:B------:R-:W-:Y:S01]  /*9c50*/  HMMA.16816.F32 R52, R16, R46, R80 ;  /* 0x0000002e1034723c */ /* 0x000fe20000001850 */
[----:B------:R-:W-:Y:S01]  /*9c60*/  PRMT R27, R7, 0x5410, R12 ;  /* 0x00005410071b7816 */ /* 0x000fe2000000000c */
[--C-:B------:R-:W-:Y:S02]  /*9c70*/  FFMA.FTZ R13, R201, c[0x0][0x23c], -R4.reuse ;  /* 0x00008f00c90d7a23 */ /* 0x100fe40000010804 */
[----:B------:R-:W-:Y:S01]  /*9c80*/  FFMA.FTZ R12, R190, c[0x0][0x23c], -R4 ;  /* 0x00008f00be0c7a23 */ /* 0x000fe20000010804 */
[----:B----4-:R-:W-:-:S04]  /*9c90*/  F2FP.PACK_AB R3, R86, R87 ;  /* 0x000000575603723e */ /* 0x010fc800000000ff */
[----:B------:R-:W-:Y:S01]  /*9ca0*/  LOP3.LUT R8, R0, R3, RZ, 0xc0, !PT ;  /* 0x0000000300087212 */ /* 0x000fe200078ec0ff */
[--C-:B------:R-:W-:Y:S01]  /*9cb0*/  HSET2.LE.AND R0, R15, R144.reuse, PT ;  /* 0x000000900f007233 */ /* 0x100fe20003803000 */
[----:B-1----:R-:W-:Y:S01]  /*9cc0*/  F2FP.PACK_AB R3, R77, R79 ;  /* 0x0000004f4d03723e */ /* 0x002fe200000000ff */
[--C-:B------:R-:W-:Y:S01]  /*9cd0*/  FFMA.FTZ R14, R187, c[0x0][0x23c], -R4.reuse ;  /* 0x00008f00bb0e7a23 */ /* 0x100fe20000010804 */
[----:B------:R1:W4:Y:S01]  /*9ce0*/  MUFU.EX2 R71, R5 ;  /* 0x0000000500477308 */ /* 0x0003220000000800 */
[----:B------:R-:W-:Y:S01]  /*9cf0*/  FFMA.FTZ R16, R185, c[0x0][0x23c], -R4 ;  /* 0x00008f00b9107a23 */ /* 0x000fe20000010804 */
[--C-:B------:R-:W-:Y:S01]  /*9d00*/  HSET2.LE.AND R4, R32, R144.reuse, PT ;  /* 0x0000009020047233 */ /* 0x100fe20003803000 */
[----:B------:R-:W-:Y:S01]  /*9d10*/  IMAD.MOV.U32 R169, RZ, RZ, R34 ;  /* 0x000000ffffa97224 */ /* 0x000fe200078e0022 */
[----:B------:R-:W-:Y:S01]  /*9d20*/  HSET2.LE.AND R6, R26, R144, PT ;  /* 0x000000901a067233 */ /* 0x000fe20003803000 */
[----:B------:R-:W-:Y:S01]  /*9d30*/  LOP3.LUT R9, R0, R3, RZ, 0xc0, !PT ;  /* 0x0000000300097212 */ /* 0x000fe200078ec0ff */
[--C-:B------:R-:W-:Y:S01]  /*9d40*/  FFMA.FTZ R15, R202, c[0x0][0x23c], -R2.reuse ;  /* 0x00008f00ca0f7a23 */ /* 0x100fe20000010802 */
[----:B---3--:R-:W-:Y:S01]  /*9d50*/  F2FP.PACK_AB R7, R70, R78 ;  /* 0x0000004e4607723e */ /* 0x008fe200000000ff */
[----:B------:R-:W-:-:S02]  /*9d60*/  FFMA.FTZ R17, R191, c[0x0][0x23c], -R2 ;  /* 0x00008f00bf117a23 */ /* 0x000fc40000010802 */
[--C-:B------:R-:W-:Y:S02]  /*9d70*/  FFMA.FTZ R19, R189, c[0x0][0x23c], -R2.reuse ;  /* 0x00008f00bd137a23 */ /* 0x100fe40000010802 */
[----:B------:R-:W-:Y:S02]  /*9d80*/  FFMA.FTZ R34, R188, c[0x0][0x23c], -R2 ;  /* 0x00008f00bc227a23 */ /* 0x000fe40000010802 */
[----:B------:R-:W-:Y:S01]  /*9d90*/  FADD.FTZ R3, R199, R183 ;  /* 0x000000b7c7037221 */ /* 0x000fe20000010000 */
[----:B-1----:R-:W-:Y:S01]  /*9da0*/  F2FP.PACK_AB R5, R84, R85 ;  /* 0x000000555405723e */ /* 0x002fe200000000ff */
[----:B------:R-:W-:Y:S02]  /*9db0*/  FADD.FTZ R2, R181, R179 ;  /* 0x000000b3b5027221 */ /* 0x000fe40000010000 */
[----:B------:R-:W-:Y:S01]  /*9dc0*/  FADD.FTZ R0, R178, R170 ;  /* 0x000000aab2007221 */ /* 0x000fe20000010000 */
[----:B------:R-:W-:Y:S01]  /*9dd0*/  LOP3.LUT R10, R4, R5, RZ, 0xc0, !PT ;  /* 0x00000005040a7212 */ /* 0x000fe200078ec0ff */
[----:B------:R-:W-:Y:S01]  /*9de0*/  FADD.FTZ R4, R137, R138 ;  /* 0x0000008a89047221 */ /* 0x000fe20000010000 */
[----:B------:R-:W-:Y:S01]  /*9df0*/  LOP3.LUT R11, R6, R7, RZ, 0xc0, !PT ;  /* 0x00000007060b7212 */ /* 0x000fe200078ec0ff */
[----:B------:R-:W-:-:S02]  /*9e00*/  FADD.FTZ R3, R168, R3 ;  /* 0x00000003a8037221 */ /* 0x000fc40000010000 */
[----:B------:R-:W-:Y:S02]  /*9e10*/  FADD.FTZ R2, R33, R2 ;  /* 0x0000000221027221 */ /* 0x000fe40000010000 */
[----:B------:R-:W-:Y:S02]  /*9e20*/  IMAD.MOV.U32 R170, RZ, RZ, R180 ;  /* 0x000000ffffaa7224 */ /* 0x000fe400078e00b4 */
[----:B------:R-:W-:Y:S02]  /*9e30*/  IMAD.MOV.U32 R180, RZ, RZ, R147 ;  /* 0x000000ffffb47224 */ /* 0x000fe400078e0093 */
[----:B------:R-:W-:Y:S02]  /*9e40*/  FADD.FTZ R0, R150, R0 ;  /* 0x0000000096007221 */ /* 0x000fe40000010000 */
[----:B------:R-:W-:Y:S02]  /*9e50*/  IMAD.MOV.U32 R178, RZ, RZ, R145 ;  /* 0x000000ffffb27224 */ /* 0x000fe400078e0091 */
[----:B------:R-:W-:-:S02]  /*9e60*/  IMAD.MOV.U32 R147, RZ, RZ, R136 ;  /* 0x000000ffff937224 */ /* 0x000fc400078e0088 */
[----:B------:R-:W-:Y:S02]  /*9e70*/  IMAD.MOV.U32 R145, RZ, RZ, R139 ;  /* 0x000000ffff917224 */ /* 0x000fe400078e008b */
[----:B------:R-:W-:Y:S02]  /*9e80*/  FADD.FTZ R26, R148, R4 ;  /* 0x00000004941a7221 */ /* 0x000fe40000010000 */
[----:B------:R-:W-:Y:S01]  /*9e90*/  FADD.FTZ R18, R149, R3 ;  /* 0x0000000395127221 */ /* 0x000fe20000010000 */
[----:B------:R-:W-:Y:S01]  /*9ea0*/  HSET2.LE.AND R3, R50, R144, PT ;  /* 0x0000009032037233 */ /* 0x000fe20003803000 */
[----:B------:R-:W-:Y:S01]  /*9eb0*/  FADD.FTZ R33, R151, R2 ;  /* 0x0000000297217221 */ /* 0x000fe20000010000 */
[----:B------:R-:W-:Y:S01]  /*9ec0*/  MUFU.EX2 R68, R13 ;  /* 0x0000000d00447308 */ /* 0x000fe20000000800 */
[----:B------:R-:W-:Y:S01]  /*9ed0*/  FADD.FTZ R32, R170, R0 ;  /* 0x00000000aa207221 */ /* 0x000fe20000010000 */
[----:B------:R-:W-:Y:S01]  /*9ee0*/  F2FP.PACK_AB R7, R92, R90 ;  /* 0x0000005a5c07723e */ /* 0x000fe200000000ff */
[----:B------:R-:W-:Y:S01]  /*9ef0*/  HMMA.16816.F32 R136, R8, R28, R64 ;  /* 0x0000001c0888723c */ /* 0x000fe20000001840 */
[----:B------:R-:W-:-:S02]  /*9f00*/  IMAD.MOV.U32 R168, RZ, RZ, R178 ;  /* 0x000000ffffa87224 */ /* 0x000fc400078e00b2 */
[----:B------:R-:W-:Y:S02]  /*9f10*/  IMAD.MOV.U32 R170, RZ, RZ, R147 ;  /* 0x000000ffffaa7224 */ /* 0x000fe400078e0093 */
[----:B------:R1:W3:Y:S01]  /*9f20*/  MUFU.EX2 R69, R12 ;  /* 0x0000000c00457308 */ /* 0x0002e20000000800 */
[----:B------:R-:W-:Y:S02]  /*9f30*/  IMAD.MOV.U32 R178, RZ, RZ, R145 ;  /* 0x000000ffffb27224 */ /* 0x000fe400078e0091 */
[C---:B------:R-:W-:Y:S01]  /*9f40*/  HMMA.16816.F32 R148, R8.reuse, R30, R60 ;  /* 0x0000001e0894723c */ /* 0x040fe2000000183c */
[--C-:B------:R-:W-:Y:S01]  /*9f50*/  HSET2.LE.AND R0, R51, R144.reuse, PT ;  /* 0x0000009033007233 */ /* 0x100fe20003803000 */
[----:B------:R-:W-:Y:S01]  /*9f60*/  F2FP.PACK_AB R2, R98, R99 ;  /* 0x000000636202723e */ /* 0x000fe200000000ff */
[--C-:B------:R-:W-:Y:S01]  /*9f70*/  HSET2.LE.AND R4, R49, R144.reuse, PT ;  /* 0x0000009031047233 */ /* 0x100fe20003803000 */
[----:B------:R-:W-:Y:S01]  /*9f80*/  LOP3.LUT R7, R3, R7, RZ, 0xc0, !PT ;  /* 0x0000000703077212 */ /* 0x000fe200078ec0ff */
[----:B------:R3:W-:Y:S03]  /*9f90*/  MUFU.EX2 R49, R16 ;  /* 0x0000001000317308 */ /* 0x0007e60000000800 */
[----:B--2---:R-:W-:Y:S01]  /*9fa0*/  HMMA.16816.F32 R152, R8, R20, R152 ;  /* 0x000000140898723c */ /* 0x004fe20000001898 */
[----:B------:R-:W-:-:S04]  /*9fb0*/  HSET2.LE.AND R3, R35, R144, PT ;  /* 0x0000009023037233 */ /* 0x000fc80003803000 */
[----:B------:R-:W-:Y:S03]  /*9fc0*/  MUFU.EX2 R34, R34 ;  /* 0x0000002200227308 */ /* 0x000fe60000000800 */
[----:B------:R-:W-:Y:S01]  /*9fd0*/  HMMA.16816.F32 R44, R8, R22, R72 ;  /* 0x00000016082c723c */ /* 0x000fe20000001848 */
[----:B-1----:R-:W-:-:S06]  /*9fe0*/  HSET2.LE.AND R12, R42, R144, PT ;  /* 0x000000902a0c7233 */ /* 0x002fcc0003803000 */
[----:B------:R-:W-:Y:S02]  /*9ff0*/  FADD.FTZ R8, R146, R26 ;  /* 0x0000001a92087221 */ /* 0x000fe40000010000 */
[----:B------:R-:W-:Y:S01]  /*a000*/  FADD.FTZ R10, R250, R33 ;  /* 0x00000021fa0a7221 */ /* 0x000fe20000010000 */
[----:B------:R-:W-:Y:S01]  /*a010*/  MUFU.EX2 R64, R14 ;  /* 0x0000000e00407308 */ /* 0x000fe20000000800 */
[----:B---3--:R-:W-:Y:S02]  /*a020*/  FADD.FTZ R16, R168, R18 ;  /* 0x00000012a8107221 */ /* 0x008fe40000010000 */
[----:B------:R-:W-:Y:S02]  /*a030*/  FADD.FTZ R9, R170, R32 ;  /* 0x00000020aa097221 */ /* 0x000fe40000010000 */
[----:B------:R-:W-:-:S03]  /*a040*/  FADD.FTZ R8, R178, R8 ;  /* 0x00000008b2087221 */ /* 0x000fc60000010000 */
[----:B------:R1:W2:Y:S01]  /*a050*/  MUFU.EX2 R33, R19 ;  /* 0x0000001300217308 */ /* 0x0002a20000000800 */
[----:B------:R-:W-:Y:S01]  /*a060*/  LOP3.LUT R6, R0, R2, RZ, 0xc0, !PT ;  /* 0x0000000200067212 */ /* 0x000fe200078ec0ff */
[----:B------:R-:W-:Y:S01]  /*a070*/  HSET2.LE.AND R2, R48, R144, PT ;  /* 0x0000009030027233 */ /* 0x000fe20003803000 */
[----:B------:R-:W-:Y:S01]  /*a080*/  F2FP.PACK_AB R5, R100, R101 ;  /* 0x000000656405723e */ /* 0x000fe200000000ff */
[----:B------:R-:W-:-:S04]  /*a090*/  FADD.FTZ R16, R180, R16 ;  /* 0x00000010b4107221 */ /* 0x000fc80000010000 */
[----:B------:R-:W-:Y:S01]  /*a0a0*/  MUFU.EX2 R42, R15 ;  /* 0x0000000f002a7308 */ /* 0x000fe20000000800 */
[----:B------:R-:W-:Y:S01]  /*a0b0*/  F2FP.PACK_AB R13, R88, R89 ;  /* 0x00000059580d723e */ /* 0x000fe200000000ff */
[----:B------:R-:W-:Y:S01]  /*a0c0*/  HSET2.LE.AND R0, R43, R144, PT ;  /* 0x000000902b007233 */ /* 0x000fe20003803000 */
[----:B------:R-:W-:-:S05]  /*a0d0*/  FADD.FTZ R18, R162, R8 ;  /* 0x00000008a2127221 */ /* 0x000fca0000010000 */
[----:B------:R3:W2:Y:S01]  /*a0e0*/  MUFU.EX2 R35, R17 ;  /* 0x0000001100237308 */ /* 0x0006a20000000800 */
[----:B-1----:R-:W-:Y:S01]  /*a0f0*/  FADD.FTZ R19, R163, R9 ;  /* 0x00000009a3137221 */ /* 0x002fe20000010000 */
[----:B------:R-:W-:Y:S01]  /*a100*/  F2FP.PACK_AB R9, R97, R94 ;  /* 0x0000005e6109723e */ /* 0x000fe200000000ff */
[----:B------:R-:W-:Y:S01]  /*a110*/  IMAD.MOV.U32 R181, RZ, RZ, R169 ;  /* 0x000000ffffb57224 */ /* 0x000fe200078e00a9 */
[----:B----4-:R-:W-:Y:S01]  /*a120*/  F2FP.PACK_AB R8, R71, R76 ;  /* 0x0000004c4708723e */ /* 0x010fe200000000ff */
[----:B------:R-:W-:Y:S01]  /*a130*/  FADD.FTZ R16, R171, R16 ;  /* 0x00000010ab107221 */ /* 0x000fe20000010000 */
[----:B------:R-:W-:Y:S01]  /*a140*/  LOP3.LUT R4, R4, R5, RZ, 0xc0, !PT ;  /* 0x0000000504047212 */ /* 0x000fe200078ec0ff */
[----:B------:R-:W-:Y:S01]  /*a150*/  IMAD.MOV.U32 R169, RZ, RZ, R166 ;  /* 0x000000ffffa97224 */ /* 0x000fe200078e00a6 */
[----:B------:R-:W-:Y:S01]  /*a160*/  LOP3.LUT R5, R12, R13, RZ, 0xc0, !PT ;  /* 0x0000000d0c057212 */ /* 0x000fe200078ec0ff */
[--C-:B------:R-:W-:Y:S01]  /*a170*/  HSET2.LE.AND R11, R27, R144.reuse, PT ;  /* 0x000000901b0b7233 */ /* 0x100fe20003803000 */
[----:B------:R-:W-:Y:S01]  /*a180*/  IMAD.MOV.U32 R171, RZ, RZ, R167 ;  /* 0x000000ffffab7224 */ /* 0x000fe200078e00a7 */
[----:B------:R-:W-:Y:S01]  /*a190*/  LOP3.LUT R166, R2, R9, RZ, 0xc0, !PT ;  /* 0x0000000902a67212 */ /* 0x000fe200078ec0ff */
[----:B------:R-:W-:Y:S01]  /*a1a0*/  HSET2.LE.AND R12, R25, R144, PT ;  /* 0x00000090190c7233 */ /* 0x000fe20003803000 */
[----:B------:R-:W-:-:S02]  /*a1b0*/  LOP3.LUT R167, R0, R8, RZ, 0xc0, !PT ;  /* 0x0000000800a77212 */ /* 0x000fc400078ec0ff */
[----:B------:R-:W-:Y:S01]  /*a1c0*/  F2FP.PACK_AB R2, R91, R93 ;  /* 0x0000005d5b02723e */ /* 0x000fe200000000ff */
[----:B---3--:R-:W-:Y:S01]  /*a1d0*/  FADD.FTZ R17, R252, R10 ;  /* 0x0000000afc117221 */ /* 0x008fe20000010000 */
[----:B------:R-:W-:Y:S01]  /*a1e0*/  F2FP.PACK_AB R0, R69, R68 ;  /* 0x000000444500723e */ /* 0x000fe200000000ff */
[----:B------:R-:W-:Y:S01]  /*a1f0*/  IMAD.MOV.U32 R180, RZ, RZ, R177 ;  /* 0x000000ffffb47224 */ /* 0x000fe200078e00b1 */
[----:B------:R-:W-:Y:S01]  /*a200*/  F2FP.PACK_AB R10, R95, R96 ;  /* 0x000000605f0a723e */ /* 0x000fe200000000ff */
[----:B------:R-:W-:Y:S01]  /*a210*/  IMAD.MOV.U32 R177, RZ, RZ, R165 ;  /* 0x000000ffffb17224 */ /* 0x000fe200078e00a5 */
[--C-:B------:R-:W-:Y:S01]  /*a220*/  HSET2.LE.AND R15, R36, R144.reuse, PT ;  /* 0x00000090240f7233 */ /* 0x100fe20003803000 */
[----:B------:R-:W-:Y:S01]  /*a230*/  IMAD.MOV.U32 R168, RZ, RZ, R160 ;  /* 0x000000ffffa87224 */ /* 0x000fe200078e00a0 */
[----:B------:R-:W-:Y:S01]  /*a240*/  LOP3.LUT R165, R11, R2, RZ, 0xc0, !PT ;  /* 0x000000020ba57212 */ /* 0x000fe200078ec0ff */
[----:B------:R-:W-:Y:S01]  /*a250*/  IMAD.MOV.U32 R178, RZ, RZ, R176 ;  /* 0x000000ffffb27224 */ /* 0x000fe200078e00b0 */
[--C-:B------:R-:W-:Y:S01]  /*a260*/  HSET2.LE.AND R14, R41, R144.reuse, PT ;  /* 0x00000090290e7233 */ /* 0x100fe20003803000 */
[----:B------:R-:W-:Y:S01]  /*a270*/  IMAD.MOV.U32 R176, RZ, RZ, R164 ;  /* 0x000000ffffb07224 */ /* 0x000fe200078e00a4 */
[----:B------:R-:W-:Y:S01]  /*a280*/  LOP3.LUT R160, R12, R0, RZ, 0xc0, !PT ;  /* 0x000000000ca07212 */ /* 0x000fe200078ec0ff */
[----:B------:R-:W-:Y:S01]  /*a290*/  HSET2.LE.AND R13, R24, R144, PT ;  /* 0x00000090180d7233 */ /* 0x000fe20003803000 */
[----:B--2---:R-:W-:Y:S01]  /*a2a0*/  F2FP.PACK_AB R2, R34, R33 ;  /* 0x000000212202723e */ /* 0x004fe200000000ff */
[----:B------:R-:W-:Y:S01]  /*a2b0*/  HMMA.16816.F32 R140, R4, R28, R140 ;  /* 0x0000001c048c723c */ /* 0x000fe2000000188c */
[----:B------:R-:W-:Y:S01]  /*a2c0*/  LOP3.LUT R164, R3, R10, RZ, 0xc0, !PT ;  /* 0x0000000a03a47212 */ /* 0x000fe200078ec0ff */
[----:B------:R-:W-:Y:S01]  /*a2d0*/  IMAD.MOV.U32 R170, RZ, RZ, R161 ;  /* 0x000000ffffaa7224 */ /* 0x000fe200078e00a1 */
[----:B------:R-:W-:Y:S01]  /*a2e0*/  F2FP.PACK_AB R0, R49, R64 ;  /* 0x000000403100723e */ /* 0x000fe200000000ff */
[----:B------:R-:W1:Y:S01]  /*a2f0*/  LDSM.16.MT88.4 R144, [R204+0x5c00] ;  /* 0x005c0000cc90783b */ /* 0x000e620000004200 */
[----:B------:R-:W-:-:S03]  /*a300*/  F2FP.PACK_AB R3, R35, R42 ;  /* 0x0000002a2303723e */ /* 0x000fc600000000ff */
[C---:B------:R-:W-:Y:S01]  /*a310*/  HMMA.16816.F32 R156, R4.reuse, R20, R156 ;  /* 0x00000014049c723c */ /* 0x040fe2000000189c */
[----:B------:R-:W-:Y:S01]  /*a320*/  LOP3.LUT R163, R15, R2, RZ, 0xc0, !PT ;  /* 0x000000020fa37212 */ /* 0x000fe200078ec0ff */
[----:B------:R-:W-:Y:S01]  /*a330*/  FADD.FTZ R2, R168, R19 ;  /* 0x00000013a8027221 */ /* 0x000fe20000010000 */
[----:B------:R-:W-:Y:S01]  /*a340*/  LOP3.LUT R162, R14, R0, RZ, 0xc0, !PT ;  /* 0x000000000ea27212 */ /* 0x000fe200078ec0ff */
[----:B------:R-:W-:Y:S01]  /*a350*/  FADD.FTZ R0, R170, R18 ;  /* 0x00000012aa007221 */ /* 0x000fe20000010000 */
[----:B------:R-:W-:Y:S01]  /*a360*/  LOP3.LUT R161, R13, R3, RZ, 0xc0, !PT ;  /* 0x000000030da17212 */ /* 0x000fe200078ec0ff */
[----:B------:R-:W2:Y:S02]  /*a370*/  LDSM.16.MT88.4 R24, [R205+0x5c00] ;  /* 0x005c0000cd18783b */ /* 0x000ea40000004200 */
[----:B------:R-:W-:Y:S01]  /*a380*/  HMMA.16816.F32 R28, R4, R30, R56 ;  /* 0x0000001e041c723c */ /* 0x000fe20000001838 */
[----:B------:R-:W-:-:S07]  /*a390*/  FADD.FTZ R3, R178, R16 ;  /* 0x00000010b2037221 */ /* 0x000fce0000010000 */
[----:B------:R-:W-:Y:S01]  /*a3a0*/  HMMA.16816.F32 R20, R4, R22, R52 ;  /* 0x000000160414723c */ /* 0x000fe20000001834 */
[----:B------:R-:W-:-:S06]  /*a3b0*/  FADD.FTZ R2, R171, R2 ;  /* 0x00000002ab027221 */ /* 0x000fcc0000010000 */
        /* <DEDUP_REMOVED lines=99> */
[----:B------:R3:W-:Y:S04]  /*a9f0*/  STL [R1+0x44], R3 ;  /* 0x0000440301007387 */ /* 0x0007e80000100800 */
[----:B------:R3:W-:Y:S04]  /*aa00*/  STL [R1+0x40], R133 ;  /* 0x0000408501007387 */ /* 0x0007e80000100800 */
[----:B------:R3:W-:Y:S04]  /*aa10*/  STL [R1+0x4c], R169 ;  /* 0x00004ca901007387 */ /* 0x0007e80000100800 */
[----:B------:R3:W-:Y:S01]  /*aa20*/  STL [R1+0x48], R132 ;  /* 0x0000488401007387 */ /* 0x0007e20000100800 */
[C---:B-1----:R-:W-:Y:S08]  /*aa30*/  HMMA.16816.F32 R136, R160.reuse, R144, R136 ;  /* 0x00000090a088723c */ /* 0x042ff00000001888 */
[----:B------:R-:W-:Y:S08]  /*aa40*/  HMMA.16816.F32 R148, R160, R146, R148 ;  /* 0x00000092a094723c */ /* 0x000ff00000001894 */
[----:B------:R-:W-:Y:S08]  /*aa50*/  HMMA.16816.F32 R140, R164, R144, R140 ;  /* 0x00000090a48c723c */ /* 0x000ff0000000188c */
[----:B--2---:R-:W-:Y:S08]  /*aa60*/  HMMA.16816.F32 R152, R160, R24, R152 ;  /* 0x00000018a098723c */ /* 0x004ff00000001898 */
[C---:B------:R-:W-:Y:S08]  /*aa70*/  HMMA.16816.F32 R144, R164.reuse, R146, R28 ;  /* 0x00000092a490723c */ /* 0x040ff0000000181c */
[----:B------:R-:W-:Y:S08]  /*aa80*/  HMMA.16816.F32 R156, R164, R24, R156 ;  /* 0x00000018a49c723c */ /* 0x000ff0000000189c */
[-C--:B------:R-:W-:Y:S08]  /*aa90*/  HMMA.16816.F32 R160, R160, R26.reuse, R44 ;  /* 0x0000001aa0a0723c */ /* 0x080ff0000000182c */
[----:B------:R-:W-:Y:S01]  /*aaa0*/  HMMA.16816.F32 R164, R164, R26, R20 ;  /* 0x0000001aa4a4723c */ /* 0x000fe20000001814 */
[----:B------:R-:W-:Y:S07]  /*aab0*/  @!P0 BRA `(.L_x_431) ;  /* 0x0000903000008947 */ /* 0x000fee0003800000 */
[----:B---3--:R-:W2:Y:S04]  /*aac0*/  LDL.64 R170, [R1+0x58] ;  /* 0x0000580001aa7983 */ /* 0x008ea80000100a00 */
[----:B------:R-:W3:Y:S01]  /*aad0*/  LDL.64 R176, [R1+0x28] ;  /* 0x0000280001b07983 */ /* 0x000ee20000100a00 */
[----:B------:R-:W-:Y:S01]  /*aae0*/  UIADD3 UR34, UR32, -0x2, URZ ;  /* 0xfffffffe20227890 */ /* 0x000fe2000fffe03f */
[----:B------:R-:W-:-:S04]  /*aaf0*/  DEPBAR.LE SB0, 0x0 ;  /* 0x000080000000791a */ /* 0x000fc80000000000 */
[----:B------:R-:W-:Y:S01]  /*ab00*/  USHF.R.S32.HI UR33, URZ, 0x1f, UR34 ;  /* 0x0000001f3f217899 */ /* 0x000fe20008011422 */
[----:B------:R-:W-:Y:S01]  /*ab10*/  IMAD.U32 R2, RZ, RZ, UR34 ;  /* 0x00000022ff027e24 */ /* 0x000fe2000f8e00ff */
[----:B------:R-:W-:Y:S01]  /*ab20*/  UIMAD UR5, UR24, UR34, URZ ;  /* 0x00000022180572a4 */ /* 0x000fe2000f8e023f */
[----:B------:R-:W-:Y:S01]  /*ab30*/  IMAD.U32 R4, RZ, RZ, UR4 ;  /* 0x00000004ff047e24 */ /* 0x000fe2000f8e00ff */
[----:B------:R-:W1:Y:S01]  /*ab40*/  S2R R197, SR_TID.X ;  /* 0x0000000000c57919 */ /* 0x000e620000002100 */
[----:B------:R-:W-:Y:S01]  /*ab50*/  IMAD.U32 R5, RZ, RZ, UR4 ;  /* 0x00000004ff057e24 */ /* 0x000fe2000f8e00ff */
[----:B------:R-:W-:Y:S01]  /*ab60*/  UIMAD UR5, UR33, UR25, UR5 ;  /* 0x00000019210572a4 */ /* 0x000fe2000f8e0205 */
[----:B------:R-:W-:Y:S01]  /*ab70*/  IMAD.U32 R13, RZ, RZ, UR4 ;  /* 0x00000004ff0d7e24 */ /* 0x000fe2000f8e00ff */
[----:B------:R-:W-:Y:S01]  /*ab80*/  UISETP.GT.AND UP0, UPT, UR34, UR19, UPT ;  /* 0x000000132200728c */ /* 0x000fe2000bf04270 */
[----:B-1----:R-:W-:-:S05]  /*ab90*/  IMAD.SHL.U32 R197, R197, 0x2, RZ ;  /* 0x00000002c5c57824 */ /* 0x002fca00078e00ff */
[----:B------:R-:W-:Y:S01]  /*aba0*/  LOP3.LUT R197, R197, 0x6, RZ, 0xc0, !PT ;  /* 0x00000006c5c57812 */ /* 0x000fe200078ec0ff */
[----:B------:R-:W-:Y:S01]  /*abb0*/  BAR.SYNC.DEFER_BLOCKING 0x0 ;  /* 0x0000000000007b1d */ /* 0x000fe20000010000 */
[----:B--2---:R-:W-:Y:S01]  /*abc0*/  ISETP.GE.AND P1, PT, R170, c[0x0][0x220], PT ;  /* 0x00008800aa007a0c */ /* 0x004fe20003f26270 */
[----:B---3--:R-:W-:-:S05]  /*abd0*/  IMAD.WIDE.U32 R2, R2, UR25, R176 ;  /* 0x0000001902027c25 */ /* 0x008fca000f8e00b0 */
[----:B------:R-:W-:-:S07]  /*abe0*/  IADD3 R3, R3, UR5, RZ ;  /* 0x0000000503037c10 */ /* 0x000fce000fffe0ff */
[----:B------:R-:W-:Y:S01]  /*abf0*/  @!P1 IMAD.MOV.U32 R7, RZ, RZ, c[0x0][0x1a4] ;  /* 0x00006900ff079624 */ /* 0x000fe200078e00ff */
[----:B------:R-:W-:Y:S01]  /*ac00*/  @!P1 LEA R4, P2, R4, R2, 0x6 ;  /* 0x0000000204049211 */ /* 0x000fe200078430ff */
[----:B------:R-:W-:Y:S01]  /*ac10*/  @!P1 IMAD.MOV.U32 R12, RZ, RZ, c[0x0][0x1a4] ;  /* 0x00006900ff0c9624 */ /* 0x000fe200078e00ff */
[C---:B------:R-:W-:Y:S01]  /*ac20*/  @!P1 IADD3 R0, P0, R2.reuse, UR27, RZ ;  /* 0x0000001b02009c10 */ /* 0x040fe2000ff1e0ff */
[----:B------:R-:W-:Y:S01]  /*ac30*/  @P1 STS [R224+0x4000], RZ ;  /* 0x004000ffe0001388 */ /* 0x000fe20000000800 */
[----:B------:R-:W-:Y:S02]  /*ac40*/  @!P1 LEA.HI.X R7, R5, R3, R7, 0x6, P2 ;  /* 0x0000000305079211 */ /* 0x000fe400010f3407 */
[----:B------:R-:W-:Y:S01]  /*ac50*/  @!P1 LEA R10, P3, R2, c[0x0][0x170], 0x1 ;  /* 0x00005c00020a9a11 */ /* 0x000fe200078608ff */
[----:B------:R-:W-:Y:S01]  /*ac60*/  @P1 STS [R224+0x4004], RZ ;  /* 0x004004ffe0001388 */ /* 0x000fe20000000800 */
[----:B------:R-:W-:Y:S02]  /*ac70*/  @!P1 IADD3.X R5, R3, UR26, RZ, P0, !PT ;  /* 0x0000001a03059c10 */ /* 0x000fe400087fe4ff */
[----:B------:R-:W-:Y:S01]  /*ac80*/  @!P1 LEA R8, P2, R0, c[0x0][0x170], 0x1 ;  /* 0x00005c0000089a11 */ /* 0x000fe200078408ff */
[----:B------:R-:W-:Y:S01]  /*ac90*/  @P1 STS.64 [R224+0x4008], RZ ;  /* 0x004008ffe0001388 */ /* 0x000fe20000000a00 */
[--C-:B------:R-:W-:Y:S01]  /*aca0*/  @!P1 LEA.HI.X R11, R2, c[0x0][0x174], R3.reuse, 0x1, P3 ;  /* 0x00005d00020b9a11 */ /* 0x100fe200018f0c03 */
[----:B------:R-:W-:Y:S01]  /*acb0*/  @!P1 IMAD.WIDE.U32 R2, R13, 0x60, R2 ;  /* 0x000000600d029825 */ /* 0x000fe200078e0002 */
[----:B------:R-:W-:-:S02]  /*acc0*/  @!P1 LEA.HI.X R9, R0, c[0x0][0x174], R5, 0x1, P2 ;  /* 0x00005d0000099a11 */ /* 0x000fc400010f0c05 */
[----:B------:R-:W-:Y:S01]  /*acd0*/  @!P1 LEA R6, P0, R4, c[0x0][0x170], 0x1 ;  /* 0x00005c0004069a11 */ /* 0x000fe200078008ff */
[----:B------:R-:W-:Y:S01]  /*ace0*/  @!P1 IMAD R0, R12, 0x60, RZ ;  /* 0x000000600c009824 */ /* 0x000fe200078e02ff */
[----:B------:R-:W-:Y:S01]  /*acf0*/  @!PT LDS RZ, [RZ] ;  /* 0x00000000fffff984 */ /* 0x000fe20000000800 */
[----:B------:R-:W-:Y:S01]  /*ad00*/  @!PT LDS RZ, [RZ] ;  /* 0x00000000fffff984 */ /* 0x000fe20000000800 */
[----:B------:R-:W-:Y:S01]  /*ad10*/  @!PT LDS RZ, [RZ] ;  /* 0x00000000fffff984 */ /* 0x000fe20000000800 */
[----:B------:R1:W-:Y:S02]  /*ad20*/  @!P1 LDGSTS.E.BYPASS.LTC128B.128 [R224+0x4000], [R10.64] ;  /* 0x040000000ae09fae */ /* 0x0003e4000b901d5c */
[----:B------:R-:W-:Y:S01]  /*ad30*/  @!P1 LEA.HI.X R7, R4, c[0x0][0x174], R7, 0x1, P0 ;  /* 0x00005d0004079a11 */ /* 0x000fe200000f0c07 */
[----:B------:R-:W-:Y:S01]  /*ad40*/  @!P1 IMAD.IADD R0, R0, 0x1, R3 ;  /* 0x0000000100009824 */ /* 0x000fe200078e0203 */
[C---:B------:R-:W-:Y:S01]  /*ad50*/  @!P1 LEA R4, P0, R2.reuse, c[0x0][0x170], 0x1 ;  /* 0x00005c0002049a11 */ /* 0x040fe200078008ff */
[----:B------:R-:W-:Y:S03]  /*ad60*/  @P1 STS.128 [R224+0x4800], RZ ;  /* 0x004800ffe0001388 */ /* 0x000fe60000000c00 */
[----:B------:R-:W-:Y:S01]  /*ad70*/  @!P1 LEA.HI.X R5, R2, c[0x0][0x174], R0, 0x1, P0 ;  /* 0x00005d0002059a11 */ /* 0x000fe200000f0c00 */
[----:B------:R-:W-:Y:S01]  /*ad80*/  @!PT LDS RZ, [RZ] ;  /* 0x00000000fffff984 */ /* 0x000fe20000000800 */
[----:B------:R-:W-:Y:S01]  /*ad90*/  @!PT LDS RZ, [RZ] ;  /* 0x00000000fffff984 */ /* 0x000fe20000000800 */
[----:B------:R-:W-:Y:S01]  /*ada0*/  @!PT LDS RZ, [RZ] ;  /* 0x00000000fffff984 */ /* 0x000fe20000000800 */
[----:B------:R1:W-:Y:S01]  /*adb0*/  @!P1 LDGSTS.E.BYPASS.LTC128B.128 [R224+0x4800], [R8.64] ;  /* 0x0480000008e09fae */ /* 0x0003e2000b901d5c */
[----:B------:R-:W-:-:S03]  /*adc0*/  IMAD.U32 R0, RZ, RZ, UR34 ;  /* 0x00000022ff007e24 */ /* 0x000fc6000f8e00ff */
[----:B------:R-:W-:Y:S01]  /*add0*/  @P1 STS.128 [R224+0x5000], RZ ;  /* 0x005000ffe0001388 */ /* 0x000fe20000000c00 */
[----:B------:R-:W-:-:S03]  /*ade0*/  IMAD R0, R0, 0x80, R197 ;  /* 0x0000008000007824 */ /* 0x000fc600078e02c5 */
[----:B------:R-:W-:Y:S01]  /*adf0*/  @!PT LDS RZ, [RZ] ;  /* 0x00000000fffff984 */ /* 0x000fe20000000800 */
[----:B------:R-:W-:Y:S01]  /*ae00*/  @!PT LDS RZ, [RZ] ;  /* 0x00000000fffff984 */ /* 0x000fe20000000800 */
[----:B------:R-:W-:Y:S01]  /*ae10*/  @!PT LDS RZ, [RZ] ;  /* 0x00000000fffff984 */ /* 0x000fe20000000800 */
[----:B------:R2:W-:Y:S02]  /*ae20*/  @!P1 LDGSTS.E.BYPASS.LTC128B.128 [R224+0x5000], [R6.64] ;  /* 0x0500000006e09fae */ /* 0x0005e4000b901d5c */
[C---:B------:R-:W-:Y:S02]  /*ae30*/  IADD3 R2, R0.reuse, 0x1, RZ ;  /* 0x0000000100027810 */ /* 0x040fe40007ffe0ff */
[----:B------:R-:W-:Y:S01]  /*ae40*/  @P1 STS.128 [R224+0x5800], RZ ;  /* 0x005800ffe0001388 */ /* 0x000fe20000000c00 */
[CC--:B------:R-:W-:Y:S02]  /*ae50*/  ISETP.GE.AND P6, PT, R0.reuse, R223.reuse, PT ;  /* 0x000000df0000720c */ /* 0x0c0fe40003fc6270 */
[----:B------:R-:W-:Y:S01]  /*ae60*/  ISETP.GE.AND P4, PT, R0, R222, PT ;  /* 0x000000de0000720c */ /* 0x000fe20003f86270 */
[----:B------:R-:W-:Y:S01]  /*ae70*/  @!PT LDS RZ, [RZ] ;  /* 0x00000000fffff984 */ /* 0x000fe20000000800 */
[----:B------:R-:W-:Y:S01]  /*ae80*/  @!PT LDS RZ, [RZ] ;  /* 0x00000000fffff984 */ /* 0x000fe20000000800 */
[----:B------:R-:W-:Y:S01]  /*ae90*/  @!PT LDS RZ, [RZ] ;  /* 0x00000000fffff984 */ /* 0x000fe20000000800 */
[----:B------:R2:W-:Y:S01]  /*aea0*/  @!P1 LDGSTS.E.BYPASS.LTC128B.128 [R224+0x5800], [R4.64] ;  /* 0x0580000004e09fae */ /* 0x0005e2000b901d5c */
[----:B------:R-:W-:Y:S02]  /*aeb0*/  ISETP.GE.AND P5, PT, R2, R223, PT ;  /* 0x000000df0200720c */ /* 0x000fe40003fa6270 */
[-C--:B------:R-:W-:Y:S01]  /*aec0*/  ISETP.LT.OR P6, PT, R0, R219.reuse, P6 ;  /* 0x000000db0000720c */ /* 0x080fe200037c1670 */
[----:B------:R-:W-:Y:S01]  /*aed0*/  LDSM.16.M88.4 R16, [R206] ;  /* 0x00000000ce10783b */ /* 0x000fe20000000200 */
[----:B------:R-:W-:-:S02]  /*aee0*/  ISETP.LT.OR P5, PT, R2, R219, P5 ;  /* 0x000000db0200720c */ /* 0x000fc40002fa1670 */
[C---:B------:R-:W-:Y:S01]  /*aef0*/  ISETP.LT.OR P4, PT, R0.reuse, R218, P4 ;  /* 0x000000da0000720c */ /* 0x040fe20002781670 */
[----:B-----5:R-:W3:Y:S01]  /*af00*/  LDSM.16.M88.4 R20, [R135+0x2000] ;  /* 0x002000008714783b */ /* 0x020ee20000000200 */
[----:B------:R-:W-:Y:S02]  /*af10*/  IADD3 R3, R0, 0x8, RZ ;  /* 0x0000000800037810 */ /* 0x000fe40007ffe0ff */
[C---:B------:R-:W-:Y:S01]  /*af20*/  ISETP.GE.AND P2, PT, R2.reuse, R222, PT ;  /* 0x000000de0200720c */ /* 0x040fe20003f46270 */
[----:B------:R-:W4:Y:S01]  /*af30*/  LDSM.16.M88.4 R12, [R206+0x1000] ;  /* 0x00100000ce0c783b */ /* 0x000f220000000200 */
[C---:B------:R-:W-:Y:S02]  /*af40*/  ISETP.GE.AND P0, PT, R2.reuse, R221, PT ;  /* 0x000000dd0200720c */ /* 0x040fe40003f06270 */
[C---:B------:R-:W-:Y:S01]  /*af50*/  ISETP.GE.AND P3, PT, R2.reuse, R220, PT ;  /* 0x000000dc0200720c */ /* 0x040fe20003f66270 */
[----:B-1----:R-:W-:Y:S01]  /*af60*/  LDSM.16.M88.4 R8, [R207] ;  /* 0x00000000cf08783b */ /* 0x002fe20000000200 */
[----:B------:R-:W-:-:S02]  /*af70*/  ISETP.LT.OR P2, PT, R2, R218, P2 ;  /* 0x000000da0200720c */ /* 0x000fc40001741670 */
[C---:B------:R-:W-:Y:S01]  /*af80*/  ISETP.LT.OR P0, PT, R2.reuse, R217, P0 ;  /* 0x000000d90200720c */ /* 0x040fe20000701670 */
[----:B------:R-:W1:Y:S01]  /*af90*/  LDSM.16.M88.4 R24, [R208] ;  /* 0x00000000d018783b */ /* 0x000e620000000200 */
[----:B------:R-:W-:Y:S02]  /*afa0*/  ISETP.LT.OR P3, PT, R2, R216, P3 ;  /* 0x000000d80200720c */ /* 0x000fe40001f61670 */
[----:B------:R-:W-:Y:S01]  /*afb0*/  IADD3 R2, R0, 0x9, RZ ;  /* 0x0000000900027810 */ /* 0x000fe20007ffe0ff */
[----:B------:R-:W-:Y:S04]  /*afc0*/  LDSM.16.M88.4 R28, [R135+0x2400] ;  /* 0x00240000871c783b */ /* 0x000fe80000000200 */
[----:B--2---:R-:W2:Y:S04]  /*afd0*/  LDSM.16.M88.4 R4, [R207+0x1000] ;  /* 0x00100000cf04783b */ /* 0x004ea80000000200 */
[----:B------:R-:W1:Y:S04]  /*afe0*/  LDSM.16.M88.4 R32, [R135+0x2800] ;  /* 0x002800008720783b */ /* 0x000e680000000200 */
[----:B------:R-:W-:Y:S04]  /*aff0*/  LDSM.16.M88.4 R44, [R214] ;  /* 0x00000000d62c783b */ /* 0x000fe80000000200 */
[----:B------:R-:W0:Y:S01]  /*b000*/  LDGDEPBAR ;  /* 0x00000000000079af */ /* 0x000e220000000000 */
[-C--:B---3--:R-:W-:Y:S08]  /*b010*/  HMMA.16816.F32 R60, R16, R20.reuse, RZ ;  /* 0x00000014103c723c */ /* 0x088ff000000018ff */
[C---:B----4-:R-:W-:Y:S08]  /*b020*/  HMMA.16816.F32 R56, R12.reuse, R20, RZ ;  /* 0x000000140c38723c */ /* 0x050ff000000018ff */
[-C--:B------:R-:W-:Y:S08]  /*b030*/  HMMA.16816.F32 R52, R12, R22.reuse, RZ ;  /* 0x000000160c34723c */ /* 0x080ff000000018ff */
[----:B------:R-:W-:Y:S01]  /*b040*/  HMMA.16816.F32 R48, R16, R22, RZ ;  /* 0x000000161030723c */ /* 0x000fe200000018ff */
[----:B------:R-:W3:Y:S07]  /*b050*/  LDSM.16.M88.4 R20, [R215] ;  /* 0x00000000d714783b */ /* 0x000eee0000000200 */
[-C--:B-1----:R-:W-:Y:S08]  /*b060*/  HMMA.16816.F32 R80, R8, R24.reuse, R60 ;  /* 0x000000180850723c */ /* 0x082ff0000000183c */
[C---:B--2---:R-:W-:Y:S08]  /*b070*/  HMMA.16816.F32 R76, R4.reuse, R24, R56 ;  /* 0x00000018044c723c */ /* 0x044ff00000001838 */
[-C--:B------:R-:W-:Y:S08]  /*b080*/  HMMA.16816.F32 R92, R4, R26.reuse, R52 ;  /* 0x0000001a045c723c */ /* 0x080ff00000001834 */
[----:B------:R-:W-:Y:S01]  /*b090*/  HMMA.16816.F32 R72, R8, R26, R48 ;  /* 0x0000001a0848723c */ /* 0x000fe20000001830 */
[----:B------:R-:W1:Y:S01]  /*b0a0*/  LDSM.16.M88.4 R24, [R135+0x2c00] ;  /* 0x002c00008718783b */ /* 0x000e620000000200 */
[----:B------:R-:W-:-:S02]  /*b0b0*/  FSEL R36, R80, -INF , !P6 ;  /* 0xff80000050247808 */ /* 0x000fc40007000000 */
[----:B------:R-:W-:Y:S02]  /*b0c0*/  FSEL R117, R81, -INF , !P5 ;  /* 0xff80000051757808 */ /* 0x000fe40006800000 */
[----:B------:R-:W-:Y:S02]  /*b0d0*/  FSEL R116, R82, -INF , !P4 ;  /* 0xff80000052747808 */ /* 0x000fe40006000000 */
[-C--:B------:R-:W-:Y:S01]  /*b0e0*/  HMMA.16816.F32 R68, R16, R28.reuse, RZ ;  /* 0x0000001c1044723c */ /* 0x080fe200000018ff */
[C---:B------:R-:W-:Y:S02]  /*b0f0*/  ISETP.GE.AND P6, PT, R0.reuse, R220, PT ;  /* 0x000000dc0000720c */ /* 0x040fe40003fc6270 */
[C---:B------:R-:W-:Y:S02]  /*b100*/  ISETP.GE.AND P5, PT, R3.reuse, R223, PT ;  /* 0x000000df0300720c */ /* 0x040fe40003fa6270 */
[C---:B------:R-:W-:Y:S02]  /*b110*/  ISETP.GE.AND P4, PT, R3.reuse, R222, PT ;  /* 0x000000de0300720c */ /* 0x040fe40003f86270 */
[----:B------:R-:W-:Y:S01]  /*b120*/  ISETP.LT.OR P6, PT, R0, R216, P6 ;  /* 0x000000d80000720c */ /* 0x000fe200037c1670 */
[----:B------:R-:W-:Y:S01]  /*b130*/  HMMA.16816.F32 R64, R12, R28, RZ ;  /* 0x0000001c0c40723c */ /* 0x000fe200000018ff */
[----:B------:R-:W-:-:S02]  /*b140*/  ISETP.LT.OR P5, PT, R3, R219, P5 ;  /* 0x000000db0300720c */ /* 0x000fc40002fa1670 */
[----:B------:R-:W-:Y:S02]  /*b150*/  ISETP.LT.OR P4, PT, R3, R218, P4 ;  /* 0x000000da0300720c */ /* 0x000fe40002781670 */
[----:B------:R-:W-:Y:S02]  /*b160*/  FSEL R120, R83, -INF , !P2 ;  /* 0xff80000053787808 */ /* 0x000fe40005000000 */
[----:B------:R-:W-:Y:S01]  /*b170*/  FSEL R122, R78, -INF , !P6 ;  /* 0xff8000004e7a7808 */ /* 0x000fe20007000000 */
[----:B------:R-:W-:Y:S01]  /*b180*/  HMMA.16816.F32 R60, R12, R30, RZ ;  /* 0x0000001e0c3c723c */ /* 0x000fe200000018ff */
[----:B------:R-:W-:Y:S02]  /*b190*/  FSEL R123, R79, -INF , !P3 ;  /* 0xff8000004f7b7808 */ /* 0x000fe40005800000 */
[----:B------:R-:W-:Y:S02]  /*b1a0*/  FSEL R42, R72, -INF , !P5 ;  /* 0xff800000482a7808 */ /* 0x000fe40006800000 */
[----:B------:R-:W-:-:S02]  /*b1b0*/  FSEL R118, R74, -INF , !P4 ;  /* 0xff8000004a767808 */ /* 0x000fc40006000000 */
[----:B------:R-:W-:Y:S01]  /*b1c0*/  ISETP.GE.AND P2, PT, R0, R221, PT ;  /* 0x000000dd0000720c */ /* 0x000fe20003f46270 */
[C---:B------:R-:W-:Y:S01]  /*b1d0*/  HMMA.16816.F32 R56, R16.reuse, R30, RZ ;  /* 0x0000001e1038723c */ /* 0x040fe200000018ff */
[C---:B------:R-:W-:Y:S02]  /*b1e0*/  ISETP.GE.AND P6, PT, R2.reuse, R223, PT ;  /* 0x000000df0200720c */ /* 0x040fe40003fc6270 */
[C---:B------:R-:W-:Y:S02]  /*b1f0*/  ISETP.GE.AND P3, PT, R2.reuse, R222, PT ;  /* 0x000000de0200720c */ /* 0x040fe40003f66270 */
[C---:B------:R-:W-:Y:S02]  /*b200*/  ISETP.GE.AND P5, PT, R2.reuse, R221, PT ;  /* 0x000000dd0200720c */ /* 0x040fe40003fa6270 */
[----:B------:R-:W-:Y:S01]  /*b210*/  ISETP.GE.AND P4, PT, R2, R220, PT ;  /* 0x000000dc0200720c */ /* 0x000fe20003f86270 */
[----:B------:R-:W-:Y:S01]  /*b220*/  HMMA.16816.F32 R52, R16, R32, RZ ;  /* 0x000000201034723c */ /* 0x000fe200000018ff */
[----:B------:R-:W-:-:S02]  /*b230*/  ISETP.LT.OR P2, PT, R0, R217, P2 ;  /* 0x000000d90000720c */ /* 0x000fc40001741670 */
[C---:B------:R-:W-:Y:S02]  /*b240*/  ISETP.LT.OR P6, PT, R2.reuse, R219, P6 ;  /* 0x000000db0200720c */ /* 0x040fe400037c1670 */
[C---:B------:R-:W-:Y:S02]  /*b250*/  ISETP.LT.OR P3, PT, R2.reuse, R218, P3 ;  /* 0x000000da0200720c */ /* 0x040fe40001f61670 */
[C---:B------:R-:W-:Y:S01]  /*b260*/  ISETP.LT.OR P5, PT, R2.reuse, R217, P5 ;  /* 0x000000d90200720c */ /* 0x040fe20002fa1670 */
[----:B------:R-:W-:Y:S01]  /*b270*/  HMMA.16816.F32 R28, R12, R32, RZ ;  /* 0x000000200c1c723c */ /* 0x000fe200000018ff */
[----:B------:R-:W-:Y:S02]  /*b280*/  ISETP.LT.OR P4, PT, R2, R216, P4 ;  /* 0x000000d80200720c */ /* 0x000fe40002781670 */
[----:B------:R-:W-:Y:S02]  /*b290*/  IADD3 R2, R0, 0x10, RZ ;  /* 0x0000001000027810 */ /* 0x000fe40007ffe0ff */
[----:B------:R-:W-:-:S02]  /*b2a0*/  FSEL R119, R76, -INF , !P2 ;  /* 0xff8000004c777808 */ /* 0x000fc40005000000 */
[----:B------:R-:W-:Y:S01]  /*b2b0*/  FSEL R121, R77, -INF , !P0 ;  /* 0xff8000004d797808 */ /* 0x000fe20004000000 */
[-C--:B------:R-:W-:Y:S01]  /*b2c0*/  HMMA.16816.F32 R48, R12, R34.reuse, RZ ;  /* 0x000000220c30723c */ /* 0x080fe200000018ff */
[----:B------:R-:W-:Y:S02]  /*b2d0*/  FSEL R43, R75, -INF , !P3 ;  /* 0xff8000004b2b7808 */ /* 0x000fe40005800000 */
[C---:B------:R-:W-:Y:S02]  /*b2e0*/  ISETP.GE.AND P2, PT, R3.reuse, R221, PT ;  /* 0x000000dd0300720c */ /* 0x040fe40003f46270 */
[C---:B------:R-:W-:Y:S02]  /*b2f0*/  ISETP.GE.AND P0, PT, R3.reuse, R220, PT ;  /* 0x000000dc0300720c */ /* 0x040fe40003f06270 */
[----:B------:R-:W-:Y:S01]  /*b300*/  ISETP.GE.AND P3, PT, R2, R223, PT ;  /* 0x000000df0200720c */ /* 0x000fe20003f66270 */
[----:B------:R-:W-:Y:S01]  /*b310*/  HMMA.16816.F32 R32, R16, R34, RZ ;  /* 0x000000221020723c */ /* 0x000fe200000018ff */
[----:B------:R-:W-:-:S02]  /*b320*/  ISETP.LT.OR P2, PT, R3, R217, P2 ;  /* 0x000000d90300720c */ /* 0x000fc40001741670 */
[----:B------:R-:W-:Y:S02]  /*b330*/  ISETP.LT.OR P0, PT, R3, R216, P0 ;  /* 0x000000d80300720c */ /* 0x000fe40000701670 */
[----:B------:R-:W-:Y:S02]  /*b340*/  ISETP.LT.OR P3, PT, R2, R219, P3 ;  /* 0x000000db0200720c */ /* 0x000fe40001f61670 */
[----:B------:R-:W-:Y:S01]  /*b350*/  IADD3 R3, R0, 0x11, RZ ;  /* 0x0000001100037810 */ /* 0x000fe20007ffe0ff */
[----:B---3--:R-:W-:Y:S01]  /*b360*/  HMMA.16816.F32 R68, R8, R20, R68 ;  /* 0x000000140844723c */ /* 0x008fe20000001844 */
[----:B------:R-:W-:Y:S02]  /*b370*/  FSEL R41, R73, -INF , !P6 ;  /* 0xff80000049297808 */ /* 0x000fe40007000000 */
[----:B------:R-:W-:Y:S02]  /*b380*/  FSEL R92, R92, -INF , !P2 ;  /* 0xff8000005c5c7808 */ /* 0x000fe40005000000 */
[----:B------:R-:W-:-:S02]  /*b390*/  FSEL R94, R94, -INF , !P0 ;  /* 0xff8000005e5e7808 */ /* 0x000fc40004000000 */
[----:B------:R-:W-:Y:S01]  /*b3a0*/  FSEL R93, R93, -INF , !P5 ;  /* 0xff8000005d5d7808 */ /* 0x000fe20006800000 */
[C---:B------:R-:W-:Y:S01]  /*b3b0*/  HMMA.16816.F32 R64, R4.reuse, R20, R64 ;  /* 0x000000140440723c */ /* 0x040fe20000001840 */
[----:B------:R-:W-:Y:S02]  /*b3c0*/  FSEL R95, R95, -INF , !P4 ;  /* 0xff8000005f5f7808 */ /* 0x000fe40006000000 */
[----:B------:R-:W-:Y:S02]  /*b3d0*/  ISETP.GE.AND P2, PT, R3, R223, PT ;  /* 0x000000df0300720c */ /* 0x000fe40003f46270 */
[C---:B------:R-:W-:Y:S02]  /*b3e0*/  ISETP.GE.AND P6, PT, R2.reuse, R222, PT ;  /* 0x000000de0200720c */ /* 0x040fe40003fc6270 */
[C---:B------:R-:W-:Y:S01]  /*b3f0*/  ISETP.GE.AND P0, PT, R2.reuse, R221, PT ;  /* 0x000000dd0200720c */ /* 0x040fe20003f06270 */
[----:B------:R-:W-:Y:S01]  /*b400*/  HMMA.16816.F32 R60, R4, R22, R60 ;  /* 0x00000016043c723c */ /* 0x000fe2000000183c */
[----:B------:R-:W-:-:S02]  /*b410*/  ISETP.GE.AND P5, PT, R2, R220, PT ;  /* 0x000000dc0200720c */ /* 0x000fc40003fa6270 */
[C---:B------:R-:W-:Y:S02]  /*b420*/  ISETP.GE.AND P4, PT, R3.reuse, R222, PT ;  /* 0x000000de0300720c */ /* 0x040fe40003f86270 */
[C---:B------:R-:W-:Y:S02]  /*b430*/  ISETP.LT.OR P6, PT, R2.reuse, R218, P6 ;  /* 0x000000da0200720c */ /* 0x040fe400037c1670 */
[----:B------:R-:W-:Y:S01]  /*b440*/  ISETP.LT.OR P0, PT, R2, R217, P0 ;  /* 0x000000d90200720c */ /* 0x000fe20000701670 */
[----:B------:R-:W-:Y:S01]  /*b450*/  HMMA.16816.F32 R88, R8, R22, R56 ;  /* 0x000000160858723c */ /* 0x000fe20000001838 */
[----:B------:R-:W2:Y:S01]  /*b460*/  LDSM.16.M88.4 R20, [R213] ;  /* 0x00000000d514783b */ /* 0x000ea20000000200 */
[----:B------:R-:W-:Y:S02]  /*b470*/  FSEL R168, R68, -INF , !P3 ;  /* 0xff80000044a87808 */ /* 0x000fe40005800000 */
[----:B------:R-:W-:Y:S02]  /*b480*/  ISETP.GE.AND P3, PT, R3, R221, PT ;  /* 0x000000dd0300720c */ /* 0x000fe40003f66270 */
[----:B------:R-:W-:-:S02]  /*b490*/  ISETP.LT.OR P5, PT, R2, R216, P5 ;  /* 0x000000d80200720c */ /* 0x000fc40002fa1670 */
[C---:B------:R-:W-:Y:S01]  /*b4a0*/  HMMA.16816.F32 R104, R4.reuse, R44, R28 ;  /* 0x0000002c0468723c */ /* 0x040fe2000000181c */
[C---:B------:R-:W-:Y:S02]  /*b4b0*/  ISETP.LT.OR P2, PT, R3.reuse, R219, P2 ;  /* 0x000000db0300720c */ /* 0x040fe40001741670 */
[C---:B------:R-:W-:Y:S02]  /*b4c0*/  ISETP.LT.OR P4, PT, R3.reuse, R218, P4 ;  /* 0x000000da0300720c */ /* 0x040fe40002781670 */
[----:B------:R-:W-:Y:S02]  /*b4d0*/  ISETP.LT.OR P3, PT, R3, R217, P3 ;  /* 0x000000d90300720c */ /* 0x000fe40001f61670 */
[----:B------:R-:W-:Y:S01]  /*b4e0*/  IADD3 R2, R0, 0x18, RZ ;  /* 0x0000001800027810 */ /* 0x000fe20007ffe0ff */
[----:B------:R-:W-:Y:S01]  /*b4f0*/  HMMA.16816.F32 R108, R4, R46, R48 ;  /* 0x0000002e046c723c */ /* 0x000fe20000001830 */
[----:B------:R-:W-:Y:S02]  /*b500*/  FSEL R134, R69, -INF , !P2 ;  /* 0xff80000045867808 */ /* 0x000fe40005000000 */
[----:B------:R-:W-:-:S02]  /*b510*/  FSEL R170, R70, -INF , !P6 ;  /* 0xff80000046aa7808 */ /* 0x000fc40007000000 */
[----:B------:R-:W-:Y:S02]  /*b520*/  FSEL R171, R71, -INF , !P4 ;  /* 0xff80000047ab7808 */ /* 0x000fe40006000000 */
[----:B------:R-:W-:Y:S01]  /*b530*/  FSEL R127, R64, -INF , !P0 ;  /* 0xff800000407f7808 */ /* 0x000fe20004000000 */
[----:B------:R-:W-:Y:S01]  /*b540*/  HMMA.16816.F32 R48, R8, R46, R32 ;  /* 0x0000002e0830723c */ /* 0x000fe20000001820 */
[----:B------:R-:W-:Y:S02]  /*b550*/  FSEL R126, R65, -INF , !P3 ;  /* 0xff800000417e7808 */ /* 0x000fe40005800000 */
[----:B------:R-:W-:Y:S02]  /*b560*/  ISETP.GE.AND P2, PT, R3, R220, PT ;  /* 0x000000dc0300720c */ /* 0x000fe40003f46270 */
[C---:B------:R-:W-:Y:S02]  /*b570*/  ISETP.GE.AND P6, PT, R2.reuse, R223, PT ;  /* 0x000000df0200720c */ /* 0x040fe40003fc6270 */
[C---:B------:R-:W-:Y:S01]  /*b580*/  ISETP.GE.AND P4, PT, R2.reuse, R222, PT ;  /* 0x000000de0200720c */ /* 0x040fe20003f86270 */
[----:B-1----:R-:W-:Y:S01]  /*b590*/  HMMA.16816.F32 R28, R12, R24, RZ ;  /* 0x000000180c1c723c */ /* 0x002fe200000018ff */
[----:B------:R-:W-:-:S02]  /*b5a0*/  ISETP.GE.AND P0, PT, R2, R221, PT ;  /* 0x000000dd0200720c */ /* 0x000fc40003f06270 */
[C---:B------:R-:W-:Y:S02]  /*b5b0*/  ISETP.GE.AND P3, PT, R2.reuse, R220, PT ;  /* 0x000000dc0200720c */ /* 0x040fe40003f66270 */
[----:B------:R-:W-:Y:S02]  /*b5c0*/  ISETP.LT.OR P2, PT, R3, R216, P2 ;  /* 0x000000d80300720c */ /* 0x000fe40001741670 */
[C---:B------:R-:W-:Y:S01]  /*b5d0*/  ISETP.LT.OR P6, PT, R2.reuse, R219, P6 ;  /* 0x000000db0200720c */ /* 0x040fe200037c1670 */
[----:B------:R-:W-:Y:S01]  /*b5e0*/  HMMA.16816.F32 R32, R16, R24, RZ ;  /* 0x000000181020723c */ /* 0x000fe200000018ff */
[C---:B------:R-:W-:Y:S02]  /*b5f0*/  ISETP.LT.OR P4, PT, R2.reuse, R218, P4 ;  /* 0x000000da0200720c */ /* 0x040fe40002781670 */
[C---:B------:R-:W-:Y:S02]  /*b600*/  ISETP.LT.OR P0, PT, R2.reuse, R217, P0 ;  /* 0x000000d90200720c */ /* 0x040fe40000701670 */
[----:B------:R-:W-:-:S02]  /*b610*/  ISETP.LT.OR P3, PT, R2, R216, P3 ;  /* 0x000000d80200720c */ /* 0x000fc40001f61670 */
[----:B------:R-:W-:Y:S01]  /*b620*/  IADD3 R2, R0, 0x19, RZ ;  /* 0x0000001900027810 */ /* 0x000fe20007ffe0ff */
[----:B------:R-:W-:Y:S01]  /*b630*/  HMMA.16816.F32 R100, R8, R44, R52 ;  /* 0x0000002c0864723c */ /* 0x000fe20000001834 */
[----:B------:R-:W-:Y:S01]  /*b640*/  FSEL R128, R66, -INF , !P5 ;  /* 0xff80000042807808 */ /* 0x000fe20006800000 */
[----:B------:R-:W-:Y:S01]  /*b650*/  LDSM.16.M88.4 R44, [R135+0x3400] ;  /* 0x00340000872c783b */ /* 0x000fe20000000200 */
[----:B------:R-:W-:Y:S02]  /*b660*/  FSEL R131, R67, -INF , !P2 ;  /* 0xff80000043837808 */ /* 0x000fe40005000000 */
[----:B------:R-:W-:Y:S02]  /*b670*/  FSEL R124, R60, -INF , !P0 ;  /* 0xff8000003c7c7808 */ /* 0x000fe40004000000 */
[----:B------:R-:W-:Y:S01]  /*b680*/  FSEL R130, R62, -INF , !P3 ;  /* 0xff8000003e827808 */ /* 0x000fe20005800000 */
[----:B--2---:R-:W-:Y:S01]  /*b690*/  HMMA.16816.F32 R84, R4, R20, R28 ;  /* 0x000000140454723c */ /* 0x004fe2000000181c */
[----:B------:R-:W-:-:S02]  /*b6a0*/  ISETP.GE.AND P5, PT, R2, R223, PT ;  /* 0x000000df0200720c */ /* 0x000fc40003fa6270 */
[C---:B------:R-:W-:Y:S02]  /*b6b0*/  ISETP.GE.AND P2, PT, R2.reuse, R221, PT ;  /* 0x000000dd0200720c */ /* 0x040fe40003f46270 */
[C---:B------:R-:W-:Y:S02]  /*b6c0*/  ISETP.GE.AND P0, PT, R2.reuse, R220, PT ;  /* 0x000000dc0200720c */ /* 0x040fe40003f06270 */
[C---:B------:R-:W-:Y:S01]  /*b6d0*/  ISETP.GE.AND P3, PT, R2.reuse, R222, PT ;  /* 0x000000de0200720c */ /* 0x040fe20003f66270 */
[----:B------:R-:W-:Y:S01]  /*b6e0*/  HMMA.16816.F32 R96, R8, R20, R32 ;  /* 0x000000140860723c */ /* 0x000fe20000001820 */
[----:B------:R-:W1:Y:S01]  /*b6f0*/  LDSM.16.M88.4 R32, [R135+0x3000] ;  /* 0x003000008720783b */ /* 0x000e620000000200 */
[C---:B------:R-:W-:Y:S02]  /*b700*/  ISETP.LT.OR P2, PT, R2.reuse, R217, P2 ;  /* 0x000000d90200720c */ /* 0x040fe40001741670 */
[C---:B------:R-:W-:Y:S02]  /*b710*/  ISETP.LT.OR P0, PT, R2.reuse, R216, P0 ;  /* 0x000000d80200720c */ /* 0x040fe40000701670 */
[----:B------:R-:W-:-:S02]  /*b720*/  ISETP.LT.OR P5, PT, R2, R219, P5 ;  /* 0x000000db0200720c */ /* 0x000fc40002fa1670 */
[-C--:B------:R-:W-:Y:S01]  /*b730*/  HMMA.16816.F32 R28, R12, R26.reuse, RZ ;  /* 0x0000001a0c1c723c */ /* 0x080fe200000018ff */
[----:B------:R-:W-:Y:S02]  /*b740*/  ISETP.LT.OR P3, PT, R2, R218, P3 ;  /* 0x000000da0200720c */ /* 0x000fe40001f61670 */
[C---:B------:R-:W-:Y:S02]  /*b750*/  IADD3 R3, R0.reuse, 0x20, RZ ;  /* 0x0000002000037810 */ /* 0x040fe40007ffe0ff */
[----:B------:R-:W-:Y:S02]  /*b760*/  IADD3 R2, R0, 0x21, RZ ;  /* 0x0000002100027810 */ /* 0x000fe40007ffe0ff */
[----:B------:R-:W-:Y:S01]  /*b770*/  FSEL R125, R61, -INF , !P2 ;  /* 0xff8000003d7d7808 */ /* 0x000fe20005000000 */
[----:B------:R-:W-:Y:S01]  /*b780*/  HMMA.16816.F32 R24, R16, R26, RZ ;  /* 0x0000001a1018723c */ /* 0x000fe200000018ff */
[----:B------:R-:W-:Y:S02]  /*b790*/  FSEL R129, R63, -INF , !P0 ;  /* 0xff8000003f817808 */ /* 0x000fe40004000000 */
[----:B------:R-:W-:-:S02]  /*b7a0*/  FSEL R88, R88, -INF , !P6 ;  /* 0xff80000058587808 */ /* 0x000fc40007000000 */
[----:B------:R-:W-:Y:S02]  /*b7b0*/  FSEL R90, R90, -INF , !P4 ;  /* 0xff8000005a5a7808 */ /* 0x000fe40006000000 */
[----:B------:R-:W-:Y:S02]  /*b7c0*/  FSEL R89, R89, -INF , !P5 ;  /* 0xff80000059597808 */ /* 0x000fe40006800000 */
[----:B------:R-:W-:Y:S02]  /*b7d0*/  FSEL R91, R91, -INF , !P3 ;  /* 0xff8000005b5b7808 */ /* 0x000fe40005800000 */
[CC--:B------:R-:W-:Y:S02]  /*b7e0*/  ISETP.GE.AND P3, PT, R3.reuse, R223.reuse, PT ;  /* 0x000000df0300720c */ /* 0x0c0fe40003f66270 */
[C---:B------:R-:W-:Y:S02]  /*b7f0*/  ISETP.GE.AND P4, PT, R2.reuse, R223, PT ;  /* 0x000000df0200720c */ /* 0x040fe40003f86270 */
[-C--:B------:R-:W-:Y:S01]  /*b800*/  ISETP.GE.AND P6, PT, R3, R222.reuse, PT ;  /* 0x000000de0300720c */ /* 0x080fe20003fc6270 */
[----:B------:R-:W-:Y:S01]  /*b810*/  HMMA.16816.F32 R80, R4, R22, R28 ;  /* 0x000000160450723c */ /* 0x000fe2000000181c */
[----:B------:R-:W2:Y:S01]  /*b820*/  LDSM.16.M88.4 R28, [R212] ;  /* 0x00000000d41c783b */ /* 0x000ea20000000200 */
[----:B------:R-:W-:-:S02]  /*b830*/  ISETP.GE.AND P0, PT, R2, R222, PT ;  /* 0x000000de0200720c */ /* 0x000fc40003f06270 */
[C---:B------:R-:W-:Y:S02]  /*b840*/  ISETP.GE.AND P2, PT, R3.reuse, R221, PT ;  /* 0x000000dd0300720c */ /* 0x040fe40003f46270 */
[C---:B------:R-:W-:Y:S02]  /*b850*/  ISETP.GE.AND P5, PT, R3.reuse, R220, PT ;  /* 0x000000dc0300720c */ /* 0x040fe40003fa6270 */
[----:B------:R-:W-:Y:S01]  /*b860*/  HMMA.16816.F32 R56, R8, R22, R24 ;  /* 0x000000160838723c */ /* 0x000fe20000001818 */
[CC--:B------:R-:W-:Y:S02]  /*b870*/  ISETP.LT.OR P3, PT, R3.reuse, R219.reuse, P3 ;  /* 0x000000db0300720c */ /* 0x0c0fe40001f61670 */
[----:B------:R-:W-:Y:S02]  /*b880*/  ISETP.LT.OR P4, PT, R2, R219, P4 ;  /* 0x000000db0200720c */ /* 0x000fe40002781670 */
[C---:B------:R-:W-:Y:S02]  /*b890*/  ISETP.LT.OR P6, PT, R3.reuse, R218, P6 ;  /* 0x000000da0300720c */ /* 0x040fe400037c1670 */
[C---:B------:R-:W-:Y:S01]  /*b8a0*/  ISETP.LT.OR P2, PT, R3.reuse, R217, P2 ;  /* 0x000000d90300720c */ /* 0x040fe20001741670 */
[----:B-1----:R-:W-:Y:S01]  /*b8b0*/  HMMA.16816.F32 R20, R16, R32, RZ ;  /* 0x000000201014723c */ /* 0x002fe200000018ff */
[----:B------:R-:W-:-:S02]  /*b8c0*/  ISETP.LT.OR P5, PT, R3, R216, P5 ;  /* 0x000000d80300720c */ /* 0x000fc40002fa1670 */
[----:B------:R-:W-:Y:S02]  /*b8d0*/  ISETP.LT.OR P0, PT, R2, R218, P0 ;  /* 0x000000da0200720c */ /* 0x000fe40000701670 */
[----:B------:R-:W-:Y:S02]  /*b8e0*/  IADD3 R3, R0, 0x28, RZ ;  /* 0x0000002800037810 */ /* 0x000fe40007ffe0ff */
[----:B------:R-:W-:Y:S01]  /*b8f0*/  FSEL R172, R100, -INF , !P3 ;  /* 0xff80000064ac7808 */ /* 0x000fe20005800000 */
[----:B------:R-:W-:Y:S01]  /*b900*/  HMMA.16816.F32 R24, R12, R32, RZ ;  /* 0x000000200c18723c */ /* 0x000fe200000018ff */
[----:B------:R-:W-:Y:S02]  /*b910*/  FSEL R173, R101, -INF , !P4 ;  /* 0xff80000065ad7808 */ /* 0x000fe40006000000 */
[----:B------:R-:W-:Y:S02]  /*b920*/  FSEL R102, R102, -INF , !P6 ;  /* 0xff80000066667808 */ /* 0x000fe40007000000 */
[----:B------:R-:W-:-:S02]  /*b930*/  FSEL R174, R103, -INF , !P0 ;  /* 0xff80000067ae7808 */ /* 0x000fc40004000000 */
[C---:B------:R-:W-:Y:S02]  /*b940*/  ISETP.GE.AND P3, PT, R2.reuse, R221, PT ;  /* 0x000000dd0200720c */ /* 0x040fe40003f66270 */
[C---:B------:R-:W-:Y:S02]  /*b950*/  ISETP.GE.AND P4, PT, R2.reuse, R220, PT ;  /* 0x000000dc0200720c */ /* 0x040fe40003f86270 */
[C---:B------:R-:W-:Y:S02]  /*b960*/  ISETP.GE.AND P6, PT, R3.reuse, R223, PT ;  /* 0x000000df0300720c */ /* 0x040fe40003fc6270 */
[----:B------:R-:W-:Y:S02]  /*b970*/  ISETP.GE.AND P0, PT, R3, R222, PT ;  /* 0x000000de0300720c */ /* 0x000fe40003f06270 */
[C---:B------:R-:W-:Y:S01]  /*b980*/  ISETP.LT.OR P3, PT, R2.reuse, R217, P3 ;  /* 0x000000d90200720c */ /* 0x040fe20001f61670 */
[----:B--2---:R-:W-:Y:S01]  /*b990*/  HMMA.16816.F32 R60, R8, R28, R20 ;  /* 0x0000001c083c723c */ /* 0x004fe20000001814 */
[----:B------:R-:W-:-:S02]  /*b9a0*/  ISETP.LT.OR P4, PT, R2, R216, P4 ;  /* 0x000000d80200720c */ /* 0x000fc40002781670 */
[C---:B------:R-:W-:Y:S02]  /*b9b0*/  ISETP.LT.OR P6, PT, R3.reuse, R219, P6 ;  /* 0x000000db0300720c */ /* 0x040fe400037c1670 */
[----:B------:R-:W-:Y:S02]  /*b9c0*/  ISETP.LT.OR P0, PT, R3, R218, P0 ;  /* 0x000000da0300720c */ /* 0x000fe40000701670 */
[----:B------:R-:W-:Y:S01]  /*b9d0*/  IADD3 R2, R0, 0x29, RZ ;  /* 0x0000002900027810 */ /* 0x000fe20007ffe0ff */
[----:B------:R-:W-:Y:S01]  /*b9e0*/  HMMA.16816.F32 R20, R12, R34, RZ ;  /* 0x000000220c14723c */ /* 0x000fe200000018ff */
[----:B------:R-:W-:Y:S02]  /*b9f0*/  FSEL R175, R104, -INF , !P2 ;  /* 0xff80000068af7808 */ /* 0x000fe40005000000 */
[----:B------:R-:W-:Y:S02]  /*ba00*/  FSEL R105, R105, -INF , !P3 ;  /* 0xff80000069697808 */ /* 0x000fe40005800000 */
[----:B------:R-:W-:-:S02]  /*ba10*/  FSEL R106, R106, -INF , !P5 ;  /* 0xff8000006a6a7808 */ /* 0x000fc40006800000 */
[----:B------:R-:W-:Y:S01]  /*ba20*/  FSEL R107, R107, -INF , !P4 ;  /* 0xff8000006b6b7808 */ /* 0x000fe20006000000 */
[----:B------:R-:W-:Y:S01]  /*ba30*/  HMMA.16816.F32 R52, R4, R28, R24 ;  /* 0x0000001c0434723c */ /* 0x000fe20000001818 */
[----:B------:R-:W-:Y:S01]  /*ba40*/  FSEL R100, R48, -INF , !P6 ;  /* 0xff80000030647808 */ /* 0x000fe20007000000 */
[----:B------:R-:W1:Y:S01]  /*ba50*/  LDSM.16.M88.4 R24, [R211] ;  /* 0x00000000d318783b */ /* 0x000e620000000200 */
[----:B------:R-:W-:Y:S02]  /*ba60*/  FSEL R103, R50, -INF , !P0 ;  /* 0xff80000032677808 */ /* 0x000fe40004000000 */
[C---:B------:R-:W-:Y:S02]  /*ba70*/  ISETP.GE.AND P2, PT, R3.reuse, R221, PT ;  /* 0x000000dd0300720c */ /* 0x040fe40003f46270 */
[----:B------:R-:W-:Y:S01]  /*ba80*/  ISETP.GE.AND P3, PT, R3, R220, PT ;  /* 0x000000dc0300720c */ /* 0x000fe20003f66270 */
[----:B------:R-:W-:Y:S01]  /*ba90*/  HMMA.16816.F32 R32, R16, R34, RZ ;  /* 0x000000221020723c */ /* 0x000fe200000018ff */
        /* <DEDUP_REMOVED lines=8> */
[C---:B------:R-:W-:Y:S01]  /*bb20*/  ISETP.LT.OR P4, PT, R2.reuse, R218, P4 ;  /* 0x000000da0200720c */ /* 0x040fe20002781670 */
[----:B------:R-:W-:Y:S01]  /*bb30*/  HMMA.16816.F32 R20, R12, R44, RZ ;  /* 0x0000002c0c14723c */ /* 0x000fe200000018ff */
[C---:B------:R-:W-:Y:S02]  /*bb40*/  ISETP.LT.OR P6, PT, R2.reuse, R217, P6 ;  /* 0x000000d90200720c */ /* 0x040fe400037c1670 */
[----:B------:R-:W-:Y:S02]  /*bb50*/  ISETP.LT.OR P0, PT, R2, R216, P0 ;  /* 0x000000d80200720c */ /* 0x000fe40000701670 */
[C---:B------:R-:W-:Y:S02]  /*bb60*/  IADD3 R3, R0.reuse, 0x30, RZ ;  /* 0x0000003000037810 */ /* 0x040fe40007ffe0ff */
[----:B------:R-:W-:Y:S01]  /*bb70*/  IADD3 R2, R0, 0x31, RZ ;  /* 0x0000003100027810 */ /* 0x000fe20007ffe0ff */
[----:B------:R-:W-:Y:S01]  /*bb80*/  HMMA.16816.F32 R32, R8, R30, R32 ;  /* 0x0000001e0820723c */ /* 0x000fe20000001820 */
[----:B------:R-:W-:-:S02]  /*bb90*/  FSEL R101, R49, -INF , !P5 ;  /* 0xff80000031657808 */ /* 0x000fc40006800000 */
[----:B------:R-:W-:Y:S02]  /*bba0*/  FSEL R104, R51, -INF , !P4 ;  /* 0xff80000033687808 */ /* 0x000fe40006000000 */
[----:B------:R-:W-:Y:S02]  /*bbb0*/  FSEL R108, R108, -INF , !P2 ;  /* 0xff8000006c6c7808 */ /* 0x000fe40005000000 */
[----:B------:R-:W-:Y:S01]  /*bbc0*/  FSEL R110, R110, -INF , !P3 ;  /* 0xff8000006e6e7808 */ /* 0x000fe20005800000 */
[----:B------:R-:W-:Y:S01]  /*bbd0*/  HMMA.16816.F32 R48, R16, R44, RZ ;  /* 0x0000002c1030723c */ /* 0x000fe200000018ff */
[----:B------:R-:W-:Y:S02]  /*bbe0*/  FSEL R109, R109, -INF , !P6 ;  /* 0xff8000006d6d7808 */ /* 0x000fe40007000000 */
[----:B------:R-:W-:Y:S02]  /*bbf0*/  FSEL R111, R111, -INF , !P0 ;  /* 0xff8000006f6f7808 */ /* 0x000fe40004000000 */
[----:B------:R-:W-:-:S02]  /*bc00*/  ISETP.GE.AND P4, PT, R3, R223, PT ;  /* 0x000000df0300720c */ /* 0x000fc40003f86270 */
[C---:B------:R-:W-:Y:S01]  /*bc10*/  ISETP.GE.AND P2, PT, R2.reuse, R223, PT ;  /* 0x000000df0200720c */ /* 0x040fe20003f46270 */
[----:B-1----:R-:W-:Y:S01]  /*bc20*/  HMMA.16816.F32 R72, R4, R24, R20 ;  /* 0x000000180448723c */ /* 0x002fe20000001814 */
[C---:B------:R-:W-:Y:S01]  /*bc30*/  ISETP.GE.AND P5, PT, R3.reuse, R222, PT ;  /* 0x000000de0300720c */ /* 0x040fe20003fa6270 */
[----:B------:R-:W1:Y:S01]  /*bc40*/  LDSM.16.M88.4 R20, [R135+0x3800] ;  /* 0x003800008714783b */ /* 0x000e620000000200 */
[C---:B------:R-:W-:Y:S02]  /*bc50*/  ISETP.GE.AND P3, PT, R3.reuse, R221, PT ;  /* 0x000000dd0300720c */ /* 0x040fe40003f66270 */
[C---:B------:R-:W-:Y:S02]  /*bc60*/  ISETP.GE.AND P6, PT, R3.reuse, R220, PT ;  /* 0x000000dc0300720c */ /* 0x040fe40003fc6270 */
[----:B------:R-:W-:Y:S01]  /*bc70*/  ISETP.GE.AND P0, PT, R2, R222, PT ;  /* 0x000000de0200720c */ /* 0x000fe20003f06270 */
[----:B------:R-:W-:Y:S01]  /*bc80*/  HMMA.16816.F32 R28, R12, R46, RZ ;  /* 0x0000002e0c1c723c */ /* 0x000fe200000018ff */
[----:B------:R-:W-:-:S02]  /*bc90*/  ISETP.LT.OR P4, PT, R3, R219, P4 ;  /* 0x000000db0300720c */ /* 0x000fc40002781670 */
[C---:B------:R-:W-:Y:S02]  /*bca0*/  ISETP.LT.OR P5, PT, R3.reuse, R218, P5 ;  /* 0x000000da0300720c */ /* 0x040fe40002fa1670 */
[C---:B------:R-:W-:Y:S02]  /*bcb0*/  ISETP.LT.OR P3, PT, R3.reuse, R217, P3 ;  /* 0x000000d90300720c */ /* 0x040fe40001f61670 */
[----:B------:R-:W-:Y:S01]  /*bcc0*/  ISETP.LT.OR P6, PT, R3, R216, P6 ;  /* 0x000000d80300720c */ /* 0x000fe200037c1670 */
[----:B------:R-:W-:Y:S01]  /*bcd0*/  HMMA.16816.F32 R44, R16, R46, RZ ;  /* 0x0000002e102c723c */ /* 0x000fe200000018ff */
[C---:B------:R-:W-:Y:S02]  /*bce0*/  ISETP.LT.OR P2, PT, R2.reuse, R219, P2 ;  /* 0x000000db0200720c */ /* 0x040fe40001741670 */
[----:B------:R-:W-:Y:S02]  /*bcf0*/  ISETP.LT.OR P0, PT, R2, R218, P0 ;  /* 0x000000da0200720c */ /* 0x000fe40000701670 */
[----:B------:R-:W-:-:S02]  /*bd00*/  IADD3 R3, R0, 0x38, RZ ;  /* 0x0000003800037810 */ /* 0x000fc40007ffe0ff */
[----:B------:R-:W-:Y:S01]  /*bd10*/  FSEL R178, R96, -INF , !P4 ;  /* 0xff80000060b27808 */ /* 0x000fe20006000000 */
[----:B------:R-:W-:Y:S01]  /*bd20*/  HMMA.16816.F32 R68, R8, R24, R48 ;  /* 0x000000180844723c */ /* 0x000fe20000001830 */
[----:B------:R-:W-:Y:S02]  /*bd30*/  FSEL R177, R97, -INF , !P2 ;  /* 0xff80000061b17808 */ /* 0x000fe40005000000 */
[----:B------:R-:W-:Y:S02]  /*bd40*/  FSEL R179, R98, -INF , !P5 ;  /* 0xff80000062b37808 */ /* 0x000fe40006800000 */
[----:B------:R-:W-:Y:S02]  /*bd50*/  FSEL R180, R99, -INF , !P0 ;  /* 0xff80000063b47808 */ /* 0x000fe40004000000 */
[C---:B------:R-:W-:Y:S01]  /*bd60*/  ISETP.GE.AND P4, PT, R2.reuse, R221, PT ;  /* 0x000000dd0200720c */ /* 0x040fe20003f86270 */
[----:B------:R-:W-:Y:S01]  /*bd70*/  HMMA.16816.F32 R64, R4, R26, R28 ;  /* 0x0000001a0440723c */ /* 0x000fe2000000181c */
[----:B------:R-:W-:Y:S01]  /*bd80*/  ISETP.GE.AND P2, PT, R2, R220, PT ;  /* 0x000000dc0200720c */ /* 0x000fe20003f46270 */
[----:B------:R-:W2:Y:S01]  /*bd90*/  LDSM.16.M88.4 R28, [R210] ;  /* 0x00000000d21c783b */ /* 0x000ea20000000200 */
[----:B------:R-:W-:-:S02]  /*bda0*/  ISETP.GE.AND P5, PT, R3, R223, PT ;  /* 0x000000df0300720c */ /* 0x000fc40003fa6270 */
[C---:B------:R-:W-:Y:S02]  /*bdb0*/  ISETP.GE.AND P0, PT, R3.reuse, R222, PT ;  /* 0x000000de0300720c */ /* 0x040fe40003f06270 */
[C---:B------:R-:W-:Y:S02]  /*bdc0*/  ISETP.LT.OR P4, PT, R2.reuse, R217, P4 ;  /* 0x000000d90200720c */ /* 0x040fe40002781670 */
[----:B------:R-:W-:Y:S01]  /*bdd0*/  ISETP.LT.OR P2, PT, R2, R216, P2 ;  /* 0x000000d80200720c */ /* 0x000fe20001741670 */
[----:B-1----:R-:W-:Y:S01]  /*bde0*/  HMMA.16816.F32 R48, R16, R20, RZ ;  /* 0x000000141030723c */ /* 0x002fe200000018ff */
[C---:B------:R-:W-:Y:S02]  /*bdf0*/  ISETP.LT.OR P5, PT, R3.reuse, R219, P5 ;  /* 0x000000db0300720c */ /* 0x040fe40002fa1670 */
[----:B------:R-:W-:Y:S02]  /*be00*/  ISETP.LT.OR P0, PT, R3, R218, P0 ;  /* 0x000000da0300720c */ /* 0x000fe40000701670 */
[----:B------:R-:W-:-:S02]  /*be10*/  IADD3 R2, R0, 0x39, RZ ;  /* 0x0000003900027810 */ /* 0x000fc40007ffe0ff */
[----:B------:R-:W-:Y:S02]  /*be20*/  FSEL R96, R84, -INF , !P3 ;  /* 0xff80000054607808 */ /* 0x000fe40005800000 */
[----:B------:R-:W-:Y:S02]  /*be30*/  FSEL R85, R85, -INF , !P4 ;  /* 0xff80000055557808 */ /* 0x000fe40006000000 */
[----:B------:R-:W-:Y:S02]  /*be40*/  FSEL R86, R86, -INF , !P6 ;  /* 0xff80000056567808 */ /* 0x000fe40007000000 */
[----:B------:R-:W-:Y:S02]  /*be50*/  FSEL R87, R87, -INF , !P2 ;  /* 0xff80000057577808 */ /* 0x000fe40005000000 */
[----:B------:R-:W-:Y:S02]  /*be60*/  FSEL R98, R56, -INF , !P5 ;  /* 0xff80000038627808 */ /* 0x000fe40006800000 */
[----:B------:R-:W-:-:S02]  /*be70*/  FSEL R176, R58, -INF , !P0 ;  /* 0xff8000003ab07808 */ /* 0x000fc40004000000 */
[C---:B------:R-:W-:Y:S02]  /*be80*/  ISETP.GE.AND P3, PT, R3.reuse, R221, PT ;  /* 0x000000dd0300720c */ /* 0x040fe40003f66270 */
[----:B------:R-:W-:Y:S02]  /*be90*/  ISETP.GE.AND P4, PT, R3, R220, PT ;  /* 0x000000dc0300720c */ /* 0x000fe40003f86270 */
[C---:B------:R-:W-:Y:S02]  /*bea0*/  ISETP.GE.AND P6, PT, R2.reuse, R223, PT ;  /* 0x000000df0200720c */ /* 0x040fe40003fc6270 */
[C---:B------:R-:W-:Y:S02]  /*beb0*/  ISETP.GE.AND P2, PT, R2.reuse, R222, PT ;  /* 0x000000de0200720c */ /* 0x040fe40003f46270 */
[C---:B------:R-:W-:Y:S02]  /*bec0*/  ISETP.GE.AND P5, PT, R2.reuse, R221, PT ;  /* 0x000000dd0200720c */ /* 0x040fe40003fa6270 */
[----:B------:R-:W-:-:S02]  /*bed0*/  ISETP.GE.AND P0, PT, R2, R220, PT ;  /* 0x000000dc0200720c */ /* 0x000fc40003f06270 */
[C---:B------:R-:W-:Y:S02]  /*bee0*/  ISETP.LT.OR P3, PT, R3.reuse, R217, P3 ;  /* 0x000000d90300720c */ /* 0x040fe40001f61670 */
[----:B------:R-:W-:Y:S02]  /*bef0*/  ISETP.LT.OR P4, PT, R3, R216, P4 ;  /* 0x000000d80300720c */ /* 0x000fe40002781670 */
        /* <DEDUP_REMOVED lines=8> */
[-C--:B------:R-:W-:Y:S02]  /*bf80*/  ISETP.GE.AND P2, PT, R2, R223.reuse, PT ;  /* 0x000000df0200720c */ /* 0x080fe40003f46270 */
[----:B------:R-:W-:-:S02]  /*bf90*/  ISETP.GE.AND P3, PT, R3, R223, PT ;  /* 0x000000df0300720c */ /* 0x000fc40003f66270 */
[-C--:B------:R-:W-:Y:S02]  /*bfa0*/  ISETP.LT.OR P2, PT, R2, R219.reuse, P2 ;  /* 0x000000db0200720c */ /* 0x080fe40001741670 */
[----:B------:R-:W-:Y:S02]  /*bfb0*/  ISETP.LT.OR P3, PT, R3, R219, P3 ;  /* 0x000000db0300720c */ /* 0x000fe40001f61670 */
[----:B------:R-:W-:Y:S02]  /*bfc0*/  FSEL R82, R82, -INF , !P4 ;  /* 0xff80000052527808 */ /* 0x000fe40006000000 */
[----:B------:R-:W-:Y:S02]  /*bfd0*/  ISETP.GE.AND P4, PT, R2, R221, PT ;  /* 0x000000dd0200720c */ /* 0x000fe40003f86270 */
[----:B------:R-:W-:Y:S02]  /*bfe0*/  FSEL R83, R83, -INF , !P0 ;  /* 0xff80000053537808 */ /* 0x000fe40004000000 */
[----:B------:R-:W-:-:S02]  /*bff0*/  FSEL R195, R60, -INF , !P2 ;  /* 0xff8000003cc37808 */ /* 0x000fc40005000000 */
[----:B------:R-:W-:Y:S02]  /*c000*/  FSEL R196, R61, -INF , !P3 ;  /* 0xff8000003dc47808 */ /* 0x000fe40005800000 */
[C---:B------:R-:W-:Y:S02]  /*c010*/  ISETP.GE.AND P0, PT, R3.reuse, R222, PT ;  /* 0x000000de0300720c */ /* 0x040fe40003f06270 */
[C---:B------:R-:W-:Y:S02]  /*c020*/  ISETP.GE.AND P2, PT, R3.reuse, R221, PT ;  /* 0x000000dd0300720c */ /* 0x040fe40003f46270 */
[----:B------:R-:W-:Y:S02]  /*c030*/  ISETP.GE.AND P3, PT, R3, R220, PT ;  /* 0x000000dc0300720c */ /* 0x000fe40003f66270 */
[----:B------:R-:W-:Y:S02]  /*c040*/  ISETP.LT.OR P4, PT, R2, R217, P4 ;  /* 0x000000d90200720c */ /* 0x000fe40002781670 */
[----:B------:R-:W-:-:S02]  /*c050*/  FSEL R97, R57, -INF , !P6 ;  /* 0xff80000039617808 */ /* 0x000fc40007000000 */
[----:B------:R-:W-:Y:S01]  /*c060*/  FSEL R81, R81, -INF , !P5 ;  /* 0xff80000051517808 */ /* 0x000fe20006800000 */
[----:B--2---:R-:W-:Y:S01]  /*c070*/  HMMA.16816.F32 R56, R8, R28, R48 ;  /* 0x0000001c0838723c */ /* 0x004fe20000001830 */
[C---:B------:R-:W-:Y:S02]  /*c080*/  ISETP.GE.AND P6, PT, R2.reuse, R222, PT ;  /* 0x000000de0200720c */ /* 0x040fe40003fc6270 */
[----:B------:R-:W-:Y:S02]  /*c090*/  ISETP.GE.AND P5, PT, R2, R220, PT ;  /* 0x000000dc0200720c */ /* 0x000fe40003fa6270 */
[C---:B------:R-:W-:Y:S02]  /*c0a0*/  ISETP.LT.OR P0, PT, R3.reuse, R218, P0 ;  /* 0x000000da0300720c */ /* 0x040fe40000701670 */
[C---:B------:R-:W-:Y:S02]  /*c0b0*/  ISETP.LT.OR P2, PT, R3.reuse, R217, P2 ;  /* 0x000000d90300720c */ /* 0x040fe40001741670 */
[----:B------:R-:W-:-:S02]  /*c0c0*/  ISETP.LT.OR P3, PT, R3, R216, P3 ;  /* 0x000000d80300720c */ /* 0x000fc40001f61670 */
[----:B------:R-:W-:Y:S02]  /*c0d0*/  FSEL R3, R52, -INF , !P4 ;  /* 0xff80000034037808 */ /* 0x000fe40006000000 */
[C---:B------:R-:W-:Y:S02]  /*c0e0*/  ISETP.LT.OR P6, PT, R2.reuse, R218, P6 ;  /* 0x000000da0200720c */ /* 0x040fe400037c1670 */
[----:B------:R-:W-:Y:S01]  /*c0f0*/  ISETP.LT.OR P5, PT, R2, R216, P5 ;  /* 0x000000d80200720c */ /* 0x000fe20002fa1670 */
[----:B------:R1:W-:Y:S01]  /*c100*/  STL [R1+0x8], R3 ;  /* 0x0000080301007387 */ /* 0x0003e20000100800 */
[----:B------:R-:W-:Y:S02]  /*c110*/  IADD3 R2, R0, 0x48, RZ ;  /* 0x0000004800027810 */ /* 0x000fe40007ffe0ff */
[----:B------:R-:W-:Y:S02]  /*c120*/  FSEL R24, R54, -INF , !P5 ;  /* 0xff80000036187808 */ /* 0x000fe40006800000 */
[----:B------:R-:W-:-:S02]  /*c130*/  FSEL R241, R62, -INF , !P6 ;  /* 0xff8000003ef17808 */ /* 0x000fc40007000000 */
[----:B------:R-:W-:Y:S02]  /*c140*/  FSEL R242, R63, -INF , !P0 ;  /* 0xff8000003ff27808 */ /* 0x000fe40004000000 */
[C---:B------:R-:W-:Y:S01]  /*c150*/  ISETP.GE.AND P6, PT, R2.reuse, R223, PT ;  /* 0x000000df0200720c */ /* 0x040fe20003fc6270 */
[----:B------:R-:W-:Y:S01]  /*c160*/  HMMA.16816.F32 R60, R8, R26, R44 ;  /* 0x0000001a083c723c */ /* 0x000fe2000000182c */
[C---:B------:R-:W-:Y:S02]  /*c170*/  ISETP.GE.AND P0, PT, R2.reuse, R222, PT ;  /* 0x000000de0200720c */ /* 0x040fe40003f06270 */
[C---:B------:R-:W-:Y:S02]  /*c180*/  ISETP.GE.AND P4, PT, R2.reuse, R221, PT ;  /* 0x000000dd0200720c */ /* 0x040fe40003f86270 */
[C---:B------:R-:W-:Y:S02]  /*c190*/  ISETP.LT.OR P6, PT, R2.reuse, R219, P6 ;  /* 0x000000db0200720c */ /* 0x040fe400037c1670 */
[C---:B------:R-:W-:Y:S01]  /*c1a0*/  ISETP.LT.OR P0, PT, R2.reuse, R218, P0 ;  /* 0x000000da0200720c */ /* 0x040fe20000701670 */
[----:B------:R-:W-:Y:S01]  /*c1b0*/  HMMA.16816.F32 R44, R12, R22, RZ ;  /* 0x000000160c2c723c */ /* 0x000fe200000018ff */
[----:B------:R-:W-:-:S02]  /*c1c0*/  ISETP.LT.OR P4, PT, R2, R217, P4 ;  /* 0x000000d90200720c */ /* 0x000fc40002781670 */
[----:B------:R-:W-:Y:S02]  /*c1d0*/  FSEL R193, R32, -INF , !P6 ;  /* 0xff80000020c17808 */ /* 0x000fe40007000000 */
[----:B------:R-:W-:Y:S02]  /*c1e0*/  FSEL R236, R34, -INF , !P0 ;  /* 0xff80000022ec7808 */ /* 0x000fe40004000000 */
[----:B-1----:R-:W-:Y:S02]  /*c1f0*/  FSEL R3, R53, -INF , !P2 ;  /* 0xff80000035037808 */ /* 0x002fe40005000000 */
[----:B------:R-:W-:Y:S02]  /*c200*/  ISETP.GE.AND P2, PT, R2, R220, PT ;  /* 0x000000dc0200720c */ /* 0x000fe40003f46270 */
[----:B------:R-:W-:Y:S01]  /*c210*/  FSEL R84, R76, -INF , !P4 ;  /* 0xff8000004c547808 */ /* 0x000fe20006000000 */
[----:B------:R1:W-:Y:S01]  /*c220*/  STL [R1+0xc], R3 ;  /* 0x00000c0301007387 */ /* 0x0003e20000100800 */
[----:B------:R-:W-:-:S02]  /*c230*/  ISETP.LT.OR P2, PT, R2, R216, P2 ;  /* 0x000000d80200720c */ /* 0x000fc40001741670 */
[----:B------:R-:W-:Y:S01]  /*c240*/  IADD3 R2, R0, 0x49, RZ ;  /* 0x0000004900027810 */ /* 0x000fe20007ffe0ff */
[----:B------:R2:W-:Y:S03]  /*c250*/  STL [R1+0x18], R24 ;  /* 0x0000181801007387 */ /* 0x0005e60000100800 */
[C---:B------:R-:W-:Y:S02]  /*c260*/  ISETP.GE.AND P5, PT, R2.reuse, R223, PT ;  /* 0x000000df0200720c */ /* 0x040fe40003fa6270 */
[C---:B------:R-:W-:Y:S02]  /*c270*/  ISETP.GE.AND P6, PT, R2.reuse, R221, PT ;  /* 0x000000dd0200720c */ /* 0x040fe40003fc6270 */
[C---:B------:R-:W-:Y:S01]  /*c280*/  ISETP.LT.OR P5, PT, R2.reuse, R219, P5 ;  /* 0x000000db0200720c */ /* 0x040fe20002fa1670 */
[----:B------:R-:W-:Y:S01]  /*c290*/  HMMA.16816.F32 R44, R4, R30, R44 ;  /* 0x0000001e042c723c */ /* 0x000fe2000000182c */
[----:B------:R-:W-:-:S02]  /*c2a0*/  ISETP.LT.OR P6, PT, R2, R217, P6 ;  /* 0x000000d90200720c */ /* 0x000fc400037c1670 */
[----:B------:R-:W-:Y:S02]  /*c2b0*/  FSEL R192, R33, -INF , !P5 ;  /* 0xff80000021c07808 */ /* 0x000fe40006800000 */
[----:B------:R-:W-:-:S04]  /*c2c0*/  ISETP.GE.AND P0, PT, R2, R220, PT ;  /* 0x000000dc0200720c */ /* 0x000fc80003f06270 */
[C---:B------:R-:W-:Y:S02]  /*c2d0*/  ISETP.LT.OR P0, PT, R2.reuse, R216, P0 ;  /* 0x000000d80200720c */ /* 0x040fe40000701670 */
[----:B-1----:R-:W-:Y:S02]  /*c2e0*/  FSEL R3, R55, -INF , !P3 ;  /* 0xff80000037037808 */ /* 0x002fe40005800000 */
[----:B------:R-:W-:Y:S01]  /*c2f0*/  ISETP.GE.AND P3, PT, R2, R222, PT ;  /* 0x000000de0200720c */ /* 0x000fe20003f66270 */
[----:B------:R-:W-:Y:S01]  /*c300*/  HMMA.16816.F32 R52, R16, R22, RZ ;  /* 0x000000161034723c */ /* 0x000fe200000018ff */
[----:B--2---:R-:W-:Y:S01]  /*c310*/  FSEL R24, R78, -INF , !P2 ;  /* 0xff8000004e187808 */ /* 0x004fe20005000000 */
[----:B------:R1:W-:Y:S01]  /*c320*/  STL [R1+0x1c], R3 ;  /* 0x00001c0301007387 */ /* 0x0003e20000100800 */
[----:B------:R-:W-:Y:S02]  /*c330*/  ISETP.LT.OR P3, PT, R2, R218, P3 ;  /* 0x000000da0200720c */ /* 0x000fe40001f61670 */
[----:B------:R-:W-:Y:S01]  /*c340*/  IADD3 R2, R0, 0x51, RZ ;  /* 0x0000005100027810 */ /* 0x000fe20007ffe0ff */
[----:B------:R-:W-:Y:S01]  /*c350*/  STL [R1+0x14], R24 ;  /* 0x0000141801007387 */ /* 0x000fe20000100800 */
[----:B------:R-:W-:-:S02]  /*c360*/  FSEL R237, R35, -INF , !P3 ;  /* 0xff80000023ed7808 */ /* 0x000fc40005800000 */
[----:B------:R-:W-:Y:S01]  /*c370*/  HMMA.16816.F32 R32, R12, R20, RZ ;  /* 0x000000140c20723c */ /* 0x000fe200000018ff */
[----:B------:R-:W2:Y:S01]  /*c380*/  LDSM.16.M88.4 R24, [R135+0x3c00] ;  /* 0x003c00008718783b */ /* 0x000ea20000000200 */
[----:B------:R-:W-:-:S04]  /*c390*/  ISETP.GE.AND P5, PT, R2, R223, PT ;  /* 0x000000df0200720c */ /* 0x000fc80003fa6270 */
[C---:B------:R-:W-:Y:S02]  /*c3a0*/  ISETP.LT.OR P5, PT, R2.reuse, R219, P5 ;  /* 0x000000db0200720c */ /* 0x040fe40002fa1670 */
[----:B------:R-:W-:Y:S02]  /*c3b0*/  FSEL R20, R77, -INF , !P6 ;  /* 0xff8000004d147808 */ /* 0x000fe40007000000 */
[----:B------:R-:W-:Y:S02]  /*c3c0*/  FSEL R188, R69, -INF , !P5 ;  /* 0xff80000045bc7808 */ /* 0x000fe40006800000 */
[C---:B------:R-:W-:Y:S01]  /*c3d0*/  ISETP.GE.AND P5, PT, R2.reuse, R220, PT ;  /* 0x000000dc0200720c */ /* 0x040fe20003fa6270 */
[----:B------:R-:W-:Y:S02]  /*c3e0*/  STL [R1], R20 ;  /* 0x0000001401007387 */ /* 0x000fe40000100800 */
[----:B------:R-:W-:Y:S01]  /*c3f0*/  HMMA.16816.F32 R52, R8, R30, R52 ;  /* 0x0000001e0834723c */ /* 0x000fe20000001834 */
[----:B------:R-:W-:Y:S01]  /*c400*/  ISETP.LT.OR P5, PT, R2, R216, P5 ;  /* 0x000000d80200720c */ /* 0x000fe20002fa1670 */
[----:B------:R-:W3:Y:S01]  /*c410*/  LDSM.16.M88.4 R20, [R209] ;  /* 0x00000000d114783b */ /* 0x000ee20000000200 */
[----:B-1----:R-:W-:Y:S01]  /*c420*/  IADD3 R3, R0, 0x50, RZ ;  /* 0x0000005000037810 */ /* 0x002fe20007ffe0ff */
[----:B------:R-:W-:-:S04]  /*c430*/  DEPBAR.LE SB0, 0x0 ;  /* 0x000080000000791a */ /* 0x000fc80000000000 */
[----:B------:R-:W-:Y:S01]  /*c440*/  BAR.SYNC.DEFER_BLOCKING 0x0 ;  /* 0x0000000000007b1d */ /* 0x000fe20000010000 */
        /* <DEDUP_REMOVED lines=9> */
[----:B------:R-:W-:Y:S01]  /*c4e0*/  FSEL R3, R79, -INF , !P0 ;  /* 0xff8000004f037808 */ /* 0x000fe20004000000 */
[----:B--2---:R-:W-:Y:S01]  /*c4f0*/  HMMA.16816.F32 R32, R16, R24, RZ ;  /* 0x000000181020723c */ /* 0x004fe200000018ff */
[----:B------:R-:W-:Y:S02]  /*c500*/  FSEL R187, R68, -INF , !P3 ;  /* 0xff80000044bb7808 */ /* 0x000fe40005800000 */
[C---:B------:R-:W-:Y:S01]  /*c510*/  ISETP.GE.AND P0, PT, R2.reuse, R222, PT ;  /* 0x000000de0200720c */ /* 0x040fe20003f06270 */
[----:B------:R1:W-:Y:S01]  /*c520*/  STL [R1+0x10], R3 ;  /* 0x0000100301007387 */ /* 0x0003e20000100800 */
[----:B------:R-:W-:-:S02]  /*c530*/  ISETP.GE.AND P3, PT, R2, R221, PT ;  /* 0x000000dd0200720c */ /* 0x000fc40003f66270 */
[C---:B------:R-:W-:Y:S01]  /*c540*/  ISETP.LT.OR P0, PT, R2.reuse, R218, P0 ;  /* 0x000000da0200720c */ /* 0x040fe20000701670 */
[C---:B------:R-:W-:Y:S01]  /*c550*/  HMMA.16816.F32 R28, R12.reuse, R24, RZ ;  /* 0x000000180c1c723c */ /* 0x040fe200000018ff */
[----:B------:R-:W-:Y:S02]  /*c560*/  ISETP.LT.OR P3, PT, R2, R217, P3 ;  /* 0x000000d90200720c */ /* 0x000fe40001f61670 */
[----:B------:R-:W-:Y:S02]  /*c570*/  IADD3 R2, R0, 0x58, RZ ;  /* 0x0000005800027810 */ /* 0x000fe40007ffe0ff */
[----:B------:R-:W-:Y:S02]  /*c580*/  FSEL R231, R70, -INF , !P2 ;  /* 0xff80000046e77808 */ /* 0x000fe40005000000 */
[----:B------:R-:W-:Y:S01]  /*c590*/  FSEL R234, R71, -INF , !P0 ;  /* 0xff80000047ea7808 */ /* 0x000fe20004000000 */
[----:B------:R-:W-:Y:S01]  /*c5a0*/  HMMA.16816.F32 R12, R12, R26, RZ ;  /* 0x0000001a0c0c723c */ /* 0x000fe200000018ff */
[----:B------:R-:W-:-:S02]  /*c5b0*/  FSEL R251, R72, -INF , !P4 ;  /* 0xff80000048fb7808 */ /* 0x000fc40006000000 */
[----:B------:R-:W-:Y:S02]  /*c5c0*/  FSEL R250, R73, -INF , !P3 ;  /* 0xff80000049fa7808 */ /* 0x000fe40005800000 */
[C---:B------:R-:W-:Y:S02]  /*c5d0*/  ISETP.GE.AND P2, PT, R2.reuse, R223, PT ;  /* 0x000000df0200720c */ /* 0x040fe40003f46270 */
[C---:B------:R-:W-:Y:S01]  /*c5e0*/  ISETP.GE.AND P0, PT, R2.reuse, R222, PT ;  /* 0x000000de0200720c */ /* 0x040fe20003f06270 */
[----:B---3--:R-:W-:Y:S01]  /*c5f0*/  HMMA.16816.F32 R32, R8, R20, R32 ;  /* 0x000000140820723c */ /* 0x008fe20000001820 */
[C---:B------:R-:W-:Y:S02]  /*c600*/  ISETP.GE.AND P4, PT, R2.reuse, R221, PT ;  /* 0x000000dd0200720c */ /* 0x040fe40003f86270 */
[C---:B------:R-:W-:Y:S02]  /*c610*/  ISETP.GE.AND P3, PT, R2.reuse, R220, PT ;  /* 0x000000dc0200720c */ /* 0x040fe40003f66270 */
[----:B------:R-:W-:-:S02]  /*c620*/  ISETP.LT.OR P2, PT, R2, R219, P2 ;  /* 0x000000db0200720c */ /* 0x000fc40001741670 */
[C---:B------:R-:W-:Y:S01]  /*c630*/  ISETP.LT.OR P0, PT, R2.reuse, R218, P0 ;  /* 0x000000da0200720c */ /* 0x040fe20000701670 */
[----:B------:R-:W-:Y:S01]  /*c640*/  HMMA.16816.F32 R28, R4, R20, R28 ;  /* 0x00000014041c723c */ /* 0x000fe2000000181c */
[C---:B------:R-:W-:Y:S02]  /*c650*/  ISETP.LT.OR P4, PT, R2.reuse, R217, P4 ;  /* 0x000000d90200720c */ /* 0x040fe40002781670 */
[----:B------:R-:W-:Y:S02]  /*c660*/  ISETP.LT.OR P3, PT, R2, R216, P3 ;  /* 0x000000d80200720c */ /* 0x000fe40001f61670 */
[C---:B-1----:R-:W-:Y:S02]  /*c670*/  IADD3 R3, R0.reuse, 0x59, RZ ;  /* 0x0000005900037810 */ /* 0x042fe40007ffe0ff */
[----:B------:R-:W-:Y:S01]  /*c680*/  IADD3 R2, R0, 0x60, RZ ;  /* 0x0000006000027810 */ /* 0x000fe20007ffe0ff */
[----:B------:R-:W-:Y:S01]  /*c690*/  HMMA.16816.F32 R16, R16, R26, RZ ;  /* 0x0000001a1010723c */ /* 0x000fe200000018ff */
[----:B------:R-:W-:-:S02]  /*c6a0*/  FSEL R68, R74, -INF , !P6 ;  /* 0xff8000004a447808 */ /* 0x000fc40007000000 */
[----:B------:R-:W-:Y:S02]  /*c6b0*/  FSEL R69, R75, -INF , !P5 ;  /* 0xff8000004b457808 */ /* 0x000fe40006800000 */
[----:B------:R-:W-:Y:S02]  /*c6c0*/  FSEL R248, R64, -INF , !P4 ;  /* 0xff80000040f87808 */ /* 0x000fe40006000000 */
[----:B------:R-:W-:Y:S01]  /*c6d0*/  FSEL R252, R66, -INF , !P3 ;  /* 0xff80000042fc7808 */ /* 0x000fe20005800000 */
[----:B------:R-:W-:Y:S01]  /*c6e0*/  HMMA.16816.F32 R4, R4, R22, R12 ;  /* 0x000000160404723c */ /* 0x000fe2000000180c */
[----:B------:R-:W-:Y:S02]  /*c6f0*/  FSEL R185, R60, -INF , !P2 ;  /* 0xff8000003cb97808 */ /* 0x000fe40005000000 */
[----:B------:R-:W-:Y:S02]  /*c700*/  FSEL R226, R62, -INF , !P0 ;  /* 0xff8000003ee27808 */ /* 0x000fe40004000000 */
[----:B------:R-:W-:-:S02]  /*c710*/  ISETP.GE.AND P5, PT, R3, R223, PT ;  /* 0x000000df0300720c */ /* 0x000fc40003fa6270 */
[C---:B------:R-:W-:Y:S02]  /*c720*/  ISETP.GE.AND P6, PT, R3.reuse, R222, PT ;  /* 0x000000de0300720c */ /* 0x040fe40003fc6270 */
[C---:B------:R-:W-:Y:S02]  /*c730*/  ISETP.GE.AND P4, PT, R3.reuse, R221, PT ;  /* 0x000000dd0300720c */ /* 0x040fe40003f86270 */
[C---:B------:R-:W-:Y:S02]  /*c740*/  ISETP.GE.AND P3, PT, R3.reuse, R220, PT ;  /* 0x000000dc0300720c */ /* 0x040fe40003f66270 */
[C---:B------:R-:W-:Y:S02]  /*c750*/  ISETP.GE.AND P2, PT, R2.reuse, R223, PT ;  /* 0x000000df0200720c */ /* 0x040fe40003f46270 */
[----:B------:R-:W-:Y:S01]  /*c760*/  ISETP.GE.AND P0, PT, R2, R222, PT ;  /* 0x000000de0200720c */ /* 0x000fe20003f06270 */
[----:B------:R-:W-:Y:S01]  /*c770*/  HMMA.16816.F32 R8, R8, R22, R16 ;  /* 0x000000160808723c */ /* 0x000fe20000001810 */
[----:B------:R-:W-:-:S02]  /*c780*/  ISETP.LT.OR P5, PT, R3, R219, P5 ;  /* 0x000000db0300720c */ /* 0x000fc40002fa1670 */
[C---:B------:R-:W-:Y:S02]  /*c790*/  ISETP.LT.OR P6, PT, R3.reuse, R218, P6 ;  /* 0x000000da0300720c */ /* 0x040fe400037c1670 */
[C---:B------:R-:W-:Y:S02]  /*c7a0*/  ISETP.LT.OR P4, PT, R3.reuse, R217, P4 ;  /* 0x000000d90300720c */ /* 0x040fe40002781670 */
[----:B------:R-:W-:Y:S02]  /*c7b0*/  ISETP.LT.OR P3, PT, R3, R216, P3 ;  /* 0x000000d80300720c */ /* 0x000fe40001f61670 */
        /* <DEDUP_REMOVED lines=33> */
[C---:B------:R-:W-:Y:S02]  /*c9d0*/  ISETP.GE.AND P2, PT, R20.reuse, R221, PT ;  /* 0x000000dd1400720c */ /* 0x040fe40003f46270 */
[----:B------:R-:W-:Y:S02]  /*c9e0*/  ISETP.GE.AND P0, PT, R20, R220, PT ;  /* 0x000000dc1400720c */ /* 0x000fe40003f06270 */
[C---:B------:R-:W-:Y:S02]  /*c9f0*/  ISETP.LT.OR P3, PT, R2.reuse, R219, P3 ;  /* 0x000000db0200720c */ /* 0x040fe40001f61670 */
[C---:B------:R-:W-:Y:S02]  /*ca00*/  ISETP.LT.OR P6, PT, R2.reuse, R218, P6 ;  /* 0x000000da0200720c */ /* 0x040fe400037c1670 */
[C---:B------:R-:W-:Y:S02]  /*ca10*/  ISETP.LT.OR P5, PT, R2.reuse, R217, P5 ;  /* 0x000000d90200720c */ /* 0x040fe40002fa1670 */
        /* <DEDUP_REMOVED lines=8> */
[C---:B------:R-:W-:Y:S02]  /*caa0*/  ISETP.GE.AND P4, PT, R3.reuse, R221, PT ;  /* 0x000000dd0300720c */ /* 0x040fe40003f86270 */
[C---:B------:R-:W-:Y:S02]  /*cab0*/  ISETP.GE.AND P2, PT, R3.reuse, R220, PT ;  /* 0x000000dc0300720c */ /* 0x040fe40003f46270 */
[----:B------:R-:W-:Y:S02]  /*cac0*/  ISETP.GE.AND P0, PT, R2, R223, PT ;  /* 0x000000df0200720c */ /* 0x000fe40003f06270 */
[C---:B------:R-:W-:Y:S02]  /*cad0*/  ISETP.LT.OR P4, PT, R3.reuse, R217, P4 ;  /* 0x000000d90300720c */ /* 0x040fe40002781670 */
[----:B------:R-:W-:-:S02]  /*cae0*/  ISETP.LT.OR P2, PT, R3, R216, P2 ;  /* 0x000000d80300720c */ /* 0x000fc40001741670 */
[----:B------:R-:W-:Y:S02]  /*caf0*/  ISETP.LT.OR P0, PT, R2, R219, P0 ;  /* 0x000000db0200720c */ /* 0x000fe40000701670 */
[----:B------:R-:W-:Y:S02]  /*cb00*/  FSEL R182, R52, -INF , !P3 ;  /* 0xff80000034b67808 */ /* 0x000fe40005800000 */
[----:B------:R-:W-:Y:S02]  /*cb10*/  ISETP.GE.AND P3, PT, R3, R223, PT ;  /* 0x000000df0300720c */ /* 0x000fe40003f66270 */
[----:B------:R-:W-:Y:S02]  /*cb20*/  FSEL R230, R28, -INF , !P4 ;  /* 0xff8000001ce67808 */ /* 0x000fe40006000000 */
[----:B------:R-:W-:Y:S02]  /*cb30*/  FSEL R239, R30, -INF , !P2 ;  /* 0xff8000001eef7808 */ /* 0x000fe40005000000 */
[----:B------:R-:W-:-:S02]  /*cb40*/  FSEL R79, R33, -INF , !P0 ;  /* 0xff800000214f7808 */ /* 0x000fc40004000000 */
[C---:B------:R-:W-:Y:S02]  /*cb50*/  ISETP.GE.AND P4, PT, R2.reuse, R222, PT ;  /* 0x000000de0200720c */ /* 0x040fe40003f86270 */
[C---:B------:R-:W-:Y:S02]  /*cb60*/  ISETP.GE.AND P2, PT, R2.reuse, R221, PT ;  /* 0x000000dd0200720c */ /* 0x040fe40003f46270 */
[C---:B------:R-:W-:Y:S02]  /*cb70*/  ISETP.GE.AND P0, PT, R2.reuse, R220, PT ;  /* 0x000000dc0200720c */ /* 0x040fe40003f06270 */
[----:B------:R-:W-:Y:S02]  /*cb80*/  ISETP.LT.OR P3, PT, R3, R219, P3 ;  /* 0x000000db0300720c */ /* 0x000fe40001f61670 */
[C---:B------:R-:W-:Y:S02]  /*cb90*/  ISETP.LT.OR P4, PT, R2.reuse, R218, P4 ;  /* 0x000000da0200720c */ /* 0x040fe40002781670 */
[----:B------:R-:W-:-:S02]  /*cba0*/  ISETP.LT.OR P2, PT, R2, R217, P2 ;  /* 0x000000d90200720c */ /* 0x000fc40001741670 */
[----:B------:R-:W-:Y:S02]  /*cbb0*/  ISETP.LT.OR P0, PT, R2, R216, P0 ;  /* 0x000000d80200720c */ /* 0x000fe40000701670 */
[C---:B------:R-:W-:Y:S02]  /*cbc0*/  IADD3 R2, R0.reuse, 0x78, RZ ;  /* 0x0000007800027810 */ /* 0x040fe40007ffe0ff */
[----:B------:R-:W-:Y:S02]  /*cbd0*/  IADD3 R0, R0, 0x79, RZ ;  /* 0x0000007900007810 */ /* 0x000fe40007ffe0ff */
[----:B------:R-:W-:Y:S02]  /*cbe0*/  FSEL R235, R44, -INF , !P5 ;  /* 0xff8000002ceb7808 */ /* 0x000fe40006800000 */
[----:B------:R-:W-:Y:S02]  /*cbf0*/  FSEL R181, R32, -INF , !P3 ;  /* 0xff80000020b57808 */ /* 0x000fe40005800000 */
[----:B------:R-:W-:-:S02]  /*cc00*/  ISETP.GE.AND P5, PT, R3, R222, PT ;  /* 0x000000de0300720c */ /* 0x000fc40003fa6270 */
[----:B------:R-:W-:Y:S02]  /*cc10*/  ISETP.GE.AND P3, PT, R20, R223, PT ;  /* 0x000000df1400720c */ /* 0x000fe40003f66270 */
[----:B------:R-:W-:Y:S02]  /*cc20*/  FSEL R225, R31, -INF , !P0 ;  /* 0xff8000001fe17808 */ /* 0x000fe40004000000 */
[----:B------:R-:W-:Y:S02]  /*cc30*/  ISETP.GE.AND P0, PT, R0, R221, PT ;  /* 0x000000dd0000720c */ /* 0x000fe40003f06270 */
[----:B------:R-:W-:Y:S02]  /*cc40*/  ISETP.LT.OR P5, PT, R3, R218, P5 ;  /* 0x000000da0300720c */ /* 0x000fe40002fa1670 */
        /* <DEDUP_REMOVED lines=23> */
[CC--:B------:R-:W-:Y:S02]  /*cdc0*/  ISETP.LT.OR P6, PT, R2.reuse, R219.reuse, P6 ;  /* 0x000000db0200720c */ /* 0x0c0fe400037c1670 */
        /* <DEDUP_REMOVED lines=10> */
[----:B------:R-:W2:Y:S04]  /*ce70*/  LDL.64 R72, [R1+0x68] ;  /* 0x0000680001487983 */ /* 0x000ea80000100a00 */
[----:B------:R-:W3:Y:S01]  /*ce80*/  LDL.64 R70, [R1+0x60] ;  /* 0x0000600001467983 */ /* 0x000ee20000100a00 */
[----:B------:R-:W-:Y:S01]  /*ce90*/  UIADD3 UR33, UR32, -0x3, URZ ;  /* 0xfffffffd20217890 */ /* 0x000fe2000fffe03f */
[----:B------:R-:W-:Y:S01]  /*cea0*/  IMAD.MOV.U32 R11, RZ, RZ, c[0x0][0x198] ;  /* 0x00006600ff0b7624 */ /* 0x000fe200078e00ff */
        /* <DEDUP_REMOVED lines=12> */
[----:B------:R-:W-:-:S06]  /*cf70*/  UIADD3 UR5, UR37, UR5, URZ ;  /* 0x0000000525057290 */ /* 0x000fcc000fffe03f */
[----:B------:R-:W-:Y:S01]  /*cf80*/  IMAD.U32 R3, RZ, RZ, UR5 ;  /* 0x00000005ff037e24 */ /* 0x000fe2000f8e00ff */
[----:B--2---:R-:W-:-:S04]  /*cf90*/  LEA R2, P2, R2, R72, 0x7 ;  /* 0x0000004802027211 */ /* 0x004fc800078438ff */
[----:B------:R-:W-:Y:S02]  /*cfa0*/  @!P1 IADD3 R0, P0, R2, UR21, RZ ;  /* 0x0000001502009c10 */ /* 0x000fe4000ff1e0ff */
[----:B---3--:R-:W-:Y:S02]  /*cfb0*/  LEA.HI.X R3, R4, R71, R3, 0x7, P2 ;  /* 0x0000004704037211 */ /* 0x008fe400010f3c03 */
[----:B------:R-:W-:Y:S02]  /*cfc0*/  @!P1 LEA R5, P2, R11, R2, 0x6 ;  /* 0x000000020b059211 */ /* 0x000fe400078430ff */
[----:B------:R-:W-:Y:S02]  /*cfd0*/  @!P1 LEA R8, P4, R2, c[0x0][0x168], 0x1 ;  /* 0x00005a0002089a11 */ /* 0x000fe400078808ff */
[----:B------:R-:W-:Y:S02]  /*cfe0*/  @!P1 LEA R6, P3, R0, c[0x0][0x168], 0x1 ;  /* 0x00005a0000069a11 */ /* 0x000fe400078608ff */
[----:B------:R-:W-:-:S02]  /*cff0*/  @!P1 IADD3.X R7, R3, UR20, RZ, P0, !PT ;  /* 0x0000001403079c10 */ /* 0x000fc400087fe4ff */
[----:B------:R-:W-:Y:S02]  /*d000*/  @!P1 LEA R4, P0, R5, c[0x0][0x168], 0x1 ;  /* 0x00005a0005049a11 */ /* 0x000fe400078008ff */
[----:B------:R-:W-:Y:S02]  /*d010*/  @!P1 LEA.HI.X R10, R11, R3, R10, 0x6, P2 ;  /* 0x000000030b0a9211 */ /* 0x000fe400010f340a */
        /* <DEDUP_REMOVED lines=19> */
[----:B------:R-:W-:Y:S01]  /*d150*/  ULDC UR4, c[0x0][0x19c] ;  /* 0x0000670000047ab9 */ /* 0x000fe20000000800 */
[----:B-1----:R-:W-:Y:S01]  /*d160*/  IMAD.WIDE.U32 R4, R11, 0x60, R2 ;  /* 0x000000600b047825 */ /* 0x002fe200078e0002 */
[----:B------:R-:W-:-:S04]  /*d170*/  UIMAD UR4, UR4, 0x60, URZ ;  /* 0x00000060040478a4 */ /* 0x000fc8000f8e023f */
[----:B------:R-:W-:Y:S02]  /*d180*/  LEA R2, P0, R4, c[0x0][0x168], 0x1 ;  /* 0x00005a0004027a11 */ /* 0x000fe400078008ff */
[----:B------:R-:W-:-:S04]  /*d190*/  IADD3 R0, R5, UR4, RZ ;  /* 0x0000000405007c10 */ /* 0x000fc8000fffe0ff */
[----:B------:R-:W-:-:S05]  /*d1a0*/  LEA.HI.X R3, R4, c[0x0][0x16c], R0, 0x1, P0 ;  /* 0x00005b0004037a11 */ /* 0x000fca00000f0c00 */
[----:B------:R-:W-:Y:S01]  /*d1b0*/  @!PT LDS RZ, [RZ] ;  /* 0x00000000fffff984 */ /* 0x000fe20000000800 */
[----:B------:R-:W-:Y:S01]  /*d1c0*/  @!PT LDS RZ, [RZ] ;  /* 0x00000000fffff984 */ /* 0x000fe20000000800 */
[----:B------:R-:W-:Y:S01]  /*d1d0*/  @!PT LDS RZ, [RZ] ;  /* 0x00000000fffff984 */ /* 0x000fe20000000800 */
[----:B------:R1:W-:Y:S02]  /*d1e0*/  LDGSTS.E.BYPASS.LTC128B.128 [R224+0x3800], [R2.64] ;  /* 0x0380000002e07fae */ /* 0x0003e4000b901d5c */
.L_x_434:
[----:B------:R-:W-:Y:S05]  /*d1f0*/  BSYNC B0 ;  /* 0x0000000000007941 */ /* 0x000fea0003800000 */
.L_x_433:
[----:B------:R-:W0:Y:S02]  /*d200*/  LDGDEPBAR ;  /* 0x00000000000079af */ /* 0x000e240000000000 */
.L_x_432:
[----:B-1----:R-:W2:Y:S04]  /*d210*/  LDL.LU R5, [R1+0xc] ;  /* 0x00000c0001057983 */ /* 0x002ea80000300800 */
[----:B------:R-:W3:Y:S04]  /*d220*/  LDL.LU R4, [R1+0x8] ;  /* 0x0000080001047983 */ /* 0x000ee80000300800 */
[----:B------:R-:W4:Y:S04]  /*d230*/  LDL.LU R3, [R1] ;  /* 0x0000000001037983 */ /* 0x000f280000300800 */
[----:B------:R-:W4:Y:S04]  /*d240*/  LDL.LU R2, [R1+0x18] ;  /* 0x0000180001027983 */ /* 0x000f280000300800 */
[----:B------:R-:W4:Y:S04]  /*d250*/  LDL.LU R0, [R1+0x44] ;  /* 0x0000440001007983 */ /* 0x000f280000300800 */
[----:B------:R-:W4:Y:S01]  /*d260*/  LDL R11, [R1+0x20] ;  /* 0x00002000010b7983 */ /* 0x000f220000100800 */
[----:B------:R-:W-:Y:S01]  /*d270*/  USHF.L.U32 UR4, UR34, 0x2, URZ ;  /* 0x0000000222047899 */ /* 0x000fe2000800063f */
[----:B------:R-:W-:-:S02]  /*d280*/  IMAD.WIDE.U32 R14, R232, -0x326172a9, RZ ;  /* 0xcd9e8d57e80e7825 */ /* 0x000fc400078e00ff */
[----:B------:R-:W-:Y:S04]  /*d290*/  STL [R1+0xcc], R224 ;  /* 0x0000cce001007387 */ /* 0x000fe80000100800 */
[----:B------:R1:W-:Y:S04]  /*d2a0*/  STL [R1+0xc8], R223 ;  /* 0x0000c8df01007387 */ /* 0x0003e80000100800 */
[----:B------:R1:W-:Y:S04]  /*d2b0*/  STL [R1+0xc4], R222 ;  /* 0x0000c4de01007387 */ /* 0x0003e80000100800 */
[----:B------:R1:W-:Y:S04]  /*d2c0*/  STL [R1+0xc0], R221 ;  /* 0x0000c0dd01007387 */ /* 0x0003e80000100800 */
[----:B------:R-:W-:Y:S04]  /*d2d0*/  STL [R1+0xbc], R220 ;  /* 0x0000bcdc01007387 */ /* 0x000fe80000100800 */
[----:B------:R-:W-:Y:S04]  /*d2e0*/  STL [R1+0xb8], R219 ;  /* 0x0000b8db01007387 */ /* 0x000fe80000100800 */
[----:B------:R-:W-:Y:S04]  /*d2f0*/  STL [R1+0xb4], R218 ;  /* 0x0000b4da01007387 */ /* 0x000fe80000100800 */
[----:B------:R-:W-:Y:S04]  /*d300*/  STL [R1+0xb0], R217 ;  /* 0x0000b0d901007387 */ /* 0x000fe80000100800 */
[----:B------:R-:W-:Y:S04]  /*d310*/  STL [R1+0xac], R216 ;  /* 0x0000acd801007387 */ /* 0x000fe80000100800 */
[----:B------:R-:W-:Y:S04]  /*d320*/  STL [R1+0xa8], R215 ;  /* 0x0000a8d701007387 */ /* 0x000fe80000100800 */
[----:B------:R-:W-:Y:S04]  /*d330*/  STL [R1+0xa4], R214 ;  /* 0x0000a4d601007387 */ /* 0x000fe80000100800 */
[----:B------:R-:W-:Y:S04]  /*d340*/  STL [R1+0xa0], R213 ;  /* 0x0000a0d501007387 */ /* 0x000fe80000100800 */
        /* <DEDUP_REMOVED lines=8> */
[----:B-1----:R-:W4:Y:S04]  /*d3d0*/  LDL.LU R223, [R1+0x14] ;  /* 0x0000140001df7983 */ /* 0x002f280000300800 */
[----:B------:R-:W4:Y:S04]  /*d3e0*/  LDL.LU R222, [R1+0x1c] ;  /* 0x00001c0001de7983 */ /* 0x000f280000300800 */
[----:B------:R-:W4:Y:S01]  /*d3f0*/  LDL.LU R221, [R1+0x10] ;  /* 0x0000100001dd7983 */ /* 0x000f220000300800 */
[----:B------:R-:W-:-:S02]  /*d400*/  IMAD.MOV.U32 R67, RZ, RZ, R84 ;  /* 0x000000ffff437224 */ /* 0x000fc400078e0054 */
[----:B--2---:R-:W-:Y:S02]  /*d410*/  IMAD.MOV.U32 R6, RZ, RZ, R5 ;  /* 0x000000ffff067224 */ /* 0x004fe400078e0005 */
[----:B---3--:R-:W-:Y:S02]  /*d420*/  IMAD.MOV.U32 R9, RZ, RZ, R4 ;  /* 0x000000ffff097224 */ /* 0x008fe400078e0004 */
[----:B------:R-:W-:Y:S02]  /*d430*/  IMAD.MOV.U32 R212, RZ, RZ, R6 ;  /* 0x000000ffffd47224 */ /* 0x000fe400078e0006 */
[----:B----4-:R-:W-:Y:S02]  /*d440*/  IMAD.MOV.U32 R10, RZ, RZ, R3 ;  /* 0x000000ffff0a7224 */ /* 0x010fe400078e0003 */
[----:B------:R-:W-:Y:S02]  /*d450*/  IMAD.MOV.U32 R7, RZ, RZ, R2 ;  /* 0x000000ffff077224 */ /* 0x000fe400078e0002 */
[----:B------:R-:W-:-:S02]  /*d460*/  IMAD.MOV.U32 R8, RZ, RZ, R0 ;  /* 0x000000ffff087224 */ /* 0x000fc400078e0000 */
[----:B------:R-:W-:Y:S02]  /*d470*/  IMAD.U32 R0, RZ, RZ, UR31 ;  /* 0x0000001fff007e24 */ /* 0x000fe4000f8e00ff */
[----:B------:R-:W-:-:S03]  /*d480*/  IMAD.MOV.U32 R213, RZ, RZ, R7 ;  /* 0x000000ffffd57224 */ /* 0x000fc600078e0007 */
[----:B------:R-:W-:-:S05]  /*d490*/  LOP3.LUT R0, R115, UR4, R0, 0x96, !PT ;  /* 0x0000000473007c12 */ /* 0x000fca000f8e9600 */
[----:B------:R-:W-:Y:S01]  /*d4a0*/  IMAD.WIDE.U32 R12, R0, -0x326172a9, RZ ;  /* 0xcd9e8d57000c7825 */ /* 0x000fe200078e00ff */
[----:B------:R-:W-:-:S04]  /*d4b0*/  LOP3.LUT R0, R15, R11, RZ, 0x3c, !PT ;  /* 0x0000000b0f007212 */ /* 0x000fc800078e3cff */
[----:B------:R-:W-:Y:S01]  /*d4c0*/  LOP3.LUT R2, R13, UR16, R14, 0x96, !PT ;  /* 0x000000100d027c12 */ /* 0x000fe2000f8e960e */
[----:B------:R-:W-:Y:S01]  /*d4d0*/  IMAD R72, R0, -0x2daee0ad, RZ ;  /* 0xd2511f5300487824 */ /* 0x000fe200078e02ff */
[----:B------:R-:W-:Y:S02]  /*d4e0*/  LOP3.LUT R4, R113, UR14, R12, 0x96, !PT ;  /* 0x0000000e71047c12 */ /* 0x000fe4000f8e960c */
[----:B------:R-:W-:Y:S01]  /*d4f0*/  IADD3 R14, R232, 0x4, RZ ;  /* 0x00000004e80e7810 */ /* 0x000fe20007ffe0ff */
[----:B------:R-:W-:-:S04]  /*d500*/  IMAD.WIDE.U32 R2, R2, -0x2daee0ad, RZ ;  /* 0xd2511f5302027825 */ /* 0x000fc800078e00ff */
[----:B------:R-:W-:Y:S01]  /*d510*/  IMAD.WIDE.U32 R4, R4, -0x2daee0ad, RZ ;  /* 0xd2511f5304047825 */ /* 0x000fe200078e00ff */
[----:B------:R-:W-:-:S03]  /*d520*/  LOP3.LUT R3, R3, UR13, R72, 0x96, !PT ;  /* 0x0000000d03037c12 */ /* 0x000fc6000f8e9648 */
[----:B------:R-:W-:Y:S01]  /*d530*/  IMAD.WIDE.U32 R14, R14, -0x326172a9, RZ ;  /* 0xcd9e8d570e0e7825 */ /* 0x000fe200078e00ff */
[----:B------:R-:W-:-:S03]  /*d540*/  LOP3.LUT R0, R5, UR11, R2, 0x96, !PT ;  /* 0x0000000b05007c12 */ /* 0x000fc6000f8e9602 */
[----:B------:R-:W-:-:S04]  /*d550*/  IMAD.WIDE.U32 R2, R3, -0x326172a9, RZ ;  /* 0xcd9e8d5703027825 */ /* 0x000fc800078e00ff */
[----:B------:R-:W-:Y:S01]  /*d560*/  IMAD.WIDE.U32 R52, R0, -0x326172a9, RZ ;  /* 0xcd9e8d5700347825 */ /* 0x000fe200078e00ff */
[----:B------:R-:W-:Y:S02]  /*d570*/  LOP3.LUT R3, R3, UR12, R112, 0x96, !PT ;  /* 0x0000000c03037c12 */ /* 0x000fe4000f8e9670 */
[----:B------:R-:W-:Y:S02]  /*d580*/  LOP3.LUT R0, R15, R11, RZ, 0x3c, !PT ;  /* 0x0000000b0f007212 */ /* 0x000fe400078e3cff */
[----:B------:R-:W-:Y:S02]  /*d590*/  LOP3.LUT R6, R53, UR10, R2, 0x96, !PT ;  /* 0x0000000a35067c12 */ /* 0x000fe4000f8e9602 */
[----:B------:R-:W-:Y:S01]  /*d5a0*/  FMNMX.FTZ R5, R40, R36, !PT ;  /* 0x0000002428057209 */ /* 0x000fe20007810000 */
[----:B------:R-:W-:Y:S01]  /*d5b0*/  IMAD.WIDE.U32 R2, R3, -0x2daee0ad, RZ ;  /* 0xd2511f5303027825 */ /* 0x000fe200078e00ff */
[----:B------:R-:W-:-:S03]  /*d5c0*/  FMNMX.FTZ R7, R39, R116, !PT ;  /* 0x0000007427077209 */ /* 0x000fc60007810000 */
[----:B------:R-:W-:Y:S01]  /*d5d0*/  IMAD.WIDE.U32 R58, R0, -0x2daee0ad, RZ ;  /* 0xd2511f53003a7825 */ /* 0x000fe200078e00ff */
[----:B------:R-:W-:-:S03]  /*d5e0*/  FMNMX.FTZ R0, R117, R5, !PT ;  /* 0x0000000575007209 */ /* 0x000fc60007810000 */
[----:B------:R-:W-:Y:S01]  /*d5f0*/  IMAD.WIDE.U32 R50, R6, -0x2daee0ad, RZ ;  /* 0xd2511f5306327825 */ /* 0x000fe200078e00ff */
[----:B------:R-:W-:Y:S02]  /*d600*/  FMNMX.FTZ R5, R120, R7, !PT ;  /* 0x0000000778057209 */ /* 0x000fe40007810000 */
[----:B------:R-:W-:Y:S02]  /*d610*/  LOP3.LUT R4, R3, UR9, R4, 0x96, !PT ;  /* 0x0000000903047c12 */ /* 0x000fe4000f8e9604 */
[----:B------:R-:W-:Y:S02]  /*d620*/  FMNMX.FTZ R3, R42, R0, !PT ;  /* 0x000000002a037209 */ /* 0x000fe40007810000 */
[----:B------:R-:W-:Y:S02]  /*d630*/  LOP3.LUT R2, R51, UR7, R2, 0x96, !PT ;  /* 0x0000000733027c12 */ /* 0x000fe4000f8e9602 */
[----:B------:R-:W-:Y:S01]  /*d640*/  FMNMX.FTZ R0, R118, R5, !PT ;  /* 0x0000000576007209 */ /* 0x000fe20007810000 */
[----:B------:R-:W-:Y:S01]  /*d650*/  IMAD.WIDE.U32 R48, R4, -0x326172a9, RZ ;  /* 0xcd9e8d5704307825 */ /* 0x000fe200078e00ff */
[----:B------:R-:W-:-:S03]  /*d660*/  FMNMX.FTZ R5, R41, R3, !PT ;  /* 0x0000000329057209 */ /* 0x000fc60007810000 */
[----:B------:R-:W-:Y:S01]  /*d670*/  IMAD.WIDE.U32 R2, R2, -0x326172a9, RZ ;  /* 0xcd9e8d5702027825 */ /* 0x000fe200078e00ff */
[----:B------:R-:W-:Y:S02]  /*d680*/  LOP3.LUT R6, R59, UR15, R114, 0x96, !PT ;  /* 0x0000000f3b067c12 */ /* 0x000fe4000f8e9672 */
[----:B------:R-:W-:Y:S02]  /*d690*/  FMNMX.FTZ R4, R43, R0, !PT ;  /* 0x000000002b047209 */ /* 0x000fe40007810000 */
[----:B------:R-:W-:Y:S01]  /*d6a0*/  LOP3.LUT R0, R3, UR17, R48, 0x96, !PT ;  /* 0x0000001103007c12 */ /* 0x000fe2000f8e9630 */
[----:B------:R-:W-:Y:S01]  /*d6b0*/  IMAD.WIDE.U32 R56, R6, -0x326172a9, RZ ;  /* 0xcd9e8d5706387825 */ /* 0x000fe200078e00ff */
[----:B------:R-:W-:Y:S02]  /*d6c0*/  LOP3.LUT R3, R2, 0xffff, RZ, 0xc0, !PT ;  /* 0x0000ffff02037812 */ /* 0x000fe400078ec0ff */
[----:B------:R-:W-:Y:S02]  /*d6d0*/  SHF.R.U32.HI R7, RZ, 0x10, R2 ;  /* 0x00000010ff077819 */ /* 0x000fe40000011602 */
[----:B------:R-:W-:Y:S01]  /*d6e0*/  FMNMX.FTZ R6, R168, R5, !PT ;  /* 0x00000005a8067209 */ /* 0x000fe20007810000 */
[----:B------:R-:W-:Y:S01]  /*d6f0*/  IMAD.MOV.U32 R60, RZ, RZ, R9 ;  /* 0x000000ffff3c7224 */ /* 0x000fe200078e0009 */
[----:B------:R-:W-:Y:S01]  /*d700*/  FMNMX.FTZ R5, R170, R4, !PT ;  /* 0x00000004aa057209 */ /* 0x000fe20007810000 */
[----:B------:R-:W-:Y:S01]  /*d710*/  IMAD.MOV.U32 R21, RZ, RZ, R8 ;  /* 0x000000ffff157224 */ /* 0x000fe200078e0008 */
[----:B------:R-:W-:-:S02]  /*d720*/  SHF.R.U32.HI R4, RZ, 0x8, R3 ;  /* 0x00000008ff047819 */ /* 0x000fc40000011603 */
[----:B------:R-:W-:Y:S02]  /*d730*/  MOV R54, R10 ;  /* 0x0000000a00367202 */ /* 0x000fe40000000f00 */
[----:B------:R-:W-:Y:S02]  /*d740*/  SHF.R.U32.HI R9, RZ, 0x18, R2 ;  /* 0x00000018ff097819 */ /* 0x000fe40000011602 */
[----:B------:R-:W-:Y:S02]  /*d750*/  LOP3.LUT R3, R7, 0xff, RZ, 0xc0, !PT ;  /* 0x000000ff07037812 */ /* 0x000fe400078ec0ff */
[----:B------:R-:W-:Y:S02]  /*d760*/  LOP3.LUT R10, R2, 0xff, RZ, 0xc0, !PT ;  /* 0x000000ff020a7812 */ /* 0x000fe400078ec0ff */
[----:B------:R-:W-:Y:S02]  /*d770*/  FMNMX.FTZ R8, R134, R6, !PT ;  /* 0x0000000686087209 */ /* 0x000fe40007810000 */
[----:B------:R-:W-:-:S02]  /*d780*/  LOP3.LUT R2, R0, 0xffff, RZ, 0xc0, !PT ;  /* 0x0000ffff00027812 */ /* 0x000fc400078ec0ff */
[----:B------:R-:W-:Y:S02]  /*d790*/  FMNMX.FTZ R6, R171, R5, !PT ;  /* 0x00000005ab067209 */ /* 0x000fe40007810000 */
[----:B------:R-:W-:Y:S02]  /*d7a0*/  PRMT R15, R3, 0x5410, R9 ;  /* 0x00005410030f7816 */ /* 0x000fe40000000009 */
[----:B------:R-:W-:Y:S02]  /*d7b0*/  FMNMX.FTZ R3, R88, R8, !PT ;  /* 0x0000000858037209 */ /* 0x000fe40007810000 */
[----:B------:R-:W-:Y:S02]  /*d7c0*/  SHF.R.U32.HI R5, RZ, 0x8, R2 ;  /* 0x00000008ff057819 */ /* 0x000fe40000011602 */
[----:B------:R-:W-:Y:S02]  /*d7d0*/  LOP3.LUT R11, R13, UR16, R14, 0x96, !PT ;  /* 0x000000100d0b7c12 */ /* 0x000fe4000f8e960e */
[----:B------:R-:W-:-:S02]  /*d7e0*/  FMNMX.FTZ R2, R90, R6, !PT ;  /* 0x000000065a027209 */ /* 0x000fc40007810000 */
[----:B------:R-:W-:Y:S02]  /*d7f0*/  PRMT R14, R10, 0x5410, R4 ;  /* 0x000054100a0e7816 */ /* 0x000fe40000000004 */
[----:B------:R-:W-:Y:S02]  /*d800*/  LOP3.LUT R12, R57, UR14, R12, 0x96, !PT ;  /* 0x0000000e390c7c12 */ /* 0x000fe4000f8e960c */
[----:B------:R-:W-:Y:S02]  /*d810*/  FMNMX.FTZ R4, R89, R3, !PT ;  /* 0x0000000359047209 */ /* 0x000fe40007810000 */
[----:B------:R-:W-:Y:S02]  /*d820*/  LOP3.LUT R7, R0, 0xff, RZ, 0xc0, !PT ;  /* 0x000000ff00077812 */ /* 0x000fe400078ec0ff */
[----:B------:R-:W-:Y:S02]  /*d830*/  FMNMX.FTZ R3, R91, R2, !PT ;  /* 0x000000025b037209 */ /* 0x000fe40007810000 */
[----:B------:R-:W-:Y:S01]  /*d840*/  SHF.R.U32.HI R2, RZ, 0x10, R0 ;  /* 0x00000010ff027819 */ /* 0x000fe20000011600 */
[----:B------:R-:W-:Y:S01]  /*d850*/  IMAD.WIDE.U32 R8, R11, -0x2daee0ad, RZ ;  /* 0xd2511f530b087825 */ /* 0x000fe200078e00ff */
[----:B------:R-:W-:-:S02]  /*d860*/  FMNMX.FTZ R6, R172, R4, !PT ;  /* 0x00000004ac067209 */ /* 0x000fc40007810000 */
[----:B------:R-:W-:Y:S01]  /*d870*/  PRMT R20, R7, 0x5410, R5 ;  /* 0x0000541007147816 */ /* 0x000fe20000000005 */
[----:B------:R-:W-:Y:S01]  /*d880*/  IMAD.WIDE.U32 R12, R12, -0x2daee0ad, RZ ;  /* 0xd2511f530c0c7825 */ /* 0x000fe200078e00ff */
[----:B------:R-:W-:Y:S02]  /*d890*/  FMNMX.FTZ R5, R102, R3, !PT ;  /* 0x0000000366057209 */ /* 0x000fe40007810000 */
[----:B------:R-:W-:Y:S02]  /*d8a0*/  SHF.R.U32.HI R4, RZ, 0x18, R0 ;  /* 0x00000018ff047819 */ /* 0x000fe40000011600 */
[----:B------:R-:W-:Y:S02]  /*d8b0*/  LOP3.LUT R2, R2, 0xff, RZ, 0xc0, !PT ;  /* 0x000000ff02027812 */ /* 0x000fe400078ec0ff */
[----:B------:R-:W-:Y:S02]  /*d8c0*/  FMNMX.FTZ R3, R173, R6, !PT ;  /* 0x00000006ad037209 */ /* 0x000fe40007810000 */
[----:B------:R-:W-:-:S02]  /*d8d0*/  LOP3.LUT R0, R9, UR13, R58, 0x96, !PT ;  /* 0x0000000d09007c12 */ /* 0x000fc4000f8e963a */
[----:B------:R-:W-:Y:S02]  /*d8e0*/  LOP3.LUT R7, R13, UR11, R8, 0x96, !PT ;  /* 0x0000000b0d077c12 */ /* 0x000fe4000f8e9608 */
[----:B------:R-:W-:Y:S02]  /*d8f0*/  PRMT R13, R2, 0x5410, R4 ;  /* 0x00005410020d7816 */ /* 0x000fe40000000004 */
[----:B------:R-:W-:Y:S02]  /*d900*/  FMNMX.FTZ R5, R174, R5, !PT ;  /* 0x00000005ae057209 */ /* 0x000fe40007810000 */
[----:B------:R-:W-:Y:S01]  /*d910*/  FMNMX.FTZ R2, R100, R3, !PT ;  /* 0x0000000364027209 */ /* 0x000fe20007810000 */
[----:B------:R-:W-:Y:S01]  /*d920*/  IMAD.WIDE.U32 R8, R0, -0x326172a9, RZ ;  /* 0xcd9e8d5700087825 */ /* 0x000fe200078e00ff */
        /* <DEDUP_REMOVED lines=80> */
[----:B------:R-:W-:-:S02]  /*de30*/  LOP3.LUT R10, R31, UR10, R8, 0x96, !PT ;  /* 0x0000000a1f0a7c12 */ /* 0x000fc4000f8e9608 */
[----:B------:R-:W-:Y:S01]  /*de40*/  FMNMX.FTZ R0, R189, R4, !PT ;  /* 0x00000004bd007209 */ /* 0x000fe20007810000 */
[----:B------:R-:W1:Y:S01]  /*de50*/  SHFL.BFLY PT, R8, R2, 0x2, 0x1f ;  /* 0x0c401f0002087f89 */ /* 0x000e6200000e0000 */
[----:B------:R-:W-:Y:S02]  /*de60*/  FMNMX.FTZ R4, R54, R3, !PT ;  /* 0x0000000336047209 */ /* 0x000fe40007810000 */
[----:B------:R-:W-:Y:S02]  /*de70*/  LOP3.LUT R6, R9, UR12, R56, 0x96, !PT ;  /* 0x0000000c09067c12 */ /* 0x000fe4000f8e9638 */
[----:B------:R-:W2:Y:S01]  /*de80*/  SHFL.BFLY PT, R9, R0, 0x2, 0x1f ;  /* 0x0c401f0000097f89 */ /* 0x000ea200000e0000 */
        /* <DEDUP_REMOVED lines=10> */
[----:B------:R-:W-:Y:S01]  /*df30*/  IMAD.WIDE.U32 R6, R6, -0x2daee0ad, RZ ;  /* 0xd2511f5306067825 */ /* 0x000fe200078e00ff */
[----:B-1----:R-:W-:Y:S02]  /*df40*/  FMNMX.FTZ R4, R2, R8, !PT ;  /* 0x0000000802047209 */ /* 0x002fe40007810000 */
[----:B------:R-:W-:Y:S01]  /*df50*/  FMNMX.FTZ R2, R249, R3, !PT ;  /* 0x00000003f9027209 */ /* 0x000fe20007810000 */
[----:B------:R-:W-:Y:S01]  /*df60*/  IMAD.WIDE.U32 R26, R10, -0x2daee0ad, RZ ;  /* 0xd2511f530a1a7825 */ /* 0x000fe200078e00ff */
[----:B------:R-:W-:Y:S02]  /*df70*/  FMNMX.FTZ R3, R238, R5, !PT ;  /* 0x00000005ee037209 */ /* 0x000fe40007810000 */
[----:B--2---:R-:W-:Y:S01]  /*df80*/  FMNMX.FTZ R5, R0, R9, !PT ;  /* 0x0000000900057209 */ /* 0x004fe20007810000 */
[----:B------:R-:W1:Y:S01]  /*df90*/  SHFL.BFLY PT, R10, R4, 0x1, 0x1f ;  /* 0x0c201f00040a7f89 */ /* 0x000e6200000e0000 */
[----:B------:R-:W-:-:S02]  /*dfa0*/  LOP3.LUT R12, R7, UR9, R12, 0x96, !PT ;  /* 0x00000009070c7c12 */ /* 0x000fc4000f8e960c */
[----:B------:R-:W-:Y:S02]  /*dfb0*/  FMNMX.FTZ R0, R247, R2, !PT ;  /* 0x00000002f7007209 */ /* 0x000fe40007810000 */
[----:B------:R-:W-:Y:S02]  /*dfc0*/  LOP3.LUT R7, R27, UR7, R6, 0x96, !PT ;  /* 0x000000071b077c12 */ /* 0x000fe4000f8e9606 */
[----:B------:R-:W-:Y:S02]  /*dfd0*/  FMNMX.FTZ R2, R235, R3, !PT ;  /* 0x00000003eb027209 */ /* 0x000fe40007810000 */
[----:B------:R-:W-:Y:S02]  /*dfe0*/  FMNMX.FTZ R6, R245, R0, !PT ;  /* 0x00000000f5067209 */ /* 0x000fe40007810000 */
[----:B------:R-:W-:Y:S01]  /*dff0*/  FMNMX.FTZ R0, R233, R2, !PT ;  /* 0x00000002e9007209 */ /* 0x000fe20007810000 */
[----:B------:R-:W-:-:S03]  /*e000*/  IMAD.WIDE.U32 R2, R7, -0x326172a9, RZ ;  /* 0xcd9e8d5707027825 */ /* 0x000fc600078e00ff */
[----:B------:R-:W-:Y:S02]  /*e010*/  FMNMX.FTZ R7, R230, R0, !PT ;  /* 0x00000000e6077209 */ /* 0x000fe40007810000 */
[----:B------:R-:W-:Y:S02]  /*e020*/  LOP3.LUT R0, R2, 0xffff, RZ, 0xc0, !PT ;  /* 0x0000ffff02007812 */ /* 0x000fe400078ec0ff */
[----:B------:R-:W-:Y:S02]  /*e030*/  FMNMX.FTZ R6, R244, R6, !PT ;  /* 0x00000006f4067209 */ /* 0x000fe40007810000 */
[----:B------:R-:W-:Y:S02]  /*e040*/  FMNMX.FTZ R7, R200, R7, !PT ;  /* 0x00000007c8077209 */ /* 0x000fe40007810000 */
[----:B------:R-:W-:Y:S02]  /*e050*/  SHF.R.U32.HI R9, RZ, 0x8, R0 ;  /* 0x00000008ff097819 */ /* 0x000fe40000011600 */
[----:B------:R-:W-:-:S02]  /*e060*/  FMNMX.FTZ R0, R240, R6, !PT ;  /* 0x00000006f0007209 */ /* 0x000fc40007810000 */
[----:B------:R-:W-:Y:S02]  /*e070*/  FMNMX.FTZ R7, R198, R7, !PT ;  /* 0x00000007c6077209 */ /* 0x000fe40007810000 */
[----:B------:R-:W-:Y:S02]  /*e080*/  FMNMX.FTZ R6, R239, R0, !PT ;  /* 0x00000000ef067209 */ /* 0x000fe40007810000 */
[----:B------:R-:W-:Y:S01]  /*e090*/  FMNMX.FTZ R0, R197, R7, !PT ;  /* 0x00000007c5007209 */ /* 0x000fe20007810000 */
[----:B------:R-:W-:Y:S01]  /*e0a0*/  IMAD.MOV.U32 R32, RZ, RZ, R169 ;  /* 0x000000ffff207224 */ /* 0x000fe200078e00a9 */
[----:B-1----:R-:W-:-:S03]  /*e0b0*/  FMNMX.FTZ R169, R4, R10, !PT ;  /* 0x0000000a04a97209 */ /* 0x002fc60007810000 */
[----:B------:R-:W1:Y:S01]  /*e0c0*/  SHFL.BFLY PT, R10, R0, 0x2, 0x1f ;  /* 0x0c401f00000a7f89 */ /* 0x000e6200000e0000 */
[----:B------:R-:W-:-:S03]  /*e0d0*/  FMNMX.FTZ R7, R225, R6, !PT ;  /* 0x00000006e1077209 */ /* 0x000fc60007810000 */
[----:B------:R-:W2:Y:S01]  /*e0e0*/  SHFL.BFLY PT, R11, R5, 0x1, 0x1f ;  /* 0x0c201f00050b7f89 */ /* 0x000ea200000e0000 */
[----:B------:R-:W-:Y:S01]  /*e0f0*/  LOP3.LUT R8, R2, 0xff, RZ, 0xc0, !PT ;  /* 0x000000ff02087812 */ /* 0x000fe200078ec0ff */
[C---:B------:R-:W-:Y:S01]  /*e100*/  FMUL.FTZ R6, R169.reuse, c[0x0][0x23c] ;  /* 0x00008f00a9067a20 */ /* 0x040fe20000410000 */
[----:B------:R-:W-:Y:S02]  /*e110*/  SHF.R.U32.HI R4, RZ, 0x10, R2 ;  /* 0x00000010ff047819 */ /* 0x000fe40000011602 */
[----:B------:R-:W-:Y:S02]  /*e120*/  FSETP.NEU.FTZ.AND P2, PT, R169, -INF , PT ;  /* 0xff800000a900780b */ /* 0x000fe40003f5d000 */
[----:B------:R-:W-:Y:S02]  /*e130*/  FMNMX.FTZ R7, R203, R7, !PT ;  /* 0x00000007cb077209 */ /* 0x000fe40007810000 */
[----:B------:R-:W-:Y:S02]  /*e140*/  PRMT R19, R8, 0x5410, R9 ;  /* 0x0000541008137816 */ /* 0x000fe40000000009 */
[----:B------:R-:W-:-:S02]  /*e150*/  LOP3.LUT R8, R4, 0xff, RZ, 0xc0, !PT ;  /* 0x000000ff04087812 */ /* 0x000fc400078ec0ff */
[----:B------:R-:W-:Y:S02]  /*e160*/  FSEL R4, R6, RZ, P2 ;  /* 0x000000ff06047208 */ /* 0x000fe40001000000 */
[----:B------:R-:W-:Y:S01]  /*e170*/  FMNMX.FTZ R6, R202, R7, !PT ;  /* 0x00000007ca067209 */ /* 0x000fe20007810000 */
[----:B------:R-:W-:Y:S01]  /*e180*/  IMAD.WIDE.U32 R28, R12, -0x326172a9, RZ ;  /* 0xcd9e8d570c1c7825 */ /* 0x000fe200078e00ff */
[----:B------:R-:W-:-:S03]  /*e190*/  SHF.R.U32.HI R2, RZ, 0x18, R2 ;  /* 0x00000018ff027819 */ /* 0x000fc60000011602 */
[----:B------:R-:W3:Y:S01]  /*e1a0*/  SHFL.BFLY PT, R9, R6, 0x2, 0x1f ;  /* 0x0c401f0006097f89 */ /* 0x000ee200000e0000 */
[----:B------:R-:W-:Y:S02]  /*e1b0*/  PRMT R18, R8, 0x5410, R2 ;  /* 0x0000541008127816 */ /* 0x000fe40000000002 */
[----:B------:R-:W-:Y:S01]  /*e1c0*/  LOP3.LUT R2, R3, UR17, R28, 0x96, !PT ;  /* 0x0000001103027c12 */ /* 0x000fe2000f8e961c */
[--C-:B------:R-:W-:Y:S01]  /*e1d0*/  FFMA.FTZ R3, R117, c[0x0][0x23c], -R4.reuse ;  /* 0x00008f0075037a23 */ /* 0x100fe20000010804 */
[----:B-1----:R-:W-:Y:S01]  /*e1e0*/  FMNMX.FTZ R0, R0, R10, !PT ;  /* 0x0000000a00007209 */ /* 0x002fe20007810000 */
[----:B------:R-:W-:Y:S01]  /*e1f0*/  IMAD.MOV.U32 R22, RZ, RZ, R133 ;  /* 0x000000ffff167224 */ /* 0x000fe200078e0085 */
[----:B--2---:R-:W-:Y:S01]  /*e200*/  FMNMX.FTZ R133, R5, R11, !PT ;  /* 0x0000000b05857209 */ /* 0x004fe20007810000 */
[----:B------:R1:W-:Y:S02]  /*e210*/  MUFU.EX2 R224, R3 ;  /* 0x0000000300e07308 */ /* 0x0003e40000000800 */
[----:B------:R-:W2:Y:S01]  /*e220*/  SHFL.BFLY PT, R10, R0, 0x1, 0x1f ;  /* 0x0c201f00000a7f89 */ /* 0x000ea200000e0000 */
[--C-:B------:R-:W-:Y:S01]  /*e230*/  FFMA.FTZ R7, R36, c[0x0][0x23c], -R4.reuse ;  /* 0x00008f0024077a23 */ /* 0x100fe20000010804 */
[----:B------:R-:W-:Y:S01]  /*e240*/  FSETP.NEU.FTZ.AND P1, PT, R133, -INF , PT ;  /* 0xff8000008500780b */ /* 0x000fe20003f3d000 */
[----:B------:R-:W-:Y:S01]  /*e250*/  FFMA.FTZ R5, R42, c[0x0][0x23c], -R4 ;  /* 0x00008f002a057a23 */ /* 0x000fe20000010804 */
[----:B-1----:R-:W-:-:S04]  /*e260*/  LOP3.LUT R3, R2, 0xffff, RZ, 0xc0, !PT ;  /* 0x0000ffff02037812 */ /* 0x002fc800078ec0ff */
[----:B------:R-:W-:Y:S01]  /*e270*/  SHF.R.U32.HI R8, RZ, 0x8, R3 ;  /* 0x00000008ff087819 */ /* 0x000fe20000011603 */
[----:B------:R-:W-:Y:S01]  /*e280*/  FMUL.FTZ R3, R133, c[0x0][0x23c] ;  /* 0x00008f0085037a20 */ /* 0x000fe20000410000 */
[----:B------:R1:W-:Y:S04]  /*e290*/  MUFU.EX2 R63, R7 ;  /* 0x00000007003f7308 */ /* 0x0003e80000000800 */
[----:B------:R-:W-:-:S04]  /*e2a0*/  FSEL R3, R3, RZ, P1 ;  /* 0x000000ff03037208 */ /* 0x000fc80000800000 */
[----:B------:R4:W-:Y:S01]  /*e2b0*/  MUFU.EX2 R217, R5 ;  /* 0x0000000500d97308 */ /* 0x0009e20000000800 */
[----:B-1----:R-:W-:-:S07]  /*e2c0*/  FFMA.FTZ R7, R41, c[0x0][0x23c], -R4 ;  /* 0x00008f0029077a23 */ /* 0x002fce0000010804 */
[----:B------:R1:W1:Y:S01]  /*e2d0*/  MUFU.EX2 R214, R7 ;  /* 0x0000000700d67308 */ /* 0x0002620000000800 */
[----:B----4-:R-:W-:-:S04]  /*e2e0*/  LOP3.LUT R5, R2, 0xff, RZ, 0xc0, !PT ;  /* 0x000000ff02057812 */ /* 0x010fc800078ec0ff */
[----:B------:R-:W-:Y:S02]  /*e2f0*/  PRMT R17, R5, 0x5410, R8 ;  /* 0x0000541005117816 */ /* 0x000fe40000000008 */
[----:B---3--:R-:W-:Y:S02]  /*e300*/  FMNMX.FTZ R5, R6, R9, !PT ;  /* 0x0000000906057209 */ /* 0x008fe40007810000 */
[--C-:B------:R-:W-:Y:S01]  /*e310*/  SHF.R.U32.HI R6, RZ, 0x10, R2.reuse ;  /* 0x00000010ff067819 */ /* 0x100fe20000011602 */
[----:B-1----:R-:W-:Y:S01]  /*e320*/  FFMA.FTZ R7, R116, c[0x0][0x23c], -R3 ;  /* 0x00008f0074077a23 */ /* 0x002fe20000010803 */
[----:B------:R-:W-:Y:S01]  /*e330*/  SHF.R.U32.HI R8, RZ, 0x18, R2 ;  /* 0x00000018ff087819 */ /* 0x000fe20000011602 */
[----:B------:R-:W-:Y:S02]  /*e340*/  IMAD.MOV.U32 R23, RZ, RZ, R132 ;  /* 0x000000ffff177224 */ /* 0x000fe400078e0084 */
[----:B------:R1:W-:Y:S01]  /*e350*/  MUFU.EX2 R66, R7 ;  /* 0x0000000700427308 */ /* 0x0003e20000000800 */
[----:B------:R-:W-:-:S02]  /*e360*/  LOP3.LUT R2, R6, 0xff, RZ, 0xc0, !PT ;  /* 0x000000ff06027812 */ /* 0x000fc400078ec0ff */
[----:B--2---:R-:W-:Y:S01]  /*e370*/  FMNMX.FTZ R132, R0, R10, !PT ;  /* 0x0000000a00847209 */ /* 0x004fe20007810000 */
[--C-:B------:R-:W-:Y:S01]  /*e380*/  FFMA.FTZ R0, R118, c[0x0][0x23c], -R3.reuse ;  /* 0x00008f0076007a23 */ /* 0x100fe20000010803 */
[----:B------:R-:W-:Y:S02]  /*e390*/  PRMT R9, R2, 0x5410, R8 ;  /* 0x0000541002097816 */ /* 0x000fe40000000008 */
[C---:B------:R-:W-:Y:S01]  /*e3a0*/  FSETP.NEU.FTZ.AND P0, PT, R132.reuse, -INF , PT ;  /* 0xff8000008400780b */ /* 0x040fe20003f1d000 */
[----:B------:R-:W-:Y:S01]  /*e3b0*/  FMUL.FTZ R2, R132, c[0x0][0x23c] ;  /* 0x00008f0084027a20 */ /* 0x000fe20000410000 */
[----:B-1----:R-:W1:Y:S01]  /*e3c0*/  SHFL.BFLY PT, R7, R5, 0x1, 0x1f ;  /* 0x0c201f0005077f89 */ /* 0x002e6200000e0000 */
[----:B------:R2:W3:Y:S03]  /*e3d0*/  MUFU.EX2 R33, R0 ;  /* 0x0000000000217308 */ /* 0x0004e60000000800 */
[----:B------:R-:W-:Y:S01]  /*e3e0*/  FSEL R2, R2, RZ, P0 ;  /* 0x000000ff02027208 */ /* 0x000fe20000000000 */
[----:B------:R-:W4:Y:S01]  /*e3f0*/  LDC.U8 R84, c[0x0][0x2d8] ;  /* 0x0000b600ff547b82 */ /* 0x000f220000000000 */
[----:B------:R-:W-:-:S02]  /*e400*/  FFMA.FTZ R6, R120, c[0x0][0x23c], -R3 ;  /* 0x00008f0078067a23 */ /* 0x000fc40000010803 */
[----:B--2---:R-:W-:-:S04]  /*e410*/  FFMA.FTZ R0, R43, c[0x0][0x23c], -R3 ;  /* 0x00008f002b007a23 */ /* 0x004fc80000010803 */
[----:B------:R2:W2:Y:S01]  /*e420*/  MUFU.EX2 R208, R0 ;  /* 0x0000000000d07308 */ /* 0x0004a20000000800 */
[----:B-1----:R-:W-:Y:S02]  /*e430*/  FMNMX.FTZ R114, R5, R7, !PT ;  /* 0x0000000705727209 */ /* 0x002fe40007810000 */
[----:B------:R-:W-:Y:S01]  /*e440*/  FSEL R5, R169, RZ, P2 ;  /* 0x000000ffa9057208 */ /* 0x000fe20001000000 */
[----:B--2---:R-:W-:-:S04]  /*e450*/  FFMA.FTZ R0, R119, c[0x0][0x23c], -R2 ;  /* 0x00008f0077007a23 */ /* 0x004fc80000010802 */
[----:B------:R1:W-:Y:S01]  /*e460*/  MUFU.EX2 R119, R0 ;  /* 0x0000000000777308 */ /* 0x0003e20000000800 */
[----:B------:R-:W-:Y:S01]  /*e470*/  FADD.FTZ R25, R40, -R5 ;  /* 0x8000000528197221 */ /* 0x000fe20000010000 */
[----:B------:R-:W-:Y:S02]  /*e480*/  FSEL R5, R132, RZ, P0 ;  /* 0x000000ff84057208 */ /* 0x000fe40000000000 */
[----:B------:R-:W-:-:S04]  /*e490*/  FSETP.NEU.FTZ.AND P0, PT, R114, -INF , PT ;  /* 0xff8000007200780b */ /* 0x000fc80003f1d000 */
[----:B------:R2:W-:Y:S01]  /*e4a0*/  MUFU.EX2 R220, R6 ;  /* 0x0000000600dc7308 */ /* 0x0005e20000000800 */
[----:B-1----:R-:W-:-:S07]  /*e4b0*/  FFMA.FTZ R0, R121, c[0x0][0x23c], -R2 ;  /* 0x00008f0079007a23 */ /* 0x002fce0000010802 */
[----:B------:R1:W-:Y:S01]  /*e4c0*/  MUFU.EX2 R219, R0 ;  /* 0x0000000000db7308 */ /* 0x0003e20000000800 */
[----:B--2---:R-:W-:Y:S01]  /*e4d0*/  FSEL R6, R133, RZ, P1 ;  /* 0x000000ff85067208 */ /* 0x004fe20000800000 */
[----:B-1----:R-:W-:-:S06]  /*e4e0*/  FFMA.FTZ R0, R92, c[0x0][0x23c], -R2 ;  /* 0x00008f005c007a23 */ /* 0x002fcc0000010802 */
[----:B------:R1:W-:Y:S01]  /*e4f0*/  MUFU.EX2 R211, R0 ;  /* 0x0000000000d37308 */ /* 0x0003e20000000800 */
[----:B------:R-:W-:Y:S01]  /*e500*/  FADD.FTZ R24, R39, -R6 ;  /* 0x8000000627187221 */ /* 0x000fe20000010000 */
[----:B------:R-:W-:Y:S01]  /*e510*/  FSEL R6, R114, RZ, P0 ;  /* 0x000000ff72067208 */ /* 0x000fe20000000000 */
[----:B------:R-:W-:Y:S01]  /*e520*/  FADD.FTZ R7, R38, -R5 ;  /* 0x8000000526077221 */ /* 0x000fe20000010000 */
[----:B----4-:R-:W-:Y:S01]  /*e530*/  PRMT R84, R84, 0x7054, R84 ;  /* 0x0000705454547816 */ /* 0x010fe20000000054 */
[----:B------:R-:W-:Y:S02]  /*e540*/  FFMA.FTZ R5, R93, c[0x0][0x23c], -R2 ;  /* 0x00008f005d057a23 */ /* 0x000fe40000010802 */
[----:B------:R-:W-:Y:S02]  /*e550*/  FADD.FTZ R16, R37, -R6 ;  /* 0x8000000625107221 */ /* 0x000fe40000010000 */
[----:B-1----:R-:W-:-:S05]  /*e560*/  FMUL.FTZ R0, R114, c[0x0][0x23c] ;  /* 0x00008f0072007a20 */ /* 0x002fca0000410000 */
[----:B------:R-:W-:-:S05]  /*e570*/  FSEL R0, R0, RZ, P0 ;  /* 0x000000ff00007208 */ /* 0x000fca0000000000 */
[----:B------:R-:W-:Y:S01]  /*e580*/  FFMA.FTZ R6, R94, c[0x0][0x23c], -R0 ;  /* 0x00008f005e067a23 */ /* 0x000fe20000010800 */
[----:B------:R1:W2:Y:S01]  /*e590*/  MUFU.EX2 R34, R5 ;  /* 0x0000000500227308 */ /* 0x0002a20000000800 */
[----:B------:R-:W-:-:S07]  /*e5a0*/  HSET2.LE.AND R14, R14, R84, PT ;  /* 0x000000540e0e7233 */ /* 0x000fce0003803000 */
[----:B------:R4:W-:Y:S01]  /*e5b0*/  MUFU.EX2 R215, R6 ;  /* 0x0000000600d77308 */ /* 0x0009e20000000800 */
[----:B------:R-:W-:Y:S01]  /*e5c0*/  HSET2.LE.AND R15, R15, R84, PT ;  /* 0x000000540f0f7233 */ /* 0x000fe20003803000 */
[----:B-1----:R-:W-:Y:S01]  /*e5d0*/  F2FP.PACK_AB R5, R214, R217 ;  /* 0x000000d9d605723e */ /* 0x002fe200000000ff */
[----:B----4-:R-:W-:Y:S02]  /*e5e0*/  FFMA.FTZ R6, R95, c[0x0][0x23c], -R0 ;  /* 0x00008f005f067a23 */ /* 0x010fe40000010800 */
[----:B---3--:R-:W-:Y:S01]  /*e5f0*/  IMAD.MOV.U32 R95, RZ, RZ, R33 ;  /* 0x000000ffff5f7224 */ /* 0x008fe200078e0021 */
[----:B------:R-:W-:-:S04]  /*e600*/  LOP3.LUT R14, R14, R5, RZ, 0xc0, !PT ;  /* 0x000000050e0e7212 */ /* 0x000fc800078ec0ff */
[----:B------:R-:W-:Y:S01]  /*e610*/  F2FP.PACK_AB R5, R208, R95 ;  /* 0x0000005fd005723e */ /* 0x000fe200000000ff */
[----:B------:R1:W3:Y:S01]  /*e620*/  MUFU.EX2 R64, R6 ;  /* 0x0000000600407308 */ /* 0x0002e20000000800 */
[--C-:B------:R-:W-:Y:S02]  /*e630*/  HSET2.LE.AND R12, R20, R84.reuse, PT ;  /* 0x00000054140c7233 */ /* 0x100fe40003803000 */
[----:B------:R-:W-:Y:S02]  /*e640*/  LOP3.LUT R15, R15, R5, RZ, 0xc0, !PT ;  /* 0x000000050f0f7212 */ /* 0x000fe400078ec0ff */
[----:B------:R-:W-:Y:S01]  /*e650*/  F2FP.PACK_AB R5, R224, R63 ;  /* 0x0000003fe005723e */ /* 0x000fe200000000ff */
[----:B------:R-:W-:Y:S01]  /*e660*/  HSET2.LE.AND R13, R13, R84, PT ;  /* 0x000000540d0d7233 */ /* 0x000fe20003803000 */
[----:B--2---:R-:W-:Y:S02]  /*e670*/  IMAD.MOV.U32 R94, RZ, RZ, R34 ;  /* 0x000000ffff5e7224 */ /* 0x004fe400078e0022 */
[----:B------:R-:W-:-:S02]  /*e680*/  LOP3.LUT R12, R12, R5, RZ, 0xc0, !PT ;  /* 0x000000050c0c7212 */ /* 0x000fc400078ec0ff */
[----:B------:R-:W-:Y:S01]  /*e690*/  F2FP.PACK_AB R5, R220, R66 ;  /* 0x00000042dc05723e */ /* 0x000fe200000000ff */
[----:B-1----:R-:W-:-:S04]  /*e6a0*/  FFMA.FTZ R6, R122, c[0x0][0x23c], -R0 ;  /* 0x00008f007a067a23 */ /* 0x002fc80000010800 */
[----:B------:R1:W-:Y:S01]  /*e6b0*/  MUFU.EX2 R92, R6 ;  /* 0x00000006005c7308 */ /* 0x0003e20000000800 */
[----:B------:R-:W-:Y:S01]  /*e6c0*/  LOP3.LUT R13, R13, R5, RZ, 0xc0, !PT ;  /* 0x000000050d0d7212 */ /* 0x000fe200078ec0ff */
[--C-:B------:R-:W-:Y:S01]  /*e6d0*/  HSET2.LE.AND R10, R19, R84.reuse, PT ;  /* 0x00000054130a7233 */ /* 0x100fe20003803000 */
[----:B------:R-:W-:Y:S01]  /*e6e0*/  F2FP.PACK_AB R5, R94, R211 ;  /* 0x000000d35e05723e */ /* 0x000fe200000000ff */
[----:B------:R-:W-:Y:S01]  /*e6f0*/  FMUL.FTZ R16, R16, c[0x0][0x23c] ;  /* 0x00008f0010107a20 */ /* 0x000fe20000410000 */
[----:B------:R-:W-:Y:S02]  /*e700*/  HSET2.LE.AND R11, R18, R84, PT ;  /* 0x00000054120b7233 */ /* 0x000fe40003803000 */
[----:B------:R-:W-:Y:S01]  /*e710*/  LOP3.LUT R10, R10, R5, RZ, 0xc0, !PT ;  /* 0x000000050a0a7212 */ /* 0x000fe200078ec0ff */
[----:B-1----:R-:W-:-:S04]  /*e720*/  FFMA.FTZ R6, R123, c[0x0][0x23c], -R0 ;  /* 0x00008f007b067a23 */ /* 0x002fc80000010800 */
[----:B------:R-:W1:Y:S01]  /*e730*/  MUFU.EX2 R218, R6 ;  /* 0x0000000600da7308 */ /* 0x000e620000000800 */
[----:B---3--:R-:W-:Y:S01]  /*e740*/  F2FP.PACK_AB R5, R64, R215 ;  /* 0x000000d74005723e */ /* 0x008fe200000000ff */
[----:B------:R-:W-:Y:S01]  /*e750*/  IMAD.MOV.U32 R61, RZ, RZ, R23 ;  /* 0x000000ffff3d7224 */ /* 0x000fe200078e0017 */
[----:B------:R-:W-:Y:S01]  /*e760*/  HSET2.LE.AND R8, R17, R84, PT ;  /* 0x0000005411087233 */ /* 0x000fe20003803000 */
[----:B------:R-:W-:Y:S02]  /*e770*/  IMAD.MOV.U32 R62, RZ, RZ, R22 ;  /* 0x000000ffff3e7224 */ /* 0x000fe400078e0016 */
[----:B------:R-:W-:Y:S02]  /*e780*/  IMAD.MOV.U32 R65, RZ, RZ, R21 ;  /* 0x000000ffff417224 */ /* 0x000fe400078e0015 */
[----:B------:R2:W-:Y:S01]  /*e790*/  MUFU.EX2 R75, R16 ;  /* 0x00000010004b7308 */ /* 0x0005e20000000800 */
[----:B------:R-:W3:Y:S01]  /*e7a0*/  LDSM.16.MT88.4 R20, [R204+0x4000] ;  /* 0x00400000cc14783b */ /* 0x000ee20000004200 */
[----:B------:R-:W-:-:S02]  /*e7b0*/  LOP3.LUT R11, R11, R5, RZ, 0xc0, !PT ;  /* 0x000000050b0b7212 */ /* 0x000fc400078ec0ff */
[----:B------:R-:W-:Y:S01]  /*e7c0*/  F2FP.PACK_AB R5, R219, R119 ;  /* 0x00000077db05723e */ /* 0x000fe200000000ff */
[----:B------:R-:W-:-:S03]  /*e7d0*/  HSET2.LE.AND R9, R9, R84, PT ;  /* 0x0000005409097233 */ /* 0x000fc60003803000 */
[----:B------:R-:W-:Y:S01]  /*e7e0*/  LOP3.LUT R8, R8, R5, RZ, 0xc0, !PT ;  /* 0x0000000508087212 */ /* 0x000fe200078ec0ff */
[----:B--2---:R-:W2:Y:S01]  /*e7f0*/  LDSM.16.MT88.4 R16, [R205+0x4000] ;  /* 0x00400000cd10783b */ /* 0x004ea20000004200 */
[----:B-1----:R-:W-:Y:S01]  /*e800*/  F2FP.PACK_AB R5, R218, R92 ;  /* 0x0000005cda05723e */ /* 0x002fe200000000ff */
[----:B------:R-:W-:-:S03]  /*e810*/  FMUL.FTZ R7, R7, c[0x0][0x23c] ;  /* 0x00008f0007077a20 */ /* 0x000fc60000410000 */
[----:B------:R-:W-:Y:S01]  /*e820*/  LOP3.LUT R9, R9, R5, RZ, 0xc0, !PT ;  /* 0x0000000509097212 */ /* 0x000fe200078ec0ff */
[----:B------:R-:W-:Y:S01]  /*e830*/  FMUL.FTZ R5, R25, c[0x0][0x23c] ;  /* 0x00008f0019057a20 */ /* 0x000fe20000410000 */
[----:B------:R-:W1:Y:S08]  /*e840*/  MUFU.EX2 R74, R7 ;  /* 0x00000007004a7308 */ /* 0x000e700000000800 */
[----:B------:R4:W1:Y:S01]  /*e850*/  MUFU.EX2 R59, R5 ;  /* 0x00000005003b7308 */ /* 0x0008620000000800 */
[----:B------:R-:W-:Y:S01]  /*e860*/  LOP3.LUT R6, R29, UR8, R30, 0x96, !PT ;  /* 0x000000081d067c12 */ /* 0x000fe2000f8e961e */
[----:B----4-:R-:W-:-:S06]  /*e870*/  FMUL.FTZ R5, R24, c[0x0][0x23c] ;  /* 0x00008f0018057a20 */ /* 0x010fcc0000410000 */
[----:B------:R4:W2:Y:S01]  /*e880*/  MUFU.EX2 R73, R5 ;  /* 0x0000000500497308 */ /* 0x0008a20000000800 */
[----:B------:R-:W-:-:S04]  /*e890*/  IMAD.WIDE.U32 R6, R6, -0x2daee0ad, RZ ;  /* 0xd2511f5306067825 */ /* 0x000fc800078e00ff */
[-C--:B-1----:R-:W-:Y:S02]  /*e8a0*/  FMUL.FTZ R136, R136, R74.reuse ;  /* 0x0000004a88887220 */ /* 0x082fe40000410000 */
[----:B------:R-:W-:Y:S02]  /*e8b0*/  FMUL.FTZ R137, R137, R74 ;  /* 0x0000004a89897220 */ /* 0x000fe40000410000 */
[----:B------:R-:W-:Y:S02]  /*e8c0*/  FMUL.FTZ R138, R138, R75 ;  /* 0x0000004b8a8a7220 */ /* 0x000fe40000410000 */
[----:B----4-:R-:W-:-:S04]  /*e8d0*/  FFMA.FTZ R5, R127, c[0x0][0x23c], -R2 ;  /* 0x00008f007f057a23 */ /* 0x010fc80000010802 */
[----:B------:R1:W-:Y:S01]  /*e8e0*/  MUFU.EX2 R24, R5 ;  /* 0x0000000500187308 */ /* 0x0003e20000000800 */
[-C--:B------:R-:W-:Y:S02]  /*e8f0*/  FMUL.FTZ R139, R139, R75.reuse ;  /* 0x0000004b8b8b7220 */ /* 0x080fe40000410000 */
[-C--:B------:R-:W-:Y:S02]  /*e900*/  FMUL.FTZ R148, R148, R74.reuse ;  /* 0x0000004a94947220 */ /* 0x080fe40000410000 */
[-C--:B------:R-:W-:Y:S02]  /*e910*/  FMUL.FTZ R149, R149, R74.reuse ;  /* 0x0000004a95957220 */ /* 0x080fe40000410000 */
[-C--:B------:R-:W-:Y:S02]  /*e920*/  FMUL.FTZ R152, R152, R74.reuse ;  /* 0x0000004a98987220 */ /* 0x080fe40000410000 */
[----:B------:R-:W-:Y:S02]  /*e930*/  FMUL.FTZ R153, R153, R74 ;  /* 0x0000004a99997220 */ /* 0x000fe40000410000 */
[----:B------:R-:W-:-:S02]  /*e940*/  FMUL.FTZ R150, R150, R75 ;  /* 0x0000004b96967220 */ /* 0x000fc40000410000 */
[-C--:B------:R-:W-:Y:S02]  /*e950*/  FMUL.FTZ R151, R151, R75.reuse ;  /* 0x0000004b97977220 */ /* 0x080fe40000410000 */
[----:B-1----:R-:W-:Y:S02]  /*e960*/  FFMA.FTZ R5, R126, c[0x0][0x23c], -R2 ;  /* 0x00008f007e057a23 */ /* 0x002fe40000010802 */
[-C--:B------:R-:W-:Y:S02]  /*e970*/  FMUL.FTZ R160, R160, R74.reuse ;  /* 0x0000004aa0a07220 */ /* 0x080fe40000410000 */
[----:B------:R-:W-:Y:S02]  /*e980*/  FMUL.FTZ R161, R161, R74 ;  /* 0x0000004aa1a17220 */ /* 0x000fe40000410000 */
[-C--:B------:R-:W-:Y:S02]  /*e990*/  FMUL.FTZ R154, R154, R75.reuse ;  /* 0x0000004b9a9a7220 */ /* 0x080fe40000410000 */
[----:B------:R-:W-:-:S02]  /*e9a0*/  FMUL.FTZ R155, R155, R75 ;  /* 0x0000004b9b9b7220 */ /* 0x000fc40000410000 */
[-C--:B------:R-:W-:Y:S02]  /*e9b0*/  FMUL.FTZ R162, R162, R75.reuse ;  /* 0x0000004ba2a27220 */ /* 0x080fe40000410000 */
[----:B------:R-:W-:Y:S01]  /*e9c0*/  FMUL.FTZ R163, R163, R75 ;  /* 0x0000004ba3a37220 */ /* 0x000fe20000410000 */
[----:B------:R1:W-:Y:S01]  /*e9d0*/  MUFU.EX2 R207, R5 ;  /* 0x0000000500cf7308 */ /* 0x0003e20000000800 */
[-C--:B------:R-:W-:Y:S02]  /*e9e0*/  FMUL.FTZ R140, R140, R59.reuse ;  /* 0x0000003b8c8c7220 */ /* 0x080fe40000410000 */
[----:B------:R-:W-:Y:S02]  /*e9f0*/  FMUL.FTZ R141, R141, R59 ;  /* 0x0000003b8d8d7220 */ /* 0x000fe40000410000 */
[-C--:B--2---:R-:W-:Y:S02]  /*ea00*/  FMUL.FTZ R142, R142, R73.reuse ;  /* 0x000000498e8e7220 */ /* 0x084fe40000410000 */
[----:B------:R-:W-:-:S02]  /*ea10*/  FMUL.FTZ R143, R143, R73 ;  /* 0x000000498f8f7220 */ /* 0x000fc40000410000 */
[-C--:B------:R-:W-:Y:S02]  /*ea20*/  FMUL.FTZ R144, R144, R59.reuse ;  /* 0x0000003b90907220 */ /* 0x080fe40000410000 */
[----:B------:R-:W-:Y:S02]  /*ea30*/  FMUL.FTZ R145, R145, R59 ;  /* 0x0000003b91917220 */ /* 0x000fe40000410000 */
[-C--:B------:R-:W-:Y:S02]  /*ea40*/  FMUL.FTZ R146, R146, R73.reuse ;  /* 0x0000004992927220 */ /* 0x080fe40000410000 */
[----:B------:R-:W-:Y:S01]  /*ea50*/  FMUL.FTZ R147, R147, R73 ;  /* 0x0000004993937220 */ /* 0x000fe20000410000 */
[----:B-1----:R-:W-:Y:S01]  /*ea60*/  LOP3.LUT R5, R7, UR18, R26, 0x96, !PT ;  /* 0x0000001207057c12 */ /* 0x002fe2000f8e961a */
[-C--:B------:R-:W-:Y:S01]  /*ea70*/  FMUL.FTZ R156, R156, R59.reuse ;  /* 0x0000003b9c9c7220 */ /* 0x080fe20000410000 */
[----:B------:R-:W-:Y:S01]  /*ea80*/  LOP3.LUT R7, R6, 0xffff, RZ, 0xc0, !PT ;  /* 0x0000ffff06077812 */ /* 0x000fe200078ec0ff */
[----:B------:R-:W-:-:S02]  /*ea90*/  FMUL.FTZ R157, R157, R59 ;  /* 0x0000003b9d9d7220 */ /* 0x000fc40000410000 */
[-C--:B------:R-:W-:Y:S02]  /*eaa0*/  FMUL.FTZ R158, R158, R73.reuse ;  /* 0x000000499e9e7220 */ /* 0x080fe40000410000 */
[----:B------:R-:W-:Y:S02]  /*eab0*/  FMUL.FTZ R159, R159, R73 ;  /* 0x000000499f9f7220 */ /* 0x000fe40000410000 */
[-C--:B------:R-:W-:Y:S02]  /*eac0*/  FMUL.FTZ R164, R164, R59.reuse ;  /* 0x0000003ba4a47220 */ /* 0x080fe40000410000 */
[----:B------:R-:W-:Y:S02]  /*ead0*/  FMUL.FTZ R165, R165, R59 ;  /* 0x0000003ba5a57220 */ /* 0x000fe40000410000 */
[-C--:B------:R-:W-:Y:S02]  /*eae0*/  FMUL.FTZ R166, R166, R73.reuse ;  /* 0x00000049a6a67220 */ /* 0x080fe40000410000 */
[----:B------:R-:W-:Y:S01]  /*eaf0*/  FMUL.FTZ R167, R167, R73 ;  /* 0x00000049a7a77220 */ /* 0x000fe20000410000 */
[----:B---3--:R-:W-:Y:S01]  /*eb00*/  HMMA.16816.F32 R136, R8, R20, R136 ;  /* 0x000000140888723c */ /* 0x008fe20000001888 */
[----:B------:R-:W-:-:S07]  /*eb10*/  SHF.R.U32.HI R7, RZ, 0x8, R7 ;  /* 0x00000008ff077819 */ /* 0x000fce0000011607 */
[C---:B------:R-:W-:Y:S08]  /*eb20*/  HMMA.16816.F32 R148, R8.reuse, R22, R148 ;  /* 0x000000160894723c */ /* 0x040ff00000001894 */
[C---:B------:R-:W-:Y:S08]  /*eb30*/  HMMA.16816.F32 R152, R8.reuse, R16, R152 ;  /* 0x000000100898723c */ /* 0x040ff00000001898 */
[----:B------:R-:W-:Y:S07]  /*eb40*/  HMMA.16816.F32 R160, R8, R18, R160 ;  /* 0x0000001208a0723c */ /* 0x000fee00000018a0 */
[----:B------:R-:W-:-:S02]  /*eb50*/  LOP3.LUT R11, R6, 0xff, RZ, 0xc0, !PT ;  /* 0x000000ff060b7812 */ /* 0x000fc400078ec0ff */
[--C-:B------:R-:W-:Y:S01]  /*eb60*/  SHF.R.U32.HI R10, RZ, 0x10, R6.reuse ;  /* 0x00000010ff0a7819 */ /* 0x100fe20000011606 */
[----:B------:R-:W-:Y:S01]  /*eb70*/  HMMA.16816.F32 R140, R12, R20, R140 ;  /* 0x000000140c8c723c */ /* 0x000fe2000000188c */
[----:B------:R-:W-:Y:S01]  /*eb80*/  SHF.R.U32.HI R9, RZ, 0x18, R6 ;  /* 0x00000018ff097819 */ /* 0x000fe20000011606 */
[----:B------:R-:W-:-:S06]  /*eb90*/  FFMA.FTZ R6, R125, c[0x0][0x23c], -R2 ;  /* 0x00008f007d067a23 */ /* 0x000fcc0000010802 */
[C---:B------:R-:W-:Y:S01]  /*eba0*/  HMMA.16816.F32 R144, R12.reuse, R22, R144 ;  /* 0x000000160c90723c */ /* 0x040fe20000001890 */
[----:B------:R1:W-:Y:S07]  /*ebb0*/  MUFU.EX2 R127, R6 ;  /* 0x00000006007f7308 */ /* 0x0003ee0000000800 */
[C---:B------:R-:W-:Y:S08]  /*ebc0*/  HMMA.16816.F32 R156, R12.reuse, R16, R156 ;  /* 0x000000100c9c723c */ /* 0x040ff0000000189c */
[----:B------:R-:W-:Y:S01]  /*ebd0*/  HMMA.16816.F32 R164, R12, R18, R164 ;  /* 0x000000120ca4723c */ /* 0x000fe200000018a4 */
[----:B-1----:R-:W-:Y:S01]  /*ebe0*/  FFMA.FTZ R6, R128, c[0x0][0x23c], -R0 ;  /* 0x00008f0080067a23 */ /* 0x002fe20000010800 */
[----:B------:R-:W1:Y:S01]  /*ebf0*/  LDSM.16.MT88.4 R16, [R204+0x4400] ;  /* 0x00440000cc10783b */ /* 0x000e620000004200 */
[----:B------:R-:W-:-:S03]  /*ec00*/  FFMA.FTZ R8, R124, c[0x0][0x23c], -R2 ;  /* 0x00008f007c087a23 */ /* 0x000fc60000010802 */
[----:B------:R-:W2:Y:S01]  /*ec10*/  LDSM.16.MT88.4 R20, [R205+0x4400] ;  /* 0x00440000cd14783b */ /* 0x000ea20000004200 */
[----:B------:R-:W-:Y:S02]  /*ec20*/  PRMT R12, R11, 0x5410, R7 ;  /* 0x000054100b0c7816 */ /* 0x000fe40000000007 */
[----:B------:R-:W-:Y:S01]  /*ec30*/  LOP3.LUT R7, R10, 0xff, RZ, 0xc0, !PT ;  /* 0x000000ff0a077812 */ /* 0x000fe200078ec0ff */
[----:B------:R3:W-:Y:S03]  /*ec40*/  MUFU.EX2 R14, R6 ;  /* 0x00000006000e7308 */ /* 0x0007e60000000800 */
[----:B------:R-:W-:Y:S02]  /*ec50*/  PRMT R11, R7, 0x5410, R9 ;  /* 0x00005410070b7816 */ /* 0x000fe40000000009 */
[----:B------:R-:W-:Y:S02]  /*ec60*/  SHF.R.U32.HI R7, RZ, 0x10, R5 ;  /* 0x00000010ff077819 */ /* 0x000fe40000011605 */
[----:B------:R-:W-:-:S02]  /*ec70*/  LOP3.LUT R10, R5, 0xff, RZ, 0xc0, !PT ;  /* 0x000000ff050a7812 */ /* 0x000fc400078ec0ff */
[----:B------:R-:W-:Y:S01]  /*ec80*/  SHF.R.U32.HI R9, RZ, 0x18, R5 ;  /* 0x00000018ff097819 */ /* 0x000fe20000011605 */
[----:B------:R4:W1:Y:S01]  /*ec90*/  MUFU.EX2 R216, R8 ;  /* 0x0000000800d87308 */ /* 0x0008620000000800 */
[----:B---3--:R-:W-:Y:S02]  /*eca0*/  LOP3.LUT R6, R5, 0xffff, RZ, 0xc0, !PT ;  /* 0x0000ffff05067812 */ /* 0x008fe400078ec0ff */
[----:B------:R-:W-:-:S04]  /*ecb0*/  LOP3.LUT R5, R7, 0xff, RZ, 0xc0, !PT ;  /* 0x000000ff07057812 */ /* 0x000fc800078ec0ff */
[----:B------:R-:W-:Y:S01]  /*ecc0*/  PRMT R9, R5, 0x5410, R9 ;  /* 0x0000541005097816 */ /* 0x000fe20000000009 */
[----:B------:R-:W-:Y:S01]  /*ecd0*/  FFMA.FTZ R5, R129, c[0x0][0x23c], -R0 ;  /* 0x00008f0081057a23 */ /* 0x000fe20000010800 */
[----:B----4-:R-:W-:Y:S01]  /*ece0*/  SHF.R.U32.HI R8, RZ, 0x8, R6 ;  /* 0x00000008ff087819 */ /* 0x010fe20000011606 */
[--C-:B------:R-:W-:Y:S02]  /*ecf0*/  FFMA.FTZ R6, R130, c[0x0][0x23c], -R0.reuse ;  /* 0x00008f0082067a23 */ /* 0x100fe40000010800 */
[----:B------:R3:W-:Y:S08]  /*ed00*/  MUFU.EX2 R126, R5 ;  /* 0x00000005007e7308 */ /* 0x0007f00000000800 */
[----:B------:R1:W4:Y:S01]  /*ed10*/  MUFU.EX2 R93, R6 ;  /* 0x00000006005d7308 */ /* 0x0003220000000800 */
[----:B------:R-:W-:Y:S01]  /*ed20*/  FFMA.FTZ R7, R131, c[0x0][0x23c], -R0 ;  /* 0x00008f0083077a23 */ /* 0x000fe20000010800 */
[----:B------:R-:W-:Y:S01]  /*ed30*/  PRMT R8, R10, 0x5410, R8 ;  /* 0x000054100a087816 */ /* 0x000fe20000000008 */
[----:B---3--:R-:W-:-:S05]  /*ed40*/  HSET2.LE.AND R5, R12, R84, PT ;  /* 0x000000540c057233 */ /* 0x008fca0003803000 */
[----:B------:R-:W3:Y:S01]  /*ed50*/  MUFU.EX2 R15, R7 ;  /* 0x00000007000f7308 */ /* 0x000ee20000000800 */
[----:B-1----:R-:W-:-:S04]  /*ed60*/  F2FP.PACK_AB R6, R127, R216 ;  /* 0x000000d87f06723e */ /* 0x002fc800000000ff */
[----:B------:R-:W-:Y:S01]  /*ed70*/  LOP3.LUT R10, R5, R6, RZ, 0xc0, !PT ;  /* 0x00000006050a7212 */ /* 0x000fe200078ec0ff */
[----:B------:R-:W-:Y:S01]  /*ed80*/  HSET2.LE.AND R5, R11, R84, PT ;  /* 0x000000540b057233 */ /* 0x000fe20003803000 */
[----:B----4-:R-:W-:-:S04]  /*ed90*/  F2FP.PACK_AB R6, R126, R93 ;  /* 0x0000005d7e06723e */ /* 0x010fc800000000ff */
[----:B------:R-:W-:Y:S01]  /*eda0*/  LOP3.LUT R11, R5, R6, RZ, 0xc0, !PT ;  /* 0x00000006050b7212 */ /* 0x000fe200078ec0ff */
[----:B------:R-:W-:Y:S01]  /*edb0*/  HSET2.LE.AND R5, R8, R84, PT ;  /* 0x0000005408057233 */ /* 0x000fe20003803000 */
[----:B------:R-:W-:-:S04]  /*edc0*/  F2FP.PACK_AB R6, R207, R24 ;  /* 0x00000018cf06723e */ /* 0x000fc800000000ff */
[----:B------:R-:W-:Y:S01]  /*edd0*/  LOP3.LUT R8, R5, R6, RZ, 0xc0, !PT ;  /* 0x0000000605087212 */ /* 0x000fe200078ec0ff */
[----:B------:R-:W-:Y:S01]  /*ede0*/  HSET2.LE.AND R5, R9, R84, PT ;  /* 0x0000005409057233 */ /* 0x000fe20003803000 */
[----:B---3--:R-:W-:-:S04]  /*edf0*/  F2FP.PACK_AB R6, R15, R14 ;  /* 0x0000000e0f06723e */ /* 0x008fc800000000ff */
[----:B------:R-:W-:Y:S01]  /*ee00*/  LOP3.LUT R9, R5, R6, RZ, 0xc0, !PT ;  /* 0x0000000605097212 */ /* 0x000fe200078ec0ff */
[----:B------:R-:W-:Y:S01]  /*ee10*/  FFMA.FTZ R5, R168, c[0x0][0x23c], -R4 ;  /* 0x00008f00a8057a23 */ /* 0x000fe20000010804 */
[----:B------:R-:W-:-:S03]  /*ee20*/  LOP3.LUT R6, R49, UR8, R52, 0x96, !PT ;  /* 0x0000000831067c12 */ /* 0x000fc6000f8e9634 */
[----:B------:R1:W-:Y:S02]  /*ee30*/  MUFU.EX2 R210, R5 ;  /* 0x0000000500d27308 */ /* 0x0003e40000000800 */
[----:B------:R-:W-:Y:S01]  /*ee40*/  IMAD.WIDE.U32 R6, R6, -0x2daee0ad, RZ ;  /* 0xd2511f5306067825 */ /* 0x000fe200078e00ff */
[----:B------:R-:W-:-:S03]  /*ee50*/  MOV R55, R32 ;  /* 0x0000002000377202 */ /* 0x000fc60000000f00 */
[----:B-1----:R-:W-:-:S04]  /*ee60*/  FFMA.FTZ R5, R134, c[0x0][0x23c], -R4 ;  /* 0x00008f0086057a23 */ /* 0x002fc80000010804 */
[----:B------:R1:W-:Y:S01]  /*ee70*/  MUFU.EX2 R206, R5 ;  /* 0x0000000500ce7308 */ /* 0x0003e20000000800 */
[----:B------:R-:W-:Y:S01]  /*ee80*/  HMMA.16816.F32 R44, R8, R16, R136 ;  /* 0x00000010082c723c */ /* 0x000fe20000001888 */
[----:B-1----:R-:W-:-:S06]  /*ee90*/  FFMA.FTZ R5, R88, c[0x0][0x23c], -R4 ;  /* 0x00008f0058057a23 */ /* 0x002fcc0000010804 */
[----:B------:R1:W3:Y:S01]  /*eea0*/  MUFU.EX2 R70, R5 ;  /* 0x0000000500467308 */ /* 0x0002e20000000800 */
[C---:B------:R-:W-:Y:S08]  /*eeb0*/  HMMA.16816.F32 R40, R8.reuse, R18, R148 ;  /* 0x000000120828723c */ /* 0x040ff00000001894 */
[----:B--2---:R-:W-:Y:S01]  /*eec0*/  HMMA.16816.F32 R36, R8, R20, R152 ;  /* 0x000000140824723c */ /* 0x004fe20000001898 */
[----:B-1----:R-:W-:-:S02]  /*eed0*/  LOP3.LUT R5, R7, UR18, R50, 0x96, !PT ;  /* 0x0000001207057c12 */ /* 0x002fc4000f8e9632 */
[----:B------:R-:W-:-:S05]  /*eee0*/  LOP3.LUT R7, R6, 0xffff, RZ, 0xc0, !PT ;  /* 0x0000ffff06077812 */ /* 0x000fca00078ec0ff */
[----:B------:R-:W-:Y:S07]  /*eef0*/  HMMA.16816.F32 R32, R8, R22, R160 ;  /* 0x000000160820723c */ /* 0x000fee00000018a0 */
[----:B------:R-:W-:Y:S02]  /*ef00*/  LOP3.LUT R11, R6, 0xff, RZ, 0xc0, !PT ;  /* 0x000000ff060b7812 */ /* 0x000fe400078ec0ff */
[--C-:B------:R-:W-:Y:S02]  /*ef10*/  SHF.R.U32.HI R10, RZ, 0x10, R6.reuse ;  /* 0x00000010ff0a7819 */ /* 0x100fe40000011606 */
[----:B------:R-:W-:Y:S01]  /*ef20*/  SHF.R.U32.HI R9, RZ, 0x18, R6 ;  /* 0x00000018ff097819 */ /* 0x000fe20000011606 */
[----:B------:R-:W-:Y:S01]  /*ef30*/  FFMA.FTZ R8, R89, c[0x0][0x23c], -R4 ;  /* 0x00008f0059087a23 */ /* 0x000fe20000010804 */
[----:B------:R-:W-:Y:S01]  /*ef40*/  SHF.R.U32.HI R6, RZ, 0x8, R7 ;  /* 0x00000008ff067819 */ /* 0x000fe20000011607 */
[----:B------:R-:W-:-:S02]  /*ef50*/  FFMA.FTZ R7, R90, c[0x0][0x23c], -R3 ;  /* 0x00008f005a077a23 */ /* 0x000fc40000010803 */
[----:B------:R-:W1:Y:S01]  /*ef60*/  MUFU.EX2 R122, R8 ;  /* 0x00000008007a7308 */ /* 0x000e620000000800 */
[----:B------:R-:W-:Y:S02]  /*ef70*/  PRMT R12, R11, 0x5410, R6 ;  /* 0x000054100b0c7816 */ /* 0x000fe40000000006 */
[----:B------:R-:W-:-:S05]  /*ef80*/  LOP3.LUT R6, R10, 0xff, RZ, 0xc0, !PT ;  /* 0x000000ff0a067812 */ /* 0x000fca00078ec0ff */
[----:B------:R2:W-:Y:S01]  /*ef90*/  MUFU.EX2 R150, R7 ;  /* 0x0000000700967308 */ /* 0x0005e20000000800 */
[----:B------:R-:W-:Y:S02]  /*efa0*/  PRMT R11, R6, 0x5410, R9 ;  /* 0x00005410060b7816 */ /* 0x000fe40000000009 */
[C---:B------:R-:W-:Y:S02]  /*efb0*/  LOP3.LUT R6, R5.reuse, 0xffff, RZ, 0xc0, !PT ;  /* 0x0000ffff05067812 */ /* 0x040fe400078ec0ff */
[----:B------:R-:W-:Y:S02]  /*efc0*/  LOP3.LUT R10, R5, 0xff, RZ, 0xc0, !PT ;  /* 0x000000ff050a7812 */ /* 0x000fe400078ec0ff */
[----:B------:R-:W-:Y:S01]  /*efd0*/  SHF.R.U32.HI R9, RZ, 0x18, R5 ;  /* 0x00000018ff097819 */ /* 0x000fe20000011605 */
[----:B--2---:R-:W-:-:S04]  /*efe0*/  FFMA.FTZ R7, R91, c[0x0][0x23c], -R3 ;  /* 0x00008f005b077a23 */ /* 0x004fc80000010803 */
[----:B------:R2:W4:Y:S01]  /*eff0*/  MUFU.EX2 R123, R7 ;  /* 0x00000007007b7308 */ /* 0x0005220000000800 */
[----:B------:R-:W-:Y:S01]  /*f000*/  SHF.R.U32.HI R8, RZ, 0x8, R6 ;  /* 0x00000008ff087819 */ /* 0x000fe20000011606 */
[----:B------:R-:W-:Y:S02]  /*f010*/  FFMA.FTZ R6, R170, c[0x0][0x23c], -R3 ;  /* 0x00008f00aa067a23 */ /* 0x000fe40000010803 */
[----:B---3--:R-:W-:Y:S01]  /*f020*/  IMAD.MOV.U32 R170, RZ, RZ, R70 ;  /* 0x000000ffffaa7224 */ /* 0x008fe200078e0046 */
[----:B--2---:R-:W-:-:S04]  /*f030*/  SHF.R.U32.HI R7, RZ, 0x10, R5 ;  /* 0x00000010ff077819 */ /* 0x004fc80000011605 */
[----:B------:R-:W-:Y:S01]  /*f040*/  LOP3.LUT R5, R7, 0xff, RZ, 0xc0, !PT ;  /* 0x000000ff07057812 */ /* 0x000fe200078ec0ff */
[----:B------:R-:W-:Y:S01]  /*f050*/  FFMA.FTZ R7, R171, c[0x0][0x23c], -R3 ;  /* 0x00008f00ab077a23 */ /* 0x000fe20000010803 */
[----:B------:R1:W-:Y:S02]  /*f060*/  MUFU.EX2 R209, R6 ;  /* 0x0000000600d17308 */ /* 0x0003e40000000800 */
[----:B------:R-:W-:Y:S01]  /*f070*/  PRMT R9, R5, 0x5410, R9 ;  /* 0x0000541005097816 */ /* 0x000fe20000000009 */
[----:B------:R-:W-:Y:S01]  /*f080*/  HSET2.LE.AND R5, R12, R84, PT ;  /* 0x000000540c057233 */ /* 0x000fe20003803000 */
[----:B------:R-:W-:-:S04]  /*f090*/  PRMT R8, R10, 0x5410, R8 ;  /* 0x000054100a087816 */ /* 0x000fc80000000008 */
[----:B------:R-:W2:Y:S01]  /*f0a0*/  MUFU.EX2 R135, R7 ;  /* 0x0000000700877308 */ /* 0x000ea20000000800 */
[----:B-1----:R-:W-:-:S04]  /*f0b0*/  F2FP.PACK_AB R6, R122, R170 ;  /* 0x000000aa7a06723e */ /* 0x002fc800000000ff */
[----:B------:R-:W-:Y:S01]  /*f0c0*/  LOP3.LUT R10, R5, R6, RZ, 0xc0, !PT ;  /* 0x00000006050a7212 */ /* 0x000fe200078ec0ff */
[----:B------:R-:W-:Y:S01]  /*f0d0*/  HSET2.LE.AND R5, R11, R84, PT ;  /* 0x000000540b057233 */ /* 0x000fe20003803000 */
[----:B----4-:R-:W-:-:S04]  /*f0e0*/  F2FP.PACK_AB R6, R123, R150 ;  /* 0x000000967b06723e */ /* 0x010fc800000000ff */
[----:B------:R-:W-:Y:S01]  /*f0f0*/  LOP3.LUT R11, R5, R6, RZ, 0xc0, !PT ;  /* 0x00000006050b7212 */ /* 0x000fe200078ec0ff */
[----:B------:R-:W-:Y:S01]  /*f100*/  HSET2.LE.AND R5, R8, R84, PT ;  /* 0x0000005408057233 */ /* 0x000fe20003803000 */
[----:B------:R-:W-:Y:S01]  /*f110*/  F2FP.PACK_AB R6, R206, R210 ;  /* 0x000000d2ce06723e */ /* 0x000fe200000000ff */
[----:B------:R-:W-:-:S03]  /*f120*/  UIADD3 UR5, UR4, 0x1, URZ ;  /* 0x0000000104057890 */ /* 0x000fc6000fffe03f */
[----:B------:R-:W-:Y:S01]  /*f130*/  LOP3.LUT R8, R5, R6, RZ, 0xc0, !PT ;  /* 0x0000000605087212 */ /* 0x000fe200078ec0ff */
[----:B------:R-:W-:Y:S01]  /*f140*/  HSET2.LE.AND R5, R9, R84, PT ;  /* 0x0000005409057233 */ /* 0x000fe20003803000 */
[----:B--2---:R-:W-:-:S04]  /*f150*/  F2FP.PACK_AB R6, R135, R209 ;  /* 0x000000d18706723e */ /* 0x004fc800000000ff */
[----:B------:R-:W-:Y:S01]  /*f160*/  LOP3.LUT R9, R5, R6, RZ, 0xc0, !PT ;  /* 0x0000000605097212 */ /* 0x000fe200078ec0ff */
[----:B------:R-:W-:-:S05]  /*f170*/  IMAD.U32 R5, RZ, RZ, UR5 ;  /* 0x00000005ff057e24 */ /* 0x000fca000f8e00ff */
[----:B------:R-:W-:Y:S01]  /*f180*/  LOP3.LUT R5, R115, UR31, R5, 0x96, !PT ;  /* 0x0000001f73057c12 */ /* 0x000fe2000f8e9605 */
[----:B------:R-:W-:-:S04]  /*f190*/  IMAD.WIDE.U32 R124, R232, -0x326172a9, RZ ;  /* 0xcd9e8d57e87c7825 */ /* 0x000fc800078e00ff */
[----:B------:R-:W-:Y:S01]  /*f1a0*/  IMAD.WIDE.U32 R12, R5, -0x326172a9, RZ ;  /* 0xcd9e8d57050c7825 */ /* 0x000fe200078e00ff */
[----:B------:R-:W-:-:S04]  /*f1b0*/  MOV R28, R69 ;  /* 0x00000045001c7202 */ /* 0x000fc80000000f00 */
[----:B------:R-:W-:Y:S02]  /*f1c0*/  LOP3.LUT R6, R13, UR16, R124, 0x96, !PT ;  /* 0x000000100d067c12 */ /* 0x000fe4000f8e967c */
[----:B------:R-:W-:Y:S01]  /*f1d0*/  LOP3.LUT R5, R113, UR14, R12, 0x96, !PT ;  /* 0x0000000e71057c12 */ /* 0x000fe2000f8e960c */
[----:B------:R-:W-:Y:S02]  /*f1e0*/  IMAD.MOV.U32 R25, RZ, RZ, R67 ;  /* 0x000000ffff197224 */ /* 0x000fe400078e0043 */
[----:B------:R-:W-:Y:S02]  /*f1f0*/  IMAD.MOV.U32 R31, RZ, RZ, R66 ;  /* 0x000000ffff1f7224 */ /* 0x000fe400078e0042 */
[----:B------:R-:W-:Y:S02]  /*f200*/  IMAD.MOV.U32 R30, RZ, RZ, R65 ;  /* 0x000000ffff1e7224 */ /* 0x000fe400078e0041 */
[----:B------:R-:W-:Y:S02]  /*f210*/  IMAD.MOV.U32 R29, RZ, RZ, R64 ;  /* 0x000000ffff1d7224 */ /* 0x000fe400078e0040 */
[----:B------:R-:W-:Y:S01]  /*f220*/  IMAD.MOV.U32 R27, RZ, RZ, R63 ;  /* 0x000000ffff1b7224 */ /* 0x000fe200078e003f */
[----:B------:R-:W-:Y:S01]  /*f230*/  HMMA.16816.F32 R64, R8, R18, R144 ;  /* 0x000000120840723c */ /* 0x000fe20000001890 */
[----:B------:R-:W-:-:S02]  /*f240*/  IMAD.MOV.U32 R26, RZ, RZ, R62 ;  /* 0x000000ffff1a7224 */ /* 0x000fc400078e003e */
[----:B------:R-:W-:Y:S02]  /*f250*/  IMAD.MOV.U32 R121, RZ, RZ, R61 ;  /* 0x000000ffff797224 */ /* 0x000fe400078e003d */
[----:B------:R-:W-:Y:S02]  /*f260*/  IMAD.MOV.U32 R118, RZ, RZ, R60 ;  /* 0x000000ffff767224 */ /* 0x000fe400078e003c */
[----:B------:R-:W-:Y:S01]  /*f270*/  IMAD.MOV.U32 R120, RZ, RZ, R55 ;  /* 0x000000ffff787224 */ /* 0x000fe200078e0037 */
[----:B------:R-:W-:Y:S01]  /*f280*/  HMMA.16816.F32 R60, R8, R22, R164 ;  /* 0x00000016083c723c */ /* 0x000fe200000018a4 */
[----:B------:R-:W-:Y:S02]  /*f290*/  IMAD.MOV.U32 R116, RZ, RZ, R54 ;  /* 0x000000ffff747224 */ /* 0x000fe400078e0036 */
[----:B------:R-:W-:Y:S01]  /*f2a0*/  IMAD.MOV.U32 R117, RZ, RZ, R68 ;  /* 0x000000ffff757224 */ /* 0x000fe200078e0044 */
[----:B------:R-:W-:Y:S01]  /*f2b0*/  IADD3 R124, R232, 0x4, RZ ;  /* 0x00000004e87c7810 */ /* 0x000fe20007ffe0ff */
[----:B------:R-:W-:-:S03]  /*f2c0*/  IMAD.WIDE.U32 R6, R6, -0x2daee0ad, RZ ;  /* 0xd2511f5306067825 */ /* 0x000fc600078e00ff */
[----:B------:R-:W-:Y:S01]  /*f2d0*/  HMMA.16816.F32 R68, R8, R16, R140 ;  /* 0x000000100844723c */ /* 0x000fe2000000188c */
[----:B------:R-:W-:Y:S01]  /*f2e0*/  IMAD.WIDE.U32 R124, R124, -0x326172a9, RZ ;  /* 0xcd9e8d577c7c7825 */ /* 0x000fe200078e00ff */
[----:B------:R-:W-:-:S06]  /*f2f0*/  LOP3.LUT R7, R7, UR13, R72, 0x96, !PT ;  /* 0x0000000d07077c12 */ /* 0x000fcc000f8e9648 */
[----:B------:R-:W-:Y:S01]  /*f300*/  HMMA.16816.F32 R52, R8, R20, R156 ;  /* 0x000000140834723c */ /* 0x000fe2000000189c */
[----:B------:R-:W-:Y:S02]  /*f310*/  IMAD.MOV.U32 R130, RZ, RZ, R28 ;  /* 0x000000ffff827224 */ /* 0x000fe400078e001c */
[----:B------:R-:W-:Y:S02]  /*f320*/  IMAD.MOV.U32 R129, RZ, RZ, R29 ;  /* 0x000000ffff817224 */ /* 0x000fe400078e001d */
[----:B------:R-:W-:Y:S01]  /*f330*/  IMAD.MOV.U32 R138, RZ, RZ, R14 ;  /* 0x000000ffff8a7224 */ /* 0x000fe200078e000e */
[----:B------:R-:W-:Y:S01]  /*f340*/  MOV R125, R26 ;  /* 0x0000001a007d7202 */ /* 0x000fe20000000f00 */
[----:B------:R-:W-:Y:S01]  /*f350*/  IMAD.WIDE.U32 R10, R5, -0x2daee0ad, RZ ;  /* 0xd2511f53050a7825 */ /* 0x000fe200078e00ff */
[----:B------:R-:W-:Y:S01]  /*f360*/  LOP3.LUT R8, R13, UR16, R124, 0x96, !PT ;  /* 0x000000100d087c12 */ /* 0x000fe2000f8e967c */
[----:B------:R-:W1:Y:S03]  /*f370*/  LDSM.16.MT88.4 R20, [R204+0x4800] ;  /* 0x00480000cc14783b */ /* 0x000e660000004200 */
[----:B------:R-:W-:Y:S01]  /*f380*/  LOP3.LUT R5, R11, UR11, R6, 0x96, !PT ;  /* 0x0000000b0b057c12 */ /* 0x000fe2000f8e9606 */
        /* <DEDUP_REMOVED lines=11> */
[----:B------:R-:W-:-:S04]  /*f440*/  LOP3.LUT R13, R7, UR9, R10, 0x96, !PT ;  /* 0x00000009070d7c12 */ /* 0x000fc8000f8e960a */
[----:B------:R-:W-:Y:S01]  /*f450*/  LOP3.LUT R9, R49, UR7, R6, 0x96, !PT ;  /* 0x0000000731097c12 */ /* 0x000fe2000f8e9606 */
[----:B------:R-:W-:-:S04]  /*f460*/  IMAD.WIDE.U32 R6, R5, -0x326172a9, RZ ;  /* 0xcd9e8d5705067825 */ /* 0x000fc800078e00ff */
[----:B------:R-:W-:Y:S01]  /*f470*/  IMAD.WIDE.U32 R28, R12, -0x326172a9, RZ ;  /* 0xcd9e8d570c1c7825 */ /* 0x000fe200078e00ff */
[----:B------:R-:W-:-:S04]  /*f480*/  LOP3.LUT R5, R7, UR12, R56, 0x96, !PT ;  /* 0x0000000c07057c12 */ /* 0x000fc8000f8e9638 */
[----:B------:R-:W-:Y:S01]  /*f490*/  LOP3.LUT R12, R29, UR10, R6, 0x96, !PT ;  /* 0x0000000a1d0c7c12 */ /* 0x000fe2000f8e9606 */
[----:B------:R-:W-:-:S04]  /*f4a0*/  IMAD.WIDE.U32 R6, R9, -0x326172a9, RZ ;  /* 0xcd9e8d5709067825 */ /* 0x000fc800078e00ff */
[----:B------:R-:W-:Y:S01]  /*f4b0*/  IMAD.WIDE.U32 R10, R5, -0x2daee0ad, RZ ;  /* 0xd2511f53050a7825 */ /* 0x000fe200078e00ff */
[----:B------:R-:W-:-:S04]  /*f4c0*/  LOP3.LUT R5, R6, 0xffff, RZ, 0xc0, !PT ;  /* 0x0000ffff06057812 */ /* 0x000fc800078ec0ff */
[----:B------:R-:W-:Y:S02]  /*f4d0*/  LOP3.LUT R14, R11, UR9, R8, 0x96, !PT ;  /* 0x000000090b0e7c12 */ /* 0x000fe4000f8e9608 */
[----:B------:R-:W-:Y:S02]  /*f4e0*/  SHF.R.U32.HI R8, RZ, 0x8, R5 ;  /* 0x00000008ff087819 */ /* 0x000fe40000011605 */
[----:B------:R-:W-:Y:S01]  /*f4f0*/  LOP3.LUT R5, R6, 0xff, RZ, 0xc0, !PT ;  /* 0x000000ff06057812 */ /* 0x000fe200078ec0ff */
[----:B------:R-:W-:Y:S02]  /*f500*/  IMAD.MOV.U32 R137, RZ, RZ, R15 ;  /* 0x000000ffff897224 */ /* 0x000fe400078e000f */
[----:B------:R-:W-:Y:S01]  /*f510*/  IMAD.MOV.U32 R128, RZ, RZ, R27 ;  /* 0x000000ffff807224 */ /* 0x000fe200078e001b */
[----:B------:R-:W-:Y:S01]  /*f520*/  PRMT R15, R5, 0x5410, R8 ;  /* 0x00005410050f7816 */ /* 0x000fe20000000008 */
[----:B------:R-:W-:Y:S01]  /*f530*/  IMAD.WIDE.U32 R26, R12, -0x2daee0ad, RZ ;  /* 0xd2511f530c1a7825 */ /* 0x000fe200078e00ff */
[----:B------:R-:W-:-:S03]  /*f540*/  SHF.R.U32.HI R5, RZ, 0x10, R6 ;  /* 0x00000010ff057819 */ /* 0x000fc60000011606 */
[----:B------:R-:W-:Y:S01]  /*f550*/  FFMA.FTZ R8, R173, c[0x0][0x23c], -R4 ;  /* 0x00008f00ad087a23 */ /* 0x000fe20000010804 */
[----:B------:R-:W-:Y:S01]  /*f560*/  LOP3.LUT R5, R5, 0xff, RZ, 0xc0, !PT ;  /* 0x000000ff05057812 */ /* 0x000fe200078ec0ff */
[----:B------:R-:W-:Y:S01]  /*f570*/  IMAD.MOV.U32 R131, RZ, RZ, R30 ;  /* 0x000000ffff837224 */ /* 0x000fe200078e001e */
[----:B------:R-:W-:Y:S01]  /*f580*/  SHF.R.U32.HI R6, RZ, 0x18, R6 ;  /* 0x00000018ff067819 */ /* 0x000fe20000011606 */
[----:B------:R-:W-:Y:S01]  /*f590*/  IMAD.MOV.U32 R139, RZ, RZ, R31 ;  /* 0x000000ffff8b7224 */ /* 0x000fe200078e001f */
[----:B------:R2:W-:Y:S01]  /*f5a0*/  MUFU.EX2 R158, R8 ;  /* 0x00000008009e7308 */ /* 0x0005e20000000800 */
[----:B------:R-:W-:Y:S01]  /*f5b0*/  IMAD.WIDE.U32 R30, R13, -0x326172a9, RZ ;  /* 0xcd9e8d570d1e7825 */ /* 0x000fe200078e00ff */
[----:B------:R-:W-:Y:S02]  /*f5c0*/  LOP3.LUT R10, R27, UR7, R10, 0x96, !PT ;  /* 0x000000071b0a7c12 */ /* 0x000fe4000f8e960a */
[----:B------:R-:W-:Y:S02]  /*f5d0*/  PRMT R13, R5, 0x5410, R6 ;  /* 0x00005410050d7816 */ /* 0x000fe40000000006 */
[----:B------:R-:W-:Y:S01]  /*f5e0*/  LOP3.LUT R5, R7, UR17, R30, 0x96, !PT ;  /* 0x0000001107057c12 */ /* 0x000fe2000f8e961e */
[----:B------:R-:W-:-:S04]  /*f5f0*/  IMAD.WIDE.U32 R6, R10, -0x326172a9, RZ ;  /* 0xcd9e8d570a067825 */ /* 0x000fc800078e00ff */
[----:B--2---:R-:W-:-:S04]  /*f600*/  FFMA.FTZ R8, R100, c[0x0][0x23c], -R4 ;  /* 0x00008f0064087a23 */ /* 0x004fc80000010804 */
[----:B------:R2:W-:Y:S01]  /*f610*/  MUFU.EX2 R160, R8 ;  /* 0x0000000800a07308 */ /* 0x0005e20000000800 */
[----:B------:R-:W-:Y:S02]  /*f620*/  IMAD.MOV.U32 R153, RZ, RZ, R213 ;  /* 0x000000ffff997224 */ /* 0x000fe400078e00d5 */
[----:B------:R-:W-:-:S05]  /*f630*/  FFMA.FTZ R9, R172, c[0x0][0x23c], -R4 ;  /* 0x00008f00ac097a23 */ /* 0x000fca0000010804 */
[----:B------:R3:W-:Y:S01]  /*f640*/  MUFU.EX2 R166, R9 ;  /* 0x0000000900a67308 */ /* 0x0007e20000000800 */
[----:B--2---:R-:W-:-:S07]  /*f650*/  FFMA.FTZ R8, R101, c[0x0][0x23c], -R4 ;  /* 0x00008f0065087a23 */ /* 0x004fce0000010804 */
[----:B------:R2:W4:Y:S01]  /*f660*/  MUFU.EX2 R213, R8 ;  /* 0x0000000800d57308 */ /* 0x0005220000000800 */
[----:B---3--:R-:W-:-:S04]  /*f670*/  LOP3.LUT R9, R5, 0xffff, RZ, 0xc0, !PT ;  /* 0x0000ffff05097812 */ /* 0x008fc800078ec0ff */
[----:B------:R-:W-:Y:S02]  /*f680*/  SHF.R.U32.HI R11, RZ, 0x8, R9 ;  /* 0x00000008ff0b7819 */ /* 0x000fe40000011609 */
[----:B--2---:R-:W-:-:S04]  /*f690*/  LOP3.LUT R8, R6, 0xffff, RZ, 0xc0, !PT ;  /* 0x0000ffff06087812 */ /* 0x004fc800078ec0ff */
[----:B------:R-:W-:Y:S02]  /*f6a0*/  SHF.R.U32.HI R12, RZ, 0x8, R8 ;  /* 0x00000008ff0c7819 */ /* 0x000fe40000011608 */
[----:B------:R-:W-:Y:S02]  /*f6b0*/  LOP3.LUT R8, R6, 0xff, RZ, 0xc0, !PT ;  /* 0x000000ff06087812 */ /* 0x000fe400078ec0ff */
[----:B------:R-:W-:Y:S02]  /*f6c0*/  LOP3.LUT R9, R5, 0xff, RZ, 0xc0, !PT ;  /* 0x000000ff05097812 */ /* 0x000fe400078ec0ff */
[----:B------:R-:W-:Y:S02]  /*f6d0*/  PRMT R17, R8, 0x5410, R12 ;  /* 0x0000541008117816 */ /* 0x000fe4000000000c */
[----:B------:R-:W-:Y:S01]  /*f6e0*/  SHF.R.U32.HI R8, RZ, 0x10, R6 ;  /* 0x00000010ff087819 */ /* 0x000fe20000011606 */
[----:B------:R-:W-:Y:S01]  /*f6f0*/  IMAD.MOV.U32 R136, RZ, RZ, R24 ;  /* 0x000000ffff887224 */ /* 0x000fe200078e0018 */
[----:B------:R-:W-:-:S02]  /*f700*/  PRMT R12, R9, 0x5410, R11 ;  /* 0x00005410090c7816 */ /* 0x000fc4000000000b */
[----:B------:R-:W-:Y:S01]  /*f710*/  MOV R151, R25 ;  /* 0x0000001900977202 */ /* 0x000fe20000000f00 */
[----:B------:R-:W-:Y:S01]  /*f720*/  IMAD.WIDE.U32 R24, R14, -0x326172a9, RZ ;  /* 0xcd9e8d570e187825 */ /* 0x000fe200078e00ff */
[--C-:B------:R-:W-:Y:S02]  /*f730*/  SHF.R.U32.HI R9, RZ, 0x10, R5.reuse ;  /* 0x00000010ff097819 */ /* 0x100fe40000011605 */
[----:B------:R-:W-:Y:S02]  /*f740*/  SHF.R.U32.HI R11, RZ, 0x18, R5 ;  /* 0x00000018ff0b7819 */ /* 0x000fe40000011605 */
[----:B------:R-:W-:Y:S02]  /*f750*/  LOP3.LUT R5, R8, 0xff, RZ, 0xc0, !PT ;  /* 0x000000ff08057812 */ /* 0x000fe400078ec0ff */
[----:B------:R-:W-:Y:S01]  /*f760*/  SHF.R.U32.HI R6, RZ, 0x18, R6 ;  /* 0x00000018ff067819 */ /* 0x000fe20000011606 */
[----:B------:R-:W-:-:S03]  /*f770*/  FFMA.FTZ R10, R102, c[0x0][0x23c], -R3 ;  /* 0x00008f00660a7a23 */ /* 0x000fc60000010803 */
[----:B------:R-:W-:Y:S02]  /*f780*/  PRMT R16, R5, 0x5410, R6 ;  /* 0x0000541005107816 */ /* 0x000fe40000000006 */
[----:B------:R-:W-:Y:S01]  /*f790*/  LOP3.LUT R6, R7, UR17, R24, 0x96, !PT ;  /* 0x0000001107067c12 */ /* 0x000fe2000f8e9618 */
[--C-:B------:R-:W-:Y:S01]  /*f7a0*/  FFMA.FTZ R7, R175, c[0x0][0x23c], -R2.reuse ;  /* 0x00008f00af077a23 */ /* 0x100fe20000010802 */
[----:B------:R-:W-:Y:S01]  /*f7b0*/  LOP3.LUT R8, R9, 0xff, RZ, 0xc0, !PT ;  /* 0x000000ff09087812 */ /* 0x000fe200078ec0ff */
[----:B------:R2:W-:Y:S01]  /*f7c0*/  MUFU.EX2 R168, R10 ;  /* 0x0000000a00a87308 */ /* 0x0005e20000000800 */
[----:B------:R-:W-:Y:S02]  /*f7d0*/  LOP3.LUT R5, R6, 0xffff, RZ, 0xc0, !PT ;  /* 0x0000ffff06057812 */ /* 0x000fe400078ec0ff */
[----:B------:R-:W-:Y:S01]  /*f7e0*/  PRMT R11, R8, 0x5410, R11 ;  /* 0x00005410080b7816 */ /* 0x000fe2000000000b */
[----:B------:R-:W-:-:S04]  /*f7f0*/  FFMA.FTZ R8, R105, c[0x0][0x23c], -R2 ;  /* 0x00008f0069087a23 */ /* 0x000fc80000010802 */
[----:B------:R3:W-:Y:S01]  /*f800*/  MUFU.EX2 R161, R7 ;  /* 0x0000000700a17308 */ /* 0x0007e20000000800 */
[--C-:B------:R-:W-:Y:S02]  /*f810*/  FFMA.FTZ R9, R104, c[0x0][0x23c], -R3.reuse ;  /* 0x00008f0068097a23 */ /* 0x100fe40000010803 */
[----:B--2---:R-:W-:-:S05]  /*f820*/  FFMA.FTZ R10, R174, c[0x0][0x23c], -R3 ;  /* 0x00008f00ae0a7a23 */ /* 0x004fca0000010803 */
[----:B------:R2:W-:Y:S01]  /*f830*/  MUFU.EX2 R89, R8 ;  /* 0x0000000800597308 */ /* 0x0005e20000000800 */
[----:B---3--:R-:W-:-:S07]  /*f840*/  SHF.R.U32.HI R7, RZ, 0x8, R5 ;  /* 0x00000008ff077819 */ /* 0x008fce0000011605 */
[----:B------:R3:W-:Y:S01]  /*f850*/  MUFU.EX2 R91, R10 ;  /* 0x0000000a005b7308 */ /* 0x0007e20000000800 */
[----:B------:R-:W-:-:S04]  /*f860*/  LOP3.LUT R5, R6, 0xff, RZ, 0xc0, !PT ;  /* 0x000000ff06057812 */ /* 0x000fc800078ec0ff */
[----:B--2---:R-:W-:Y:S01]  /*f870*/  PRMT R8, R5, 0x5410, R7 ;  /* 0x0000541005087816 */ /* 0x004fe20000000007 */
[----:B------:R-:W-:Y:S02]  /*f880*/  FFMA.FTZ R5, R108, c[0x0][0x23c], -R2 ;  /* 0x00008f006c057a23 */ /* 0x000fe40000010802 */
[----:B------:R-:W-:Y:S01]  /*f890*/  MUFU.EX2 R100, R9 ;  /* 0x0000000900647308 */ /* 0x000fe20000000800 */
[----:B------:R-:W-:Y:S01]  /*f8a0*/  SHF.R.U32.HI R7, RZ, 0x10, R6 ;  /* 0x00000010ff077819 */ /* 0x000fe20000011606 */
[----:B---3--:R-:W-:-:S06]  /*f8b0*/  FFMA.FTZ R10, R103, c[0x0][0x23c], -R3 ;  /* 0x00008f00670a7a23 */ /* 0x008fcc0000010803 */
[----:B------:R-:W2:Y:S01]  /*f8c0*/  MUFU.EX2 R164, R10 ;  /* 0x0000000a00a47308 */ /* 0x000ea20000000800 */
[----:B------:R-:W-:-:S07]  /*f8d0*/  SHF.R.U32.HI R6, RZ, 0x18, R6 ;  /* 0x00000018ff067819 */ /* 0x000fce0000011606 */
[----:B------:R3:W-:Y:S01]  /*f8e0*/  MUFU.EX2 R124, R5 ;  /* 0x00000005007c7308 */ /* 0x0007e20000000800 */
[----:B------:R-:W-:Y:S01]  /*f8f0*/  IMAD.MOV.U32 R148, RZ, RZ, R212 ;  /* 0x000000ffff947224 */ /* 0x000fe200078e00d4 */
[----:B---3--:R-:W-:-:S04]  /*f900*/  LOP3.LUT R5, R7, 0xff, RZ, 0xc0, !PT ;  /* 0x000000ff07057812 */ /* 0x008fc800078ec0ff */
[----:B------:R-:W-:Y:S01]  /*f910*/  PRMT R9, R5, 0x5410, R6 ;  /* 0x0000541005097816 */ /* 0x000fe20000000006 */
[----:B------:R-:W-:Y:S01]  /*f920*/  HSET2.LE.AND R5, R15, R84, PT ;  /* 0x000000540f057233 */ /* 0x000fe20003803000 */
[----:B----4-:R-:W-:Y:S01]  /*f930*/  F2FP.PACK_AB R6, R213, R160 ;  /* 0x000000a0d506723e */ /* 0x010fe200000000ff */
[----:B------:R-:W-:-:S03]  /*f940*/  FFMA.FTZ R7, R109, c[0x0][0x23c], -R2 ;  /* 0x00008f006d077a23 */ /* 0x000fc60000010802 */
[----:B------:R-:W-:Y:S01]  /*f950*/  LOP3.LUT R14, R5, R6, RZ, 0xc0, !PT ;  /* 0x00000006050e7212 */ /* 0x000fe200078ec0ff */
[--C-:B------:R-:W-:Y:S01]  /*f960*/  HSET2.LE.AND R5, R13, R84.reuse, PT ;  /* 0x000000540d057233 */ /* 0x100fe20003803000 */
[----:B--2---:R-:W-:Y:S01]  /*f970*/  F2FP.PACK_AB R6, R100, R164 ;  /* 0x000000a46406723e */ /* 0x004fe200000000ff */
[----:B------:R2:W3:Y:S03]  /*f980*/  MUFU.EX2 R212, R7 ;  /* 0x0000000700d47308 */ /* 0x0004e60000000800 */
[----:B------:R-:W-:Y:S01]  /*f990*/  LOP3.LUT R15, R5, R6, RZ, 0xc0, !PT ;  /* 0x00000006050f7212 */ /* 0x000fe200078ec0ff */
[----:B------:R-:W-:Y:S01]  /*f9a0*/  HSET2.LE.AND R5, R12, R84, PT ;  /* 0x000000540c057233 */ /* 0x000fe20003803000 */
[----:B------:R-:W-:-:S04]  /*f9b0*/  F2FP.PACK_AB R6, R158, R166 ;  /* 0x000000a69e06723e */ /* 0x000fc800000000ff */
[----:B------:R-:W-:Y:S01]  /*f9c0*/  LOP3.LUT R12, R5, R6, RZ, 0xc0, !PT ;  /* 0x00000006050c7212 */ /* 0x000fe200078ec0ff */
[----:B------:R-:W-:Y:S01]  /*f9d0*/  HSET2.LE.AND R5, R11, R84, PT ;  /* 0x000000540b057233 */ /* 0x000fe20003803000 */
[----:B------:R-:W-:Y:S01]  /*f9e0*/  F2FP.PACK_AB R6, R91, R168 ;  /* 0x000000a85b06723e */ /* 0x000fe200000000ff */
[----:B--2---:R-:W-:-:S04]  /*f9f0*/  FFMA.FTZ R7, R110, c[0x0][0x23c], -R0 ;  /* 0x00008f006e077a23 */ /* 0x004fc80000010800 */
[----:B------:R2:W-:Y:S01]  /*fa00*/  MUFU.EX2 R102, R7 ;  /* 0x0000000700667308 */ /* 0x0005e20000000800 */
[----:B------:R-:W-:Y:S01]  /*fa10*/  IMAD.MOV.U32 R152, RZ, RZ, R208 ;  /* 0x000000ffff987224 */ /* 0x000fe200078e00d0 */
[----:B------:R-:W-:Y:S01]  /*fa20*/  LOP3.LUT R13, R5, R6, RZ, 0xc0, !PT ;  /* 0x00000006050d7212 */ /* 0x000fe200078ec0ff */
[----:B------:R-:W-:Y:S01]  /*fa30*/  HSET2.LE.AND R5, R17, R84, PT ;  /* 0x0000005411057233 */ /* 0x000fe20003803000 */
[----:B---3--:R-:W-:Y:S01]  /*fa40*/  F2FP.PACK_AB R6, R212, R124 ;  /* 0x0000007cd406723e */ /* 0x008fe200000000ff */
[----:B--2---:R-:W-:-:S04]  /*fa50*/  FFMA.FTZ R7, R111, c[0x0][0x23c], -R0 ;  /* 0x00008f006f077a23 */ /* 0x004fc80000010800 */
[----:B------:R2:W3:Y:S01]  /*fa60*/  MUFU.EX2 R208, R7 ;  /* 0x0000000700d07308 */ /* 0x0004e20000000800 */
[----:B------:R-:W-:Y:S01]  /*fa70*/  LOP3.LUT R10, R5, R6, RZ, 0xc0, !PT ;  /* 0x00000006050a7212 */ /* 0x000fe200078ec0ff */
[----:B------:R-:W-:Y:S02]  /*fa80*/  HSET2.LE.AND R5, R16, R84, PT ;  /* 0x0000005410057233 */ /* 0x000fe40003803000 */
[----:B------:R-:W4:Y:S01]  /*fa90*/  LDSM.16.MT88.4 R16, [R205+0x4800] ;  /* 0x00480000cd10783b */ /* 0x000f220000004200 */
[----:B------:R-:W-:Y:S02]  /*faa0*/  IMAD.MOV.U32 R149, RZ, RZ, R95 ;  /* 0x000000ffff957224 */ /* 0x000fe400078e005f */
[----:B--2---:R-:W-:-:S04]  /*fab0*/  FFMA.FTZ R7, R106, c[0x0][0x23c], -R0 ;  /* 0x00008f006a077a23 */ /* 0x004fc80000010800 */
[----:B------:R2:W-:Y:S01]  /*fac0*/  MUFU.EX2 R155, R7 ;  /* 0x00000007009b7308 */ /* 0x0005e20000000800 */
[----:B---3--:R-:W-:Y:S01]  /*fad0*/  F2FP.PACK_AB R6, R208, R102 ;  /* 0x00000066d006723e */ /* 0x008fe200000000ff */
[----:B--2---:R-:W-:-:S06]  /*fae0*/  FFMA.FTZ R7, R107, c[0x0][0x23c], -R0 ;  /* 0x00008f006b077a23 */ /* 0x004fcc0000010800 */
[----:B------:R-:W2:Y:S01]  /*faf0*/  MUFU.EX2 R95, R7 ;  /* 0x00000007005f7308 */ /* 0x000ea20000000800 */
[----:B------:R-:W-:Y:S01]  /*fb00*/  LOP3.LUT R11, R5, R6, RZ, 0xc0, !PT ;  /* 0x00000006050b7212 */ /* 0x000fe200078ec0ff */
[----:B------:R-:W-:Y:S01]  /*fb10*/  HSET2.LE.AND R5, R8, R84, PT ;  /* 0x0000005408057233 */ /* 0x000fe20003803000 */
[----:B------:R-:W-:-:S04]  /*fb20*/  F2FP.PACK_AB R6, R89, R161 ;  /* 0x000000a15906723e */ /* 0x000fc800000000ff */
[----:B------:R-:W-:Y:S01]  /*fb30*/  LOP3.LUT R8, R5, R6, RZ, 0xc0, !PT ;  /* 0x0000000605087212 */ /* 0x000fe200078ec0ff */
[----:B------:R-:W-:Y:S01]  /*fb40*/  HSET2.LE.AND R5, R9, R84, PT ;  /* 0x0000005409057233 */ /* 0x000fe20003803000 */
[----:B--2---:R-:W-:-:S04]  /*fb50*/  F2FP.PACK_AB R6, R95, R155 ;  /* 0x0000009b5f06723e */ /* 0x004fc800000000ff */
[----:B------:R-:W-:Y:S01]  /*fb60*/  LOP3.LUT R9, R5, R6, RZ, 0xc0, !PT ;  /* 0x0000000605097212 */ /* 0x000fe200078ec0ff */
[----:B------:R-:W-:Y:S01]  /*fb70*/  FFMA.FTZ R5, R96, c[0x0][0x23c], -R2 ;  /* 0x00008f0060057a23 */ /* 0x000fe20000010802 */
[----:B------:R-:W-:Y:S01]  /*fb80*/  LOP3.LUT R6, R25, UR8, R28, 0x96, !PT ;  /* 0x0000000819067c12 */ /* 0x000fe2000f8e961c */
[----:B------:R-:W-:Y:S02]  /*fb90*/  IMAD.MOV.U32 R154, RZ, RZ, R211 ;  /* 0x000000ffff9a7224 */ /* 0x000fe400078e00d3 */
[----:B------:R2:W-:Y:S02]  /*fba0*/  MUFU.EX2 R211, R5 ;  /* 0x0000000500d37308 */ /* 0x0005e40000000800 */
[----:B------:R-:W-:Y:S01]  /*fbb0*/  IMAD.WIDE.U32 R6, R6, -0x2daee0ad, RZ ;  /* 0xd2511f5306067825 */ /* 0x000fe200078e00ff */
[----:B-1----:R-:W-:Y:S03]  /*fbc0*/  HMMA.16816.F32 R44, R8, R20, R44 ;  /* 0x00000014082c723c */ /* 0x002fe6000000182c */
[----:B--2---:R-:W-:-:S04]  /*fbd0*/  FFMA.FTZ R5, R85, c[0x0][0x23c], -R2 ;  /* 0x00008f0055057a23 */ /* 0x004fc80000010802 */
[----:B------:R1:W-:Y:S01]  /*fbe0*/  MUFU.EX2 R88, R5 ;  /* 0x0000000500587308 */ /* 0x0003e20000000800 */
[C---:B------:R-:W-:Y:S08]  /*fbf0*/  HMMA.16816.F32 R40, R8.reuse, R22, R40 ;  /* 0x000000160828723c */ /* 0x040ff00000001828 */
[----:B----4-:R-:W-:Y:S01]  /*fc00*/  HMMA.16816.F32 R36, R8, R16, R36 ;  /* 0x000000100824723c */ /* 0x010fe20000001824 */
[----:B-1----:R-:W-:-:S02]  /*fc10*/  LOP3.LUT R5, R7, UR18, R26, 0x96, !PT ;  /* 0x0000001207057c12 */ /* 0x002fc4000f8e961a */
[----:B------:R-:W-:-:S05]  /*fc20*/  LOP3.LUT R7, R6, 0xffff, RZ, 0xc0, !PT ;  /* 0x0000ffff06077812 */ /* 0x000fca00078ec0ff */
[----:B------:R-:W-:Y:S01]  /*fc30*/  HMMA.16816.F32 R32, R8, R18, R32 ;  /* 0x000000120820723c */ /* 0x000fe20000001820 */
[----:B------:R-:W-:-:S06]  /*fc40*/  SHF.R.U32.HI R7, RZ, 0x8, R7 ;  /* 0x00000008ff077819 */ /* 0x000fcc0000011607 */
[----:B------:R-:W-:Y:S02]  /*fc50*/  LOP3.LUT R11, R6, 0xff, RZ, 0xc0, !PT ;  /* 0x000000ff060b7812 */ /* 0x000fe400078ec0ff */
[--C-:B------:R-:W-:Y:S01]  /*fc60*/  SHF.R.U32.HI R10, RZ, 0x10, R6.reuse ;  /* 0x00000010ff0a7819 */ /* 0x100fe20000011606 */
[----:B------:R-:W-:Y:S01]  /*fc70*/  HMMA.16816.F32 R68, R12, R20, R68 ;  /* 0x000000140c44723c */ /* 0x000fe20000001844 */
[----:B------:R-:W-:Y:S01]  /*fc80*/  SHF.R.U32.HI R9, RZ, 0x18, R6 ;  /* 0x00000018ff097819 */ /* 0x000fe20000011606 */
[----:B------:R-:W-:-:S06]  /*fc90*/  FFMA.FTZ R6, R81, c[0x0][0x23c], -R2 ;  /* 0x00008f0051067a23 */ /* 0x000fcc0000010802 */
[C---:B------:R-:W-:Y:S01]  /*fca0*/  HMMA.16816.F32 R64, R12.reuse, R22, R64 ;  /* 0x000000160c40723c */ /* 0x040fe20000001840 */
[----:B------:R1:W2:Y:S07]  /*fcb0*/  MUFU.EX2 R134, R6 ;  /* 0x0000000600867308 */ /* 0x0002ae0000000800 */
[C---:B------:R-:W-:Y:S08]  /*fcc0*/  HMMA.16816.F32 R52, R12.reuse, R16, R52 ;  /* 0x000000100c34723c */ /* 0x040ff00000001834 */
[----:B------:R-:W-:Y:S01]  /*fcd0*/  HMMA.16816.F32 R60, R12, R18, R60 ;  /* 0x000000120c3c723c */ /* 0x000fe2000000183c */
[----:B-1----:R-:W-:-:S02]  /*fce0*/  FFMA.FTZ R6, R86, c[0x0][0x23c], -R0 ;  /* 0x00008f0056067a23 */ /* 0x002fc40000010800 */
[----:B------:R-:W-:Y:S01]  /*fcf0*/  IMAD.MOV.U32 R162, RZ, RZ, R153 ;  /* 0x000000ffffa27224 */ /* 0x000fe200078e0099 */
[----:B------:R-:W-:Y:S01]  /*fd00*/  MOV R101, R154 ;  /* 0x0000009a00657202 */ /* 0x000fe20000000f00 */
[----:B------:R-:W-:Y:S01]  /*fd10*/  FFMA.FTZ R8, R80, c[0x0][0x23c], -R2 ;  /* 0x00008f0050087a23 */ /* 0x000fe20000010802 */
[----:B------:R-:W1:Y:S01]  /*fd20*/  LDSM.16.MT88.4 R20, [R205+0x4c00] ;  /* 0x004c0000cd14783b */ /* 0x000e620000004200 */
[----:B------:R-:W-:Y:S02]  /*fd30*/  PRMT R12, R11, 0x5410, R7 ;  /* 0x000054100b0c7816 */ /* 0x000fe40000000007 */
[----:B------:R-:W-:Y:S01]  /*fd40*/  LOP3.LUT R7, R10, 0xff, RZ, 0xc0, !PT ;  /* 0x000000ff0a077812 */ /* 0x000fe200078ec0ff */
[----:B------:R3:W-:Y:S01]  /*fd50*/  MUFU.EX2 R153, R6 ;  /* 0x0000000600997308 */ /* 0x0007e20000000800 */
[----:B------:R-:W-:Y:S01]  /*fd60*/  IMAD.MOV.U32 R173, RZ, RZ, R151 ;  /* 0x000000ffffad7224 */ /* 0x000fe200078e0097 */
[----:B------:R-:W4:Y:S01]  /*fd70*/  LDSM.16.MT88.4 R16, [R204+0x4c00] ;  /* 0x004c0000cc10783b */ /* 0x000f220000004200 */
[----:B------:R-:W-:-:S02]  /*fd80*/  PRMT R11, R7, 0x5410, R9 ;  /* 0x00005410070b7816 */ /* 0x000fc40000000009 */
[--C-:B------:R-:W-:Y:S02]  /*fd90*/  SHF.R.U32.HI R7, RZ, 0x10, R5.reuse ;  /* 0x00000010ff077819 */ /* 0x100fe40000011605 */
[C---:B------:R-:W-:Y:S02]  /*fda0*/  LOP3.LUT R10, R5.reuse, 0xff, RZ, 0xc0, !PT ;  /* 0x000000ff050a7812 */ /* 0x040fe400078ec0ff */
[----:B------:R-:W-:Y:S01]  /*fdb0*/  SHF.R.U32.HI R9, RZ, 0x18, R5 ;  /* 0x00000018ff097819 */ /* 0x000fe20000011605 */
[----:B------:R2:W1:Y:S01]  /*fdc0*/  MUFU.EX2 R90, R8 ;  /* 0x00000008005a7308 */ /* 0x0004620000000800 */
[----:B---3--:R-:W-:Y:S02]  /*fdd0*/  LOP3.LUT R6, R5, 0xffff, RZ, 0xc0, !PT ;  /* 0x0000ffff05067812 */ /* 0x008fe400078ec0ff */
[----:B------:R-:W-:-:S04]  /*fde0*/  LOP3.LUT R5, R7, 0xff, RZ, 0xc0, !PT ;  /* 0x000000ff07057812 */ /* 0x000fc800078ec0ff */
[----:B------:R-:W-:Y:S01]  /*fdf0*/  PRMT R9, R5, 0x5410, R9 ;  /* 0x0000541005097816 */ /* 0x000fe20000000009 */
[----:B------:R-:W-:Y:S01]  /*fe00*/  FFMA.FTZ R5, R83, c[0x0][0x23c], -R0 ;  /* 0x00008f0053057a23 */ /* 0x000fe20000010800 */
[----:B--2---:R-:W-:Y:S01]  /*fe10*/  SHF.R.U32.HI R8, RZ, 0x8, R6 ;  /* 0x00000008ff087819 */ /* 0x004fe20000011606 */
[--C-:B------:R-:W-:Y:S02]  /*fe20*/  FFMA.FTZ R6, R82, c[0x0][0x23c], -R0.reuse ;  /* 0x00008f0052067a23 */ /* 0x100fe40000010800 */
[----:B------:R-:W-:Y:S02]  /*fe30*/  FFMA.FTZ R7, R87, c[0x0][0x23c], -R0 ;  /* 0x00008f0057077a23 */ /* 0x000fe40000010800 */
[----:B------:R1:W-:Y:S01]  /*fe40*/  MUFU.EX2 R154, R6 ;  /* 0x00000006009a7308 */ /* 0x0003e20000000800 */
[----:B------:R-:W-:-:S07]  /*fe50*/  IMAD.MOV.U32 R86, RZ, RZ, R134 ;  /* 0x000000ffff567224 */ /* 0x000fce00078e0086 */
[----:B------:R2:W3:Y:S01]  /*fe60*/  MUFU.EX2 R87, R5 ;  /* 0x0000000500577308 */ /* 0x0004e20000000800 */
[----:B------:R-:W-:Y:S02]  /*fe70*/  PRMT R8, R10, 0x5410, R8 ;  /* 0x000054100a087816 */ /* 0x000fe40000000008 */
[----:B-1----:R-:W-:-:S05]  /*fe80*/  F2FP.PACK_AB R6, R86, R90 ;  /* 0x0000005a5606723e */ /* 0x002fca00000000ff */
[----:B------:R-:W1:Y:S01]  /*fe90*/  MUFU.EX2 R151, R7 ;  /* 0x0000000700977308 */ /* 0x000e620000000800 */
[----:B--2---:R-:W-:-:S05]  /*fea0*/  HSET2.LE.AND R5, R12, R84, PT ;  /* 0x000000540c057233 */ /* 0x004fca0003803000 */
[----:B------:R-:W-:Y:S01]  /*feb0*/  LOP3.LUT R10, R5, R6, RZ, 0xc0, !PT ;  /* 0x00000006050a7212 */ /* 0x000fe200078ec0ff */
[----:B------:R-:W-:Y:S01]  /*fec0*/  HSET2.LE.AND R5, R11, R84, PT ;  /* 0x000000540b057233 */ /* 0x000fe20003803000 */
[----:B---3--:R-:W-:-:S04]  /*fed0*/  F2FP.PACK_AB R6, R87, R154 ;  /* 0x0000009a5706723e */ /* 0x008fc800000000ff */
[----:B------:R-:W-:Y:S01]  /*fee0*/  LOP3.LUT R11, R5, R6, RZ, 0xc0, !PT ;  /* 0x00000006050b7212 */ /* 0x000fe200078ec0ff */
[----:B------:R-:W-:Y:S01]  /*fef0*/  HSET2.LE.AND R5, R8, R84, PT ;  /* 0x0000005408057233 */ /* 0x000fe20003803000 */
[----:B------:R-:W-:-:S04]  /*ff00*/  F2FP.PACK_AB R6, R88, R211 ;  /* 0x000000d35806723e */ /* 0x000fc800000000ff */
[----:B------:R-:W-:Y:S01]  /*ff10*/  LOP3.LUT R8, R5, R6, RZ, 0xc0, !PT ;  /* 0x0000000605087212 */ /* 0x000fe200078ec0ff */
[----:B------:R-:W-:Y:S01]  /*ff20*/  HSET2.LE.AND R5, R9, R84, PT ;  /* 0x0000005409057233 */ /* 0x000fe20003803000 */
[----:B-1----:R-:W-:-:S04]  /*ff30*/  F2FP.PACK_AB R6, R151, R153 ;  /* 0x000000999706723e */ /* 0x002fc800000000ff */
[----:B------:R-:W-:Y:S01]  /*ff40*/  LOP3.LUT R9, R5, R6, RZ, 0xc0, !PT ;  /* 0x0000000605097212 */ /* 0x000fe200078ec0ff */
[----:B------:R-:W-:Y:S01]  /*ff50*/  FFMA.FTZ R5, R178, c[0x0][0x23c], -R4 ;  /* 0x00008f00b2057a23 */ /* 0x000fe20000010804 */
[----:B------:R-:W-:-:S03]  /*ff60*/  LOP3.LUT R6, R31, UR8, R50, 0x96, !PT ;  /* 0x000000081f067c12 */ /* 0x000fc6000f8e9632 */
[----:B------:R1:W-:Y:S01]  /*ff70*/  MUFU.EX2 R145, R5 ;  /* 0x0000000500917308 */ /* 0x0003e20000000800 */
[----:B------:R-:W-:Y:S02]  /*ff80*/  IMAD.MOV.U32 R134, RZ, RZ, R148 ;  /* 0x000000ffff867224 */ /* 0x000fe400078e0094 */
[----:B------:R-:W-:-:S04]  /*ff90*/  IMAD.WIDE.U32 R6, R6, -0x2daee0ad, RZ ;  /* 0xd2511f5306067825 */ /* 0x000fc800078e00ff */
[----:B------:R-:W-:Y:S02]  /*ffa0*/  IMAD.MOV.U32 R159, RZ, RZ, R150 ;  /* 0x000000ffff9f7224 */ /* 0x000fe400078e0096 */
[----:B-1----:R-:W-:-:S04]  /*ffb0*/  FFMA.FTZ R5, R177, c[0x0][0x23c], -R4 ;  /* 0x00008f00b1057a23 */ /* 0x002fc80000010804 */
[----:B------:R1:W-:Y:S01]  /*ffc0*/  MUFU.EX2 R148, R5 ;  /* 0x0000000500947308 */ /* 0x0003e20000000800 */
[----:B------:R-:W-:Y:S01]  /*ffd0*/  IMAD.MOV.U32 R172, RZ, RZ, R136 ;  /* 0x000000ffffac7224 */ /* 0x000fe200078e0088 */
[----:B------:R-:W-:Y:S01]  /*ffe0*/  MOV R14, R131 ;  /* 0x00000083000e7202 */ /* 0x000fe20000000f00 */
[----:B------:R-:W-:Y:S01]  /*fff0*/  IMAD.MOV.U32 R167, RZ, RZ, R137 ;  /* 0x000000ffffa77224 */ /* 0x000fe200078e0089 */
[----:B------:R-:W-:Y:S01]  /*10000*/  HMMA.16816.F32 R140, R8, R22, R32 ;  /* 0x00000016088c723c */ /* 0x000fe20000001820 */
[----:B------:R-:W-:Y:S02]  /*10010*/  IMAD.MOV.U32 R171, RZ, RZ, R138 ;  /* 0x000000ffffab7224 */ /* 0x000fe400078e008a */
[----:B------:R-:W-:Y:S02]  /*10020*/  IMAD.MOV.U32 R15, RZ, RZ, R139 ;  /* 0x000000ffff0f7224 */ /* 0x000fe400078e008b */
[----:B------:R-:W-:Y:S02]  /*10030*/  IMAD.MOV.U32 R156, RZ, RZ, R129 ;  /* 0x000000ffff9c7224 */ /* 0x000fe400078e0081 */
[----:B-1----:R-:W-:-:S04]  /*10040*/  FFMA.FTZ R5, R98, c[0x0][0x23c], -R4 ;  /* 0x00008f0062057a23 */ /* 0x002fc80000010804 */
[----:B------:R1:W-:Y:S01]  /*10050*/  MUFU.EX2 R150, R5 ;  /* 0x0000000500967308 */ /* 0x0003e20000000800 */
[----:B------:R-:W-:Y:S01]  /*10060*/  IMAD.MOV.U32 R163, RZ, RZ, R130 ;  /* 0x000000ffffa37224 */ /* 0x000fe200078e0082 */
[C---:B------:R-:W-:Y:S01]  /*10070*/  HMMA.16816.F32 R136, R8.reuse, R20, R36 ;  /* 0x000000140888723c */ /* 0x040fe20000001824 */
[----:B------:R-:W-:Y:S02]  /*10080*/  IMAD.MOV.U32 R80, RZ, RZ, R128 ;  /* 0x000000ffff507224 */ /* 0x000fe400078e0080 */
[----:B------:R-:W-:Y:S02]  /*10090*/  IMAD.MOV.U32 R81, RZ, RZ, R125 ;  /* 0x000000ffff517224 */ /* 0x000fe400078e007d */
[----:B------:R-:W-:Y:S02]  /*100a0*/  IMAD.MOV.U32 R175, RZ, RZ, R126 ;  /* 0x000000ffffaf7224 */ /* 0x000fe400078e007e */
[----:B------:R-:W-:Y:S01]  /*100b0*/  IMAD.MOV.U32 R25, RZ, RZ, R127 ;  /* 0x000000ffff197224 */ /* 0x000fe200078e007f */
[----:B----4-:R-:W-:Y:S01]  /*100c0*/  HMMA.16816.F32 R128, R8, R18, R40 ;  /* 0x000000120880723c */ /* 0x010fe20000001828 */
[----:B------:R-:W-:Y:S01]  /*100d0*/  IMAD.MOV.U32 R96, RZ, RZ, R124 ;  /* 0x000000ffff607224 */ /* 0x000fe200078e007c */
[----:B-1----:R-:W-:-:S02]  /*100e0*/  LOP3.LUT R5, R7, UR18, R48, 0x96, !PT ;  /* 0x0000001207057c12 */ /* 0x002fc4000f8e9630 */
[----:B------:R-:W-:-:S04]  /*100f0*/  LOP3.LUT R7, R6, 0xffff, RZ, 0xc0, !PT ;  /* 0x0000ffff06077812 */ /* 0x000fc800078ec0ff */
[----:B------:R-:W-:Y:S01]  /*10100*/  HMMA.16816.F32 R124, R8, R16, R44 ;  /* 0x00000010087c723c */ /* 0x000fe2000000182c */
[----:B------:R-:W-:-:S06]  /*10110*/  IMAD.MOV.U32 R165, RZ, RZ, R149 ;  /* 0x000000ffffa57224 */ /* 0x000fcc00078e0095 */
[----:B------:R-:W-:Y:S02]  /*10120*/  LOP3.LUT R11, R6, 0xff, RZ, 0xc0, !PT ;  /* 0x000000ff060b7812 */ /* 0x000fe400078ec0ff */
[--C-:B------:R-:W-:Y:S02]  /*10130*/  SHF.R.U32.HI R10, RZ, 0x10, R6.reuse ;  /* 0x00000010ff0a7819 */ /* 0x100fe40000011606 */
[----:B------:R-:W-:Y:S01]  /*10140*/  SHF.R.U32.HI R9, RZ, 0x18, R6 ;  /* 0x00000018ff097819 */ /* 0x000fe20000011606 */
[----:B------:R-:W-:Y:S01]  /*10150*/  FFMA.FTZ R8, R97, c[0x0][0x23c], -R4 ;  /* 0x00008f0061087a23 */ /* 0x000fe20000010804 */
[----:B------:R-:W-:Y:S01]  /*10160*/  SHF.R.U32.HI R6, RZ, 0x8, R7 ;  /* 0x00000008ff067819 */ /* 0x000fe20000011607 */
[----:B------:R-:W-:Y:S02]  /*10170*/  FFMA.FTZ R7, R176, c[0x0][0x23c], -R3 ;  /* 0x00008f00b0077a23 */ /* 0x000fe40000010803 */
[----:B------:R-:W1:Y:S01]  /*10180*/  MUFU.EX2 R149, R8 ;  /* 0x0000000800957308 */ /* 0x000e620000000800 */
[----:B------:R-:W-:-:S02]  /*10190*/  PRMT R12, R11, 0x5410, R6 ;  /* 0x000054100b0c7816 */ /* 0x000fc40000000006 */
[----:B------:R-:W-:Y:S01]  /*101a0*/  LOP3.LUT R6, R10, 0xff, RZ, 0xc0, !PT ;  /* 0x000000ff0a067812 */ /* 0x000fe200078ec0ff */
[----:B------:R-:W-:-:S04]  /*101b0*/  IMAD.MOV.U32 R174, RZ, RZ, R152 ;  /* 0x000000ffffae7224 */ /* 0x000fc800078e0098 */
[----:B------:R2:W-:Y:S01]  /*101c0*/  MUFU.EX2 R147, R7 ;  /* 0x0000000700937308 */ /* 0x0005e20000000800 */
[----:B------:R-:W-:Y:S02]  /*101d0*/  PRMT R11, R6, 0x5410, R9 ;  /* 0x00005410060b7816 */ /* 0x000fe40000000009 */
[C---:B------:R-:W-:Y:S02]  /*101e0*/  LOP3.LUT R6, R5.reuse, 0xffff, RZ, 0xc0, !PT ;  /* 0x0000ffff05067812 */ /* 0x040fe400078ec0ff */
[----:B------:R-:W-:Y:S02]  /*101f0*/  LOP3.LUT R10, R5, 0xff, RZ, 0xc0, !PT ;  /* 0x000000ff050a7812 */ /* 0x000fe400078ec0ff */
[----:B------:R-:W-:Y:S01]  /*10200*/  SHF.R.U32.HI R9, RZ, 0x18, R5 ;  /* 0x00000018ff097819 */ /* 0x000fe20000011605 */
[----:B--2---:R-:W-:-:S04]  /*10210*/  FFMA.FTZ R7, R99, c[0x0][0x23c], -R3 ;  /* 0x00008f0063077a23 */ /* 0x004fc80000010803 */
[----:B------:R2:W3:Y:S01]  /*10220*/  MUFU.EX2 R152, R7 ;  /* 0x0000000700987308 */ /* 0x0004e20000000800 */
[----:B------:R-:W-:Y:S01]  /*10230*/  SHF.R.U32.HI R8, RZ, 0x8, R6 ;  /* 0x00000008ff087819 */ /* 0x000fe20000011606 */
[----:B------:R-:W-:Y:S01]  /*10240*/  FFMA.FTZ R6, R179, c[0x0][0x23c], -R3 ;  /* 0x00008f00b3067a23 */ /* 0x000fe20000010803 */
        /* <DEDUP_REMOVED lines=11> */
[----:B---3--:R-:W-:-:S04]  /*10300*/  F2FP.PACK_AB R6, R152, R147 ;  /* 0x000000939806723e */ /* 0x008fc800000000ff */
[----:B------:R-:W-:Y:S01]  /*10310*/  LOP3.LUT R11, R5, R6, RZ, 0xc0, !PT ;  /* 0x00000006050b7212 */ /* 0x000fe200078ec0ff */
[----:B------:R-:W-:Y:S01]  /*10320*/  HSET2.LE.AND R5, R8, R84, PT ;  /* 0x0000005408057233 */ /* 0x000fe20003803000 */
[----:B------:R-:W-:Y:S01]  /*10330*/  F2FP.PACK_AB R6, R148, R145 ;  /* 0x000000919406723e */ /* 0x000fe200000000ff */
[----:B------:R-:W-:-:S03]  /*10340*/  UIADD3 UR5, UR4, 0x2, URZ ;  /* 0x0000000204057890 */ /* 0x000fc6000fffe03f */
[----:B------:R-:W-:Y:S01]  /*10350*/  LOP3.LUT R8, R5, R6, RZ, 0xc0, !PT ;  /* 0x0000000605087212 */ /* 0x000fe200078ec0ff */
[----:B------:R-:W-:Y:S01]  /*10360*/  HSET2.LE.AND R5, R9, R84, PT ;  /* 0x0000005409057233 */ /* 0x000fe20003803000 */
[----:B--2---:R-:W-:Y:S01]  /*10370*/  F2FP.PACK_AB R6, R146, R144 ;  /* 0x000000909206723e */ /* 0x004fe200000000ff */
[----:B------:R-:W-:-:S03]  /*10380*/  UIADD3 UR4, UR4, 0x3, URZ ;  /* 0x0000000304047890 */ /* 0x000fc6000fffe03f */
[----:B------:R-:W-:Y:S01]  /*10390*/  LOP3.LUT R9, R5, R6, RZ, 0xc0, !PT ;  /* 0x0000000605097212 */ /* 0x000fe200078ec0ff */
[----:B------:R-:W-:Y:S02]  /*103a0*/  IMAD.U32 R6, RZ, RZ, UR5 ;  /* 0x00000005ff067e24 */ /* 0x000fe4000f8e00ff */
[----:B------:R-:W-:-:S03]  /*103b0*/  MOV R5, UR4 ;  /* 0x0000000400057c02 */ /* 0x000fc60008000f00 */
[C---:B------:R-:W-:Y:S02]  /*103c0*/  LOP3.LUT R6, R115.reuse, UR31, R6, 0x96, !PT ;  /* 0x0000001f73067c12 */ /* 0x040fe4000f8e9606 */
[----:B------:R-:W-:Y:S01]  /*103d0*/  LOP3.LUT R5, R115, UR31, R5, 0x96, !PT ;  /* 0x0000001f73057c12 */ /* 0x000fe2000f8e9605 */
[C---:B------:R-:W-:Y:S01]  /*103e0*/  IMAD.WIDE.U32 R82, R232.reuse, -0x326172a9, RZ ;  /* 0xcd9e8d57e8527825 */ /* 0x040fe200078e00ff */
[----:B------:R-:W-:Y:S01]  /*103f0*/  HMMA.16816.F32 R104, R8, R16, R68 ;  /* 0x000000100868723c */ /* 0x000fe20000001844 */
[----:B------:R-:W-:Y:S02]  /*10400*/  IADD3 R46, R232, 0x4, RZ ;  /* 0x00000004e82e7810 */ /* 0x000fe40007ffe0ff */
[----:B------:R-:W-:Y:S01]  /*10410*/  IMAD.WIDE.U32 R12, R6, -0x326172a9, RZ ;  /* 0xcd9e8d57060c7825 */ /* 0x000fe200078e00ff */
[----:B------:R-:W-:-:S03]  /*10420*/  MOV R26, R122 ;  /* 0x0000007a001a7202 */ /* 0x000fc60000000f00 */
[----:B------:R-:W-:Y:S01]  /*10430*/  IMAD.WIDE.U32 R16, R5, -0x326172a9, RZ ;  /* 0xcd9e8d5705107825 */ /* 0x000fe200078e00ff */
[----:B------:R-:W-:Y:S01]  /*10440*/  LOP3.LUT R5, R113, UR14, R12, 0x96, !PT ;  /* 0x0000000e71057c12 */ /* 0x000fe2000f8e960c */
[----:B------:R-:W-:Y:S01]  /*10450*/  HMMA.16816.F32 R108, R8, R18, R64 ;  /* 0x00000012086c723c */ /* 0x000fe20000001840 */
[----:B------:R-:W-:Y:S01]  /*10460*/  LOP3.LUT R6, R13, UR16, R82, 0x96, !PT ;  /* 0x000000100d067c12 */ /* 0x000fe2000f8e9652 */
[----:B------:R-:W-:Y:S02]  /*10470*/  IMAD.MOV.U32 R27, RZ, RZ, R93 ;  /* 0x000000ffff1b7224 */ /* 0x000fe400078e005d */
[----:B------:R-:W-:Y:S02]  /*10480*/  IMAD.MOV.U32 R85, RZ, RZ, R123 ;  /* 0x000000ffff557224 */ /* 0x000fe400078e007b */
[----:B------:R-:W-:Y:S02]  /*10490*/  IMAD.MOV.U32 R24, RZ, RZ, R121 ;  /* 0x000000ffff187224 */ /* 0x000fe400078e0079 */
[----:B------:R-:W-:-:S02]  /*104a0*/  IMAD.MOV.U32 R28, RZ, RZ, R119 ;  /* 0x000000ffff1c7224 */ /* 0x000fc400078e0077 */
[----:B------:R-:W-:Y:S02]  /*104b0*/  IMAD.MOV.U32 R93, RZ, RZ, R118 ;  /* 0x000000ffff5d7224 */ /* 0x000fe400078e0076 */
[----:B------:R-:W-:Y:S02]  /*104c0*/  IMAD.MOV.U32 R29, RZ, RZ, R120 ;  /* 0x000000ffff1d7224 */ /* 0x000fe400078e0078 */
[----:B------:R-:W-:Y:S01]  /*104d0*/  IMAD.MOV.U32 R103, RZ, RZ, R116 ;  /* 0x000000ffff677224 */ /* 0x000fe200078e0074 */
[----:B------:R-:W-:Y:S01]  /*104e0*/  HMMA.16816.F32 R120, R8, R20, R52 ;  /* 0x000000140878723c */ /* 0x000fe20000001834 */
[----:B------:R-:W-:Y:S02]  /*104f0*/  IMAD.MOV.U32 R157, RZ, RZ, R117 ;  /* 0x000000ffff9d7224 */ /* 0x000fe400078e0075 */
[----:B------:R-:W-:-:S05]  /*10500*/  IMAD.WIDE.U32 R46, R46, -0x326172a9, RZ ;  /* 0xcd9e8d572e2e7825 */ /* 0x000fca00078e00ff */
[----:B------:R-:W-:Y:S01]  /*10510*/  HMMA.16816.F32 R116, R8, R22, R60 ;  /* 0x000000160874723c */ /* 0x000fe2000000183c */
[----:B------:R-:W-:Y:S02]  /*10520*/  IMAD.MOV.U32 R83, RZ, RZ, R80 ;  /* 0x000000ffff537224 */ /* 0x000fe400078e0050 */
[----:B------:R-:W-:Y:S02]  /*10530*/  IMAD.MOV.U32 R80, RZ, RZ, R15 ;  /* 0x000000ffff507224 */ /* 0x000fe400078e000f */
[----:B------:R-:W-:Y:S02]  /*10540*/  IMAD.WIDE.U32 R30, R5, -0x2daee0ad, RZ ;  /* 0xd2511f53051e7825 */ /* 0x000fe400078e00ff */
[----:B------:R-:W-:Y:S02]  /*10550*/  LOP3.LUT R10, R17, UR16, R82, 0x96, !PT ;  /* 0x00000010110a7c12 */ /* 0x000fe4000f8e9652 */
[----:B------:R-:W-:Y:S01]  /*10560*/  IMAD.MOV.U32 R82, RZ, RZ, R81 ;  /* 0x000000ffff527224 */ /* 0x000fe200078e0051 */
[----:B------:R-:W-:Y:S01]  /*10570*/  LOP3.LUT R5, R113, UR14, R16, 0x96, !PT ;  /* 0x0000000e71057c12 */ /* 0x000fe2000f8e9610 */
[----:B------:R-:W-:Y:S01]  /*10580*/  IMAD.MOV.U32 R81, RZ, RZ, R14 ;  /* 0x000000ffff517224 */ /* 0x000fe200078e000e */
[----:B------:R-:W-:Y:S01]  /*10590*/  LOP3.LUT R9, R13, UR16, R46, 0x96, !PT ;  /* 0x000000100d097c12 */ /* 0x000fe2000f8e962e */
[----:B------:R-:W-:Y:S01]  /*105a0*/  IMAD.WIDE.U32 R14, R6, -0x2daee0ad, RZ ;  /* 0xd2511f53060e7825 */ /* 0x000fe200078e00ff */
[----:B------:R-:W-:-:S02]  /*105b0*/  LOP3.LUT R7, R57, UR14, R12, 0x96, !PT ;  /* 0x0000000e39077c12 */ /* 0x000fc4000f8e960c */
[----:B------:R-:W-:Y:S01]  /*105c0*/  LOP3.LUT R8, R17, UR16, R46, 0x96, !PT ;  /* 0x0000001011087c12 */ /* 0x000fe2000f8e962e */
[----:B------:R-:W-:Y:S01]  /*105d0*/  IMAD.WIDE.U32 R10, R10, -0x2daee0ad, RZ ;  /* 0xd2511f530a0a7825 */ /* 0x000fe200078e00ff */
[----:B------:R-:W-:Y:S02]  /*105e0*/  LOP3.LUT R12, R57, UR14, R16, 0x96, !PT ;  /* 0x0000000e390c7c12 */ /* 0x000fe4000f8e9610 */
[----:B------:R-:W-:Y:S01]  /*105f0*/  LOP3.LUT R13, R15, UR13, R72, 0x96, !PT ;  /* 0x0000000d0f0d7c12 */ /* 0x000fe2000f8e9648 */
[----:B------:R-:W-:Y:S01]  /*10600*/  IMAD.WIDE.U32 R34, R5, -0x2daee0ad, RZ ;  /* 0xd2511f5305227825 */ /* 0x000fe200078e00ff */
[----:B------:R-:W-:-:S03]  /*10610*/  LOP3.LUT R17, R31, UR11, R14, 0x96, !PT ;  /* 0x0000000b1f117c12 */ /* 0x000fc6000f8e960e */
[----:B------:R-:W-:-:S04]  /*10620*/  IMAD.WIDE.U32 R14, R9, -0x2daee0ad, RZ ;  /* 0xd2511f53090e7825 */ /* 0x000fc800078e00ff */
[----:B------:R-:W-:Y:S01]  /*10630*/  IMAD.WIDE.U32 R6, R7, -0x2daee0ad, RZ ;  /* 0xd2511f5307067825 */ /* 0x000fe200078e00ff */
[----:B------:R-:W-:-:S03]  /*10640*/  LOP3.LUT R11, R11, UR13, R72, 0x96, !PT ;  /* 0x0000000d0b0b7c12 */ /* 0x000fc6000f8e9648 */
[----:B------:R-:W-:Y:S02]  /*10650*/  FFMA.FTZ R42, R82, R59, R83 ;  /* 0x0000003b522a7223 */ /* 0x000fe40000010053 */
[----:B------:R-:W-:Y:S01]  /*10660*/  IMAD.WIDE.U32 R18, R8, -0x2daee0ad, RZ ;  /* 0xd2511f5308127825 */ /* 0x000fe200078e00ff */
[----:B------:R-:W-:-:S03]  /*10670*/  LOP3.LUT R10, R35, UR11, R10, 0x96, !PT ;  /* 0x0000000b230a7c12 */ /* 0x000fc6000f8e960a */
[----:B------:R-:W-:Y:S02]  /*10680*/  IMAD.MOV.U32 R82, RZ, RZ, R81 ;  /* 0x000000ffff527224 */ /* 0x000fe400078e0051 */
[----:B------:R-:W-:Y:S02]  /*10690*/  IMAD.MOV.U32 R83, RZ, RZ, R80 ;  /* 0x000000ffff537224 */ /* 0x000fe400078e0050 */
[----:B------:R-:W-:Y:S02]  /*106a0*/  IMAD.MOV.U32 R80, RZ, RZ, R26 ;  /* 0x000000ffff507224 */ /* 0x000fe400078e001a */
[----:B------:R-:W-:Y:S02]  /*106b0*/  IMAD.MOV.U32 R81, RZ, RZ, R27 ;  /* 0x000000ffff517224 */ /* 0x000fe400078e001b */
[----:B------:R-:W-:Y:S01]  /*106c0*/  IMAD.WIDE.U32 R8, R12, -0x2daee0ad, RZ ;  /* 0xd2511f530c087825 */ /* 0x000fe200078e00ff */
[----:B------:R-:W-:Y:S02]  /*106d0*/  LOP3.LUT R5, R15, UR13, R58, 0x96, !PT ;  /* 0x0000000d0f057c12 */ /* 0x000fe4000f8e963a */
[----:B------:R-:W-:Y:S01]  /*106e0*/  LOP3.LUT R7, R7, UR11, R14, 0x96, !PT ;  /* 0x0000000b07077c12 */ /* 0x000fe2000f8e960e */
[----:B------:R-:W-:-:S04]  /*106f0*/  IMAD.WIDE.U32 R12, R13, -0x326172a9, RZ ;  /* 0xcd9e8d570d0c7825 */ /* 0x000fc800078e00ff */
[----:B------:R-:W-:Y:S01]  /*10700*/  IMAD.WIDE.U32 R26, R17, -0x326172a9, RZ ;  /* 0xcd9e8d57111a7825 */ /* 0x000fe200078e00ff */
[----:B------:R-:W-:-:S03]  /*10710*/  LOP3.LUT R21, R13, UR12, R112, 0x96, !PT ;  /* 0x0000000c0d157c12 */ /* 0x000fc6000f8e9670 */
[----:B------:R-:W-:Y:S01]  /*10720*/  FFMA.FTZ R43, R82, R73, R83 ;  /* 0x00000049522b7223 */ /* 0x000fe20000010053 */
[----:B------:R-:W-:Y:S01]  /*10730*/  LOP3.LUT R20, R27, UR10, R12, 0x96, !PT ;  /* 0x0000000a1b147c12 */ /* 0x000fe2000f8e960c */
[----:B------:R-:W-:Y:S02]  /*10740*/  IMAD.MOV.U32 R47, RZ, RZ, R28 ;  /* 0x000000ffff2f7224 */ /* 0x000fe400078e001c */
[----:B------:R-:W-:Y:S02]  /*10750*/  IMAD.MOV.U32 R82, RZ, RZ, R29 ;  /* 0x000000ffff527224 */ /* 0x000fe400078e001d */
        /* <DEDUP_REMOVED lines=9> */
[----:B------:R-:W-:Y:S02]  /*107f0*/  LOP3.LUT R18, R11, UR12, R56, 0x96, !PT ;  /* 0x0000000c0b127c12 */ /* 0x000fe4000f8e9638 */
[----:B------:R-:W-:Y:S01]  /*10800*/  LOP3.LUT R13, R13, UR10, R10, 0x96, !PT ;  /* 0x0000000a0d0d7c12 */ /* 0x000fe2000f8e960a */
[----:B------:R-:W-:-:S04]  /*10810*/  IMAD.WIDE.U32 R14, R9, -0x326172a9, RZ ;  /* 0xcd9e8d57090e7825 */ /* 0x000fc800078e00ff */
[----:B------:R-:W-:-:S04]  /*10820*/  IMAD.WIDE.U32 R10, R21, -0x2daee0ad, RZ ;  /* 0xd2511f53150a7825 */ /* 0x000fc800078e00ff */
[----:B------:R-:W-:Y:S01]  /*10830*/  IMAD.WIDE.U32 R32, R20, -0x2daee0ad, RZ ;  /* 0xd2511f5314207825 */ /* 0x000fe200078e00ff */
[----:B------:R-:W-:Y:S02]  /*10840*/  MOV R83, R24 ;  /* 0x0000001800537202 */ /* 0x000fe40000000f00 */
[----:B------:R-:W-:Y:S02]  /*10850*/  LOP3.LUT R23, R17, UR12, R56, 0x96, !PT ;  /* 0x0000000c11177c12 */ /* 0x000fe4000f8e9638 */
[----:B------:R-:W-:Y:S01]  /*10860*/  LOP3.LUT R24, R15, UR10, R16, 0x96, !PT ;  /* 0x0000000a0f187c12 */ /* 0x000fe2000f8e9610 */
[----:B------:R-:W-:Y:S01]  /*10870*/  IMAD.WIDE.U32 R16, R18, -0x2daee0ad, RZ ;  /* 0xd2511f5312107825 */ /* 0x000fe200078e00ff */
[----:B------:R-:W-:Y:S02]  /*10880*/  LOP3.LUT R5, R11, UR9, R30, 0x96, !PT ;  /* 0x000000090b057c12 */ /* 0x000fe4000f8e961e */
[----:B------:R-:W-:Y:S01]  /*10890*/  LOP3.LUT R7, R33, UR7, R10, 0x96, !PT ;  /* 0x0000000721077c12 */ /* 0x000fe2000f8e960a */
[----:B------:R-:W-:-:S04]  /*108a0*/  IMAD.WIDE.U32 R10, R22, -0x2daee0ad, RZ ;  /* 0xd2511f53160a7825 */ /* 0x000fc800078e00ff */
        /* <DEDUP_REMOVED lines=8> */
[----:B------:R-:W-:Y:S01]  /*10930*/  IMAD.WIDE.U32 R16, R15, -0x326172a9, RZ ;  /* 0xcd9e8d570f107825 */ /* 0x000fe200078e00ff */
[----:B------:R-:W-:Y:S02]  /*10940*/  LOP3.LUT R10, R7, UR17, R10, 0x96, !PT ;  /* 0x00000011070a7c12 */ /* 0x000fe4000f8e960a */
[C---:B------:R-:W-:Y:S02]  /*10950*/  LOP3.LUT R21, R6.reuse, 0xffff, RZ, 0xc0, !PT ;  /* 0x0000ffff06157812 */ /* 0x040fe400078ec0ff */
[----:B------:R-:W-:Y:S02]  /*10960*/  LOP3.LUT R36, R6, 0xff, RZ, 0xc0, !PT ;  /* 0x000000ff06247812 */ /* 0x000fe400078ec0ff */
[--C-:B------:R-:W-:Y:S02]  /*10970*/  SHF.R.U32.HI R34, RZ, 0x10, R6.reuse ;  /* 0x00000010ff227819 */ /* 0x100fe40000011606 */
[----:B------:R-:W-:Y:S01]  /*10980*/  SHF.R.U32.HI R35, RZ, 0x18, R6 ;  /* 0x00000018ff237819 */ /* 0x000fe20000011606 */
[----:B------:R-:W-:Y:S01]  /*10990*/  IMAD.WIDE.U32 R6, R9, -0x326172a9, RZ ;  /* 0xcd9e8d5709067825 */ /* 0x000fe200078e00ff */
[----:B------:R-:W-:-:S03]  /*109a0*/  LOP3.LUT R15, R17, UR8, R28, 0x96, !PT ;  /* 0x00000008110f7c12 */ /* 0x000fc6000f8e961c */
[----:B------:R-:W-:Y:S01]  /*109b0*/  IMAD.WIDE.U32 R22, R23, -0x2daee0ad, RZ ;  /* 0xd2511f5317167825 */ /* 0x000fe200078e00ff */
[----:B------:R-:W-:-:S03]  /*109c0*/  LOP3.LUT R9, R7, UR17, R16, 0x96, !PT ;  /* 0x0000001107097c12 */ /* 0x000fc6000f8e9610 */
[----:B------:R-:W-:Y:S01]  /*109d0*/  IMAD.WIDE.U32 R16, R24, -0x2daee0ad, RZ ;  /* 0xd2511f5318107825 */ /* 0x000fe200078e00ff */
[C---:B------:R-:W-:Y:S02]  /*109e0*/  LOP3.LUT R28, R6.reuse, 0xffff, RZ, 0xc0, !PT ;  /* 0x0000ffff061c7812 */ /* 0x040fe400078ec0ff */
[----:B------:R-:W-:Y:S01]  /*109f0*/  LOP3.LUT R33, R6, 0xff, RZ, 0xc0, !PT ;  /* 0x000000ff06217812 */ /* 0x000fe200078ec0ff */
[----:B------:R-:W-:Y:S01]  /*10a00*/  IMAD.WIDE.U32 R18, R18, -0x326172a9, RZ ;  /* 0xcd9e8d5712127825 */ /* 0x000fe200078e00ff */
[--C-:B------:R-:W-:Y:S02]  /*10a10*/  SHF.R.U32.HI R31, RZ, 0x10, R6.reuse ;  /* 0x00000010ff1f7819 */ /* 0x100fe40000011606 */
[----:B------:R-:W-:Y:S01]  /*10a20*/  SHF.R.U32.HI R29, RZ, 0x18, R6 ;  /* 0x00000018ff1d7819 */ /* 0x000fe20000011606 */
[----:B------:R-:W-:Y:S01]  /*10a30*/  IMAD.WIDE.U32 R6, R5, -0x326172a9, RZ ;  /* 0xcd9e8d5705067825 */ /* 0x000fe200078e00ff */
[----:B------:R-:W-:Y:S02]  /*10a40*/  LOP3.LUT R27, R11, UR8, R26, 0x96, !PT ;  /* 0x000000080b1b7c12 */ /* 0x000fe4000f8e961a */
[----:B------:R-:W-:-:S02]  /*10a50*/  LOP3.LUT R11, R23, UR9, R8, 0x96, !PT ;  /* 0x00000009170b7c12 */ /* 0x000fc4000f8e9608 */
[----:B------:R-:W-:Y:S01]  /*10a60*/  LOP3.LUT R5, R17, UR7, R22, 0x96, !PT ;  /* 0x0000000711057c12 */ /* 0x000fe2000f8e9616 */
[----:B------:R-:W-:Y:S01]  /*10a70*/  IMAD.MOV.U32 R70, RZ, RZ, R80 ;  /* 0x000000ffff467224 */ /* 0x000fe200078e0050 */
[----:B------:R-:W-:Y:S02]  /*10a80*/  MOV R80, R25 ;  /* 0x0000001900507202 */ /* 0x000fe40000000f00 */
[----:B------:R-:W-:Y:S02]  /*10a90*/  LOP3.LUT R8, R7, UR17, R18, 0x96, !PT ;  /* 0x0000001107087c12 */ /* 0x000fe4000f8e9612 */
[----:B------:R-:W-:Y:S01]  /*10aa0*/  LOP3.LUT R25, R19, UR8, R12, 0x96, !PT ;  /* 0x0000000813197c12 */ /* 0x000fe2000f8e960c */
[----:B------:R-:W-:Y:S01]  /*10ab0*/  IMAD.WIDE.U32 R12, R11, -0x326172a9, RZ ;  /* 0xcd9e8d570b0c7825 */ /* 0x000fe200078e00ff */
[C---:B------:R-:W-:Y:S02]  /*10ac0*/  LOP3.LUT R17, R6.reuse, 0xffff, RZ, 0xc0, !PT ;  /* 0x0000ffff06117812 */ /* 0x040fe400078ec0ff */
[----:B------:R-:W-:-:S02]  /*10ad0*/  LOP3.LUT R24, R6, 0xff, RZ, 0xc0, !PT ;  /* 0x000000ff06187812 */ /* 0x000fc400078ec0ff */
[--C-:B------:R-:W-:Y:S02]  /*10ae0*/  SHF.R.U32.HI R23, RZ, 0x10, R6.reuse ;  /* 0x00000010ff177819 */ /* 0x100fe40000011606 */
[----:B------:R-:W-:Y:S01]  /*10af0*/  SHF.R.U32.HI R18, RZ, 0x18, R6 ;  /* 0x00000018ff127819 */ /* 0x000fe20000011606 */
[----:B------:R-:W-:Y:S01]  /*10b00*/  IMAD.WIDE.U32 R6, R5, -0x326172a9, RZ ;  /* 0xcd9e8d5705067825 */ /* 0x000fe200078e00ff */
[----:B------:R-:W-:-:S04]  /*10b10*/  LOP3.LUT R26, R13, UR8, R14, 0x96, !PT ;  /* 0x000000080d1a7c12 */ /* 0x000fc8000f8e960e */
[----:B------:R-:W-:Y:S02]  /*10b20*/  LOP3.LUT R5, R7, UR17, R12, 0x96, !PT ;  /* 0x0000001107057c12 */ /* 0x000fe4000f8e960c */
[----:B------:R-:W-:Y:S02]  /*10b30*/  SHF.R.U32.HI R12, RZ, 0x8, R21 ;  /* 0x00000008ff0c7819 */ /* 0x000fe40000011615 */
[C---:B------:R-:W-:Y:S02]  /*10b40*/  LOP3.LUT R14, R6.reuse, 0xffff, RZ, 0xc0, !PT ;  /* 0x0000ffff060e7812 */ /* 0x040fe400078ec0ff */
[----:B------:R-:W-:Y:S02]  /*10b50*/  LOP3.LUT R22, R6, 0xff, RZ, 0xc0, !PT ;  /* 0x000000ff06167812 */ /* 0x000fe400078ec0ff */
[--C-:B------:R-:W-:Y:S02]  /*10b60*/  SHF.R.U32.HI R21, RZ, 0x10, R6.reuse ;  /* 0x00000010ff157819 */ /* 0x100fe40000011606 */
[----:B------:R-:W-:Y:S01]  /*10b70*/  SHF.R.U32.HI R19, RZ, 0x18, R6 ;  /* 0x00000018ff137819 */ /* 0x000fe20000011606 */
[----:B------:R-:W-:Y:S01]  /*10b80*/  IMAD.WIDE.U32 R6, R27, -0x2daee0ad, RZ ;  /* 0xd2511f531b067825 */ /* 0x000fe200078e00ff */
[----:B------:R-:W-:-:S02]  /*10b90*/  LOP3.LUT R11, R34, 0xff, RZ, 0xc0, !PT ;  /* 0x000000ff220b7812 */ /* 0x000fc400078ec0ff */
[----:B------:R-:W-:Y:S02]  /*10ba0*/  PRMT R44, R36, 0x5410, R12 ;  /* 0x00005410242c7816 */ /* 0x000fe4000000000c */
[----:B------:R-:W-:Y:S02]  /*10bb0*/  PRMT R39, R11, 0x5410, R35 ;  /* 0x000054100b277816 */ /* 0x000fe40000000023 */
[----:B------:R-:W-:Y:S02]  /*10bc0*/  LOP3.LUT R13, R7, UR18, R32, 0x96, !PT ;  /* 0x00000012070d7c12 */ /* 0x000fe4000f8e9620 */
[C---:B------:R-:W-:Y:S02]  /*10bd0*/  LOP3.LUT R32, R6.reuse, 0xffff, RZ, 0xc0, !PT ;  /* 0x0000ffff06207812 */ /* 0x040fe400078ec0ff */
[----:B------:R-:W-:Y:S02]  /*10be0*/  LOP3.LUT R36, R6, 0xff, RZ, 0xc0, !PT ;  /* 0x000000ff06247812 */ /* 0x000fe400078ec0ff */
[----:B------:R-:W-:-:S02]  /*10bf0*/  SHF.R.U32.HI R35, RZ, 0x10, R6 ;  /* 0x00000010ff237819 */ /* 0x000fc40000011606 */
[----:B------:R-:W-:Y:S01]  /*10c00*/  SHF.R.U32.HI R34, RZ, 0x18, R6 ;  /* 0x00000018ff227819 */ /* 0x000fe20000011606 */
[----:B------:R-:W-:Y:S01]  /*10c10*/  IMAD.WIDE.U32 R6, R15, -0x2daee0ad, RZ ;  /* 0xd2511f530f067825 */ /* 0x000fe200078e00ff */
[----:B------:R-:W-:Y:S02]  /*10c20*/  LOP3.LUT R11, R31, 0xff, RZ, 0xc0, !PT ;  /* 0x000000ff1f0b7812 */ /* 0x000fe400078ec0ff */
[----:B------:R-:W-:Y:S01]  /*10c30*/  SHF.R.U32.HI R12, RZ, 0x8, R28 ;  /* 0x00000008ff0c7819 */ /* 0x000fe2000001161c */
[----:B------:R-:W-:Y:S01]  /*10c40*/  IMAD.MOV.U32 R49, RZ, RZ, R101 ;  /* 0x000000ffff317224 */ /* 0x000fe200078e0065 */
[----:B------:R-:W-:Y:S01]  /*10c50*/  PRMT R101, R11, 0x5410, R29 ;  /* 0x000054100b657816 */ /* 0x000fe2000000001d */
[----:B------:R-:W-:Y:S01]  /*10c60*/  IMAD.MOV.U32 R51, RZ, RZ, R102 ;  /* 0x000000ffff337224 */ /* 0x000fe200078e0066 */
[----:B------:R-:W-:Y:S02]  /*10c70*/  LOP3.LUT R15, R7, UR18, R30, 0x96, !PT ;  /* 0x00000012070f7c12 */ /* 0x000fe4000f8e961e */
[----:B------:R-:W-:-:S02]  /*10c80*/  PRMT R102, R33, 0x5410, R12 ;  /* 0x0000541021667816 */ /* 0x000fc4000000000c */
[C---:B------:R-:W-:Y:S02]  /*10c90*/  LOP3.LUT R28, R6.reuse, 0xffff, RZ, 0xc0, !PT ;  /* 0x0000ffff061c7812 */ /* 0x040fe400078ec0ff */
[----:B------:R-:W-:Y:S02]  /*10ca0*/  LOP3.LUT R31, R6, 0xff, RZ, 0xc0, !PT ;  /* 0x000000ff061f7812 */ /* 0x000fe400078ec0ff */
[--C-:B------:R-:W-:Y:S02]  /*10cb0*/  SHF.R.U32.HI R30, RZ, 0x10, R6.reuse ;  /* 0x00000010ff1e7819 */ /* 0x100fe40000011606 */
[----:B------:R-:W-:Y:S01]  /*10cc0*/  SHF.R.U32.HI R29, RZ, 0x18, R6 ;  /* 0x00000018ff1d7819 */ /* 0x000fe20000011606 */
[----:B------:R-:W-:Y:S01]  /*10cd0*/  IMAD.WIDE.U32 R6, R25, -0x2daee0ad, RZ ;  /* 0xd2511f5319067825 */ /* 0x000fe200078e00ff */
[----:B------:R-:W-:Y:S02]  /*10ce0*/  SHF.R.U32.HI R12, RZ, 0x8, R17 ;  /* 0x00000008ff0c7819 */ /* 0x000fe40000011611 */
[----:B------:R-:W-:-:S02]  /*10cf0*/  LOP3.LUT R11, R23, 0xff, RZ, 0xc0, !PT ;  /* 0x000000ff170b7812 */ /* 0x000fc400078ec0ff */
[----:B------:R-:W-:Y:S02]  /*10d00*/  PRMT R33, R24, 0x5410, R12 ;  /* 0x0000541018217816 */ /* 0x000fe4000000000c */
[----:B------:R-:W-:Y:S01]  /*10d10*/  PRMT R37, R11, 0x5410, R18 ;  /* 0x000054100b257816 */ /* 0x000fe20000000012 */
[----:B------:R-:W-:Y:S01]  /*10d20*/  FFMA.FTZ R11, R195, c[0x0][0x23c], -R4 ;  /* 0x00008f00c30b7a23 */ /* 0x000fe20000010804 */
[----:B------:R-:W-:Y:S02]  /*10d30*/  LOP3.LUT R17, R7, UR18, R20, 0x96, !PT ;  /* 0x0000001207117c12 */ /* 0x000fe4000f8e9614 */
[C---:B------:R-:W-:Y:S01]  /*10d40*/  LOP3.LUT R23, R6.reuse, 0xffff, RZ, 0xc0, !PT ;  /* 0x0000ffff06177812 */ /* 0x040fe200078ec0ff */
[----:B------:R-:W-:Y:S01]  /*10d50*/  FFMA.FTZ R7, R193, c[0x0][0x23c], -R4 ;  /* 0x00008f00c1077a23 */ /* 0x000fe20000010804 */
[----:B------:R-:W-:Y:S02]  /*10d60*/  LOP3.LUT R27, R6, 0xff, RZ, 0xc0, !PT ;  /* 0x000000ff061b7812 */ /* 0x000fe400078ec0ff */
[----:B------:R-:W-:-:S02]  /*10d70*/  SHF.R.U32.HI R25, RZ, 0x10, R6 ;  /* 0x00000010ff197819 */ /* 0x000fc40000011606 */
[----:B------:R-:W-:Y:S02]  /*10d80*/  SHF.R.U32.HI R24, RZ, 0x18, R6 ;  /* 0x00000018ff187819 */ /* 0x000fe40000011606 */
[----:B------:R-:W-:Y:S01]  /*10d90*/  SHF.R.U32.HI R6, RZ, 0x8, R14 ;  /* 0x00000008ff067819 */ /* 0x000fe2000001160e */
[----:B------:R-:W-:Y:S01]  /*10da0*/  IMAD.MOV.U32 R115, RZ, RZ, R163 ;  /* 0x000000ffff737224 */ /* 0x000fe200078e00a3 */
[----:B------:R-:W-:Y:S01]  /*10db0*/  MOV R63, R93 ;  /* 0x0000005d003f7202 */ /* 0x000fe20000000f00 */
[----:B------:R1:W-:Y:S01]  /*10dc0*/  MUFU.EX2 R163, R11 ;  /* 0x0000000b00a37308 */ /* 0x0003e20000000800 */
[----:B------:R-:W-:Y:S02]  /*10dd0*/  PRMT R93, R22, 0x5410, R6 ;  /* 0x00005410165d7816 */ /* 0x000fe40000000006 */
[----:B------:R-:W-:Y:S01]  /*10de0*/  LOP3.LUT R6, R21, 0xff, RZ, 0xc0, !PT ;  /* 0x000000ff15067812 */ /* 0x000fe200078ec0ff */
[----:B------:R-:W-:-:S04]  /*10df0*/  FFMA.FTZ R40, R82, R75, R92 ;  /* 0x0000004b52287223 */ /* 0x000fc8000001005c */
[----:B------:R2:W-:Y:S01]  /*10e00*/  MUFU.EX2 R179, R7 ;  /* 0x0000000700b37308 */ /* 0x0005e20000000800 */
[----:B------:R-:W-:Y:S01]  /*10e10*/  PRMT R92, R6, 0x5410, R19 ;  /* 0x00005410065c7816 */ /* 0x000fe20000000013 */
[----:B-1----:R-:W-:-:S06]  /*10e20*/  FFMA.FTZ R11, R196, c[0x0][0x23c], -R4 ;  /* 0x00008f00c40b7a23 */ /* 0x002fcc0000010804 */
[----:B------:R1:W-:Y:S01]  /*10e30*/  MUFU.EX2 R178, R11 ;  /* 0x0000000b00b27308 */ /* 0x0003e20000000800 */
[----:B--2---:R-:W-:-:S07]  /*10e40*/  FFMA.FTZ R7, R192, c[0x0][0x23c], -R4 ;  /* 0x00008f00c0077a23 */ /* 0x004fce0000010804 */
[----:B------:R2:W-:Y:S01]  /*10e50*/  MUFU.EX2 R180, R7 ;  /* 0x0000000700b47308 */ /* 0x0005e20000000800 */
[----:B-1----:R-:W-:-:S07]  /*10e60*/  FFMA.FTZ R11, R187, c[0x0][0x23c], -R4 ;  /* 0x00008f00bb0b7a23 */ /* 0x002fce0000010804 */
[----:B------:R1:W-:Y:S01]  /*10e70*/  MUFU.EX2 R192, R11 ;  /* 0x0000000b00c07308 */ /* 0x0003e20000000800 */
[----:B--2---:R-:W-:-:S05]  /*10e80*/  IMAD.WIDE.U32 R6, R26, -0x2daee0ad, RZ ;  /* 0xd2511f531a067825 */ /* 0x004fca00078e00ff */
[----:B------:R-:W-:Y:S02]  /*10e90*/  LOP3.LUT R14, R7, UR18, R16, 0x96, !PT ;  /* 0x00000012070e7c12 */ /* 0x000fe4000f8e9610 */
[C---:B------:R-:W-:Y:S02]  /*10ea0*/  LOP3.LUT R16, R6.reuse, 0xffff, RZ, 0xc0, !PT ;  /* 0x0000ffff06107812 */ /* 0x040fe400078ec0ff */
[----:B------:R-:W-:Y:S02]  /*10eb0*/  LOP3.LUT R20, R6, 0xff, RZ, 0xc0, !PT ;  /* 0x000000ff06147812 */ /* 0x000fe400078ec0ff */
[----:B------:R-:W-:Y:S01]  /*10ec0*/  SHF.R.U32.HI R19, RZ, 0x10, R6 ;  /* 0x00000010ff137819 */ /* 0x000fe20000011606 */
[----:B-1----:R-:W-:Y:S01]  /*10ed0*/  FFMA.FTZ R11, R188, c[0x0][0x23c], -R4 ;  /* 0x00008f00bc0b7a23 */ /* 0x002fe20000010804 */
[----:B------:R-:W-:Y:S02]  /*10ee0*/  SHF.R.U32.HI R18, RZ, 0x18, R6 ;  /* 0x00000018ff127819 */ /* 0x000fe40000011606 */
[----:B------:R-:W-:Y:S01]  /*10ef0*/  LOP3.LUT R6, R10, 0xffff, RZ, 0xc0, !PT ;  /* 0x0000ffff0a067812 */ /* 0x000fe200078ec0ff */
[----:B------:R1:W-:Y:S01]  /*10f00*/  MUFU.EX2 R187, R11 ;  /* 0x0000000b00bb7308 */ /* 0x0003e20000000800 */
[----:B------:R-:W-:-:S02]  /*10f10*/  SHF.R.U32.HI R7, RZ, 0x10, R10 ;  /* 0x00000010ff077819 */ /* 0x000fc4000001160a */
[----:B------:R-:W-:Y:S02]  /*10f20*/  LOP3.LUT R12, R10, 0xff, RZ, 0xc0, !PT ;  /* 0x000000ff0a0c7812 */ /* 0x000fe400078ec0ff */
[----:B-1----:R-:W-:Y:S02]  /*10f30*/  SHF.R.U32.HI R11, RZ, 0x18, R10 ;  /* 0x00000018ff0b7819 */ /* 0x002fe4000001160a */
[----:B------:R-:W-:Y:S02]  /*10f40*/  SHF.R.U32.HI R10, RZ, 0x8, R6 ;  /* 0x00000008ff0a7819 */ /* 0x000fe40000011606 */
[----:B------:R-:W-:Y:S01]  /*10f50*/  LOP3.LUT R6, R7, 0xff, RZ, 0xc0, !PT ;  /* 0x000000ff07067812 */ /* 0x000fe200078ec0ff */
[----:B------:R-:W-:-:S03]  /*10f60*/  FFMA.FTZ R7, R185, c[0x0][0x23c], -R4 ;  /* 0x00008f00b9077a23 */ /* 0x000fc60000010804 */
[----:B------:R-:W-:Y:S01]  /*10f70*/  PRMT R26, R6, 0x5410, R11 ;  /* 0x00005410061a7816 */ /* 0x000fe2000000000b */
[----:B------:R1:W-:Y:S01]  /*10f80*/  MUFU.EX2 R188, R7 ;  /* 0x0000000700bc7308 */ /* 0x0003e20000000800 */
[----:B------:R-:W-:Y:S02]  /*10f90*/  LOP3.LUT R6, R9, 0xffff, RZ, 0xc0, !PT ;  /* 0x0000ffff09067812 */ /* 0x000fe400078ec0ff */
[----:B------:R-:W-:Y:S01]  /*10fa0*/  PRMT R38, R12, 0x5410, R10 ;  /* 0x000054100c267816 */ /* 0x000fe2000000000a */
[--C-:B------:R-:W-:Y:S02]  /*10fb0*/  FFMA.FTZ R10, R184, c[0x0][0x23c], -R4.reuse ;  /* 0x00008f00b80a7a23 */ /* 0x100fe40000010804 */
[----:B-1----:R-:W-:-:S04]  /*10fc0*/  FFMA.FTZ R7, R186, c[0x0][0x23c], -R4 ;  /* 0x00008f00ba077a23 */ /* 0x002fc80000010804 */
[----:B------:R1:W-:Y:S08]  /*10fd0*/  MUFU.EX2 R185, R7 ;  /* 0x0000000700b97308 */ /* 0x0003f00000000800 */
[----:B------:R2:W-:Y:S01]  /*10fe0*/  MUFU.EX2 R184, R10 ;  /* 0x0000000a00b87308 */ /* 0x0005e20000000800 */
[----:B-1----:R-:W-:Y:S02]  /*10ff0*/  SHF.R.U32.HI R7, RZ, 0x8, R6 ;  /* 0x00000008ff077819 */ /* 0x002fe40000011606 */
[----:B------:R-:W-:-:S04]  /*11000*/  LOP3.LUT R6, R9, 0xff, RZ, 0xc0, !PT ;  /* 0x000000ff09067812 */ /* 0x000fc800078ec0ff */
[----:B------:R-:W-:Y:S01]  /*11010*/  PRMT R98, R6, 0x5410, R7 ;  /* 0x0000541006627816 */ /* 0x000fe20000000007 */
[--C-:B------:R-:W-:Y:S01]  /*11020*/  FFMA.FTZ R6, R183, c[0x0][0x23c], -R4.reuse ;  /* 0x00008f00b7067a23 */ /* 0x100fe20000010804 */
[--C-:B--2---:R-:W-:Y:S02]  /*11030*/  SHF.R.U32.HI R10, RZ, 0x10, R9.reuse ;  /* 0x00000010ff0a7819 */ /* 0x104fe40000011609 */
[----:B------:R-:W-:Y:S01]  /*11040*/  SHF.R.U32.HI R7, RZ, 0x18, R9 ;  /* 0x00000018ff077819 */ /* 0x000fe20000011609 */
[----:B------:R1:W-:Y:S01]  /*11050*/  MUFU.EX2 R183, R6 ;  /* 0x0000000600b77308 */ /* 0x0003e20000000800 */
[----:B------:R-:W-:-:S07]  /*11060*/  FFMA.FTZ R9, R182, c[0x0][0x23c], -R4 ;  /* 0x00008f00b6097a23 */ /* 0x000fce0000010804 */
[----:B------:R2:W-:Y:S01]  /*11070*/  MUFU.EX2 R186, R9 ;  /* 0x0000000900ba7308 */ /* 0x0005e20000000800 */
[----:B-1----:R-:W-:-:S04]  /*11080*/  LOP3.LUT R6, R10, 0xff, RZ, 0xc0, !PT ;  /* 0x000000ff0a067812 */ /* 0x002fc800078ec0ff */
[----:B------:R-:W-:Y:S02]  /*11090*/  PRMT R97, R6, 0x5410, R7 ;  /* 0x0000541006617816 */ /* 0x000fe40000000007 */
[C---:B------:R-:W-:Y:S02]  /*110a0*/  LOP3.LUT R6, R8.reuse, 0xffff, RZ, 0xc0, !PT ;  /* 0x0000ffff08067812 */ /* 0x040fe400078ec0ff */
[--C-:B------:R-:W-:Y:S02]  /*110b0*/  SHF.R.U32.HI R7, RZ, 0x10, R8.reuse ;  /* 0x00000010ff077819 */ /* 0x100fe40000011608 */
[----:B------:R-:W-:Y:S02]  /*110c0*/  LOP3.LUT R10, R8, 0xff, RZ, 0xc0, !PT ;  /* 0x000000ff080a7812 */ /* 0x000fe400078ec0ff */
[----:B--2---:R-:W-:Y:S02]  /*110d0*/  SHF.R.U32.HI R9, RZ, 0x18, R8 ;  /* 0x00000018ff097819 */ /* 0x004fe40000011608 */
[----:B------:R-:W-:-:S02]  /*110e0*/  SHF.R.U32.HI R8, RZ, 0x8, R6 ;  /* 0x00000008ff087819 */ /* 0x000fc40000011606 */
[----:B------:R-:W-:Y:S01]  /*110f0*/  LOP3.LUT R6, R7, 0xff, RZ, 0xc0, !PT ;  /* 0x000000ff07067812 */ /* 0x000fe200078ec0ff */
[----:B------:R-:W-:Y:S01]  /*11100*/  FFMA.FTZ R7, R78, c[0x0][0x23c], -R4 ;  /* 0x00008f004e077a23 */ /* 0x000fe20000010804 */
[----:B------:R-:W-:Y:S01]  /*11110*/  PRMT R21, R10, 0x5410, R8 ;  /* 0x000054100a157816 */ /* 0x000fe20000000008 */
[--C-:B------:R-:W-:Y:S01]  /*11120*/  FFMA.FTZ R8, R77, c[0x0][0x23c], -R4.reuse ;  /* 0x00008f004d087a23 */ /* 0x100fe20000010804 */
[----:B------:R-:W-:Y:S01]  /*11130*/  PRMT R22, R6, 0x5410, R9 ;  /* 0x0000541006167816 */ /* 0x000fe20000000009 */
[----:B------:R1:W-:Y:S01]  /*11140*/  MUFU.EX2 R193, R7 ;  /* 0x0000000700c17308 */ /* 0x0003e20000000800 */
[--C-:B------:R-:W-:Y:S02]  /*11150*/  FFMA.FTZ R6, R181, c[0x0][0x23c], -R4.reuse ;  /* 0x00008f00b5067a23 */ /* 0x100fe40000010804 */
[----:B------:R-:W-:-:S05]  /*11160*/  FFMA.FTZ R9, R76, c[0x0][0x23c], -R4 ;  /* 0x00008f004c097a23 */ /* 0x000fca0000010804 */
[----:B------:R2:W-:Y:S01]  /*11170*/  MUFU.EX2 R182, R6 ;  /* 0x0000000600b67308 */ /* 0x0005e20000000800 */
[----:B-1----:R-:W-:Y:S01]  /*11180*/  FFMA.FTZ R7, R79, c[0x0][0x23c], -R4 ;  /* 0x00008f004f077a23 */ /* 0x002fe20000010804 */
[----:B------:R-:W-:Y:S01]  /*11190*/  LOP3.LUT R4, R5, 0xffff, RZ, 0xc0, !PT ;  /* 0x0000ffff05047812 */ /* 0x000fe200078ec0ff */
[----:B------:R-:W-:Y:S02]  /*111a0*/  FFMA.FTZ R41, R83, R74, R47 ;  /* 0x0000004a53297223 */ /* 0x000fe4000001002f */
[----:B------:R-:W-:Y:S01]  /*111b0*/  IMAD.MOV.U32 R47, RZ, RZ, R86 ;  /* 0x000000ffff2f7224 */ /* 0x000fe200078e0056 */
[----:B--2---:R-:W-:Y:S02]  /*111c0*/  SHF.R.U32.HI R6, RZ, 0x8, R4 ;  /* 0x00000008ff067819 */ /* 0x004fe40000011604 */
[----:B------:R-:W-:-:S04]  /*111d0*/  LOP3.LUT R4, R5, 0xff, RZ, 0xc0, !PT ;  /* 0x000000ff05047812 */ /* 0x000fc800078ec0ff */
[----:B------:R-:W-:Y:S02]  /*111e0*/  PRMT R86, R4, 0x5410, R6 ;  /* 0x0000541004567816 */ /* 0x000fe40000000006 */
[--C-:B------:R-:W-:Y:S02]  /*111f0*/  SHF.R.U32.HI R4, RZ, 0x10, R5.reuse ;  /* 0x00000010ff047819 */ /* 0x100fe40000011605 */
[----:B------:R-:W-:Y:S02]  /*11200*/  SHF.R.U32.HI R6, RZ, 0x18, R5 ;  /* 0x00000018ff067819 */ /* 0x000fe40000011605 */
[----:B------:R-:W-:Y:S02]  /*11210*/  LOP3.LUT R4, R4, 0xff, RZ, 0xc0, !PT ;  /* 0x000000ff04047812 */ /* 0x000fe400078ec0ff */
[----:B------:R-:W-:Y:S02]  /*11220*/  LOP3.LUT R5, R35, 0xff, RZ, 0xc0, !PT ;  /* 0x000000ff23057812 */ /* 0x000fe400078ec0ff */
[----:B------:R-:W-:Y:S01]  /*11230*/  PRMT R83, R4, 0x5410, R6 ;  /* 0x0000541004537816 */ /* 0x000fe20000000006 */
[----:B------:R-:W-:Y:S01]  /*11240*/  FFMA.FTZ R4, R241, c[0x0][0x23c], -R3 ;  /* 0x00008f00f1047a23 */ /* 0x000fe20000010803 */
[----:B------:R-:W-:-:S02]  /*11250*/  PRMT R76, R5, 0x5410, R34 ;  /* 0x00005410054c7816 */ /* 0x000fc40000000022 */
[----:B------:R-:W-:Y:S01]  /*11260*/  SHF.R.U32.HI R5, RZ, 0x8, R28 ;  /* 0x00000008ff057819 */ /* 0x000fe2000001161c */
[----:B------:R-:W-:Y:S02]  /*11270*/  IMAD.MOV.U32 R45, RZ, RZ, R160 ;  /* 0x000000ffff2d7224 */ /* 0x000fe400078e00a0 */
[----:B------:R1:W-:Y:S01]  /*11280*/  MUFU.EX2 R160, R4 ;  /* 0x0000000400a07308 */ /* 0x0003e20000000800 */
[----:B------:R-:W-:Y:S02]  /*11290*/  PRMT R112, R31, 0x5410, R5 ;  /* 0x000054101f707816 */ /* 0x000fe40000000005 */
[----:B------:R-:W-:Y:S01]  /*112a0*/  LOP3.LUT R5, R30, 0xff, RZ, 0xc0, !PT ;  /* 0x000000ff1e057812 */ /* 0x000fe200078ec0ff */
[----:B------:R-:W-:Y:S02]  /*112b0*/  IMAD.MOV.U32 R55, RZ, RZ, R161 ;  /* 0x000000ffff377224 */ /* 0x000fe400078e00a1 */
[----:B------:R-:W-:Y:S01]  /*112c0*/  IMAD.MOV.U32 R66, RZ, RZ, R103 ;  /* 0x000000ffff427224 */ /* 0x000fe200078e0067 */
[----:B------:R-:W-:-:S02]  /*112d0*/  PRMT R103, R5, 0x5410, R29 ;  /* 0x0000541005677816 */ /* 0x000fc4000000001d */
[----:B------:R-:W-:Y:S01]  /*112e0*/  SHF.R.U32.HI R5, RZ, 0x8, R23 ;  /* 0x00000008ff057819 */ /* 0x000fe20000011617 */
[----:B-1----:R-:W-:-:S04]  /*112f0*/  FFMA.FTZ R4, R242, c[0x0][0x23c], -R3 ;  /* 0x00008f00f2047a23 */ /* 0x002fc80000010803 */
[----:B------:R1:W-:Y:S01]  /*11300*/  MUFU.EX2 R161, R4 ;  /* 0x0000000400a17308 */ /* 0x0003e20000000800 */
[----:B------:R-:W-:Y:S01]  /*11310*/  IMAD.MOV.U32 R52, RZ, RZ, R162 ;  /* 0x000000ffff347224 */ /* 0x000fe200078e00a2 */
[----:B------:R-:W-:Y:S02]  /*11320*/  PRMT R69, R27, 0x5410, R5 ;  /* 0x000054101b457816 */ /* 0x000fe40000000005 */
[----:B------:R-:W-:Y:S01]  /*11330*/  LOP3.LUT R5, R25, 0xff, RZ, 0xc0, !PT ;  /* 0x000000ff19057812 */ /* 0x000fe200078ec0ff */
[----:B------:R-:W-:Y:S02]  /*11340*/  IMAD.MOV.U32 R54, RZ, RZ, R167 ;  /* 0x000000ffff367224 */ /* 0x000fe400078e00a7 */
[----:B-1----:R-:W-:-:S04]  /*11350*/  FFMA.FTZ R4, R236, c[0x0][0x23c], -R3 ;  /* 0x00008f00ec047a23 */ /* 0x002fc80000010803 */
[----:B------:R1:W-:Y:S01]  /*11360*/  MUFU.EX2 R162, R4 ;  /* 0x0000000400a27308 */ /* 0x0003e20000000800 */
[----:B------:R-:W-:Y:S02]  /*11370*/  PRMT R68, R5, 0x5410, R24 ;  /* 0x0000541005447816 */ /* 0x000fe40000000018 */
[----:B------:R-:W-:Y:S01]  /*11380*/  SHF.R.U32.HI R5, RZ, 0x8, R16 ;  /* 0x00000008ff057819 */ /* 0x000fe20000011610 */
[----:B------:R-:W-:Y:S02]  /*11390*/  IMAD.MOV.U32 R67, RZ, RZ, R81 ;  /* 0x000000ffff437224 */ /* 0x000fe400078e0051 */
[----:B------:R-:W-:Y:S02]  /*113a0*/  IMAD.MOV.U32 R48, RZ, RZ, R171 ;  /* 0x000000ffff307224 */ /* 0x000fe400078e00ab */
[----:B------:R2:W-:Y:S01]  /*113b0*/  MUFU.EX2 R196, R7 ;  /* 0x0000000700c47308 */ /* 0x0005e20000000800 */
[----:B-1----:R-:W-:-:S07]  /*113c0*/  FFMA.FTZ R4, R237, c[0x0][0x23c], -R3 ;  /* 0x00008f00ed047a23 */ /* 0x002fce0000010803 */
[----:B------:R1:W-:Y:S01]  /*113d0*/  MUFU.EX2 R167, R4 ;  /* 0x0000000400a77308 */ /* 0x0003e20000000800 */
[----:B------:R-:W-:Y:S01]  /*113e0*/  IMAD.MOV.U32 R81, RZ, RZ, R96 ;  /* 0x000000ffff517224 */ /* 0x000fe200078e0060 */
[----:B------:R-:W-:Y:S02]  /*113f0*/  PRMT R96, R20, 0x5410, R5 ;  /* 0x0000541014607816 */ /* 0x000fe40000000005 */
[----:B--2---:R-:W-:Y:S02]  /*11400*/  SHF.R.U32.HI R7, RZ, 0x8, R32 ;  /* 0x00000008ff077819 */ /* 0x004fe40000011620 */
[----:B------:R-:W-:Y:S02]  /*11410*/  SHF.R.U32.HI R5, RZ, 0x10, R13 ;  /* 0x00000010ff057819 */ /* 0x000fe4000001160d */
[----:B------:R-:W-:Y:S01]  /*11420*/  PRMT R77, R36, 0x5410, R7 ;  /* 0x00005410244d7816 */ /* 0x000fe20000000007 */
[----:B-1----:R-:W-:-:S04]  /*11430*/  FFMA.FTZ R4, R231, c[0x0][0x23c], -R3 ;  /* 0x00008f00e7047a23 */ /* 0x002fc80000010803 */
[----:B------:R1:W-:Y:S01]  /*11440*/  MUFU.EX2 R171, R4 ;  /* 0x0000000400ab7308 */ /* 0x0003e20000000800 */
[----:B------:R-:W-:Y:S01]  /*11450*/  LOP3.LUT R6, R19, 0xff, RZ, 0xc0, !PT ;  /* 0x000000ff13067812 */ /* 0x000fe200078ec0ff */
[----:B------:R-:W-:-:S06]  /*11460*/  IMAD.MOV.U32 R46, RZ, RZ, R95 ;  /* 0x000000ffff2e7224 */ /* 0x000fcc00078e005f */
[----:B------:R2:W-:Y:S01]  /*11470*/  MUFU.EX2 R181, R9 ;  /* 0x0000000900b57308 */ /* 0x0005e20000000800 */
[----:B-1----:R-:W-:-:S04]  /*11480*/  LOP3.LUT R4, R13, 0xffff, RZ, 0xc0, !PT ;  /* 0x0000ffff0d047812 */ /* 0x002fc800078ec0ff */
[----:B------:R-:W-:Y:S02]  /*11490*/  SHF.R.U32.HI R7, RZ, 0x8, R4 ;  /* 0x00000008ff077819 */ /* 0x000fe40000011604 */
[----:B------:R-:W-:Y:S01]  /*114a0*/  LOP3.LUT R4, R5, 0xff, RZ, 0xc0, !PT ;  /* 0x000000ff05047812 */ /* 0x000fe200078ec0ff */
[----:B------:R-:W-:Y:S01]  /*114b0*/  FFMA.FTZ R5, R226, c[0x0][0x23c], -R3 ;  /* 0x00008f00e2057a23 */ /* 0x000fe20000010803 */
[----:B--2---:R-:W-:Y:S01]  /*114c0*/  SHF.R.U32.HI R9, RZ, 0x18, R13 ;  /* 0x00000018ff097819 */ /* 0x004fe2000001160d */
[----:B------:R-:W-:Y:S01]  /*114d0*/  IMAD.MOV.U32 R65, RZ, RZ, R174 ;  /* 0x000000ffff417224 */ /* 0x000fe200078e00ae */
[----:B------:R-:W-:Y:S01]  /*114e0*/  PRMT R95, R6, 0x5410, R18 ;  /* 0x00005410065f7816 */ /* 0x000fe20000000012 */
[----:B------:R1:W-:Y:S01]  /*114f0*/  MUFU.EX2 R174, R5 ;  /* 0x0000000500ae7308 */ /* 0x0003e20000000800 */
[----:B------:R-:W-:Y:S02]  /*11500*/  LOP3.LUT R6, R13, 0xff, RZ, 0xc0, !PT ;  /* 0x000000ff0d067812 */ /* 0x000fe400078ec0ff */
[----:B------:R-:W-:-:S02]  /*11510*/  PRMT R71, R4, 0x5410, R9 ;  /* 0x0000541004477816 */ /* 0x000fc40000000009 */
[----:B------:R-:W-:Y:S02]  /*11520*/  LOP3.LUT R4, R15, 0xffff, RZ, 0xc0, !PT ;  /* 0x0000ffff0f047812 */ /* 0x000fe400078ec0ff */
[----:B------:R-:W-:Y:S02]  /*11530*/  PRMT R72, R6, 0x5410, R7 ;  /* 0x0000541006487816 */ /* 0x000fe40000000007 */
[----:B------:R-:W-:Y:S02]  /*11540*/  SHF.R.U32.HI R6, RZ, 0x8, R4 ;  /* 0x00000008ff067819 */ /* 0x000fe40000011604 */
[--C-:B-1----:R-:W-:Y:S02]  /*11550*/  SHF.R.U32.HI R5, RZ, 0x10, R15.reuse ;  /* 0x00000010ff057819 */ /* 0x102fe4000001160f */
[----:B------:R-:W-:Y:S02]  /*11560*/  SHF.R.U32.HI R7, RZ, 0x18, R15 ;  /* 0x00000018ff077819 */ /* 0x000fe4000001160f */
[----:B------:R-:W-:Y:S01]  /*11570*/  LOP3.LUT R4, R5, 0xff, RZ, 0xc0, !PT ;  /* 0x000000ff05047812 */ /* 0x000fe200078ec0ff */
[----:B------:R-:W-:Y:S01]  /*11580*/  FFMA.FTZ R5, R228, c[0x0][0x23c], -R3 ;  /* 0x00008f00e4057a23 */ /* 0x000fe20000010803 */
[----:B------:R1:W-:Y:S01]  /*11590*/  MUFU.EX2 R195, R8 ;  /* 0x0000000800c37308 */ /* 0x0003e20000000800 */
[----:B------:R-:W-:-:S02]  /*115a0*/  IMAD.MOV.U32 R64, RZ, RZ, R173 ;  /* 0x000000ffff407224 */ /* 0x000fc400078e00ad */
[----:B------:R-:W-:Y:S01]  /*115b0*/  IMAD.MOV.U32 R50, RZ, RZ, R100 ;  /* 0x000000ffff327224 */ /* 0x000fe200078e0064 */
[----:B------:R-:W-:Y:S01]  /*115c0*/  PRMT R100, R4, 0x5410, R7 ;  /* 0x0000541004647816 */ /* 0x000fe20000000007 */
[----:B------:R-:W-:Y:S01]  /*115d0*/  IMAD.MOV.U32 R82, RZ, RZ, R85 ;  /* 0x000000ffff527224 */ /* 0x000fe200078e0055 */
[----:B------:R-:W-:Y:S02]  /*115e0*/  LOP3.LUT R4, R17, 0xffff, RZ, 0xc0, !PT ;  /* 0x0000ffff11047812 */ /* 0x000fe400078ec0ff */
[----:B------:R2:W-:Y:S01]  /*115f0*/  MUFU.EX2 R173, R5 ;  /* 0x0000000500ad7308 */ /* 0x0005e20000000800 */
[----:B------:R-:W-:Y:S01]  /*11600*/  IMAD.MOV.U32 R85, RZ, RZ, R175 ;  /* 0x000000ffff557224 */ /* 0x000fe200078e00af */
[----:B------:R-:W-:Y:S01]  /*11610*/  MOV R53, R172 ;  /* 0x000000ac00357202 */ /* 0x000fe20000000f00 */
[----:B-1----:R-:W-:-:S05]  /*11620*/  FFMA.FTZ R8, R234, c[0x0][0x23c], -R3 ;  /* 0x00008f00ea087a23 */ /* 0x002fca0000010803 */
[----:B------:R1:W-:Y:S01]  /*11630*/  MUFU.EX2 R172, R8 ;  /* 0x0000000800ac7308 */ /* 0x0003e20000000800 */
[----:B--2---:R-:W-:-:S07]  /*11640*/  FFMA.FTZ R5, R227, c[0x0][0x23c], -R3 ;  /* 0x00008f00e3057a23 */ /* 0x004fce0000010803 */
[----:B------:R2:W-:Y:S01]  /*11650*/  MUFU.EX2 R175, R5 ;  /* 0x0000000500af7308 */ /* 0x0005e20000000800 */
[----:B-1----:R-:W-:-:S04]  /*11660*/  LOP3.LUT R8, R15, 0xff, RZ, 0xc0, !PT ;  /* 0x000000ff0f087812 */ /* 0x002fc800078ec0ff */
[----:B------:R-:W-:Y:S02]  /*11670*/  PRMT R99, R8, 0x5410, R6 ;  /* 0x0000541008637816 */ /* 0x000fe40000000006 */
[----:B--2---:R-:W-:Y:S02]  /*11680*/  SHF.R.U32.HI R5, RZ, 0x8, R4 ;  /* 0x00000008ff057819 */ /* 0x004fe40000011604 */
[----:B------:R-:W-:Y:S01]  /*11690*/  LOP3.LUT R4, R17, 0xff, RZ, 0xc0, !PT ;  /* 0x000000ff11047812 */ /* 0x000fe200078ec0ff */
[----:B------:R-:W-:-:S03]  /*116a0*/  FFMA.FTZ R6, R229, c[0x0][0x23c], -R3 ;  /* 0x00008f00e5067a23 */ /* 0x000fc60000010803 */
[----:B------:R-:W-:Y:S01]  /*116b0*/  PRMT R58, R4, 0x5410, R5 ;  /* 0x00005410043a7816 */ /* 0x000fe20000000005 */
[----:B------:R-:W-:Y:S01]  /*116c0*/  FFMA.FTZ R5, R191, c[0x0][0x23c], -R3 ;  /* 0x00008f00bf057a23 */ /* 0x000fe20000010803 */
[----:B------:R-:W-:Y:S01]  /*116d0*/  SHF.R.U32.HI R4, RZ, 0x10, R17 ;  /* 0x00000010ff047819 */ /* 0x000fe20000011611 */
[----:B------:R1:W-:Y:S03]  /*116e0*/  MUFU.EX2 R177, R6 ;  /* 0x0000000600b17308 */ /* 0x0003e60000000800 */
[----:B------:R-:W-:-:S05]  /*116f0*/  LOP3.LUT R4, R4, 0xff, RZ, 0xc0, !PT ;  /* 0x000000ff04047812 */ /* 0x000fca00078ec0ff */
[----:B------:R2:W-:Y:S01]  /*11700*/  MUFU.EX2 R176, R5 ;  /* 0x0000000500b07308 */ /* 0x0005e20000000800 */
[----:B-1----:R-:W-:Y:S01]  /*11710*/  SHF.R.U32.HI R6, RZ, 0x18, R17 ;  /* 0x00000018ff067819 */ /* 0x002fe20000011611 */
[----:B------:R-:W-:Y:S01]  /*11720*/  IMAD.MOV.U32 R61, RZ, RZ, R64 ;  /* 0x000000ffff3d7224 */ /* 0x000fe200078e0040 */
[----:B------:R-:W-:Y:S01]  /*11730*/  SHF.R.U32.HI R7, RZ, 0x18, R14 ;  /* 0x00000018ff077819 */ /* 0x000fe2000001160e */
[----:B------:R-:W-:Y:S01]  /*11740*/  IMAD.MOV.U32 R62, RZ, RZ, R66 ;  /* 0x000000ffff3e7224 */ /* 0x000fe200078e0042 */
[----:B------:R-:W-:Y:S01]  /*11750*/  PRMT R59, R4, 0x5410, R6 ;  /* 0x00005410043b7816 */ /* 0x000fe20000000006 */
[----:B------:R-:W-:Y:S02]  /*11760*/  IMAD.MOV.U32 R113, RZ, RZ, R115 ;  /* 0x000000ffff717224 */ /* 0x000fe400078e0073 */
[----:B--2---:R-:W-:Y:S02]  /*11770*/  FFMA.FTZ R5, R63, c[0x0][0x23c], -R2 ;  /* 0x00008f003f057a23 */ /* 0x004fe40000010802 */
[----:B------:R-:W-:-:S02]  /*11780*/  IMAD.MOV.U32 R60, RZ, RZ, R94 ;  /* 0x000000ffff3c7224 */ /* 0x000fc400078e005e */
[----:B------:R-:W-:Y:S02]  /*11790*/  FFMA.FTZ R73, R194, c[0x0][0x23c], -R3 ;  /* 0x00008f00c2497a23 */ /* 0x000fe40000010803 */
[----:B------:R-:W-:Y:S01]  /*117a0*/  IMAD.MOV.U32 R12, RZ, RZ, R49 ;  /* 0x000000ffff0c7224 */ /* 0x000fe200078e0031 */
[----:B------:R-:W-:Y:S01]  /*117b0*/  MOV R32, R165 ;  /* 0x000000a500207202 */ /* 0x000fe20000000f00 */
[----:B------:R-:W-:Y:S01]  /*117c0*/  IMAD.MOV.U32 R63, RZ, RZ, R52 ;  /* 0x000000ffff3f7224 */ /* 0x000fe200078e0034 */
[----:B------:R-:W-:Y:S01]  /*117d0*/  LOP3.LUT R4, R14, 0xffff, RZ, 0xc0, !PT ;  /* 0x0000ffff0e047812 */ /* 0x000fe200078ec0ff */
[----:B------:R-:W-:Y:S02]  /*117e0*/  IMAD.MOV.U32 R52, RZ, RZ, R156 ;  /* 0x000000ffff347224 */ /* 0x000fe400078e009c */
[----:B------:R-:W-:Y:S01]  /*117f0*/  FFMA.FTZ R9, R248, c[0x0][0x23c], -R2 ;  /* 0x00008f00f8097a23 */ /* 0x000fe20000010802 */
[----:B------:R1:W-:Y:S01]  /*11800*/  MUFU.EX2 R156, R5 ;  /* 0x00000005009c7308 */ /* 0x0003e20000000800 */
[----:B------:R-:W-:Y:S01]  /*11810*/  SHF.R.U32.HI R6, RZ, 0x8, R4 ;  /* 0x00000008ff067819 */ /* 0x000fe20000011604 */
[----:B------:R-:W-:Y:S01]  /*11820*/  IMAD.MOV.U32 R66, RZ, RZ, R47 ;  /* 0x000000ffff427224 */ /* 0x000fe200078e002f */
[----:B------:R-:W-:Y:S01]  /*11830*/  MOV R47, R89 ;  /* 0x00000059002f7202 */ /* 0x000fe20000000f00 */
[----:B------:R-:W-:-:S02]  /*11840*/  IMAD.MOV.U32 R56, RZ, RZ, R62 ;  /* 0x000000ffff387224 */ /* 0x000fc400078e003e */
[--C-:B------:R-:W-:Y:S02]  /*11850*/  FFMA.FTZ R10, R246, c[0x0][0x23c], -R2.reuse ;  /* 0x00008f00f60a7a23 */ /* 0x100fe40000010802 */
[--C-:B------:R-:W-:Y:S02]  /*11860*/  FFMA.FTZ R11, R243, c[0x0][0x23c], -R2.reuse ;  /* 0x00008f00f30b7a23 */ /* 0x100fe40000010802 */
[--C-:B------:R-:W-:Y:S02]  /*11870*/  FFMA.FTZ R74, R230, c[0x0][0x23c], -R2.reuse ;  /* 0x00008f00e64a7a23 */ /* 0x100fe40000010802 */
[--C-:B------:R-:W-:Y:S02]  /*11880*/  FFMA.FTZ R75, R200, c[0x0][0x23c], -R2.reuse ;  /* 0x00008f00c84b7a23 */ /* 0x100fe40000010802 */
[--C-:B------:R-:W-:Y:S02]  /*11890*/  FFMA.FTZ R78, R198, c[0x0][0x23c], -R2.reuse ;  /* 0x00008f00c64e7a23 */ /* 0x100fe40000010802 */
[----:B------:R-:W-:Y:S01]  /*118a0*/  FFMA.FTZ R79, R197, c[0x0][0x23c], -R2 ;  /* 0x00008f00c54f7a23 */ /* 0x000fe20000010802 */
[----:B-1----:R-:W-:Y:S01]  /*118b0*/  SHF.R.U32.HI R5, RZ, 0x10, R14 ;  /* 0x00000010ff057819 */ /* 0x002fe2000001160e */
[----:B------:R-:W-:Y:S01]  /*118c0*/  FFMA.FTZ R20, R157, c[0x0][0x23c], -R0 ;  /* 0x00008f009d147a23 */ /* 0x000fe20000010800 */
[----:B------:R-:W-:Y:S01]  /*118d0*/  LOP3.LUT R8, R14, 0xff, RZ, 0xc0, !PT ;  /* 0x000000ff0e087812 */ /* 0x000fe200078ec0ff */
[----:B------:R-:W-:Y:S01]  /*118e0*/  IMAD.MOV.U32 R35, RZ, RZ, R224 ;  /* 0x000000ffff237224 */ /* 0x000fe200078e00e0 */
[----:B------:R-:W-:Y:S01]  /*118f0*/  LOP3.LUT R4, R5, 0xff, RZ, 0xc0, !PT ;  /* 0x000000ff05047812 */ /* 0x000fe200078ec0ff */
[----:B------:R-:W-:-:S02]  /*11900*/  IMAD.MOV.U32 R57, RZ, RZ, R63 ;  /* 0x000000ffff397224 */ /* 0x000fc400078e003f */
[----:B------:R-:W-:Y:S01]  /*11910*/  IMAD.MOV.U32 R25, RZ, RZ, R220 ;  /* 0x000000ffff197224 */ /* 0x000fe200078e00dc */
[----:B------:R-:W-:Y:S01]  /*11920*/  PRMT R89, R4, 0x5410, R7 ;  /* 0x0000541004597816 */ /* 0x000fe20000000007 */
[----:B------:R-:W-:Y:S01]  /*11930*/  FFMA.FTZ R4, R61, c[0x0][0x23c], -R2 ;  /* 0x00008f003d047a23 */ /* 0x000fe20000010802 */
[----:B------:R-:W-:Y:S01]  /*11940*/  MOV R23, R82 ;  /* 0x0000005200177202 */ /* 0x000fe20000000f00 */
[----:B------:R-:W-:Y:S01]  /*11950*/  IMAD.MOV.U32 R115, RZ, RZ, R55 ;  /* 0x000000ffff737224 */ /* 0x000fe200078e0037 */
[----:B------:R-:W-:Y:S01]  /*11960*/  LDSM.16.MT88.4 R16, [R205+0x5000] ;  /* 0x00500000cd10783b */ /* 0x000fe20000004200 */
[----:B------:R-:W-:Y:S01]  /*11970*/  IMAD.MOV.U32 R61, RZ, RZ, R45 ;  /* 0x000000ffff3d7224 */ /* 0x000fe200078e002d */
[----:B------:R-:W-:Y:S01]  /*11980*/  MOV R45, R91 ;  /* 0x0000005b002d7202 */ /* 0x000fe20000000f00 */
[----:B------:R-:W-:Y:S02]  /*11990*/  IMAD.MOV.U32 R62, RZ, RZ, R46 ;  /* 0x000000ffff3e7224 */ /* 0x000fe400078e002e */
[----:B------:R-:W-:-:S02]  /*119a0*/  IMAD.MOV.U32 R64, RZ, RZ, R65 ;  /* 0x000000ffff407224 */ /* 0x000fc400078e0041 */
[----:B------:R-:W-:Y:S02]  /*119b0*/  FFMA.FTZ R94, R189, c[0x0][0x23c], -R3 ;  /* 0x00008f00bd5e7a23 */ /* 0x000fe40000010803 */
        /* <DEDUP_REMOVED lines=8> */
[--C-:B------:R-:W-:Y:S02]  /*11a40*/  FFMA.FTZ R28, R252, c[0x0][0x23c], -R0.reuse ;  /* 0x00008f00fc1c7a23 */ /* 0x100fe40000010800 */
[----:B------:R-:W-:Y:S01]  /*11a50*/  FFMA.FTZ R30, R249, c[0x0][0x23c], -R0 ;  /* 0x00008f00f91e7a23 */ /* 0x000fe20000010800 */
[----:B------:R-:W-:Y:S01]  /*11a60*/  MOV R234, R32 ;  /* 0x0000002000ea7202 */ /* 0x000fe20000000f00 */
[----:B------:R-:W-:-:S02]  /*11a70*/  IMAD.MOV.U32 R63, RZ, RZ, R158 ;  /* 0x000000ffff3f7224 */ /* 0x000fc400078e009e */
[----:B------:R-:W-:Y:S01]  /*11a80*/  IMAD.MOV.U32 R231, RZ, RZ, R12 ;  /* 0x000000ffffe77224 */ /* 0x000fe200078e000c */
[----:B------:R1:W-:Y:S01]  /*11a90*/  MUFU.EX2 R158, R4 ;  /* 0x00000004009e7308 */ /* 0x0003e20000000800 */
[----:B------:R-:W-:Y:S01]  /*11aa0*/  IMAD.MOV.U32 R46, RZ, RZ, R90 ;  /* 0x000000ffff2e7224 */ /* 0x000fe200078e005a */
[----:B------:R-:W2:Y:S01]  /*11ab0*/  LDSM.16.MT88.4 R12, [R204+0x5000] ;  /* 0x00500000cc0c783b */ /* 0x000ea20000004200 */
[----:B------:R-:W-:Y:S02]  /*11ac0*/  IMAD.MOV.U32 R55, RZ, RZ, R88 ;  /* 0x000000ffff377224 */ /* 0x000fe400078e0058 */
[----:B------:R-:W-:Y:S01]  /*11ad0*/  FFMA.FTZ R5, R134, c[0x0][0x23c], -R2 ;  /* 0x00008f0086057a23 */ /* 0x000fe20000010802 */
[----:B------:R3:W5:Y:S01]  /*11ae0*/  LDL.LU R224, [R1+0xcc] ;  /* 0x0000cc0001e07983 */ /* 0x0007620000300800 */
[--C-:B------:R-:W-:Y:S02]  /*11af0*/  FFMA.FTZ R88, R201, c[0x0][0x23c], -R3.reuse ;  /* 0x00008f00c9587a23 */ /* 0x100fe40000010803 */
[----:B------:R-:W-:-:S02]  /*11b00*/  FFMA.FTZ R90, R199, c[0x0][0x23c], -R3 ;  /* 0x00008f00c75a7a23 */ /* 0x000fc40000010803 */
[----:B------:R-:W-:Y:S02]  /*11b10*/  FFMA.FTZ R91, R190, c[0x0][0x23c], -R3 ;  /* 0x00008f00be5b7a23 */ /* 0x000fe40000010803 */
[--C-:B------:R-:W-:Y:S02]  /*11b20*/  FFMA.FTZ R3, R251, c[0x0][0x23c], -R2.reuse ;  /* 0x00008f00fb037a23 */ /* 0x100fe40000010802 */
[----:B-1----:R-:W-:Y:S01]  /*11b30*/  FFMA.FTZ R4, R56, c[0x0][0x23c], -R2 ;  /* 0x00008f0038047a23 */ /* 0x002fe20000010802 */
[----:B------:R1:W-:Y:S01]  /*11b40*/  MUFU.EX2 R134, R5 ;  /* 0x0000000500867308 */ /* 0x0003e20000000800 */
[----:B------:R-:W-:Y:S02]  /*11b50*/  IMAD.MOV.U32 R34, RZ, RZ, R57 ;  /* 0x000000ffff227224 */ /* 0x000fe400078e0039 */
[----:B------:R-:W-:Y:S02]  /*11b60*/  IMAD.MOV.U32 R113, RZ, RZ, R64 ;  /* 0x000000ffff717224 */ /* 0x000fe400078e0040 */
[----:B------:R-:W-:-:S02]  /*11b70*/  FFMA.FTZ R56, R238, c[0x0][0x23c], -R2 ;  /* 0x00008f00ee387a23 */ /* 0x000fc40000010802 */
[--C-:B------:R-:W-:Y:S01]  /*11b80*/  FFMA.FTZ R57, R235, c[0x0][0x23c], -R2.reuse ;  /* 0x00008f00eb397a23 */ /* 0x100fe20000010802 */
[----:B------:R4:W2:Y:S01]  /*11b90*/  MUFU.EX2 R159, R4 ;  /* 0x00000004009f7308 */ /* 0x0008a20000000800 */
[--C-:B------:R-:W-:Y:S02]  /*11ba0*/  FFMA.FTZ R64, R233, c[0x0][0x23c], -R2.reuse ;  /* 0x00008f00e9407a23 */ /* 0x100fe40000010802 */
[----:B-1----:R-:W-:-:S05]  /*11bb0*/  FFMA.FTZ R5, R250, c[0x0][0x23c], -R2 ;  /* 0x00008f00fa057a23 */ /* 0x002fca0000010802 */
[----:B------:R1:W-:Y:S01]  /*11bc0*/  MUFU.EX2 R165, R3 ;  /* 0x0000000300a57308 */ /* 0x0003e20000000800 */
[--C-:B------:R-:W-:Y:S02]  /*11bd0*/  FFMA.FTZ R2, R221, c[0x0][0x23c], -R0.reuse ;  /* 0x00008f00dd027a23 */ /* 0x100fe40000010800 */
[----:B----4-:R-:W-:Y:S02]  /*11be0*/  FFMA.FTZ R4, R34, c[0x0][0x23c], -R0 ;  /* 0x00008f0022047a23 */ /* 0x010fe40000010800 */
[----:B------:R-:W-:-:S03]  /*11bf0*/  IMAD.MOV.U32 R34, RZ, RZ, R164 ;  /* 0x000000ffff227224 */ /* 0x000fc600078e00a4 */
[----:B------:R2:W-:Y:S01]  /*11c00*/  MUFU.EX2 R164, R2 ;  /* 0x0000000200a47308 */ /* 0x0005e20000000800 */
[--C-:B-1----:R-:W-:Y:S02]  /*11c10*/  FFMA.FTZ R3, R223, c[0x0][0x23c], -R0.reuse ;  /* 0x00008f00df037a23 */ /* 0x102fe40000010800 */
[----:B------:R-:W-:Y:S02]  /*11c20*/  IMAD.MOV.U32 R65, RZ, RZ, R87 ;  /* 0x000000ffff417224 */ /* 0x000fe400078e0057 */
[----:B------:R-:W-:-:S03]  /*11c30*/  FFMA.FTZ R24, R36, c[0x0][0x23c], -R0 ;  /* 0x00008f0024187a23 */ /* 0x000fc60000010800 */
[----:B------:R1:W4:Y:S01]  /*11c40*/  MUFU.EX2 R157, R3 ;  /* 0x00000003009d7308 */ /* 0x0003220000000800 */
[----:B------:R-:W-:Y:S01]  /*11c50*/  IMAD.MOV.U32 R237, RZ, RZ, R35 ;  /* 0x000000ffffed7224 */ /* 0x000fe200078e0023 */
[----:B------:R-:W-:Y:S01]  /*11c60*/  PRMT R87, R8, 0x5410, R6 ;  /* 0x0000541008577816 */ /* 0x000fe20000000006 */
[----:B------:R-:W-:Y:S01]  /*11c70*/  IMAD.MOV.U32 R36, RZ, RZ, R65 ;  /* 0x000000ffff247224 */ /* 0x000fe200078e0041 */
[----:B------:R3:W5:Y:S01]  /*11c80*/  LDL.LU R223, [R1+0xc8] ;  /* 0x0000c80001df7983 */ /* 0x0007620000300800 */
        /* <DEDUP_REMOVED lines=8> */
[----:B------:R-:W-:Y:S01]  /*11d10*/  FFMA.FTZ R85, R202, c[0x0][0x23c], -R0 ;  /* 0x00008f00ca557a23 */ /* 0x000fe20000010800 */
[----:B------:R-:W-:Y:S01]  /*11d20*/  HSET2.LE.AND R0, R33, R84, PT ;  /* 0x0000005421007233 */ /* 0x000fe20003803000 */
[----:B------:R-:W-:Y:S01]  /*11d30*/  IMAD.MOV.U32 R226, RZ, RZ, R25 ;  /* 0x000000ffffe27224 */ /* 0x000fe200078e0019 */
[----:B--2---:R-:W-:Y:S01]  /*11d40*/  F2FP.PACK_AB R2, R159, R158 ;  /* 0x0000009e9f02723e */ /* 0x004fe200000000ff */
[----:B-1----:R-:W-:-:S02]  /*11d50*/  FADD.FTZ R3, R237, R42 ;  /* 0x0000002aed037221 */ /* 0x002fc40000010000 */
[----:B------:R-:W-:Y:S02]  /*11d60*/  IMAD.MOV.U32 R32, RZ, RZ, R168 ;  /* 0x000000ffff207224 */ /* 0x000fe400078e00a8 */
[----:B------:R-:W-:Y:S01]  /*11d70*/  IMAD.MOV.U32 R238, RZ, RZ, R207 ;  /* 0x000000ffffee7224 */ /* 0x000fe200078e00cf */
[----:B------:R-:W-:Y:S01]  /*11d80*/  MUFU.EX2 R64, R64 ;  /* 0x0000004000407308 */ /* 0x000fe20000000800 */
[----:B------:R-:W-:Y:S01]  /*11d90*/  IMAD.MOV.U32 R25, RZ, RZ, R60 ;  /* 0x000000ffff197224 */ /* 0x000fe200078e003c */
[----:B------:R3:W5:Y:S01]  /*11da0*/  LDL.LU R222, [R1+0xc4] ;  /* 0x0000c40001de7983 */ /* 0x0007620000300800 */
[----:B------:R-:W-:Y:S02]  /*11db0*/  IMAD.MOV.U32 R237, RZ, RZ, R113 ;  /* 0x000000ffffed7224 */ /* 0x000fe400078e0071 */
[----:B------:R-:W-:Y:S01]  /*11dc0*/  IMAD.MOV.U32 R60, RZ, RZ, R115 ;  /* 0x000000ffff3c7224 */ /* 0x000fe200078e0073 */
[----:B------:R-:W-:Y:S01]  /*11dd0*/  LOP3.LUT R6, R0, R2, RZ, 0xc0, !PT ;  /* 0x0000000200067212 */ /* 0x000fe200078ec0ff */
[----:B------:R-:W-:Y:S01]  /*11de0*/  IMAD.MOV.U32 R35, RZ, RZ, R166 ;  /* 0x000000ffff237224 */ /* 0x000fe200078e00a6 */
[----:B------:R1:W-:Y:S01]  /*11df0*/  MUFU.EX2 R115, R4 ;  /* 0x0000000400737308 */ /* 0x0003e20000000800 */
[--C-:B------:R-:W-:Y:S01]  /*11e00*/  HSET2.LE.AND R0, R37, R84.reuse, PT ;  /* 0x0000005425007233 */ /* 0x100fe20003803000 */
[----:B----4-:R-:W-:Y:S01]  /*11e10*/  F2FP.PACK_AB R2, R164, R157 ;  /* 0x0000009da402723e */ /* 0x010fe200000000ff */
[----:B------:R-:W-:Y:S01]  /*11e20*/  FADD.FTZ R3, R217, R3 ;  /* 0x00000003d9037221 */ /* 0x000fe20000010000 */
[----:B------:R3:W5:Y:S04]  /*11e30*/  LDL.LU R221, [R1+0xc0] ;  /* 0x0000c00001dd7983 */ /* 0x0007680000300800 */
[----:B------:R-:W2:Y:S01]  /*11e40*/  MUFU.EX2 R113, R8 ;  /* 0x0000000800717308 */ /* 0x000ea20000000800 */
[----:B------:R-:W-:Y:S01]  /*11e50*/  LOP3.LUT R7, R0, R2, RZ, 0xc0, !PT ;  /* 0x0000000200077212 */ /* 0x000fe200078ec0ff */
[--C-:B------:R-:W-:Y:S01]  /*11e60*/  HSET2.LE.AND R0, R21, R84.reuse, PT ;  /* 0x0000005415007233 */ /* 0x100fe20003803000 */
[----:B------:R-:W-:Y:S01]  /*11e70*/  F2FP.PACK_AB R2, R134, R156 ;  /* 0x0000009c8602723e */ /* 0x000fe200000000ff */
[----:B------:R3:W5:Y:S03]  /*11e80*/  LDL.LU R220, [R1+0xbc] ;  /* 0x0000bc0001dc7983 */ /* 0x0007660000300800 */
[----:B-1----:R-:W-:Y:S01]  /*11e90*/  LOP3.LUT R4, R0, R2, RZ, 0xc0, !PT ;  /* 0x0000000200047212 */ /* 0x002fe200078ec0ff */
[----:B------:R-:W-:Y:S01]  /*11ea0*/  HSET2.LE.AND R0, R22, R84, PT ;  /* 0x0000005416007233 */ /* 0x000fe20003803000 */
[----:B------:R1:W4:Y:S01]  /*11eb0*/  MUFU.EX2 R166, R5 ;  /* 0x0000000500a67308 */ /* 0x0003220000000800 */
[----:B--2---:R-:W-:-:S04]  /*11ec0*/  F2FP.PACK_AB R2, R113, R115 ;  /* 0x000000737102723e */ /* 0x004fc800000000ff */
[----:B-1----:R-:W-:Y:S01]  /*11ed0*/  LOP3.LUT R5, R0, R2, RZ, 0xc0, !PT ;  /* 0x0000000200057212 */ /* 0x002fe200078ec0ff */
[----:B------:R-:W-:Y:S02]  /*11ee0*/  FADD.FTZ R2, R226, R43 ;  /* 0x0000002be2027221 */ /* 0x000fe40000010000 */
[----:B------:R-:W-:Y:S02]  /*11ef0*/  IMAD.MOV.U32 R226, RZ, RZ, R234 ;  /* 0x000000ffffe27224 */ /* 0x000fe400078e00ea */
[----:B------:R-:W-:Y:S01]  /*11f00*/  IMAD.MOV.U32 R234, RZ, RZ, R231 ;  /* 0x000000ffffea7224 */ /* 0x000fe200078e00e7 */
[----:B------:R-:W-:Y:S01]  /*11f10*/  MOV R231, R237 ;  /* 0x000000ed00e77202 */ /* 0x000fe20000000f00 */
[----:B------:R-:W-:Y:S02]  /*11f20*/  IMAD.MOV.U32 R237, RZ, RZ, R25 ;  /* 0x000000ffffed7224 */ /* 0x000fe400078e0019 */
[----:B------:R-:W-:Y:S02]  /*11f30*/  IMAD.MOV.U32 R25, RZ, RZ, R27 ;  /* 0x000000ffff197224 */ /* 0x000fe400078e001b */
[----:B------:R-:W-:-:S02]  /*11f40*/  IMAD.MOV.U32 R27, RZ, RZ, R23 ;  /* 0x000000ffff1b7224 */ /* 0x000fc400078e0017 */
[----:B------:R-:W-:Y:S02]  /*11f50*/  IMAD.MOV.U32 R23, RZ, RZ, R29 ;  /* 0x000000ffff177224 */ /* 0x000fe400078e001d */
[----:B------:R-:W-:Y:S02]  /*11f60*/  FADD.FTZ R2, R226, R2 ;  /* 0x00000002e2027221 */ /* 0x000fe40000010000 */
[----:B------:R-:W-:Y:S02]  /*11f70*/  IMAD.MOV.U32 R29, RZ, RZ, R242 ;  /* 0x000000ffff1d7224 */ /* 0x000fe400078e00f2 */
[----:B------:R-:W-:Y:S02]  /*11f80*/  IMAD.MOV.U32 R226, RZ, RZ, R234 ;  /* 0x000000ffffe27224 */ /* 0x000fe400078e00ea */
[----:B------:R-:W-:Y:S02]  /*11f90*/  FADD.FTZ R0, R219, R41 ;  /* 0x00000029db007221 */ /* 0x000fe40000010000 */
[----:B------:R-:W-:Y:S01]  /*11fa0*/  IMAD.MOV.U32 R242, RZ, RZ, R241 ;  /* 0x000000fffff27224 */ /* 0x000fe200078e00f1 */
[----:B------:R1:W-:Y:S01]  /*11fb0*/  MUFU.EX2 R168, R9 ;  /* 0x0000000900a87308 */ /* 0x0003e20000000800 */
[----:B------:R-:W-:Y:S01]  /*11fc0*/  IMAD.MOV.U32 R234, RZ, RZ, R231 ;  /* 0x000000ffffea7224 */ /* 0x000fe200078e00e7 */
[----:B------:R3:W5:Y:S01]  /*11fd0*/  LDL.LU R219, [R1+0xb8] ;  /* 0x0000b80001db7983 */ /* 0x0007620000300800 */
[----:B------:R-:W-:Y:S01]  /*11fe0*/  IMAD.MOV.U32 R241, RZ, RZ, R36 ;  /* 0x000000fffff17224 */ /* 0x000fe200078e0024 */
[----:B------:R-:W-:Y:S01]  /*11ff0*/  MOV R36, R52 ;  /* 0x0000003400247202 */ /* 0x000fe20000000f00 */
[----:B------:R-:W-:Y:S01]  /*12000*/  IMAD.MOV.U32 R231, RZ, RZ, R237 ;  /* 0x000000ffffe77224 */ /* 0x000fe200078e00ed */
[----:B------:R-:W-:Y:S01]  /*12010*/  MOV R237, R25 ;  /* 0x0000001900ed7202 */ /* 0x000fe20000000f00 */
[----:B------:R-:W-:-:S02]  /*12020*/  IMAD.MOV.U32 R25, RZ, RZ, R27 ;  /* 0x000000ffff197224 */ /* 0x000fc400078e001b */
[----:B------:R-:W-:Y:S02]  /*12030*/  IMAD.MOV.U32 R27, RZ, RZ, R23 ;  /* 0x000000ffff1b7224 */ /* 0x000fe400078e0017 */
[----:B------:R-:W-:Y:S02]  /*12040*/  FADD.FTZ R0, R226, R0 ;  /* 0x00000000e2007221 */ /* 0x000fe40000010000 */
[----:B------:R-:W-:Y:S02]  /*12050*/  IMAD.MOV.U32 R23, RZ, RZ, R29 ;  /* 0x000000ffff177224 */ /* 0x000fe400078e001d */
[----:B------:R-:W-:Y:S02]  /*12060*/  IMAD.MOV.U32 R226, RZ, RZ, R234 ;  /* 0x000000ffffe27224 */ /* 0x000fe400078e00ea */
[----:B------:R-:W-:Y:S02]  /*12070*/  IMAD.MOV.U32 R234, RZ, RZ, R231 ;  /* 0x000000ffffea7224 */ /* 0x000fe400078e00e7 */
[----:B------:R-:W-:-:S02]  /*12080*/  IMAD.MOV.U32 R29, RZ, RZ, R36 ;  /* 0x000000ffff1d7224 */ /* 0x000fc400078e0024 */
[----:B------:R-:W-:Y:S02]  /*12090*/  IMAD.MOV.U32 R231, RZ, RZ, R237 ;  /* 0x000000ffffe77224 */ /* 0x000fe400078e00ed */
[----:B------:R-:W-:Y:S02]  /*120a0*/  IMAD.MOV.U32 R237, RZ, RZ, R25 ;  /* 0x000000ffffed7224 */ /* 0x000fe400078e0019 */
[----:B------:R-:W-:Y:S01]  /*120b0*/  IMAD.MOV.U32 R25, RZ, RZ, R27 ;  /* 0x000000ffff197224 */ /* 0x000fe200078e001b */
[----:B------:R-:W-:Y:S01]  /*120c0*/  MOV R27, R23 ;  /* 0x00000017001b7202 */ /* 0x000fe20000000f00 */
        /* <DEDUP_REMOVED lines=17> */
[----:B------:R-:W-:Y:S01]  /*121e0*/  IMAD.MOV.U32 R53, RZ, RZ, R54 ;  /* 0x000000ffff357224 */ /* 0x000fe200078e0036 */
[----:B------:R-:W-:Y:S01]  /*121f0*/  MOV R54, R48 ;  /* 0x0000003000367202 */ /* 0x000fe20000000f00 */
[----:B------:R-:W-:Y:S02]  /*12200*/  IMAD.MOV.U32 R231, RZ, RZ, R237 ;  /* 0x000000ffffe77224 */ /* 0x000fe400078e00ed */
[----:B------:R-:W-:Y:S02]  /*12210*/  IMAD.MOV.U32 R201, RZ, RZ, R228 ;  /* 0x000000ffffc97224 */ /* 0x000fe400078e00e4 */
[----:B------:R-:W-:Y:S02]  /*12220*/  IMAD.MOV.U32 R237, RZ, RZ, R25 ;  /* 0x000000ffffed7224 */ /* 0x000fe400078e0019 */
[----:B------:R-:W-:-:S02]  /*12230*/  IMAD.MOV.U32 R25, RZ, RZ, R27 ;  /* 0x000000ffff197224 */ /* 0x000fc400078e001b */
[----:B------:R-:W-:Y:S02]  /*12240*/  IMAD.MOV.U32 R48, RZ, RZ, R49 ;  /* 0x000000ffff307224 */ /* 0x000fe400078e0031 */
[----:B------:R-:W-:Y:S01]  /*12250*/  IMAD.MOV.U32 R27, RZ, RZ, R36 ;  /* 0x000000ffff1b7224 */ /* 0x000fe200078e0024 */
[----:B------:R-:W-:Y:S01]  /*12260*/  MOV R36, R52 ;  /* 0x0000003400247202 */ /* 0x000fe20000000f00 */
[----:B------:R-:W-:Y:S01]  /*12270*/  FADD.FTZ R21, R201, R0 ;  /* 0x00000000c9157221 */ /* 0x000fe20000010000 */
[----:B------:R-:W-:Y:S01]  /*12280*/  HSET2.LE.AND R0, R44, R84, PT ;  /* 0x000000542c007233 */ /* 0x000fe20003803000 */
[----:B------:R-:W-:Y:S02]  /*12290*/  IMAD.MOV.U32 R52, RZ, RZ, R53 ;  /* 0x000000ffff347224 */ /* 0x000fe400078e0035 */
[----:B------:R-:W-:Y:S01]  /*122a0*/  FADD.FTZ R22, R227, R2 ;  /* 0x00000002e3167221 */ /* 0x000fe20000010000 */
[----:B------:R-:W-:Y:S01]  /*122b0*/  F2FP.PACK_AB R2, R180, R179 ;  /* 0x000000b3b402723e */ /* 0x000fe200000000ff */
[----:B------:R-:W-:-:S02]  /*122c0*/  IMAD.MOV.U32 R53, RZ, RZ, R54 ;  /* 0x000000ffff357224 */ /* 0x000fc400078e0036 */
[----:B------:R-:W-:Y:S02]  /*122d0*/  IMAD.MOV.U32 R49, RZ, RZ, R216 ;  /* 0x000000ffff317224 */ /* 0x000fe400078e00d8 */
[----:B------:R-:W-:Y:S01]  /*122e0*/  IMAD.MOV.U32 R54, RZ, RZ, R48 ;  /* 0x000000ffff367224 */ /* 0x000fe200078e0030 */
[----:B------:R2:W-:Y:S01]  /*122f0*/  MUFU.EX2 R170, R10 ;  /* 0x0000000a00aa7308 */ /* 0x0005e20000000800 */
[----:B------:R-:W-:Y:S01]  /*12300*/  IMAD.MOV.U32 R228, RZ, RZ, R27 ;  /* 0x000000ffffe47224 */ /* 0x000fe200078e001b */
[----:B------:R-:W-:Y:S01]  /*12310*/  MOV R191, R226 ;  /* 0x000000e200bf7202 */ /* 0x000fe20000000f00 */
[----:B------:R-:W-:Y:S02]  /*12320*/  FADD.FTZ R8, R218, R40 ;  /* 0x00000028da087221 */ /* 0x000fe40000010000 */
[----:B------:R-:W-:Y:S01]  /*12330*/  IMAD.MOV.U32 R227, RZ, RZ, R25 ;  /* 0x000000ffffe37224 */ /* 0x000fe200078e0019 */
[----:B------:R-:W-:Y:S01]  /*12340*/  MOV R25, R54 ;  /* 0x0000003600197202 */ /* 0x000fe20000000f00 */
[----:B------:R-:W-:-:S02]  /*12350*/  IMAD.MOV.U32 R48, RZ, RZ, R49 ;  /* 0x000000ffff307224 */ /* 0x000fc400078e0031 */
[----:B------:R-:W-:Y:S01]  /*12360*/  IMAD.MOV.U32 R194, RZ, RZ, R231 ;  /* 0x000000ffffc27224 */ /* 0x000fe200078e00e7 */
[----:B------:R-:W-:Y:S01]  /*12370*/  MOV R248, R228 ;  /* 0x000000e400f87202 */ /* 0x000fe20000000f00 */
[----:B------:R-:W-:Y:S01]  /*12380*/  IMAD.MOV.U32 R226, RZ, RZ, R36 ;  /* 0x000000ffffe27224 */ /* 0x000fe200078e0024 */
[----:B-1----:R-:W-:Y:S01]  /*12390*/  F2FP.PACK_AB R9, R161, R160 ;  /* 0x000000a0a109723e */ /* 0x002fe200000000ff */
[----:B------:R-:W-:Y:S01]  /*123a0*/  IMAD.MOV.U32 R229, RZ, RZ, R237 ;  /* 0x000000ffffe57224 */ /* 0x000fe200078e00ed */
[----:B------:R-:W-:Y:S01]  /*123b0*/  MUFU.EX2 R65, R65 ;  /* 0x0000004100417308 */ /* 0x000fe20000000800 */
[----:B--2---:R-:W-:Y:S01]  /*123c0*/  LOP3.LUT R10, R0, R2, RZ, 0xc0, !PT ;  /* 0x00000002000a7212 */ /* 0x004fe200078ec0ff */
[----:B------:R-:W-:Y:S01]  /*123d0*/  HSET2.LE.AND R0, R38, R84, PT ;  /* 0x0000005426007233 */ /* 0x000fe20003803000 */
[----:B------:R-:W-:Y:S01]  /*123e0*/  IMAD.MOV.U32 R231, RZ, RZ, R52 ;  /* 0x000000ffffe77224 */ /* 0x000fe200078e0034 */
[----:B------:R-:W-:Y:S01]  /*123f0*/  F2FP.PACK_AB R2, R178, R163 ;  /* 0x000000a3b202723e */ /* 0x000fe200000000ff */
[----:B------:R-:W-:Y:S01]  /*12400*/  FADD.FTZ R29, R215, R8 ;  /* 0x00000008d71d7221 */ /* 0x000fe20000010000 */
[----:B------:R3:W5:Y:S01]  /*12410*/  LDL.LU R218, [R1+0xb4] ;  /* 0x0000b40001da7983 */ /* 0x0007620000300800 */
[----:B------:R-:W-:-:S02]  /*12420*/  IMAD.MOV.U32 R237, RZ, RZ, R53 ;  /* 0x000000ffffed7224 */ /* 0x000fc400078e0035 */
[----:B------:R-:W-:Y:S01]  /*12430*/  IMAD.MOV.U32 R246, RZ, RZ, R227 ;  /* 0x000000fffff67224 */ /* 0x000fe200078e00e3 */
[----:B------:R-:W-:Y:S01]  /*12440*/  LOP3.LUT R8, R0, R2, RZ, 0xc0, !PT ;  /* 0x0000000200087212 */ /* 0x000fe200078ec0ff */
[----:B------:R-:W-:Y:S01]  /*12450*/  IMAD.MOV.U32 R27, RZ, RZ, R48 ;  /* 0x000000ffff1b7224 */ /* 0x000fe200078e0030 */
[----:B------:R-:W-:Y:S01]  /*12460*/  HMMA.16816.F32 R40, R4, R12, R124 ;  /* 0x0000000c0428723c */ /* 0x000fe2000000187c */
[----:B------:R-:W-:Y:S01]  /*12470*/  IMAD.MOV.U32 R250, RZ, RZ, R226 ;  /* 0x000000fffffa7224 */ /* 0x000fe200078e00e2 */
[----:B------:R-:W-:Y:S01]  /*12480*/  MUFU.EX2 R66, R66 ;  /* 0x0000004200427308 */ /* 0x000fe20000000800 */
[----:B------:R-:W-:Y:S01]  /*12490*/  IMAD.MOV.U32 R251, RZ, RZ, R231 ;  /* 0x000000fffffb7224 */ /* 0x000fe200078e00e7 */
[----:B------:R3:W5:Y:S01]  /*124a0*/  LDL.LU R217, [R1+0xb0] ;  /* 0x0000b00001d97983 */ /* 0x0007620000300800 */
[----:B------:R-:W-:Y:S02]  /*124b0*/  IMAD.MOV.U32 R189, RZ, RZ, R237 ;  /* 0x000000ffffbd7224 */ /* 0x000fe400078e00ed */
[----:B------:R-:W-:Y:S01]  /*124c0*/  IMAD.MOV.U32 R190, RZ, RZ, R25 ;  /* 0x000000ffffbe7224 */ /* 0x000fe200078e0019 */
[----:B------:R3:W5:Y:S01]  /*124d0*/  LDL.LU R216, [R1+0xac] ;  /* 0x0000ac0001d87983 */ /* 0x0007620000300800 */
[----:B------:R-:W-:-:S02]  /*124e0*/  FADD.FTZ R2, R246, R29 ;  /* 0x0000001df6027221 */ /* 0x000fc40000010000 */
[----:B------:R-:W-:Y:S02]  /*124f0*/  IMAD.MOV.U32 R246, RZ, RZ, R248 ;  /* 0x000000fffff67224 */ /* 0x000fe400078e00f8 */
[----:B------:R-:W-:Y:S02]  /*12500*/  IMAD.MOV.U32 R199, RZ, RZ, R27 ;  /* 0x000000ffffc77224 */ /* 0x000fe400078e001b */
[----:B------:R-:W-:Y:S01]  /*12510*/  IMAD.MOV.U32 R201, RZ, RZ, R229 ;  /* 0x000000ffffc97224 */ /* 0x000fe200078e00e5 */
[----:B------:R1:W-:Y:S01]  /*12520*/  MUFU.EX2 R127, R11 ;  /* 0x0000000b007f7308 */ /* 0x0003e20000000800 */
[----:B------:R-:W-:Y:S01]  /*12530*/  IMAD.MOV.U32 R248, RZ, RZ, R250 ;  /* 0x000000fffff87224 */ /* 0x000fe200078e00fa */
[----:B------:R3:W5:Y:S01]  /*12540*/  LDL.LU R215, [R1+0xa8] ;  /* 0x0000a80001d77983 */ /* 0x0007620000300800 */
[----:B------:R-:W-:Y:S02]  /*12550*/  IMAD.MOV.U32 R250, RZ, RZ, R251 ;  /* 0x000000fffffa7224 */ /* 0x000fe400078e00fb */
[----:B------:R-:W-:Y:S01]  /*12560*/  IMAD.MOV.U32 R251, RZ, RZ, R189 ;  /* 0x000000fffffb7224 */ /* 0x000fe200078e00bd */
[----:B------:R-:W-:Y:S01]  /*12570*/  MOV R189, R190 ;  /* 0x000000be00bd7202 */ /* 0x000fe20000000f00 */
[----:B------:R-:W-:-:S02]  /*12580*/  IMAD.MOV.U32 R190, RZ, RZ, R199 ;  /* 0x000000ffffbe7224 */ /* 0x000fc400078e00c7 */
[----:B------:R-:W-:Y:S01]  /*12590*/  FADD.FTZ R23, R214, R3 ;  /* 0x00000003d6177221 */ /* 0x000fe20000010000 */
[----:B------:R-:W-:Y:S01]  /*125a0*/  HSET2.LE.AND R3, R39, R84, PT ;  /* 0x0000005427037233 */ /* 0x000fe20003803000 */
[----:B------:R-:W-:Y:S02]  /*125b0*/  IMAD.MOV.U32 R199, RZ, RZ, R201 ;  /* 0x000000ffffc77224 */ /* 0x000fe400078e00c9 */
[----:B------:R-:W-:Y:S02]  /*125c0*/  IMAD.MOV.U32 R49, RZ, RZ, R50 ;  /* 0x000000ffff317224 */ /* 0x000fe400078e0032 */
[----:B------:R-:W-:Y:S01]  /*125d0*/  IMAD.MOV.U32 R53, RZ, RZ, R51 ;  /* 0x000000ffff357224 */ /* 0x000fe200078e0033 */
[----:B-1----:R-:W-:Y:S01]  /*125e0*/  F2FP.PACK_AB R11, R167, R162 ;  /* 0x000000a2a70b723e */ /* 0x002fe200000000ff */
[----:B------:R-:W-:Y:S02]  /*125f0*/  IMAD.MOV.U32 R201, RZ, RZ, R194 ;  /* 0x000000ffffc97224 */ /* 0x000fe400078e00c2 */
[----:B------:R-:W-:Y:S01]  /*12600*/  IMAD.MOV.U32 R54, RZ, RZ, R212 ;  /* 0x000000ffff367224 */ /* 0x000fe200078e00d4 */
[----:B------:R1:W-:Y:S01]  /*12610*/  MUFU.EX2 R124, R24 ;  /* 0x00000018007c7308 */ /* 0x0003e20000000800 */
[----:B------:R-:W-:Y:S01]  /*12620*/  IMAD.MOV.U32 R50, RZ, RZ, R213 ;  /* 0x000000ffff327224 */ /* 0x000fe200078e00d5 */
[----:B------:R3:W5:Y:S01]  /*12630*/  LDL.LU R214, [R1+0xa4] ;  /* 0x0000a40001d67983 */ /* 0x0007620000300800 */
[----:B------:R-:W-:-:S02]  /*12640*/  IMAD.MOV.U32 R194, RZ, RZ, R191 ;  /* 0x000000ffffc27224 */ /* 0x000fc400078e00bf */
[----:B------:R-:W-:Y:S01]  /*12650*/  IMAD.MOV.U32 R191, RZ, RZ, R234 ;  /* 0x000000ffffbf7224 */ /* 0x000fe200078e00ea */
[----:B------:R-:W-:Y:S01]  /*12660*/  LOP3.LUT R11, R3, R11, RZ, 0xc0, !PT ;  /* 0x0000000b030b7212 */ /* 0x000fe200078ec0ff */
[----:B------:R-:W-:Y:S02]  /*12670*/  IMAD.MOV.U32 R234, RZ, RZ, R236 ;  /* 0x000000ffffea7224 */ /* 0x000fe400078e00ec */
[----:B------:R-:W-:Y:S01]  /*12680*/  IMAD.MOV.U32 R36, RZ, RZ, R49 ;  /* 0x000000ffff247224 */ /* 0x000fe200078e0031 */
[----:B------:R-:W-:Y:S01]  /*12690*/  MOV R229, R53 ;  /* 0x0000003500e57202 */ /* 0x000fe20000000f00 */
[----:B------:R-:W-:Y:S01]  /*126a0*/  IMAD.MOV.U32 R236, RZ, RZ, R31 ;  /* 0x000000ffffec7224 */ /* 0x000fe200078e001f */
[----:B------:R-:W-:Y:S01]  /*126b0*/  MOV R31, R34 ;  /* 0x00000022001f7202 */ /* 0x000fe20000000f00 */
[----:B------:R-:W-:Y:S01]  /*126c0*/  IMAD.MOV.U32 R52, RZ, RZ, R50 ;  /* 0x000000ffff347224 */ /* 0x000fe200078e0032 */
[----:B------:R-:W-:Y:S01]  /*126d0*/  HSET2.LE.AND R3, R26, R84, PT ;  /* 0x000000541a037233 */ /* 0x000fe20003803000 */
[----:B------:R-:W-:Y:S01]  /*126e0*/  IMAD.MOV.U32 R34, RZ, RZ, R35 ;  /* 0x000000ffff227224 */ /* 0x000fe200078e0023 */
[----:B------:R-:W-:Y:S01]  /*126f0*/  HMMA.16816.F32 R48, R4, R14, R128 ;  /* 0x0000000e0430723c */ /* 0x000fe20000001880 */
[----:B------:R-:W-:Y:S01]  /*12700*/  IMAD.MOV.U32 R35, RZ, RZ, R32 ;  /* 0x000000ffff237224 */ /* 0x000fe200078e0020 */
[----:B------:R-:W-:Y:S01]  /*12710*/  MUFU.EX2 R126, R28 ;  /* 0x0000001c007e7308 */ /* 0x000fe20000000800 */
[----:B------:R-:W-:Y:S01]  /*12720*/  IMAD.MOV.U32 R32, RZ, RZ, R60 ;  /* 0x000000ffff207224 */ /* 0x000fe200078e003c */
[----:B-1----:R-:W1:Y:S01]  /*12730*/  LDSM.16.MT88.4 R24, [R204+0x5400] ;  /* 0x00540000cc18783b */ /* 0x002e620000004200 */
[----:B------:R-:W-:-:S02]  /*12740*/  IMAD.MOV.U32 R228, RZ, RZ, R36 ;  /* 0x000000ffffe47224 */ /* 0x000fc400078e0024 */
[----:B------:R-:W-:Y:S01]  /*12750*/  IMAD.MOV.U32 R227, RZ, RZ, R52 ;  /* 0x000000ffffe37224 */ /* 0x000fe200078e0034 */
[C---:B------:R-:W-:Y:S01]  /*12760*/  HMMA.16816.F32 R36, R4.reuse, R18, R140 ;  /* 0x000000120424723c */ /* 0x040fe2000000188c */
[----:B------:R-:W-:Y:S01]  /*12770*/  IMAD.MOV.U32 R226, RZ, RZ, R54 ;  /* 0x000000ffffe27224 */ /* 0x000fe200078e0036 */
[----:B------:R-:W2:Y:S01]  /*12780*/  MUFU.EX2 R125, R20 ;  /* 0x00000014007d7308 */ /* 0x000ea20000000800 */
[----:B------:R-:W-:Y:S01]  /*12790*/  IMAD.MOV.U32 R237, RZ, RZ, R55 ;  /* 0x000000ffffed7224 */ /* 0x000fe200078e0037 */
[----:B------:R3:W5:Y:S01]  /*127a0*/  LDL.LU R213, [R1+0xa0] ;  /* 0x0000a00001d57983 */ /* 0x0007620000300800 */
        /* <DEDUP_REMOVED lines=8> */
[----:B------:R-:W-:-:S02]  /*12830*/  FADD.FTZ R3, R209, R22 ;  /* 0x00000016d1037221 */ /* 0x000fc40000010000 */
[----:B------:R-:W-:Y:S02]  /*12840*/  FADD.FTZ R5, R246, R21 ;  /* 0x00000015f6057221 */ /* 0x000fe40000010000 */
[----:B------:R-:W-:Y:S01]  /*12850*/  IMAD.MOV.U32 R63, RZ, RZ, R45 ;  /* 0x000000ffff3f7224 */ /* 0x000fe200078e002d */
[----:B------:R-:W-:Y:S01]  /*12860*/  MOV R45, R46 ;  /* 0x0000002e002d7202 */ /* 0x000fe20000000f00 */
[----:B------:R-:W-:Y:S02]  /*12870*/  IMAD.MOV.U32 R243, RZ, RZ, R248 ;  /* 0x000000fffff37224 */ /* 0x000fe400078e00f8 */
[----:B------:R-:W-:Y:S02]  /*12880*/  IMAD.MOV.U32 R246, RZ, RZ, R251 ;  /* 0x000000fffff67224 */ /* 0x000fe400078e00fb */
[----:B------:R-:W-:Y:S02]  /*12890*/  IMAD.MOV.U32 R250, RZ, RZ, R190 ;  /* 0x000000fffffa7224 */ /* 0x000fe400078e00be */
[----:B------:R-:W-:Y:S01]  /*128a0*/  IMAD.MOV.U32 R248, RZ, RZ, R189 ;  /* 0x000000fffff87224 */ /* 0x000fe200078e00bd */
[----:B------:R-:W-:Y:S01]  /*128b0*/  MOV R189, R201 ;  /* 0x000000c900bd7202 */ /* 0x000fe20000000f00 */
[----:B------:R-:W-:-:S02]  /*128c0*/  IMAD.MOV.U32 R251, RZ, RZ, R199 ;  /* 0x000000fffffb7224 */ /* 0x000fc400078e00c7 */
[----:B------:R-:W-:Y:S02]  /*128d0*/  IMAD.MOV.U32 R190, RZ, RZ, R194 ;  /* 0x000000ffffbe7224 */ /* 0x000fe400078e00c2 */
[----:B------:R-:W-:Y:S02]  /*128e0*/  IMAD.MOV.U32 R46, RZ, RZ, R208 ;  /* 0x000000ffff2e7224 */ /* 0x000fe400078e00d0 */
[----:B------:R-:W-:Y:S02]  /*128f0*/  IMAD.MOV.U32 R199, RZ, RZ, R234 ;  /* 0x000000ffffc77224 */ /* 0x000fe400078e00ea */
[----:B------:R-:W-:Y:S02]  /*12900*/  IMAD.MOV.U32 R194, RZ, RZ, R31 ;  /* 0x000000ffffc27224 */ /* 0x000fe400078e001f */
[----:B------:R-:W-:Y:S02]  /*12910*/  IMAD.MOV.U32 R201, RZ, RZ, R236 ;  /* 0x000000ffffc97224 */ /* 0x000fe400078e00ec */
        /* <DEDUP_REMOVED lines=8> */
[----:B------:R-:W-:-:S02]  /*129a0*/  FADD.FTZ R3, R238, R5 ;  /* 0x00000005ee037221 */ /* 0x000fc40000010000 */
[----:B------:R-:W-:Y:S02]  /*129b0*/  IMAD.MOV.U32 R61, RZ, RZ, R45 ;  /* 0x000000ffff3d7224 */ /* 0x000fe400078e002d */
[----:B------:R-:W-:Y:S02]  /*129c0*/  IMAD.MOV.U32 R62, RZ, RZ, R46 ;  /* 0x000000ffff3e7224 */ /* 0x000fe400078e002e */
[----:B------:R-:W-:Y:S02]  /*129d0*/  IMAD.MOV.U32 R63, RZ, RZ, R47 ;  /* 0x000000ffff3f7224 */ /* 0x000fe400078e002f */
[----:B------:R-:W-:Y:S01]  /*129e0*/  IMAD.MOV.U32 R238, RZ, RZ, R250 ;  /* 0x000000ffffee7224 */ /* 0x000fe200078e00fa */
[----:B------:R-:W-:Y:S01]  /*129f0*/  HMMA.16816.F32 R44, R8, R12, R104 ;  /* 0x0000000c082c723c */ /* 0x000fe20000001868 */
[----:B------:R-:W-:Y:S01]  /*12a00*/  IMAD.MOV.U32 R250, RZ, RZ, R199 ;  /* 0x000000fffffa7224 */ /* 0x000fe200078e00c7 */
[----:B------:R1:W1:Y:S01]  /*12a10*/  MUFU.EX2 R104, R30 ;  /* 0x0000001e00687308 */ /* 0x0002620000000800 */
[----:B------:R-:W-:-:S02]  /*12a20*/  IMAD.MOV.U32 R199, RZ, RZ, R31 ;  /* 0x000000ffffc77224 */ /* 0x000fc400078e001f */
[----:B------:R-:W-:Y:S02]  /*12a30*/  FADD.FTZ R0, R210, R23 ;  /* 0x00000017d2007221 */ /* 0x000fe40000010000 */
[----:B------:R-:W-:Y:S02]  /*12a40*/  FADD.FTZ R2, R235, R2 ;  /* 0x00000002eb027221 */ /* 0x000fe40000010000 */
[----:B------:R-:W-:Y:S01]  /*12a50*/  FADD.FTZ R0, R206, R0 ;  /* 0x00000000ce007221 */ /* 0x000fe20000010000 */
[----:B-1----:R-:W1:Y:S01]  /*12a60*/  LDSM.16.MT88.4 R28, [R205+0x5400] ;  /* 0x00540000cd1c783b */ /* 0x002e620000004200 */
[----:B------:R-:W-:Y:S01]  /*12a70*/  FADD.FTZ R20, R243, R2 ;  /* 0x00000002f3147221 */ /* 0x000fe20000010000 */
[----:B------:R-:W-:Y:S01]  /*12a80*/  MOV R235, R248 ;  /* 0x000000f800eb7202 */ /* 0x000fe20000000f00 */
[----:B------:R-:W-:Y:S01]  /*12a90*/  FADD.FTZ R21, R246, R0 ;  /* 0x00000000f6157221 */ /* 0x000fe20000010000 */
[----:B------:R-:W-:Y:S01]  /*12aa0*/  HSET2.LE.AND R0, R58, R84, PT ;  /* 0x000000543a007233 */ /* 0x000fe20003803000 */
[----:B------:R-:W-:Y:S01]  /*12ab0*/  IMAD.MOV.U32 R243, RZ, RZ, R251 ;  /* 0x000000fffff37224 */ /* 0x000fe200078e00fb */
[----:B----4-:R-:W-:Y:S01]  /*12ac0*/  F2FP.PACK_AB R2, R166, R165 ;  /* 0x000000a5a602723e */ /* 0x010fe200000000ff */
[----:B------:R-:W-:-:S02]  /*12ad0*/  IMAD.MOV.U32 R246, RZ, RZ, R189 ;  /* 0x000000fffff67224 */ /* 0x000fc400078e00bd */
[----:B------:R-:W-:Y:S01]  /*12ae0*/  IMAD.MOV.U32 R248, RZ, RZ, R190 ;  /* 0x000000fffff87224 */ /* 0x000fe200078e00be */
[----:B------:R-:W-:Y:S01]  /*12af0*/  MOV R190, R236 ;  /* 0x000000ec00be7202 */ /* 0x000fe20000000f00 */
[----:B------:R-:W-:Y:S02]  /*12b00*/  IMAD.MOV.U32 R251, RZ, RZ, R201 ;  /* 0x000000fffffb7224 */ /* 0x000fe400078e00c9 */
[----:B------:R-:W-:Y:S02]  /*12b10*/  IMAD.MOV.U32 R189, RZ, RZ, R234 ;  /* 0x000000ffffbd7224 */ /* 0x000fe400078e00ea */
[----:B------:R-:W-:Y:S02]  /*12b20*/  IMAD.MOV.U32 R201, RZ, RZ, R34 ;  /* 0x000000ffffc97224 */ /* 0x000fe400078e0022 */
[----:B------:R-:W-:Y:S02]  /*12b30*/  IMAD.MOV.U32 R234, RZ, RZ, R35 ;  /* 0x000000ffffea7224 */ /* 0x000fe400078e0023 */
[----:B------:R-:W-:-:S02]  /*12b40*/  IMAD.MOV.U32 R236, RZ, RZ, R32 ;  /* 0x000000ffffec7224 */ /* 0x000fc400078e0020 */
[----:B------:R-:W-:Y:S01]  /*12b50*/  HMMA.16816.F32 R32, R8, R14, R108 ;  /* 0x0000000e0820723c */ /* 0x000fe2000000186c */
[----:B------:R-:W-:Y:S01]  /*12b60*/  FADD.FTZ R13, R238, R3 ;  /* 0x00000003ee0d7221 */ /* 0x000fe20000010000 */
[----:B------:R-:W-:Y:S01]  /*12b70*/  MOV R238, R250 ;  /* 0x000000fa00ee7202 */ /* 0x000fe20000000f00 */
[----:B------:R-:W-:-:S04]  /*12b80*/  IMAD.MOV.U32 R230, RZ, RZ, R243 ;  /* 0x000000ffffe67224 */ /* 0x000fc800078e00f3 */
[----:B------:R-:W-:Y:S01]  /*12b90*/  FADD.FTZ R14, R235, R4 ;  /* 0x00000004eb0e7221 */ /* 0x000fe20000010000 */
[----:B------:R-:W-:Y:S01]  /*12ba0*/  LOP3.LUT R4, R0, R2, RZ, 0xc0, !PT ;  /* 0x0000000200047212 */ /* 0x000fe200078ec0ff */
[--C-:B------:R-:W-:Y:S01]  /*12bb0*/  HSET2.LE.AND R0, R59, R84.reuse, PT ;  /* 0x000000543b007233 */ /* 0x100fe20003803000 */
[----:B--2---:R-:W-:Y:S01]  /*12bc0*/  F2FP.PACK_AB R2, R124, R125 ;  /* 0x0000007d7c02723e */ /* 0x004fe200000000ff */
[----:B------:R-:W-:Y:S01]  /*12bd0*/  IMAD.MOV.U32 R233, RZ, RZ, R246 ;  /* 0x000000ffffe97224 */ /* 0x000fe200078e00f6 */
[--C-:B------:R-:W-:Y:S01]  /*12be0*/  HSET2.LE.AND R3, R69, R84.reuse, PT ;  /* 0x0000005445037233 */ /* 0x100fe20003803000 */
[----:B------:R-:W-:Y:S01]  /*12bf0*/  IMAD.MOV.U32 R235, RZ, RZ, R248 ;  /* 0x000000ffffeb7224 */ /* 0x000fe200078e00f8 */
[----:B------:R-:W-:Y:S01]  /*12c00*/  HSET2.LE.AND R7, R68, R84, PT ;  /* 0x0000005444077233 */ /* 0x000fe20003803000 */
[----:B------:R-:W-:Y:S02]  /*12c10*/  IMAD.MOV.U32 R243, RZ, RZ, R251 ;  /* 0x000000fffff37224 */ /* 0x000fe400078e00fb */
[----:B------:R-:W-:Y:S01]  /*12c20*/  IMAD.MOV.U32 R250, RZ, RZ, R199 ;  /* 0x000000fffffa7224 */ /* 0x000fe200078e00c7 */
[----:B------:R-:W2:Y:S01]  /*12c30*/  MUFU.EX2 R105, R56 ;  /* 0x0000003800697308 */ /* 0x000ea20000000800 */
[----:B------:R-:W-:Y:S01]  /*12c40*/  IMAD.MOV.U32 R246, RZ, RZ, R189 ;  /* 0x000000fffff67224 */ /* 0x000fe200078e00bd */
[----:B------:R-:W-:Y:S01]  /*12c50*/  F2FP.PACK_AB R6, R170, R168 ;  /* 0x000000a8aa06723e */ /* 0x000fe200000000ff */
[----:B------:R-:W-:Y:S01]  /*12c60*/  IMAD.MOV.U32 R248, RZ, RZ, R190 ;  /* 0x000000fffff87224 */ /* 0x000fe200078e00be */
[----:B------:R-:W-:Y:S01]  /*12c70*/  LOP3.LUT R5, R0, R2, RZ, 0xc0, !PT ;  /* 0x0000000200057212 */ /* 0x000fe200078ec0ff */
[----:B------:R-:W-:-:S02]  /*12c80*/  IMAD.MOV.U32 R199, RZ, RZ, R234 ;  /* 0x000000ffffc77224 */ /* 0x000fc400078e00ea */
[----:B------:R-:W-:Y:S01]  /*12c90*/  IMAD.MOV.U32 R251, RZ, RZ, R236 ;  /* 0x000000fffffb7224 */ /* 0x000fe200078e00ec */
[----:B------:R-:W-:Y:S01]  /*12ca0*/  MOV R236, R61 ;  /* 0x0000003d00ec7202 */ /* 0x000fe20000000f00 */
[----:B------:R-:W-:Y:S01]  /*12cb0*/  IMAD.MOV.U32 R189, RZ, RZ, R60 ;  /* 0x000000ffffbd7224 */ /* 0x000fe200078e003c */
[----:B------:R4:W1:Y:S01]  /*12cc0*/  MUFU.EX2 R68, R57 ;  /* 0x0000003900447308 */ /* 0x0008620000000800 */
[----:B------:R-:W-:Y:S02]  /*12cd0*/  IMAD.MOV.U32 R234, RZ, RZ, R62 ;  /* 0x000000ffffea7224 */ /* 0x000fe400078e003e */
[----:B------:R-:W-:Y:S02]  /*12ce0*/  IMAD.MOV.U32 R190, RZ, RZ, R63 ;  /* 0x000000ffffbe7224 */ /* 0x000fe400078e003f */
[C---:B------:R-:W-:Y:S01]  /*12cf0*/  HMMA.16816.F32 R60, R8.reuse, R16, R120 ;  /* 0x00000010083c723c */ /* 0x040fe20000001878 */
[----:B------:R-:W-:Y:S01]  /*12d00*/  FADD.FTZ R0, R230, R20 ;  /* 0x00000014e6007221 */ /* 0x000fe20000010000 */
[----:B------:R-:W-:Y:S01]  /*12d10*/  LOP3.LUT R6, R3, R6, RZ, 0xc0, !PT ;  /* 0x0000000603067212 */ /* 0x000fe200078ec0ff */
[----:B------:R-:W-:Y:S01]  /*12d20*/  FADD.FTZ R2, R233, R21 ;  /* 0x00000015e9027221 */ /* 0x000fe20000010000 */
[----:B------:R-:W-:Y:S01]  /*12d30*/  F2FP.PACK_AB R12, R104, R126 ;  /* 0x0000007e680c723e */ /* 0x000fe200000000ff */
[----:B------:R-:W-:Y:S01]  /*12d40*/  FADD.FTZ R3, R243, R0 ;  /* 0x00000000f3037221 */ /* 0x000fe20000010000 */
[----:B------:R-:W1:Y:S02]  /*12d50*/  LDSM.16.MT88.4 R20, [R204+0x5800] ;  /* 0x00580000cc14783b */ /* 0x000e640000004200 */
[----:B----4-:R-:W-:Y:S01]  /*12d60*/  HMMA.16816.F32 R56, R8, R18, R116 ;  /* 0x000000120838723c */ /* 0x010fe20000001874 */
[----:B------:R-:W-:-:S06]  /*12d70*/  FADD.FTZ R2, R246, R2 ;  /* 0x00000002f6027221 */ /* 0x000fcc0000010000 */
[----:B------:R-:W-:-:S04]  /*12d80*/  FADD.FTZ R8, R235, R14 ;  /* 0x0000000eeb087221 */ /* 0x000fc80000010000 */
[----:B------:R-:W-:Y:S01]  /*12d90*/  FADD.FTZ R0, R248, R8 ;  /* 0x00000008f8007221 */ /* 0x000fe20000010000 */
[----:B------:R-:W-:Y:S01]  /*12da0*/  LOP3.LUT R7, R7, R12, RZ, 0xc0, !PT ;  /* 0x0000000c07077212 */ /* 0x000fe200078ec0ff */
[----:B------:R-:W-:Y:S02]  /*12db0*/  FADD.FTZ R9, R238, R13 ;  /* 0x0000000dee097221 */ /* 0x000fe40000010000 */
[----:B------:R-:W-:Y:S01]  /*12dc0*/  FADD.FTZ R16, R189, R0 ;  /* 0x00000000bd107221 */ /* 0x000fe20000010000 */
[--C-:B------:R-:W-:Y:S01]  /*12dd0*/  HSET2.LE.AND R0, R77, R84.reuse, PT ;  /* 0x000000544d007233 */ /* 0x100fe20003803000 */
[----:B------:R-:W-:Y:S01]  /*12de0*/  FADD.FTZ R17, R251, R2 ;  /* 0x00000002fb117221 */ /* 0x000fe20000010000 */
[----:B------:R-:W-:Y:S01]  /*12df0*/  F2FP.PACK_AB R2, R185, R188 ;  /* 0x000000bcb902723e */ /* 0x000fe200000000ff */
[----:B------:R-:W-:Y:S02]  /*12e00*/  FADD.FTZ R15, R250, R9 ;  /* 0x00000009fa0f7221 */ /* 0x000fe40000010000 */
[----:B------:R-:W-:Y:S01]  /*12e10*/  FADD.FTZ R14, R155, R3 ;  /* 0x000000039b0e7221 */ /* 0x000fe20000010000 */
[----:B------:R-:W-:Y:S01]  /*12e20*/  LOP3.LUT R10, R0, R2, RZ, 0xc0, !PT ;  /* 0x00000002000a7212 */ /* 0x000fe200078ec0ff */
[----:B------:R-:W-:Y:S01]  /*12e30*/  HMMA.16816.F32 R40, R4, R24, R40 ;  /* 0x000000180428723c */ /* 0x000fe20000001828 */
[----:B------:R-:W-:Y:S01]  /*12e40*/  FADD.FTZ R2, R190, R15 ;  /* 0x0000000fbe027221 */ /* 0x000fe20000010000 */
[--C-:B------:R-:W-:Y:S01]  /*12e50*/  HSET2.LE.AND R8, R72, R84.reuse, PT ;  /* 0x0000005448087233 */ /* 0x100fe20003803000 */
[----:B------:R-:W-:Y:S01]  /*12e60*/  FADD.FTZ R0, R199, R14 ;  /* 0x0000000ec7007221 */ /* 0x000fe20000010000 */
[--C-:B------:R-:W-:Y:S01]  /*12e70*/  HSET2.LE.AND R3, R76, R84.reuse, PT ;  /* 0x000000544c037233 */ /* 0x100fe20003803000 */
[----:B------:R-:W-:Y:S01]  /*12e80*/  F2FP.PACK_AB R9, R187, R192 ;  /* 0x000000c0bb09723e */ /* 0x000fe200000000ff */
[----:B------:R-:W-:-:S02]  /*12e90*/  HSET2.LE.AND R12, R71, R84, PT ;  /* 0x00000054470c7233 */ /* 0x000fc40003803000 */
[----:B------:R-:W-:Y:S01]  /*12ea0*/  HMMA.16816.F32 R48, R4, R26, R48 ;  /* 0x0000001a0430723c */ /* 0x000fe20000001830 */
[----:B------:R-:W-:Y:S01]  /*12eb0*/  F2FP.PACK_AB R11, R173, R174 ;  /* 0x000000aead0b723e */ /* 0x000fe200000000ff */
[----:B------:R-:W-:Y:S01]  /*12ec0*/  FADD.FTZ R0, R229, R0 ;  /* 0x00000000e5007221 */ /* 0x000fe20000010000 */
[----:B------:R-:W-:-:S05]  /*12ed0*/  F2FP.PACK_AB R13, R172, R171 ;  /* 0x000000abac0d723e */ /* 0x000fca00000000ff */
[----:B-1----:R-:W-:Y:S01]  /*12ee0*/  HMMA.16816.F32 R52, R4, R28, R52 ;  /* 0x0000001c0434723c */ /* 0x002fe20000001834 */
[----:B------:R-:W-:-:S07]  /*12ef0*/  LOP3.LUT R8, R8, R9, RZ, 0xc0, !PT ;  /* 0x0000000908087212 */ /* 0x000fce00078ec0ff */
[----:B------:R-:W-:Y:S01]  /*12f00*/  HMMA.16816.F32 R36, R4, R30, R36 ;  /* 0x0000001e0424723c */ /* 0x000fe20000001824 */
[----:B------:R-:W-:-:S06]  /*12f10*/  LOP3.LUT R11, R3, R11, RZ, 0xc0, !PT ;  /* 0x0000000b030b7212 */ /* 0x000fcc00078ec0ff */
[----:B------:R-:W-:Y:S02]  /*12f20*/  FADD.FTZ R5, R194, R16 ;  /* 0x00000010c2057221 */ /* 0x000fe40000010000 */
[----:B------:R-:W-:Y:S02]  /*12f30*/  FADD.FTZ R4, R191, R2 ;  /* 0x00000002bf047221 */ /* 0x000fe40000010000 */
[----:B------:R-:W-:Y:S01]  /*12f40*/  FADD.FTZ R2, R228, R5 ;  /* 0x00000005e4027221 */ /* 0x000fe20000010000 */
[----:B------:R-:W-:Y:S01]  /*12f50*/  LOP3.LUT R9, R12, R13, RZ, 0xc0, !PT ;  /* 0x0000000d0c097212 */ /* 0x000fe200078ec0ff */
[----:B------:R-:W-:Y:S01]  /*12f60*/  FADD.FTZ R3, R201, R17 ;  /* 0x00000011c9037221 */ /* 0x000fe20000010000 */
[----:B------:R-:W1:Y:S01]  /*12f70*/  MUFU.EX2 R70, R70 ;  /* 0x0000004600467308 */ /* 0x000e620000000800 */
[----:B------:R-:W-:Y:S01]  /*12f80*/  FADD.FTZ R12, R234, R0 ;  /* 0x00000000ea0c7221 */ /* 0x000fe20000010000 */
[----:B------:R-:W4:Y:S01]  /*12f90*/  LDSM.16.MT88.4 R16, [R205+0x5800] ;  /* 0x00580000cd10783b */ /* 0x000f220000004200 */
[----:B------:R-:W-:Y:S01]  /*12fa0*/  FADD.FTZ R14, R144, R2 ;  /* 0x00000002900e7221 */ /* 0x000fe20000010000 */
[----:B------:R-:W-:Y:S01]  /*12fb0*/  HSET2.LE.AND R0, R86, R84, PT ;  /* 0x0000005456007233 */ /* 0x000fe20003803000 */
[----:B--2---:R-:W-:Y:S01]  /*12fc0*/  F2FP.PACK_AB R2, R105, R127 ;  /* 0x0000007f6902723e */ /* 0x004fe200000000ff */
[----:B------:R-:W-:-:S02]  /*12fd0*/  FADD.FTZ R3, R227, R3 ;  /* 0x00000003e3037221 */ /* 0x000fc40000010000 */
[----:B------:R-:W-:Y:S01]  /*12fe0*/  FADD.FTZ R13, R226, R4 ;  /* 0x00000004e20d7221 */ /* 0x000fe20000010000 */
[----:B------:R-:W-:Y:S01]  /*12ff0*/  LOP3.LUT R4, R0, R2, RZ, 0xc0, !PT ;  /* 0x0000000200047212 */ /* 0x000fe200078ec0ff */
[--C-:B------:R-:W-:Y:S01]  /*13000*/  HSET2.LE.AND R0, R93, R84.reuse, PT ;  /* 0x000000545d007233 */ /* 0x100fe20003803000 */
[----:B------:R-:W-:Y:S01]  /*13010*/  F2FP.PACK_AB R2, R64, R68 ;  /* 0x000000444002723e */ /* 0x000fe200000000ff */
[----:B------:R-:W-:Y:S01]  /*13020*/  IMAD.MOV.U32 R231, RZ, RZ, R211 ;  /* 0x000000ffffe77224 */ /* 0x000fe200078e00d3 */
[C---:B------:R-:W-:Y:S01]  /*13030*/  HMMA.16816.F32 R44, R8.reuse, R24, R44 ;  /* 0x00000018082c723c */ /* 0x040fe2000000182c */
[----:B------:R-:W-:Y:S01]  /*13040*/  FADD.FTZ R15, R145, R3 ;  /* 0x00000003910f7221 */ /* 0x000fe20000010000 */
[--C-:B------:R-:W-:Y:S01]  /*13050*/  HSET2.LE.AND R3, R83, R84.reuse, PT ;  /* 0x0000005453037233 */ /* 0x100fe20003803000 */
[----:B------:R-:W-:Y:S01]  /*13060*/  F2FP.PACK_AB R5, R66, R65 ;  /* 0x000000414205723e */ /* 0x000fe200000000ff */
[----:B------:R-:W2:Y:S01]  /*13070*/  MUFU.EX2 R73, R73 ;  /* 0x0000004900497308 */ /* 0x000ea20000000800 */
[----:B------:R-:W-:Y:S01]  /*13080*/  LOP3.LUT R6, R0, R2, RZ, 0xc0, !PT ;  /* 0x0000000200067212 */ /* 0x000fe200078ec0ff */
[----:B------:R-:W-:Y:S01]  /*13090*/  FADD.FTZ R2, R231, R13 ;  /* 0x0000000de7027221 */ /* 0x000fe20000010000 */
[----:B-1----:R-:W-:Y:S01]  /*130a0*/  F2FP.PACK_AB R7, R70, R67 ;  /* 0x000000434607723e */ /* 0x002fe200000000ff */
[C---:B------:R-:W-:Y:S01]  /*130b0*/  HMMA.16816.F32 R24, R8.reuse, R26, R32 ;  /* 0x0000001a0818723c */ /* 0x040fe20000001820 */
[----:B------:R-:W-:Y:S01]  /*130c0*/  FADD.FTZ R0, R153, R12 ;  /* 0x0000000c99007221 */ /* 0x000fe20000010000 */
[----:B------:R-:W-:Y:S01]  /*130d0*/  LOP3.LUT R5, R3, R5, RZ, 0xc0, !PT ;  /* 0x0000000503057212 */ /* 0x000fe200078ec0ff */
[----:B------:R-:W-:Y:S01]  /*130e0*/  HSET2.LE.AND R3, R92, R84, PT ;  /* 0x000000545c037233 */ /* 0x000fe20003803000 */
[----:B------:R-:W-:Y:S01]  /*130f0*/  MUFU.EX2 R74, R74 ;  /* 0x0000004a004a7308 */ /* 0x000fe20000000800 */
[----:B------:R3:W5:Y:S03]  /*13100*/  LDL.LU R211, [R1+0x98] ;  /* 0x0000980001d37983 */ /* 0x0007660000300800 */
[C---:B------:R-:W-:Y:S01]  /*13110*/  HMMA.16816.F32 R32, R8.reuse, R28, R60 ;  /* 0x0000001c0820723c */ /* 0x040fe2000000183c */
[----:B------:R-:W-:Y:S01]  /*13120*/  FADD.FTZ R0, R151, R0 ;  /* 0x0000000097007221 */ /* 0x000fe20000010000 */
[----:B------:R-:W-:Y:S01]  /*13130*/  LOP3.LUT R7, R3, R7, RZ, 0xc0, !PT ;  /* 0x0000000703077212 */ /* 0x000fe200078ec0ff */
[----:B------:R3:W5:Y:S05]  /*13140*/  LDL.LU R210, [R1+0x94] ;  /* 0x0000940001d27983 */ /* 0x00076a0000300800 */
[----:B------:R-:W-:Y:S01]  /*13150*/  HMMA.16816.F32 R28, R8, R30, R56 ;  /* 0x0000001e081c723c */ /* 0x000fe20000001838 */
[----:B------:R-:W-:Y:S01]  /*13160*/  FADD.FTZ R12, R154, R0 ;  /* 0x000000009a0c7221 */ /* 0x000fe20000010000 */
[----:B------:R-:W1:Y:S01]  /*13170*/  MUFU.EX2 R75, R75 ;  /* 0x0000004b004b7308 */ /* 0x000e620000000800 */
[----:B------:R-:W-:Y:S01]  /*13180*/  FADD.FTZ R3, R148, R15 ;  /* 0x0000000f94037221 */ /* 0x000fe20000010000 */
[----:B------:R3:W5:Y:S03]  /*13190*/  LDL.LU R209, [R1+0x90] ;  /* 0x0000900001d17983 */ /* 0x0007660000300800 */
[----:B------:R-:W-:-:S02]  /*131a0*/  FADD.FTZ R9, R146, R14 ;  /* 0x0000000e92097221 */ /* 0x000fc40000010000 */
[----:B------:R-:W-:Y:S01]  /*131b0*/  FADD.FTZ R8, R237, R2 ;  /* 0x00000002ed087221 */ /* 0x000fe20000010000 */
[----:B------:R-:W-:Y:S01]  /*131c0*/  HSET2.LE.AND R0, R102, R84, PT ;  /* 0x0000005466007233 */ /* 0x000fe20003803000 */
[----:B------:R-:W-:Y:S01]  /*131d0*/  FADD.FTZ R2, R147, R9 ;  /* 0x0000000993027221 */ /* 0x000fe20000010000 */
[----:B--2---:R-:W-:Y:S01]  /*131e0*/  F2FP.PACK_AB R11, R73, R176 ;  /* 0x000000b0490b723e */ /* 0x004fe200000000ff */
[----:B------:R-:W-:Y:S01]  /*131f0*/  FADD.FTZ R3, R150, R3 ;  /* 0x0000000396037221 */ /* 0x000fe20000010000 */
[----:B------:R-:W-:Y:S01]  /*13200*/  MUFU.EX2 R80, R80 ;  /* 0x0000005000507308 */ /* 0x000fe20000000800 */
[----:B------:R-:W-:Y:S01]  /*13210*/  FADD.FTZ R14, R152, R2 ;  /* 0x00000002980e7221 */ /* 0x000fe20000010000 */
[----:B------:R-:W-:Y:S01]  /*13220*/  F2FP.PACK_AB R2, R193, R186 ;  /* 0x000000bac102723e */ /* 0x000fe200000000ff */
[----:B------:R-:W-:-:S05]  /*13230*/  FADD.FTZ R15, R149, R3 ;  /* 0x00000003950f7221 */ /* 0x000fca0000010000 */
[----:B------:R-:W-:Y:S01]  /*13240*/  MUFU.EX2 R81, R81 ;  /* 0x0000005100517308 */ /* 0x000fe20000000800 */
[----:B------:R-:W-:Y:S01]  /*13250*/  LOP3.LUT R10, R0, R2, RZ, 0xc0, !PT ;  /* 0x00000002000a7212 */ /* 0x000fe200078ec0ff */
[--C-:B------:R-:W-:Y:S01]  /*13260*/  HSET2.LE.AND R0, R98, R84.reuse, PT ;  /* 0x0000005462007233 */ /* 0x100fe20003803000 */
[----:B------:R-:W-:Y:S01]  /*13270*/  F2FP.PACK_AB R2, R183, R184 ;  /* 0x000000b8b702723e */ /* 0x000fe200000000ff */
[----:B------:R-:W-:Y:S01]  /*13280*/  FADD.FTZ R13, R236, R8 ;  /* 0x00000008ec0d7221 */ /* 0x000fe20000010000 */
[----:B------:R-:W-:-:S03]  /*13290*/  HSET2.LE.AND R3, R101, R84, PT ;  /* 0x0000005465037233 */ /* 0x000fc60003803000 */
[----:B------:R-:W-:Y:S01]  /*132a0*/  MUFU.EX2 R78, R78 ;  /* 0x0000004e004e7308 */ /* 0x000fe20000000800 */
[----:B------:R-:W-:Y:S01]  /*132b0*/  LOP3.LUT R8, R0, R2, RZ, 0xc0, !PT ;  /* 0x0000000200087212 */ /* 0x000fe200078ec0ff */
[----:B------:R-:W-:Y:S01]  /*132c0*/  FADD.FTZ R0, R241, R12 ;  /* 0x0000000cf1007221 */ /* 0x000fe20000010000 */
[----:B------:R-:W-:Y:S01]  /*132d0*/  LOP3.LUT R11, R3, R11, RZ, 0xc0, !PT ;  /* 0x0000000b030b7212 */ /* 0x000fe200078ec0ff */
[----:B------:R-:W-:Y:S01]  /*132e0*/  FADD.FTZ R2, R242, R13 ;  /* 0x0000000df2027221 */ /* 0x000fe20000010000 */
[----:B------:R-:W-:Y:S01]  /*132f0*/  HSET2.LE.AND R3, R97, R84, PT ;  /* 0x0000005461037233 */ /* 0x000fe20003803000 */
[----:B------:R-:W-:Y:S01]  /*13300*/  F2FP.PACK_AB R9, R177, R175 ;  /* 0x000000afb109723e */ /* 0x000fe200000000ff */
[----:B------:R-:W-:Y:S01]  /*13310*/  FADD.FTZ R0, R115, R0 ;  /* 0x0000000073007221 */ /* 0x000fe20000010000 */
[----:B------:R-:W-:Y:S01]  /*13320*/  MUFU.EX2 R79, R79 ;  /* 0x0000004f004f7308 */ /* 0x000fe20000000800 */
[----:B------:R-:W-:Y:S01]  /*13330*/  FADD.FTZ R2, R156, R2 ;  /* 0x000000029c027221 */ /* 0x000fe20000010000 */
[C---:B------:R-:W-:Y:S01]  /*13340*/  HMMA.16816.F32 R136, R4.reuse, R20, R40 ;  /* 0x000000140488723c */ /* 0x040fe20000001828 */
[----:B------:R-:W-:Y:S01]  /*13350*/  LOP3.LUT R9, R3, R9, RZ, 0xc0, !PT ;  /* 0x0000000903097212 */ /* 0x000fe200078ec0ff */
[----:B------:R-:W-:Y:S01]  /*13360*/  FADD.FTZ R3, R160, R14 ;  /* 0x0000000ea0037221 */ /* 0x000fe20000010000 */
[----:B------:R-:W2:Y:S01]  /*13370*/  LDSM.16.MT88.4 R144, [R204+0x5c00] ;  /* 0x005c0000cc90783b */ /* 0x000ea20000004200 */
[----:B------:R-:W-:Y:S01]  /*13380*/  FADD.FTZ R12, R134, R2 ;  /* 0x00000002860c7221 */ /* 0x000fe20000010000 */
[----:B-1----:R-:W-:Y:S01]  /*13390*/  F2FP.PACK_AB R2, R75, R74 ;  /* 0x0000004a4b02723e */ /* 0x002fe200000000ff */
[----:B------:R-:W-:Y:S01]  /*133a0*/  MUFU.EX2 R82, R82 ;  /* 0x0000005200527308 */ /* 0x000fe20000000800 */
[----:B------:R3:W5:Y:S01]  /*133b0*/  LDL.LU R208, [R1+0x8c] ;  /* 0x00008c0001d07983 */ /* 0x0007620000300800 */
[----:B------:R-:W-:Y:S01]  /*133c0*/  HMMA.16816.F32 R148, R4, R22, R48 ;  /* 0x000000160494723c */ /* 0x000fe20000001830 */
[----:B------:R-:W-:-:S02]  /*133d0*/  FADD.FTZ R3, R161, R3 ;  /* 0x00000003a1037221 */ /* 0x000fc40000010000 */
[----:B------:R3:W5:Y:S05]  /*133e0*/  LDL.LU R207, [R1+0x88] ;  /* 0x0000880001cf7983 */ /* 0x00076a0000300800 */
[C---:B----4-:R-:W-:Y:S01]  /*133f0*/  HMMA.16816.F32 R152, R4.reuse, R16, R52 ;  /* 0x000000100498723c */ /* 0x050fe20000001834 */
[----:B------:R-:W1:Y:S07]  /*13400*/  MUFU.EX2 R85, R85 ;  /* 0x0000005500557308 */ /* 0x000e6e0000000800 */
[----:B------:R-:W-:Y:S01]  /*13410*/  HMMA.16816.F32 R36, R4, R18, R36 ;  /* 0x000000120424723c */ /* 0x000fe20000001824 */
[----:B------:R-:W-:Y:S01]  /*13420*/  FADD.FTZ R13, R162, R3 ;  /* 0x00000003a20d7221 */ /* 0x000fe20000010000 */
[----:B------:R-:W-:Y:S01]  /*13430*/  MUFU.EX2 R40, R88 ;  /* 0x0000005800287308 */ /* 0x000fe20000000800 */
[----:B------:R3:W5:Y:S04]  /*13440*/  LDL.LU R206, [R1+0x84] ;  /* 0x0000840001ce7983 */ /* 0x0007680000300800 */
[----:B------:R-:W-:Y:S01]  /*13450*/  FADD.FTZ R7, R113, R0 ;  /* 0x0000000071077221 */ /* 0x000fe20000010000 */
[--C-:B------:R-:W-:Y:S01]  /*13460*/  HSET2.LE.AND R0, R87, R84.reuse, PT ;  /* 0x0000005457007233 */ /* 0x100fe20003803000 */
[----:B------:R-:W-:Y:S01]  /*13470*/  FADD.FTZ R4, R163, R15 ;  /* 0x0000000fa3047221 */ /* 0x000fe20000010000 */
[--C-:B------:R-:W-:Y:S01]  /*13480*/  HSET2.LE.AND R3, R96, R84.reuse, PT ;  /* 0x0000005460037233 */ /* 0x100fe20003803000 */
[----:B-1----:R-:W-:Y:S01]  /*13490*/  F2FP.PACK_AB R6, R85, R82 ;  /* 0x000000525506723e */ /* 0x002fe200000000ff */
[--C-:B------:R-:W-:Y:S01]  /*134a0*/  HSET2.LE.AND R5, R95, R84.reuse, PT ;  /* 0x000000545f057233 */ /* 0x100fe20003803000 */
[----:B------:R-:W-:Y:S01]  /*134b0*/  FADD.FTZ R4, R178, R4 ;  /* 0x00000004b2047221 */ /* 0x000fe20000010000 */
[----:B------:R-:W-:Y:S01]  /*134c0*/  LOP3.LUT R160, R0, R2, RZ, 0xc0, !PT ;  /* 0x0000000200a07212 */ /* 0x000fe200078ec0ff */
[----:B------:R-:W-:Y:S01]  /*134d0*/  HSET2.LE.AND R0, R89, R84, PT ;  /* 0x0000005459007233 */ /* 0x000fe20003803000 */
[----:B------:R-:W-:Y:S01]  /*134e0*/  F2FP.PACK_AB R2, R81, R80 ;  /* 0x000000505102723e */ /* 0x000fe200000000ff */
[----:B------:R-:W-:Y:S01]  /*134f0*/  FADD.FTZ R14, R179, R4 ;  /* 0x00000004b30e7221 */ /* 0x000fe20000010000 */
[----:B------:R-:W-:Y:S01]  /*13500*/  F2FP.PACK_AB R4, R79, R78 ;  /* 0x0000004e4f04723e */ /* 0x000fe200000000ff */
[----:B------:R-:W-:Y:S01]  /*13510*/  HMMA.16816.F32 R44, R8, R20, R44 ;  /* 0x00000014082c723c */ /* 0x000fe2000000182c */
[----:B------:R-:W-:Y:S01]  /*13520*/  LOP3.LUT R161, R0, R2, RZ, 0xc0, !PT ;  /* 0x0000000200a17212 */ /* 0x000fe200078ec0ff */
[----:B------:R-:W-:Y:S01]  /*13530*/  FADD.FTZ R0, R158, R12 ;  /* 0x0000000c9e007221 */ /* 0x000fe20000010000 */
[----:B------:R-:W-:Y:S01]  /*13540*/  LOP3.LUT R162, R3, R4, RZ, 0xc0, !PT ;  /* 0x0000000403a27212 */ /* 0x000fe200078ec0ff */
[----:B------:R-:W-:Y:S01]  /*13550*/  FADD.FTZ R2, R157, R7 ;  /* 0x000000079d027221 */ /* 0x000fe20000010000 */
[----:B------:R-:W-:Y:S01]  /*13560*/  MUFU.EX2 R12, R94 ;  /* 0x0000005e000c7308 */ /* 0x000fe20000000800 */
[----:B------:R-:W-:Y:S01]  /*13570*/  FADD.FTZ R4, R180, R14 ;  /* 0x0000000eb4047221 */ /* 0x000fe20000010000 */
[----:B------:R3:W5:Y:S01]  /*13580*/  LDL.LU R135, [R1+0x80] ;  /* 0x0000800001877983 */ /* 0x0007620000300800 */
[----:B------:R-:W-:-:S02]  /*13590*/  FADD.FTZ R3, R159, R0 ;  /* 0x000000009f037221 */ /* 0x000fc40000010000 */
[----:B------:R-:W-:-:S03]  /*135a0*/  FADD.FTZ R0, R164, R2 ;  /* 0x00000002a4007221 */ /* 0x000fc60000010000 */
[----:B------:R-:W-:Y:S01]  /*135b0*/  MUFU.EX2 R14, R91 ;  /* 0x0000005b000e7308 */ /* 0x000fe20000000800 */
[----:B------:R-:W-:Y:S02]  /*135c0*/  FADD.FTZ R0, R125, R0 ;  /* 0x000000007d007221 */ /* 0x000fe40000010000 */
[----:B------:R-:W-:-:S05]  /*135d0*/  FADD.FTZ R2, R192, R4 ;  /* 0x00000004c0027221 */ /* 0x000fca0000010000 */
[----:B------:R-:W1:Y:S01]  /*135e0*/  MUFU.EX2 R15, R90 ;  /* 0x0000005a000f7308 */ /* 0x000e620000000800 */
[----:B------:R-:W-:Y:S01]  /*135f0*/  HMMA.16816.F32 R24, R8, R22, R24 ;  /* 0x000000160818723c */ /* 0x000fe20000001818 */
[----:B------:R-:W-:Y:S01]  /*13600*/  LOP3.LUT R163, R5, R6, RZ, 0xc0, !PT ;  /* 0x0000000605a37212 */ /* 0x000fe200078ec0ff */
[----:B------:R-:W-:-:S06]  /*13610*/  FADD.FTZ R5, R167, R13 ;  /* 0x0000000da7057221 */ /* 0x000fcc0000010000 */
[----:B------:R-:W-:Y:S01]  /*13620*/  HMMA.16816.F32 R32, R8, R16, R32 ;  /* 0x000000100820723c */ /* 0x000fe20000001820 */
[----:B------:R-:W-:-:S07]  /*13630*/  FADD.FTZ R3, R165, R3 ;  /* 0x00000003a5037221 */ /* 0x000fce0000010000 */
[----:B------:R-:W-:Y:S01]  /*13640*/  HMMA.16816.F32 R28, R8, R18, R28 ;  /* 0x00000012081c723c */ /* 0x000fe2000000181c */
[----:B------:R-:W-:Y:S01]  /*13650*/  FADD.FTZ R5, R171, R5 ;  /* 0x00000005ab057221 */ /* 0x000fe20000010000 */
[--C-:B------:R-:W-:Y:S01]  /*13660*/  HSET2.LE.AND R7, R103, R84.reuse, PT ;  /* 0x0000005467077233 */ /* 0x100fe20003803000 */
[----:B-1----:R-:W-:Y:S01]  /*13670*/  F2FP.PACK_AB R4, R15, R40 ;  /* 0x000000280f04723e */ /* 0x002fe200000000ff */
[----:B------:R-:W1:Y:S03]  /*13680*/  LDSM.16.MT88.4 R20, [R205+0x5c00] ;  /* 0x005c0000cd14783b */ /* 0x000e660000004200 */
[----:B------:R-:W-:Y:S01]  /*13690*/  FADD.FTZ R8, R124, R0 ;  /* 0x000000007c087221 */ /* 0x000fe20000010000 */
[--C-:B------:R-:W-:Y:S01]  /*136a0*/  HSET2.LE.AND R0, R99, R84.reuse, PT ;  /* 0x0000005463007233 */ /* 0x100fe20003803000 */
[----:B------:R-:W-:Y:S01]  /*136b0*/  FADD.FTZ R11, R187, R2 ;  /* 0x00000002bb0b7221 */ /* 0x000fe20000010000 */
[----:B------:R-:W-:Y:S01]  /*136c0*/  F2FP.PACK_AB R2, R196, R182 ;  /* 0x000000b6c402723e */ /* 0x000fe200000000ff */
[----:B------:R-:W-:Y:S01]  /*136d0*/  FADD.FTZ R9, R166, R3 ;  /* 0x00000003a6097221 */ /* 0x000fe20000010000 */
[----:B------:R-:W-:-:S02]  /*136e0*/  HSET2.LE.AND R3, R100, R84, PT ;  /* 0x0000005464037233 */ /* 0x000fc40003803000 */
[----:B------:R-:W-:Y:S01]  /*136f0*/  LOP3.LUT R164, R0, R2, RZ, 0xc0, !PT ;  /* 0x0000000200a47212 */ /* 0x000fe200078ec0ff */
[----:B------:R-:W-:Y:S01]  /*13700*/  FADD.FTZ R10, R172, R5 ;  /* 0x00000005ac0a7221 */ /* 0x000fe20000010000 */
[----:B------:R-:W-:Y:S01]  /*13710*/  F2FP.PACK_AB R0, R12, R14 ;  /* 0x0000000e0c00723e */ /* 0x000fe200000000ff */
[----:B------:R-:W-:Y:S01]  /*13720*/  HSET2.LE.AND R5, R112, R84, PT ;  /* 0x0000005470057233 */ /* 0x000fe20003803000 */
[----:B------:R-:W-:Y:S01]  /*13730*/  F2FP.PACK_AB R6, R181, R195 ;  /* 0x000000c3b506723e */ /* 0x000fe200000000ff */
[----:B------:R-:W-:Y:S01]  /*13740*/  FADD.FTZ R2, R188, R11 ;  /* 0x0000000bbc027221 */ /* 0x000fe20000010000 */
[----:B------:R-:W-:Y:S01]  /*13750*/  LOP3.LUT R167, R7, R0, RZ, 0xc0, !PT ;  /* 0x0000000007a77212 */ /* 0x000fe200078ec0ff */
[----:B------:R-:W-:Y:S01]  /*13760*/  FADD.FTZ R0, R174, R10 ;  /* 0x0000000aae007221 */ /* 0x000fe20000010000 */
[----:B------:R-:W-:Y:S01]  /*13770*/  LOP3.LUT R165, R3, R4, RZ, 0xc0, !PT ;  /* 0x0000000403a57212 */ /* 0x000fe200078ec0ff */
[----:B------:R-:W-:Y:S01]  /*13780*/  FADD.FTZ R3, R168, R9 ;  /* 0x00000009a8037221 */ /* 0x000fe20000010000 */
[----:B------:R-:W-:Y:S01]  /*13790*/  LOP3.LUT R166, R5, R6, RZ, 0xc0, !PT ;  /* 0x0000000605a67212 */ /* 0x000fe200078ec0ff */
        /* <DEDUP_REMOVED lines=37> */
[----:B------:R3:W-:Y:S01]  /*139f0*/  STL [R1+0x40], R4 ;  /* 0x0000400401007387 */ /* 0x0007e20000100800 */
[C---:B--2---:R-:W-:Y:S03]  /*13a00*/  HMMA.16816.F32 R136, R160.reuse, R144, R136 ;  /* 0x00000090a088723c */ /* 0x044fe60000001888 */
[----:B------:R3:W-:Y:S04]  /*13a10*/  STL [R1+0x44], R3 ;  /* 0x0000440301007387 */ /* 0x0007e80000100800 */
[----:B------:R3:W-:Y:S01]  /*13a20*/  STL [R1+0x48], R2 ;  /* 0x0000480201007387 */ /* 0x0007e20000100800 */
[----:B------:R-:W-:Y:S03]  /*13a30*/  HMMA.16816.F32 R148, R160, R146, R148 ;  /* 0x00000092a094723c */ /* 0x000fe60000001894 */
[----:B------:R3:W-:Y:S05]  /*13a40*/  STL [R1+0x4c], R0 ;  /* 0x00004c0001007387 */ /* 0x0007ea0000100800 */
[C---:B------:R-:W-:Y:S08]  /*13a50*/  HMMA.16816.F32 R140, R164.reuse, R144, R44 ;  /* 0x00000090a48c723c */ /* 0x040ff0000000182c */
[C---:B------:R-:W-:Y:S08]  /*13a60*/  HMMA.16816.F32 R144, R164.reuse, R146, R24 ;  /* 0x00000092a490723c */ /* 0x040ff00000001818 */
[C---:B-1----:R-:W-:Y:S08]  /*13a70*/  HMMA.16816.F32 R156, R164.reuse, R20, R32 ;  /* 0x00000014a49c723c */ /* 0x042ff00000001820 */
[----:B------:R-:W-:Y:S01]  /*13a80*/  HMMA.16816.F32 R164, R164, R22, R28 ;  /* 0x00000016a4a4723c */ /* 0x000fe2000000181c */
[----:B------:R-:W-:-:S07]  /*13a90*/  IMAD.MOV.U32 R40, RZ, RZ, R169 ;  /* 0x000000ffff287224 */ /* 0x000fce00078e00a9 */
[C---:B------:R-:W-:Y:S08]  /*13aa0*/  HMMA.16816.F32 R152, R160.reuse, R20, R152 ;  /* 0x00000014a098723c */ /* 0x040ff00000001898 */
[----:B------:R-:W-:Y:S07]  /*13ab0*/  HMMA.16816.F32 R160, R160, R22, R36 ;  /* 0x00000016a0a0723c */ /* 0x000fee0000001824 */
[----:B------:R-:W-:-:S02]  /*13ac0*/  IMAD.MOV.U32 R39, RZ, RZ, R133 ;  /* 0x000000ffff277224 */ /* 0x000fc400078e0085 */
[----:B------:R-:W-:Y:S02]  /*13ad0*/  IMAD.MOV.U32 R37, RZ, RZ, R114 ;  /* 0x000000ffff257224 */ /* 0x000fe400078e0072 */
[----:B------:R-:W-:Y:S02]  /*13ae0*/  IMAD.MOV.U32 R38, RZ, RZ, R132 ;  /* 0x000000ffff267224 */ /* 0x000fe400078e0084 */
.L_x_431:
[----:B---3--:R-:W-:-:S06]  /*13af0*/  UISETP.GT.AND UP0, UPT, UR34, UR19, UPT ;  /* 0x000000132200728c */ /* 0x008fcc000bf04270 */
[----:B------:R-:W-:-:S13]  /*13b00*/  PLOP3.LUT P0, PT, PT, PT, UP0, 0x80, 0x0 ;  /* 0x000000000000781c */ /* 0x000fda0003f0f008 */
[----:B------:R-:W-:Y:S05]  /*13b10*/  @!P0 BRA `(.L_x_435) ;  /* 0x00008da000008947 */ /* 0x000fea0003800000 */
[----:B------:R-:W2:Y:S01]  /*13b20*/  LDL.LU.64 R6, [R1+0x28] ;  /* 0x0000280001067983 */ /* 0x000ea20000300a00 */
[----:B------:R-:W1:Y:S01]  /*13b30*/  LDC.U8 R241, c[0x0][0x2d8] ;  /* 0x0000b600fff17b82 */ /* 0x000e620000000000 */
[----:B------:R-:W-:Y:S01]  /*13b40*/  ULDC.64 UR4, c[0x0][0x1a0] ;  /* 0x0000680000047ab9 */ /* 0x000fe20000000a00 */
[----:B------:R-:W-:Y:S01]  /*13b50*/  MOV R132, R39 ;  /* 0x0000002700847202 */ /* 0x000fe20000000f00 */
[----:B------:R-:W2:Y:S01]  /*13b60*/  LDL.LU.64 R4, [R1+0x70] ;  /* 0x0000700001047983 */ /* 0x000ea20000300a00 */
[C---:B------:R-:W-:Y:S01]  /*13b70*/  IADD3 R0, R232.reuse, 0x4, RZ ;  /* 0x00000004e8007810 */ /* 0x040fe20007ffe0ff */
[----:B------:R-:W-:Y:S01]  /*13b80*/  IMAD.WIDE.U32 R12, R232, -0x326172a9, RZ ;  /* 0xcd9e8d57e80c7825 */ /* 0x000fe200078e00ff */
[----:B------:R-:W-:Y:S01]  /*13b90*/  USHF.L.U64.HI UR32, UR4, 0x6, UR5 ;  /* 0x0000000604207899 */ /* 0x000fe20008010205 */
[----:B------:R-:W3:Y:S01]  /*13ba0*/  LDL.64 R14, [R1+0x58] ;  /* 0x00005800010e7983 */ /* 0x000ee20000100a00 */
[----:B------:R-:W-:Y:S01]  /*13bb0*/  USHF.L.U32 UR33, UR4, 0x6, URZ ;  /* 0x0000000604217899 */ /* 0x000fe2000800063f */
[----:B------:R-:W-:Y:S01]  /*13bc0*/  MOV R3, R40 ;  /* 0x0000002800037202 */ /* 0x000fe20000000f00 */
[----:B------:R-:W-:Y:S01]  /*13bd0*/  UIMAD.WIDE.U32 UR38, UR4, 0x60, URZ ;  /* 0x00000060042678a5 */ /* 0x000fe2000f8e003f */
[----:B------:R-:W4:Y:S01]  /*13be0*/  LDL.LU R2, [R1+0x20] ;  /* 0x0000200001027983 */ /* 0x000f220000300800 */
[----:B------:R-:W-:Y:S01]  /*13bf0*/  UIMAD UR37, UR5, 0x60, URZ ;  /* 0x00000060052578a4 */ /* 0x000fe2000f8e023f */
[----:B------:R-:W-:Y:S01]  /*13c00*/  IMAD.MOV.U32 R134, RZ, RZ, R37 ;  /* 0x000000ffff867224 */ /* 0x000fe200078e0025 */
[----:B------:R-:W-:Y:S01]  /*13c10*/  MOV R133, R38 ;  /* 0x0000002600857202 */ /* 0x000fe20000000f00 */
[----:B------:R-:W3:Y:S01]  /*13c20*/  LDL.LU R8, [R1+0x78] ;  /* 0x0000780001087983 */ /* 0x000ee20000300800 */
[----:B------:R-:W-:Y:S01]  /*13c30*/  IMAD.WIDE.U32 R10, R0, -0x326172a9, RZ ;  /* 0xcd9e8d57000a7825 */ /* 0x000fe200078e00ff */
[----:B------:R-:W-:-:S02]  /*13c40*/  ULDC.64 UR4, c[0x0][0x198] ;  /* 0x0000660000047ab9 */ /* 0x000fc40000000a00 */
[----:B------:R-:W-:Y:S01]  /*13c50*/  STL.64 [R1+0x38], R12 ;  /* 0x0000380c01007387 */ /* 0x000fe20000100a00 */
[----:B------:R-:W-:Y:S02]  /*13c60*/  UIMAD.WIDE.U32 UR44, UR4, 0x60, URZ ;  /* 0x00000060042c78a5 */ /* 0x000fe4000f8e003f */
[----:B------:R-:W-:Y:S01]  /*13c70*/  UIMAD UR41, UR5, 0x60, URZ ;  /* 0x00000060052978a4 */ /* 0x000fe2000f8e023f */
[----:B------:R2:W-:Y:S01]  /*13c80*/  STL.64 [R1+0x30], R10 ;  /* 0x0000300a01007387 */ /* 0x0005e20000100a00 */
[----:B-1----:R-:W-:Y:S01]  /*13c90*/  PRMT R241, R241, 0x7054, R241 ;  /* 0x00007054f1f17816 */ /* 0x002fe200000000f1 */
[----:B------:R-:W-:Y:S02]  /*13ca0*/  USHF.L.U64.HI UR35, UR4, 0x6, UR5 ;  /* 0x0000000604237899 */ /* 0x000fe40008010205 */
[----:B------:R-:W-:Y:S02]  /*13cb0*/  USHF.L.U32 UR40, UR4, 0x6, URZ ;  /* 0x0000000604287899 */ /* 0x000fe4000800063f */
[----:B------:R-:W-:-:S02]  /*13cc0*/  UIADD3 UR37, UR37, UR39, URZ ;  /* 0x0000002725257290 */ /* 0x000fc4000fffe03f */
[----:B------:R-:W-:Y:S01]  /*13cd0*/  UIADD3 UR41, UR41, UR45, URZ ;  /* 0x0000002d29297290 */ /* 0x000fe2000fffe03f */
[----:B--2---:R-:W-:Y:S01]  /*13ce0*/  IMAD.MOV.U32 R5, RZ, RZ, R7 ;  /* 0x000000ffff057224 */ /* 0x004fe200078e0007 */
[-C--:B----4-:R-:W-:Y:S02]  /*13cf0*/  LOP3.LUT R0, R13, R2.reuse, RZ, 0x3c, !PT ;  /* 0x000000020d007212 */ /* 0x090fe400078e3cff */
[----:B------:R-:W-:Y:S01]  /*13d00*/  LOP3.LUT R2, R11, R2, RZ, 0x3c, !PT ;  /* 0x000000020b027212 */ /* 0x000fe200078e3cff */
[----:B---3--:R-:W-:-:S04]  /*13d10*/  IMAD.WIDE.U32 R242, R8, -0x2daee0ad, RZ ;  /* 0xd2511f5308f27825 */ /* 0x008fc800078e00ff */
[----:B------:R-:W-:-:S04]  /*13d20*/  IMAD.WIDE.U32 R10, R0, -0x2daee0ad, RZ ;  /* 0xd2511f53000a7825 */ /* 0x000fc800078e00ff */
[----:B------:R-:W-:Y:S01]  /*13d30*/  IMAD.WIDE.U32 R8, R2, -0x2daee0ad, RZ ;  /* 0xd2511f5302087825 */ /* 0x000fe200078e00ff */
[----:B------:R1:W-:Y:S04]  /*13d40*/  STL.64 [R1+0x10], R10 ;  /* 0x0000100a01007387 */ /* 0x0003e80000100a00 */
[----:B------:R1:W-:Y:S04]  /*13d50*/  STL.64 [R1+0x50], R4 ;  /* 0x0000500401007387 */ /* 0x0003e80000100a00 */
[----:B------:R1:W-:Y:S01]  /*13d60*/  STL.64 [R1+0x8], R8 ;  /* 0x0000080801007387 */ /* 0x0003e20000100a00 */
[----:B------:R-:W-:Y:S01]  /*13d70*/  ISETP.GE.AND P4, PT, R14, c[0x0][0x220], PT ;  /* 0x000088000e007a0c */ /* 0x000fe20003f86270 */
[----:B------:R-:W-:Y:S05]  /*13d80*/  BRA `(.L_x_436) ;  /* 0x0000034000007947 */ /* 0x000fea0003800000 */
.L_x_438:
[----:B------:R-:W2:Y:S01]  /*13d90*/  LDL.64 R228, [R1+0x68] ;  /* 0x0000680001e47983 */ /* 0x000ea20000100a00 */
[----:B------:R-:W-:Y:S02]  /*13da0*/  ULDC.64 UR4, c[0x0][0x198] ;  /* 0x0000660000047ab9 */ /* 0x000fe40000000a00 */
[----:B------:R-:W-:Y:S01]  /*13db0*/  UIADD3 UR42, UR34, -0x2, URZ ;  /* 0xfffffffe222a7890 */ /* 0x000fe2000fffe03f */
[----:B------:R-:W3:Y:S03]  /*13dc0*/  LDL.64 R226, [R1+0x60] ;  /* 0x0000600001e27983 */ /* 0x000ee60000100a00 */
[----:B------:R-:W-:Y:S01]  /*13dd0*/  USHF.R.S32.HI UR34, URZ, 0x1f, UR42 ;  /* 0x0000001f3f227899 */ /* 0x000fe2000801142a */
[----:B------:R1:W-:Y:S01]  /*13de0*/  @P4 STS [R224+0x2000], RZ ;  /* 0x002000ffe0004388 */ /* 0x0003e20000000800 */
[----:B------:R-:W-:Y:S02]  /*13df0*/  UIMAD.WIDE.U32 UR46, UR42, UR4, URZ ;  /* 0x000000042a2e72a5 */ /* 0x000fe4000f8e003f */
[----:B------:R-:W-:Y:S01]  /*13e00*/  UIMAD UR34, UR34, UR4, URZ ;  /* 0x00000004222272a4 */ /* 0x000fe2000f8e023f */
[----:B------:R1:W-:Y:S03]  /*13e10*/  @P4 STS [R224+0x2004], RZ ;  /* 0x002004ffe0004388 */ /* 0x0003e60000000800 */
[----:B------:R-:W-:Y:S01]  /*13e20*/  UIMAD UR34, UR42, UR5, UR34 ;  /* 0x000000052a2272a4 */ /* 0x000fe2000f8e0222 */
[----:B------:R1:W-:Y:S01]  /*13e30*/  @P4 STS.64 [R224+0x2008], RZ ;  /* 0x002008ffe0004388 */ /* 0x0003e20000000a00 */
[----:B------:R-:W-:Y:S02]  /*13e40*/  IMAD.U32 R0, RZ, RZ, UR46 ;  /* 0x0000002eff007e24 */ /* 0x000fe4000f8e00ff */
[----:B------:R-:W-:Y:S01]  /*13e50*/  UIADD3 UR34, UR47, UR34, URZ ;  /* 0x000000222f227290 */ /* 0x000fe2000fffe03f */
[----:B------:R-:W-:Y:S05]  /*13e60*/  IMAD.U32 R168, RZ, RZ, UR46 ;  /* 0x0000002effa87e24 */ /* 0x000fea000f8e00ff */
[----:B------:R-:W-:Y:S01]  /*13e70*/  IMAD.U32 R2, RZ, RZ, UR34 ;  /* 0x00000022ff027e24 */ /* 0x000fe2000f8e00ff */
[----:B--2---:R-:W-:Y:S04]  /*13e80*/  LEA R0, P1, R0, R228, 0x7 ;  /* 0x000000e400007211 */ /* 0x004fe800078238ff */
[----:B------:R-:W-:Y:S02]  /*13e90*/  @!P4 LEA R174, P6, R0, c[0x0][0x168], 0x1 ;  /* 0x00005a0000aeca11 */ /* 0x000fe400078c08ff */
[----:B---3--:R-:W-:Y:S02]  /*13ea0*/  LEA.HI.X R2, R168, R227, R2, 0x7, P1 ;  /* 0x000000e3a8027211 */ /* 0x008fe400008f3c02 */
[C---:B------:R-:W-:Y:S02]  /*13eb0*/  @!P4 IADD3 R169, P0, R0.reuse, UR21, RZ ;  /* 0x0000001500a9cc10 */ /* 0x040fe4000ff1e0ff */
[----:B------:R-:W-:Y:S02]  /*13ec0*/  @!P4 LEA.HI.X R175, R0, c[0x0][0x16c], R2, 0x1, P6 ;  /* 0x00005b0000afca11 */ /* 0x000fe400030f0c02 */
[C---:B------:R-:W-:Y:S02]  /*13ed0*/  @!P4 LEA R172, P5, R169.reuse, c[0x0][0x168], 0x1 ;  /* 0x00005a00a9acca11 */ /* 0x040fe400078a08ff */
        /* <DEDUP_REMOVED lines=31> */
.L_x_436:
[----:B------:R-:W2:Y:S01]  /*140d0*/  LDL.64 R6, [R1+0x50] ;  /* 0x0000500001067983 */ /* 0x000ea20000100a00 */
[----:B------:R-:W-:Y:S04]  /*140e0*/  DEPBAR.LE SB0, 0x0 ;  /* 0x000080000000791a */ /* 0x000fe80000000000 */
[----:B------:R-:W-:Y:S01]  /*140f0*/  UIADD3 UR36, UR34, -0x1, URZ ;  /* 0xffffffff22247890 */ /* 0x000fe2000fffe03f */
[----:B------:R-:W-:Y:S03]  /*14100*/  BAR.SYNC.DEFER_BLOCKING 0x0 ;  /* 0x0000000000007b1d */ /* 0x000fe60000010000 */
[----:B------:R-:W-:Y:S02]  /*14110*/  USHF.R.S32.HI UR5, URZ, 0x1f, UR36 ;  /* 0x0000001f3f057899 */ /* 0x000fe40008011424 */
[----:B------:R-:W-:Y:S01]  /*14120*/  UIMAD UR4, UR24, UR36, URZ ;  /* 0x00000024180472a4 */ /* 0x000fe2000f8e023f */
[----:B-1----:R-:W-:Y:S01]  /*14130*/  IMAD.U32 R4, RZ, RZ, UR36 ;  /* 0x00000024ff047e24 */ /* 0x002fe2000f8e00ff */
[----:B------:R-:W-:Y:S02]  /*14140*/  UISETP.GT.AND UP0, UPT, UR36, UR19, UPT ;  /* 0x000000132400728c */ /* 0x000fe4000bf04270 */
[----:B------:R-:W-:Y:S01]  /*14150*/  UIMAD UR4, UR5, UR25, UR4 ;  /* 0x00000019050472a4 */ /* 0x000fe2000f8e0204 */
[----:B-----5:R-:W-:Y:S06]  /*14160*/  @P4 STS [R224+0x4000], RZ ;  /* 0x004000ffe0004388 */ /* 0x020fec0000000800 */
[----:B------:R-:W-:Y:S06]  /*14170*/  @P4 STS [R224+0x4004], RZ ;  /* 0x004004ffe0004388 */ /* 0x000fec0000000800 */
[----:B------:R-:W-:Y:S01]  /*14180*/  @P4 STS.64 [R224+0x4008], RZ ;  /* 0x004008ffe0004388 */ /* 0x000fe20000000a00 */
[----:B--2---:R-:W-:Y:S05]  /*14190*/  IMAD.WIDE.U32 R4, R4, UR25, R6 ;  /* 0x0000001904047c25 */ /* 0x004fea000f8e0006 */
[C---:B------:R-:W-:Y:S02]  /*141a0*/  @!P4 LEA R12, P3, R4.reuse, c[0x0][0x170], 0x1 ;  /* 0x00005c00040cca11 */ /* 0x040fe400078608ff */
[----:B------:R-:W-:Y:S02]  /*141b0*/  IADD3 R0, R5, UR4, RZ ;  /* 0x0000000405007c10 */ /* 0x000fe4000fffe0ff */
[C---:B------:R-:W-:Y:S02]  /*141c0*/  @!P4 IADD3 R2, P2, R4.reuse, UR27, RZ ;  /* 0x0000001b0402cc10 */ /* 0x040fe4000ff5e0ff */
[----:B------:R-:W-:Y:S02]  /*141d0*/  @!P4 LEA.HI.X R13, R4, c[0x0][0x174], R0, 0x1, P3 ;  /* 0x00005d00040dca11 */ /* 0x000fe400018f0c00 */
[----:B------:R-:W-:Y:S02]  /*141e0*/  @!P4 IADD3.X R9, R0, UR26, RZ, P2, !PT ;  /* 0x0000001a0009cc10 */ /* 0x000fe400097fe4ff */
[----:B------:R-:W-:Y:S01]  /*141f0*/  @!P4 LEA R10, P2, R2, c[0x0][0x170], 0x1 ;  /* 0x00005c00020aca11 */ /* 0x000fe200078408ff */
[----:B------:R-:W-:Y:S01]  /*14200*/  @!PT LDS RZ, [RZ] ;  /* 0x00000000fffff984 */ /* 0x000fe20000000800 */
[----:B------:R-:W-:Y:S01]  /*14210*/  @!PT LDS RZ, [RZ] ;  /* 0x00000000fffff984 */ /* 0x000fe20000000800 */
[----:B------:R-:W-:Y:S01]  /*14220*/  @!PT LDS RZ, [RZ] ;  /* 0x00000000fffff984 */ /* 0x000fe20000000800 */
[----:B------:R1:W-:Y:S01]  /*14230*/  @!P4 LDGSTS.E.BYPASS.LTC128B.128 [R224+0x4000], [R12.64] ;  /* 0x040000000ce0cfae */ /* 0x0003e2000b901d5c */
[----:B------:R-:W-:Y:S02]  /*14240*/  @!P4 IADD3 R5, P1, R4, UR33, RZ ;  /* 0x000000210405cc10 */ /* 0x000fe4000ff3e0ff */
[----:B------:R-:W-:Y:S02]  /*14250*/  @!P4 LEA.HI.X R11, R2, c[0x0][0x174], R9, 0x1, P2 ;  /* 0x00005d00020bca11 */ /* 0x000fe400010f0c09 */
[----:B------:R-:W-:Y:S01]  /*14260*/  @!P4 IADD3.X R14, R0, UR32, RZ, P1, !PT ;  /* 0x00000020000ecc10 */ /* 0x000fe20008ffe4ff */
[----:B------:R-:W-:Y:S01]  /*14270*/  @P4 STS.128 [R224+0x4800], RZ ;  /* 0x004800ffe0004388 */ /* 0x000fe20000000c00 */
[C---:B------:R-:W-:Y:S02]  /*14280*/  @!P4 LEA R8, P1, R5.reuse, c[0x0][0x170], 0x1 ;  /* 0x00005c000508ca11 */ /* 0x040fe400078208ff */
[----:B------:R-:W-:Y:S02]  /*14290*/  @!P4 IADD3 R7, P0, R4, UR38, RZ ;  /* 0x000000260407cc10 */ /* 0x000fe4000ff1e0ff */
[----:B------:R-:W-:Y:S01]  /*142a0*/  @!P4 LEA.HI.X R9, R5, c[0x0][0x174], R14, 0x1, P1 ;  /* 0x00005d000509ca11 */ /* 0x000fe200008f0c0e */
[----:B------:R-:W-:Y:S01]  /*142b0*/  @!PT LDS RZ, [RZ] ;  /* 0x00000000fffff984 */ /* 0x000fe20000000800 */
[----:B------:R-:W-:Y:S01]  /*142c0*/  @!PT LDS RZ, [RZ] ;  /* 0x00000000fffff984 */ /* 0x000fe20000000800 */
[----:B------:R-:W-:Y:S01]  /*142d0*/  @!PT LDS RZ, [RZ] ;  /* 0x00000000fffff984 */ /* 0x000fe20000000800 */
[----:B------:R2:W-:Y:S01]  /*142e0*/  @!P4 LDGSTS.E.BYPASS.LTC128B.128 [R224+0x4800], [R10.64] ;  /* 0x048000000ae0cfae */ /* 0x0005e2000b901d5c */
[----:B------:R-:W-:Y:S02]  /*142f0*/  @!P4 IADD3.X R15, R0, UR37, RZ, P0, !PT ;  /* 0x00000025000fcc10 */ /* 0x000fe400087fe4ff */
[C---:B------:R-:W-:Y:S03]  /*14300*/  @!P4 LEA R6, P0, R7.reuse, c[0x0][0x170], 0x1 ;  /* 0x00005c000706ca11 */ /* 0x040fe600078008ff */
[----:B------:R-:W-:Y:S01]  /*14310*/  @P4 STS.128 [R224+0x5000], RZ ;  /* 0x005000ffe0004388 */ /* 0x000fe20000000c00 */
[----:B------:R-:W-:Y:S02]  /*14320*/  @!P4 LEA.HI.X R7, R7, c[0x0][0x174], R15, 0x1, P0 ;  /* 0x00005d000707ca11 */ /* 0x000fe400000f0c0f */
[----:B------:R-:W-:Y:S03]  /*14330*/  PLOP3.LUT P0, PT, PT, PT, UP0, 0x80, 0x0 ;  /* 0x000000000000781c */ /* 0x000fe60003f0f008 */
        /* <DEDUP_REMOVED lines=14> */
[----:B------:R-:W4:Y:S06]  /*14420*/  LDSM.16.M88.4 R48, [R135+0x2800] ;  /* 0x002800008730783b */ /* 0x000f2c0000000200 */
[----:B------:R-:W4:Y:S06]  /*14430*/  LDSM.16.M88.4 R64, [R135+0x2c00] ;  /* 0x002c00008740783b */ /* 0x000f2c0000000200 */
[----:B------:R-:W4:Y:S01]  /*14440*/  LDSM.16.M88.4 R80, [R135+0x3000] ;  /* 0x003000008750783b */ /* 0x000f220000000200 */
        /* <DEDUP_REMOVED lines=80> */
.L_x_437:
[----:B------:R-:W2:Y:S01]  /*14950*/  S2R R2, SR_TID.X ;  /* 0x0000000000027919 */ /* 0x000ea20000002100 */
[----:B------:R-:W-:Y:S01]  /*14960*/  IMAD.U32 R0, RZ, RZ, UR36 ;  /* 0x00000024ff007e24 */ /* 0x000fe2000f8e00ff */
[----:B------:R-:W-:Y:S02]  /*14970*/  USHF.L.U32 UR5, UR36, 0x2, URZ ;  /* 0x0000000224057899 */ /* 0x000fe4000800063f */
[----:B------:R-:W-:Y:S02]  /*14980*/  UISETP.GT.AND UP0, UPT, UR36, UR19, UPT ;  /* 0x000000132400728c */ /* 0x000fe4000bf04270 */
[----:B------:R-:W-:Y:S02]  /*14990*/  UIADD3 UR4, UR5, 0x1, URZ ;  /* 0x0000000105047890 */ /* 0x000fe4000fffe03f */
[----:B------:R-:W-:Y:S01]  /*149a0*/  STL [R1+0xac], R224 ;  /* 0x0000ace001007387 */ /* 0x000fe20000100800 */
[----:B------:R-:W-:Y:S03]  /*149b0*/  UMOV UR34, UR36 ;  /* 0x0000002400227c82 */ /* 0x000fe60008000000 */
[----:B------:R-:W-:Y:S04]  /*149c0*/  STL [R1+0xa8], R215 ;  /* 0x0000a8d701007387 */ /* 0x000fe80000100800 */
[----:B------:R-:W-:Y:S04]  /*149d0*/  STL [R1+0xa4], R214 ;  /* 0x0000a4d601007387 */ /* 0x000fe80000100800 */
[----:B------:R-:W-:Y:S01]  /*149e0*/  STL [R1+0xa0], R213 ;  /* 0x0000a0d501007387 */ /* 0x000fe20000100800 */
[----:B--2---:R-:W-:Y:S03]  /*149f0*/  IMAD.SHL.U32 R2, R2, 0x2, RZ ;  /* 0x0000000202027824 */ /* 0x004fe600078e00ff */
[----:B------:R-:W-:Y:S02]  /*14a00*/  STL [R1+0x9c], R212 ;  /* 0x00009cd401007387 */ /* 0x000fe40000100800 */
[----:B------:R-:W-:Y:S02]  /*14a10*/  LOP3.LUT R2, R2, 0x6, RZ, 0xc0, !PT ;  /* 0x0000000602027812 */ /* 0x000fe400078ec0ff */
[----:B------:R-:W-:Y:S03]  /*14a20*/  STL [R1+0x98], R211 ;  /* 0x000098d301007387 */ /* 0x000fe60000100800 */
[----:B------:R-:W-:Y:S01]  /*14a30*/  IMAD R0, R0, 0x80, R2 ;  /* 0x0000008000007824 */ /* 0x000fe200078e0202 */
[----:B------:R2:W-:Y:S04]  /*14a40*/  STL [R1+0x94], R210 ;  /* 0x000094d201007387 */ /* 0x0005e80000100800 */
[C---:B------:R-:W-:Y:S01]  /*14a50*/  IADD3 R2, R0.reuse, 0x1, RZ ;  /* 0x0000000100027810 */ /* 0x040fe20007ffe0ff */
[----:B------:R-:W-:Y:S01]  /*14a60*/  STL [R1+0x90], R209 ;  /* 0x000090d101007387 */ /* 0x000fe20000100800 */
[----:B-1----:R-:W-:Y:S02]  /*14a70*/  IADD3 R172, R0, 0x9, RZ ;  /* 0x0000000900ac7810 */ /* 0x002fe40007ffe0ff */
[----:B------:R-:W-:Y:S01]  /*14a80*/  ISETP.GE.AND P0, PT, R2, R218, PT ;  /* 0x000000da0200720c */ /* 0x000fe20003f06270 */
[----:B------:R-:W-:Y:S01]  /*14a90*/  STL [R1+0x8c], R208 ;  /* 0x00008cd001007387 */ /* 0x000fe20000100800 */
[----:B------:R-:W-:Y:S02]  /*14aa0*/  ISETP.GE.AND P6, PT, R0, R219, PT ;  /* 0x000000db0000720c */ /* 0x000fe40003fc6270 */
[----:B------:R-:W-:Y:S01]  /*14ab0*/  ISETP.GE.OR P0, PT, R2, R222, !P0 ;  /* 0x000000de0200720c */ /* 0x000fe20004706670 */
[----:B------:R-:W-:Y:S01]  /*14ac0*/  STL [R1+0x88], R207 ;  /* 0x000088cf01007387 */ /* 0x000fe20000100800 */
[----:B------:R-:W-:Y:S02]  /*14ad0*/  IADD3 R173, R0, 0x11, RZ ;  /* 0x0000001100ad7810 */ /* 0x000fe40007ffe0ff */
[----:B------:R-:W-:Y:S01]  /*14ae0*/  FSEL R181, R7, -INF , !P0 ;  /* 0xff80000007b57808 */ /* 0x000fe20004000000 */
[----:B------:R1:W-:Y:S01]  /*14af0*/  STL [R1+0x84], R206 ;  /* 0x000084ce01007387 */ /* 0x0003e20000100800 */
[----:B------:R-:W-:Y:S02]  /*14b00*/  ISETP.GE.AND P0, PT, R172, R218, PT ;  /* 0x000000daac00720c */ /* 0x000fe40003f06270 */
[----:B------:R-:W-:Y:S01]  /*14b10*/  ISETP.GE.OR P6, PT, R0, R223, !P6 ;  /* 0x000000df0000720c */ /* 0x000fe200077c6670 */
[----:B------:R-:W-:Y:S01]  /*14b20*/  STL [R1+0x80], R135 ;  /* 0x0000808701007387 */ /* 0x000fe20000100800 */
[----:B------:R-:W-:Y:S02]  /*14b30*/  ISETP.GE.OR P0, PT, R172, R222, !P0 ;  /* 0x000000deac00720c */ /* 0x000fe40004706670 */
[----:B------:R-:W-:Y:S01]  /*14b40*/  IADD3 R170, R0, 0x8, RZ ;  /* 0x0000000800aa7810 */ /* 0x000fe20007ffe0ff */
[----:B--2---:R-:W2:Y:S01]  /*14b50*/  LDL.64 R210, [R1+0x8] ;  /* 0x0000080001d27983 */ /* 0x004ea20000100a00 */
[----:B------:R-:W-:Y:S02]  /*14b60*/  FSEL R177, R19, -INF , !P0 ;  /* 0xff80000013b17808 */ /* 0x000fe40004000000 */
[C---:B------:R-:W-:Y:S02]  /*14b70*/  ISETP.GE.AND P0, PT, R173.reuse, R218, PT ;  /* 0x000000daad00720c */ /* 0x040fe40003f06270 */
[----:B------:R-:W-:Y:S01]  /*14b80*/  FSEL R178, R4, -INF , !P6 ;  /* 0xff80000004b27808 */ /* 0x000fe20007000000 */
[----:B------:R-:W3:Y:S01]  /*14b90*/  LDL.64 R244, [R1+0x38] ;  /* 0x0000380001f47983 */ /* 0x000ee20000100a00 */
[----:B------:R-:W-:Y:S02]  /*14ba0*/  ISETP.GE.AND P6, PT, R170, R219, PT ;  /* 0x000000dbaa00720c */ /* 0x000fe40003fc6270 */
[----:B------:R-:W-:Y:S02]  /*14bb0*/  ISETP.GE.OR P0, PT, R173, R222, !P0 ;  /* 0x000000dead00720c */ /* 0x000fe40004706670 */
[C---:B------:R-:W-:Y:S02]  /*14bc0*/  IADD3 R168, R0.reuse, 0x19, RZ ;  /* 0x0000001900a87810 */ /* 0x040fe40007ffe0ff */
[CC--:B------:R-:W-:Y:S02]  /*14bd0*/  ISETP.GE.AND P1, PT, R0.reuse, R218.reuse, PT ;  /* 0x000000da0000720c */ /* 0x0c0fe40003f26270 */
[----:B------:R-:W-:Y:S02]  /*14be0*/  IADD3 R171, R0, 0x10, RZ ;  /* 0x0000001000ab7810 */ /* 0x000fe40007ffe0ff */
[----:B------:R-:W-:Y:S01]  /*14bf0*/  ISETP.GE.OR P6, PT, R170, R223, !P6 ;  /* 0x000000dfaa00720c */ /* 0x000fe200077c6670 */
[----:B-1----:R-:W4:Y:S01]  /*14c00*/  LDL.64 R206, [R1+0x10] ;  /* 0x0000100001ce7983 */ /* 0x002f220000100a00 */
[----:B------:R-:W-:Y:S02]  /*14c10*/  FSEL R189, R23, -INF , !P0 ;  /* 0xff80000017bd7808 */ /* 0x000fe40004000000 */
[----:B------:R-:W-:Y:S02]  /*14c20*/  ISETP.GE.AND P0, PT, R168, R218, PT ;  /* 0x000000daa800720c */ /* 0x000fe40003f06270 */
[-C--:B------:R-:W-:Y:S01]  /*14c30*/  ISETP.GE.AND P2, PT, R2, R219.reuse, PT ;  /* 0x000000db0200720c */ /* 0x080fe20003f46270 */
[----:B------:R-:W-:Y:S01]  /*14c40*/  STL [R1+0xb0], R219 ;  /* 0x0000b0db01007387 */ /* 0x000fe20000100800 */
[-C--:B------:R-:W-:Y:S02]  /*14c50*/  ISETP.GE.OR P1, PT, R0, R222.reuse, !P1 ;  /* 0x000000de0000720c */ /* 0x080fe40004f26670 */
[----:B------:R-:W-:Y:S01]  /*14c60*/  FSEL R174, R16, -INF , !P6 ;  /* 0xff80000010ae7808 */ /* 0x000fe20007000000 */
[----:B------:R-:W-:Y:S01]  /*14c70*/  STL [R1+0xb4], R223 ;  /* 0x0000b4df01007387 */ /* 0x000fe20000100800 */
[C---:B------:R-:W-:Y:S02]  /*14c80*/  ISETP.GE.AND P6, PT, R171.reuse, R219, PT ;  /* 0x000000dbab00720c */ /* 0x040fe40003fc6270 */
[----:B------:R-:W-:Y:S01]  /*14c90*/  IADD3 R169, R0, 0x21, RZ ;  /* 0x0000002100a97810 */ /* 0x000fe20007ffe0ff */
[----:B------:R-:W-:Y:S01]  /*14ca0*/  STL [R1+0xb8], R218 ;  /* 0x0000b8da01007387 */ /* 0x000fe20000100800 */
[----:B------:R-:W-:Y:S02]  /*14cb0*/  ISETP.GE.OR P0, PT, R168, R222, !P0 ;  /* 0x000000dea800720c */ /* 0x000fe40004706670 */
[-C--:B------:R-:W-:Y:S01]  /*14cc0*/  ISETP.GE.OR P2, PT, R2, R223.reuse, !P2 ;  /* 0x000000df0200720c */ /* 0x080fe20005746670 */
[----:B------:R1:W-:Y:S01]  /*14cd0*/  STL [R1+0xbc], R222 ;  /* 0x0000bcde01007387 */ /* 0x0003e20000100800 */
[----:B------:R-:W-:Y:S02]  /*14ce0*/  FSEL R180, R6, -INF , !P1 ;  /* 0xff80000006b47808 */ /* 0x000fe40004800000 */
[----:B------:R-:W-:Y:S01]  /*14cf0*/  ISETP.GE.OR P6, PT, R171, R223, !P6 ;  /* 0x000000dfab00720c */ /* 0x000fe200077c6670 */
[----:B------:R1:W-:Y:S01]  /*14d00*/  STL [R1+0xc0], R217 ;  /* 0x0000c0d901007387 */ /* 0x0003e20000100800 */
[----:B------:R-:W-:Y:S02]  /*14d10*/  IADD3 R6, R0, 0x18, RZ ;  /* 0x0000001800067810 */ /* 0x000fe40007ffe0ff */
[----:B------:R-:W-:Y:S01]  /*14d20*/  FSEL R185, R35, -INF , !P0 ;  /* 0xff80000023b97808 */ /* 0x000fe20004000000 */
[----:B------:R-:W-:Y:S01]  /*14d30*/  STL [R1+0xc4], R221 ;  /* 0x0000c4dd01007387 */ /* 0x000fe20000100800 */
[----:B------:R-:W-:Y:S02]  /*14d40*/  ISETP.GE.AND P0, PT, R169, R218, PT ;  /* 0x000000daa900720c */ /* 0x000fe40003f06270 */
[----:B------:R-:W-:Y:S02]  /*14d50*/  FSEL R179, R5, -INF , !P2 ;  /* 0xff80000005b37808 */ /* 0x000fe40005000000 */
[----:B------:R-:W-:Y:S02]  /*14d60*/  FSEL R186, R20, -INF , !P6 ;  /* 0xff80000014ba7808 */ /* 0x000fe40007000000 */
[----:B------:R-:W-:Y:S02]  /*14d70*/  ISETP.GE.AND P6, PT, R6, R219, PT ;  /* 0x000000db0600720c */ /* 0x000fe40003fc6270 */
[----:B------:R-:W-:Y:S02]  /*14d80*/  ISETP.GE.OR P0, PT, R169, R222, !P0 ;  /* 0x000000dea900720c */ /* 0x000fe40004706670 */
[----:B------:R-:W-:Y:S02]  /*14d90*/  IADD3 R5, R0, 0x29, RZ ;  /* 0x0000002900057810 */ /* 0x000fe40007ffe0ff */
[-C--:B------:R-:W-:Y:S02]  /*14da0*/  ISETP.GE.AND P1, PT, R170, R218.reuse, PT ;  /* 0x000000daaa00720c */ /* 0x080fe40003f26270 */
[----:B------:R-:W-:Y:S02]  /*14db0*/  ISETP.GE.OR P6, PT, R6, R223, !P6 ;  /* 0x000000df0600720c */ /* 0x000fe400077c6670 */
[----:B------:R-:W-:Y:S02]  /*14dc0*/  FSEL R237, R39, -INF , !P0 ;  /* 0xff80000027ed7808 */ /* 0x000fe40004000000 */
[C---:B------:R-:W-:Y:S02]  /*14dd0*/  ISETP.GE.AND P0, PT, R5.reuse, R218, PT ;  /* 0x000000da0500720c */ /* 0x040fe40003f06270 */
[----:B------:R-:W-:Y:S02]  /*14de0*/  ISETP.GE.AND P2, PT, R172, R219, PT ;  /* 0x000000dbac00720c */ /* 0x000fe40003f46270 */
[-C--:B------:R-:W-:Y:S02]  /*14df0*/  ISETP.GE.OR P1, PT, R170, R222.reuse, !P1 ;  /* 0x000000deaa00720c */ /* 0x080fe40004f26670 */
[----:B------:R-:W-:Y:S02]  /*14e00*/  FSEL R182, R32, -INF , !P6 ;  /* 0xff80000020b67808 */ /* 0x000fe40007000000 */
[----:B------:R-:W-:Y:S02]  /*14e10*/  IADD3 R32, R0, 0x31, RZ ;  /* 0x0000003100207810 */ /* 0x000fe40007ffe0ff */
[----:B------:R-:W-:Y:S02]  /*14e20*/  ISETP.GE.OR P0, PT, R5, R222, !P0 ;  /* 0x000000de0500720c */ /* 0x000fe40004706670 */
[----:B------:R-:W-:Y:S02]  /*14e30*/  ISETP.GE.OR P2, PT, R172, R223, !P2 ;  /* 0x000000dfac00720c */ /* 0x000fe40005746670 */
[----:B------:R-:W-:Y:S02]  /*14e40*/  FSEL R176, R18, -INF , !P1 ;  /* 0xff80000012b07808 */ /* 0x000fe40004800000 */
[-C--:B------:R-:W-:Y:S02]  /*14e50*/  ISETP.GE.AND P1, PT, R171, R218.reuse, PT ;  /* 0x000000daab00720c */ /* 0x080fe40003f26270 */
[----:B------:R-:W-:Y:S02]  /*14e60*/  FSEL R233, R51, -INF , !P0 ;  /* 0xff80000033e97808 */ /* 0x000fe40004000000 */
[C---:B------:R-:W-:Y:S02]  /*14e70*/  ISETP.GE.AND P0, PT, R32.reuse, R218, PT ;  /* 0x000000da2000720c */ /* 0x040fe40003f06270 */
[----:B------:R-:W-:Y:S02]  /*14e80*/  FSEL R175, R17, -INF , !P2 ;  /* 0xff80000011af7808 */ /* 0x000fe40005000000 */
[----:B------:R-:W-:Y:S02]  /*14e90*/  ISETP.GE.AND P2, PT, R173, R219, PT ;  /* 0x000000dbad00720c */ /* 0x000fe40003f46270 */
[-C--:B------:R-:W-:Y:S02]  /*14ea0*/  ISETP.GE.OR P1, PT, R171, R222.reuse, !P1 ;  /* 0x000000deab00720c */ /* 0x080fe40004f26670 */
[----:B------:R-:W-:Y:S02]  /*14eb0*/  ISETP.GE.OR P0, PT, R32, R222, !P0 ;  /* 0x000000de2000720c */ /* 0x000fe40004706670 */
[----:B------:R-:W-:Y:S02]  /*14ec0*/  IADD3 R23, R0, 0x39, RZ ;  /* 0x0000003900177810 */ /* 0x000fe40007ffe0ff */
[----:B------:R-:W-:Y:S02]  /*14ed0*/  ISETP.GE.OR P2, PT, R173, R223, !P2 ;  /* 0x000000dfad00720c */ /* 0x000fe40005746670 */
[----:B------:R-:W-:Y:S02]  /*14ee0*/  FSEL R188, R22, -INF , !P1 ;  /* 0xff80000016bc7808 */ /* 0x000fe40004800000 */
[-C--:B------:R-:W-:Y:S02]  /*14ef0*/  ISETP.GE.AND P1, PT, R6, R218.reuse, PT ;  /* 0x000000da0600720c */ /* 0x080fe40003f26270 */
[----:B------:R-:W-:Y:S02]  /*14f00*/  FSEL R235, R55, -INF , !P0 ;  /* 0xff80000037eb7808 */ /* 0x000fe40004000000 */
[----:B------:R-:W-:Y:S02]  /*14f10*/  ISETP.GE.AND P0, PT, R23, R218, PT ;  /* 0x000000da1700720c */ /* 0x000fe40003f06270 */
[----:B------:R-:W-:Y:S02]  /*14f20*/  FSEL R187, R21, -INF , !P2 ;  /* 0xff80000015bb7808 */ /* 0x000fe40005000000 */
[----:B------:R-:W-:Y:S02]  /*14f30*/  IADD3 R7, R0, 0x20, RZ ;  /* 0x0000002000077810 */ /* 0x000fe40007ffe0ff */
[-C--:B------:R-:W-:Y:S02]  /*14f40*/  ISETP.GE.OR P1, PT, R6, R222.reuse, !P1 ;  /* 0x000000de0600720c */ /* 0x080fe40004f26670 */
[----:B------:R-:W-:Y:S02]  /*14f50*/  IADD3 R21, R0, 0x41, RZ ;  /* 0x0000004100157810 */ /* 0x000fe40007ffe0ff */
[----:B------:R-:W-:Y:S02]  /*14f60*/  ISETP.GE.OR P0, PT, R23, R222, !P0 ;  /* 0x000000de1700720c */ /* 0x000fe40004706670 */
[C---:B------:R-:W-:Y:S02]  /*14f70*/  ISETP.GE.AND P5, PT, R2.reuse, R217, PT ;  /* 0x000000d90200720c */ /* 0x040fe40003fa6270 */
[----:B------:R-:W-:Y:S02]  /*14f80*/  ISETP.GE.AND P3, PT, R2, R216, PT ;  /* 0x000000d80200720c */ /* 0x000fe40003f66270 */
[----:B------:R-:W-:Y:S02]  /*14f90*/  FSEL R184, R34, -INF , !P1 ;  /* 0xff80000022b87808 */ /* 0x000fe40004800000 */
[C---:B------:R-:W-:Y:S02]  /*14fa0*/  ISETP.GE.AND P6, PT, R7.reuse, R219, PT ;  /* 0x000000db0700720c */ /* 0x040fe40003fc6270 */
[-C--:B------:R-:W-:Y:S02]  /*14fb0*/  ISETP.GE.AND P1, PT, R7, R218.reuse, PT ;  /* 0x000000da0700720c */ /* 0x080fe40003f26270 */
[----:B------:R-:W-:Y:S02]  /*14fc0*/  FSEL R227, R67, -INF , !P0 ;  /* 0xff80000043e37808 */ /* 0x000fe40004000000 */
[----:B------:R-:W-:Y:S02]  /*14fd0*/  ISETP.GE.AND P0, PT, R21, R218, PT ;  /* 0x000000da1500720c */ /* 0x000fe40003f06270 */
[C---:B------:R-:W-:Y:S02]  /*14fe0*/  ISETP.GE.OR P5, PT, R2.reuse, R221, !P5 ;  /* 0x000000dd0200720c */ /* 0x040fe40006fa6670 */
[----:B------:R-:W-:Y:S02]  /*14ff0*/  ISETP.GE.OR P3, PT, R2, R220, !P3 ;  /* 0x000000dc0200720c */ /* 0x000fe40005f66670 */
[----:B------:R-:W-:Y:S02]  /*15000*/  ISETP.GE.AND P2, PT, R168, R219, PT ;  /* 0x000000dba800720c */ /* 0x000fe40003f46270 */
[CC--:B------:R-:W-:Y:S02]  /*15010*/  ISETP.GE.OR P6, PT, R7.reuse, R223.reuse, !P6 ;  /* 0x000000df0700720c */ /* 0x0c0fe400077c6670 */
[-C--:B------:R-:W-:Y:S02]  /*15020*/  ISETP.GE.OR P1, PT, R7, R222.reuse, !P1 ;  /* 0x000000de0700720c */ /* 0x080fe40004f26670 */
[----:B------:R-:W-:Y:S02]  /*15030*/  IADD3 R2, R0, 0x28, RZ ;  /* 0x0000002800027810 */ /* 0x000fe40007ffe0ff */
[----:B------:R-:W-:Y:S02]  /*15040*/  ISETP.GE.OR P0, PT, R21, R222, !P0 ;  /* 0x000000de1500720c */ /* 0x000fe40004706670 */
[----:B------:R-:W-:Y:S02]  /*15050*/  ISETP.GE.OR P2, PT, R168, R223, !P2 ;  /* 0x000000dfa800720c */ /* 0x000fe40005746670 */
[----:B------:R-:W-:Y:S02]  /*15060*/  FSEL R232, R36, -INF , !P6 ;  /* 0xff80000024e87808 */ /* 0x000fe40007000000 */
[----:B------:R-:W-:Y:S02]  /*15070*/  FSEL R238, R38, -INF , !P1 ;  /* 0xff80000026ee7808 */ /* 0x000fe40004800000 */
[CC--:B------:R-:W-:Y:S02]  /*15080*/  ISETP.GE.AND P6, PT, R2.reuse, R219.reuse, PT ;  /* 0x000000db0200720c */ /* 0x0c0fe40003fc6270 */
[----:B------:R-:W-:Y:S02]  /*15090*/  ISETP.GE.AND P1, PT, R2, R218, PT ;  /* 0x000000da0200720c */ /* 0x000fe40003f26270 */
[----:B------:R-:W-:Y:S02]  /*150a0*/  FSEL R229, R71, -INF , !P0 ;  /* 0xff80000047e57808 */ /* 0x000fe40004000000 */
[C---:B------:R-:W-:Y:S02]  /*150b0*/  ISETP.GE.AND P0, PT, R0.reuse, R216, PT ;  /* 0x000000d80000720c */ /* 0x040fe40003f06270 */
[----:B------:R-:W-:Y:S02]  /*150c0*/  FSEL R183, R33, -INF , !P2 ;  /* 0xff80000021b77808 */ /* 0x000fe40005000000 */
[C---:B------:R-:W-:Y:S02]  /*150d0*/  ISETP.GE.AND P2, PT, R169.reuse, R219, PT ;  /* 0x000000dba900720c */ /* 0x040fe40003f46270 */
[----:B------:R-:W-:Y:S02]  /*150e0*/  IADD3 R4, R0, 0x30, RZ ;  /* 0x0000003000047810 */ /* 0x000fe40007ffe0ff */
[CC--:B------:R-:W-:Y:S02]  /*150f0*/  ISETP.GE.OR P6, PT, R2.reuse, R223.reuse, !P6 ;  /* 0x000000df0200720c */ /* 0x0c0fe400077c6670 */
[----:B------:R-:W-:Y:S02]  /*15100*/  ISETP.GE.OR P1, PT, R2, R222, !P1 ;  /* 0x000000de0200720c */ /* 0x000fe40004f26670 */
[C---:B------:R-:W-:Y:S02]  /*15110*/  ISETP.GE.OR P0, PT, R0.reuse, R220, !P0 ;  /* 0x000000dc0000720c */ /* 0x040fe40004706670 */
[----:B------:R-:W-:Y:S02]  /*15120*/  IADD3 R18, R0, 0x49, RZ ;  /* 0x0000004900127810 */ /* 0x000fe40007ffe0ff */
[----:B------:R-:W-:Y:S02]  /*15130*/  ISETP.GE.OR P2, PT, R169, R223, !P2 ;  /* 0x000000dfa900720c */ /* 0x000fe40005746670 */
[----:B------:R-:W-:Y:S02]  /*15140*/  FSEL R203, R48, -INF , !P6 ;  /* 0xff80000030cb7808 */ /* 0x000fe40007000000 */
[----:B------:R-:W-:Y:S02]  /*15150*/  FSEL R234, R50, -INF , !P1 ;  /* 0xff80000032ea7808 */ /* 0x000fe40004800000 */
[-C--:B------:R-:W-:Y:S02]  /*15160*/  ISETP.GE.AND P1, PT, R4, R218.reuse, PT ;  /* 0x000000da0400720c */ /* 0x080fe40003f26270 */
[----:B------:R-:W-:Y:S02]  /*15170*/  FSEL R36, R10, -INF , !P0 ;  /* 0xff8000000a247808 */ /* 0x000fe40004000000 */
[----:B------:R-:W-:Y:S02]  /*15180*/  FSEL R48, R11, -INF , !P3 ;  /* 0xff8000000b307808 */ /* 0x000fe40005800000 */
[CC--:B------:R-:W-:Y:S02]  /*15190*/  ISETP.GE.AND P3, PT, R18.reuse, R219.reuse, PT ;  /* 0x000000db1200720c */ /* 0x0c0fe40003f66270 */
[----:B------:R-:W-:Y:S02]  /*151a0*/  ISETP.GE.AND P0, PT, R18, R218, PT ;  /* 0x000000da1200720c */ /* 0x000fe40003f06270 */
[----:B------:R-:W-:Y:S02]  /*151b0*/  FSEL R231, R37, -INF , !P2 ;  /* 0xff80000025e77808 */ /* 0x000fe40005000000 */
[C---:B------:R-:W-:Y:S02]  /*151c0*/  ISETP.GE.AND P2, PT, R5.reuse, R219, PT ;  /* 0x000000db0500720c */ /* 0x040fe40003f46270 */
[-C--:B------:R-:W-:Y:S02]  /*151d0*/  ISETP.GE.OR P1, PT, R4, R222.reuse, !P1 ;  /* 0x000000de0400720c */ /* 0x080fe40004f26670 */
[----:B------:R-:W-:Y:S02]  /*151e0*/  IADD3 R20, R0, 0x38, RZ ;  /* 0x0000003800147810 */ /* 0x000fe40007ffe0ff */
[CC--:B------:R-:W-:Y:S02]  /*151f0*/  ISETP.GE.OR P3, PT, R18.reuse, R223.reuse, !P3 ;  /* 0x000000df1200720c */ /* 0x0c0fe40005f66670 */
[----:B------:R-:W-:Y:S02]  /*15200*/  ISETP.GE.OR P0, PT, R18, R222, !P0 ;  /* 0x000000de1200720c */ /* 0x000fe40004706670 */
[----:B------:R-:W-:Y:S02]  /*15210*/  ISETP.GE.OR P2, PT, R5, R223, !P2 ;  /* 0x000000df0500720c */ /* 0x000fe40005746670 */
[----:B------:R-:W-:Y:S02]  /*15220*/  ISETP.GE.AND P6, PT, R4, R219, PT ;  /* 0x000000db0400720c */ /* 0x000fe40003fc6270 */
[----:B------:R-:W-:Y:S02]  /*15230*/  FSEL R236, R54, -INF , !P1 ;  /* 0xff80000036ec7808 */ /* 0x000fe40004800000 */
[----:B------:R-:W-:Y:S02]  /*15240*/  ISETP.GE.AND P1, PT, R20, R218, PT ;  /* 0x000000da1400720c */ /* 0x000fe40003f26270 */
[----:B------:R-:W-:Y:S02]  /*15250*/  FSEL R192, R81, -INF , !P3 ;  /* 0xff80000051c07808 */ /* 0x000fe40005800000 */
[----:B------:R-:W-:Y:S02]  /*15260*/  FSEL R198, R83, -INF , !P0 ;  /* 0xff80000053c67808 */ /* 0x000fe40004000000 */
[C---:B------:R-:W-:Y:S02]  /*15270*/  ISETP.GE.AND P3, PT, R172.reuse, R217, PT ;  /* 0x000000d9ac00720c */ /* 0x040fe40003f66270 */
[----:B------:R-:W-:Y:S02]  /*15280*/  ISETP.GE.AND P0, PT, R172, R216, PT ;  /* 0x000000d8ac00720c */ /* 0x000fe40003f06270 */
[----:B------:R-:W-:Y:S02]  /*15290*/  FSEL R202, R49, -INF , !P2 ;  /* 0xff80000031ca7808 */ /* 0x000fe40005000000 */
[----:B------:R-:W-:Y:S02]  /*152a0*/  ISETP.GE.AND P2, PT, R32, R219, PT ;  /* 0x000000db2000720c */ /* 0x000fe40003f46270 */
[----:B------:R-:W-:Y:S02]  /*152b0*/  ISETP.GE.OR P6, PT, R4, R223, !P6 ;  /* 0x000000df0400720c */ /* 0x000fe400077c6670 */
[----:B------:R-:W-:Y:S02]  /*152c0*/  IADD3 R22, R0, 0x40, RZ ;  /* 0x0000004000167810 */ /* 0x000fe40007ffe0ff */
[----:B------:R-:W-:Y:S02]  /*152d0*/  ISETP.GE.OR P1, PT, R20, R222, !P1 ;  /* 0x000000de1400720c */ /* 0x000fe40004f26670 */
[C---:B------:R-:W-:Y:S02]  /*152e0*/  ISETP.GE.OR P3, PT, R172.reuse, R221, !P3 ;  /* 0x000000ddac00720c */ /* 0x040fe40005f66670 */
[----:B------:R-:W-:Y:S02]  /*152f0*/  ISETP.GE.OR P0, PT, R172, R220, !P0 ;  /* 0x000000dcac00720c */ /* 0x000fe40004706670 */
        /* <DEDUP_REMOVED lines=10> */
[-C--:B------:R-:W-:Y:S02]  /*153a0*/  ISETP.GE.AND P6, PT, R20, R219.reuse, PT ;  /* 0x000000db1400720c */ /* 0x080fe40003fc6270 */
[C---:B------:R-:W-:Y:S02]  /*153b0*/  ISETP.GE.AND P2, PT, R23.reuse, R219, PT ;  /* 0x000000db1700720c */ /* 0x040fe40003f46270 */
[-C--:B------:R-:W-:Y:S02]  /*153c0*/  ISETP.GE.OR P1, PT, R22, R222.reuse, !P1 ;  /* 0x000000de1600720c */ /* 0x080fe40004f26670 */
[CC--:B------:R-:W-:Y:S02]  /*153d0*/  ISETP.GE.OR P3, PT, R16.reuse, R223.reuse, !P3 ;  /* 0x000000df1000720c */ /* 0x0c0fe40005f66670 */
[----:B------:R-:W-:Y:S02]  /*153e0*/  ISETP.GE.OR P0, PT, R16, R222, !P0 ;  /* 0x000000de1000720c */ /* 0x000fe40004706670 */
[-C--:B------:R-:W-:Y:S02]  /*153f0*/  ISETP.GE.OR P6, PT, R20, R223.reuse, !P6 ;  /* 0x000000df1400720c */ /* 0x080fe400077c6670 */
[----:B------:R-:W-:Y:S02]  /*15400*/  ISETP.GE.OR P2, PT, R23, R223, !P2 ;  /* 0x000000df1700720c */ /* 0x000fe40005746670 */
[----:B------:R-:W-:Y:S02]  /*15410*/  FSEL R230, R70, -INF , !P1 ;  /* 0xff80000046e67808 */ /* 0x000fe40004800000 */
[-C--:B------:R-:W-:Y:S02]  /*15420*/  ISETP.GE.AND P1, PT, R0, R217.reuse, PT ;  /* 0x000000d90000720c */ /* 0x080fe40003f26270 */
[----:B------:R-:W-:Y:S02]  /*15430*/  FSEL R190, R85, -INF , !P3 ;  /* 0xff80000055be7808 */ /* 0x000fe40005800000 */
[----:B------:R-:W-:Y:S02]  /*15440*/  FSEL R194, R87, -INF , !P0 ;  /* 0xff80000057c27808 */ /* 0x000fe40004000000 */
[C---:B------:R-:W-:Y:S02]  /*15450*/  ISETP.GE.AND P3, PT, R173.reuse, R217, PT ;  /* 0x000000d9ad00720c */ /* 0x040fe40003f66270 */
[----:B------:R-:W-:Y:S02]  /*15460*/  ISETP.GE.AND P0, PT, R173, R216, PT ;  /* 0x000000d8ad00720c */ /* 0x000fe40003f06270 */
[----:B------:R-:W-:Y:S02]  /*15470*/  FSEL R197, R64, -INF , !P6 ;  /* 0xff80000040c57808 */ /* 0x000fe40007000000 */
[----:B------:R-:W-:Y:S02]  /*15480*/  FSEL R196, R65, -INF , !P2 ;  /* 0xff80000041c47808 */ /* 0x000fe40005000000 */
[-C--:B------:R-:W-:Y:S02]  /*15490*/  ISETP.GE.AND P6, PT, R22, R219.reuse, PT ;  /* 0x000000db1600720c */ /* 0x080fe40003fc6270 */
[----:B------:R-:W-:Y:S02]  /*154a0*/  ISETP.GE.AND P2, PT, R21, R219, PT ;  /* 0x000000db1500720c */ /* 0x000fe40003f46270 */
[CC--:B------:R-:W-:Y:S02]  /*154b0*/  ISETP.GE.OR P1, PT, R0.reuse, R221.reuse, !P1 ;  /* 0x000000dd0000720c */ /* 0x0c0fe40004f26670 */
[C---:B------:R-:W-:Y:S02]  /*154c0*/  IADD3 R19, R0.reuse, 0x48, RZ ;  /* 0x0000004800137810 */ /* 0x040fe40007ffe0ff */
[C---:B------:R-:W-:Y:S02]  /*154d0*/  ISETP.GE.OR P3, PT, R173.reuse, R221, !P3 ;  /* 0x000000ddad00720c */ /* 0x040fe40005f66670 */
[----:B------:R-:W-:Y:S02]  /*154e0*/  ISETP.GE.OR P0, PT, R173, R220, !P0 ;  /* 0x000000dcad00720c */ /* 0x000fe40004706670 */
[----:B------:R-:W-:Y:S02]  /*154f0*/  IADD3 R10, R0, 0x59, RZ ;  /* 0x00000059000a7810 */ /* 0x000fe40007ffe0ff */
[-C--:B------:R-:W-:Y:S02]  /*15500*/  ISETP.GE.OR P6, PT, R22, R223.reuse, !P6 ;  /* 0x000000df1600720c */ /* 0x080fe400077c6670 */
[----:B------:R-:W-:Y:S02]  /*15510*/  ISETP.GE.OR P2, PT, R21, R223, !P2 ;  /* 0x000000df1500720c */ /* 0x000fe40005746670 */
[----:B------:R-:W-:Y:S02]  /*15520*/  FSEL R34, R8, -INF , !P1 ;  /* 0xff80000008227808 */ /* 0x000fe40004800000 */
[----:B------:R-:W-:Y:S02]  /*15530*/  FSEL R35, R9, -INF , !P5 ;  /* 0xff80000009237808 */ /* 0x000fe40006800000 */
[CC--:B------:R-:W-:Y:S02]  /*15540*/  ISETP.GE.AND P5, PT, R19.reuse, R219.reuse, PT ;  /* 0x000000db1300720c */ /* 0x0c0fe40003fa6270 */
[-C--:B------:R-:W-:Y:S02]  /*15550*/  ISETP.GE.AND P1, PT, R19, R218.reuse, PT ;  /* 0x000000da1300720c */ /* 0x080fe40003f26270 */
[----:B------:R-:W-:Y:S02]  /*15560*/  FSEL R65, R25, -INF , !P3 ;  /* 0xff80000019417808 */ /* 0x000fe40005800000 */
[----:B------:R-:W-:Y:S02]  /*15570*/  FSEL R67, R27, -INF , !P0 ;  /* 0xff8000001b437808 */ /* 0x000fe40004000000 */
[C---:B------:R-:W-:Y:S02]  /*15580*/  ISETP.GE.AND P3, PT, R10.reuse, R219, PT ;  /* 0x000000db0a00720c */ /* 0x040fe40003f66270 */
[----:B------:R-:W-:Y:S02]  /*15590*/  ISETP.GE.AND P0, PT, R10, R218, PT ;  /* 0x000000da0a00720c */ /* 0x000fe40003f06270 */
[----:B------:R-:W-:Y:S02]  /*155a0*/  FSEL R201, R68, -INF , !P6 ;  /* 0xff80000044c97808 */ /* 0x000fe40007000000 */
[----:B------:R-:W-:Y:S02]  /*155b0*/  FSEL R200, R69, -INF , !P2 ;  /* 0xff80000045c87808 */ /* 0x000fe40005000000 */
[C---:B------:R-:W-:Y:S02]  /*155c0*/  ISETP.GE.AND P6, PT, R170.reuse, R217, PT ;  /* 0x000000d9aa00720c */ /* 0x040fe40003fc6270 */
[----:B------:R-:W-:Y:S02]  /*155d0*/  ISETP.GE.AND P2, PT, R170, R216, PT ;  /* 0x000000d8aa00720c */ /* 0x000fe40003f46270 */
[CC--:B------:R-:W-:Y:S02]  /*155e0*/  ISETP.GE.OR P5, PT, R19.reuse, R223.reuse, !P5 ;  /* 0x000000df1300720c */ /* 0x0c0fe40006fa6670 */
[-C--:B------:R-:W-:Y:S02]  /*155f0*/  ISETP.GE.OR P1, PT, R19, R222.reuse, !P1 ;  /* 0x000000de1300720c */ /* 0x080fe40004f26670 */
[C---:B------:R-:W-:Y:S02]  /*15600*/  ISETP.GE.OR P3, PT, R10.reuse, R223, !P3 ;  /* 0x000000df0a00720c */ /* 0x040fe40005f66670 */
[----:B------:R-:W-:Y:S02]  /*15610*/  ISETP.GE.OR P0, PT, R10, R222, !P0 ;  /* 0x000000de0a00720c */ /* 0x000fe40004706670 */
[C---:B------:R-:W-:Y:S02]  /*15620*/  ISETP.GE.OR P6, PT, R170.reuse, R221, !P6 ;  /* 0x000000ddaa00720c */ /* 0x040fe400077c6670 */
        /* <DEDUP_REMOVED lines=9> */
[CC--:B------:R-:W-:Y:S02]  /*156c0*/  ISETP.GE.OR P5, PT, R171.reuse, R221.reuse, !P5 ;  /* 0x000000ddab00720c */ /* 0x0c0fe40006fa6670 */
[-C--:B------:R-:W-:Y:S02]  /*156d0*/  ISETP.GE.OR P1, PT, R171, R220.reuse, !P1 ;  /* 0x000000dcab00720c */ /* 0x080fe40004f26670 */
[C---:B------:R-:W-:Y:S02]  /*156e0*/  IADD3 R17, R0.reuse, 0x50, RZ ;  /* 0x0000005000117810 */ /* 0x040fe40007ffe0ff */
[----:B------:R-:W-:Y:S02]  /*156f0*/  IADD3 R11, R0, 0x58, RZ ;  /* 0x00000058000b7810 */ /* 0x000fe40007ffe0ff */
[C---:B------:R-:W-:Y:S02]  /*15700*/  ISETP.GE.OR P3, PT, R168.reuse, R221, !P3 ;  /* 0x000000dda800720c */ /* 0x040fe40005f66670 */
[----:B------:R-:W-:Y:S02]  /*15710*/  ISETP.GE.OR P0, PT, R168, R220, !P0 ;  /* 0x000000dca800720c */ /* 0x000fe40004706670 */
[----:B------:R-:W-:Y:S02]  /*15720*/  IADD3 R8, R0, 0x61, RZ ;  /* 0x0000006100087810 */ /* 0x000fe40007ffe0ff */
[----:B------:R-:W-:Y:S02]  /*15730*/  FSEL R49, R12, -INF , !P6 ;  /* 0xff8000000c317808 */ /* 0x000fe40007000000 */
[----:B------:R-:W-:Y:S02]  /*15740*/  FSEL R51, R14, -INF , !P2 ;  /* 0xff8000000e337808 */ /* 0x000fe40005000000 */
[CC--:B------:R-:W-:Y:S02]  /*15750*/  ISETP.GE.AND P6, PT, R17.reuse, R219.reuse, PT ;  /* 0x000000db1100720c */ /* 0x0c0fe40003fc6270 */
[-C--:B------:R-:W-:Y:S02]  /*15760*/  ISETP.GE.AND P2, PT, R17, R218.reuse, PT ;  /* 0x000000da1100720c */ /* 0x080fe40003f46270 */
[----:B------:R-:W-:Y:S02]  /*15770*/  FSEL R64, R24, -INF , !P5 ;  /* 0xff80000018407808 */ /* 0x000fe40006800000 */
[----:B------:R-:W-:Y:S02]  /*15780*/  FSEL R66, R26, -INF , !P1 ;  /* 0xff8000001a427808 */ /* 0x000fe40004800000 */
[CC--:B------:R-:W-:Y:S02]  /*15790*/  ISETP.GE.AND P5, PT, R11.reuse, R219.reuse, PT ;  /* 0x000000db0b00720c */ /* 0x0c0fe40003fa6270 */
[-C--:B------:R-:W-:Y:S02]  /*157a0*/  ISETP.GE.AND P1, PT, R11, R218.reuse, PT ;  /* 0x000000da0b00720c */ /* 0x080fe40003f26270 */
[----:B------:R-:W-:Y:S02]  /*157b0*/  FSEL R69, R29, -INF , !P3 ;  /* 0xff8000001d457808 */ /* 0x000fe40005800000 */
[----:B------:R-:W-:Y:S02]  /*157c0*/  FSEL R82, R31, -INF , !P0 ;  /* 0xff8000001f527808 */ /* 0x000fe40004000000 */
[C---:B------:R-:W-:Y:S02]  /*157d0*/  ISETP.GE.AND P3, PT, R8.reuse, R219, PT ;  /* 0x000000db0800720c */ /* 0x040fe40003f66270 */
[C---:B------:R-:W-:Y:S02]  /*157e0*/  ISETP.GE.AND P0, PT, R8.reuse, R218, PT ;  /* 0x000000da0800720c */ /* 0x040fe40003f06270 */
[CC--:B------:R-:W-:Y:S02]  /*157f0*/  ISETP.GE.OR P6, PT, R17.reuse, R223.reuse, !P6 ;  /* 0x000000df1100720c */ /* 0x0c0fe400077c6670 */
[-C--:B------:R-:W-:Y:S02]  /*15800*/  ISETP.GE.OR P2, PT, R17, R222.reuse, !P2 ;  /* 0x000000de1100720c */ /* 0x080fe40005746670 */
[CC--:B------:R-:W-:Y:S02]  /*15810*/  ISETP.GE.OR P5, PT, R11.reuse, R223.reuse, !P5 ;  /* 0x000000df0b00720c */ /* 0x0c0fe40006fa6670 */
[-C--:B------:R-:W-:Y:S02]  /*15820*/  ISETP.GE.OR P1, PT, R11, R222.reuse, !P1 ;  /* 0x000000de0b00720c */ /* 0x080fe40004f26670 */
        /* <DEDUP_REMOVED lines=16> */
[CC--:B------:R-:W-:Y:S02]  /*15930*/  ISETP.GE.OR P5, PT, R7.reuse, R221.reuse, !P5 ;  /* 0x000000dd0700720c */ /* 0x0c0fe40006fa6670 */
[-C--:B------:R-:W-:Y:S02]  /*15940*/  ISETP.GE.OR P1, PT, R7, R220.reuse, !P1 ;  /* 0x000000dc0700720c */ /* 0x080fe40004f26670 */
[C---:B------:R-:W-:Y:S02]  /*15950*/  IADD3 R9, R0.reuse, 0x60, RZ ;  /* 0x0000006000097810 */ /* 0x040fe40007ffe0ff */
[C---:B------:R-:W-:Y:S02]  /*15960*/  ISETP.GE.OR P3, PT, R169.reuse, R221, !P3 ;  /* 0x000000dda900720c */ /* 0x040fe40005f66670 */
[----:B------:R-:W-:Y:S02]  /*15970*/  ISETP.GE.OR P0, PT, R169, R220, !P0 ;  /* 0x000000dca900720c */ /* 0x000fe40004706670 */
[C---:B------:R-:W-:Y:S02]  /*15980*/  IADD3 R7, R0.reuse, 0x68, RZ ;  /* 0x0000006800077810 */ /* 0x040fe40007ffe0ff */
[----:B------:R-:W-:Y:S02]  /*15990*/  IADD3 R6, R0, 0x69, RZ ;  /* 0x0000006900067810 */ /* 0x000fe40007ffe0ff */
[----:B------:R-:W-:Y:S02]  /*159a0*/  FSEL R70, R30, -INF , !P2 ;  /* 0xff8000001e467808 */ /* 0x000fe40005000000 */
[-C--:B------:R-:W-:Y:S02]  /*159b0*/  ISETP.GE.AND P2, PT, R9, R218.reuse, PT ;  /* 0x000000da0900720c */ /* 0x080fe40003f46270 */
[----:B------:R-:W-:Y:S02]  /*159c0*/  FSEL R81, R40, -INF , !P5 ;  /* 0xff80000028517808 */ /* 0x000fe40006800000 */
[----:B------:R-:W-:Y:S02]  /*159d0*/  FSEL R85, R41, -INF , !P3 ;  /* 0xff80000029557808 */ /* 0x000fe40005800000 */
[----:B------:R-:W-:Y:S02]  /*159e0*/  FSEL R84, R42, -INF , !P1 ;  /* 0xff8000002a547808 */ /* 0x000fe40004800000 */
[----:B------:R-:W-:Y:S02]  /*159f0*/  FSEL R83, R43, -INF , !P0 ;  /* 0xff8000002b537808 */ /* 0x000fe40004000000 */
[CC--:B------:R-:W-:Y:S02]  /*15a00*/  ISETP.GE.AND P5, PT, R7.reuse, R219.reuse, PT ;  /* 0x000000db0700720c */ /* 0x0c0fe40003fa6270 */
[C---:B------:R-:W-:Y:S02]  /*15a10*/  ISETP.GE.AND P3, PT, R6.reuse, R219, PT ;  /* 0x000000db0600720c */ /* 0x040fe40003f66270 */
[-C--:B------:R-:W-:Y:S02]  /*15a20*/  ISETP.GE.AND P1, PT, R7, R218.reuse, PT ;  /* 0x000000da0700720c */ /* 0x080fe40003f26270 */
[C---:B------:R-:W-:Y:S02]  /*15a30*/  ISETP.GE.AND P0, PT, R6.reuse, R218, PT ;  /* 0x000000da0600720c */ /* 0x040fe40003f06270 */
[-C--:B------:R-:W-:Y:S02]  /*15a40*/  ISETP.GE.OR P2, PT, R9, R222.reuse, !P2 ;  /* 0x000000de0900720c */ /* 0x080fe40005746670 */
[CC--:B------:R-:W-:Y:S02]  /*15a50*/  ISETP.GE.OR P5, PT, R7.reuse, R223.reuse, !P5 ;  /* 0x000000df0700720c */ /* 0x0c0fe40006fa6670 */
[C---:B------:R-:W-:Y:S02]  /*15a60*/  ISETP.GE.OR P3, PT, R6.reuse, R223, !P3 ;  /* 0x000000df0600720c */ /* 0x040fe40005f66670 */
[-C--:B------:R-:W-:Y:S02]  /*15a70*/  ISETP.GE.OR P1, PT, R7, R222.reuse, !P1 ;  /* 0x000000de0700720c */ /* 0x080fe40004f26670 */
[----:B------:R-:W-:Y:S02]  /*15a80*/  ISETP.GE.OR P0, PT, R6, R222, !P0 ;  /* 0x000000de0600720c */ /* 0x000fe40004706670 */
[----:B------:R-:W-:Y:S02]  /*15a90*/  FSEL R68, R28, -INF , !P6 ;  /* 0xff8000001c447808 */ /* 0x000fe40007000000 */
[----:B------:R-:W-:Y:S02]  /*15aa0*/  ISETP.GE.AND P6, PT, R9, R219, PT ;  /* 0x000000db0900720c */ /* 0x000fe40003fc6270 */
[----:B------:R-:W-:Y:S02]  /*15ab0*/  FSEL R102, R102, -INF , !P2 ;  /* 0xff80000066667808 */ /* 0x000fe40005000000 */
[-C--:B------:R-:W-:Y:S02]  /*15ac0*/  ISETP.GE.AND P2, PT, R2, R216.reuse, PT ;  /* 0x000000d80200720c */ /* 0x080fe40003f46270 */
[----:B------:R-:W-:Y:S02]  /*15ad0*/  FSEL R112, R112, -INF , !P5 ;  /* 0xff80000070707808 */ /* 0x000fe40006800000 */
[----:B------:R-:W-:Y:S02]  /*15ae0*/  FSEL R113, R113, -INF , !P3 ;  /* 0xff80000071717808 */ /* 0x000fe40005800000 */
[----:B------:R-:W-:Y:S02]  /*15af0*/  FSEL R114, R114, -INF , !P1 ;  /* 0xff80000072727808 */ /* 0x000fe40004800000 */
[----:B------:R-:W-:Y:S02]  /*15b00*/  FSEL R115, R115, -INF , !P0 ;  /* 0xff80000073737808 */ /* 0x000fe40004000000 */
[CC--:B------:R-:W-:Y:S02]  /*15b10*/  ISETP.GE.AND P3, PT, R5.reuse, R217.reuse, PT ;  /* 0x000000d90500720c */ /* 0x0c0fe40003f66270 */
[-C--:B------:R-:W-:Y:S02]  /*15b20*/  ISETP.GE.AND P0, PT, R5, R216.reuse, PT ;  /* 0x000000d80500720c */ /* 0x080fe40003f06270 */
[C---:B------:R-:W-:Y:S02]  /*15b30*/  ISETP.GE.AND P1, PT, R4.reuse, R217, PT ;  /* 0x000000d90400720c */ /* 0x040fe40003f26270 */
[----:B------:R-:W-:Y:S02]  /*15b40*/  ISETP.GE.AND P5, PT, R4, R216, PT ;  /* 0x000000d80400720c */ /* 0x000fe40003fa6270 */
[----:B------:R-:W-:Y:S02]  /*15b50*/  ISETP.GE.OR P6, PT, R9, R223, !P6 ;  /* 0x000000df0900720c */ /* 0x000fe400077c6670 */
[-C--:B------:R-:W-:Y:S02]  /*15b60*/  ISETP.GE.OR P2, PT, R2, R220.reuse, !P2 ;  /* 0x000000dc0200720c */ /* 0x080fe40005746670 */
[CC--:B------:R-:W-:Y:S02]  /*15b70*/  ISETP.GE.OR P3, PT, R5.reuse, R221.reuse, !P3 ;  /* 0x000000dd0500720c */ /* 0x0c0fe40005f66670 */
[-C--:B------:R-:W-:Y:S02]  /*15b80*/  ISETP.GE.OR P0, PT, R5, R220.reuse, !P0 ;  /* 0x000000dc0500720c */ /* 0x080fe40004706670 */
[C---:B------:R-:W-:Y:S02]  /*15b90*/  ISETP.GE.OR P1, PT, R4.reuse, R221, !P1 ;  /* 0x000000dd0400720c */ /* 0x040fe40004f26670 */
[----:B------:R-:W-:Y:S02]  /*15ba0*/  ISETP.GE.OR P5, PT, R4, R220, !P5 ;  /* 0x000000dc0400720c */ /* 0x000fe40006fa6670 */
[C---:B------:R-:W-:Y:S02]  /*15bb0*/  IADD3 R5, R0.reuse, 0x70, RZ ;  /* 0x0000007000057810 */ /* 0x040fe40007ffe0ff */
[----:B------:R-:W-:Y:S02]  /*15bc0*/  IADD3 R4, R0, 0x71, RZ ;  /* 0x0000007100047810 */ /* 0x000fe40007ffe0ff */
[----:B------:R-:W-:Y:S02]  /*15bd0*/  FSEL R100, R100, -INF , !P6 ;  /* 0xff80000064647808 */ /* 0x000fe40007000000 */
[----:B------:R-:W-:Y:S02]  /*15be0*/  ISETP.GE.AND P6, PT, R2, R217, PT ;  /* 0x000000d90200720c */ /* 0x000fe40003fc6270 */
[----:B------:R-:W-:Y:S02]  /*15bf0*/  FSEL R98, R46, -INF , !P2 ;  /* 0xff8000002e627808 */ /* 0x000fe40005000000 */
[----:B------:R-:W-:Y:S02]  /*15c00*/  FSEL R99, R47, -INF , !P0 ;  /* 0xff8000002f637808 */ /* 0x000fe40004000000 */
[CC--:B------:R-:W-:Y:S02]  /*15c10*/  ISETP.GE.AND P2, PT, R5.reuse, R218.reuse, PT ;  /* 0x000000da0500720c */ /* 0x0c0fe40003f46270 */
[----:B------:R-:W-:Y:S02]  /*15c20*/  ISETP.GE.AND P0, PT, R4, R218, PT ;  /* 0x000000da0400720c */ /* 0x000fe40003f06270 */
[----:B------:R-:W-:Y:S02]  /*15c30*/  ISETP.GE.OR P6, PT, R2, R221, !P6 ;  /* 0x000000dd0200720c */ /* 0x000fe400077c6670 */
[-C--:B------:R-:W-:Y:S02]  /*15c40*/  ISETP.GE.OR P2, PT, R5, R222.reuse, !P2 ;  /* 0x000000de0500720c */ /* 0x080fe40005746670 */
[C---:B------:R-:W-:Y:S02]  /*15c50*/  ISETP.GE.OR P0, PT, R4.reuse, R222, !P0 ;  /* 0x000000de0400720c */ /* 0x040fe40004706670 */
[----:B------:R-:W-:Y:S02]  /*15c60*/  FSEL R86, R45, -INF , !P3 ;  /* 0xff8000002d567808 */ /* 0x000fe40005800000 */
[-C--:B------:R-:W-:Y:S02]  /*15c70*/  ISETP.GE.AND P3, PT, R4, R219.reuse, PT ;  /* 0x000000db0400720c */ /* 0x080fe40003f66270 */
[----:B------:R-:W-:Y:S02]  /*15c80*/  FSEL R87, R44, -INF , !P6 ;  /* 0xff8000002c577808 */ /* 0x000fe40007000000 */
[----:B------:R-:W-:Y:S02]  /*15c90*/  ISETP.GE.AND P6, PT, R5, R219, PT ;  /* 0x000000db0500720c */ /* 0x000fe40003fc6270 */
[----:B------:R-:W-:Y:S02]  /*15ca0*/  FSEL R118, R118, -INF , !P2 ;  /* 0xff80000076767808 */ /* 0x000fe40005000000 */
[----:B------:R-:W-:Y:S02]  /*15cb0*/  FSEL R119, R119, -INF , !P0 ;  /* 0xff80000077777808 */ /* 0x000fe40004000000 */
[-C--:B------:R-:W-:Y:S02]  /*15cc0*/  ISETP.GE.AND P0, PT, R32, R217.reuse, PT ;  /* 0x000000d92000720c */ /* 0x080fe40003f06270 */
[----:B------:R-:W-:Y:S02]  /*15cd0*/  ISETP.GE.AND P2, PT, R20, R217, PT ;  /* 0x000000d91400720c */ /* 0x000fe40003f46270 */
[-C--:B------:R-:W-:Y:S02]  /*15ce0*/  ISETP.GE.OR P3, PT, R4, R223.reuse, !P3 ;  /* 0x000000df0400720c */ /* 0x080fe40005f66670 */
[----:B------:R-:W-:Y:S02]  /*15cf0*/  ISETP.GE.OR P6, PT, R5, R223, !P6 ;  /* 0x000000df0500720c */ /* 0x000fe400077c6670 */
[-C--:B------:R-:W-:Y:S02]  /*15d00*/  ISETP.GE.OR P0, PT, R32, R221.reuse, !P0 ;  /* 0x000000dd2000720c */ /* 0x080fe40004706670 */
[----:B------:R-:W-:Y:S02]  /*15d10*/  IADD3 R2, R0, 0x78, RZ ;  /* 0x0000007800027810 */ /* 0x000fe40007ffe0ff */
[----:B------:R-:W-:Y:S02]  /*15d20*/  ISETP.GE.OR P2, PT, R20, R221, !P2 ;  /* 0x000000dd1400720c */ /* 0x000fe40005746670 */
[----:B------:R-:W-:Y:S02]  /*15d30*/  IADD3 R0, R0, 0x79, RZ ;  /* 0x0000007900007810 */ /* 0x000fe40007ffe0ff */
[----:B------:R-:W-:Y:S02]  /*15d40*/  FSEL R117, R117, -INF , !P3 ;  /* 0xff80000075757808 */ /* 0x000fe40005800000 */
[-C--:B------:R-:W-:Y:S02]  /*15d50*/  ISETP.GE.AND P3, PT, R32, R216.reuse, PT ;  /* 0x000000d82000720c */ /* 0x080fe40003f66270 */
[----:B------:R-:W-:Y:S02]  /*15d60*/  FSEL R116, R116, -INF , !P6 ;  /* 0xff80000074747808 */ /* 0x000fe40007000000 */
[----:B------:R-:W-:Y:S02]  /*15d70*/  ISETP.GE.AND P6, PT, R20, R216, PT ;  /* 0x000000d81400720c */ /* 0x000fe40003fc6270 */
[----:B------:R-:W-:Y:S02]  /*15d80*/  FSEL R97, R56, -INF , !P1 ;  /* 0xff80000038617808 */ /* 0x000fe40004800000 */
[-C--:B------:R-:W-:Y:S02]  /*15d90*/  ISETP.GE.AND P1, PT, R2, R219.reuse, PT ;  /* 0x000000db0200720c */ /* 0x080fe40003f26270 */
[----:B------:R-:W-:Y:S02]  /*15da0*/  FSEL R96, R57, -INF , !P0 ;  /* 0xff80000039607808 */ /* 0x000fe40004000000 */
[----:B------:R-:W-:Y:S02]  /*15db0*/  ISETP.GE.AND P0, PT, R0, R219, PT ;  /* 0x000000db0000720c */ /* 0x000fe40003f06270 */
[----:B------:R-:W-:Y:S02]  /*15dc0*/  FSEL R80, R60, -INF , !P2 ;  /* 0xff8000003c507808 */ /* 0x000fe40005000000 */
[C---:B------:R-:W-:Y:S02]  /*15dd0*/  ISETP.GE.AND P2, PT, R21.reuse, R217, PT ;  /* 0x000000d91500720c */ /* 0x040fe40003f46270 */
[-C--:B------:R-:W-:Y:S02]  /*15de0*/  ISETP.GE.OR P3, PT, R32, R220.reuse, !P3 ;  /* 0x000000dc2000720c */ /* 0x080fe40005f66670 */
[----:B------:R-:W-:Y:S02]  /*15df0*/  ISETP.GE.OR P6, PT, R20, R220, !P6 ;  /* 0x000000dc1400720c */ /* 0x000fe400077c6670 */
[-C--:B------:R-:W-:Y:S02]  /*15e00*/  ISETP.GE.OR P1, PT, R2, R223.reuse, !P1 ;  /* 0x000000df0200720c */ /* 0x080fe40004f26670 */
[C---:B------:R-:W-:Y:S02]  /*15e10*/  ISETP.GE.OR P0, PT, R0.reuse, R223, !P0 ;  /* 0x000000df0000720c */ /* 0x040fe40004706670 */
[----:B------:R-:W-:Y:S02]  /*15e20*/  ISETP.GE.OR P2, PT, R21, R221, !P2 ;  /* 0x000000dd1500720c */ /* 0x000fe40005746670 */
[----:B------:R-:W-:Y:S02]  /*15e30*/  FSEL R169, R59, -INF , !P3 ;  /* 0xff8000003ba97808 */ /* 0x000fe40005800000 */
[-C--:B------:R-:W-:Y:S02]  /*15e40*/  ISETP.GE.AND P3, PT, R0, R218.reuse, PT ;  /* 0x000000da0000720c */ /* 0x080fe40003f66270 */
[----:B------:R-:W-:Y:S02]  /*15e50*/  FSEL R168, R58, -INF , !P5 ;  /* 0xff8000003aa87808 */ /* 0x000fe40006800000 */
[----:B------:R-:W-:Y:S02]  /*15e60*/  ISETP.GE.AND P5, PT, R2, R218, PT ;  /* 0x000000da0200720c */ /* 0x000fe40003fa6270 */
[----:B------:R-:W-:Y:S02]  /*15e70*/  FSEL R128, R128, -INF , !P1 ;  /* 0xff80000080807808 */ /* 0x000fe40004800000 */
[----:B------:R-:W-:Y:S02]  /*15e80*/  ISETP.GE.AND P1, PT, R23, R217, PT ;  /* 0x000000d91700720c */ /* 0x000fe40003f26270 */
[----:B------:R-:W-:Y:S02]  /*15e90*/  FSEL R129, R129, -INF , !P0 ;  /* 0xff80000081817808 */ /* 0x000fe40004000000 */
[-C--:B------:R-:W-:Y:S02]  /*15ea0*/  ISETP.GE.AND P0, PT, R23, R216.reuse, PT ;  /* 0x000000d81700720c */ /* 0x080fe40003f06270 */
[----:B------:R-:W-:Y:S02]  /*15eb0*/  FSEL R239, R62, -INF , !P6 ;  /* 0xff8000003eef7808 */ /* 0x000fe40007000000 */
[----:B------:R-:W-:Y:S02]  /*15ec0*/  FSEL R62, R73, -INF , !P2 ;  /* 0xff800000493e7808 */ /* 0x000fe40005000000 */
[----:B------:R-:W-:Y:S02]  /*15ed0*/  ISETP.GE.AND P2, PT, R18, R216, PT ;  /* 0x000000d81200720c */ /* 0x000fe40003f46270 */
[-C--:B------:R-:W-:Y:S02]  /*15ee0*/  ISETP.GE.OR P3, PT, R0, R222.reuse, !P3 ;  /* 0x000000de0000720c */ /* 0x080fe40005f66670 */
[----:B------:R-:W-:Y:S02]  /*15ef0*/  ISETP.GE.OR P5, PT, R2, R222, !P5 ;  /* 0x000000de0200720c */ /* 0x000fe40006fa6670 */
[C---:B------:R-:W-:Y:S02]  /*15f00*/  ISETP.GE.OR P1, PT, R23.reuse, R221, !P1 ;  /* 0x000000dd1700720c */ /* 0x040fe40004f26670 */
[-C--:B------:R-:W-:Y:S02]  /*15f10*/  ISETP.GE.OR P0, PT, R23, R220.reuse, !P0 ;  /* 0x000000dc1700720c */ /* 0x080fe40004706670 */
[----:B------:R-:W-:Y:S02]  /*15f20*/  ISETP.GE.OR P2, PT, R18, R220, !P2 ;  /* 0x000000dc1200720c */ /* 0x000fe40005746670 */
[----:B------:R-:W-:Y:S02]  /*15f30*/  FSEL R131, R131, -INF , !P3 ;  /* 0xff80000083837808 */ /* 0x000fe40005800000 */
[-C--:B------:R-:W-:Y:S02]  /*15f40*/  ISETP.GE.AND P3, PT, R22, R217.reuse, PT ;  /* 0x000000d91600720c */ /* 0x080fe40003f66270 */
[----:B------:R-:W-:Y:S02]  /*15f50*/  FSEL R130, R130, -INF , !P5 ;  /* 0xff80000082827808 */ /* 0x000fe40006800000 */
[CC--:B------:R-:W-:Y:S02]  /*15f60*/  ISETP.GE.AND P5, PT, R22.reuse, R216.reuse, PT ;  /* 0x000000d81600720c */ /* 0x0c0fe40003fa6270 */
[----:B------:R-:W-:Y:S02]  /*15f70*/  FSEL R71, R61, -INF , !P1 ;  /* 0xff8000003d477808 */ /* 0x000fe40004800000 */
[-C--:B------:R-:W-:Y:S02]  /*15f80*/  ISETP.GE.AND P1, PT, R21, R216.reuse, PT ;  /* 0x000000d81500720c */ /* 0x080fe40003f26270 */
[----:B------:R-:W-:Y:S02]  /*15f90*/  FSEL R240, R63, -INF , !P0 ;  /* 0xff8000003ff07808 */ /* 0x000fe40004000000 */
[----:B------:R-:W-:Y:S02]  /*15fa0*/  ISETP.GE.AND P0, PT, R19, R217, PT ;  /* 0x000000d91300720c */ /* 0x000fe40003f06270 */
[----:B------:R-:W-:Y:S02]  /*15fb0*/  FSEL R246, R79, -INF , !P2 ;  /* 0xff8000004ff67808 */ /* 0x000fe40005000000 */
[----:B------:R-:W-:Y:S02]  /*15fc0*/  ISETP.GE.AND P2, PT, R11, R216, PT ;  /* 0x000000d80b00720c */ /* 0x000fe40003f46270 */
[CC--:B------:R-:W-:Y:S02]  /*15fd0*/  ISETP.GE.OR P3, PT, R22.reuse, R221.reuse, !P3 ;  /* 0x000000dd1600720c */ /* 0x0c0fe40005f66670 */
[-C--:B------:R-:W-:Y:S02]  /*15fe0*/  ISETP.GE.OR P5, PT, R22, R220.reuse, !P5 ;  /* 0x000000dc1600720c */ /* 0x080fe40006fa6670 */
[-C--:B------:R-:W-:Y:S02]  /*15ff0*/  ISETP.GE.OR P1, PT, R21, R220.reuse, !P1 ;  /* 0x000000dc1500720c */ /* 0x080fe40004f26670 */
[----:B------:R-:W-:Y:S02]  /*16000*/  ISETP.GE.OR P0, PT, R19, R221, !P0 ;  /* 0x000000dd1300720c */ /* 0x000fe40004706670 */
[----:B------:R-:W-:Y:S02]  /*16010*/  ISETP.GE.OR P2, PT, R11, R220, !P2 ;  /* 0x000000dc0b00720c */ /* 0x000fe40005746670 */
[----:B------:R-:W-:Y:S02]  /*16020*/  FSEL R63, R72, -INF , !P3 ;  /* 0xff800000483f7808 */ /* 0x000fe40005800000 */
[-C--:B------:R-:W-:Y:S02]  /*16030*/  ISETP.GE.AND P3, PT, R18, R217.reuse, PT ;  /* 0x000000d91200720c */ /* 0x080fe40003f66270 */
[----:B------:R-:W-:Y:S02]  /*16040*/  FSEL R213, R94, -INF , !P2 ;  /* 0xff8000005ed57808 */ /* 0x000fe40005000000 */
[-C--:B------:R-:W-:Y:S02]  /*16050*/  ISETP.GE.AND P2, PT, R7, R217.reuse, PT ;  /* 0x000000d90700720c */ /* 0x080fe40003f46270 */
[----:B------:R-:W-:Y:S02]  /*16060*/  FSEL R74, R74, -INF , !P5 ;  /* 0xff8000004a4a7808 */ /* 0x000fe40006800000 */
[----:B------:R-:W-:Y:S02]  /*16070*/  ISETP.GE.AND P5, PT, R17, R216, PT ;  /* 0x000000d81100720c */ /* 0x000fe40003fa6270 */
[----:B------:R-:W-:Y:S02]  /*16080*/  FSEL R75, R75, -INF , !P1 ;  /* 0xff8000004b4b7808 */ /* 0x000fe40004800000 */
[CC--:B------:R-:W-:Y:S02]  /*16090*/  ISETP.GE.AND P1, PT, R17.reuse, R217.reuse, PT ;  /* 0x000000d91100720c */ /* 0x0c0fe40003f26270 */
[----:B------:R-:W-:Y:S02]  /*160a0*/  FSEL R60, R76, -INF , !P0 ;  /* 0xff8000004c3c7808 */ /* 0x000fe40004000000 */
[----:B------:R-:W-:Y:S02]  /*160b0*/  ISETP.GE.AND P0, PT, R16, R217, PT ;  /* 0x000000d91000720c */ /* 0x000fe40003f06270 */
[----:B------:R-:W-:Y:S02]  /*160c0*/  FMNMX.FTZ R13, R178, R3, !PT ;  /* 0x00000003b20d7209 */ /* 0x000fe40007810000 */
[-C--:B------:R-:W-:Y:S02]  /*160d0*/  ISETP.GE.OR P3, PT, R18, R221.reuse, !P3 ;  /* 0x000000dd1200720c */ /* 0x080fe40005f66670 */
[CC--:B------:R-:W-:Y:S02]  /*160e0*/  ISETP.GE.OR P1, PT, R17.reuse, R221.reuse, !P1 ;  /* 0x000000dd1100720c */ /* 0x0c0fe40004f26670 */
[----:B------:R-:W-:Y:S02]  /*160f0*/  ISETP.GE.OR P5, PT, R17, R220, !P5 ;  /* 0x000000dc1100720c */ /* 0x000fe40006fa6670 */
[CC--:B------:R-:W-:Y:S02]  /*16100*/  ISETP.GE.OR P0, PT, R16.reuse, R221.reuse, !P0 ;  /* 0x000000dd1000720c */ /* 0x0c0fe40004706670 */
[----:B------:R-:W-:Y:S02]  /*16110*/  ISETP.GE.OR P2, PT, R7, R221, !P2 ;  /* 0x000000dd0700720c */ /* 0x000fe40005746670 */
[----:B------:R-:W-:Y:S02]  /*16120*/  FSEL R77, R77, -INF , !P3 ;  /* 0xff8000004d4d7808 */ /* 0x000fe40005800000 */
[-C--:B------:R-:W-:Y:S02]  /*16130*/  ISETP.GE.AND P3, PT, R16, R216.reuse, PT ;  /* 0x000000d81000720c */ /* 0x080fe40003f66270 */
[----:B------:R-:W-:Y:S02]  /*16140*/  FMNMX.FTZ R13, R179, R13, !PT ;  /* 0x0000000db30d7209 */ /* 0x000fe40007810000 */
[-C--:B------:R-:W-:Y:S02]  /*16150*/  ISETP.GE.AND P6, PT, R19, R216.reuse, PT ;  /* 0x000000d81300720c */ /* 0x080fe40003fc6270 */
[----:B------:R-:W-:Y:S02]  /*16160*/  FSEL R88, R88, -INF , !P1 ;  /* 0xff80000058587808 */ /* 0x000fe40004800000 */
[CC--:B------:R-:W-:Y:S02]  /*16170*/  ISETP.GE.AND P1, PT, R10.reuse, R217.reuse, PT ;  /* 0x000000d90a00720c */ /* 0x0c0fe40003f26270 */
[----:B------:R-:W-:Y:S02]  /*16180*/  FSEL R89, R89, -INF , !P0 ;  /* 0xff80000059597808 */ /* 0x000fe40004000000 */
[----:B------:R-:W-:Y:S02]  /*16190*/  ISETP.GE.AND P0, PT, R10, R216, PT ;  /* 0x000000d80a00720c */ /* 0x000fe40003f06270 */
[----:B------:R-:W-:Y:S02]  /*161a0*/  FSEL R90, R90, -INF , !P5 ;  /* 0xff8000005a5a7808 */ /* 0x000fe40006800000 */
[-C--:B------:R-:W-:Y:S02]  /*161b0*/  ISETP.GE.AND P5, PT, R9, R217.reuse, PT ;  /* 0x000000d90900720c */ /* 0x080fe40003fa6270 */
[----:B------:R-:W-:Y:S02]  /*161c0*/  FSEL R108, R108, -INF , !P2 ;  /* 0xff8000006c6c7808 */ /* 0x000fe40005000000 */
[----:B------:R-:W-:Y:S02]  /*161d0*/  ISETP.GE.AND P2, PT, R5, R217, PT ;  /* 0x000000d90500720c */ /* 0x000fe40003f46270 */
[----:B------:R-:W-:Y:S02]  /*161e0*/  FMNMX.FTZ R13, R174, R13, !PT ;  /* 0x0000000dae0d7209 */ /* 0x000fe40007810000 */
[-C--:B------:R-:W-:Y:S02]  /*161f0*/  ISETP.GE.OR P3, PT, R16, R220.reuse, !P3 ;  /* 0x000000dc1000720c */ /* 0x080fe40005f66670 */
[-C--:B------:R-:W-:Y:S02]  /*16200*/  ISETP.GE.OR P6, PT, R19, R220.reuse, !P6 ;  /* 0x000000dc1300720c */ /* 0x080fe400077c6670 */
[CC--:B------:R-:W-:Y:S02]  /*16210*/  ISETP.GE.OR P1, PT, R10.reuse, R221.reuse, !P1 ;  /* 0x000000dd0a00720c */ /* 0x0c0fe40004f26670 */
[----:B------:R-:W-:Y:S02]  /*16220*/  ISETP.GE.OR P0, PT, R10, R220, !P0 ;  /* 0x000000dc0a00720c */ /* 0x000fe40004706670 */
[-C--:B------:R-:W-:Y:S02]  /*16230*/  ISETP.GE.OR P5, PT, R9, R221.reuse, !P5 ;  /* 0x000000dd0900720c */ /* 0x080fe40006fa6670 */
[----:B------:R-:W-:Y:S02]  /*16240*/  ISETP.GE.OR P2, PT, R5, R221, !P2 ;  /* 0x000000dd0500720c */ /* 0x000fe40005746670 */
[----:B------:R-:W-:Y:S02]  /*16250*/  FSEL R208, R91, -INF , !P3 ;  /* 0xff8000005bd07808 */ /* 0x000fe40005800000 */
[-C--:B------:R-:W-:Y:S02]  /*16260*/  ISETP.GE.AND P3, PT, R9, R216.reuse, PT ;  /* 0x000000d80900720c */ /* 0x080fe40003f66270 */
[----:B------:R-:W-:Y:S02]  /*16270*/  FMNMX.FTZ R13, R175, R13, !PT ;  /* 0x0000000daf0d7209 */ /* 0x000fe40007810000 */
[----:B-1----:R-:W-:Y:S02]  /*16280*/  FSEL R222, R78, -INF , !P6 ;  /* 0xff8000004ede7808 */ /* 0x002fe40007000000 */
[-C--:B------:R-:W-:Y:S02]  /*16290*/  ISETP.GE.AND P6, PT, R11, R217.reuse, PT ;  /* 0x000000d90b00720c */ /* 0x080fe40003fc6270 */
        /* <DEDUP_REMOVED lines=8> */
[-C--:B------:R-:W-:Y:S02]  /*16320*/  ISETP.GE.OR P3, PT, R9, R220.reuse, !P3 ;  /* 0x000000dc0900720c */ /* 0x080fe40005f66670 */
[----:B------:R-:W-:Y:S02]  /*16330*/  FMNMX.FTZ R13, R186, R13, !PT ;  /* 0x0000000dba0d7209 */ /* 0x000fe40007810000 */
[-C--:B------:R-:W-:Y:S02]  /*16340*/  ISETP.GE.OR P0, PT, R7, R220.reuse, !P0 ;  /* 0x000000dc0700720c */ /* 0x080fe40004706670 */
[-C--:B------:R-:W-:Y:S02]  /*16350*/  ISETP.GE.OR P2, PT, R2, R221.reuse, !P2 ;  /* 0x000000dd0200720c */ /* 0x080fe40005746670 */
[-C--:B------:R-:W-:Y:S02]  /*16360*/  ISETP.GE.OR P6, PT, R11, R221.reuse, !P6 ;  /* 0x000000dd0b00720c */ /* 0x080fe400077c6670 */
[----:B------:R-:W-:Y:S02]  /*16370*/  ISETP.GE.OR P1, PT, R8, R220, !P1 ;  /* 0x000000dc0800720c */ /* 0x000fe40004f26670 */
[----:B------:R-:W-:Y:S02]  /*16380*/  ISETP.GE.OR P5, PT, R6, R221, !P5 ;  /* 0x000000dd0600720c */ /* 0x000fe40006fa6670 */
[----:B------:R-:W-:Y:S02]  /*16390*/  FSEL R218, R106, -INF , !P3 ;  /* 0xff8000006ada7808 */ /* 0x000fe40005800000 */
[----:B------:R-:W-:Y:S02]  /*163a0*/  FMNMX.FTZ R13, R187, R13, !PT ;  /* 0x0000000dbb0d7209 */ /* 0x000fe40007810000 */
[----:B------:R-:W-:Y:S01]  /*163b0*/  FSEL R124, R124, -INF , !P2 ;  /* 0xff8000007c7c7808 */ /* 0x000fe20005000000 */
[----:B------:R-:W-:Y:S01]  /*163c0*/  STL [R1+0xc8], R218 ;  /* 0x0000c8da01007387 */ /* 0x000fe20000100800 */
[-C--:B------:R-:W-:Y:S02]  /*163d0*/  ISETP.GE.AND P2, PT, R4, R216.reuse, PT ;  /* 0x000000d80400720c */ /* 0x080fe40003f46270 */
[-C--:B------:R-:W-:Y:S01]  /*163e0*/  ISETP.GE.AND P3, PT, R0, R217.reuse, PT ;  /* 0x000000d90000720c */ /* 0x080fe20003f66270 */
[----:B------:R-:W-:Y:S01]  /*163f0*/  STL [R1+0xcc], R216 ;  /* 0x0000ccd801007387 */ /* 0x000fe20000100800 */
[----:B------:R-:W-:Y:S02]  /*16400*/  FSEL R209, R107, -INF , !P1 ;  /* 0xff8000006bd17808 */ /* 0x000fe40004800000 */
[-C--:B------:R-:W-:Y:S02]  /*16410*/  ISETP.GE.AND P1, PT, R2, R216.reuse, PT ;  /* 0x000000d80200720c */ /* 0x080fe40003f26270 */
[----:B------:R-:W-:Y:S02]  /*16420*/  FSEL R92, R92, -INF , !P6 ;  /* 0xff8000005c5c7808 */ /* 0x000fe40007000000 */
[-C--:B------:R-:W-:Y:S02]  /*16430*/  ISETP.GE.AND P6, PT, R8, R217.reuse, PT ;  /* 0x000000d90800720c */ /* 0x080fe40003fc6270 */
[----:B------:R-:W-:Y:S02]  /*16440*/  FSEL R109, R109, -INF , !P5 ;  /* 0xff8000006d6d7808 */ /* 0x000fe40006800000 */
[----:B------:R-:W-:Y:S02]  /*16450*/  ISETP.GE.AND P5, PT, R4, R217, PT ;  /* 0x000000d90400720c */ /* 0x000fe40003fa6270 */
[----:B------:R-:W-:Y:S02]  /*16460*/  FSEL R217, R110, -INF , !P0 ;  /* 0xff8000006ed97808 */ /* 0x000fe40004000000 */
[----:B------:R-:W-:Y:S02]  /*16470*/  ISETP.GE.AND P0, PT, R0, R216, PT ;  /* 0x000000d80000720c */ /* 0x000fe40003f06270 */
[----:B------:R-:W-:Y:S02]  /*16480*/  FMNMX.FTZ R13, R182, R13, !PT ;  /* 0x0000000db60d7209 */ /* 0x000fe40007810000 */
[-C--:B------:R-:W-:Y:S02]  /*16490*/  ISETP.GE.OR P1, PT, R2, R220.reuse, !P1 ;  /* 0x000000dc0200720c */ /* 0x080fe40004f26670 */
[-C--:B------:R-:W-:Y:S02]  /*164a0*/  ISETP.GE.OR P0, PT, R0, R220.reuse, !P0 ;  /* 0x000000dc0000720c */ /* 0x080fe40004706670 */
[----:B------:R-:W-:Y:S02]  /*164b0*/  ISETP.GE.OR P2, PT, R4, R220, !P2 ;  /* 0x000000dc0400720c */ /* 0x000fe40005746670 */
[----:B------:R-:W-:Y:S02]  /*164c0*/  FMNMX.FTZ R13, R183, R13, !PT ;  /* 0x0000000db70d7209 */ /* 0x000fe40007810000 */
[----:B------:R-:W-:Y:S02]  /*164d0*/  FSEL R41, R127, -INF , !P0 ;  /* 0xff8000007f297808 */ /* 0x000fe40004000000 */
[----:B------:R-:W-:Y:S02]  /*164e0*/  FSEL R110, R123, -INF , !P2 ;  /* 0xff8000007b6e7808 */ /* 0x000fe40005000000 */
[----:B------:R-:W-:Y:S02]  /*164f0*/  FSEL R123, R126, -INF , !P1 ;  /* 0xff8000007e7b7808 */ /* 0x000fe40004800000 */
[----:B------:R-:W-:Y:S01]  /*16500*/  FMNMX.FTZ R13, R232, R13, !PT ;  /* 0x0000000de80d7209 */ /* 0x000fe20007810000 */
[----:B------:R-:W3:Y:S01]  /*16510*/  LDL.64 R126, [R1+0x30] ;  /* 0x00003000017e7983 */ /* 0x000ee20000100a00 */
        /* <DEDUP_REMOVED lines=8> */
[----:B------:R-:W-:Y:S01]  /*165a0*/  IMAD.U32 R13, RZ, RZ, UR4 ;  /* 0x00000004ff0d7e24 */ /* 0x000fe2000f8e00ff */
[----:B------:R-:W-:Y:S01]  /*165b0*/  FMNMX.FTZ R11, R188, R11, !PT ;  /* 0x0000000bbc0b7209 */ /* 0x000fe20007810000 */
[----:B------:R-:W-:Y:S01]  /*165c0*/  UIADD3 UR4, UR5, 0x2, URZ ;  /* 0x0000000205047890 */ /* 0x000fe2000fffe03f */
        /* <DEDUP_REMOVED lines=68> */
[----:B------:R-:W-:Y:S02]  /*16a10*/  FSEL R105, R105, -INF , !P6 ;  /* 0xff80000069697808 */ /* 0x000fe40007000000 */
[C---:B------:R-:W-:Y:S02]  /*16a20*/  ISETP.GE.AND P6, PT, R6.reuse, R216, PT ;  /* 0x000000d80600720c */ /* 0x040fe40003fc6270 */
        /* <DEDUP_REMOVED lines=30> */
[----:B-1----:R-:W-:Y:S02]  /*16c10*/  FMNMX.FTZ R40, R40, R9, !PT ;  /* 0x0000000928287209 */ /* 0x002fe40007810000 */
[----:B------:R-:W-:Y:S01]  /*16c20*/  ISETP.GE.OR P3, PT, R0, R221, !P3 ;  /* 0x000000dd0000720c */ /* 0x000fe20005f66670 */
[----:B------:R-:W-:Y:S01]  /*16c30*/  IMAD.MOV.U32 R221, RZ, RZ, R90 ;  /* 0x000000ffffdd7224 */ /* 0x000fe200078e005a */
[----:B------:R-:W-:Y:S02]  /*16c40*/  FMNMX.FTZ R6, R222, R6, !PT ;  /* 0x00000006de067209 */ /* 0x000fe40007810000 */
[----:B------:R-:W-:Y:S02]  /*16c50*/  FSEL R121, R121, -INF , !P5 ;  /* 0xff80000079797808 */ /* 0x000fe40006800000 */
[----:B------:R-:W-:Y:S02]  /*16c60*/  ISETP.GE.AND P5, PT, R5, R216, PT ;  /* 0x000000d80500720c */ /* 0x000fe40003fa6270 */
[----:B------:R-:W-:Y:S01]  /*16c70*/  FMNMX.FTZ R4, R109, R7, !PT ;  /* 0x000000076d047209 */ /* 0x000fe20007810000 */
[C---:B------:R-:W-:Y:S01]  /*16c80*/  FMUL.FTZ R7, R40.reuse, c[0x0][0x23c] ;  /* 0x00008f0028077a20 */ /* 0x040fe20000410000 */
[----:B--2---:R-:W-:Y:S02]  /*16c90*/  FMNMX.FTZ R39, R39, R8, !PT ;  /* 0x0000000827277209 */ /* 0x004fe40007810000 */
[----:B------:R-:W-:Y:S02]  /*16ca0*/  FSEL R125, R125, -INF , !P3 ;  /* 0xff8000007d7d7808 */ /* 0x000fe40005800000 */
[----:B------:R-:W-:Y:S02]  /*16cb0*/  FSETP.NEU.FTZ.AND P3, PT, R40, -INF , PT ;  /* 0xff8000002800780b */ /* 0x000fe40003f7d000 */
[----:B------:R-:W-:Y:S02]  /*16cc0*/  ISETP.GE.OR P5, PT, R5, R220, !P5 ;  /* 0x000000dc0500720c */ /* 0x000fe40006fa6670 */
[----:B------:R-:W-:Y:S02]  /*16cd0*/  FMNMX.FTZ R5, R246, R6, !PT ;  /* 0x00000006f6057209 */ /* 0x000fe40007810000 */
[----:B------:R-:W-:Y:S01]  /*16ce0*/  FMNMX.FTZ R4, R120, R4, !PT ;  /* 0x0000000478047209 */ /* 0x000fe20007810000 */
[----:B------:R-:W1:Y:S01]  /*16cf0*/  SHFL.BFLY PT, R6, R39, 0x1, 0x1f ;  /* 0x0c201f0027067f89 */ /* 0x000e6200000e0000 */
[----:B------:R-:W-:Y:S02]  /*16d00*/  FSEL R7, R7, RZ, P3 ;  /* 0x000000ff07077208 */ /* 0x000fe40001800000 */
[----:B------:R-:W-:Y:S02]  /*16d10*/  FMNMX.FTZ R4, R121, R4, !PT ;  /* 0x0000000479047209 */ /* 0x000fe40007810000 */
[----:B----4-:R-:W-:Y:S01]  /*16d20*/  LOP3.LUT R14, R207, UR15, R242, 0x96, !PT ;  /* 0x0000000fcf0e7c12 */ /* 0x010fe2000f8e96f2 */
[--C-:B------:R-:W-:Y:S01]  /*16d30*/  FFMA.FTZ R0, R174, c[0x0][0x23c], -R7.reuse ;  /* 0x00008f00ae007a23 */ /* 0x100fe20000010807 */
[----:B------:R-:W-:Y:S01]  /*16d40*/  FMNMX.FTZ R4, R124, R4, !PT ;  /* 0x000000047c047209 */ /* 0x000fe20007810000 */
[----:B------:R-:W-:Y:S01]  /*16d50*/  FFMA.FTZ R9, R178, c[0x0][0x23c], -R7 ;  /* 0x00008f00b2097a23 */ /* 0x000fe20000010807 */
[----:B------:R-:W-:Y:S01]  /*16d60*/  FMNMX.FTZ R5, R90, R5, !PT ;  /* 0x000000055a057209 */ /* 0x000fe20007810000 */
[----:B------:R-:W-:Y:S01]  /*16d70*/  IMAD.WIDE.U32 R14, R14, -0x326172a9, RZ ;  /* 0xcd9e8d570e0e7825 */ /* 0x000fe200078e00ff */
[----:B------:R2:W-:Y:S01]  /*16d80*/  MUFU.EX2 R135, R0 ;  /* 0x0000000000877308 */ /* 0x0005e20000000800 */
[----:B------:R-:W-:Y:S02]  /*16d90*/  FMNMX.FTZ R4, R125, R4, !PT ;  /* 0x000000047d047209 */ /* 0x000fe40007810000 */
[----:B------:R-:W-:Y:S01]  /*16da0*/  IMAD.MOV.U32 R178, RZ, RZ, R210 ;  /* 0x000000ffffb27224 */ /* 0x000fe200078e00d2 */
[----:B------:R-:W-:Y:S01]  /*16db0*/  FMNMX.FTZ R5, R208, R5, !PT ;  /* 0x00000005d0057209 */ /* 0x000fe20007810000 */
[----:B------:R-:W-:Y:S01]  /*16dc0*/  IMAD.MOV.U32 R174, RZ, RZ, R209 ;  /* 0x000000ffffae7224 */ /* 0x000fe200078e00d1 */
[----:B------:R-:W4:Y:S01]  /*16dd0*/  SHFL.BFLY PT, R38, R4, 0x2, 0x1f ;  /* 0x0c401f0004267f89 */ /* 0x000f2200000e0000 */
[----:B------:R-:W-:Y:S02]  /*16de0*/  FSEL R251, R111, -INF , !P6 ;  /* 0xff8000006ffb7808 */ /* 0x000fe40007000000 */
[----:B------:R-:W-:Y:S02]  /*16df0*/  FMNMX.FTZ R5, R213, R5, !PT ;  /* 0x00000005d5057209 */ /* 0x000fe40007810000 */
[----:B------:R-:W-:Y:S02]  /*16e00*/  FSEL R111, R122, -INF , !P5 ;  /* 0xff8000007a6f7808 */ /* 0x000fe40006800000 */
[----:B-1----:R-:W-:Y:S01]  /*16e10*/  FMNMX.FTZ R39, R39, R6, !PT ;  /* 0x0000000627277209 */ /* 0x002fe20007810000 */
[----:B------:R-:W-:Y:S01]  /*16e20*/  MUFU.EX2 R122, R9 ;  /* 0x00000009007a7308 */ /* 0x000fe20000000800 */
[----:B------:R-:W-:Y:S02]  /*16e30*/  FMNMX.FTZ R5, R91, R5, !PT ;  /* 0x000000055b057209 */ /* 0x000fe40007810000 */
[C---:B------:R-:W-:Y:S01]  /*16e40*/  FSETP.NEU.FTZ.AND P2, PT, R39.reuse, -INF , PT ;  /* 0xff8000002700780b */ /* 0x040fe20003f5d000 */
[----:B------:R-:W-:Y:S01]  /*16e50*/  FMUL.FTZ R6, R39, c[0x0][0x23c] ;  /* 0x00008f0027067a20 */ /* 0x000fe20000410000 */
[----:B------:R-:W-:Y:S01]  /*16e60*/  FMNMX.FTZ R5, R218, R5, !PT ;  /* 0x00000005da057209 */ /* 0x000fe20007810000 */
[----:B------:R-:W-:Y:S01]  /*16e70*/  IMAD.MOV.U32 R218, RZ, RZ, R75 ;  /* 0x000000ffffda7224 */ /* 0x000fe200078e004b */
[----:B------:R-:W-:Y:S02]  /*16e80*/  LOP3.LUT R13, R243, UR31, R13, 0x96, !PT ;  /* 0x0000001ff30d7c12 */ /* 0x000fe4000f8e960d */
[----:B------:R-:W-:Y:S01]  /*16e90*/  FSEL R6, R6, RZ, P2 ;  /* 0x000000ff06067208 */ /* 0x000fe20001000000 */
[--C-:B--2---:R-:W-:Y:S01]  /*16ea0*/  FFMA.FTZ R0, R175, c[0x0][0x23c], -R7.reuse ;  /* 0x00008f00af007a23 */ /* 0x104fe20000010807 */
[----:B------:R-:W-:Y:S03]  /*16eb0*/  FMNMX.FTZ R5, R209, R5, !PT ;  /* 0x00000005d1057209 */ /* 0x000fe60007810000 */
[--C-:B------:R-:W-:Y:S01]  /*16ec0*/  FFMA.FTZ R8, R177, c[0x0][0x23c], -R6.reuse ;  /* 0x00008f00b1087a23 */ /* 0x100fe20000010806 */
[----:B------:R-:W1:Y:S01]  /*16ed0*/  MUFU.EX2 R212, R0 ;  /* 0x0000000000d47308 */ /* 0x000e620000000800 */
[--C-:B------:R-:W-:Y:S01]  /*16ee0*/  FFMA.FTZ R103, R103, c[0x0][0x23c], -R6.reuse ;  /* 0x00008f0067677a23 */ /* 0x100fe20000010806 */
[----:B----4-:R-:W-:Y:S01]  /*16ef0*/  FMNMX.FTZ R38, R4, R38, !PT ;  /* 0x0000002604267209 */ /* 0x010fe20007810000 */
[----:B------:R-:W-:Y:S01]  /*16f00*/  FFMA.FTZ R4, R176, c[0x0][0x23c], -R6 ;  /* 0x00008f00b0047a23 */ /* 0x000fe20000010806 */
[----:B------:R-:W-:Y:S01]  /*16f10*/  FMNMX.FTZ R2, R217, R5, !PT ;  /* 0x00000005d9027209 */ /* 0x000fe20007810000 */
[----:B------:R-:W-:Y:S02]  /*16f20*/  IMAD.MOV.U32 R176, RZ, RZ, R74 ;  /* 0x000000ffffb07224 */ /* 0x000fe400078e004a */
[----:B------:R-:W-:Y:S01]  /*16f30*/  FFMA.FTZ R131, R131, c[0x0][0x23c], -R6 ;  /* 0x00008f0083837a23 */ /* 0x000fe20000010806 */
[----:B------:R-:W-:Y:S01]  /*16f40*/  FMNMX.FTZ R2, R251, R2, !PT ;  /* 0x00000002fb027209 */ /* 0x000fe20007810000 */
[----:B------:R-:W2:Y:S01]  /*16f50*/  SHFL.BFLY PT, R16, R38, 0x1, 0x1f ;  /* 0x0c201f0026107f89 */ /* 0x000ea200000e0000 */
[----:B------:R4:W-:Y:S02]  /*16f60*/  MUFU.EX2 R79, R4 ;  /* 0x00000004004f7308 */ /* 0x0009e40000000800 */
[----:B------:R-:W-:Y:S04]  /*16f70*/  FMNMX.FTZ R2, R111, R2, !PT ;  /* 0x000000026f027209 */ /* 0x000fe80007810000 */
[----:B------:R-:W-:Y:S01]  /*16f80*/  FMNMX.FTZ R5, R110, R2, !PT ;  /* 0x000000026e057209 */ /* 0x000fe20007810000 */
[----:B------:R-:W-:Y:S03]  /*16f90*/  IMAD.U32 R2, RZ, RZ, UR31 ;  /* 0x0000001fff027e24 */ /* 0x000fe6000f8e00ff */
[----:B------:R2:W-:Y:S02]  /*16fa0*/  MUFU.EX2 R216, R8 ;  /* 0x0000000800d87308 */ /* 0x0005e40000000800 */
[----:B------:R-:W-:Y:S01]  /*16fb0*/  LOP3.LUT R2, R243, UR5, R2, 0x96, !PT ;  /* 0x00000005f3027c12 */ /* 0x000fe2000f8e9602 */
[----:B------:R-:W-:Y:S01]  /*16fc0*/  UIADD3 UR5, UR5, 0x3, URZ ;  /* 0x0000000305057890 */ /* 0x000fe2000fffe03f */
[----:B-1----:R-:W-:Y:S01]  /*16fd0*/  IMAD.MOV.U32 R177, RZ, RZ, R212 ;  /* 0x000000ffffb17224 */ /* 0x002fe200078e00d4 */
[----:B------:R-:W-:Y:S02]  /*16fe0*/  FMNMX.FTZ R0, R123, R5, !PT ;  /* 0x000000057b007209 */ /* 0x000fe40007810000 */
[----:B------:R-:W-:Y:S01]  /*16ff0*/  IMAD.WIDE.U32 R10, R2, -0x326172a9, RZ ;  /* 0xcd9e8d57020a7825 */ /* 0x000fe200078e00ff */
[----:B------:R-:W-:Y:S02]  /*17000*/  LOP3.LUT R5, R211, UR15, R242, 0x96, !PT ;  /* 0x0000000fd3057c12 */ /* 0x000fe4000f8e96f2 */
[----:B------:R-:W-:Y:S01]  /*17010*/  FMNMX.FTZ R0, R41, R0, !PT ;  /* 0x0000000029007209 */ /* 0x000fe20007810000 */
[----:B------:R-:W-:Y:S02]  /*17020*/  MUFU.EX2 R103, R103 ;  /* 0x0000006700677308 */ /* 0x000fe40000000800 */
[----:B------:R-:W-:Y:S01]  /*17030*/  IMAD.WIDE.U32 R28, R5, -0x326172a9, RZ ;  /* 0xcd9e8d57051c7825 */ /* 0x000fe200078e00ff */
[----:B---3--:R-:W-:Y:S01]  /*17040*/  LOP3.LUT R5, R11, UR16, R244, 0x96, !PT ;  /* 0x000000100b057c12 */ /* 0x008fe2000f8e96f4 */
[----:B------:R-:W1:Y:S01]  /*17050*/  SHFL.BFLY PT, R2, R0, 0x2, 0x1f ;  /* 0x0c401f0000027f89 */ /* 0x000e6200000e0000 */
[--C-:B----4-:R-:W-:Y:S02]  /*17060*/  LOP3.LUT R4, R15, UR14, R10.reuse, 0x96, !PT ;  /* 0x0000000e0f047c12 */ /* 0x110fe4000f8e960a */
[----:B--2---:R-:W-:Y:S01]  /*17070*/  FMNMX.FTZ R38, R38, R16, !PT ;  /* 0x0000001026267209 */ /* 0x004fe20007810000 */
[----:B------:R-:W-:Y:S01]  /*17080*/  IMAD.WIDE.U32 R18, R5, -0x2daee0ad, RZ ;  /* 0xd2511f5305127825 */ /* 0x000fe200078e00ff */
[----:B------:R-:W-:Y:S02]  /*17090*/  LOP3.LUT R10, R29, UR14, R10, 0x96, !PT ;  /* 0x0000000e1d0a7c12 */ /* 0x000fe4000f8e960a */
[----:B------:R-:W-:Y:S01]  /*170a0*/  FSETP.NEU.FTZ.AND P1, PT, R38, -INF , PT ;  /* 0xff8000002600780b */ /* 0x000fe20003f3d000 */
[----:B------:R-:W-:Y:S01]  /*170b0*/  IMAD.WIDE.U32 R4, R4, -0x2daee0ad, RZ ;  /* 0xd2511f5304047825 */ /* 0x000fe200078e00ff */
[----:B------:R-:W-:Y:S03]  /*170c0*/  LOP3.LUT R8, R11, UR16, R126, 0x96, !PT ;  /* 0x000000100b087c12 */ /* 0x000fe6000f8e967e */
[----:B------:R-:W-:Y:S01]  /*170d0*/  IMAD.WIDE.U32 R10, R10, -0x2daee0ad, RZ ;  /* 0xd2511f530a0a7825 */ /* 0x000fe200078e00ff */
[----:B------:R-:W-:Y:S03]  /*170e0*/  LOP3.LUT R12, R5, UR11, R18, 0x96, !PT ;  /* 0x0000000b050c7c12 */ /* 0x000fe6000f8e9612 */
[----:B------:R-:W-:Y:S02]  /*170f0*/  FFMA.FTZ R5, R179, c[0x0][0x23c], -R7 ;  /* 0x00008f00b3057a23 */ /* 0x000fe40000010807 */
[----:B------:R-:W-:Y:S01]  /*17100*/  IMAD.WIDE.U32 R20, R8, -0x2daee0ad, RZ ;  /* 0xd2511f5308147825 */ /* 0x000fe200078e00ff */
[----:B------:R-:W-:Y:S01]  /*17110*/  LOP3.LUT R8, R19, UR13, R206, 0x96, !PT ;  /* 0x0000000d13087c12 */ /* 0x000fe2000f8e96ce */
[----:B------:R2:W3:Y:S02]  /*17120*/  MUFU.EX2 R24, R5 ;  /* 0x0000000500187308 */ /* 0x0004e40000000800 */
[----:B------:R-:W-:Y:S01]  /*17130*/  IMAD.WIDE.U32 R18, R13, -0x326172a9, RZ ;  /* 0xcd9e8d570d127825 */ /* 0x000fe200078e00ff */
[----:B------:R-:W-:Y:S02]  /*17140*/  LOP3.LUT R9, R21, UR13, R210, 0x96, !PT ;  /* 0x0000000d15097c12 */ /* 0x000fe4000f8e96d2 */
[----:B-1----:R-:W-:Y:S01]  /*17150*/  FMNMX.FTZ R0, R0, R2, !PT ;  /* 0x0000000200007209 */ /* 0x002fe20007810000 */
[----:B------:R-:W-:Y:S01]  /*17160*/  IMAD.WIDE.U32 R12, R12, -0x326172a9, RZ ;  /* 0xcd9e8d570c0c7825 */ /* 0x000fe200078e00ff */
[----:B------:R-:W-:Y:S02]  /*17170*/  LOP3.LUT R21, R29, UR14, R18, 0x96, !PT ;  /* 0x0000000e1d157c12 */ /* 0x000fe4000f8e9612 */
[----:B------:R-:W-:Y:S01]  /*17180*/  LOP3.LUT R61, R19, UR16, R244, 0x96, !PT ;  /* 0x00000010133d7c12 */ /* 0x000fe2000f8e96f4 */
[----:B------:R-:W-:Y:S01]  /*17190*/  IMAD.WIDE.U32 R16, R9, -0x326172a9, RZ ;  /* 0xcd9e8d5709107825 */ /* 0x000fe200078e00ff */
[----:B------:R-:W1:Y:S01]  /*171a0*/  SHFL.BFLY PT, R2, R0, 0x1, 0x1f ;  /* 0x0c201f0000027f89 */ /* 0x000e6200000e0000 */
[----:B------:R-:W-:Y:S02]  /*171b0*/  LOP3.LUT R78, R15, UR14, R18, 0x96, !PT ;  /* 0x0000000e0f4e7c12 */ /* 0x000fe4000f8e9612 */
[----:B------:R-:W-:Y:S01]  /*171c0*/  IMAD.MOV.U32 R179, RZ, RZ, R211 ;  /* 0x000000ffffb37224 */ /* 0x000fe200078e00d3 */
[----:B------:R-:W-:Y:S02]  /*171d0*/  LOP3.LUT R26, R17, UR12, R28, 0x96, !PT ;  /* 0x0000000c111a7c12 */ /* 0x000fe4000f8e961c */
[----:B------:R-:W-:Y:S02]  /*171e0*/  LOP3.LUT R20, R11, UR11, R20, 0x96, !PT ;  /* 0x0000000b0b147c12 */ /* 0x000fe4000f8e9614 */
[----:B------:R-:W-:Y:S01]  /*171f0*/  LOP3.LUT R11, R19, UR16, R126, 0x96, !PT ;  /* 0x00000010130b7c12 */ /* 0x000fe2000f8e967e */
[----:B------:R-:W-:Y:S04]  /*17200*/  IMAD.WIDE.U32 R18, R8, -0x326172a9, RZ ;  /* 0xcd9e8d5708127825 */ /* 0x000fe800078e00ff */
[----:B--2---:R-:W-:Y:S01]  /*17210*/  FFMA.FTZ R5, R180, c[0x0][0x23c], -R6 ;  /* 0x00008f00b4057a23 */ /* 0x004fe20000010806 */
[----:B------:R-:W-:Y:S01]  /*17220*/  LOP3.LUT R18, R13, UR10, R18, 0x96, !PT ;  /* 0x0000000a0d127c12 */ /* 0x000fe2000f8e9612 */
[----:B------:R-:W-:Y:S01]  /*17230*/  IMAD.WIDE.U32 R8, R20, -0x326172a9, RZ ;  /* 0xcd9e8d5714087825 */ /* 0x000fe200078e00ff */
[----:B------:R-:W-:Y:S01]  /*17240*/  LOP3.LUT R19, R19, UR12, R14, 0x96, !PT ;  /* 0x0000000c13137c12 */ /* 0x000fe2000f8e960e */
[----:B------:R2:W-:Y:S02]  /*17250*/  MUFU.EX2 R107, R5 ;  /* 0x00000005006b7308 */ /* 0x0005e40000000800 */
[----:B------:R-:W-:Y:S01]  /*17260*/  IMAD.WIDE.U32 R22, R11, -0x2daee0ad, RZ ;  /* 0xd2511f530b167825 */ /* 0x000fe200078e00ff */
[----:B------:R-:W-:Y:S03]  /*17270*/  LOP3.LUT R13, R9, UR10, R16, 0x96, !PT ;  /* 0x0000000a090d7c12 */ /* 0x000fe6000f8e9610 */
[----:B------:R-:W-:Y:S01]  /*17280*/  FFMA.FTZ R11, R181, c[0x0][0x23c], -R6 ;  /* 0x00008f00b50b7a23 */ /* 0x000fe20000010806 */
[----:B-1----:R-:W-:Y:S01]  /*17290*/  FMNMX.FTZ R37, R0, R2, !PT ;  /* 0x0000000200257209 */ /* 0x002fe20007810000 */
[----:B------:R-:W-:Y:S01]  /*172a0*/  IMAD.WIDE.U32 R20, R21, -0x2daee0ad, RZ ;  /* 0xd2511f5315147825 */ /* 0x000fe200078e00ff */
[----:B------:R-:W-:Y:S01]  /*172b0*/  LOP3.LUT R33, R23, UR13, R178, 0x96, !PT ;  /* 0x0000000d17217c12 */ /* 0x000fe2000f8e96b2 */
[----:B------:R1:W-:Y:S01]  /*172c0*/  MUFU.EX2 R211, R11 ;  /* 0x0000000b00d37308 */ /* 0x0003e20000000800 */
[C---:B------:R-:W-:Y:S01]  /*172d0*/  FSETP.NEU.FTZ.AND P0, PT, R37.reuse, -INF , PT ;  /* 0xff8000002500780b */ /* 0x040fe20003f1d000 */
[----:B------:R-:W-:Y:S01]  /*172e0*/  FMUL.FTZ R43, R37, c[0x0][0x23c] ;  /* 0x00008f00252b7a20 */ /* 0x000fe20000410000 */
[----:B------:R-:W-:Y:S01]  /*172f0*/  LOP3.LUT R32, R21, UR11, R22, 0x96, !PT ;  /* 0x0000000b15207c12 */ /* 0x000fe2000f8e9616 */
[----:B------:R-:W-:Y:S03]  /*17300*/  IMAD.WIDE.U32 R16, R19, -0x2daee0ad, RZ ;  /* 0xd2511f5313107825 */ /* 0x000fe600078e00ff */
[----:B------:R-:W-:Y:S01]  /*17310*/  FSEL R43, R43, RZ, P0 ;  /* 0x000000ff2b2b7208 */ /* 0x000fe20000000000 */
[----:B------:R-:W-:Y:S01]  /*17320*/  IMAD.WIDE.U32 R26, R26, -0x2daee0ad, RZ ;  /* 0xd2511f531a1a7825 */ /* 0x000fe200078e00ff */
[----:B------:R-:W-:Y:S03]  /*17330*/  LOP3.LUT R22, R17, UR9, R4, 0x96, !PT ;  /* 0x0000000911167c12 */ /* 0x000fe6000f8e9604 */
[----:B------:R-:W-:Y:S04]  /*17340*/  IMAD.WIDE.U32 R18, R18, -0x2daee0ad, RZ ;  /* 0xd2511f5312127825 */ /* 0x000fe800078e00ff */
[----:B--2---:R-:W-:Y:S02]  /*17350*/  FMUL.FTZ R5, R38, c[0x0][0x23c] ;  /* 0x00008f0026057a20 */ /* 0x004fe40000410000 */
[----:B---3--:R-:W-:Y:S01]  /*17360*/  IMAD.MOV.U32 R181, RZ, RZ, R24 ;  /* 0x000000ffffb57224 */ /* 0x008fe200078e0018 */
[----:B------:R-:W-:Y:S01]  /*17370*/  LOP3.LUT R24, R27, UR9, R10, 0x96, !PT ;  /* 0x000000091b187c12 */ /* 0x000fe2000f8e960a */
[----:B------:R-:W-:Y:S01]  /*17380*/  IMAD.WIDE.U32 R22, R22, -0x326172a9, RZ ;  /* 0xcd9e8d5716167825 */ /* 0x000fe200078e00ff */
[----:B------:R-:W-:Y:S02]  /*17390*/  FSEL R5, R5, RZ, P1 ;  /* 0x000000ff05057208 */ /* 0x000fe40000800000 */
[----:B------:R-:W-:Y:S01]  /*173a0*/  LOP3.LUT R10, R19, UR7, R16, 0x96, !PT ;  /* 0x00000007130a7c12 */ /* 0x000fe2000f8e9610 */
[----:B------:R-:W-:Y:S01]  /*173b0*/  IMAD.WIDE.U32 R16, R13, -0x2daee0ad, RZ ;  /* 0xd2511f530d107825 */ /* 0x000fe200078e00ff */
[----:B------:R-:W-:Y:S03]  /*173c0*/  LOP3.LUT R13, R23, UR8, R12, 0x96, !PT ;  /* 0x00000008170d7c12 */ /* 0x000fe6000f8e960c */
[--C-:B------:R-:W-:Y:S02]  /*173d0*/  FFMA.FTZ R0, R35, c[0x0][0x23c], -R5.reuse ;  /* 0x00008f0023007a23 */ /* 0x100fe40000010805 */
[--C-:B------:R-:W-:Y:S02]  /*173e0*/  FFMA.FTZ R9, R34, c[0x0][0x23c], -R5.reuse ;  /* 0x00008f0022097a23 */ /* 0x100fe40000010805 */
[----:B------:R-:W-:Y:S01]  /*173f0*/  IMAD.WIDE.U32 R24, R24, -0x326172a9, RZ ;  /* 0xcd9e8d5718187825 */ /* 0x000fe200078e00ff */
[----:B------:R2:W-:Y:S03]  /*17400*/  MUFU.EX2 R94, R0 ;  /* 0x00000000005e7308 */ /* 0x0005e60000000800 */
[----:B-1----:R-:W-:Y:S04]  /*17410*/  IMAD.WIDE.U32 R10, R10, -0x326172a9, RZ ;  /* 0xcd9e8d570a0a7825 */ /* 0x002fe800078e00ff */
[----:B------:R-:W-:Y:S01]  /*17420*/  IMAD.MOV.U32 R180, RZ, RZ, R208 ;  /* 0x000000ffffb47224 */ /* 0x000fe200078e00d0 */
[C---:B------:R-:W-:Y:S01]  /*17430*/  LOP3.LUT R27, R10.reuse, 0xff, RZ, 0xc0, !PT ;  /* 0x000000ff0a1b7812 */ /* 0x040fe200078ec0ff */
[----:B------:R-:W-:Y:S01]  /*17440*/  FFMA.FTZ R109, R109, c[0x0][0x23c], -R5 ;  /* 0x00008f006d6d7a23 */ /* 0x000fe20000010805 */
[----:B------:R1:W-:Y:S01]  /*17450*/  MUFU.EX2 R175, R9 ;  /* 0x0000000900af7308 */ /* 0x0003e20000000800 */
[--C-:B------:R-:W-:Y:S01]  /*17460*/  FFMA.FTZ R123, R123, c[0x0][0x23c], -R43.reuse ;  /* 0x00008f007b7b7a23 */ /* 0x100fe2000001082b */
[----:B------:R-:W-:Y:S02]  /*17470*/  LOP3.LUT R4, R11, UR17, R22, 0x96, !PT ;  /* 0x000000110b047c12 */ /* 0x000fe4000f8e9616 */
[----:B------:R-:W-:Y:S01]  /*17480*/  LOP3.LUT R21, R10, 0xffff, RZ, 0xc0, !PT ;  /* 0x0000ffff0a157812 */ /* 0x000fe200078ec0ff */
[----:B--2---:R-:W-:Y:S05]  /*17490*/  FFMA.FTZ R0, R36, c[0x0][0x23c], -R43 ;  /* 0x00008f0024007a23 */ /* 0x004fea000001082b */
[----:B------:R2:W-:Y:S01]  /*174a0*/  MUFU.EX2 R247, R0 ;  /* 0x0000000000f77308 */ /* 0x0005e20000000800 */
[----:B-1----:R-:W-:Y:S02]  /*174b0*/  LOP3.LUT R9, R17, UR7, R26, 0x96, !PT ;  /* 0x0000000711097c12 */ /* 0x002fe4000f8e961a */
[----:B------:R-:W-:Y:S02]  /*174c0*/  SHF.R.U32.HI R26, RZ, 0x10, R10 ;  /* 0x00000010ff1a7819 */ /* 0x000fe4000001160a */
[----:B------:R-:W-:Y:S01]  /*174d0*/  LOP3.LUT R17, R25, UR8, R8, 0x96, !PT ;  /* 0x0000000819117c12 */ /* 0x000fe2000f8e9608 */
[----:B------:R-:W-:Y:S01]  /*174e0*/  IMAD.WIDE.U32 R8, R9, -0x326172a9, RZ ;  /* 0xcd9e8d5709087825 */ /* 0x000fe200078e00ff */
[----:B------:R-:W-:Y:S03]  /*174f0*/  SHF.R.U32.HI R25, RZ, 0x18, R10 ;  /* 0x00000018ff197819 */ /* 0x000fe6000001160a */
[----:B------:R-:W-:Y:S01]  /*17500*/  IMAD.WIDE.U32 R10, R13, -0x2daee0ad, RZ ;  /* 0xd2511f530d0a7825 */ /* 0x000fe200078e00ff */
[----:B------:R-:W-:Y:S02]  /*17510*/  SHF.R.U32.HI R30, RZ, 0x18, R8 ;  /* 0x00000018ff1e7819 */ /* 0x000fe40000011608 */
[----:B------:R-:W-:Y:S02]  /*17520*/  LOP3.LUT R12, R9, UR17, R24, 0x96, !PT ;  /* 0x00000011090c7c12 */ /* 0x000fe4000f8e9618 */
[----:B------:R-:W-:Y:S01]  /*17530*/  LOP3.LUT R2, R11, UR18, R18, 0x96, !PT ;  /* 0x000000120b027c12 */ /* 0x000fe2000f8e9612 */
[----:B------:R-:W-:Y:S01]  /*17540*/  FFMA.FTZ R18, R183, c[0x0][0x23c], -R7 ;  /* 0x00008f00b7127a23 */ /* 0x000fe20000010807 */
[C---:B------:R-:W-:Y:S01]  /*17550*/  LOP3.LUT R35, R10.reuse, 0xffff, RZ, 0xc0, !PT ;  /* 0x0000ffff0a237812 */ /* 0x040fe200078ec0ff */
[----:B------:R-:W-:Y:S01]  /*17560*/  FFMA.FTZ R11, R49, c[0x0][0x23c], -R5 ;  /* 0x00008f00310b7a23 */ /* 0x000fe20000010805 */
[----:B------:R-:W-:Y:S01]  /*17570*/  LOP3.LUT R45, R10, 0xff, RZ, 0xc0, !PT ;  /* 0x000000ff0a2d7812 */ /* 0x000fe200078ec0ff */
[----:B--2---:R-:W-:Y:S01]  /*17580*/  FFMA.FTZ R0, R48, c[0x0][0x23c], -R43 ;  /* 0x00008f0030007a23 */ /* 0x004fe2000001082b */
[----:B------:R-:W-:Y:S01]  /*17590*/  SHF.R.U32.HI R24, RZ, 0x10, R8 ;  /* 0x00000010ff187819 */ /* 0x000fe20000011608 */
[----:B------:R-:W-:Y:S01]  /*175a0*/  IMAD.MOV.U32 R183, RZ, RZ, R174 ;  /* 0x000000ffffb77224 */ /* 0x000fe200078e00ae */
[----:B------:R1:W-:Y:S01]  /*175b0*/  MUFU.EX2 R106, R11 ;  /* 0x0000000b006a7308 */ /* 0x0003e20000000800 */
[----:B------:R-:W-:Y:S01]  /*175c0*/  IMAD.MOV.U32 R174, RZ, RZ, R246 ;  /* 0x000000ffffae7224 */ /* 0x000fe200078e00f6 */
[C---:B------:R-:W-:Y:S02]  /*175d0*/  LOP3.LUT R19, R8.reuse, 0xffff, RZ, 0xc0, !PT ;  /* 0x0000ffff08137812 */ /* 0x040fe400078ec0ff */
[----:B------:R-:W-:Y:S01]  /*175e0*/  LOP3.LUT R31, R8, 0xff, RZ, 0xc0, !PT ;  /* 0x000000ff081f7812 */ /* 0x000fe200078ec0ff */
[----:B------:R-:W-:Y:S01]  /*175f0*/  IMAD.WIDE.U32 R8, R17, -0x2daee0ad, RZ ;  /* 0xd2511f5311087825 */ /* 0x000fe200078e00ff */
[--C-:B------:R-:W-:Y:S02]  /*17600*/  SHF.R.U32.HI R44, RZ, 0x18, R10.reuse ;  /* 0x00000018ff2c7819 */ /* 0x100fe4000001160a */
[----:B------:R-:W-:Y:S02]  /*17610*/  SHF.R.U32.HI R42, RZ, 0x10, R10 ;  /* 0x00000010ff2a7819 */ /* 0x000fe4000001160a */
[----:B------:R-:W2:Y:S01]  /*17620*/  MUFU.EX2 R53, R0 ;  /* 0x0000000000357308 */ /* 0x000ea20000000800 */
[----:B------:R-:W-:Y:S02]  /*17630*/  LOP3.LUT R34, R8, 0xff, RZ, 0xc0, !PT ;  /* 0x000000ff08227812 */ /* 0x000fe400078ec0ff */
[--C-:B------:R-:W-:Y:S02]  /*17640*/  SHF.R.U32.HI R36, RZ, 0x10, R8.reuse ;  /* 0x00000010ff247819 */ /* 0x100fe40000011608 */
[----:B------:R-:W-:Y:S05]  /*17650*/  SHF.R.U32.HI R46, RZ, 0x18, R8 ;  /* 0x00000018ff2e7819 */ /* 0x000fea0000011608 */
[----:B------:R-:W-:Y:S01]  /*17660*/  MUFU.EX2 R210, R18 ;  /* 0x0000001200d27308 */ /* 0x000fe20000000800 */
[----:B-1----:R-:W-:Y:S09]  /*17670*/  FFMA.FTZ R11, R50, c[0x0][0x23c], -R5 ;  /* 0x00008f00320b7a23 */ /* 0x002ff20000010805 */
[----:B------:R1:W-:Y:S01]  /*17680*/  MUFU.EX2 R223, R11 ;  /* 0x0000000b00df7308 */ /* 0x0003e20000000800 */
[----:B--2---:R-:W-:Y:S01]  /*17690*/  IMAD.MOV.U32 R50, RZ, RZ, R53 ;  /* 0x000000ffff327224 */ /* 0x004fe200078e0035 */
[----:B------:R-:W-:Y:S01]  /*176a0*/  LOP3.LUT R0, R9, UR18, R16, 0x96, !PT ;  /* 0x0000001209007c12 */ /* 0x000fe2000f8e9610 */
[----:B------:R-:W-:Y:S01]  /*176b0*/  IMAD.WIDE.U32 R16, R33, -0x326172a9, RZ ;  /* 0xcd9e8d5721107825 */ /* 0x000fe200078e00ff */
[----:B------:R-:W-:Y:S03]  /*176c0*/  LOP3.LUT R33, R8, 0xffff, RZ, 0xc0, !PT ;  /* 0x0000ffff08217812 */ /* 0x000fe600078ec0ff */
[----:B------:R-:W-:Y:S01]  /*176d0*/  IMAD.WIDE.U32 R8, R32, -0x326172a9, RZ ;  /* 0xcd9e8d5720087825 */ /* 0x000fe200078e00ff */
[----:B------:R-:W-:Y:S04]  /*176e0*/  LOP3.LUT R10, R17, UR12, R28, 0x96, !PT ;  /* 0x0000000c110a7c12 */ /* 0x000fe8000f8e961c */
[----:B------:R-:W-:Y:S01]  /*176f0*/  LOP3.LUT R13, R9, UR10, R16, 0x96, !PT ;  /* 0x0000000a090d7c12 */ /* 0x000fe2000f8e9610 */
[----:B------:R-:W-:Y:S01]  /*17700*/  IMAD.WIDE.U32 R22, R10, -0x2daee0ad, RZ ;  /* 0xd2511f530a167825 */ /* 0x000fe200078e00ff */
[----:B------:R-:W-:Y:S03]  /*17710*/  SHF.R.U32.HI R10, RZ, 0x8, R21 ;  /* 0x00000008ff0a7819 */ /* 0x000fe60000011615 */
[----:B------:R-:W-:Y:S01]  /*17720*/  FFMA.FTZ R9, R51, c[0x0][0x23c], -R43 ;  /* 0x00008f0033097a23 */ /* 0x000fe2000001082b */
[----:B------:R-:W-:Y:S01]  /*17730*/  LOP3.LUT R16, R23, UR9, R20, 0x96, !PT ;  /* 0x0000000917107c12 */ /* 0x000fe2000f8e9614 */
[--C-:B------:R-:W-:Y:S01]  /*17740*/  FFMA.FTZ R51, R226, c[0x0][0x23c], -R7.reuse ;  /* 0x00008f00e2337a23 */ /* 0x100fe20000010807 */
[----:B------:R-:W-:Y:S01]  /*17750*/  PRMT R48, R27, 0x5410, R10 ;  /* 0x000054101b307816 */ /* 0x000fe2000000000a */
[----:B-1----:R-:W-:Y:S01]  /*17760*/  FFMA.FTZ R11, R182, c[0x0][0x23c], -R7 ;  /* 0x00008f00b60b7a23 */ /* 0x002fe20000010807 */
[----:B------:R1:W2:Y:S01]  /*17770*/  MUFU.EX2 R76, R9 ;  /* 0x00000009004c7308 */ /* 0x0002a20000000800 */
[----:B------:R-:W-:Y:S04]  /*17780*/  IMAD.WIDE.U32 R16, R16, -0x326172a9, RZ ;  /* 0xcd9e8d5710107825 */ /* 0x000fe800078e00ff */
[----:B------:R-:W-:Y:S01]  /*17790*/  IMAD.MOV.U32 R182, RZ, RZ, R135 ;  /* 0x000000ffffb67224 */ /* 0x000fe200078e0087 */
[----:B------:R-:W-:Y:S02]  /*177a0*/  LOP3.LUT R23, R17, UR8, R8, 0x96, !PT ;  /* 0x0000000811177c12 */ /* 0x000fe4000f8e9608 */
[C---:B------:R-:W-:Y:S02]  /*177b0*/  LOP3.LUT R8, R4.reuse, 0xffff, RZ, 0xc0, !PT ;  /* 0x0000ffff04087812 */ /* 0x040fe400078ec0ff */
[----:B------:R3:W-:Y:S01]  /*177c0*/  MUFU.EX2 R215, R11 ;  /* 0x0000000b00d77308 */ /* 0x0007e20000000800 */
[----:B------:R-:W-:Y:S02]  /*177d0*/  LOP3.LUT R17, R4, 0xff, RZ, 0xc0, !PT ;  /* 0x000000ff04117812 */ /* 0x000fe400078ec0ff */
[----:B------:R-:W-:Y:S04]  /*177e0*/  SHF.R.U32.HI R8, RZ, 0x8, R8 ;  /* 0x00000008ff087819 */ /* 0x000fe80000011608 */
[----:B------:R-:W-:Y:S01]  /*177f0*/  PRMT R27, R17, 0x5410, R8 ;  /* 0x00005410111b7816 */ /* 0x000fe20000000008 */
[----:B------:R-:W-:Y:S02]  /*17800*/  FFMA.FTZ R17, R184, c[0x0][0x23c], -R6 ;  /* 0x00008f00b8117a23 */ /* 0x000fe40000010806 */
[----:B------:R-:W-:Y:S02]  /*17810*/  IMAD.MOV.U32 R184, RZ, RZ, R244 ;  /* 0x000000ffffb87224 */ /* 0x000fe400078e00f4 */
[----:B------:R4:W-:Y:S01]  /*17820*/  MUFU.EX2 R214, R17 ;  /* 0x0000001100d67308 */ /* 0x0009e20000000800 */
[----:B-1----:R-:W-:Y:S02]  /*17830*/  FFMA.FTZ R9, R52, c[0x0][0x23c], -R43 ;  /* 0x00008f0034097a23 */ /* 0x002fe4000001082b */
[----:B--2---:R-:W-:Y:S02]  /*17840*/  IMAD.MOV.U32 R226, RZ, RZ, R76 ;  /* 0x000000ffffe27224 */ /* 0x004fe400078e004c */
[--C-:B------:R-:W-:Y:S02]  /*17850*/  FFMA.FTZ R76, R235, c[0x0][0x23c], -R6.reuse ;  /* 0x00008f00eb4c7a23 */ /* 0x100fe40000010806 */
[----:B------:R-:W-:Y:S03]  /*17860*/  FFMA.FTZ R235, R114, c[0x0][0x23c], -R6 ;  /* 0x00008f0072eb7a23 */ /* 0x000fe60000010806 */
[----:B------:R1:W-:Y:S01]  /*17870*/  MUFU.EX2 R95, R9 ;  /* 0x00000009005f7308 */ /* 0x0003e20000000800 */
[----:B---3--:R-:W-:Y:S01]  /*17880*/  IMAD.WIDE.U32 R10, R13, -0x2daee0ad, RZ ;  /* 0xd2511f530d0a7825 */ /* 0x008fe200078e00ff */
[----:B------:R-:W-:Y:S02]  /*17890*/  SHF.R.U32.HI R13, RZ, 0x8, R19 ;  /* 0x00000008ff0d7819 */ /* 0x000fe40000011613 */
[----:B------:R-:W-:Y:S02]  /*178a0*/  SHF.R.U32.HI R19, RZ, 0x18, R4 ;  /* 0x00000018ff137819 */ /* 0x000fe40000011604 */
[----:B------:R-:W-:Y:S01]  /*178b0*/  LOP3.LUT R18, R11, UR7, R22, 0x96, !PT ;  /* 0x000000070b127c12 */ /* 0x000fe2000f8e9616 */
[--C-:B------:R-:W-:Y:S01]  /*178c0*/  FFMA.FTZ R22, R196, c[0x0][0x23c], -R7.reuse ;  /* 0x00008f00c4167a23 */ /* 0x100fe20000010807 */
[----:B------:R-:W-:Y:S01]  /*178d0*/  LOP3.LUT R11, R12, 0xffff, RZ, 0xc0, !PT ;  /* 0x0000ffff0c0b7812 */ /* 0x000fe200078ec0ff */
[----:B------:R-:W-:Y:S01]  /*178e0*/  FFMA.FTZ R196, R100, c[0x0][0x23c], -R7 ;  /* 0x00008f0064c47a23 */ /* 0x000fe20000010807 */
[----:B------:R-:W-:Y:S01]  /*178f0*/  PRMT R31, R31, 0x5410, R13 ;  /* 0x000054101f1f7816 */ /* 0x000fe2000000000d */
[----:B------:R-:W-:Y:S01]  /*17900*/  FFMA.FTZ R100, R60, c[0x0][0x23c], -R5 ;  /* 0x00008f003c647a23 */ /* 0x000fe20000010805 */
[----:B------:R-:W-:Y:S02]  /*17910*/  SHF.R.U32.HI R13, RZ, 0x10, R4 ;  /* 0x00000010ff0d7819 */ /* 0x000fe40000011604 */
[----:B----4-:R-:W-:Y:S01]  /*17920*/  SHF.R.U32.HI R17, RZ, 0x8, R11 ;  /* 0x00000008ff117819 */ /* 0x010fe2000001160b */
[--C-:B------:R-:W-:Y:S01]  /*17930*/  FFMA.FTZ R11, R185, c[0x0][0x23c], -R6.reuse ;  /* 0x00008f00b90b7a23 */ /* 0x100fe20000010806 */
[----:B------:R-:W-:Y:S01]  /*17940*/  LOP3.LUT R13, R13, 0xff, RZ, 0xc0, !PT ;  /* 0x000000ff0d0d7812 */ /* 0x000fe200078ec0ff */
[----:B------:R-:W-:Y:S01]  /*17950*/  IMAD.MOV.U32 R185, RZ, RZ, R245 ;  /* 0x000000ffffb97224 */ /* 0x000fe200078e00f5 */
[----:B------:R-:W-:Y:S01]  /*17960*/  MUFU.EX2 R100, R100 ;  /* 0x0000006400647308 */ /* 0x000fe20000000800 */
[----:B-1----:R-:W-:Y:S01]  /*17970*/  LOP3.LUT R9, R26, 0xff, RZ, 0xc0, !PT ;  /* 0x000000ff1a097812 */ /* 0x002fe200078ec0ff */
[----:B------:R-:W-:Y:S03]  /*17980*/  FFMA.FTZ R26, R227, c[0x0][0x23c], -R6 ;  /* 0x00008f00e31a7a23 */ /* 0x000fe60000010806 */
[----:B------:R-:W-:Y:S05]  /*17990*/  PRMT R47, R9, 0x5410, R25 ;  /* 0x00005410092f7816 */ /* 0x000fea0000000019 */
[----:B------:R1:W-:Y:S01]  /*179a0*/  MUFU.EX2 R209, R11 ;  /* 0x0000000b00d17308 */ /* 0x0003e20000000800 */
[----:B------:R-:W-:Y:S02]  /*179b0*/  PRMT R25, R13, 0x5410, R19 ;  /* 0x000054100d197816 */ /* 0x000fe40000000013 */
[----:B------:R-:W-:Y:S01]  /*179c0*/  SHF.R.U32.HI R13, RZ, 0x10, R12 ;  /* 0x00000010ff0d7819 */ /* 0x000fe2000001160c */
[--C-:B------:R-:W-:Y:S01]  /*179d0*/  HSET2.LE.AND R47, R47, R241.reuse, PT ;  /* 0x000000f12f2f7233 */ /* 0x100fe20003803000 */
[----:B------:R-:W-:Y:S01]  /*179e0*/  LOP3.LUT R9, R24, 0xff, RZ, 0xc0, !PT ;  /* 0x000000ff18097812 */ /* 0x000fe200078ec0ff */
[----:B------:R-:W-:Y:S03]  /*179f0*/  FFMA.FTZ R24, R228, c[0x0][0x23c], -R6 ;  /* 0x00008f00e4187a23 */ /* 0x000fe60000010806 */
[----:B------:R-:W-:Y:S01]  /*17a00*/  PRMT R49, R9, 0x5410, R30 ;  /* 0x0000541009317816 */ /* 0x000fe2000000001e */
[----:B------:R-:W-:Y:S01]  /*17a10*/  IMAD.WIDE.U32 R8, R18, -0x326172a9, RZ ;  /* 0xcd9e8d5712087825 */ /* 0x000fe200078e00ff */
[----:B------:R-:W-:Y:S02]  /*17a20*/  LOP3.LUT R18, R12, 0xff, RZ, 0xc0, !PT ;  /* 0x000000ff0c127812 */ /* 0x000fe400078ec0ff */
[----:B------:R-:W-:Y:S01]  /*17a30*/  SHF.R.U32.HI R12, RZ, 0x18, R12 ;  /* 0x00000018ff0c7819 */ /* 0x000fe2000001160c */
[----:B------:R-:W-:Y:S01]  /*17a40*/  FFMA.FTZ R30, R232, c[0x0][0x23c], -R7 ;  /* 0x00008f00e81e7a23 */ /* 0x000fe20000010807 */
[----:B------:R-:W-:Y:S02]  /*17a50*/  LOP3.LUT R4, R9, UR17, R16, 0x96, !PT ;  /* 0x0000001109047c12 */ /* 0x000fe4000f8e9610 */
[----:B------:R-:W-:Y:S02]  /*17a60*/  SHF.R.U32.HI R16, RZ, 0x8, R33 ;  /* 0x00000008ff107819 */ /* 0x000fe40000011621 */
[----:B------:R-:W-:Y:S02]  /*17a70*/  LOP3.LUT R19, R8, 0xffff, RZ, 0xc0, !PT ;  /* 0x0000ffff08137812 */ /* 0x000fe400078ec0ff */
[----:B------:R-:W-:Y:S01]  /*17a80*/  PRMT R58, R34, 0x5410, R16 ;  /* 0x00005410223a7816 */ /* 0x000fe20000000010 */
[----:B------:R-:W-:Y:S01]  /*17a90*/  IMAD.MOV.U32 R34, RZ, RZ, R126 ;  /* 0x000000ffff227224 */ /* 0x000fe200078e007e */
[----:B------:R-:W-:Y:S01]  /*17aa0*/  LOP3.LUT R9, R2, 0xffff, RZ, 0xc0, !PT ;  /* 0x0000ffff02097812 */ /* 0x000fe200078ec0ff */
[----:B------:R-:W-:Y:S01]  /*17ab0*/  FFMA.FTZ R126, R92, c[0x0][0x23c], -R5 ;  /* 0x00008f005c7e7a23 */ /* 0x000fe20000010805 */
[----:B-1----:R-:W-:Y:S01]  /*17ac0*/  LOP3.LUT R11, R13, 0xff, RZ, 0xc0, !PT ;  /* 0x000000ff0d0b7812 */ /* 0x002fe200078ec0ff */
[----:B------:R-:W-:Y:S01]  /*17ad0*/  FFMA.FTZ R13, R186, c[0x0][0x23c], -R7 ;  /* 0x00008f00ba0d7a23 */ /* 0x000fe20000010807 */
[----:B------:R-:W-:Y:S01]  /*17ae0*/  LOP3.LUT R16, R2, 0xff, RZ, 0xc0, !PT ;  /* 0x000000ff02107812 */ /* 0x000fe200078ec0ff */
[----:B------:R-:W-:Y:S01]  /*17af0*/  IMAD.MOV.U32 R186, RZ, RZ, R251 ;  /* 0x000000ffffba7224 */ /* 0x000fe200078e00fb */
[----:B------:R-:W-:Y:S01]  /*17b00*/  PRMT R33, R11, 0x5410, R12 ;  /* 0x000054100b217816 */ /* 0x000fe2000000000c */
[--C-:B------:R-:W-:Y:S01]  /*17b10*/  FFMA.FTZ R11, R187, c[0x0][0x23c], -R7.reuse ;  /* 0x00008f00bb0b7a23 */ /* 0x100fe20000010807 */
[----:B------:R-:W1:Y:S01]  /*17b20*/  MUFU.EX2 R90, R13 ;  /* 0x0000000d005a7308 */ /* 0x000e620000000800 */
[----:B------:R-:W-:Y:S01]  /*17b30*/  IMAD.MOV.U32 R187, RZ, RZ, R180 ;  /* 0x000000ffffbb7224 */ /* 0x000fe200078e00b4 */
[----:B------:R-:W-:Y:S01]  /*17b40*/  SHF.R.U32.HI R12, RZ, 0x18, R2 ;  /* 0x00000018ff0c7819 */ /* 0x000fe20000011602 */
[----:B------:R-:W-:Y:S01]  /*17b50*/  FFMA.FTZ R180, R191, c[0x0][0x23c], -R7 ;  /* 0x00008f00bfb47a23 */ /* 0x000fe20000010807 */
[----:B------:R-:W-:Y:S01]  /*17b60*/  PRMT R32, R18, 0x5410, R17 ;  /* 0x0000541012207816 */ /* 0x000fe20000000011 */
[----:B------:R-:W-:Y:S01]  /*17b70*/  IMAD.MOV.U32 R92, RZ, RZ, R178 ;  /* 0x000000ffff5c7224 */ /* 0x000fe200078e00b2 */
[----:B------:R-:W-:Y:S01]  /*17b80*/  SHF.R.U32.HI R18, RZ, 0x8, R35 ;  /* 0x00000008ff127819 */ /* 0x000fe20000011623 */
[----:B------:R-:W-:Y:S01]  /*17b90*/  IMAD.MOV.U32 R35, RZ, RZ, R127 ;  /* 0x000000ffff237224 */ /* 0x000fe200078e007f */
[----:B------:R-:W-:Y:S01]  /*17ba0*/  SHF.R.U32.HI R20, RZ, 0x10, R8 ;  /* 0x00000010ff147819 */ /* 0x000fe20000011608 */
[----:B------:R-:W-:Y:S01]  /*17bb0*/  FFMA.FTZ R127, R170, c[0x0][0x23c], -R7 ;  /* 0x00008f00aa7f7a23 */ /* 0x000fe20000010807 */
[----:B------:R2:W-:Y:S01]  /*17bc0*/  MUFU.EX2 R219, R11 ;  /* 0x0000000b00db7308 */ /* 0x0005e20000000800 */
[----:B------:R-:W-:Y:S01]  /*17bd0*/  PRMT R54, R45, 0x5410, R18 ;  /* 0x000054102d367816 */ /* 0x000fe20000000012 */
[----:B------:R-:W-:Y:S01]  /*17be0*/  IMAD.MOV.U32 R45, RZ, RZ, R207 ;  /* 0x000000ffff2d7224 */ /* 0x000fe200078e00cf */
[----:B------:R-:W-:Y:S01]  /*17bf0*/  LOP3.LUT R21, R8, 0xff, RZ, 0xc0, !PT ;  /* 0x000000ff08157812 */ /* 0x000fe200078ec0ff */
[--C-:B------:R-:W-:Y:S01]  /*17c00*/  HSET2.LE.AND R33, R33, R241.reuse, PT ;  /* 0x000000f121217233 */ /* 0x100fe20003803000 */
[----:B------:R-:W-:Y:S01]  /*17c10*/  SHF.R.U32.HI R18, RZ, 0x18, R8 ;  /* 0x00000018ff127819 */ /* 0x000fe20000011608 */
[--C-:B------:R-:W-:Y:S01]  /*17c20*/  HSET2.LE.AND R54, R54, R241.reuse, PT ;  /* 0x000000f136367233 */ /* 0x100fe20003803000 */
[----:B------:R-:W-:Y:S01]  /*17c30*/  LOP3.LUT R17, R42, 0xff, RZ, 0xc0, !PT ;  /* 0x000000ff2a117812 */ /* 0x000fe200078ec0ff */
[----:B------:R-:W-:Y:S01]  /*17c40*/  FFMA.FTZ R42, R238, c[0x0][0x23c], -R6 ;  /* 0x00008f00ee2a7a23 */ /* 0x000fe20000010806 */
[--C-:B------:R-:W-:Y:S01]  /*17c50*/  HSET2.LE.AND R58, R58, R241.reuse, PT ;  /* 0x000000f13a3a7233 */ /* 0x100fe20003803000 */
[----:B------:R-:W-:Y:S01]  /*17c60*/  MUFU.EX2 R127, R127 ;  /* 0x0000007f007f7308 */ /* 0x000fe20000000800 */
[----:B------:R-:W-:Y:S01]  /*17c70*/  PRMT R55, R17, 0x5410, R44 ;  /* 0x0000541011377816 */ /* 0x000fe2000000002c */
[----:B------:R-:W-:Y:S01]  /*17c80*/  IMAD.MOV.U32 R44, RZ, RZ, R206 ;  /* 0x000000ffff2c7224 */ /* 0x000fe200078e00ce */
[----:B------:R-:W-:Y:S01]  /*17c90*/  LOP3.LUT R17, R36, 0xff, RZ, 0xc0, !PT ;  /* 0x000000ff24117812 */ /* 0x000fe200078ec0ff */
[----:B-1----:R-:W-:Y:S01]  /*17ca0*/  IMAD.MOV.U32 R232, RZ, RZ, R90 ;  /* 0x000000ffffe87224 */ /* 0x002fe200078e005a */
[----:B------:R-:W-:Y:S01]  /*17cb0*/  SHF.R.U32.HI R13, RZ, 0x10, R2 ;  /* 0x00000010ff0d7819 */ /* 0x000fe20000011602 */
[----:B------:R-:W-:Y:S01]  /*17cc0*/  FFMA.FTZ R2, R188, c[0x0][0x23c], -R6 ;  /* 0x00008f00bc027a23 */ /* 0x000fe20000010806 */
[--C-:B------:R-:W-:Y:S01]  /*17cd0*/  HSET2.LE.AND R55, R55, R241.reuse, PT ;  /* 0x000000f137377233 */ /* 0x100fe20003803000 */
[----:B------:R-:W-:Y:S01]  /*17ce0*/  IMAD.MOV.U32 R188, RZ, RZ, R176 ;  /* 0x000000ffffbc7224 */ /* 0x000fe200078e00b0 */
[----:B------:R-:W-:Y:S01]  /*17cf0*/  PRMT R59, R17, 0x5410, R46 ;  /* 0x00005410113b7816 */ /* 0x000fe2000000002e */
[--C-:B------:R-:W-:Y:S01]  /*17d00*/  FFMA.FTZ R176, R101, c[0x0][0x23c], -R7.reuse ;  /* 0x00008f0065b07a23 */ /* 0x100fe20000010807 */
[----:B------:R1:W-:Y:S01]  /*17d10*/  MUFU.EX2 R249, R2 ;  /* 0x0000000200f97308 */ /* 0x0003e20000000800 */
[----:B------:R-:W-:Y:S01]  /*17d20*/  FFMA.FTZ R101, R173, c[0x0][0x23c], -R6 ;  /* 0x00008f00ad657a23 */ /* 0x000fe20000010806 */
[--C-:B------:R-:W-:Y:S01]  /*17d30*/  HSET2.LE.AND R32, R32, R241.reuse, PT ;  /* 0x000000f120207233 */ /* 0x100fe20003803000 */
[----:B------:R-:W-:Y:S01]  /*17d40*/  FFMA.FTZ R36, R231, c[0x0][0x23c], -R7 ;  /* 0x00008f00e7247a23 */ /* 0x000fe20000010807 */
[----:B--2---:R-:W-:Y:S01]  /*17d50*/  SHF.R.U32.HI R11, RZ, 0x8, R9 ;  /* 0x00000008ff0b7819 */ /* 0x004fe20000011609 */
[----:B------:R-:W-:Y:S01]  /*17d60*/  FFMA.FTZ R90, R200, c[0x0][0x23c], -R7 ;  /* 0x00008f00c85a7a23 */ /* 0x000fe20000010807 */
[----:B------:R-:W-:Y:S01]  /*17d70*/  LOP3.LUT R9, R13, 0xff, RZ, 0xc0, !PT ;  /* 0x000000ff0d097812 */ /* 0x000fe200078ec0ff */
[----:B------:R-:W-:Y:S01]  /*17d80*/  IMAD.MOV.U32 R46, RZ, RZ, R182 ;  /* 0x000000ffff2e7224 */ /* 0x000fe200078e00b6 */
[----:B------:R-:W-:Y:S01]  /*17d90*/  PRMT R52, R16, 0x5410, R11 ;  /* 0x0000541010347816 */ /* 0x000fe2000000000b */
[----:B------:R-:W-:Y:S01]  /*17da0*/  IMAD.MOV.U32 R182, RZ, RZ, R106 ;  /* 0x000000ffffb67224 */ /* 0x000fe200078e006a */
[----:B------:R-:W-:Y:S01]  /*17db0*/  PRMT R53, R9, 0x5410, R12 ;  /* 0x0000541009357816 */ /* 0x000fe2000000000c */
[----:B------:R-:W-:Y:S01]  /*17dc0*/  FFMA.FTZ R12, R189, c[0x0][0x23c], -R6 ;  /* 0x00008f00bd0c7a23 */ /* 0x000fe20000010806 */
[--C-:B------:R-:W-:Y:S01]  /*17dd0*/  HSET2.LE.AND R59, R59, R241.reuse, PT ;  /* 0x000000f13b3b7233 */ /* 0x100fe20003803000 */
[----:B------:R-:W-:Y:S01]  /*17de0*/  IMAD.WIDE.U32 R8, R23, -0x2daee0ad, RZ ;  /* 0xd2511f5317087825 */ /* 0x000fe200078e00ff */
[C---:B------:R-:W-:Y:S01]  /*17df0*/  LOP3.LUT R16, R0.reuse, 0xff, RZ, 0xc0, !PT ;  /* 0x000000ff00107812 */ /* 0x040fe200078ec0ff */
[----:B------:R2:W3:Y:S01]  /*17e00*/  MUFU.EX2 R224, R12 ;  /* 0x0000000c00e07308 */ /* 0x0004e20000000800 */
[----:B------:R-:W-:Y:S01]  /*17e10*/  LOP3.LUT R11, R0, 0xffff, RZ, 0xc0, !PT ;  /* 0x0000ffff000b7812 */ /* 0x000fe200078ec0ff */
[----:B------:R-:W-:Y:S01]  /*17e20*/  IMAD.MOV.U32 R189, RZ, RZ, R222 ;  /* 0x000000ffffbd7224 */ /* 0x000fe200078e00de */
[----:B------:R-:W-:Y:S01]  /*17e30*/  SHF.R.U32.HI R13, RZ, 0x18, R0 ;  /* 0x00000018ff0d7819 */ /* 0x000fe20000011600 */
[----:B------:R-:W-:Y:S01]  /*17e40*/  FFMA.FTZ R222, R116, c[0x0][0x23c], -R7 ;  /* 0x00008f0074de7a23 */ /* 0x000fe20000010807 */
[----:B------:R-:W-:Y:S01]  /*17e50*/  SHF.R.U32.HI R11, RZ, 0x8, R11 ;  /* 0x00000008ff0b7819 */ /* 0x000fe2000001160b */
[----:B------:R-:W-:Y:S01]  /*17e60*/  FFMA.FTZ R116, R115, c[0x0][0x23c], -R6 ;  /* 0x00008f0073747a23 */ /* 0x000fe20000010806 */
[--C-:B------:R-:W-:Y:S01]  /*17e70*/  HSET2.LE.AND R53, R53, R241.reuse, PT ;  /* 0x000000f135357233 */ /* 0x100fe20003803000 */
[--C-:B------:R-:W-:Y:S01]  /*17e80*/  FFMA.FTZ R17, R96, c[0x0][0x23c], -R5.reuse ;  /* 0x00008f0060117a23 */ /* 0x100fe20000010805 */
[----:B-1----:R-:W-:Y:S01]  /*17e90*/  SHF.R.U32.HI R2, RZ, 0x10, R0 ;  /* 0x00000010ff027819 */ /* 0x002fe20000011600 */
[----:B------:R-:W-:Y:S01]  /*17ea0*/  FFMA.FTZ R23, R71, c[0x0][0x23c], -R5 ;  /* 0x00008f0047177a23 */ /* 0x000fe20000010805 */
[----:B------:R-:W-:Y:S01]  /*17eb0*/  PRMT R56, R16, 0x5410, R11 ;  /* 0x0000541010387816 */ /* 0x000fe2000000000b */
[--C-:B------:R-:W-:Y:S01]  /*17ec0*/  FFMA.FTZ R16, R97, c[0x0][0x23c], -R5.reuse ;  /* 0x00008f0061107a23 */ /* 0x100fe20000010805 */
[----:B------:R-:W-:Y:S01]  /*17ed0*/  LOP3.LUT R0, R2, 0xff, RZ, 0xc0, !PT ;  /* 0x000000ff02007812 */ /* 0x000fe200078ec0ff */
[--C-:B------:R-:W-:Y:S01]  /*17ee0*/  FFMA.FTZ R106, R77, c[0x0][0x23c], -R5.reuse ;  /* 0x00008f004d6a7a23 */ /* 0x100fe20000010805 */
[----:B------:R-:W-:Y:S01]  /*17ef0*/  LOP3.LUT R2, R9, UR18, R10, 0x96, !PT ;  /* 0x0000001209027c12 */ /* 0x000fe2000f8e960a */
[--C-:B------:R-:W-:Y:S01]  /*17f00*/  FFMA.FTZ R97, R88, c[0x0][0x23c], -R5.reuse ;  /* 0x00008f0058617a23 */ /* 0x100fe20000010805 */
[----:B------:R-:W-:Y:S01]  /*17f10*/  LOP3.LUT R10, R8, 0xffff, RZ, 0xc0, !PT ;  /* 0x0000ffff080a7812 */ /* 0x000fe200078ec0ff */
[----:B------:R-:W-:Y:S01]  /*17f20*/  FFMA.FTZ R9, R64, c[0x0][0x23c], -R5 ;  /* 0x00008f0040097a23 */ /* 0x000fe20000010805 */
[----:B------:R-:W-:Y:S01]  /*17f30*/  PRMT R57, R0, 0x5410, R13 ;  /* 0x0000541000397816 */ /* 0x000fe2000000000d */
[--C-:B------:R-:W-:Y:S01]  /*17f40*/  FFMA.FTZ R77, R120, c[0x0][0x23c], -R5.reuse ;  /* 0x00008f00784d7a23 */ /* 0x100fe20000010805 */
[----:B------:R-:W-:Y:S01]  /*17f50*/  LOP3.LUT R11, R8, 0xff, RZ, 0xc0, !PT ;  /* 0x000000ff080b7812 */ /* 0x000fe200078ec0ff */
[----:B------:R-:W-:Y:S01]  /*17f60*/  FFMA.FTZ R120, R121, c[0x0][0x23c], -R5 ;  /* 0x00008f0079787a23 */ /* 0x000fe20000010805 */
[----:B------:R1:W-:Y:S01]  /*17f70*/  MUFU.EX2 R245, R9 ;  /* 0x0000000900f57308 */ /* 0x0003e20000000800 */
[----:B------:R-:W-:Y:S01]  /*17f80*/  IMAD.MOV.U32 R121, RZ, RZ, R186 ;  /* 0x000000ffff797224 */ /* 0x000fe200078e00ba */
[--C-:B--2---:R-:W-:Y:S01]  /*17f90*/  SHF.R.U32.HI R12, RZ, 0x10, R8.reuse ;  /* 0x00000010ff0c7819 */ /* 0x104fe20000011608 */
[----:B------:R-:W-:Y:S01]  /*17fa0*/  IMAD.MOV.U32 R96, RZ, RZ, R187 ;  /* 0x000000ffff607224 */ /* 0x000fe200078e00bb */
[----:B------:R-:W-:Y:S01]  /*17fb0*/  SHF.R.U32.HI R13, RZ, 0x18, R8 ;  /* 0x00000018ff0d7819 */ /* 0x000fe20000011608 */
[----:B------:R-:W-:Y:S01]  /*17fc0*/  FFMA.FTZ R8, R65, c[0x0][0x23c], -R5 ;  /* 0x00008f0041087a23 */ /* 0x000fe20000010805 */
[C---:B------:R-:W-:Y:S01]  /*17fd0*/  LOP3.LUT R0, R4.reuse, 0xffff, RZ, 0xc0, !PT ;  /* 0x0000ffff04007812 */ /* 0x040fe200078ec0ff */
[--C-:B------:R-:W-:Y:S02]  /*17fe0*/  HSET2.LE.AND R52, R52, R241.reuse, PT ;  /* 0x000000f134347233 */ /* 0x100fe40003803000 */
[--C-:B------:R-:W-:Y:S01]  /*17ff0*/  HSET2.LE.AND R56, R56, R241.reuse, PT ;  /* 0x000000f138387233 */ /* 0x100fe20003803000 */
[----:B------:R2:W4:Y:S01]  /*18000*/  MUFU.EX2 R252, R8 ;  /* 0x0000000800fc7308 */ /* 0x0005220000000800 */
[----:B------:R-:W-:Y:S01]  /*18010*/  SHF.R.U32.HI R0, RZ, 0x8, R0 ;  /* 0x00000008ff007819 */ /* 0x000fe20000011600 */
[--C-:B------:R-:W-:Y:S08]  /*18020*/  HSET2.LE.AND R57, R57, R241.reuse, PT ;  /* 0x000000f139397233 */ /* 0x100ff00003803000 */
[----:B------:R-:W-:Y:S01]  /*18030*/  MUFU.EX2 R228, R16 ;  /* 0x0000001000e47308 */ /* 0x000fe20000000800 */
[----:B-1----:R-:W-:Y:S04]  /*18040*/  LOP3.LUT R9, R4, 0xff, RZ, 0xc0, !PT ;  /* 0x000000ff04097812 */ /* 0x002fe800078ec0ff */
[----:B------:R-:W-:Y:S02]  /*18050*/  PRMT R64, R9, 0x5410, R0 ;  /* 0x0000541009407816 */ /* 0x000fe40000000000 */
[--C-:B------:R-:W-:Y:S03]  /*18060*/  SHF.R.U32.HI R0, RZ, 0x10, R4.reuse ;  /* 0x00000010ff007819 */ /* 0x100fe60000011604 */
[----:B------:R-:W-:Y:S01]  /*18070*/  MUFU.EX2 R227, R17 ;  /* 0x0000001100e37308 */ /* 0x000fe20000000800 */
[----:B------:R-:W-:Y:S01]  /*18080*/  LOP3.LUT R9, R12, 0xff, RZ, 0xc0, !PT ;  /* 0x000000ff0c097812 */ /* 0x000fe200078ec0ff */
[----:B------:R-:W-:Y:S01]  /*18090*/  FFMA.FTZ R12, R202, c[0x0][0x23c], -R7 ;  /* 0x00008f00ca0c7a23 */ /* 0x000fe20000010807 */
[----:B--2---:R-:W-:Y:S01]  /*180a0*/  SHF.R.U32.HI R8, RZ, 0x18, R4 ;  /* 0x00000018ff087819 */ /* 0x004fe20000011604 */
[----:B------:R-:W-:Y:S01]  /*180b0*/  FFMA.FTZ R4, R66, c[0x0][0x23c], -R43 ;  /* 0x00008f0042047a23 */ /* 0x000fe2000001082b */
[----:B------:R-:W-:Y:S01]  /*180c0*/  LOP3.LUT R0, R0, 0xff, RZ, 0xc0, !PT ;  /* 0x000000ff00007812 */ /* 0x000fe200078ec0ff */
[----:B------:R-:W-:Y:S01]  /*180d0*/  FFMA.FTZ R202, R117, c[0x0][0x23c], -R7 ;  /* 0x00008f0075ca7a23 */ /* 0x000fe20000010807 */
[----:B------:R-:W-:Y:S01]  /*180e0*/  PRMT R75, R9, 0x5410, R13 ;  /* 0x00005410094b7816 */ /* 0x000fe2000000000d */
[--C-:B------:R-:W-:Y:S01]  /*180f0*/  FFMA.FTZ R9, R84, c[0x0][0x23c], -R43.reuse ;  /* 0x00008f0054097a23 */ /* 0x100fe2000001082b */
[----:B------:R-:W-:Y:S01]  /*18100*/  PRMT R65, R0, 0x5410, R8 ;  /* 0x0000541000417816 */ /* 0x000fe20000000008 */
[----:B------:R-:W-:Y:S01]  /*18110*/  FFMA.FTZ R8, R67, c[0x0][0x23c], -R43 ;  /* 0x00008f0043087a23 */ /* 0x000fe2000001082b */
[----:B------:R1:W-:Y:S01]  /*18120*/  MUFU.EX2 R244, R4 ;  /* 0x0000000400f47308 */ /* 0x0003e20000000800 */
[----:B------:R-:W-:Y:S01]  /*18130*/  FFMA.FTZ R84, R201, c[0x0][0x23c], -R7 ;  /* 0x00008f00c9547a23 */ /* 0x000fe20000010807 */
[----:B------:R-:W-:Y:S01]  /*18140*/  SHF.R.U32.HI R0, RZ, 0x8, R19 ;  /* 0x00000008ff007819 */ /* 0x000fe20000011613 */
[----:B------:R-:W-:Y:S01]  /*18150*/  IMAD.MOV.U32 R201, RZ, RZ, R50 ;  /* 0x000000ffffc97224 */ /* 0x000fe200078e0032 */
[--C-:B------:R-:W-:Y:S01]  /*18160*/  HSET2.LE.AND R64, R64, R241.reuse, PT ;  /* 0x000000f140407233 */ /* 0x100fe20003803000 */
[----:B------:R-:W-:Y:S01]  /*18170*/  FFMA.FTZ R13, R233, c[0x0][0x23c], -R6 ;  /* 0x00008f00e90d7a23 */ /* 0x000fe20000010806 */
[----:B------:R-:W-:Y:S01]  /*18180*/  PRMT R66, R21, 0x5410, R0 ;  /* 0x0000541015427816 */ /* 0x000fe20000000000 */
[--C-:B------:R-:W-:Y:S01]  /*18190*/  FFMA.FTZ R50, R237, c[0x0][0x23c], -R6.reuse ;  /* 0x00008f00ed327a23 */ /* 0x100fe20000010806 */
[----:B------:R-:W-:Y:S01]  /*181a0*/  FSEL R0, R40, RZ, P3 ;  /* 0x000000ff28007208 */ /* 0x000fe20001800000 */
[----:B------:R-:W-:Y:S01]  /*181b0*/  FFMA.FTZ R237, R130, c[0x0][0x23c], -R6 ;  /* 0x00008f0082ed7a23 */ /* 0x000fe20000010806 */
[----:B------:R2:W2:Y:S01]  /*181c0*/  MUFU.EX2 R248, R8 ;  /* 0x0000000800f87308 */ /* 0x0004a20000000800 */
[----:B------:R-:W-:Y:S01]  /*181d0*/  FFMA.FTZ R19, R113, c[0x0][0x23c], -R7 ;  /* 0x00008f0071137a23 */ /* 0x000fe20000010807 */
[--C-:B------:R-:W-:Y:S01]  /*181e0*/  HSET2.LE.AND R65, R65, R241.reuse, PT ;  /* 0x000000f141417233 */ /* 0x100fe20003803000 */
[--C-:B------:R-:W-:Y:S01]  /*181f0*/  FFMA.FTZ R113, R104, c[0x0][0x23c], -R5.reuse ;  /* 0x00008f0068717a23 */ /* 0x100fe20000010805 */
[--C-:B------:R-:W-:Y:S01]  /*18200*/  HSET2.LE.AND R66, R66, R241.reuse, PT ;  /* 0x000000f142427233 */ /* 0x100fe20003803000 */
[--C-:B------:R-:W-:Y:S01]  /*18210*/  FFMA.FTZ R104, R105, c[0x0][0x23c], -R5.reuse ;  /* 0x00008f0069687a23 */ /* 0x100fe20000010805 */
[--C-:B------:R-:W-:Y:S01]  /*18220*/  HSET2.LE.AND R75, R75, R241.reuse, PT ;  /* 0x000000f14b4b7233 */ /* 0x100fe20003803000 */
[----:B------:R-:W-:Y:S02]  /*18230*/  IMAD.MOV.U32 R105, RZ, RZ, R226 ;  /* 0x000000ffff697224 */ /* 0x000fe400078e00e2 */
[----:B------:R-:W-:Y:S01]  /*18240*/  IMAD.MOV.U32 R226, RZ, RZ, R232 ;  /* 0x000000ffffe27224 */ /* 0x000fe200078e00e8 */
[----:B------:R-:W-:Y:S01]  /*18250*/  MUFU.EX2 R200, R23 ;  /* 0x0000001700c87308 */ /* 0x000fe20000000800 */
[----:B------:R-:W-:Y:S02]  /*18260*/  FFMA.FTZ R21, R80, c[0x0][0x23c], -R5 ;  /* 0x00008f0050157a23 */ /* 0x000fe40000010805 */
[----:B------:R-:W-:Y:S01]  /*18270*/  IMAD.MOV.U32 R80, RZ, RZ, R211 ;  /* 0x000000ffff507224 */ /* 0x000fe200078e00d3 */
[----:B-1----:R-:W-:Y:S01]  /*18280*/  LOP3.LUT R4, R20, 0xff, RZ, 0xc0, !PT ;  /* 0x000000ff14047812 */ /* 0x002fe200078ec0ff */
[----:B------:R-:W-:Y:S02]  /*18290*/  FFMA.FTZ R20, R197, c[0x0][0x23c], -R7 ;  /* 0x00008f00c5147a23 */ /* 0x000fe40000010807 */
[----:B------:R-:W-:Y:S01]  /*182a0*/  IMAD.MOV.U32 R197, RZ, RZ, R122 ;  /* 0x000000ffffc57224 */ /* 0x000fe200078e007a */
[----:B------:R-:W-:Y:S01]  /*182b0*/  PRMT R67, R4, 0x5410, R18 ;  /* 0x0000541004437816 */ /* 0x000fe20000000012 */
[----:B------:R-:W-:Y:S01]  /*182c0*/  FADD.FTZ R4, -R0, R3 ;  /* 0x0000000300047221 */ /* 0x000fe20000010100 */
[----:B------:R-:W-:Y:S01]  /*182d0*/  LOP3.LUT R0, R2, 0xffff, RZ, 0xc0, !PT ;  /* 0x0000ffff02007812 */ /* 0x000fe200078ec0ff */
[----:B------:R-:W-:Y:S01]  /*182e0*/  FFMA.FTZ R3, R69, c[0x0][0x23c], -R5 ;  /* 0x00008f0045037a23 */ /* 0x000fe20000010805 */
[----:B------:R-:W-:Y:S01]  /*182f0*/  MUFU.EX2 R116, R116 ;  /* 0x0000007400747308 */ /* 0x000fe20000000800 */
[----:B------:R-:W-:Y:S01]  /*18300*/  FFMA.FTZ R69, R225, c[0x0][0x23c], -R7 ;  /* 0x00008f00e1457a23 */ /* 0x000fe20000010807 */
[--C-:B------:R-:W-:Y:S01]  /*18310*/  HSET2.LE.AND R67, R67, R241.reuse, PT ;  /* 0x000000f143437233 */ /* 0x100fe20003803000 */
[----:B--2---:R-:W-:Y:S01]  /*18320*/  FFMA.FTZ R8, R68, c[0x0][0x23c], -R5 ;  /* 0x00008f0044087a23 */ /* 0x004fe20000010805 */
[----:B------:R-:W-:Y:S01]  /*18330*/  SHF.R.U32.HI R0, RZ, 0x8, R0 ;  /* 0x00000008ff007819 */ /* 0x000fe20000011600 */
[----:B------:R-:W-:Y:S02]  /*18340*/  IMAD.MOV.U32 R225, RZ, RZ, R79 ;  /* 0x000000ffffe17224 */ /* 0x000fe400078e004f */
[--C-:B------:R-:W-:Y:S02]  /*18350*/  FFMA.FTZ R79, R192, c[0x0][0x23c], -R7.reuse ;  /* 0x00008f00c04f7a23 */ /* 0x100fe40000010807 */
[----:B------:R-:W-:Y:S01]  /*18360*/  IMAD.MOV.U32 R192, RZ, RZ, R44 ;  /* 0x000000ffffc07224 */ /* 0x000fe200078e002c */
[----:B------:R1:W-:Y:S01]  /*18370*/  MUFU.EX2 R212, R8 ;  /* 0x0000000800d47308 */ /* 0x0003e20000000800 */
[----:B------:R-:W-:Y:S02]  /*18380*/  IMAD.MOV.U32 R44, RZ, RZ, R94 ;  /* 0x000000ffff2c7224 */ /* 0x000fe400078e005e */
[----:B------:R-:W-:Y:S02]  /*18390*/  FFMA.FTZ R18, R112, c[0x0][0x23c], -R7 ;  /* 0x00008f0070127a23 */ /* 0x000fe40000010807 */
[--C-:B------:R-:W-:Y:S02]  /*183a0*/  FFMA.FTZ R68, R236, c[0x0][0x23c], -R6.reuse ;  /* 0x00008f00ec447a23 */ /* 0x100fe40000010806 */
[--C-:B------:R-:W-:Y:S02]  /*183b0*/  FFMA.FTZ R94, R229, c[0x0][0x23c], -R6.reuse ;  /* 0x00008f00e55e7a23 */ /* 0x100fe40000010806 */
[--C-:B------:R-:W-:Y:S01]  /*183c0*/  FFMA.FTZ R112, R195, c[0x0][0x23c], -R6.reuse ;  /* 0x00008f00c3707a23 */ /* 0x100fe20000010806 */
[----:B------:R2:W2:Y:S01]  /*183d0*/  MUFU.EX2 R208, R3 ;  /* 0x0000000300d07308 */ /* 0x0004a20000000800 */
[--C-:B------:R-:W-:Y:S02]  /*183e0*/  FFMA.FTZ R122, R194, c[0x0][0x23c], -R6.reuse ;  /* 0x00008f00c27a7a23 */ /* 0x100fe40000010806 */
[----:B------:R-:W-:Y:S02]  /*183f0*/  FFMA.FTZ R236, R102, c[0x0][0x23c], -R6 ;  /* 0x00008f0066ec7a23 */ /* 0x000fe40000010806 */
[--C-:B------:R-:W-:Y:S02]  /*18400*/  FFMA.FTZ R102, R89, c[0x0][0x23c], -R5.reuse ;  /* 0x00008f0059667a23 */ /* 0x100fe40000010805 */
[----:B------:R-:W-:Y:S02]  /*18410*/  FFMA.FTZ R211, R125, c[0x0][0x23c], -R5 ;  /* 0x00008f007dd37a23 */ /* 0x000fe40000010805 */
[----:B------:R-:W-:Y:S01]  /*18420*/  IMAD.MOV.U32 R125, RZ, RZ, R46 ;  /* 0x000000ffff7d7224 */ /* 0x000fe200078e002e */
[----:B------:R3:W-:Y:S01]  /*18430*/  MUFU.EX2 R246, R9 ;  /* 0x0000000900f67308 */ /* 0x0007e20000000800 */
[----:B------:R-:W-:Y:S01]  /*18440*/  IMAD.MOV.U32 R170, RZ, RZ, R192 ;  /* 0x000000ffffaa7224 */ /* 0x000fe200078e00c0 */
[--C-:B------:R-:W-:Y:S01]  /*18450*/  HSET2.LE.AND R46, R48, R241.reuse, PT ;  /* 0x000000f1302e7233 */ /* 0x100fe20003803000 */
[----:B------:R-:W-:Y:S01]  /*18460*/  IMAD.MOV.U32 R48, RZ, RZ, R225 ;  /* 0x000000ffff307224 */ /* 0x000fe200078e00e1 */
[----:B-1----:R-:W-:Y:S01]  /*18470*/  LOP3.LUT R8, R2, 0xff, RZ, 0xc0, !PT ;  /* 0x000000ff02087812 */ /* 0x002fe200078ec0ff */
[----:B------:R-:W-:Y:S02]  /*18480*/  IMAD.MOV.U32 R130, RZ, RZ, R18 ;  /* 0x000000ffff827224 */ /* 0x000fe400078e0012 */
[----:B------:R-:W-:Y:S01]  /*18490*/  IMAD.MOV.U32 R115, RZ, RZ, R19 ;  /* 0x000000ffff737224 */ /* 0x000fe200078e0013 */
[----:B------:R-:W-:Y:S01]  /*184a0*/  PRMT R72, R8, 0x5410, R0 ;  /* 0x0000541008487816 */ /* 0x000fe20000000000 */
[----:B------:R-:W-:Y:S01]  /*184b0*/  FFMA.FTZ R8, R81, c[0x0][0x23c], -R5 ;  /* 0x00008f0051087a23 */ /* 0x000fe20000010805 */
[----:B------:R-:W-:Y:S01]  /*184c0*/  SHF.R.U32.HI R0, RZ, 0x10, R2 ;  /* 0x00000010ff007819 */ /* 0x000fe20000011602 */
[----:B------:R-:W-:Y:S01]  /*184d0*/  FFMA.FTZ R81, R198, c[0x0][0x23c], -R6 ;  /* 0x00008f00c6517a23 */ /* 0x000fe20000010806 */
[----:B------:R-:W-:Y:S01]  /*184e0*/  MUFU.EX2 R122, R122 ;  /* 0x0000007a007a7308 */ /* 0x000fe20000000800 */
[----:B------:R-:W-:Y:S01]  /*184f0*/  IMAD.WIDE.U32 R18, R61, -0x2daee0ad, RZ ;  /* 0xd2511f533d127825 */ /* 0x000fe200078e00ff */
[----:B--2---:R-:W-:Y:S01]  /*18500*/  SHF.R.U32.HI R3, RZ, 0x18, R2 ;  /* 0x00000018ff037819 */ /* 0x004fe20000011602 */
[--C-:B------:R-:W-:Y:S01]  /*18510*/  HSET2.LE.AND R72, R72, R241.reuse, PT ;  /* 0x000000f148487233 */ /* 0x100fe20003803000 */
[----:B------:R-:W-:Y:S01]  /*18520*/  LOP3.LUT R0, R0, 0xff, RZ, 0xc0, !PT ;  /* 0x000000ff00007812 */ /* 0x000fe200078ec0ff */
[----:B------:R-:W-:Y:S02]  /*18530*/  FFMA.FTZ R2, R70, c[0x0][0x23c], -R43 ;  /* 0x00008f0046027a23 */ /* 0x000fe4000001082b */
[----:B------:R-:W-:Y:S01]  /*18540*/  FFMA.FTZ R70, R128, c[0x0][0x23c], -R7 ;  /* 0x00008f0080467a23 */ /* 0x000fe20000010807 */
[----:B------:R-:W-:Y:S01]  /*18550*/  PRMT R73, R0, 0x5410, R3 ;  /* 0x0000541000497816 */ /* 0x000fe20000000003 */
[----:B------:R-:W-:Y:S01]  /*18560*/  FFMA.FTZ R128, R172, c[0x0][0x23c], -R6 ;  /* 0x00008f00ac807a23 */ /* 0x000fe20000010806 */
[----:B------:R1:W-:Y:S01]  /*18570*/  MUFU.EX2 R250, R2 ;  /* 0x0000000200fa7308 */ /* 0x0003e20000000800 */
[----:B------:R-:W-:Y:S01]  /*18580*/  IMAD.MOV.U32 R198, RZ, RZ, R34 ;  /* 0x000000ffffc67224 */ /* 0x000fe200078e0022 */
[----:B------:R-:W-:Y:S01]  /*18590*/  SHF.R.U32.HI R3, RZ, 0x8, R10 ;  /* 0x00000008ff037819 */ /* 0x000fe2000001160a */
[----:B------:R-:W-:Y:S01]  /*185a0*/  FFMA.FTZ R10, R85, c[0x0][0x23c], -R5 ;  /* 0x00008f00550a7a23 */ /* 0x000fe20000010805 */
[--C-:B------:R-:W-:Y:S01]  /*185b0*/  HSET2.LE.AND R34, R31, R241.reuse, PT ;  /* 0x000000f11f227233 */ /* 0x100fe20003803000 */
[--C-:B---3--:R-:W-:Y:S01]  /*185c0*/  FFMA.FTZ R9, R234, c[0x0][0x23c], -R6.reuse ;  /* 0x00008f00ea097a23 */ /* 0x108fe20000010806 */
[--C-:B------:R-:W-:Y:S01]  /*185d0*/  HSET2.LE.AND R73, R73, R241.reuse, PT ;  /* 0x000000f149497233 */ /* 0x100fe20003803000 */
[----:B------:R-:W-:Y:S01]  /*185e0*/  FFMA.FTZ R85, R230, c[0x0][0x23c], -R6 ;  /* 0x00008f00e6557a23 */ /* 0x000fe20000010806 */
[----:B------:R-:W-:Y:S01]  /*185f0*/  FSEL R0, R39, RZ, P2 ;  /* 0x000000ff27007208 */ /* 0x000fe20001000000 */
[----:B------:R-:W-:Y:S01]  /*18600*/  IMAD.MOV.U32 R195, RZ, RZ, R70 ;  /* 0x000000ffffc37224 */ /* 0x000fe200078e0046 */
[----:B------:R2:W-:Y:S01]  /*18610*/  MUFU.EX2 R206, R8 ;  /* 0x0000000800ce7308 */ /* 0x0005e20000000800 */
[----:B------:R-:W-:Y:S01]  /*18620*/  IMAD.MOV.U32 R23, RZ, RZ, R96 ;  /* 0x000000ffff177224 */ /* 0x000fe200078e0060 */
[----:B------:R-:W-:Y:S01]  /*18630*/  PRMT R74, R11, 0x5410, R3 ;  /* 0x000054100b4a7816 */ /* 0x000fe20000000003 */
[----:B------:R-:W-:Y:S01]  /*18640*/  FADD.FTZ R3, -R0, R132 ;  /* 0x0000008400037221 */ /* 0x000fe20000010100 */
[----:B------:R-:W-:Y:S01]  /*18650*/  FSEL R0, R37, RZ, P0 ;  /* 0x000000ff25007208 */ /* 0x000fe20000000000 */
[----:B------:R-:W-:Y:S01]  /*18660*/  IMAD.MOV.U32 R132, RZ, RZ, R221 ;  /* 0x000000ffff847224 */ /* 0x000fe200078e00dd */
[----:B------:R-:W-:Y:S01]  /*18670*/  PLOP3.LUT P0, PT, PT, PT, UP0, 0x80, 0x0 ;  /* 0x000000000000781c */ /* 0x000fe20003f0f008 */
[----:B------:R-:W-:Y:S01]  /*18680*/  FFMA.FTZ R221, R118, c[0x0][0x23c], -R6 ;  /* 0x00008f0076dd7a23 */ /* 0x000fe20000010806 */
[--C-:B------:R-:W-:Y:S01]  /*18690*/  HSET2.LE.AND R74, R74, R241.reuse, PT ;  /* 0x000000f14a4a7233 */ /* 0x100fe20003803000 */
[----:B------:R-:W-:Y:S01]  /*186a0*/  FADD.FTZ R0, -R0, R134 ;  /* 0x0000008600007221 */ /* 0x000fe20000010100 */
[----:B------:R3:W-:Y:S01]  /*186b0*/  MUFU.EX2 R135, R10 ;  /* 0x0000000a00877308 */ /* 0x0007e20000000800 */
[----:B------:R-:W-:Y:S02]  /*186c0*/  FFMA.FTZ R11, R203, c[0x0][0x23c], -R7 ;  /* 0x00008f00cb0b7a23 */ /* 0x000fe40000010807 */
[----:B------:R-:W-:Y:S02]  /*186d0*/  IMAD.MOV.U32 R203, RZ, RZ, R218 ;  /* 0x000000ffffcb7224 */ /* 0x000fe400078e00da */
[----:B-1----:R-:W-:Y:S02]  /*186e0*/  FFMA.FTZ R2, R82, c[0x0][0x23c], -R43 ;  /* 0x00008f0052027a23 */ /* 0x002fe4000001082b */
[----:B------:R-:W-:Y:S02]  /*186f0*/  FFMA.FTZ R82, R199, c[0x0][0x23c], -R6 ;  /* 0x00008f00c7527a23 */ /* 0x000fe40000010806 */
[--C-:B------:R-:W-:Y:S01]  /*18700*/  FFMA.FTZ R218, R190, c[0x0][0x23c], -R7.reuse ;  /* 0x00008f00beda7a23 */ /* 0x100fe20000010807 */
[----:B------:R1:W1:Y:S01]  /*18710*/  MUFU.EX2 R207, R2 ;  /* 0x0000000200cf7308 */ /* 0x0002620000000800 */
[----:B------:R-:W-:Y:S02]  /*18720*/  FFMA.FTZ R134, R129, c[0x0][0x23c], -R7 ;  /* 0x00008f0081867a23 */ /* 0x000fe40000010807 */
[----:B------:R-:W-:Y:S02]  /*18730*/  FFMA.FTZ R129, R93, c[0x0][0x23c], -R5 ;  /* 0x00008f005d817a23 */ /* 0x000fe40000010805 */
[----:B--2---:R-:W-:Y:S02]  /*18740*/  FFMA.FTZ R8, R83, c[0x0][0x23c], -R43 ;  /* 0x00008f0053087a23 */ /* 0x004fe4000001082b */
[----:B------:R-:W-:Y:S02]  /*18750*/  FFMA.FTZ R83, R193, c[0x0][0x23c], -R7 ;  /* 0x00008f00c1537a23 */ /* 0x000fe40000010807 */
[----:B------:R-:W-:Y:S01]  /*18760*/  IMAD.MOV.U32 R193, RZ, RZ, R45 ;  /* 0x000000ffffc17224 */ /* 0x000fe200078e002d */
[----:B------:R2:W2:Y:S01]  /*18770*/  MUFU.EX2 R251, R8 ;  /* 0x0000000800fb7308 */ /* 0x0004a20000000800 */
[----:B------:R-:W-:Y:S02]  /*18780*/  IMAD.MOV.U32 R45, RZ, RZ, R95 ;  /* 0x000000ffff2d7224 */ /* 0x000fe400078e005f */
[----:B------:R-:W-:Y:S02]  /*18790*/  FFMA.FTZ R95, R62, c[0x0][0x23c], -R5 ;  /* 0x00008f003e5f7a23 */ /* 0x000fe40000010805 */
[----:B---3--:R-:W-:Y:S02]  /*187a0*/  IMAD.MOV.U32 R10, RZ, RZ, R107 ;  /* 0x000000ffff0a7224 */ /* 0x008fe400078e006b */
[----:B------:R-:W-:Y:S02]  /*187b0*/  FFMA.FTZ R107, R171, c[0x0][0x23c], -R7 ;  /* 0x00008f00ab6b7a23 */ /* 0x000fe40000010807 */
[----:B------:R-:W-:Y:S01]  /*187c0*/  FFMA.FTZ R7, R86, c[0x0][0x23c], -R5 ;  /* 0x00008f0056077a23 */ /* 0x000fe20000010805 */
[----:B------:R-:W-:Y:S01]  /*187d0*/  MUFU.EX2 R128, R128 ;  /* 0x0000008000807308 */ /* 0x000fe20000000800 */
[----:B------:R-:W-:Y:S02]  /*187e0*/  IMAD.MOV.U32 R114, RZ, RZ, R10 ;  /* 0x000000ffff727224 */ /* 0x000fe400078e000a */
[----:B------:R-:W-:Y:S01]  /*187f0*/  IMAD.MOV.U32 R10, RZ, RZ, R197 ;  /* 0x000000ffff0a7224 */ /* 0x000fe200078e00c5 */
[----:B-1----:R-:W-:Y:S01]  /*18800*/  FSEL R2, R38, RZ, P1 ;  /* 0x000000ff26027208 */ /* 0x002fe20000800000 */
[----:B------:R-:W-:Y:S02]  /*18810*/  IMAD.MOV.U32 R197, RZ, RZ, R203 ;  /* 0x000000ffffc57224 */ /* 0x000fe400078e00cb */
[----:B------:R-:W-:Y:S02]  /*18820*/  IMAD.MOV.U32 R203, RZ, RZ, R188 ;  /* 0x000000ffffcb7224 */ /* 0x000fe400078e00bc */
[----:B------:R-:W-:Y:S01]  /*18830*/  FADD.FTZ R2, -R2, R133 ;  /* 0x0000008502027221 */ /* 0x000fe20000010100 */
[----:B------:R1:W-:Y:S01]  /*18840*/  MUFU.EX2 R234, R7 ;  /* 0x0000000700ea7308 */ /* 0x0003e20000000800 */
[----:B------:R-:W-:Y:S02]  /*18850*/  FFMA.FTZ R133, R119, c[0x0][0x23c], -R6 ;  /* 0x00008f0077857a23 */ /* 0x000fe40000010806 */
[----:B------:R-:W-:Y:S02]  /*18860*/  FFMA.FTZ R6, R98, c[0x0][0x23c], -R43 ;  /* 0x00008f0062067a23 */ /* 0x000fe4000001082b */
[--C-:B--2---:R-:W-:Y:S02]  /*18870*/  FFMA.FTZ R8, R87, c[0x0][0x23c], -R5.reuse ;  /* 0x00008f0057087a23 */ /* 0x104fe40000010805 */
[----:B------:R-:W-:Y:S02]  /*18880*/  FFMA.FTZ R87, R63, c[0x0][0x23c], -R5 ;  /* 0x00008f003f577a23 */ /* 0x000fe40000010805 */
[----:B------:R-:W-:Y:S01]  /*18890*/  IMAD.MOV.U32 R188, RZ, RZ, R213 ;  /* 0x000000ffffbc7224 */ /* 0x000fe200078e00d5 */
[----:B------:R2:W-:Y:S01]  /*188a0*/  MUFU.EX2 R232, R6 ;  /* 0x0000000600e87308 */ /* 0x0005e20000000800 */
[--C-:B------:R-:W-:Y:S02]  /*188b0*/  FFMA.FTZ R119, R108, c[0x0][0x23c], -R5.reuse ;  /* 0x00008f006c777a23 */ /* 0x100fe40000010805 */
[----:B------:R-:W-:Y:S02]  /*188c0*/  FFMA.FTZ R213, R124, c[0x0][0x23c], -R5 ;  /* 0x00008f007cd57a23 */ /* 0x000fe40000010805 */
[----:B------:R-:W-:Y:S02]  /*188d0*/  FFMA.FTZ R5, R99, c[0x0][0x23c], -R43 ;  /* 0x00008f0063057a23 */ /* 0x000fe4000001082b */
[----:B------:R-:W-:Y:S02]  /*188e0*/  IMAD.MOV.U32 R99, RZ, RZ, R226 ;  /* 0x000000ffff637224 */ /* 0x000fe400078e00e2 */
[----:B------:R-:W-:Y:S01]  /*188f0*/  IMAD.MOV.U32 R124, RZ, RZ, R201 ;  /* 0x000000ffff7c7224 */ /* 0x000fe200078e00c9 */
[----:B------:R-:W-:Y:S01]  /*18900*/  MUFU.EX2 R233, R12 ;  /* 0x0000000c00e97308 */ /* 0x000fe20000000800 */
[----:B------:R-:W-:Y:S01]  /*18910*/  IMAD.MOV.U32 R117, RZ, RZ, R45 ;  /* 0x000000ffff757224 */ /* 0x000fe200078e002d */
[--C-:B------:R-:W-:Y:S01]  /*18920*/  HSET2.LE.AND R45, R25, R241.reuse, PT ;  /* 0x000000f1192d7233 */ /* 0x100fe20003803000 */
[----:B------:R-:W-:Y:S01]  /*18930*/  IMAD.MOV.U32 R25, RZ, RZ, R10 ;  /* 0x000000ffff197224 */ /* 0x000fe200078e000a */
[----:B------:R-:W-:Y:S01]  /*18940*/  LOP3.LUT R10, R19, UR13, R170, 0x96, !PT ;  /* 0x0000000d130a7c12 */ /* 0x000fe2000f8e96aa */
[----:B------:R-:W-:Y:S01]  /*18950*/  IMAD.MOV.U32 R98, RZ, RZ, R44 ;  /* 0x000000ffff627224 */ /* 0x000fe200078e002c */
[--C-:B------:R-:W-:Y:S01]  /*18960*/  HSET2.LE.AND R44, R27, R241.reuse, PT ;  /* 0x000000f11b2c7233 */ /* 0x100fe20003803000 */
[----:B------:R-:W-:Y:S01]  /*18970*/  IMAD.MOV.U32 R199, RZ, RZ, R35 ;  /* 0x000000ffffc77224 */ /* 0x000fe200078e0023 */
[----:B-1----:R-:W-:Y:S01]  /*18980*/  F2FP.PACK_AB R7, R181, R25 ;  /* 0x00000019b507723e */ /* 0x002fe200000000ff */
[----:B------:R-:W-:Y:S01]  /*18990*/  IMAD.MOV.U32 R173, RZ, RZ, R203 ;  /* 0x000000ffffad7224 */ /* 0x000fe200078e00cb */
[----:B------:R1:W-:Y:S01]  /*189a0*/  MUFU.EX2 R229, R13 ;  /* 0x0000000d00e57308 */ /* 0x0003e20000000800 */
[----:B------:R-:W-:Y:S01]  /*189b0*/  IMAD.MOV.U32 R86, RZ, RZ, R202 ;  /* 0x000000ffff567224 */ /* 0x000fe200078e00ca */
[----:B------:R-:W-:Y:S01]  /*189c0*/  LOP3.LUT R44, R44, R7, RZ, 0xc0, !PT ;  /* 0x000000072c2c7212 */ /* 0x000fe200078ec0ff */
[----:B------:R-:W-:Y:S01]  /*189d0*/  IMAD.MOV.U32 R190, RZ, RZ, R197 ;  /* 0x000000ffffbe7224 */ /* 0x000fe200078e00c5 */
[----:B--2---:R-:W-:Y:S01]  /*189e0*/  F2FP.PACK_AB R6, R216, R48 ;  /* 0x00000030d806723e */ /* 0x004fe200000000ff */
[----:B------:R-:W-:Y:S01]  /*189f0*/  IMAD.MOV.U32 R171, RZ, RZ, R193 ;  /* 0x000000ffffab7224 */ /* 0x000fe200078e00c1 */
[----:B------:R-:W-:Y:S01]  /*18a00*/  F2FP.PACK_AB R7, R223, R182 ;  /* 0x000000b6df07723e */ /* 0x000fe200000000ff */
[----:B------:R-:W-:Y:S01]  /*18a10*/  IMAD.MOV.U32 R118, RZ, RZ, R188 ;  /* 0x000000ffff767224 */ /* 0x000fe200078e00bc */
[----:B------:R-:W-:Y:S01]  /*18a20*/  LOP3.LUT R47, R47, R6, RZ, 0xc0, !PT ;  /* 0x000000062f2f7212 */ /* 0x000fe200078ec0ff */
[----:B------:R-:W-:Y:S01]  /*18a30*/  IMAD.MOV.U32 R188, RZ, RZ, R183 ;  /* 0x000000ffffbc7224 */ /* 0x000fe200078e00b7 */
[----:B------:R2:W-:Y:S01]  /*18a40*/  MUFU.EX2 R230, R5 ;  /* 0x0000000500e67308 */ /* 0x0005e20000000800 */
[----:B------:R-:W-:Y:S01]  /*18a50*/  IMAD.MOV.U32 R93, RZ, RZ, R179 ;  /* 0x000000ffff5d7224 */ /* 0x000fe200078e00b3 */
[----:B------:R-:W-:Y:S01]  /*18a60*/  F2FP.PACK_AB R6, R124, R247 ;  /* 0x000000f77c06723e */ /* 0x000fe200000000ff */
[----:B------:R-:W-:Y:S01]  /*18a70*/  IMAD.MOV.U32 R88, RZ, RZ, R190 ;  /* 0x000000ffff587224 */ /* 0x000fe200078e00be */
[----:B------:R-:W-:Y:S01]  /*18a80*/  LOP3.LUT R34, R34, R7, RZ, 0xc0, !PT ;  /* 0x0000000722227212 */ /* 0x000fe200078ec0ff */
[----:B------:R-:W-:Y:S01]  /*18a90*/  IMAD.MOV.U32 R27, RZ, RZ, R189 ;  /* 0x000000ffff1b7224 */ /* 0x000fe200078e00bd */
[----:B------:R-:W-:Y:S01]  /*18aa0*/  LOP3.LUT R33, R33, R6, RZ, 0xc0, !PT ;  /* 0x0000000621217212 */ /* 0x000fe200078ec0ff */
[----:B------:R-:W-:Y:S01]  /*18ab0*/  IMAD.MOV.U32 R108, RZ, RZ, R131 ;  /* 0x000000ffff6c7224 */ /* 0x000fe200078e0083 */
[----:B------:R-:W-:Y:S01]  /*18ac0*/  F2FP.PACK_AB R6, R210, R215 ;  /* 0x000000d7d206723e */ /* 0x000fe200000000ff */
[----:B------:R-:W-:Y:S01]  /*18ad0*/  IMAD.MOV.U32 R131, RZ, RZ, R134 ;  /* 0x000000ffff837224 */ /* 0x000fe200078e0086 */
[----:B------:R3:W3:Y:S01]  /*18ae0*/  MUFU.EX2 R238, R8 ;  /* 0x0000000800ee7308 */ /* 0x0006e20000000800 */
[----:B------:R-:W-:Y:S01]  /*18af0*/  IMAD.MOV.U32 R31, RZ, RZ, R77 ;  /* 0x000000ffff1f7224 */ /* 0x000fe200078e004d */
[----:B------:R-:W-:Y:S01]  /*18b00*/  LOP3.LUT R54, R54, R6, RZ, 0xc0, !PT ;  /* 0x0000000636367212 */ /* 0x000fe200078ec0ff */
[----:B------:R-:W-:Y:S01]  /*18b10*/  FMUL.FTZ R3, R3, c[0x0][0x23c] ;  /* 0x00008f0003037a20 */ /* 0x000fe20000410000 */
[----:B------:R-:W-:Y:S01]  /*18b20*/  F2FP.PACK_AB R6, R224, R249 ;  /* 0x000000f9e006723e */ /* 0x000fe200000000ff */
[----:B-1----:R-:W-:Y:S01]  /*18b30*/  IMAD.WIDE.U32 R12, R10, -0x326172a9, RZ ;  /* 0xcd9e8d570a0c7825 */ /* 0x002fe200078e00ff */
[----:B------:R-:W-:Y:S01]  /*18b40*/  F2FP.PACK_AB R7, R209, R214 ;  /* 0x000000d6d107723e */ /* 0x000fe200000000ff */
[--C-:B------:R-:W-:Y:S01]  /*18b50*/  HSET2.LE.AND R35, R49, R241.reuse, PT ;  /* 0x000000f131237233 */ /* 0x100fe20003803000 */
[----:B------:R-:W-:Y:S01]  /*18b60*/  LOP3.LUT R53, R53, R6, RZ, 0xc0, !PT ;  /* 0x0000000635357212 */ /* 0x000fe200078ec0ff */
[----:B------:R-:W-:Y:S01]  /*18b70*/  IMAD.MOV.U32 R49, RZ, RZ, R98 ;  /* 0x000000ffff317224 */ /* 0x000fe200078e0062 */
[----:B------:R1:W-:Y:S01]  /*18b80*/  MUFU.EX2 R226, R9 ;  /* 0x0000000900e27308 */ /* 0x0003e20000000800 */
[----:B------:R-:W-:Y:S01]  /*18b90*/  FMUL.FTZ R0, R0, c[0x0][0x23c] ;  /* 0x00008f0000007a20 */ /* 0x000fe20000410000 */
[----:B------:R-:W-:Y:S01]  /*18ba0*/  LOP3.LUT R6, R13, UR12, R14, 0x96, !PT ;  /* 0x0000000c0d067c12 */ /* 0x000fe2000f8e960e */
[----:B------:R-:W-:Y:S01]  /*18bb0*/  FMUL.FTZ R4, R4, c[0x0][0x23c] ;  /* 0x00008f0004047a20 */ /* 0x000fe20000410000 */
[----:B--2---:R-:W-:Y:S01]  /*18bc0*/  F2FP.PACK_AB R5, R177, R125 ;  /* 0x0000007db105723e */ /* 0x004fe200000000ff */
[----:B------:R-:W-:Y:S01]  /*18bd0*/  FMUL.FTZ R2, R2, c[0x0][0x23c] ;  /* 0x00008f0002027a20 */ /* 0x000fe20000410000 */
[----:B------:R-:W-:Y:S01]  /*18be0*/  LOP3.LUT R55, R55, R7, RZ, 0xc0, !PT ;  /* 0x0000000737377212 */ /* 0x000fe200078ec0ff */
[----:B------:R-:W-:Y:S01]  /*18bf0*/  IMAD.WIDE.U32 R6, R6, -0x2daee0ad, RZ ;  /* 0xd2511f5306067825 */ /* 0x000fe200078e00ff */
[----:B------:R-:W-:Y:S02]  /*18c00*/  LOP3.LUT R46, R46, R5, RZ, 0xc0, !PT ;  /* 0x000000052e2e7212 */ /* 0x000fe400078ec0ff */
[----:B------:R2:W2:Y:S01]  /*18c10*/  MUFU.EX2 R231, R11 ;  /* 0x0000000b00e77308 */ /* 0x0004a20000000800 */
[----:B------:R-:W-:Y:S01]  /*18c20*/  F2FP.PACK_AB R5, R98, R175 ;  /* 0x000000af6205723e */ /* 0x000fe200000000ff */
[----:B------:R-:W-:Y:S02]  /*18c30*/  IMAD.MOV.U32 R98, RZ, RZ, R133 ;  /* 0x000000ffff627224 */ /* 0x000fe400078e0085 */
[----:B------:R-:W-:Y:S01]  /*18c40*/  IMAD.MOV.U32 R133, RZ, RZ, R185 ;  /* 0x000000ffff857224 */ /* 0x000fe200078e00b9 */
[----:B---3--:R-:W-:Y:S02]  /*18c50*/  F2FP.PACK_AB R8, R80, R114 ;  /* 0x000000725008723e */ /* 0x008fe400000000ff */
[----:B------:R-:W-:Y:S02]  /*18c60*/  LOP3.LUT R32, R32, R5, RZ, 0xc0, !PT ;  /* 0x0000000520207212 */ /* 0x000fe400078ec0ff */
[----:B------:R-:W-:Y:S01]  /*18c70*/  LOP3.LUT R45, R45, R8, RZ, 0xc0, !PT ;  /* 0x000000082d2d7212 */ /* 0x000fe200078ec0ff */
[----:B------:R-:W-:Y:S01]  /*18c80*/  MUFU.EX2 R202, R20 ;  /* 0x0000001400ca7308 */ /* 0x000fe20000000800 */
[----:B------:R-:W-:Y:S01]  /*18c90*/  F2FP.PACK_AB R5, R117, R105 ;  /* 0x000000697505723e */ /* 0x000fe200000000ff */
[----:B-1----:R-:W-:Y:S03]  /*18ca0*/  IMAD.WIDE.U32 R8, R78, -0x2daee0ad, RZ ;  /* 0xd2511f534e087825 */ /* 0x002fe600078e00ff */
[----:B------:R-:W-:Y:S02]  /*18cb0*/  LOP3.LUT R35, R35, R5, RZ, 0xc0, !PT ;  /* 0x0000000523237212 */ /* 0x000fe400078ec0ff */
[----:B------:R-:W-:Y:S02]  /*18cc0*/  F2FP.PACK_AB R5, R219, R99 ;  /* 0x00000063db05723e */ /* 0x000fe400000000ff */
[----:B------:R-:W-:Y:S01]  /*18cd0*/  LOP3.LUT R8, R7, UR9, R8, 0x96, !PT ;  /* 0x0000000907087c12 */ /* 0x000fe2000f8e9608 */
[--C-:B------:R-:W-:Y:S01]  /*18ce0*/  FFMA.FTZ R7, R169, c[0x0][0x23c], -R43.reuse ;  /* 0x00008f00a9077a23 */ /* 0x100fe2000001082b */
[----:B------:R-:W-:Y:S01]  /*18cf0*/  LOP3.LUT R52, R52, R5, RZ, 0xc0, !PT ;  /* 0x0000000534347212 */ /* 0x000fe200078ec0ff */
[----:B------:R-:W-:Y:S01]  /*18d00*/  IMAD.MOV.U32 R169, RZ, RZ, R114 ;  /* 0x000000ffffa97224 */ /* 0x000fe200078e0072 */
[----:B----4-:R-:W-:Y:S01]  /*18d10*/  F2FP.PACK_AB R5, R252, R245 ;  /* 0x000000f5fc05723e */ /* 0x010fe200000000ff */
[----:B------:R1:W-:Y:S01]  /*18d20*/  MUFU.EX2 R203, R7 ;  /* 0x0000000700cb7308 */ /* 0x0003e20000000800 */
[----:B--2---:R-:W-:Y:S01]  /*18d30*/  LOP3.LUT R11, R9, UR11, R18, 0x96, !PT ;  /* 0x0000000b090b7c12 */ /* 0x004fe2000f8e9612 */
[----:B------:R-:W-:Y:S01]  /*18d40*/  FFMA.FTZ R9, R168, c[0x0][0x23c], -R43 ;  /* 0x00008f00a8097a23 */ /* 0x000fe2000001082b */
[----:B------:R-:W-:Y:S02]  /*18d50*/  LOP3.LUT R56, R56, R5, RZ, 0xc0, !PT ;  /* 0x0000000538387212 */ /* 0x000fe400078ec0ff */
[----:B------:R-:W-:Y:S01]  /*18d60*/  F2FP.PACK_AB R5, R248, R244 ;  /* 0x000000f4f805723e */ /* 0x000fe200000000ff */
[----:B------:R-:W-:Y:S03]  /*18d70*/  IMAD.WIDE.U32 R10, R11, -0x326172a9, RZ ;  /* 0xcd9e8d570b0a7825 */ /* 0x000fe600078e00ff */
[----:B------:R-:W-:Y:S01]  /*18d80*/  LOP3.LUT R57, R57, R5, RZ, 0xc0, !PT ;  /* 0x0000000539397212 */ /* 0x000fe200078ec0ff */
[----:B------:R2:W3:Y:S01]  /*18d90*/  MUFU.EX2 R225, R9 ;  /* 0x0000000900e17308 */ /* 0x0004e20000000800 */
[----:B------:R-:W-:Y:S02]  /*18da0*/  F2FP.PACK_AB R5, R208, R212 ;  /* 0x000000d4d005723e */ /* 0x000fe400000000ff */
[----:B------:R-:W-:Y:S02]  /*18db0*/  LOP3.LUT R12, R11, UR10, R12, 0x96, !PT ;  /* 0x0000000a0b0c7c12 */ /* 0x000fe4000f8e960c */
[----:B------:R-:W-:Y:S02]  /*18dc0*/  LOP3.LUT R58, R58, R5, RZ, 0xc0, !PT ;  /* 0x000000053a3a7212 */ /* 0x000fe400078ec0ff */
[----:B------:R-:W-:Y:S01]  /*18dd0*/  F2FP.PACK_AB R5, R207, R250 ;  /* 0x000000facf05723e */ /* 0x000fe200000000ff */
[----:B------:R-:W-:Y:S02]  /*18de0*/  IMAD.WIDE.U32 R12, R12, -0x2daee0ad, RZ ;  /* 0xd2511f530c0c7825 */ /* 0x000fe400078e00ff */
[----:B------:R-:W-:Y:S01]  /*18df0*/  MUFU.EX2 R131, R131 ;  /* 0x0000008300837308 */ /* 0x000fe20000000800 */
[----:B------:R-:W-:Y:S02]  /*18e00*/  LOP3.LUT R59, R59, R5, RZ, 0xc0, !PT ;  /* 0x000000053b3b7212 */ /* 0x000fe400078ec0ff */
[----:B------:R-:W-:Y:S02]  /*18e10*/  F2FP.PACK_AB R5, R135, R206 ;  /* 0x000000ce8705723e */ /* 0x000fe400000000ff */
[----:B------:R-:W-:Y:S02]  /*18e20*/  LOP3.LUT R6, R13, UR7, R6, 0x96, !PT ;  /* 0x000000070d067c12 */ /* 0x000fe4000f8e9606 */
[----:B------:R-:W-:Y:S02]  /*18e30*/  LOP3.LUT R64, R64, R5, RZ, 0xc0, !PT ;  /* 0x0000000540407212 */ /* 0x000fe400078ec0ff */
[----:B------:R-:W-:Y:S01]  /*18e40*/  F2FP.PACK_AB R5, R251, R246 ;  /* 0x000000f6fb05723e */ /* 0x000fe200000000ff */
[----:B-1----:R-:W-:Y:S01]  /*18e50*/  IMAD.WIDE.U32 R6, R6, -0x326172a9, RZ ;  /* 0xcd9e8d5706067825 */ /* 0x002fe200078e00ff */
[----:B------:R1:W-:Y:S02]  /*18e60*/  MUFU.EX2 R201, R22 ;  /* 0x0000001600c97308 */ /* 0x0003e40000000800 */
[----:B------:R-:W-:Y:S01]  /*18e70*/  LOP3.LUT R65, R65, R5, RZ, 0xc0, !PT ;  /* 0x0000000541417212 */ /* 0x000fe200078ec0ff */
[----:B--2---:R-:W-:Y:S01]  /*18e80*/  IMAD.WIDE.U32 R8, R8, -0x326172a9, RZ ;  /* 0xcd9e8d5708087825 */ /* 0x004fe200078e00ff */
[----:B------:R-:W-:Y:S02]  /*18e90*/  F2FP.PACK_AB R5, R234, R238 ;  /* 0x000000eeea05723e */ /* 0x000fe400000000ff */
[----:B------:R-:W-:Y:S02]  /*18ea0*/  LOP3.LUT R62, R6, 0xff, RZ, 0xc0, !PT ;  /* 0x000000ff063e7812 */ /* 0x000fe400078ec0ff */
[----:B------:R-:W-:Y:S02]  /*18eb0*/  LOP3.LUT R66, R66, R5, RZ, 0xc0, !PT ;  /* 0x0000000542427212 */ /* 0x000fe400078ec0ff */
[----:B------:R-:W-:Y:S01]  /*18ec0*/  LOP3.LUT R5, R6, 0xffff, RZ, 0xc0, !PT ;  /* 0x0000ffff06057812 */ /* 0x000fe200078ec0ff */
[----:B------:R2:W-:Y:S01]  /*18ed0*/  MUFU.EX2 R197, R21 ;  /* 0x0000001500c57308 */ /* 0x0005e20000000800 */
[----:B------:R-:W-:Y:S02]  /*18ee0*/  LOP3.LUT R10, R9, UR8, R10, 0x96, !PT ;  /* 0x00000008090a7c12 */ /* 0x000fe4000f8e960a */
[----:B------:R-:W-:Y:S02]  /*18ef0*/  SHF.R.U32.HI R5, RZ, 0x8, R5 ;  /* 0x00000008ff057819 */ /* 0x000fe40000011605 */
[----:B------:R-:W-:Y:S02]  /*18f00*/  LOP3.LUT R9, R7, UR17, R8, 0x96, !PT ;  /* 0x0000001107097c12 */ /* 0x000fe4000f8e9608 */
[----:B------:R-:W-:Y:S02]  /*18f10*/  PRMT R62, R62, 0x5410, R5 ;  /* 0x000054103e3e7816 */ /* 0x000fe40000000005 */
[----:B------:R-:W-:Y:S01]  /*18f20*/  F2FP.PACK_AB R5, R233, R231 ;  /* 0x000000e7e905723e */ /* 0x000fe200000000ff */
[----:B------:R4:W-:Y:S01]  /*18f30*/  MUFU.EX2 R193, R26 ;  /* 0x0000001a00c17308 */ /* 0x0009e20000000800 */
[----:B------:R-:W-:Y:S01]  /*18f40*/  SHF.R.U32.HI R7, RZ, 0x18, R6 ;  /* 0x00000018ff077819 */ /* 0x000fe20000011606 */
[--C-:B------:R-:W-:Y:S01]  /*18f50*/  HSET2.LE.AND R62, R62, R241.reuse, PT ;  /* 0x000000f13e3e7233 */ /* 0x100fe20003803000 */
[----:B-1----:R-:W-:Y:S01]  /*18f60*/  IMAD.MOV.U32 R22, RZ, RZ, R130 ;  /* 0x000000ffff167224 */ /* 0x002fe200078e0082 */
[----:B------:R-:W-:Y:S01]  /*18f70*/  LOP3.LUT R60, R9, 0xff, RZ, 0xc0, !PT ;  /* 0x000000ff093c7812 */ /* 0x000fe200078ec0ff */
[----:B------:R-:W-:Y:S01]  /*18f80*/  IMAD.MOV.U32 R130, RZ, RZ, R195 ;  /* 0x000000ffff827224 */ /* 0x000fe200078e00c3 */
[----:B------:R-:W-:Y:S01]  /*18f90*/  SHF.R.U32.HI R61, RZ, 0x10, R9 ;  /* 0x00000010ff3d7819 */ /* 0x000fe20000011609 */
[----:B------:R-:W-:Y:S01]  /*18fa0*/  IMAD.MOV.U32 R195, RZ, RZ, R174 ;  /* 0x000000ffffc37224 */ /* 0x000fe200078e00ae */
[----:B------:R-:W-:Y:S02]  /*18fb0*/  LOP3.LUT R62, R62, R5, RZ, 0xc0, !PT ;  /* 0x000000053e3e7212 */ /* 0x000fe400078ec0ff */
[----:B------:R-:W-:Y:S01]  /*18fc0*/  SHF.R.U32.HI R5, RZ, 0x10, R6 ;  /* 0x00000010ff057819 */ /* 0x000fe20000011606 */
[----:B------:R1:W-:Y:S01]  /*18fd0*/  MUFU.EX2 R194, R24 ;  /* 0x0000001800c27308 */ /* 0x0003e20000000800 */
[----:B------:R-:W-:Y:S01]  /*18fe0*/  LOP3.LUT R61, R61, 0xff, RZ, 0xc0, !PT ;  /* 0x000000ff3d3d7812 */ /* 0x000fe200078ec0ff */
[----:B--2---:R-:W-:Y:S01]  /*18ff0*/  IMAD.MOV.U32 R21, RZ, RZ, R80 ;  /* 0x000000ffff157224 */ /* 0x004fe200078e0050 */
[----:B------:R-:W-:Y:S01]  /*19000*/  LOP3.LUT R6, R5, 0xff, RZ, 0xc0, !PT ;  /* 0x000000ff05067812 */ /* 0x000fe200078ec0ff */
[----:B------:R-:W-:Y:S01]  /*19010*/  IMAD.MOV.U32 R80, RZ, RZ, R176 ;  /* 0x000000ffff507224 */ /* 0x000fe200078e00b0 */
[----:B------:R-:W-:Y:S02]  /*19020*/  F2FP.PACK_AB R5, R230, R232 ;  /* 0x000000e8e605723e */ /* 0x000fe400000000ff */
[----:B------:R-:W-:Y:S01]  /*19030*/  PRMT R6, R6, 0x5410, R7 ;  /* 0x0000541006067816 */ /* 0x000fe20000000007 */
[----:B------:R-:W-:Y:S01]  /*19040*/  FFMA.FTZ R7, R239, c[0x0][0x23c], -R43 ;  /* 0x00008f00ef077a23 */ /* 0x000fe2000001082b */
[----:B------:R-:W-:Y:S01]  /*19050*/  LOP3.LUT R67, R67, R5, RZ, 0xc0, !PT ;  /* 0x0000000543437212 */ /* 0x000fe200078ec0ff */
[----:B------:R-:W-:Y:S01]  /*19060*/  MUFU.EX2 R183, R36 ;  /* 0x0000002400b77308 */ /* 0x000fe20000000800 */
[----:B------:R-:W-:Y:S01]  /*19070*/  F2FP.PACK_AB R5, R229, R226 ;  /* 0x000000e2e505723e */ /* 0x000fe200000000ff */
[----:B----4-:R-:W-:Y:S01]  /*19080*/  IMAD.MOV.U32 R26, RZ, RZ, R23 ;  /* 0x000000ffff1a7224 */ /* 0x010fe200078e0017 */
[--C-:B------:R-:W-:Y:S01]  /*19090*/  HSET2.LE.AND R63, R6, R241.reuse, PT ;  /* 0x000000f1063f7233 */ /* 0x100fe20003803000 */
[----:B------:R-:W-:Y:S01]  /*190a0*/  IMAD.MOV.U32 R23, RZ, RZ, R117 ;  /* 0x000000ffff177224 */ /* 0x000fe200078e0075 */
[----:B------:R-:W-:Y:S01]  /*190b0*/  F2FP.PACK_AB R6, R227, R228 ;  /* 0x000000e4e306723e */ /* 0x000fe200000000ff */
[----:B------:R-:W-:Y:S02]  /*190c0*/  IMAD.MOV.U32 R117, RZ, RZ, R188 ;  /* 0x000000ffff757224 */ /* 0x000fe400078e00bc */
[----:B------:R-:W-:Y:S02]  /*190d0*/  LOP3.LUT R63, R63, R5, RZ, 0xc0, !PT ;  /* 0x000000053f3f7212 */ /* 0x000fe400078ec0ff */
[----:B------:R2:W-:Y:S01]  /*190e0*/  MUFU.EX2 R191, R7 ;  /* 0x0000000700bf7308 */ /* 0x0005e20000000800 */
[----:B------:R-:W-:Y:S01]  /*190f0*/  LOP3.LUT R72, R72, R6, RZ, 0xc0, !PT ;  /* 0x0000000648487212 */ /* 0x000fe200078ec0ff */
[----:B-1----:R-:W-:Y:S01]  /*19100*/  IMAD.MOV.U32 R24, RZ, RZ, R118 ;  /* 0x000000ffff187224 */ /* 0x002fe200078e0076 */
[----:B---3--:R-:W-:Y:S01]  /*19110*/  F2FP.PACK_AB R5, R203, R225 ;  /* 0x000000e1cb05723e */ /* 0x008fe200000000ff */
[----:B------:R-:W-:Y:S02]  /*19120*/  IMAD.MOV.U32 R118, RZ, RZ, R132 ;  /* 0x000000ffff767224 */ /* 0x000fe400078e0084 */
[----:B------:R-:W-:Y:S01]  /*19130*/  IMAD.MOV.U32 R132, RZ, RZ, R184 ;  /* 0x000000ffff847224 */ /* 0x000fe200078e00b8 */
[----:B------:R-:W-:Y:S01]  /*19140*/  LOP3.LUT R73, R73, R5, RZ, 0xc0, !PT ;  /* 0x0000000549497212 */ /* 0x000fe200078ec0ff */
[----:B------:R-:W-:Y:S02]  /*19150*/  IMAD.MOV.U32 R239, RZ, RZ, R24 ;  /* 0x000000ffffef7224 */ /* 0x000fe400078e0018 */
[----:B------:R-:W1:Y:S01]  /*19160*/  MUFU.EX2 R36, R4 ;  /* 0x0000000400247308 */ /* 0x000e620000000800 */
[----:B------:R-:W-:Y:S02]  /*19170*/  IMAD.MOV.U32 R24, RZ, RZ, R21 ;  /* 0x000000ffff187224 */ /* 0x000fe400078e0015 */
[----:B------:R-:W-:Y:S07]  /*19180*/  IMAD.MOV.U32 R21, RZ, RZ, R182 ;  /* 0x000000ffff157224 */ /* 0x000fee00078e00b6 */
[----:B------:R-:W-:Y:S01]  /*19190*/  MUFU.EX2 R134, R82 ;  /* 0x0000005200867308 */ /* 0x000fe20000000800 */
[----:B--2---:R-:W-:Y:S04]  /*191a0*/  IMAD.WIDE.U32 R6, R10, -0x2daee0ad, RZ ;  /* 0xd2511f530a067825 */ /* 0x004fe800078e00ff */
[----:B------:R-:W-:Y:S01]  /*191b0*/  FFMA.FTZ R10, R240, c[0x0][0x23c], -R43 ;  /* 0x00008f00f00a7a23 */ /* 0x000fe2000001082b */
[C---:B------:R-:W-:Y:S01]  /*191c0*/  LOP3.LUT R5, R6.reuse, 0xffff, RZ, 0xc0, !PT ;  /* 0x0000ffff06057812 */ /* 0x040fe200078ec0ff */
[----:B------:R-:W-:Y:S01]  /*191d0*/  IMAD.MOV.U32 R240, RZ, RZ, R177 ;  /* 0x000000fffff07224 */ /* 0x000fe200078e00b1 */
[----:B------:R-:W-:Y:S02]  /*191e0*/  LOP3.LUT R70, R6, 0xff, RZ, 0xc0, !PT ;  /* 0x000000ff06467812 */ /* 0x000fe400078ec0ff */
[----:B------:R2:W3:Y:S01]  /*191f0*/  MUFU.EX2 R178, R30 ;  /* 0x0000001e00b27308 */ /* 0x0004e20000000800 */
[----:B------:R-:W-:Y:S01]  /*19200*/  SHF.R.U32.HI R5, RZ, 0x8, R5 ;  /* 0x00000008ff057819 */ /* 0x000fe20000011605 */
[----:B-1----:R-:W-:Y:S01]  /*19210*/  FMUL.FTZ R4, R36, R140 ;  /* 0x0000008c24047220 */ /* 0x002fe20000410000 */
[----:B------:R-:W-:Y:S02]  /*19220*/  LOP3.LUT R8, R7, UR18, R12, 0x96, !PT ;  /* 0x0000001207087c12 */ /* 0x000fe4000f8e960c */
[----:B------:R-:W-:Y:S02]  /*19230*/  PRMT R70, R70, 0x5410, R5 ;  /* 0x0000541046467816 */ /* 0x000fe40000000005 */
[----:B------:R-:W-:Y:S02]  /*19240*/  F2FP.PACK_AB R5, R201, R202 ;  /* 0x000000cac905723e */ /* 0x000fe400000000ff */
[--C-:B------:R-:W-:Y:S01]  /*19250*/  SHF.R.U32.HI R7, RZ, 0x18, R6.reuse ;  /* 0x00000018ff077819 */ /* 0x100fe20000011606 */
[--C-:B------:R-:W-:Y:S01]  /*19260*/  HSET2.LE.AND R70, R70, R241.reuse, PT ;  /* 0x000000f146467233 */ /* 0x100fe20003803000 */
[----:B------:R1:W-:Y:S04]  /*19270*/  MUFU.EX2 R172, R42 ;  /* 0x0000002a00ac7308 */ /* 0x0003e80000000800 */
[----:B------:R-:W-:Y:S02]  /*19280*/  LOP3.LUT R70, R70, R5, RZ, 0xc0, !PT ;  /* 0x0000000546467212 */ /* 0x000fe400078ec0ff */
[----:B------:R-:W-:Y:S04]  /*19290*/  SHF.R.U32.HI R5, RZ, 0x10, R6 ;  /* 0x00000010ff057819 */ /* 0x000fe80000011606 */
[----:B------:R-:W-:Y:S01]  /*192a0*/  LOP3.LUT R6, R5, 0xff, RZ, 0xc0, !PT ;  /* 0x000000ff05067812 */ /* 0x000fe200078ec0ff */
[----:B------:R4:W3:Y:S01]  /*192b0*/  MUFU.EX2 R179, R50 ;  /* 0x0000003200b37308 */ /* 0x0008e20000000800 */
[----:B------:R-:W-:Y:S01]  /*192c0*/  F2FP.PACK_AB R5, R200, R197 ;  /* 0x000000c5c805723e */ /* 0x000fe200000000ff */
[----:B--2---:R-:W-:Y:S01]  /*192d0*/  IMAD.MOV.U32 R30, RZ, RZ, R181 ;  /* 0x000000ffff1e7224 */ /* 0x004fe200078e00b5 */
[----:B------:R-:W-:Y:S02]  /*192e0*/  PRMT R6, R6, 0x5410, R7 ;  /* 0x0000541006067816 */ /* 0x000fe40000000007 */
[----:B------:R-:W-:Y:S02]  /*192f0*/  LOP3.LUT R74, R74, R5, RZ, 0xc0, !PT ;  /* 0x000000054a4a7212 */ /* 0x000fe400078ec0ff */
[----:B------:R-:W-:Y:S01]  /*19300*/  F2FP.PACK_AB R5, R193, R194 ;  /* 0x000000c2c105723e */ /* 0x000fe200000000ff */
[--C-:B------:R-:W-:Y:S02]  /*19310*/  HSET2.LE.AND R71, R6, R241.reuse, PT ;  /* 0x000000f106477233 */ /* 0x100fe40003803000 */
[----:B------:R2:W-:Y:S01]  /*19320*/  MUFU.EX2 R186, R69 ;  /* 0x0000004500ba7308 */ /* 0x0005e20000000800 */
[----:B-1----:R-:W-:Y:S02]  /*19330*/  IMAD.MOV.U32 R42, RZ, RZ, R169 ;  /* 0x000000ffff2a7224 */ /* 0x002fe400078e00a9 */
[----:B------:R-:W-:Y:S02]  /*19340*/  LOP3.LUT R71, R71, R5, RZ, 0xc0, !PT ;  /* 0x0000000547477212 */ /* 0x000fe400078ec0ff */
[----:B------:R-:W-:Y:S02]  /*19350*/  LOP3.LUT R5, R9, 0xffff, RZ, 0xc0, !PT ;  /* 0x0000ffff09057812 */ /* 0x000fe400078ec0ff */
[----:B------:R-:W-:Y:S03]  /*19360*/  SHF.R.U32.HI R9, RZ, 0x18, R9 ;  /* 0x00000018ff097819 */ /* 0x000fe60000011609 */
[----:B------:R1:W-:Y:S01]  /*19370*/  MUFU.EX2 R185, R68 ;  /* 0x0000004400b97308 */ /* 0x0003e20000000800 */
[----:B------:R-:W-:Y:S02]  /*19380*/  SHF.R.U32.HI R5, RZ, 0x8, R5 ;  /* 0x00000008ff057819 */ /* 0x000fe40000011605 */
[----:B------:R-:W-:Y:S01]  /*19390*/  PRMT R61, R61, 0x5410, R9 ;  /* 0x000054103d3d7816 */ /* 0x000fe20000000009 */
[----:B----4-:R-:W-:Y:S01]  /*193a0*/  IMAD.MOV.U32 R50, RZ, RZ, R92 ;  /* 0x000000ffff327224 */ /* 0x010fe200078e005c */
[----:B------:R-:W-:Y:S01]  /*193b0*/  PRMT R60, R60, 0x5410, R5 ;  /* 0x000054103c3c7816 */ /* 0x000fe20000000005 */
[----:B------:R-:W-:Y:S01]  /*193c0*/  IMAD.MOV.U32 R92, RZ, RZ, R86 ;  /* 0x000000ffff5c7224 */ /* 0x000fe200078e0056 */
[----:B---3--:R-:W-:Y:S01]  /*193d0*/  F2FP.PACK_AB R5, R183, R178 ;  /* 0x000000b2b705723e */ /* 0x008fe200000000ff */
[--C-:B------:R-:W-:Y:S02]  /*193e0*/  HSET2.LE.AND R61, R61, R241.reuse, PT ;  /* 0x000000f13d3d7233 */ /* 0x100fe40003803000 */
[----:B------:R3:W4:Y:S01]  /*193f0*/  MUFU.EX2 R187, R51 ;  /* 0x0000003300bb7308 */ /* 0x0007220000000800 */
[--C-:B------:R-:W-:Y:S01]  /*19400*/  HSET2.LE.AND R60, R60, R241.reuse, PT ;  /* 0x000000f13c3c7233 */ /* 0x100fe20003803000 */
[--C-:B--2---:R-:W-:Y:S04]  /*19410*/  SHF.R.U32.HI R69, RZ, 0x10, R8.reuse ;  /* 0x00000010ff457819 */ /* 0x104fe80000011608 */
[----:B------:R-:W-:Y:S02]  /*19420*/  LOP3.LUT R60, R60, R5, RZ, 0xc0, !PT ;  /* 0x000000053c3c7212 */ /* 0x000fe400078ec0ff */
[----:B------:R-:W-:Y:S02]  /*19430*/  F2FP.PACK_AB R5, R179, R172 ;  /* 0x000000acb305723e */ /* 0x000fe400000000ff */
[----:B------:R-:W2:Y:S01]  /*19440*/  MUFU.EX2 R184, R76 ;  /* 0x0000004c00b87308 */ /* 0x000ea20000000800 */
[----:B------:R-:W-:Y:S02]  /*19450*/  LOP3.LUT R69, R69, 0xff, RZ, 0xc0, !PT ;  /* 0x000000ff45457812 */ /* 0x000fe400078ec0ff */
[----:B------:R-:W-:Y:S02]  /*19460*/  LOP3.LUT R61, R61, R5, RZ, 0xc0, !PT ;  /* 0x000000053d3d7212 */ /* 0x000fe400078ec0ff */
[C---:B------:R-:W-:Y:S02]  /*19470*/  LOP3.LUT R5, R8.reuse, 0xffff, RZ, 0xc0, !PT ;  /* 0x0000ffff08057812 */ /* 0x040fe400078ec0ff */
[----:B-1----:R-:W-:Y:S02]  /*19480*/  LOP3.LUT R68, R8, 0xff, RZ, 0xc0, !PT ;  /* 0x000000ff08447812 */ /* 0x002fe400078ec0ff */
[----:B------:R-:W-:Y:S01]  /*19490*/  SHF.R.U32.HI R5, RZ, 0x8, R5 ;  /* 0x00000008ff057819 */ /* 0x000fe20000011605 */
[----:B------:R-:W1:Y:S01]  /*194a0*/  MUFU.EX2 R192, R10 ;  /* 0x0000000a00c07308 */ /* 0x000e620000000800 */
[----:B------:R-:W-:Y:S02]  /*194b0*/  SHF.R.U32.HI R8, RZ, 0x18, R8 ;  /* 0x00000018ff087819 */ /* 0x000fe40000011608 */
[----:B------:R-:W-:Y:S01]  /*194c0*/  PRMT R68, R68, 0x5410, R5 ;  /* 0x0000541044447816 */ /* 0x000fe20000000005 */
[----:B---3--:R-:W-:Y:S01]  /*194d0*/  IMAD.MOV.U32 R51, RZ, RZ, R93 ;  /* 0x000000ffff337224 */ /* 0x008fe200078e005d */
[----:B------:R-:W-:Y:S01]  /*194e0*/  PRMT R69, R69, 0x5410, R8 ;  /* 0x0000541045457816 */ /* 0x000fe20000000008 */
[----:B------:R-:W-:Y:S01]  /*194f0*/  IMAD.MOV.U32 R93, RZ, RZ, R173 ;  /* 0x000000ffff5d7224 */ /* 0x000fe200078e00ad */
[----:B----4-:R-:W-:Y:S01]  /*19500*/  F2FP.PACK_AB R5, R186, R187 ;  /* 0x000000bbba05723e */ /* 0x010fe200000000ff */
[----:B------:R-:W-:Y:S01]  /*19510*/  IMAD.MOV.U32 R173, RZ, RZ, R91 ;  /* 0x000000ffffad7224 */ /* 0x000fe200078e005b */
[--C-:B------:R-:W-:Y:S01]  /*19520*/  HSET2.LE.AND R68, R68, R241.reuse, PT ;  /* 0x000000f144447233 */ /* 0x100fe20003803000 */
[----:B------:R-:W-:Y:S01]  /*19530*/  IMAD.MOV.U32 R51, RZ, RZ, R121 ;  /* 0x000000ffff337224 */ /* 0x000fe200078e0079 */
[--C-:B------:R-:W-:Y:S01]  /*19540*/  HSET2.LE.AND R69, R69, R241.reuse, PT ;  /* 0x000000f145457233 */ /* 0x100fe20003803000 */
[----:B------:R-:W-:Y:S01]  /*19550*/  IMAD.MOV.U32 R121, RZ, RZ, R80 ;  /* 0x000000ffff797224 */ /* 0x000fe200078e0050 */
[----:B------:R-:W-:Y:S01]  /*19560*/  MUFU.EX2 R168, R81 ;  /* 0x0000005100a87308 */ /* 0x000fe20000000800 */
[----:B------:R-:W-:Y:S02]  /*19570*/  LOP3.LUT R68, R68, R5, RZ, 0xc0, !PT ;  /* 0x0000000544447212 */ /* 0x000fe400078ec0ff */
[----:B--2---:R-:W-:Y:S04]  /*19580*/  F2FP.PACK_AB R5, R184, R185 ;  /* 0x000000b9b805723e */ /* 0x004fe800000000ff */
[----:B------:R-:W-:Y:S01]  /*19590*/  LOP3.LUT R69, R69, R5, RZ, 0xc0, !PT ;  /* 0x0000000545457212 */ /* 0x000fe200078ec0ff */
[----:B------:R-:W-:Y:S02]  /*195a0*/  IMAD.U32 R5, RZ, RZ, UR4 ;  /* 0x00000004ff057e24 */ /* 0x000fe4000f8e00ff */
[----:B------:R-:W-:Y:S01]  /*195b0*/  MUFU.EX2 R3, R3 ;  /* 0x0000000300037308 */ /* 0x000fe20000000800 */
[----:B-1----:R-:W-:Y:S02]  /*195c0*/  F2FP.PACK_AB R6, R192, R191 ;  /* 0x000000bfc006723e */ /* 0x002fe400000000ff */
[----:B------:R-:W-:Y:S02]  /*195d0*/  LOP3.LUT R5, R243, UR31, R5, 0x96, !PT ;  /* 0x0000001ff3057c12 */ /* 0x000fe4000f8e9605 */
[----:B------:R-:W-:Y:S03]  /*195e0*/  LOP3.LUT R75, R75, R6, RZ, 0xc0, !PT ;  /* 0x000000064b4b7212 */ /* 0x000fe600078ec0ff */
[----:B------:R-:W-:Y:S02]  /*195f0*/  IMAD.WIDE.U32 R8, R5, -0x326172a9, RZ ;  /* 0xcd9e8d5705087825 */ /* 0x000fe400078e00ff */
[----:B------:R-:W-:Y:S03]  /*19600*/  MUFU.EX2 R0, R0 ;  /* 0x0000000000007308 */ /* 0x000fe60000000800 */
[----:B------:R-:W-:Y:S02]  /*19610*/  LOP3.LUT R5, R9, UR16, R198, 0x96, !PT ;  /* 0x0000001009057c12 */ /* 0x000fe4000f8e96c6 */
[--C-:B------:R-:W-:Y:S02]  /*19620*/  LOP3.LUT R20, R15, UR14, R8.reuse, 0x96, !PT ;  /* 0x0000000e0f147c12 */ /* 0x100fe4000f8e9608 */
[----:B------:R-:W-:Y:S01]  /*19630*/  LOP3.LUT R8, R29, UR14, R8, 0x96, !PT ;  /* 0x0000000e1d087c12 */ /* 0x000fe2000f8e9608 */
[----:B------:R-:W-:Y:S01]  /*19640*/  IMAD.WIDE.U32 R6, R5, -0x2daee0ad, RZ ;  /* 0xd2511f5305067825 */ /* 0x000fe200078e00ff */
[----:B------:R-:W-:Y:S01]  /*19650*/  LOP3.LUT R19, R9, UR16, R132, 0x96, !PT ;  /* 0x0000001009137c12 */ /* 0x000fe2000f8e9684 */
[----:B------:R-:W-:Y:S02]  /*19660*/  MUFU.EX2 R2, R2 ;  /* 0x0000000200027308 */ /* 0x000fe40000000800 */
[----:B------:R-:W-:Y:S01]  /*19670*/  IMAD.WIDE.U32 R8, R8, -0x2daee0ad, RZ ;  /* 0xd2511f5308087825 */ /* 0x000fe200078e00ff */
[----:B------:R-:W-:Y:S04]  /*19680*/  LOP3.LUT R5, R7, UR13, R50, 0x96, !PT ;  /* 0x0000000d07057c12 */ /* 0x000fe8000f8e9632 */
[----:B------:R-:W-:Y:S01]  /*19690*/  LOP3.LUT R6, R9, UR11, R6, 0x96, !PT ;  /* 0x0000000b09067c12 */ /* 0x000fe2000f8e9606 */
[----:B------:R-:W-:Y:S02]  /*196a0*/  IMAD.WIDE.U32 R10, R5, -0x326172a9, RZ ;  /* 0xcd9e8d57050a7825 */ /* 0x000fe400078e00ff */
[----:B------:R-:W-:Y:S02]  /*196b0*/  MUFU.EX2 R130, R130 ;  /* 0x0000008200827308 */ /* 0x000fe40000000800 */
[----:B------:R-:W-:Y:S01]  /*196c0*/  IMAD.WIDE.U32 R6, R6, -0x326172a9, RZ ;  /* 0xcd9e8d5706067825 */ /* 0x000fe200078e00ff */
[----:B------:R-:W-:Y:S04]  /*196d0*/  LOP3.LUT R12, R11, UR12, R28, 0x96, !PT ;  /* 0x0000000c0b0c7c12 */ /* 0x000fe8000f8e961c */
[----:B------:R-:W-:Y:S01]  /*196e0*/  LOP3.LUT R9, R7, UR10, R10, 0x96, !PT ;  /* 0x0000000a07097c12 */ /* 0x000fe2000f8e960a */
[----:B------:R-:W-:Y:S02]  /*196f0*/  IMAD.WIDE.U32 R12, R12, -0x2daee0ad, RZ ;  /* 0xd2511f530c0c7825 */ /* 0x000fe400078e00ff */
[----:B------:R-:W-:Y:S03]  /*19700*/  MUFU.EX2 R84, R84 ;  /* 0x0000005400547308 */ /* 0x000fe60000000800 */
[----:B------:R-:W-:Y:S01]  /*19710*/  LOP3.LUT R10, R13, UR9, R8, 0x96, !PT ;  /* 0x000000090d0a7c12 */ /* 0x000fe2000f8e9608 */
[----:B------:R-:W-:Y:S04]  /*19720*/  IMAD.WIDE.U32 R8, R9, -0x2daee0ad, RZ ;  /* 0xd2511f5309087825 */ /* 0x000fe800078e00ff */
[----:B------:R-:W-:Y:S02]  /*19730*/  IMAD.WIDE.U32 R10, R10, -0x326172a9, RZ ;  /* 0xcd9e8d570a0a7825 */ /* 0x000fe400078e00ff */
[----:B------:R-:W-:Y:S03]  /*19740*/  MUFU.EX2 R90, R90 ;  /* 0x0000005a005a7308 */ /* 0x000fe60000000800 */
[----:B------:R-:W-:Y:S02]  /*19750*/  LOP3.LUT R11, R11, UR8, R6, 0x96, !PT ;  /* 0x000000080b0b7c12 */ /* 0x000fe4000f8e9606 */
[----:B------:R-:W-:Y:S05]  /*19760*/  LOP3.LUT R6, R9, UR7, R12, 0x96, !PT ;  /* 0x0000000709067c12 */ /* 0x000fea000f8e960c */
[----:B------:R-:W-:Y:S01]  /*19770*/  IMAD.WIDE.U32 R6, R6, -0x326172a9, RZ ;  /* 0xcd9e8d5706067825 */ /* 0x000fe200078e00ff */
[----:B------:R-:W-:Y:S04]  /*19780*/  MUFU.EX2 R85, R85 ;  /* 0x0000005500557308 */ /* 0x000fe80000000800 */
[----:B------:R-:W-:Y:S02]  /*19790*/  LOP3.LUT R5, R7, UR17, R10, 0x96, !PT ;  /* 0x0000001107057c12 */ /* 0x000fe4000f8e960a */
[C---:B------:R-:W-:Y:S02]  /*197a0*/  LOP3.LUT R10, R6.reuse, 0xffff, RZ, 0xc0, !PT ;  /* 0x0000ffff060a7812 */ /* 0x040fe400078ec0ff */
[----:B------:R-:W-:Y:S02]  /*197b0*/  LOP3.LUT R16, R6, 0xff, RZ, 0xc0, !PT ;  /* 0x000000ff06107812 */ /* 0x000fe400078ec0ff */
[--C-:B------:R-:W-:Y:S01]  /*197c0*/  SHF.R.U32.HI R13, RZ, 0x10, R6.reuse ;  /* 0x00000010ff0d7819 */ /* 0x100fe20000011606 */
[----:B------:R-:W-:Y:S01]  /*197d0*/  MUFU.EX2 R95, R95 ;  /* 0x0000005f005f7308 */ /* 0x000fe20000000800 */
[----:B------:R-:W-:Y:S01]  /*197e0*/  SHF.R.U32.HI R12, RZ, 0x18, R6 ;  /* 0x00000018ff0c7819 */ /* 0x000fe20000011606 */
[----:B------:R-:W-:Y:S05]  /*197f0*/  IMAD.WIDE.U32 R6, R11, -0x2daee0ad, RZ ;  /* 0xd2511f530b067825 */ /* 0x000fea00078e00ff */
[----:B------:R-:W-:Y:S02]  /*19800*/  LOP3.LUT R9, R7, UR18, R8, 0x96, !PT ;  /* 0x0000001207097c12 */ /* 0x000fe4000f8e9608 */
[C---:B------:R-:W-:Y:S01]  /*19810*/  LOP3.LUT R8, R6.reuse, 0xffff, RZ, 0xc0, !PT ;  /* 0x0000ffff06087812 */ /* 0x040fe200078ec0ff */
[----:B------:R-:W-:Y:S01]  /*19820*/  MUFU.EX2 R106, R106 ;  /* 0x0000006a006a7308 */ /* 0x000fe20000000800 */
[----:B------:R-:W-:Y:S02]  /*19830*/  LOP3.LUT R18, R6, 0xff, RZ, 0xc0, !PT ;  /* 0x000000ff06127812 */ /* 0x000fe400078ec0ff */
[--C-:B------:R-:W-:Y:S02]  /*19840*/  SHF.R.U32.HI R17, RZ, 0x10, R6.reuse ;  /* 0x00000010ff117819 */ /* 0x100fe40000011606 */
[----:B------:R-:W-:Y:S02]  /*19850*/  SHF.R.U32.HI R11, RZ, 0x18, R6 ;  /* 0x00000018ff0b7819 */ /* 0x000fe40000011606 */
[C---:B------:R-:W-:Y:S03]  /*19860*/  LOP3.LUT R6, R5.reuse, 0xffff, RZ, 0xc0, !PT ;  /* 0x0000ffff05067812 */ /* 0x040fe600078ec0ff */
        /* <DEDUP_REMOVED lines=10> */
[----:B------:R-:W-:Y:S01]  /*19910*/  SHF.R.U32.HI R5, RZ, 0x8, R10 ;  /* 0x00000008ff057819 */ /* 0x000fe2000001160a */
[----:B------:R-:W-:Y:S03]  /*19920*/  MUFU.EX2 R115, R115 ;  /* 0x0000007300737308 */ /* 0x000fe60000000800 */
[----:B------:R-:W-:Y:S01]  /*19930*/  PRMT R91, R16, 0x5410, R5 ;  /* 0x00005410105b7816 */ /* 0x000fe20000000005 */
[----:B------:R-:W-:Y:S01]  /*19940*/  IMAD.MOV.U32 R16, RZ, RZ, R170 ;  /* 0x000000ffff107224 */ /* 0x000fe200078e00aa */
[----:B------:R-:W-:Y:S04]  /*19950*/  LOP3.LUT R5, R13, 0xff, RZ, 0xc0, !PT ;  /* 0x000000ff0d057812 */ /* 0x000fe800078ec0ff */
[----:B------:R-:W-:Y:S01]  /*19960*/  PRMT R96, R5, 0x5410, R12 ;  /* 0x0000541005607816 */ /* 0x000fe2000000000c */
[----:B------:R-:W-:Y:S01]  /*19970*/  MUFU.EX2 R170, R83 ;  /* 0x0000005300aa7308 */ /* 0x000fe20000000800 */
[----:B------:R-:W-:Y:S04]  /*19980*/  SHF.R.U32.HI R5, RZ, 0x8, R8 ;  /* 0x00000008ff057819 */ /* 0x000fe80000011608 */
[----:B------:R-:W-:Y:S01]  /*19990*/  PRMT R190, R18, 0x5410, R5 ;  /* 0x0000541012be7816 */ /* 0x000fe20000000005 */
[----:B------:R-:W-:Y:S01]  /*199a0*/  IMAD.MOV.U32 R18, RZ, RZ, R132 ;  /* 0x000000ffff127224 */ /* 0x000fe200078e0084 */
[----:B------:R-:W-:Y:S01]  /*199b0*/  LOP3.LUT R5, R17, 0xff, RZ, 0xc0, !PT ;  /* 0x000000ff11057812 */ /* 0x000fe200078ec0ff */
[----:B------:R-:W-:Y:S02]  /*199c0*/  IMAD.MOV.U32 R17, RZ, RZ, R171 ;  /* 0x000000ffff117224 */ /* 0x000fe400078e00ab */
[----:B------:R-:W-:Y:S01]  /*199d0*/  IMAD.MOV.U32 R17, RZ, RZ, R199 ;  /* 0x000000ffff117224 */ /* 0x000fe200078e00c7 */
[----:B------:R-:W-:Y:S01]  /*199e0*/  PRMT R189, R5, 0x5410, R11 ;  /* 0x0000541005bd7816 */ /* 0x000fe2000000000b */
[----:B------:R-:W-:Y:S01]  /*199f0*/  IMAD.WIDE.U32 R10, R19, -0x2daee0ad, RZ ;  /* 0xd2511f53130a7825 */ /* 0x000fe200078e00ff */
[----:B------:R1:W2:Y:S03]  /*19a00*/  MUFU.EX2 R171, R79 ;  /* 0x0000004f00ab7308 */ /* 0x0002a60000000800 */
[----:B------:R-:W-:Y:S01]  /*19a10*/  IMAD.MOV.U32 R19, RZ, RZ, R133 ;  /* 0x000000ffff137224 */ /* 0x000fe200078e0085 */
[----:B------:R-:W-:Y:S01]  /*19a20*/  LOP3.LUT R5, R11, UR13, R16, 0x96, !PT ;  /* 0x0000000d0b057c12 */ /* 0x000fe2000f8e9610 */
[----:B------:R-:W-:Y:S01]  /*19a30*/  IMAD.MOV.U32 R17, RZ, RZ, R30 ;  /* 0x000000ffff117224 */ /* 0x000fe200078e001e */
[----:B------:R-:W-:Y:S01]  /*19a40*/  LOP3.LUT R7, R7, UR11, R10, 0x96, !PT ;  /* 0x0000000b07077c12 */ /* 0x000fe2000f8e960a */
[----:B------:R-:W-:Y:S02]  /*19a50*/  IMAD.MOV.U32 R30, RZ, RZ, R239 ;  /* 0x000000ffff1e7224 */ /* 0x000fe400078e00ef */
[----:B------:R-:W-:Y:S01]  /*19a60*/  IMAD.WIDE.U32 R12, R5, -0x326172a9, RZ ;  /* 0xcd9e8d57050c7825 */ /* 0x000fe200078e00ff */
[----:B------:R-:W-:Y:S03]  /*19a70*/  MUFU.EX2 R104, R104 ;  /* 0x0000006800687308 */ /* 0x000fe60000000800 */
[----:B------:R-:W-:Y:S01]  /*19a80*/  IMAD.MOV.U32 R239, RZ, RZ, R22 ;  /* 0x000000ffffef7224 */ /* 0x000fe200078e0016 */
[----:B------:R-:W-:Y:S01]  /*19a90*/  LOP3.LUT R10, R13, UR12, R14, 0x96, !PT ;  /* 0x0000000c0d0a7c12 */ /* 0x000fe2000f8e960e */
[----:B------:R-:W-:Y:S02]  /*19aa0*/  IMAD.MOV.U32 R22, RZ, RZ, R180 ;  /* 0x000000ffff167224 */ /* 0x000fe400078e00b4 */
[----:B------:R-:W-:Y:S02]  /*19ab0*/  IMAD.MOV.U32 R19, RZ, RZ, R175 ;  /* 0x000000ffff137224 */ /* 0x000fe400078e00af */
        /* <DEDUP_REMOVED lines=10> */
[----:B------:R-:W-:Y:S02]  /*19b60*/  LOP3.LUT R78, R6, 0xff, RZ, 0xc0, !PT ;  /* 0x000000ff064e7812 */ /* 0x000fe400078ec0ff */
[----:B------:R-:W-:Y:S02]  /*19b70*/  SHF.R.U32.HI R5, RZ, 0x8, R5 ;  /* 0x00000008ff057819 */ /* 0x000fe40000011605 */
[--C-:B-1----:R-:W-:Y:S02]  /*19b80*/  SHF.R.U32.HI R79, RZ, 0x10, R6.reuse ;  /* 0x00000010ff4f7819 */ /* 0x102fe40000011606 */
[----:B------:R-:W-:Y:S02]  /*19b90*/  PRMT R78, R78, 0x5410, R5 ;  /* 0x000054104e4e7816 */ /* 0x000fe40000000005 */
[----:B------:R-:W-:Y:S02]  /*19ba0*/  SHF.R.U32.HI R6, RZ, 0x18, R6 ;  /* 0x00000018ff067819 */ /* 0x000fe40000011606 */
[----:B------:R-:W-:Y:S01]  /*19bb0*/  LOP3.LUT R79, R79, 0xff, RZ, 0xc0, !PT ;  /* 0x000000ff4f4f7812 */ /* 0x000fe200078ec0ff */
[--C-:B------:R-:W-:Y:S01]  /*19bc0*/  HSET2.LE.AND R78, R78, R241.reuse, PT ;  /* 0x000000f14e4e7233 */ /* 0x100fe20003803000 */
[----:B--2---:R-:W-:Y:S02]  /*19bd0*/  F2FP.PACK_AB R5, R171, R170 ;  /* 0x000000aaab05723e */ /* 0x004fe400000000ff */
[----:B------:R-:W-:Y:S02]  /*19be0*/  PRMT R79, R79, 0x5410, R6 ;  /* 0x000054104f4f7816 */ /* 0x000fe40000000006 */
[----:B------:R-:W-:Y:S01]  /*19bf0*/  LOP3.LUT R8, R7, UR17, R10, 0x96, !PT ;  /* 0x0000001107087c12 */ /* 0x000fe2000f8e960a */
[----:B------:R-:W-:Y:S01]  /*19c00*/  IMAD.WIDE.U32 R6, R11, -0x2daee0ad, RZ ;  /* 0xd2511f530b067825 */ /* 0x000fe200078e00ff */
[----:B------:R-:W-:Y:S01]  /*19c10*/  LOP3.LUT R78, R78, R5, RZ, 0xc0, !PT ;  /* 0x000000054e4e7212 */ /* 0x000fe200078ec0ff */
[--C-:B------:R-:W-:Y:S01]  /*19c20*/  HSET2.LE.AND R79, R79, R241.reuse, PT ;  /* 0x000000f14f4f7233 */ /* 0x100fe20003803000 */
[----:B------:R-:W-:Y:S04]  /*19c30*/  F2FP.PACK_AB R5, R168, R134 ;  /* 0x00000086a805723e */ /* 0x000fe800000000ff */
[----:B------:R-:W-:Y:S02]  /*19c40*/  LOP3.LUT R79, R79, R5, RZ, 0xc0, !PT ;  /* 0x000000054f4f7212 */ /* 0x000fe400078ec0ff */
[----:B------:R-:W-:Y:S02]  /*19c50*/  LOP3.LUT R5, R7, UR18, R12, 0x96, !PT ;  /* 0x0000001207057c12 */ /* 0x000fe4000f8e960c */
[C---:B------:R-:W-:Y:S04]  /*19c60*/  LOP3.LUT R7, R6.reuse, 0xffff, RZ, 0xc0, !PT ;  /* 0x0000ffff06077812 */ /* 0x040fe800078ec0ff */
        /* <DEDUP_REMOVED lines=12> */
[----:B------:R-:W-:Y:S01]  /*19d30*/  SHF.R.U32.HI R8, RZ, 0x18, R8 ;  /* 0x00000018ff087819 */ /* 0x000fe20000011608 */
[--C-:B------:R-:W-:Y:S01]  /*19d40*/  HSET2.LE.AND R76, R76, R241.reuse, PT ;  /* 0x000000f14c4c7233 */ /* 0x100fe20003803000 */
[----:B------:R-:W-:Y:S04]  /*19d50*/  LOP3.LUT R6, R6, 0xff, RZ, 0xc0, !PT ;  /* 0x000000ff06067812 */ /* 0x000fe800078ec0ff */
[----:B------:R-:W-:Y:S02]  /*19d60*/  PRMT R77, R6, 0x5410, R8 ;  /* 0x00005410064d7816 */ /* 0x000fe40000000008 */
[C---:B------:R-:W-:Y:S03]  /*19d70*/  LOP3.LUT R6, R5.reuse, 0xffff, RZ, 0xc0, !PT ;  /* 0x0000ffff05067812 */ /* 0x040fe600078ec0ff */
[--C-:B------:R-:W-:Y:S01]  /*19d80*/  HSET2.LE.AND R77, R77, R241.reuse, PT ;  /* 0x000000f14d4d7233 */ /* 0x100fe20003803000 */
        /* <DEDUP_REMOVED lines=13> */
[----:B------:R-:W-:Y:S04]  /*19e60*/  LOP3.LUT R5, R5, 0xff, RZ, 0xc0, !PT ;  /* 0x000000ff05057812 */ /* 0x000fe800078ec0ff */
[----:B------:R-:W-:Y:S01]  /*19e70*/  PRMT R174, R5, 0x5410, R9 ;  /* 0x0000541005ae7816 */ /* 0x000fe20000000009 */
[----:B------:R-:W-:Y:S05]  /*19e80*/  IMAD.U32 R5, RZ, RZ, UR5 ;  /* 0x00000005ff057e24 */ /* 0x000fea000f8e00ff */
[----:B------:R-:W-:Y:S05]  /*19e90*/  LOP3.LUT R5, R243, UR31, R5, 0x96, !PT ;  /* 0x0000001ff3057c12 */ /* 0x000fea000f8e9605 */
[----:B------:R-:W-:Y:S05]  /*19ea0*/  IMAD.WIDE.U32 R12, R5, -0x326172a9, RZ ;  /* 0xcd9e8d57050c7825 */ /* 0x000fea00078e00ff */
[----:B------:R-:W-:Y:S01]  /*19eb0*/  LOP3.LUT R8, R13, UR16, R18, 0x96, !PT ;  /* 0x000000100d087c12 */ /* 0x000fe2000f8e9612 */
[----:B------:R-:W-:Y:S01]  /*19ec0*/  IMAD.MOV.U32 R18, RZ, RZ, R196 ;  /* 0x000000ffff127224 */ /* 0x000fe200078e00c4 */
[----:B------:R-:W-:Y:S01]  /*19ed0*/  LOP3.LUT R6, R15, UR14, R12, 0x96, !PT ;  /* 0x0000000e0f067c12 */ /* 0x000fe2000f8e960c */
[----:B------:R-:W-:Y:S02]  /*19ee0*/  FMUL.FTZ R15, R0, R151 ;  /* 0x00000097000f7220 */ /* 0x000fe40000410000 */
[----:B------:R-:W-:Y:S04]  /*19ef0*/  IMAD.WIDE.U32 R8, R8, -0x2daee0ad, RZ ;  /* 0xd2511f5308087825 */ /* 0x000fe800078e00ff */
[----:B------:R-:W-:Y:S01]  /*19f00*/  IMAD.WIDE.U32 R6, R6, -0x2daee0ad, RZ ;  /* 0xd2511f5306067825 */ /* 0x000fe200078e00ff */
[----:B------:R-:W-:Y:S03]  /*19f10*/  LOP3.LUT R10, R9, UR13, R16, 0x96, !PT ;  /* 0x0000000d090a7c12 */ /* 0x000fe6000f8e9610 */
[----:B------:R-:W-:Y:S01]  /*19f20*/  IMAD.MOV.U32 R16, RZ, RZ, R198 ;  /* 0x000000ffff107224 */ /* 0x000fe200078e00c6 */
[----:B------:R-:W-:Y:S01]  /*19f30*/  LOP3.LUT R7, R7, UR11, R8, 0x96, !PT ;  /* 0x0000000b07077c12 */ /* 0x000fe2000f8e9608 */
[----:B------:R-:W-:Y:S05]  /*19f40*/  IMAD.WIDE.U32 R10, R10, -0x326172a9, RZ ;  /* 0xcd9e8d570a0a7825 */ /* 0x000fea00078e00ff */
[----:B------:R-:W-:Y:S01]  /*19f50*/  LOP3.LUT R9, R11, UR12, R14, 0x96, !PT ;  /* 0x0000000c0b097c12 */ /* 0x000fe2000f8e960e */
[----:B------:R-:W-:Y:S04]  /*19f60*/  FMUL.FTZ R14, R0, R150 ;  /* 0x00000096000e7220 */ /* 0x000fe80000410000 */
        /* <DEDUP_REMOVED lines=45> */
[----:B------:R-:W-:Y:S04]  /*1a240*/  IMAD.WIDE.U32 R10, R10, -0x326172a9, RZ ;  /* 0xcd9e8d570a0a7825 */ /* 0x000fe800078e00ff */
[----:B------:R-:W-:Y:S01]  /*1a250*/  IMAD.MOV.U32 R25, RZ, RZ, R195 ;  /* 0x000000ffff197224 */ /* 0x000fe200078e00c3 */
[----:B------:R-:W-:Y:S01]  /*1a260*/  LOP3.LUT R8, R11, UR12, R28, 0x96, !PT ;  /* 0x0000000c0b087c12 */ /* 0x000fe2000f8e961c */
[C---:B------:R-:W-:Y:S02]  /*1a270*/  FMUL.FTZ R13, R2.reuse, R149 ;  /* 0x00000095020d7220 */ /* 0x040fe40000410000 */
[----:B------:R-:W-:Y:S02]  /*1a280*/  FMUL.FTZ R12, R2, R148 ;  /* 0x00000094020c7220 */ /* 0x000fe40000410000 */
[----:B------:R-:W-:Y:S04]  /*1a290*/  IMAD.WIDE.U32 R8, R8, -0x2daee0ad, RZ ;  /* 0xd2511f5308087825 */ /* 0x000fe800078e00ff */
[----:B------:R-:W-:Y:S01]  /*1a2a0*/  FMUL.FTZ R28, R2, R160 ;  /* 0x000000a0021c7220 */ /* 0x000fe20000410000 */
        /* <DEDUP_REMOVED lines=8> */
[----:B------:R-:W-:Y:S04]  /*1a330*/  LOP3.LUT R5, R7, UR17, R8, 0x96, !PT ;  /* 0x0000001107057c12 */ /* 0x000fe8000f8e9608 */
[C---:B------:R-:W-:Y:S04]  /*1a340*/  LOP3.LUT R8, R5.reuse, 0xffff, RZ, 0xc0, !PT ;  /* 0x0000ffff05087812 */ /* 0x040fe800078ec0ff */
[----:B------:R-:W-:Y:S02]  /*1a350*/  SHF.R.U32.HI R9, RZ, 0x8, R8 ;  /* 0x00000008ff097819 */ /* 0x000fe40000011608 */
[----:B------:R-:W-:Y:S04]  /*1a360*/  LOP3.LUT R8, R5, 0xff, RZ, 0xc0, !PT ;  /* 0x000000ff05087812 */ /* 0x000fe800078ec0ff */
[----:B------:R-:W-:Y:S02]  /*1a370*/  PRMT R169, R8, 0x5410, R9 ;  /* 0x0000541008a97816 */ /* 0x000fe40000000009 */
[--C-:B------:R-:W-:Y:S02]  /*1a380*/  SHF.R.U32.HI R9, RZ, 0x10, R5.reuse ;  /* 0x00000010ff097819 */ /* 0x100fe40000011605 */
[----:B------:R-:W-:Y:S02]  /*1a390*/  SHF.R.U32.HI R8, RZ, 0x18, R5 ;  /* 0x00000018ff087819 */ /* 0x000fe40000011605 */
[----:B------:R-:W-:Y:S01]  /*1a3a0*/  LOP3.LUT R5, R9, 0xff, RZ, 0xc0, !PT ;  /* 0x000000ff09057812 */ /* 0x000fe200078ec0ff */
[C---:B------:R-:W-:Y:S02]  /*1a3b0*/  FMUL.FTZ R9, R2.reuse, R137 ;  /* 0x0000008902097220 */ /* 0x040fe40000410000 */
[----:B------:R-:W-:Y:S01]  /*1a3c0*/  IMAD.MOV.U32 R137, RZ, RZ, R48 ;  /* 0x000000ffff897224 */ /* 0x000fe200078e0030 */
[----:B------:R-:W-:Y:S01]  /*1a3d0*/  PRMT R180, R5, 0x5410, R8 ;  /* 0x0000541005b47816 */ /* 0x000fe20000000008 */
[----:B------:R-:W-:Y:S01]  /*1a3e0*/  FMUL.FTZ R8, R2, R136 ;  /* 0x0000008802087220 */ /* 0x000fe20000410000 */
[C---:B------:R-:W-:Y:S01]  /*1a3f0*/  LOP3.LUT R5, R6.reuse, 0xffff, RZ, 0xc0, !PT ;  /* 0x0000ffff06057812 */ /* 0x040fe200078ec0ff */
[----:B------:R-:W-:Y:S03]  /*1a400*/  IMAD.MOV.U32 R136, RZ, RZ, R49 ;  /* 0x000000ffff887224 */ /* 0x000fe600078e0031 */
[----:B------:R-:W-:Y:S02]  /*1a410*/  SHF.R.U32.HI R7, RZ, 0x8, R5 ;  /* 0x00000008ff077819 */ /* 0x000fe40000011605 */
[----:B------:R-:W-:Y:S04]  /*1a420*/  LOP3.LUT R5, R6, 0xff, RZ, 0xc0, !PT ;  /* 0x000000ff06057812 */ /* 0x000fe800078ec0ff */
[----:B------:R-:W-:Y:S02]  /*1a430*/  PRMT R175, R5, 0x5410, R7 ;  /* 0x0000541005af7816 */ /* 0x000fe40000000007 */
[--C-:B------:R-:W-:Y:S02]  /*1a440*/  SHF.R.U32.HI R5, RZ, 0x10, R6.reuse ;  /* 0x00000010ff057819 */ /* 0x100fe40000011606 */
[----:B------:R-:W-:Y:S02]  /*1a450*/  SHF.R.U32.HI R6, RZ, 0x18, R6 ;  /* 0x00000018ff067819 */ /* 0x000fe40000011606 */
[----:B------:R-:W-:Y:S04]  /*1a460*/  LOP3.LUT R5, R5, 0xff, RZ, 0xc0, !PT ;  /* 0x000000ff05057812 */ /* 0x000fe800078ec0ff */
[----:B------:R-:W-:Y:S01]  /*1a470*/  PRMT R173, R5, 0x5410, R6 ;  /* 0x0000541005ad7816 */ /* 0x000fe20000000006 */
[----:B------:R-:W-:Y:S04]  /*1a480*/  IMAD.WIDE.U32 R6, R11, -0x2daee0ad, RZ ;  /* 0xd2511f530b067825 */ /* 0x000fe800078e00ff */
[----:B------:R-:W-:Y:S01]  /*1a490*/  FMUL.FTZ R11, R0, R139 ;  /* 0x0000008b000b7220 */ /* 0x000fe20000410000 */
[----:B------:R-:W-:Y:S02]  /*1a4a0*/  LOP3.LUT R5, R6, 0xffff, RZ, 0xc0, !PT ;  /* 0x0000ffff06057812 */ /* 0x000fe400078ec0ff */
[----:B------:R-:W-:Y:S01]  /*1a4b0*/  LOP3.LUT R80, R7, UR18, R10, 0x96, !PT ;  /* 0x0000001207507c12 */ /* 0x000fe2000f8e960a */
[----:B------:R-:W-:Y:S01]  /*1a4c0*/  FMUL.FTZ R10, R0, R138 ;  /* 0x0000008a000a7220 */ /* 0x000fe20000410000 */
[----:B------:R-:W-:Y:S01]  /*1a4d0*/  SHF.R.U32.HI R7, RZ, 0x8, R5 ;  /* 0x00000008ff077819 */ /* 0x000fe20000011605 */
[----:B------:R-:W-:Y:S01]  /*1a4e0*/  IMAD.MOV.U32 R138, RZ, RZ, R18 ;  /* 0x000000ffff8a7224 */ /* 0x000fe200078e0012 */
[----:B------:R-:W-:Y:S01]  /*1a4f0*/  LOP3.LUT R5, R6, 0xff, RZ, 0xc0, !PT ;  /* 0x000000ff06057812 */ /* 0x000fe200078ec0ff */
[----:B------:R-:W-:Y:S02]  /*1a500*/  IMAD.MOV.U32 R18, RZ, RZ, R50 ;  /* 0x000000ffff127224 */ /* 0x000fe400078e0032 */
[----:B------:R-:W-:Y:S01]  /*1a510*/  IMAD.MOV.U32 R50, RZ, RZ, R26 ;  /* 0x000000ffff327224 */ /* 0x000fe200078e001a */
[----:B------:R-:W-:Y:S01]  /*1a520*/  PRMT R196, R5, 0x5410, R7 ;  /* 0x0000541005c47816 */ /* 0x000fe20000000007 */
[----:B------:R-:W-:Y:S01]  /*1a530*/  FMUL.FTZ R7, R3, R143 ;  /* 0x0000008f03077220 */ /* 0x000fe20000410000 */
[--C-:B------:R-:W-:Y:S01]  /*1a540*/  SHF.R.U32.HI R5, RZ, 0x10, R6.reuse ;  /* 0x00000010ff057819 */ /* 0x100fe20000011606 */
[----:B------:R-:W-:Y:S01]  /*1a550*/  IMAD.MOV.U32 R143, RZ, RZ, R17 ;  /* 0x000000ffff8f7224 */ /* 0x000fe200078e0011 */
[----:B------:R-:W-:Y:S01]  /*1a560*/  SHF.R.U32.HI R6, RZ, 0x18, R6 ;  /* 0x00000018ff067819 */ /* 0x000fe20000011606 */
[----:B------:R-:W-:Y:S01]  /*1a570*/  IMAD.MOV.U32 R17, RZ, RZ, R51 ;  /* 0x000000ffff117224 */ /* 0x000fe200078e0033 */
[----:B------:R-:W-:Y:S01]  /*1a580*/  LOP3.LUT R5, R5, 0xff, RZ, 0xc0, !PT ;  /* 0x000000ff05057812 */ /* 0x000fe200078ec0ff */
[----:B------:R-:W-:Y:S02]  /*1a590*/  IMAD.MOV.U32 R51, RZ, RZ, R30 ;  /* 0x000000ffff337224 */ /* 0x000fe400078e001e */
[----:B------:R-:W-:Y:S01]  /*1a5a0*/  IMAD.MOV.U32 R30, RZ, RZ, R23 ;  /* 0x000000ffff1e7224 */ /* 0x000fe200078e0017 */
[----:B------:R-:W-:Y:S01]  /*1a5b0*/  PRMT R195, R5, 0x5410, R6 ;  /* 0x0000541005c37816 */ /* 0x000fe20000000006 */
[C---:B------:R-:W-:Y:S02]  /*1a5c0*/  FMUL.FTZ R6, R3.reuse, R142 ;  /* 0x0000008e03067220 */ /* 0x040fe40000410000 */
[----:B------:R-:W-:Y:S02]  /*1a5d0*/  IMAD.MOV.U32 R142, RZ, RZ, R19 ;  /* 0x000000ffff8e7224 */ /* 0x000fe400078e0013 */
[----:B------:R-:W-:Y:S02]  /*1a5e0*/  IMAD.MOV.U32 R19, RZ, RZ, R16 ;  /* 0x000000ffff137224 */ /* 0x000fe400078e0010 */
[----:B------:R-:W-:Y:S02]  /*1a5f0*/  IMAD.MOV.U32 R16, RZ, RZ, R42 ;  /* 0x000000ffff107224 */ /* 0x000fe400078e002a */
[----:B------:R-:W-:Y:S02]  /*1a600*/  IMAD.MOV.U32 R42, RZ, RZ, R24 ;  /* 0x000000ffff2a7224 */ /* 0x000fe400078e0018 */
[----:B------:R-:W-:Y:S02]  /*1a610*/  IMAD.MOV.U32 R24, RZ, RZ, R21 ;  /* 0x000000ffff187224 */ /* 0x000fe400078e0015 */
[----:B------:R-:W-:Y:S02]  /*1a620*/  IMAD.MOV.U32 R26, RZ, RZ, R22 ;  /* 0x000000ffff1a7224 */ /* 0x000fe400078e0016 */
[C---:B------:R-:W-:Y:S01]  /*1a630*/  FMUL.FTZ R5, R36.reuse, R141 ;  /* 0x0000008d24057220 */ /* 0x040fe20000410000 */
[----:B------:R-:W1:Y:S01]  /*1a640*/  LDSM.16.MT88.4 R20, [R204+0x4000] ;  /* 0x00400000cc14783b */ /* 0x000e620000004200 */
[----:B------:R-:W-:Y:S02]  /*1a650*/  IMAD.MOV.U32 R149, RZ, RZ, R17 ;  /* 0x000000ffff957224 */ /* 0x000fe400078e0011 */
[----:B------:R-:W-:Y:S02]  /*1a660*/  IMAD.MOV.U32 R151, RZ, RZ, R16 ;  /* 0x000000ffff977224 */ /* 0x000fe400078e0010 */
[C---:B------:R-:W-:Y:S02]  /*1a670*/  FMUL.FTZ R16, R36.reuse, R144 ;  /* 0x0000009024107220 */ /* 0x040fe40000410000 */
[----:B------:R-:W-:Y:S02]  /*1a680*/  IMAD.MOV.U32 R144, RZ, RZ, R51 ;  /* 0x000000ffff907224 */ /* 0x000fe400078e0033 */
[----:B------:R-:W-:Y:S02]  /*1a690*/  FMUL.FTZ R17, R36, R145 ;  /* 0x0000009124117220 */ /* 0x000fe40000410000 */
[----:B------:R-:W-:Y:S02]  /*1a6a0*/  IMAD.MOV.U32 R145, RZ, RZ, R50 ;  /* 0x000000ffff917224 */ /* 0x000fe400078e0032 */
[----:B------:R-:W-:Y:S01]  /*1a6b0*/  IMAD.MOV.U32 R148, RZ, RZ, R19 ;  /* 0x000000ffff947224 */ /* 0x000fe200078e0013 */
[----:B------:R-:W2:Y:S01]  /*1a6c0*/  LDSM.16.MT88.4 R48, [R205+0x4000] ;  /* 0x00400000cd30783b */ /* 0x000ea20000004200 */
[----:B------:R-:W-:Y:S02]  /*1a6d0*/  IMAD.MOV.U32 R150, RZ, RZ, R18 ;  /* 0x000000ffff967224 */ /* 0x000fe400078e0012 */
[C---:B------:R-:W-:Y:S02]  /*1a6e0*/  FMUL.FTZ R18, R3.reuse, R146 ;  /* 0x0000009203127220 */ /* 0x040fe40000410000 */
[C---:B------:R-:W-:Y:S02]  /*1a6f0*/  FMUL.FTZ R19, R3.reuse, R147 ;  /* 0x0000009303137220 */ /* 0x040fe40000410000 */
[----:B------:R-:W-:Y:S02]  /*1a700*/  IMAD.MOV.U32 R146, RZ, RZ, R26 ;  /* 0x000000ffff927224 */ /* 0x000fe400078e001a */
[----:B------:R-:W-:Y:S02]  /*1a710*/  IMAD.MOV.U32 R139, RZ, RZ, R24 ;  /* 0x000000ffff8b7224 */ /* 0x000fe400078e0018 */
[----:B------:R-:W-:Y:S02]  /*1a720*/  IMAD.MOV.U32 R147, RZ, RZ, R25 ;  /* 0x000000ffff937224 */ /* 0x000fe400078e0019 */
[C---:B------:R-:W-:Y:S02]  /*1a730*/  FMUL.FTZ R24, R2.reuse, R152 ;  /* 0x0000009802187220 */ /* 0x040fe40000410000 */
[----:B------:R-:W-:Y:S02]  /*1a740*/  FMUL.FTZ R25, R2, R153 ;  /* 0x0000009902197220 */ /* 0x000fe40000410000 */
[C---:B------:R-:W-:Y:S02]  /*1a750*/  FMUL.FTZ R26, R0.reuse, R154 ;  /* 0x0000009a001a7220 */ /* 0x040fe40000410000 */
[----:B------:R-:W-:Y:S02]  /*1a760*/  IMAD.MOV.U32 R140, RZ, RZ, R30 ;  /* 0x000000ffff8c7224 */ /* 0x000fe400078e001e */
[----:B------:R-:W-:Y:S02]  /*1a770*/  IMAD.MOV.U32 R141, RZ, RZ, R31 ;  /* 0x000000ffff8d7224 */ /* 0x000fe400078e001f */
[C---:B------:R-:W-:Y:S01]  /*1a780*/  FMUL.FTZ R30, R0.reuse, R162 ;  /* 0x000000a2001e7220 */ /* 0x040fe20000410000 */
[--C-:B------:R-:W-:Y:S01]  /*1a790*/  HSET2.LE.AND R162, R196, R241.reuse, PT ;  /* 0x000000f1c4a27233 */ /* 0x100fe20003803000 */
[----:B------:R-:W-:Y:S01]  /*1a7a0*/  FMUL.FTZ R31, R0, R163 ;  /* 0x000000a3001f7220 */ /* 0x000fe20000410000 */
[-C--:B-1----:R-:W-:Y:S01]  /*1a7b0*/  HMMA.16816.F32 R4, R44, R20.reuse, R4 ;  /* 0x000000142c04723c */ /* 0x082fe20000001804 */
[----:B------:R-:W-:Y:S01]  /*1a7c0*/  IMAD.MOV.U32 R82, RZ, RZ, R42 ;  /* 0x000000ffff527224 */ /* 0x000fe200078e002a */
[--C-:B------:R-:W-:Y:S01]  /*1a7d0*/  HSET2.LE.AND R163, R195, R241.reuse, PT ;  /* 0x000000f1c3a37233 */ /* 0x100fe20003803000 */
[----:B------:R-:W-:Y:S02]  /*1a7e0*/  IMAD.MOV.U32 R42, RZ, RZ, R93 ;  /* 0x000000ffff2a7224 */ /* 0x000fe400078e005d */
[----:B------:R-:W1:Y:S02]  /*1a7f0*/  MUFU.EX2 R93, R94 ;  /* 0x0000005e005d7308 */ /* 0x000e640000000800 */
[----:B------:R-:W-:Y:S01]  /*1a800*/  FFMA.FTZ R42, R42, c[0x0][0x23c], -R43 ;  /* 0x00008f002a2a7a23 */ /* 0x000fe2000001082b */
[C---:B------:R-:W-:Y:S07]  /*1a810*/  HMMA.16816.F32 R8, R32.reuse, R20, R8 ;  /* 0x000000142008723c */ /* 0x040fee0000001808 */
[C---:B------:R-:W-:Y:S01]  /*1a820*/  FMUL.FTZ R20, R36.reuse, R156 ;  /* 0x0000009c24147220 */ /* 0x040fe20000410000 */
[-C--:B------:R-:W-:Y:S01]  /*1a830*/  HMMA.16816.F32 R12, R32, R22.reuse, R12 ;  /* 0x00000016200c723c */ /* 0x080fe2000000180c */
[----:B------:R-:W-:Y:S01]  /*1a840*/  FMUL.FTZ R21, R36, R157 ;  /* 0x0000009d24157220 */ /* 0x000fe20000410000 */
[----:B------:R-:W-:Y:S02]  /*1a850*/  MUFU.EX2 R94, R102 ;  /* 0x00000066005e7308 */ /* 0x000fe40000000800 */
[----:B------:R-:W-:Y:S02]  /*1a860*/  IMAD.MOV.U32 R156, RZ, RZ, R27 ;  /* 0x000000ffff9c7224 */ /* 0x000fe400078e001b */
[----:B------:R-:W-:Y:S02]  /*1a870*/  FMUL.FTZ R27, R0, R155 ;  /* 0x0000009b001b7220 */ /* 0x000fe40000410000 */
[----:B------:R-:W-:Y:S01]  /*1a880*/  IMAD.MOV.U32 R157, RZ, RZ, R88 ;  /* 0x000000ffff9d7224 */ /* 0x000fe200078e0058 */
[C---:B------:R-:W-:Y:S03]  /*1a890*/  HMMA.16816.F32 R16, R44.reuse, R22, R16 ;  /* 0x000000162c10723c */ /* 0x040fe60000001810 */
[----:B------:R-:W3:Y:S04]  /*1a8a0*/  MUFU.EX2 R88, R87 ;  /* 0x0000005700587308 */ /* 0x000ee80000000800 */
[C---:B------:R-:W-:Y:S02]  /*1a8b0*/  FMUL.FTZ R22, R3.reuse, R158 ;  /* 0x0000009e03167220 */ /* 0x040fe40000410000 */
[C---:B------:R-:W-:Y:S03]  /*1a8c0*/  FMUL.FTZ R23, R3.reuse, R159 ;  /* 0x0000009f03177220 */ /* 0x040fe60000410000 */
[----:B------:R-:W-:Y:S01]  /*1a8d0*/  IMAD.MOV.U32 R158, RZ, RZ, R157 ;  /* 0x000000ffff9e7224 */ /* 0x000fe200078e009d */
[----:B------:R4:W-:Y:S01]  /*1a8e0*/  MUFU.EX2 R87, R42 ;  /* 0x0000002a00577308 */ /* 0x0009e20000000800 */
[----:B------:R-:W-:Y:S02]  /*1a8f0*/  IMAD.MOV.U32 R157, RZ, RZ, R156 ;  /* 0x000000ffff9d7224 */ /* 0x000fe400078e009c */
[----:B------:R-:W-:Y:S01]  /*1a900*/  IMAD.MOV.U32 R156, RZ, RZ, R147 ;  /* 0x000000ffff9c7224 */ /* 0x000fe200078e0093 */
[-C--:B--2---:R-:W-:Y:S01]  /*1a910*/  HMMA.16816.F32 R20, R44, R48.reuse, R20 ;  /* 0x000000302c14723c */ /* 0x084fe20000001814 */
[----:B------:R-:W-:Y:S02]  /*1a920*/  IMAD.MOV.U32 R147, RZ, RZ, R146 ;  /* 0x000000ffff937224 */ /* 0x000fe400078e0092 */
[----:B------:R-:W-:Y:S02]  /*1a930*/  IMAD.MOV.U32 R146, RZ, RZ, R145 ;  /* 0x000000ffff927224 */ /* 0x000fe400078e0091 */
[----:B------:R-:W-:Y:S02]  /*1a940*/  IMAD.MOV.U32 R145, RZ, RZ, R144 ;  /* 0x000000ffff917224 */ /* 0x000fe400078e0090 */
[----:B------:R-:W-:Y:S01]  /*1a950*/  IMAD.MOV.U32 R144, RZ, RZ, R151 ;  /* 0x000000ffff907224 */ /* 0x000fe200078e0097 */
[C---:B------:R-:W-:Y:S01]  /*1a960*/  HMMA.16816.F32 R24, R32.reuse, R48, R24 ;  /* 0x000000302018723c */ /* 0x040fe20000001818 */
[----:B------:R-:W-:Y:S03]  /*1a970*/  IMAD.MOV.U32 R151, RZ, RZ, R150 ;  /* 0x000000ffff977224 */ /* 0x000fe600078e0096 */
[----:B------:R-:W-:Y:S02]  /*1a980*/  IMAD.MOV.U32 R150, RZ, RZ, R149 ;  /* 0x000000ffff967224 */ /* 0x000fe400078e0095 */
[----:B------:R-:W-:Y:S01]  /*1a990*/  IMAD.MOV.U32 R149, RZ, RZ, R148 ;  /* 0x000000ffff957224 */ /* 0x000fe200078e0094 */
[--C-:B------:R-:W-:Y:S01]  /*1a9a0*/  HSET2.LE.AND R49, R86, R241.reuse, PT ;  /* 0x000000f156317233 */ /* 0x100fe20003803000 */
[----:B------:R-:W-:Y:S01]  /*1a9b0*/  IMAD.MOV.U32 R148, RZ, RZ, R138 ;  /* 0x000000ffff947224 */ /* 0x000fe200078e008a */
[-C--:B------:R-:W-:Y:S03]  /*1a9c0*/  HMMA.16816.F32 R28, R32, R50.reuse, R28 ;  /* 0x00000032201c723c */ /* 0x080fe6000000181c */
[----:B------:R-:W-:Y:S02]  /*1a9d0*/  IMAD.MOV.U32 R138, RZ, RZ, R143 ;  /* 0x000000ffff8a7224 */ /* 0x000fe400078e008f */
[----:B------:R-:W-:Y:S02]  /*1a9e0*/  IMAD.MOV.U32 R143, RZ, RZ, R142 ;  /* 0x000000ffff8f7224 */ /* 0x000fe400078e008e */
[C---:B------:R-:W-:Y:S02]  /*1a9f0*/  FMUL.FTZ R32, R36.reuse, R164 ;  /* 0x000000a424207220 */ /* 0x040fe40000410000 */
[----:B------:R-:W-:Y:S03]  /*1aa00*/  FMUL.FTZ R33, R36, R165 ;  /* 0x000000a524217220 */ /* 0x000fe60000410000 */
[C---:B------:R-:W-:Y:S01]  /*1aa10*/  FMUL.FTZ R34, R3.reuse, R166 ;  /* 0x000000a603227220 */ /* 0x040fe20000410000 */
[--C-:B------:R-:W-:Y:S01]  /*1aa20*/  HSET2.LE.AND R166, R198, R241.reuse, PT ;  /* 0x000000f1c6a67233 */ /* 0x100fe20003803000 */
[----:B------:R-:W-:Y:S01]  /*1aa30*/  FMUL.FTZ R35, R3, R167 ;  /* 0x000000a703237220 */ /* 0x000fe20000410000 */
[--C-:B------:R-:W-:Y:S01]  /*1aa40*/  HSET2.LE.AND R167, R199, R241.reuse, PT ;  /* 0x000000f1c7a77233 */ /* 0x100fe20003803000 */
[----:B----4-:R-:W-:Y:S02]  /*1aa50*/  FFMA.FTZ R42, R158, c[0x0][0x23c], -R43 ;  /* 0x00008f009e2a7a23 */ /* 0x010fe4000001082b */
[----:B------:R-:W-:Y:S02]  /*1aa60*/  IMAD.MOV.U32 R158, RZ, RZ, R157 ;  /* 0x000000ffff9e7224 */ /* 0x000fe400078e009d */
[----:B------:R-:W-:Y:S01]  /*1aa70*/  IMAD.MOV.U32 R157, RZ, RZ, R156 ;  /* 0x000000ffff9d7224 */ /* 0x000fe200078e009c */
[----:B------:R-:W-:Y:S01]  /*1aa80*/  HMMA.16816.F32 R32, R44, R50, R32 ;  /* 0x000000322c20723c */ /* 0x000fe20000001820 */
[----:B------:R-:W-:Y:S01]  /*1aa90*/  IMAD.MOV.U32 R156, RZ, RZ, R147 ;  /* 0x000000ffff9c7224 */ /* 0x000fe200078e0093 */
[----:B------:R-:W2:Y:S01]  /*1aaa0*/  LDSM.16.MT88.4 R44, [R204+0x4400] ;  /* 0x00440000cc2c783b */ /* 0x000ea20000004200 */
[----:B------:R-:W-:Y:S02]  /*1aab0*/  IMAD.MOV.U32 R147, RZ, RZ, R146 ;  /* 0x000000ffff937224 */ /* 0x000fe400078e0092 */
[----:B------:R-:W-:Y:S02]  /*1aac0*/  IMAD.MOV.U32 R146, RZ, RZ, R145 ;  /* 0x000000ffff927224 */ /* 0x000fe400078e0091 */
[----:B------:R-:W-:Y:S01]  /*1aad0*/  IMAD.MOV.U32 R145, RZ, RZ, R144 ;  /* 0x000000ffff917224 */ /* 0x000fe200078e0090 */
[--C-:B------:R-:W-:Y:S01]  /*1aae0*/  HSET2.LE.AND R50, R91, R241.reuse, PT ;  /* 0x000000f15b327233 */ /* 0x100fe20003803000 */
[----:B------:R-:W-:Y:S03]  /*1aaf0*/  IMAD.MOV.U32 R144, RZ, RZ, R151 ;  /* 0x000000ffff907224 */ /* 0x000fe600078e0097 */
[----:B------:R-:W-:Y:S01]  /*1ab00*/  IMAD.MOV.U32 R151, RZ, RZ, R150 ;  /* 0x000000ffff977224 */ /* 0x000fe200078e0096 */
[--C-:B------:R-:W-:Y:S01]  /*1ab10*/  HSET2.LE.AND R51, R96, R241.reuse, PT ;  /* 0x000000f160337233 */ /* 0x100fe20003803000 */
[----:B------:R-:W-:Y:S01]  /*1ab20*/  IMAD.MOV.U32 R150, RZ, RZ, R149 ;  /* 0x000000ffff967224 */ /* 0x000fe200078e0095 */
[----:B------:R-:W-:Y:S01]  /*1ab30*/  MUFU.EX2 R96, R236 ;  /* 0x000000ec00607308 */ /* 0x000fe20000000800 */
[----:B------:R-:W-:Y:S02]  /*1ab40*/  IMAD.MOV.U32 R149, RZ, RZ, R138 ;  /* 0x000000ffff957224 */ /* 0x000fe400078e008a */
[----:B------:R-:W-:Y:S02]  /*1ab50*/  IMAD.MOV.U32 R138, RZ, RZ, R143 ;  /* 0x000000ffff8a7224 */ /* 0x000fe400078e008f */
[----:B------:R-:W-:Y:S02]  /*1ab60*/  IMAD.MOV.U32 R143, RZ, RZ, R92 ;  /* 0x000000ffff8f7224 */ /* 0x000fe400078e005c */
[----:B------:R-:W-:Y:S02]  /*1ab70*/  IMAD.MOV.U32 R142, RZ, RZ, R216 ;  /* 0x000000ffff8e7224 */ /* 0x000fe400078e00d8 */
[----:B------:R4:W5:Y:S01]  /*1ab80*/  LDL.LU R216, [R1+0xcc] ;  /* 0x0000cc0001d87983 */ /* 0x0009620000300800 */
[----:B------:R1:W1:Y:S01]  /*1ab90*/  MUFU.EX2 R92, R42 ;  /* 0x0000002a005c7308 */ /* 0x0002620000000800 */
[-C--:B--2---:R-:W-:Y:S01]  /*1aba0*/  HMMA.16816.F32 R4, R52, R44.reuse, R4 ;  /* 0x0000002c3404723c */ /* 0x084fe20000001804 */
[----:B-1----:R-:W-:Y:S07]  /*1abb0*/  FFMA.FTZ R42, R158, c[0x0][0x23c], -R43 ;  /* 0x00008f009e2a7a23 */ /* 0x002fee000001082b */
[C---:B------:R-:W-:Y:S01]  /*1abc0*/  HMMA.16816.F32 R8, R56.reuse, R44, R8 ;  /* 0x0000002c3808723c */ /* 0x040fe20000001808 */
[----:B------:R-:W-:Y:S03]  /*1abd0*/  IMAD.MOV.U32 R158, RZ, RZ, R157 ;  /* 0x000000ffff9e7224 */ /* 0x000fe600078e009d */
[----:B------:R-:W-:Y:S02]  /*1abe0*/  IMAD.MOV.U32 R157, RZ, RZ, R156 ;  /* 0x000000ffff9d7224 */ /* 0x000fe400078e009c */
[----:B------:R-:W-:Y:S02]  /*1abf0*/  IMAD.MOV.U32 R156, RZ, RZ, R147 ;  /* 0x000000ffff9c7224 */ /* 0x000fe400078e0093 */
[----:B------:R-:W-:Y:S01]  /*1ac00*/  IMAD.MOV.U32 R147, RZ, RZ, R146 ;  /* 0x000000ffff937224 */ /* 0x000fe200078e0092 */
[-C--:B------:R-:W-:Y:S03]  /*1ac10*/  HMMA.16816.F32 R12, R56, R46.reuse, R12 ;  /* 0x0000002e380c723c */ /* 0x080fe6000000180c */
[----:B------:R-:W-:Y:S02]  /*1ac20*/  IMAD.MOV.U32 R146, RZ, RZ, R145 ;  /* 0x000000ffff927224 */ /* 0x000fe400078e0091 */
[----:B------:R-:W-:Y:S02]  /*1ac30*/  IMAD.MOV.U32 R145, RZ, RZ, R144 ;  /* 0x000000ffff917224 */ /* 0x000fe400078e0090 */
[----:B------:R-:W-:Y:S01]  /*1ac40*/  IMAD.MOV.U32 R144, RZ, RZ, R151 ;  /* 0x000000ffff907224 */ /* 0x000fe200078e0097 */
[C---:B------:R-:W-:Y:S01]  /*1ac50*/  HMMA.16816.F32 R16, R52.reuse, R46, R16 ;  /* 0x0000002e3410723c */ /* 0x040fe20000001810 */
[----:B------:R-:W-:Y:S01]  /*1ac60*/  IMAD.MOV.U32 R151, RZ, RZ, R150 ;  /* 0x000000ffff977224 */ /* 0x000fe200078e0096 */
[----:B------:R-:W1:Y:S02]  /*1ac70*/  LDSM.16.MT88.4 R44, [R205+0x4400] ;  /* 0x00440000cd2c783b */ /* 0x000e640000004200 */
[----:B------:R-:W-:Y:S02]  /*1ac80*/  IMAD.MOV.U32 R150, RZ, RZ, R149 ;  /* 0x000000ffff967224 */ /* 0x000fe400078e0095 */
[----:B------:R-:W-:Y:S02]  /*1ac90*/  IMAD.MOV.U32 R149, RZ, RZ, R138 ;  /* 0x000000ffff957224 */ /* 0x000fe400078e008a */
[----:B------:R-:W-:Y:S04]  /*1aca0*/  IMAD.MOV.U32 R138, RZ, RZ, R137 ;  /* 0x000000ffff8a7224 */ /* 0x000fe800078e0089 */
[----:B------:R-:W-:Y:S02]  /*1acb0*/  IMAD.MOV.U32 R137, RZ, RZ, R125 ;  /* 0x000000ffff897224 */ /* 0x000fe400078e007d */
[----:B------:R-:W-:Y:S02]  /*1acc0*/  IMAD.MOV.U32 R125, RZ, RZ, R98 ;  /* 0x000000ffff7d7224 */ /* 0x000fe400078e0062 */
[----:B------:R-:W-:Y:S01]  /*1acd0*/  IMAD.MOV.U32 R152, RZ, RZ, R157 ;  /* 0x000000ffff987224 */ /* 0x000fe200078e009d */
[----:B------:R2:W-:Y:S01]  /*1ace0*/  MUFU.EX2 R98, R42 ;  /* 0x0000002a00627308 */ /* 0x0005e20000000800 */
[----:B------:R-:W-:Y:S02]  /*1acf0*/  IMAD.MOV.U32 R157, RZ, RZ, R146 ;  /* 0x000000ffff9d7224 */ /* 0x000fe400078e0092 */
[----:B------:R-:W-:Y:S02]  /*1ad00*/  IMAD.MOV.U32 R146, RZ, RZ, R151 ;  /* 0x000000ffff927224 */ /* 0x000fe400078e0097 */
[----:B------:R-:W-:Y:S02]  /*1ad10*/  IMAD.MOV.U32 R151, RZ, RZ, R124 ;  /* 0x000000ffff977224 */ /* 0x000fe400078e007c */
[----:B------:R-:W-:Y:S02]  /*1ad20*/  IMAD.MOV.U32 R159, RZ, RZ, R156 ;  /* 0x000000ffff9f7224 */ /* 0x000fe400078e009c */
[----:B------:R-:W-:Y:S01]  /*1ad30*/  IMAD.MOV.U32 R156, RZ, RZ, R145 ;  /* 0x000000ffff9c7224 */ /* 0x000fe200078e0091 */
[----:B------:R-:W-:Y:S01]  /*1ad40*/  MUFU.EX2 R124, R107 ;  /* 0x0000006b007c7308 */ /* 0x000fe20000000800 */
[----:B------:R-:W-:Y:S02]  /*1ad50*/  IMAD.MOV.U32 R145, RZ, RZ, R150 ;  /* 0x000000ffff917224 */ /* 0x000fe400078e0096 */
[----:B------:R-:W-:Y:S02]  /*1ad60*/  IMAD.MOV.U32 R150, RZ, RZ, R137 ;  /* 0x000000ffff967224 */ /* 0x000fe400078e0089 */
[----:B------:R-:W-:Y:S05]  /*1ad70*/  IMAD.MOV.U32 R137, RZ, RZ, R125 ;  /* 0x000000ffff897224 */ /* 0x000fea00078e007d */
[----:B------:R3:W-:Y:S01]  /*1ad80*/  MUFU.EX2 R107, R152 ;  /* 0x00000098006b7308 */ /* 0x0007e20000000800 */
[----:B--2---:R-:W-:Y:S01]  /*1ad90*/  FFMA.FTZ R42, R158, c[0x0][0x23c], -R43 ;  /* 0x00008f009e2a7a23 */ /* 0x004fe2000001082b */
[-C--:B-1----:R-:W-:Y:S01]  /*1ada0*/  HMMA.16816.F32 R20, R52, R44.reuse, R20 ;  /* 0x0000002c3414723c */ /* 0x082fe20000001814 */
[----:B------:R-:W-:Y:S02]  /*1adb0*/  IMAD.MOV.U32 R158, RZ, RZ, R147 ;  /* 0x000000ffff9e7224 */ /* 0x000fe400078e0093 */
[----:B------:R-:W-:Y:S02]  /*1adc0*/  IMAD.MOV.U32 R147, RZ, RZ, R144 ;  /* 0x000000ffff937224 */ /* 0x000fe400078e0090 */
[----:B------:R-:W-:Y:S03]  /*1add0*/  IMAD.MOV.U32 R144, RZ, RZ, R149 ;  /* 0x000000ffff907224 */ /* 0x000fe600078e0095 */
[----:B------:R-:W-:Y:S01]  /*1ade0*/  MUFU.EX2 R125, R101 ;  /* 0x00000065007d7308 */ /* 0x000fe20000000800 */
[----:B------:R-:W-:Y:S01]  /*1adf0*/  IMAD.MOV.U32 R149, RZ, RZ, R138 ;  /* 0x000000ffff957224 */ /* 0x000fe200078e008a */
[C---:B------:R-:W-:Y:S02]  /*1ae00*/  HMMA.16816.F32 R24, R56.reuse, R44, R24 ;  /* 0x0000002c3818723c */ /* 0x040fe40000001818 */
[----:B------:R-:W-:Y:S06]  /*1ae10*/  IMAD.MOV.U32 R138, RZ, RZ, R105 ;  /* 0x000000ffff8a7224 */ /* 0x000fec00078e0069 */
[-C--:B------:R-:W-:Y:S01]  /*1ae20*/  HMMA.16816.F32 R28, R56, R46.reuse, R28 ;  /* 0x0000002e381c723c */ /* 0x080fe2000000181c */
[----:B------:R1:W2:Y:S03]  /*1ae30*/  MUFU.EX2 R105, R42 ;  /* 0x0000002a00697308 */ /* 0x0002a60000000800 */
[----:B---3--:R-:W-:Y:S02]  /*1ae40*/  IMAD.MOV.U32 R152, RZ, RZ, R158 ;  /* 0x000000ffff987224 */ /* 0x008fe400078e009e */
[----:B------:R-:W-:Y:S02]  /*1ae50*/  IMAD.MOV.U32 R158, RZ, RZ, R147 ;  /* 0x000000ffff9e7224 */ /* 0x000fe400078e0093 */
[----:B------:R-:W-:Y:S01]  /*1ae60*/  IMAD.MOV.U32 R147, RZ, RZ, R146 ;  /* 0x000000ffff937224 */ /* 0x000fe200078e0092 */
[----:B------:R-:W-:Y:S01]  /*1ae70*/  HMMA.16816.F32 R32, R52, R46, R32 ;  /* 0x0000002e3420723c */ /* 0x000fe20000001820 */
[----:B------:R-:W3:Y:S02]  /*1ae80*/  LDSM.16.MT88.4 R44, [R204+0x4800] ;  /* 0x00480000cc2c783b */ /* 0x000ee40000004200 */
[----:B------:R-:W-:Y:S02]  /*1ae90*/  IMAD.MOV.U32 R146, RZ, RZ, R145 ;  /* 0x000000ffff927224 */ /* 0x000fe400078e0091 */
[----:B------:R-:W-:Y:S02]  /*1aea0*/  IMAD.MOV.U32 R145, RZ, RZ, R144 ;  /* 0x000000ffff917224 */ /* 0x000fe400078e0090 */
[----:B------:R-:W-:Y:S02]  /*1aeb0*/  IMAD.MOV.U32 R144, RZ, RZ, R136 ;  /* 0x000000ffff907224 */ /* 0x000fe400078e0088 */
[----:B------:R-:W-:Y:S03]  /*1aec0*/  IMAD.MOV.U32 R136, RZ, RZ, R141 ;  /* 0x000000ffff887224 */ /* 0x000fe600078e008d */
[----:B------:R-:W-:Y:S02]  /*1aed0*/  IMAD.MOV.U32 R141, RZ, RZ, R108 ;  /* 0x000000ffff8d7224 */ /* 0x000fe400078e006c */
[----:B------:R-:W-:Y:S02]  /*1aee0*/  IMAD.MOV.U32 R108, RZ, RZ, R118 ;  /* 0x000000ffff6c7224 */ /* 0x000fe400078e0076 */
[----:B------:R-:W-:Y:S01]  /*1aef0*/  IMAD.MOV.U32 R154, RZ, RZ, R152 ;  /* 0x000000ffff9a7224 */ /* 0x000fe200078e0098 */
[----:B------:R2:W2:Y:S01]  /*1af00*/  MUFU.EX2 R118, R218 ;  /* 0x000000da00767308 */ /* 0x0004a20000000800 */
[----:B------:R-:W-:Y:S02]  /*1af10*/  IMAD.MOV.U32 R152, RZ, RZ, R108 ;  /* 0x000000ffff987224 */ /* 0x000fe400078e006c */
[----:B------:R-:W-:Y:S02]  /*1af20*/  IMAD.MOV.U32 R153, RZ, RZ, R147 ;  /* 0x000000ffff997224 */ /* 0x000fe400078e0093 */
[----:B-1----:R-:W-:Y:S02]  /*1af30*/  FFMA.FTZ R42, R154, c[0x0][0x23c], -R43 ;  /* 0x00008f009a2a7a23 */ /* 0x002fe4000001082b */
[----:B------:R-:W-:Y:S02]  /*1af40*/  IMAD.MOV.U32 R154, RZ, RZ, R152 ;  /* 0x000000ffff9a7224 */ /* 0x000fe400078e0098 */
[----:B------:R-:W-:Y:S01]  /*1af50*/  IMAD.MOV.U32 R155, RZ, RZ, R153 ;  /* 0x000000ffff9b7224 */ /* 0x000fe200078e0099 */
[----:B------:R-:W1:Y:S01]  /*1af60*/  MUFU.EX2 R108, R112 ;  /* 0x00000070006c7308 */ /* 0x000e620000000800 */
[----:B------:R-:W-:Y:S02]  /*1af70*/  IMAD.MOV.U32 R153, RZ, RZ, R159 ;  /* 0x000000ffff997224 */ /* 0x000fe400078e009f */
[----:B------:R-:W-:Y:S02]  /*1af80*/  IMAD.MOV.U32 R159, RZ, RZ, R217 ;  /* 0x000000ffff9f7224 */ /* 0x000fe400078e00d9 */
[----:B------:R-:W-:Y:S02]  /*1af90*/  FFMA.FTZ R48, R155, c[0x0][0x23c], -R43 ;  /* 0x00008f009b307a23 */ /* 0x000fe4000001082b */
[----:B------:R-:W-:Y:S02]  /*1afa0*/  IMAD.MOV.U32 R155, RZ, RZ, R154 ;  /* 0x000000ffff9b7224 */ /* 0x000fe400078e009a */
[----:B------:R-:W-:Y:S01]  /*1afb0*/  IMAD.MOV.U32 R154, RZ, RZ, R153 ;  /* 0x000000ffff9a7224 */ /* 0x000fe200078e0099 */
[----:B------:R-:W-:Y:S01]  /*1afc0*/  MUFU.EX2 R112, R235 ;  /* 0x000000eb00707308 */ /* 0x000fe20000000800 */
[----:B------:R-:W-:Y:S02]  /*1afd0*/  FFMA.FTZ R52, R155, c[0x0][0x23c], -R43 ;  /* 0x00008f009b347a23 */ /* 0x000fe4000001082b */
[----:B------:R-:W-:Y:S01]  /*1afe0*/  IMAD.MOV.U32 R155, RZ, RZ, R154 ;  /* 0x000000ffff9b7224 */ /* 0x000fe200078e009a */
[-C--:B---3--:R-:W-:Y:S01]  /*1aff0*/  HMMA.16816.F32 R4, R60, R44.reuse, R4 ;  /* 0x0000002c3c04723c */ /* 0x088fe20000001804 */
[----:B--2---:R-:W2:Y:S01]  /*1b000*/  LDL.LU R218, [R1+0xc8] ;  /* 0x0000c80001da7983 */ /* 0x004ea20000300800 */
[----:B------:R-:W-:Y:S02]  /*1b010*/  IMAD.MOV.U32 R147, RZ, RZ, R145 ;  /* 0x000000ffff937224 */ /* 0x000fe400078e0091 */
[----:B------:R-:W-:Y:S02]  /*1b020*/  FFMA.FTZ R53, R155, c[0x0][0x23c], -R43 ;  /* 0x00008f009b357a23 */ /* 0x000fe4000001082b */
[----:B------:R-:W-:Y:S01]  /*1b030*/  MUFU.EX2 R86, R52 ;  /* 0x0000003400567308 */ /* 0x000fe20000000800 */
[----:B------:R-:W-:Y:S01]  /*1b040*/  IMAD.MOV.U32 R145, RZ, RZ, R141 ;  /* 0x000000ffff917224 */ /* 0x000fe200078e008d */
[C---:B------:R-:W-:Y:S01]  /*1b050*/  HMMA.16816.F32 R8, R64.reuse, R44, R8 ;  /* 0x0000002c4008723c */ /* 0x040fe20000001808 */
[----:B------:R-:W-:Y:S02]  /*1b060*/  IMAD.MOV.U32 R141, RZ, RZ, R221 ;  /* 0x000000ffff8d7224 */ /* 0x000fe400078e00dd */
[----:B------:R4:W5:Y:S01]  /*1b070*/  LDL.LU R221, [R1+0xc4] ;  /* 0x0000c40001dd7983 */ /* 0x0009620000300800 */
[----:B------:R-:W-:Y:S03]  /*1b080*/  IMAD.MOV.U32 R152, RZ, RZ, R117 ;  /* 0x000000ffff987224 */ /* 0x000fe600078e0075 */
[----:B------:R4:W5:Y:S01]  /*1b090*/  LDL.LU R217, [R1+0xc0] ;  /* 0x0000c00001d97983 */ /* 0x0009620000300800 */
[-C--:B------:R-:W-:Y:S01]  /*1b0a0*/  HMMA.16816.F32 R12, R64, R46.reuse, R12 ;  /* 0x0000002e400c723c */ /* 0x080fe2000000180c */
[----:B------:R3:W-:Y:S03]  /*1b0b0*/  MUFU.EX2 R117, R42 ;  /* 0x0000002a00757308 */ /* 0x0007e60000000800 */
[----:B------:R-:W-:Y:S02]  /*1b0c0*/  IMAD.MOV.U32 R153, RZ, RZ, R152 ;  /* 0x000000ffff997224 */ /* 0x000fe400078e0098 */
[----:B------:R-:W-:Y:S02]  /*1b0d0*/  IMAD.MOV.U32 R152, RZ, RZ, R159 ;  /* 0x000000ffff987224 */ /* 0x000fe400078e009f */
        /* <DEDUP_REMOVED lines=8> */
[--C-:B------:R-:W-:Y:S01]  /*1b160*/  FFMA.FTZ R57, R155, c[0x0][0x23c], -R43.reuse ;  /* 0x00008f009b397a23 */ /* 0x100fe2000001082b */
[----:B---3--:R-:W-:Y:S01]  /*1b170*/  F2FP.PACK_AB R42, R90, R84 ;  /* 0x000000545a2a723e */ /* 0x008fe200000000ff */
[----:B------:R-:W-:Y:S02]  /*1b180*/  FFMA.FTZ R56, R154, c[0x0][0x23c], -R43 ;  /* 0x00008f009a387a23 */ /* 0x000fe4000001082b */
[----:B------:R-:W-:Y:S01]  /*1b190*/  MUFU.EX2 R102, R57 ;  /* 0x0000003900667308 */ /* 0x000fe20000000800 */
[----:B------:R-:W-:Y:S01]  /*1b1a0*/  LOP3.LUT R76, R76, R42, RZ, 0xc0, !PT ;  /* 0x0000002a4c4c7212 */ /* 0x000fe200078ec0ff */
[----:B------:R-:W-:Y:S01]  /*1b1b0*/  IMAD.MOV.U32 R157, RZ, RZ, R239 ;  /* 0x000000ffff9d7224 */ /* 0x000fe200078e00ef */
[----:B------:R-:W-:Y:S01]  /*1b1c0*/  F2FP.PACK_AB R42, R93, R85 ;  /* 0x000000555d2a723e */ /* 0x000fe200000000ff */
[----:B------:R-:W-:Y:S02]  /*1b1d0*/  IMAD.MOV.U32 R152, RZ, RZ, R159 ;  /* 0x000000ffff987224 */ /* 0x000fe400078e009f */
[----:B------:R-:W-:Y:S01]  /*1b1e0*/  IMAD.MOV.U32 R159, RZ, RZ, R157 ;  /* 0x000000ffff9f7224 */ /* 0x000fe200078e009d */
[----:B------:R-:W-:Y:S01]  /*1b1f0*/  LOP3.LUT R77, R77, R42, RZ, 0xc0, !PT ;  /* 0x0000002a4d4d7212 */ /* 0x000fe200078ec0ff */
[----:B------:R-:W-:Y:S01]  /*1b200*/  IMAD.MOV.U32 R157, RZ, RZ, R147 ;  /* 0x000000ffff9d7224 */ /* 0x000fe200078e0093 */
[----:B------:R-:W-:Y:S01]  /*1b210*/  F2FP.PACK_AB R42, R95, R88 ;  /* 0x000000585f2a723e */ /* 0x000fe200000000ff */
[----:B------:R-:W-:Y:S02]  /*1b220*/  IMAD.MOV.U32 R147, RZ, RZ, R146 ;  /* 0x000000ffff937224 */ /* 0x000fe400078e0092 */
[----:B------:R-:W-:Y:S02]  /*1b230*/  IMAD.MOV.U32 R146, RZ, RZ, R148 ;  /* 0x000000ffff927224 */ /* 0x000fe400078e0094 */
[----:B------:R-:W-:Y:S02]  /*1b240*/  IMAD.MOV.U32 R148, RZ, RZ, R121 ;  /* 0x000000ffff947224 */ /* 0x000fe400078e0079 */
[----:B------:R-:W-:Y:S02]  /*1b250*/  IMAD.MOV.U32 R121, RZ, RZ, R222 ;  /* 0x000000ffff797224 */ /* 0x000fe400078e00de */
[----:B------:R4:W5:Y:S01]  /*1b260*/  LDL.LU R222, [R1+0xbc] ;  /* 0x0000bc0001de7983 */ /* 0x0009620000300800 */
[----:B------:R-:W-:Y:S02]  /*1b270*/  IMAD.MOV.U32 R153, RZ, RZ, R152 ;  /* 0x000000ffff997224 */ /* 0x000fe400078e0098 */
[----:B------:R-:W-:Y:S01]  /*1b280*/  IMAD.MOV.U32 R239, RZ, RZ, R120 ;  /* 0x000000ffffef7224 */ /* 0x000fe200078e0078 */
[-C--:B-1----:R-:W-:Y:S01]  /*1b290*/  HMMA.16816.F32 R20, R60, R44.reuse, R20 ;  /* 0x0000002c3c14723c */ /* 0x082fe20000001814 */
[----:B------:R1:W3:Y:S01]  /*1b2a0*/  MUFU.EX2 R120, R48 ;  /* 0x0000003000787308 */ /* 0x0002e20000000800 */
[----:B------:R-:W-:Y:S02]  /*1b2b0*/  IMAD.MOV.U32 R152, RZ, RZ, R159 ;  /* 0x000000ffff987224 */ /* 0x000fe400078e009f */
[----:B------:R-:W-:Y:S02]  /*1b2c0*/  IMAD.MOV.U32 R159, RZ, RZ, R146 ;  /* 0x000000ffff9f7224 */ /* 0x000fe400078e0092 */
[----:B------:R-:W-:Y:S02]  /*1b2d0*/  IMAD.MOV.U32 R146, RZ, RZ, R148 ;  /* 0x000000ffff927224 */ /* 0x000fe400078e0094 */
[C---:B------:R-:W-:Y:S01]  /*1b2e0*/  HMMA.16816.F32 R24, R64.reuse, R44, R24 ;  /* 0x0000002c4018723c */ /* 0x040fe20000001818 */
[----:B------:R-:W-:Y:S03]  /*1b2f0*/  IMAD.MOV.U32 R148, RZ, RZ, R141 ;  /* 0x000000ffff947224 */ /* 0x000fe600078e008d */
[----:B------:R-:W-:Y:S04]  /*1b300*/  IMAD.MOV.U32 R141, RZ, RZ, R223 ;  /* 0x000000ffff8d7224 */ /* 0x000fe800078e00df */
[-C--:B------:R-:W-:Y:S07]  /*1b310*/  HMMA.16816.F32 R28, R64, R46.reuse, R28 ;  /* 0x0000002e401c723c */ /* 0x080fee000000181c */
[--C-:B------:R-:W-:Y:S01]  /*1b320*/  FFMA.FTZ R67, R111, c[0x0][0x23c], -R43.reuse ;  /* 0x00008f006f437a23 */ /* 0x100fe2000001082b */
[----:B------:R-:W-:Y:S01]  /*1b330*/  HMMA.16816.F32 R32, R60, R46, R32 ;  /* 0x0000002e3c20723c */ /* 0x000fe20000001820 */
[----:B------:R-:W3:Y:S03]  /*1b340*/  LDSM.16.MT88.4 R44, [R204+0x4c00] ;  /* 0x004c0000cc2c783b */ /* 0x000ee60000004200 */
[--C-:B-1----:R-:W-:Y:S02]  /*1b350*/  HSET2.LE.AND R48, R89, R241.reuse, PT ;  /* 0x000000f159307233 */ /* 0x102fe40003803000 */
[----:B------:R-:W1:Y:S01]  /*1b360*/  MUFU.EX2 R89, R97 ;  /* 0x0000006100597308 */ /* 0x000e620000000800 */
[--C-:B------:R-:W-:Y:S02]  /*1b370*/  HSET2.LE.AND R64, R169, R241.reuse, PT ;  /* 0x000000f1a9407233 */ /* 0x100fe40003803000 */
[----:B------:R-:W-:Y:S03]  /*1b380*/  LOP3.LUT R48, R48, R42, RZ, 0xc0, !PT ;  /* 0x0000002a30307212 */ /* 0x000fe600078ec0ff */
[----:B------:R-:W-:Y:S04]  /*1b390*/  F2FP.PACK_AB R42, R92, R87 ;  /* 0x000000575c2a723e */ /* 0x000fe800000000ff */
[----:B------:R-:W-:Y:S02]  /*1b3a0*/  LOP3.LUT R49, R49, R42, RZ, 0xc0, !PT ;  /* 0x0000002a31317212 */ /* 0x000fe400078ec0ff */
[----:B------:R-:W-:Y:S04]  /*1b3b0*/  F2FP.PACK_AB R42, R106, R100 ;  /* 0x000000646a2a723e */ /* 0x000fe800000000ff */
[----:B------:R-:W-:Y:S02]  /*1b3c0*/  LOP3.LUT R50, R50, R42, RZ, 0xc0, !PT ;  /* 0x0000002a32327212 */ /* 0x000fe400078ec0ff */
[----:B------:R-:W-:Y:S04]  /*1b3d0*/  F2FP.PACK_AB R42, R105, R98 ;  /* 0x00000062692a723e */ /* 0x000fe800000000ff */
[----:B------:R-:W-:Y:S01]  /*1b3e0*/  LOP3.LUT R51, R51, R42, RZ, 0xc0, !PT ;  /* 0x0000002a33337212 */ /* 0x000fe200078ec0ff */
[----:B------:R-:W-:Y:S02]  /*1b3f0*/  FFMA.FTZ R42, R153, c[0x0][0x23c], -R43 ;  /* 0x00008f00992a7a23 */ /* 0x000fe4000001082b */
[----:B------:R-:W-:Y:S02]  /*1b400*/  IMAD.MOV.U32 R153, RZ, RZ, R152 ;  /* 0x000000ffff997224 */ /* 0x000fe400078e0098 */
[----:B------:R-:W-:Y:S02]  /*1b410*/  IMAD.MOV.U32 R152, RZ, RZ, R159 ;  /* 0x000000ffff987224 */ /* 0x000fe400078e009f */
[----:B------:R-:W-:Y:S01]  /*1b420*/  IMAD.MOV.U32 R159, RZ, RZ, R146 ;  /* 0x000000ffff9f7224 */ /* 0x000fe200078e0092 */
[----:B------:R-:W-:Y:S01]  /*1b430*/  MUFU.EX2 R111, R153 ;  /* 0x00000099006f7308 */ /* 0x000fe20000000800 */
[----:B------:R-:W-:Y:S01]  /*1b440*/  IMAD.MOV.U32 R146, RZ, RZ, R82 ;  /* 0x000000ffff927224 */ /* 0x000fe200078e0052 */
[-C--:B---3--:R-:W-:Y:S08]  /*1b450*/  HMMA.16816.F32 R4, R68, R44.reuse, R4 ;  /* 0x0000002c4404723c */ /* 0x088ff00000001804 */
[----:B------:R3:W1:Y:S01]  /*1b460*/  MUFU.EX2 R82, R53 ;  /* 0x0000003500527308 */ /* 0x0006620000000800 */
[C---:B------:R-:W-:Y:S09]  /*1b470*/  HMMA.16816.F32 R8, R72.reuse, R44, R8 ;  /* 0x0000002c4808723c */ /* 0x040ff20000001808 */
[----:B------:R1:W-:Y:S01]  /*1b480*/  MUFU.EX2 R101, R159 ;  /* 0x0000009f00657308 */ /* 0x0003e20000000800 */
[-C--:B------:R-:W-:Y:S08]  /*1b490*/  HMMA.16816.F32 R12, R72, R46.reuse, R12 ;  /* 0x0000002e480c723c */ /* 0x080ff0000000180c */
[C---:B------:R-:W-:Y:S01]  /*1b4a0*/  HMMA.16816.F32 R16, R68.reuse, R46, R16 ;  /* 0x0000002e4410723c */ /* 0x040fe20000001810 */
[----:B------:R-:W4:Y:S01]  /*1b4b0*/  LDSM.16.MT88.4 R44, [R205+0x4c00] ;  /* 0x004c0000cd2c783b */ /* 0x000f220000004200 */
[----:B------:R-:W2:Y:S07]  /*1b4c0*/  MUFU.EX2 R91, R152 ;  /* 0x00000098005b7308 */ /* 0x000eae0000000800 */
[----:B---3--:R-:W-:Y:S03]  /*1b4d0*/  LDSM.16.MT88.4 R52, [R205+0x5000] ;  /* 0x00500000cd34783b */ /* 0x008fe60000004200 */
[----:B-1----:R-:W-:Y:S02]  /*1b4e0*/  IMAD.MOV.U32 R159, RZ, RZ, R156 ;  /* 0x000000ffff9f7224 */ /* 0x002fe400078e009c */
[----:B------:R-:W-:Y:S02]  /*1b4f0*/  IMAD.MOV.U32 R156, RZ, RZ, R145 ;  /* 0x000000ffff9c7224 */ /* 0x000fe400078e0091 */
[----:B------:R-:W-:Y:S02]  /*1b500*/  IMAD.MOV.U32 R145, RZ, RZ, R144 ;  /* 0x000000ffff917224 */ /* 0x000fe400078e0090 */
[----:B------:R-:W-:Y:S02]  /*1b510*/  IMAD.MOV.U32 R144, RZ, RZ, R151 ;  /* 0x000000ffff907224 */ /* 0x000fe400078e0097 */
[----:B------:R-:W-:Y:S02]  /*1b520*/  IMAD.MOV.U32 R151, RZ, RZ, R150 ;  /* 0x000000ffff977224 */ /* 0x000fe400078e0096 */
[----:B------:R-:W-:Y:S02]  /*1b530*/  IMAD.MOV.U32 R150, RZ, RZ, R149 ;  /* 0x000000ffff967224 */ /* 0x000fe400078e0095 */
[----:B------:R-:W-:Y:S02]  /*1b540*/  IMAD.MOV.U32 R149, RZ, RZ, R143 ;  /* 0x000000ffff957224 */ /* 0x000fe400078e008f */
[----:B------:R-:W-:Y:S02]  /*1b550*/  IMAD.MOV.U32 R143, RZ, RZ, R240 ;  /* 0x000000ffff8f7224 */ /* 0x000fe400078e00f0 */
[----:B------:R-:W-:Y:S02]  /*1b560*/  IMAD.MOV.U32 R240, RZ, RZ, R99 ;  /* 0x000000fffff07224 */ /* 0x000fe400078e0063 */
[----:B------:R-:W1:Y:S01]  /*1b570*/  MUFU.EX2 R99, R113 ;  /* 0x0000007100637308 */ /* 0x000e620000000800 */
[-C--:B----4-:R-:W-:Y:S09]  /*1b580*/  HMMA.16816.F32 R20, R68, R44.reuse, R20 ;  /* 0x0000002c4414723c */ /* 0x090ff20000001814 */
[----:B------:R-:W-:Y:S01]  /*1b590*/  MUFU.EX2 R113, R109 ;  /* 0x0000006d00717308 */ /* 0x000fe20000000800 */
[C---:B------:R-:W-:Y:S09]  /*1b5a0*/  HMMA.16816.F32 R24, R72.reuse, R44, R24 ;  /* 0x0000002c4818723c */ /* 0x040ff20000001818 */
[----:B------:R-:W-:Y:S01]  /*1b5b0*/  MUFU.EX2 R109, R56 ;  /* 0x00000038006d7308 */ /* 0x000fe20000000800 */
[-C--:B------:R-:W-:Y:S09]  /*1b5c0*/  HMMA.16816.F32 R28, R72, R46.reuse, R28 ;  /* 0x0000002e481c723c */ /* 0x080ff2000000181c */
[----:B------:R-:W-:Y:S01]  /*1b5d0*/  MUFU.EX2 R73, R137 ;  /* 0x0000008900497308 */ /* 0x000fe20000000800 */
[----:B------:R-:W-:Y:S01]  /*1b5e0*/  HMMA.16816.F32 R32, R68, R46, R32 ;  /* 0x0000002e4420723c */ /* 0x000fe20000001820 */
[----:B------:R-:W3:Y:S06]  /*1b5f0*/  LDSM.16.MT88.4 R44, [R204+0x5000] ;  /* 0x00500000cc2c783b */ /* 0x000eec0000004200 */
[----:B------:R-:W-:Y:S02]  /*1b600*/  FFMA.FTZ R69, R110, c[0x0][0x23c], -R43 ;  /* 0x00008f006e457a23 */ /* 0x000fe4000001082b */
[----:B------:R4:W-:Y:S10]  /*1b610*/  MUFU.EX2 R70, R67 ;  /* 0x0000004300467308 */ /* 0x0009f40000000800 */
[----:B------:R-:W-:Y:S10]  /*1b620*/  MUFU.EX2 R110, R119 ;  /* 0x00000077006e7308 */ /* 0x000ff40000000800 */
[----:B------:R-:W1:Y:S01]  /*1b630*/  MUFU.EX2 R119, R42 ;  /* 0x0000002a00777308 */ /* 0x000e620000000800 */
[--C-:B----4-:R-:W-:Y:S09]  /*1b640*/  HSET2.LE.AND R67, R173, R241.reuse, PT ;  /* 0x000000f1ad437233 */ /* 0x110ff20003803000 */
[----:B------:R-:W-:Y:S01]  /*1b650*/  MUFU.EX2 R75, R149 ;  /* 0x00000095004b7308 */ /* 0x000fe20000000800 */
[-C--:B---3--:R-:W-:Y:S09]  /*1b660*/  HMMA.16816.F32 R4, R76, R44.reuse, R4 ;  /* 0x0000002c4c04723c */ /* 0x088ff20000001804 */
[----:B------:R-:W-:Y:S01]  /*1b670*/  MUFU.EX2 R72, R136 ;  /* 0x0000008800487308 */ /* 0x000fe20000000800 */
[C---:B------:R-:W-:Y:S08]  /*1b680*/  HMMA.16816.F32 R8, R48.reuse, R44, R8 ;  /* 0x0000002c3008723c */ /* 0x040ff00000001808 */
[-C--:B------:R-:W-:Y:S01]  /*1b690*/  HMMA.16816.F32 R12, R48, R46.reuse, R12 ;  /* 0x0000002e300c723c */ /* 0x080fe2000000180c */
[----:B------:R-:W-:Y:S07]  /*1b6a0*/  MUFU.EX2 R71, R239 ;  /* 0x000000ef00477308 */ /* 0x000fee0000000800 */
[C---:B------:R-:W-:Y:S03]  /*1b6b0*/  HMMA.16816.F32 R16, R76.reuse, R46, R16 ;  /* 0x0000002e4c10723c */ /* 0x040fe60000001810 */
[----:B------:R-:W-:Y:S04]  /*1b6c0*/  MUFU.EX2 R69, R69 ;  /* 0x0000004500457308 */ /* 0x000fe80000000800 */
[--C-:B------:R-:W-:Y:S01]  /*1b6d0*/  HSET2.LE.AND R46, R132, R241.reuse, PT ;  /* 0x000000f1842e7233 */ /* 0x100fe20003803000 */
[----:B------:R-:W-:Y:S01]  /*1b6e0*/  IMAD.MOV.U32 R132, RZ, RZ, R39 ;  /* 0x000000ffff847224 */ /* 0x000fe200078e0027 */
[-C--:B------:R-:W-:Y:S03]  /*1b6f0*/  HMMA.16816.F32 R20, R76, R52.reuse, R20 ;  /* 0x000000344c14723c */ /* 0x080fe60000001814 */
[--C-:B------:R-:W-:Y:S01]  /*1b700*/  HSET2.LE.AND R47, R114, R241.reuse, PT ;  /* 0x000000f1722f7233 */ /* 0x100fe20003803000 */
[----:B------:R-:W-:Y:S01]  /*1b710*/  MUFU.EX2 R74, R148 ;  /* 0x00000094004a7308 */ /* 0x000fe20000000800 */
[--C-:B--2---:R-:W-:Y:S03]  /*1b720*/  FFMA.FTZ R58, R218, c[0x0][0x23c], -R43.reuse ;  /* 0x00008f00da3a7a23 */ /* 0x104fe6000001082b */
[C---:B------:R-:W-:Y:S01]  /*1b730*/  HMMA.16816.F32 R24, R48.reuse, R52, R24 ;  /* 0x000000343018723c */ /* 0x040fe20000001818 */
[----:B------:R-:W-:Y:S01]  /*1b740*/  FFMA.FTZ R43, R41, c[0x0][0x23c], -R43 ;  /* 0x00008f00292b7a23 */ /* 0x000fe2000001082b */
[----:B------:R2:W5:Y:S04]  /*1b750*/  LDL.LU R218, [R1+0xb8] ;  /* 0x0000b80001da7983 */ /* 0x0005680000300800 */
[----:B------:R2:W5:Y:S01]  /*1b760*/  LDL.LU R223, [R1+0xb4] ;  /* 0x0000b40001df7983 */ /* 0x0005620000300800 */
[----:B------:R3:W4:Y:S01]  /*1b770*/  MUFU.EX2 R97, R58 ;  /* 0x0000003a00617308 */ /* 0x0007220000000800 */
[-C--:B------:R-:W-:Y:S02]  /*1b780*/  HMMA.16816.F32 R28, R48, R54.reuse, R28 ;  /* 0x00000036301c723c */ /* 0x080fe4000000181c */
[----:B------:R-:W2:Y:S04]  /*1b790*/  LDL.LU R59, [R1+0x40] ;  /* 0x00004000013b7983 */ /* 0x000ea80000300800 */
[----:B------:R-:W4:Y:S01]  /*1b7a0*/  LDL.LU R45, [R1+0x44] ;  /* 0x00004400012d7983 */ /* 0x000f220000300800 */
[--C-:B------:R-:W-:Y:S01]  /*1b7b0*/  HSET2.LE.AND R48, R176, R241.reuse, PT ;  /* 0x000000f1b0307233 */ /* 0x100fe20003803000 */
[----:B------:R-:W-:Y:S01]  /*1b7c0*/  HMMA.16816.F32 R32, R76, R54, R32 ;  /* 0x000000364c20723c */ /* 0x000fe20000001820 */
[--C-:B------:R-:W-:Y:S01]  /*1b7d0*/  HSET2.LE.AND R49, R174, R241.reuse, PT ;  /* 0x000000f1ae317233 */ /* 0x100fe20003803000 */
[----:B------:R-:W4:Y:S04]  /*1b7e0*/  LDL.LU R44, [R1+0x48] ;  /* 0x00004800012c7983 */ /* 0x000f280000300800 */
[----:B------:R-:W4:Y:S01]  /*1b7f0*/  LDL.LU R41, [R1+0x4c] ;  /* 0x00004c0001297983 */ /* 0x000f220000300800 */
[----:B--2---:R-:W-:Y:S03]  /*1b800*/  FFMA.FTZ R36, R36, R59, R159 ;  /* 0x0000003b24247223 */ /* 0x004fe6000001009f */
[----:B---3--:R-:W2:Y:S02]  /*1b810*/  LDSM.16.MT88.4 R56, [R204+0x5400] ;  /* 0x00540000cc38783b */ /* 0x008ea40000004200 */
[----:B----4-:R-:W-:Y:S01]  /*1b820*/  FFMA.FTZ R42, R3, R45, R158 ;  /* 0x0000002d032a7223 */ /* 0x010fe2000001009e */
[--C-:B------:R-:W-:Y:S01]  /*1b830*/  HSET2.LE.AND R45, R133, R241.reuse, PT ;  /* 0x000000f1852d7233 */ /* 0x100fe20003803000 */
[----:B------:R-:W-:Y:S01]  /*1b840*/  IMAD.MOV.U32 R133, RZ, RZ, R38 ;  /* 0x000000ffff857224 */ /* 0x000fe200078e0026 */
[--C-:B------:R-:W-:Y:S01]  /*1b850*/  HSET2.LE.AND R3, R83, R241.reuse, PT ;  /* 0x000000f153037233 */ /* 0x100fe20003803000 */
[----:B------:R-:W-:Y:S01]  /*1b860*/  FFMA.FTZ R62, R2, R44, R157 ;  /* 0x0000002c023e7223 */ /* 0x000fe2000001009d */
[----:B------:R-:W-:Y:S01]  /*1b870*/  F2FP.PACK_AB R2, R128, R125 ;  /* 0x0000007d8002723e */ /* 0x000fe200000000ff */
[----:B------:R-:W-:Y:S01]  /*1b880*/  IMAD.MOV.U32 R157, RZ, RZ, R156 ;  /* 0x000000ffff9d7224 */ /* 0x000fe200078e009c */
[----:B------:R-:W-:Y:S01]  /*1b890*/  F2FP.PACK_AB R44, R118, R107 ;  /* 0x0000006b762c723e */ /* 0x000fe200000000ff */
[----:B------:R-:W-:Y:S01]  /*1b8a0*/  FFMA.FTZ R60, R0, R41, R247 ;  /* 0x00000029003c7223 */ /* 0x000fe200000100f7 */
[----:B------:R-:W-:Y:S01]  /*1b8b0*/  F2FP.PACK_AB R0, R127, R124 ;  /* 0x0000007c7f00723e */ /* 0x000fe200000000ff */
[----:B------:R-:W-:Y:S01]  /*1b8c0*/  IMAD.MOV.U32 R156, RZ, RZ, R147 ;  /* 0x000000ffff9c7224 */ /* 0x000fe200078e0093 */
[----:B------:R-:W-:Y:S01]  /*1b8d0*/  LOP3.LUT R47, R47, R2, RZ, 0xc0, !PT ;  /* 0x000000022f2f7212 */ /* 0x000fe200078ec0ff */
[----:B------:R-:W-:Y:S01]  /*1b8e0*/  IMAD.MOV.U32 R147, RZ, RZ, R146 ;  /* 0x000000ffff937224 */ /* 0x000fe200078e0092 */
[----:B------:R-:W-:Y:S01]  /*1b8f0*/  LOP3.LUT R46, R46, R0, RZ, 0xc0, !PT ;  /* 0x000000002e2e7212 */ /* 0x000fe200078ec0ff */
[----:B------:R-:W-:Y:S01]  /*1b900*/  FADD.FTZ R61, R156, R36 ;  /* 0x000000249c3d7221 */ /* 0x000fe20000010000 */
[----:B------:R-:W-:Y:S01]  /*1b910*/  F2FP.PACK_AB R0, R122, R108 ;  /* 0x0000006c7a00723e */ /* 0x000fe200000000ff */
[----:B------:R-:W-:Y:S01]  /*1b920*/  FADD.FTZ R42, R147, R42 ;  /* 0x0000002a932a7221 */ /* 0x000fe20000010000 */
[--C-:B------:R-:W-:Y:S01]  /*1b930*/  HSET2.LE.AND R36, R189, R241.reuse, PT ;  /* 0x000000f1bd247233 */ /* 0x100fe20003803000 */
[----:B------:R-:W-:Y:S01]  /*1b940*/  FADD.FTZ R52, R145, R62 ;  /* 0x0000003e91347221 */ /* 0x000fe20000010000 */
[----:B------:R-:W-:Y:S01]  /*1b950*/  LOP3.LUT R45, R45, R0, RZ, 0xc0, !PT ;  /* 0x000000002d2d7212 */ /* 0x000fe200078ec0ff */
[----:B------:R-:W-:Y:S01]  /*1b960*/  FADD.FTZ R63, R151, R61 ;  /* 0x0000003d973f7221 */ /* 0x000fe20000010000 */
[----:B------:R-:W-:Y:S01]  /*1b970*/  F2FP.PACK_AB R41, R120, R117 ;  /* 0x000000757829723e */ /* 0x000fe200000000ff */
[----:B------:R-:W-:Y:S01]  /*1b980*/  FADD.FTZ R61, R150, R42 ;  /* 0x0000002a963d7221 */ /* 0x000fe20000010000 */
[C---:B------:R-:W-:Y:S01]  /*1b990*/  LOP3.LUT R0, R81.reuse, 0xffff, RZ, 0xc0, !PT ;  /* 0x0000ffff51007812 */ /* 0x040fe200078ec0ff */
[----:B------:R-:W-:Y:S01]  /*1b9a0*/  FADD.FTZ R60, R144, R60 ;  /* 0x0000003c903c7221 */ /* 0x000fe20000010000 */
[----:B------:R-:W-:Y:S01]  /*1b9b0*/  LOP3.LUT R51, R36, R41, RZ, 0xc0, !PT ;  /* 0x0000002924337212 */ /* 0x000fe200078ec0ff */
[----:B------:R-:W-:Y:S01]  /*1b9c0*/  IMAD.MOV.U32 R146, RZ, RZ, R121 ;  /* 0x000000ffff927224 */ /* 0x000fe200078e0079 */
[----:B------:R-:W-:Y:S01]  /*1b9d0*/  LOP3.LUT R42, R81, 0xff, RZ, 0xc0, !PT ;  /* 0x000000ff512a7812 */ /* 0x000fe200078ec0ff */
[----:B------:R-:W-:Y:S01]  /*1b9e0*/  FADD.FTZ R60, R138, R60 ;  /* 0x0000003c8a3c7221 */ /* 0x000fe20000010000 */
[----:B------:R-:W-:Y:S01]  /*1b9f0*/  SHF.R.U32.HI R36, RZ, 0x8, R0 ;  /* 0x00000008ff247819 */ /* 0x000fe20000011600 */
[--C-:B------:R-:W-:Y:S01]  /*1ba00*/  HSET2.LE.AND R2, R190, R241.reuse, PT ;  /* 0x000000f1be027233 */ /* 0x100fe20003803000 */
[----:B------:R-:W-:Y:S01]  /*1ba10*/  LOP3.LUT R44, R3, R44, RZ, 0xc0, !PT ;  /* 0x0000002c032c7212 */ /* 0x000fe200078ec0ff */
[--C-:B------:R-:W-:Y:S01]  /*1ba20*/  HSET2.LE.AND R62, R177, R241.reuse, PT ;  /* 0x000000f1b13e7233 */ /* 0x100fe20003803000 */
[----:B------:R-:W-:Y:S01]  /*1ba30*/  PRMT R164, R42, 0x5410, R36 ;  /* 0x000054102aa47816 */ /* 0x000fe20000000024 */
[----:B------:R-:W-:Y:S01]  /*1ba40*/  FADD.FTZ R42, R139, R52 ;  /* 0x000000348b2a7221 */ /* 0x000fe20000010000 */
[----:B------:R-:W-:Y:S01]  /*1ba50*/  F2FP.PACK_AB R3, R129, R126 ;  /* 0x0000007e8103723e */ /* 0x000fe200000000ff */
[----:B------:R-:W3:Y:S01]  /*1ba60*/  LDSM.16.MT88.4 R52, [R205+0x5400] ;  /* 0x00540000cd34783b */ /* 0x000ee20000004200 */
[----:B------:R-:W-:Y:S01]  /*1ba70*/  F2FP.PACK_AB R0, R94, R89 ;  /* 0x000000595e00723e */ /* 0x000fe200000000ff */
[-C--:B--2---:R-:W-:Y:S01]  /*1ba80*/  HMMA.16816.F32 R4, R44, R56.reuse, R4 ;  /* 0x000000382c04723c */ /* 0x084fe20000001804 */
[----:B------:R-:W-:Y:S01]  /*1ba90*/  LOP3.LUT R50, R2, R3, RZ, 0xc0, !PT ;  /* 0x0000000302327212 */ /* 0x000fe200078ec0ff */
[----:B------:R-:W-:Y:S01]  /*1baa0*/  MUFU.EX2 R114, R157 ;  /* 0x0000009d00727308 */ /* 0x000fe20000000800 */
[----:B------:R-:W-:Y:S01]  /*1bab0*/  F2FP.PACK_AB R2, R82, R86 ;  /* 0x000000565202723e */ /* 0x000fe200000000ff */
[--C-:B------:R-:W-:Y:S01]  /*1bac0*/  HSET2.LE.AND R164, R164, R241.reuse, PT ;  /* 0x000000f1a4a47233 */ /* 0x100fe20003803000 */
[----:B------:R-:W-:Y:S02]  /*1bad0*/  LOP3.LUT R48, R48, R0, RZ, 0xc0, !PT ;  /* 0x0000000030307212 */ /* 0x000fe400078ec0ff */
[----:B------:R-:W-:Y:S02]  /*1bae0*/  LOP3.LUT R49, R49, R2, RZ, 0xc0, !PT ;  /* 0x0000000231317212 */ /* 0x000fe400078ec0ff */
[--C-:B------:R-:W-:Y:S03]  /*1baf0*/  SHF.R.U32.HI R3, RZ, 0x10, R81.reuse ;  /* 0x00000010ff037819 */ /* 0x100fe60000011651 */
[--C-:B------:R-:W-:Y:S01]  /*1bb00*/  SHF.R.U32.HI R2, RZ, 0x10, R80.reuse ;  /* 0x00000010ff027819 */ /* 0x100fe20000011650 */
[----:B------:R-:W2:Y:S01]  /*1bb10*/  MUFU.EX2 R121, R237 ;  /* 0x000000ed00797308 */ /* 0x000ea20000000800 */
[C---:B------:R-:W-:Y:S01]  /*1bb20*/  HMMA.16816.F32 R8, R48.reuse, R56, R8 ;  /* 0x000000383008723c */ /* 0x040fe20000001808 */
[----:B------:R-:W-:Y:S02]  /*1bb30*/  SHF.R.U32.HI R41, RZ, 0x18, R81 ;  /* 0x00000018ff297819 */ /* 0x000fe40000011651 */
[----:B------:R-:W-:Y:S02]  /*1bb40*/  LOP3.LUT R0, R80, 0xffff, RZ, 0xc0, !PT ;  /* 0x0000ffff50007812 */ /* 0x000fe400078ec0ff */
[----:B------:R-:W-:Y:S02]  /*1bb50*/  LOP3.LUT R3, R3, 0xff, RZ, 0xc0, !PT ;  /* 0x000000ff03037812 */ /* 0x000fe400078ec0ff */
[----:B------:R-:W-:Y:S01]  /*1bb60*/  SHF.R.U32.HI R36, RZ, 0x18, R80 ;  /* 0x00000018ff247819 */ /* 0x000fe20000011650 */
[-C--:B------:R-:W-:Y:S01]  /*1bb70*/  HMMA.16816.F32 R12, R48, R58.reuse, R12 ;  /* 0x0000003a300c723c */ /* 0x080fe2000000180c */
[----:B------:R-:W-:Y:S01]  /*1bb80*/  LOP3.LUT R2, R2, 0xff, RZ, 0xc0, !PT ;  /* 0x000000ff02027812 */ /* 0x000fe200078ec0ff */
[----:B------:R4:W1:Y:S02]  /*1bb90*/  MUFU.EX2 R83, R146 ;  /* 0x0000009200537308 */ /* 0x0008640000000800 */
[----:B------:R-:W-:Y:S02]  /*1bba0*/  PRMT R165, R3, 0x5410, R41 ;  /* 0x0000541003a57816 */ /* 0x000fe40000000029 */
[----:B------:R-:W-:Y:S02]  /*1bbb0*/  SHF.R.U32.HI R3, RZ, 0x8, R0 ;  /* 0x00000008ff037819 */ /* 0x000fe40000011600 */
[C---:B------:R-:W-:Y:S01]  /*1bbc0*/  HMMA.16816.F32 R16, R44.reuse, R58, R16 ;  /* 0x0000003a2c10723c */ /* 0x040fe20000001810 */
[----:B------:R-:W-:Y:S01]  /*1bbd0*/  F2FP.PACK_AB R0, R115, R111 ;  /* 0x0000006f7300723e */ /* 0x000fe200000000ff */
[----:B------:R-:W2:Y:S02]  /*1bbe0*/  LDSM.16.MT88.4 R56, [R204+0x5800] ;  /* 0x00580000cc38783b */ /* 0x000ea40000004200 */
[----:B------:R-:W-:Y:S01]  /*1bbf0*/  LOP3.LUT R41, R80, 0xff, RZ, 0xc0, !PT ;  /* 0x000000ff50297812 */ /* 0x000fe200078ec0ff */
[--C-:B------:R-:W-:Y:S01]  /*1bc00*/  HSET2.LE.AND R165, R165, R241.reuse, PT ;  /* 0x000000f1a5a57233 */ /* 0x100fe20003803000 */
[----:B------:R-:W-:Y:S01]  /*1bc10*/  PRMT R161, R2, 0x5410, R36 ;  /* 0x0000541002a17816 */ /* 0x000fe20000000024 */
[----:B------:R-:W-:Y:S01]  /*1bc20*/  FADD.FTZ R36, R143, R63 ;  /* 0x0000003f8f247221 */ /* 0x000fe20000010000 */
[-C--:B---3--:R-:W-:Y:S01]  /*1bc30*/  HMMA.16816.F32 R20, R44, R52.reuse, R20 ;  /* 0x000000342c14723c */ /* 0x088fe20000001814 */
[----:B------:R-:W-:Y:S03]  /*1bc40*/  FADD.FTZ R2, R141, R42 ;  /* 0x0000002a8d027221 */ /* 0x000fe60000010000 */
[----:B------:R-:W-:Y:S01]  /*1bc50*/  FADD.FTZ R66, R240, R36 ;  /* 0x00000024f0427221 */ /* 0x000fe20000010000 */
[----:B------:R-:W-:Y:S01]  /*1bc60*/  LOP3.LUT R62, R62, R0, RZ, 0xc0, !PT ;  /* 0x000000003e3e7212 */ /* 0x000fe200078ec0ff */
[----:B------:R-:W-:Y:S01]  /*1bc70*/  FADD.FTZ R0, R140, R60 ;  /* 0x0000003c8c007221 */ /* 0x000fe20000010000 */
[--C-:B------:R-:W-:Y:S01]  /*1bc80*/  HSET2.LE.AND R60, R182, R241.reuse, PT ;  /* 0x000000f1b63c7233 */ /* 0x100fe20003803000 */
[----:B------:R-:W-:Y:S01]  /*1bc90*/  FADD.FTZ R42, R245, R2 ;  /* 0x00000002f52a7221 */ /* 0x000fe20000010000 */
[C---:B------:R-:W-:Y:S01]  /*1bca0*/  HMMA.16816.F32 R24, R48.reuse, R52, R24 ;  /* 0x000000343018723c */ /* 0x040fe20000001818 */
[----:B------:R3:W-:Y:S01]  /*1bcb0*/  MUFU.EX2 R52, R213 ;  /* 0x000000d500347308 */ /* 0x0007e20000000800 */
[----:B----4-:R-:W-:Y:S01]  /*1bcc0*/  LDSM.16.MT88.4 R144, [R204+0x5c00] ;  /* 0x005c0000cc90783b */ /* 0x010fe20000004200 */
[----:B------:R-:W-:Y:S01]  /*1bcd0*/  FADD.FTZ R42, R252, R42 ;  /* 0x0000002afc2a7221 */ /* 0x000fe20000010000 */
[----:B------:R-:W-:Y:S01]  /*1bce0*/  F2FP.PACK_AB R2, R101, R91 ;  /* 0x0000005b6502723e */ /* 0x000fe200000000ff */
[--C-:B------:R-:W-:Y:S01]  /*1bcf0*/  HSET2.LE.AND R63, R188, R241.reuse, PT ;  /* 0x000000f1bc3f7233 */ /* 0x100fe20003803000 */
[----:B------:R-:W-:Y:S01]  /*1bd00*/  PRMT R160, R41, 0x5410, R3 ;  /* 0x0000541029a07816 */ /* 0x000fe20000000003 */
[----:B------:R-:W-:Y:S01]  /*1bd10*/  FADD.FTZ R3, R142, R61 ;  /* 0x0000003d8e037221 */ /* 0x000fe20000010000 */
[----:B------:R-:W-:Y:S01]  /*1bd20*/  LOP3.LUT R60, R60, R2, RZ, 0xc0, !PT ;  /* 0x000000023c3c7212 */ /* 0x000fe200078ec0ff */
[----:B------:R-:W-:Y:S01]  /*1bd30*/  FADD.FTZ R41, R244, R0 ;  /* 0x00000000f4297221 */ /* 0x000fe20000010000 */
[-C--:B------:R-:W-:Y:S01]  /*1bd40*/  HMMA.16816.F32 R28, R48, R54.reuse, R28 ;  /* 0x00000036301c723c */ /* 0x080fe2000000181c */
[----:B------:R4:W2:Y:S01]  /*1bd50*/  MUFU.EX2 R51, R211 ;  /* 0x000000d300337308 */ /* 0x0008a20000000800 */
[----:B------:R-:W-:Y:S01]  /*1bd60*/  FADD.FTZ R65, R249, R3 ;  /* 0x00000003f9417221 */ /* 0x000fe20000010000 */
[----:B------:R-:W-:Y:S01]  /*1bd70*/  F2FP.PACK_AB R0, R116, R112 ;  /* 0x000000707400723e */ /* 0x000fe200000000ff */
[----:B------:R-:W-:Y:S01]  /*1bd80*/  FADD.FTZ R2, R219, R66 ;  /* 0x00000042db027221 */ /* 0x000fe20000010000 */
[----:B-1----:R-:W-:Y:S01]  /*1bd90*/  F2FP.PACK_AB R36, R104, R99 ;  /* 0x000000636824723e */ /* 0x002fe200000000ff */
[----:B------:R1:W5:Y:S01]  /*1bda0*/  LDL.LU R219, [R1+0xb0] ;  /* 0x0000b00001db7983 */ /* 0x0003620000300800 */
[----:B------:R-:W-:Y:S01]  /*1bdb0*/  LOP3.LUT R63, R63, R0, RZ, 0xc0, !PT ;  /* 0x000000003f3f7212 */ /* 0x000fe200078ec0ff */
[----:B------:R-:W-:Y:S01]  /*1bdc0*/  FADD.FTZ R0, R224, R65 ;  /* 0x00000041e0007221 */ /* 0x000fe20000010000 */
[----:B------:R-:W-:Y:S01]  /*1bdd0*/  LOP3.LUT R64, R64, R36, RZ, 0xc0, !PT ;  /* 0x0000002440407212 */ /* 0x000fe200078ec0ff */
[----:B------:R1:W5:Y:S01]  /*1bde0*/  LDL.LU R224, [R1+0xac] ;  /* 0x0000ac0001e07983 */ /* 0x0003620000300800 */
[----:B------:R-:W-:Y:S01]  /*1bdf0*/  HMMA.16816.F32 R32, R44, R54, R32 ;  /* 0x000000362c20723c */ /* 0x000fe20000001820 */
[----:B------:R-:W-:Y:S01]  /*1be00*/  FADD.FTZ R36, R248, R41 ;  /* 0x00000029f8247221 */ /* 0x000fe20000010000 */
[----:B------:R1:W-:Y:S01]  /*1be10*/  MUFU.EX2 R49, R43 ;  /* 0x0000002b00317308 */ /* 0x0003e20000000800 */
[----:B------:R-:W-:Y:S01]  /*1be20*/  FADD.FTZ R41, R215, R2 ;  /* 0x00000002d7297221 */ /* 0x000fe20000010000 */
[--C-:B------:R-:W-:Y:S01]  /*1be30*/  HSET2.LE.AND R61, R181, R241.reuse, PT ;  /* 0x000000f1b53d7233 */ /* 0x100fe20003803000 */
[----:B------:R-:W-:Y:S01]  /*1be40*/  FADD.FTZ R68, R214, R0 ;  /* 0x00000000d6447221 */ /* 0x000fe20000010000 */
[----:B------:R1:W5:Y:S01]  /*1be50*/  LDL.LU R215, [R1+0xa8] ;  /* 0x0000a80001d77983 */ /* 0x0003620000300800 */
[----:B------:R-:W-:Y:S01]  /*1be60*/  FADD.FTZ R41, R210, R41 ;  /* 0x00000029d2297221 */ /* 0x000fe20000010000 */
[----:B------:R-:W-:Y:S01]  /*1be70*/  F2FP.PACK_AB R3, R103, R96 ;  /* 0x000000606703723e */ /* 0x000fe200000000ff */
[----:B------:R-:W-:Y:S01]  /*1be80*/  FADD.FTZ R48, R209, R68 ;  /* 0x00000044d1307221 */ /* 0x000fe20000010000 */
[----:B------:R1:W5:Y:S02]  /*1be90*/  LDL.LU R214, [R1+0xa4] ;  /* 0x0000a40001d67983 */ /* 0x0003640000300800 */
[----:B------:R-:W-:Y:S01]  /*1bea0*/  FADD.FTZ R36, R250, R36 ;  /* 0x00000024fa247221 */ /* 0x000fe20000010000 */
[----:B------:R-:W-:Y:S01]  /*1beb0*/  LOP3.LUT R61, R61, R3, RZ, 0xc0, !PT ;  /* 0x000000033d3d7212 */ /* 0x000fe200078ec0ff */
[----:B------:R-:W-:Y:S01]  /*1bec0*/  FADD.FTZ R41, R178, R41 ;  /* 0x00000029b2297221 */ /* 0x000fe20000010000 */
[----:B------:R-:W-:Y:S01]  /*1bed0*/  F2FP.PACK_AB R3, R119, R109 ;  /* 0x0000006d7703723e */ /* 0x000fe200000000ff */
[----:B------:R-:W-:Y:S01]  /*1bee0*/  FADD.FTZ R48, R172, R48 ;  /* 0x00000030ac307221 */ /* 0x000fe20000010000 */
[----:B---3--:R3:W5:Y:S01]  /*1bef0*/  LDL.LU R213, [R1+0xa0] ;  /* 0x0000a00001d57983 */ /* 0x0087620000300800 */
[--C-:B------:R-:W-:Y:S01]  /*1bf00*/  HSET2.LE.AND R66, R175, R241.reuse, PT ;  /* 0x000000f1af427233 */ /* 0x100fe20003803000 */
[----:B------:R-:W-:Y:S01]  /*1bf10*/  LOP3.LUT R67, R67, R3, RZ, 0xc0, !PT ;  /* 0x0000000343437212 */ /* 0x000fe200078ec0ff */
[----:B------:R-:W-:Y:S01]  /*1bf20*/  FADD.FTZ R3, R212, R42 ;  /* 0x0000002ad4037221 */ /* 0x000fe20000010000 */
[----:B------:R-:W-:Y:S01]  /*1bf30*/  F2FP.PACK_AB R2, R113, R110 ;  /* 0x0000006e7102723e */ /* 0x000fe200000000ff */
[----:B------:R3:W5:Y:S01]  /*1bf40*/  LDL.LU R212, [R1+0x9c] ;  /* 0x00009c0001d47983 */ /* 0x0007620000300800 */
[--C-:B------:R-:W-:Y:S01]  /*1bf50*/  HSET2.LE.AND R65, R180, R241.reuse, PT ;  /* 0x000000f1b4417233 */ /* 0x100fe20003803000 */
[----:B------:R-:W-:Y:S01]  /*1bf60*/  F2FP.PACK_AB R0, R102, R97 ;  /* 0x000000616600723e */ /* 0x000fe200000000ff */
[----:B------:R-:W1:Y:S01]  /*1bf70*/  MUFU.EX2 R50, R123 ;  /* 0x0000007b00327308 */ /* 0x000e620000000800 */
[----:B----4-:R3:W5:Y:S01]  /*1bf80*/  LDL.LU R211, [R1+0x98] ;  /* 0x0000980001d37983 */ /* 0x0107620000300800 */
[----:B------:R-:W-:Y:S01]  /*1bf90*/  LOP3.LUT R66, R66, R2, RZ, 0xc0, !PT ;  /* 0x0000000242427212 */ /* 0x000fe200078ec0ff */
[-C--:B--2---:R-:W-:Y:S01]  /*1bfa0*/  HMMA.16816.F32 R4, R60, R56.reuse, R4 ;  /* 0x000000383c04723c */ /* 0x084fe20000001804 */
[----:B------:R-:W-:Y:S01]  /*1bfb0*/  F2FP.PACK_AB R2, R114, R121 ;  /* 0x000000797202723e */ /* 0x000fe200000000ff */
[----:B------:R3:W5:Y:S01]  /*1bfc0*/  LDL.LU R210, [R1+0x94] ;  /* 0x0000940001d27983 */ /* 0x0007620000300800 */
[----:B------:R-:W-:Y:S01]  /*1bfd0*/  LOP3.LUT R65, R65, R0, RZ, 0xc0, !PT ;  /* 0x0000000041417212 */ /* 0x000fe200078ec0ff */
[--C-:B------:R-:W-:Y:S01]  /*1bfe0*/  HSET2.LE.AND R161, R161, R241.reuse, PT ;  /* 0x000000f1a1a17233 */ /* 0x100fe20003803000 */
[----:B------:R-:W-:Y:S01]  /*1bff0*/  F2FP.PACK_AB R0, R131, R130 ;  /* 0x000000828300723e */ /* 0x000fe200000000ff */
[----:B------:R3:W5:Y:S01]  /*1c000*/  LDL.LU R209, [R1+0x90] ;  /* 0x0000900001d17983 */ /* 0x0007620000300800 */
[----:B------:R-:W-:Y:S01]  /*1c010*/  LOP3.LUT R167, R167, R2, RZ, 0xc0, !PT ;  /* 0x00000002a7a77212 */ /* 0x000fe200078ec0ff */
[----:B------:R-:W-:Y:S01]  /*1c020*/  FADD.FTZ R2, R208, R3 ;  /* 0x00000003d0027221 */ /* 0x000fe20000010000 */
[----:B------:R-:W-:Y:S01]  /*1c030*/  LOP3.LUT R166, R166, R0, RZ, 0xc0, !PT ;  /* 0x00000000a6a67212 */ /* 0x000fe200078ec0ff */
[----:B------:R3:W5:Y:S01]  /*1c040*/  LDL.LU R208, [R1+0x8c] ;  /* 0x00008c0001d07983 */ /* 0x0007620000300800 */
[C---:B------:R-:W-:Y:S01]  /*1c050*/  HMMA.16816.F32 R8, R64.reuse, R56, R8 ;  /* 0x000000384008723c */ /* 0x040fe20000001808 */
[----:B------:R-:W-:Y:S01]  /*1c060*/  FADD.FTZ R0, R207, R36 ;  /* 0x00000024cf007221 */ /* 0x000fe20000010000 */
[----:B------:R-:W-:Y:S01]  /*1c070*/  F2FP.PACK_AB R3, R71, R72 ;  /* 0x000000484703723e */ /* 0x000fe200000000ff */
[----:B------:R-:W-:Y:S01]  /*1c080*/  FADD.FTZ R42, R206, R2 ;  /* 0x00000002ce2a7221 */ /* 0x000fe20000010000 */
[----:B------:R3:W5:Y:S01]  /*1c090*/  LDL.LU R207, [R1+0x88] ;  /* 0x0000880001cf7983 */ /* 0x0007620000300800 */
[----:B------:R-:W-:Y:S01]  /*1c0a0*/  FADD.FTZ R36, R246, R0 ;  /* 0x00000000f6247221 */ /* 0x000fe20000010000 */
[----:B------:R-:W-:Y:S01]  /*1c0b0*/  F2FP.PACK_AB R2, R73, R74 ;  /* 0x0000004a4902723e */ /* 0x000fe200000000ff */
[----:B------:R-:W-:Y:S01]  /*1c0c0*/  FADD.FTZ R42, R135, R42 ;  /* 0x0000002a872a7221 */ /* 0x000fe20000010000 */
[----:B------:R3:W5:Y:S01]  /*1c0d0*/  LDL.LU R206, [R1+0x84] ;  /* 0x0000840001ce7983 */ /* 0x0007620000300800 */
[----:B------:R-:W-:Y:S01]  /*1c0e0*/  FADD.FTZ R36, R251, R36 ;  /* 0x00000024fb247221 */ /* 0x000fe20000010000 */
[-C--:B------:R-:W-:Y:S02]  /*1c0f0*/  HMMA.16816.F32 R12, R64, R58.reuse, R12 ;  /* 0x0000003a400c723c */ /* 0x080fe4000000180c */
[----:B------:R3:W5:Y:S01]  /*1c100*/  LDL.LU R135, [R1+0x80] ;  /* 0x0000800001877983 */ /* 0x0007620000300800 */
[----:B------:R-:W-:Y:S01]  /*1c110*/  LOP3.LUT R165, R165, R2, RZ, 0xc0, !PT ;  /* 0x00000002a5a57212 */ /* 0x000fe200078ec0ff */
[----:B------:R-:W-:Y:S01]  /*1c120*/  FADD.FTZ R2, R183, R41 ;  /* 0x00000029b7027221 */ /* 0x000fe20000010000 */
[----:B------:R-:W-:Y:S01]  /*1c130*/  F2FP.PACK_AB R0, R75, R83 ;  /* 0x000000534b00723e */ /* 0x000fe200000000ff */
[----:B------:R-:W2:Y:S01]  /*1c140*/  LDSM.16.MT88.4 R44, [R205+0x5800] ;  /* 0x00580000cd2c783b */ /* 0x000ea20000004200 */
[----:B------:R-:W-:Y:S01]  /*1c150*/  HSET2.LE.AND R160, R160, R241, PT ;  /* 0x000000f1a0a07233 */ /* 0x000fe20003803000 */
[----:B-1----:R-:W-:Y:S01]  /*1c160*/  FADD.FTZ R43, R231, R2 ;  /* 0x00000002e72b7221 */ /* 0x002fe20000010000 */
[C---:B------:R-:W-:Y:S03]  /*1c170*/  HMMA.16816.F32 R16, R60.reuse, R58, R16 ;  /* 0x0000003a3c10723c */ /* 0x040fe60000001810 */
[----:B------:R-:W-:Y:S01]  /*1c180*/  LOP3.LUT R164, R164, R0, RZ, 0xc0, !PT ;  /* 0x00000000a4a47212 */ /* 0x000fe200078ec0ff */
[----:B------:R-:W-:Y:S01]  /*1c190*/  FADD.FTZ R0, R179, R48 ;  /* 0x00000030b3007221 */ /* 0x000fe20000010000 */
[----:B------:R-:W-:Y:S02]  /*1c1a0*/  F2FP.PACK_AB R2, R51, R52 ;  /* 0x000000343302723e */ /* 0x000fe400000000ff */
[----:B------:R-:W-:Y:S01]  /*1c1b0*/  LOP3.LUT R160, R160, R3, RZ, 0xc0, !PT ;  /* 0x00000003a0a07212 */ /* 0x000fe200078ec0ff */
[----:B------:R-:W-:Y:S01]  /*1c1c0*/  FADD.FTZ R41, R226, R0 ;  /* 0x00000000e2297221 */ /* 0x000fe20000010000 */
[----:B------:R-:W-:Y:S03]  /*1c1d0*/  F2FP.PACK_AB R0, R69, R70 ;  /* 0x000000464500723e */ /* 0x000fe600000000ff */
[----:B------:R-:W-:Y:S01]  /*1c1e0*/  LOP3.LUT R162, R162, R2, RZ, 0xc0, !PT ;  /* 0x00000002a2a27212 */ /* 0x000fe200078ec0ff */
[----:B------:R-:W-:Y:S01]  /*1c1f0*/  FADD.FTZ R2, R238, R42 ;  /* 0x0000002aee027221 */ /* 0x000fe20000010000 */
[----:B------:R-:W-:Y:S01]  /*1c200*/  LOP3.LUT R161, R161, R0, RZ, 0xc0, !PT ;  /* 0x00000000a1a17212 */ /* 0x000fe200078ec0ff */
[----:B------:R-:W-:Y:S01]  /*1c210*/  FADD.FTZ R0, R232, R36 ;  /* 0x00000024e8007221 */ /* 0x000fe20000010000 */
[----:B------:R-:W-:Y:S01]  /*1c220*/  F2FP.PACK_AB R3, R49, R50 ;  /* 0x000000323103723e */ /* 0x000fe200000000ff */
[----:B------:R-:W-:Y:S02]  /*1c230*/  FADD.FTZ R42, R229, R41 ;  /* 0x00000029e52a7221 */ /* 0x000fe40000010000 */
[----:B------:R-:W-:Y:S01]  /*1c240*/  FADD.FTZ R41, R234, R2 ;  /* 0x00000002ea297221 */ /* 0x000fe20000010000 */
[----:B------:R-:W-:Y:S01]  /*1c250*/  LOP3.LUT R163, R163, R3, RZ, 0xc0, !PT ;  /* 0x00000003a3a37212 */ /* 0x000fe200078ec0ff */
        /* <DEDUP_REMOVED lines=9> */
[-C--:B--2---:R-:W-:Y:S01]  /*1c2f0*/  HMMA.16816.F32 R20, R60, R44.reuse, R20 ;  /* 0x0000002c3c14723c */ /* 0x084fe20000001814 */
[----:B------:R-:W-:Y:S02]  /*1c300*/  FADD.FTZ R3, R202, R3 ;  /* 0x00000003ca037221 */ /* 0x000fe40000010000 */
        /* <DEDUP_REMOVED lines=13> */
[----:B------:R-:W-:Y:S01]  /*1c3e0*/  FADD.FTZ R2, R88, R2 ;  /* 0x0000000258027221 */ /* 0x000fe20000010000 */
[----:B------:R-:W1:Y:S02]  /*1c3f0*/  LDSM.16.MT88.4 R44, [R205+0x5c00] ;  /* 0x005c0000cd2c783b */ /* 0x000e640000004200 */
[----:B------:R-:W-:Y:S02]  /*1c400*/  FADD.FTZ R41, R90, R3 ;  /* 0x000000035a297221 */ /* 0x000fe40000010000 */
[----:B------:R-:W-:Y:S02]  /*1c410*/  FADD.FTZ R0, R87, R0 ;  /* 0x0000000057007221 */ /* 0x000fe40000010000 */
        /* <DEDUP_REMOVED lines=19> */
[-C--:B-1----:R-:W-:Y:S03]  /*1c550*/  HMMA.16816.F32 R156, R164, R44.reuse, R20 ;  /* 0x0000002ca49c723c */ /* 0x082fe60000001814 */
        /* <DEDUP_REMOVED lines=43> */
[----:B------:R-:W-:Y:S01]  /*1c810*/  STL [R1+0x40], R4 ;  /* 0x0000400401007387 */ /* 0x000fe20000100800 */
[----:B------:R-:W-:Y:S02]  /*1c820*/  FADD.FTZ R0, R69, R0 ;  /* 0x0000000045007221 */ /* 0x000fe40000010000 */
[----:B------:R-:W-:Y:S01]  /*1c830*/  FADD.FTZ R2, R51, R2 ;  /* 0x0000000233027221 */ /* 0x000fe20000010000 */
[----:B------:R1:W-:Y:S01]  /*1c840*/  STL [R1+0x44], R3 ;  /* 0x0000440301007387 */ /* 0x0003e20000100800 */
[----:B------:R-:W-:Y:S02]  /*1c850*/  FADD.FTZ R0, R50, R0 ;  /* 0x0000000032007221 */ /* 0x000fe40000010000 */
[----:B------:R-:W-:Y:S01]  /*1c860*/  IMAD.MOV.U32 R134, RZ, RZ, R37 ;  /* 0x000000ffff867224 */ /* 0x000fe200078e0025 */
[----:B------:R3:W-:Y:S01]  /*1c870*/  STL [R1+0x48], R2 ;  /* 0x0000480201007387 */ /* 0x0007e20000100800 */
[----:B------:R-:W-:Y:S05]  /*1c880*/  FADD.FTZ R0, R49, R0 ;  /* 0x0000000031007221 */ /* 0x000fea0000010000 */
[----:B------:R3:W-:Y:S01]  /*1c890*/  STL [R1+0x4c], R0 ;  /* 0x00004c0001007387 */ /* 0x0007e20000100800 */
[----:B-1----:R-:W-:Y:S01]  /*1c8a0*/  IMAD.MOV.U32 R3, RZ, RZ, R40 ;  /* 0x000000ffff037224 */ /* 0x002fe200078e0028 */
[----:B---3-5:R-:W-:-:S05]  /*1c8b0*/  @P0 BRA `(.L_x_436) ;  /* 0xffff781000000947 */ /* 0x028fca000383ffff */
.L_x_435:
[----:B------:R-:W2:Y:S04]  /*1c8c0*/  LDL.LU R8, [R1+0x40] ;  /* 0x0000400001087983 */ /* 0x000ea80000300800 */
[----:B------:R-:W1:Y:S01]  /*1c8d0*/  S2R R41, SR_TID.X ;  /* 0x0000000000297919 */ /* 0x000e620000002100 */
[----:B------:R-:W3:Y:S01]  /*1c8e0*/  S2UR UR7, SR_CTAID.Y ;  /* 0x00000000000779c3 */ /* 0x000ee20000002600 */
[----:B------:R-:W-:-:S02]  /*1c8f0*/  UISETP.NE.AND UP4, UPT, UR22, -0x1, UPT ;  /* 0xffffffff1600788c */ /* 0x000fc4000bf85270 */
[----:B------:R-:W4:Y:S01]  /*1c900*/  LDL.LU R7, [R1+0x44] ;  /* 0x0000440001077983 */ /* 0x000f220000300800 */
[----:B------:R-:W-:-:S03]  /*1c910*/  ULDC.64 UR4, c[0x0][0x1e8] ;  /* 0x00007a0000047ab9 */ /* 0x000fc60000000a00 */
[----:B------:R-:W4:Y:S04]  /*1c920*/  LDL.LU R6, [R1+0x48] ;  /* 0x0000480001067983 */ /* 0x000f280000300800 */
[----:B------:R-:W4:Y:S01]  /*1c930*/  LDL.LU R5, [R1+0x4c] ;  /* 0x00004c0001057983 */ /* 0x000f220000300800 */
[----:B------:R-:W-:Y:S01]  /*1c940*/  ULDC.U8 UR10, c[0x0][0x329] ;  /* 0x0000ca40000a7ab9 */ /* 0x000fe20000000000 */
[----:B------:R-:W-:Y:S01]  /*1c950*/  BSSY B0, `(.L_x_439) ;  /* 0x00000e7000007945 */ /* 0x000fe20003800000 */
[----:B------:R-:W-:Y:S02]  /*1c960*/  UISETP.NE.AND UP3, UPT, UR10, URZ, UPT ;  /* 0x0000003f0a00728c */ /* 0x000fe4000bf65270 */
[----:B------:R-:W-:Y:S02]  /*1c970*/  ULDC.U8 UR12, c[0x0][0x328] ;  /* 0x0000ca00000c7ab9 */ /* 0x000fe40000000000 */
[----:B------:R-:W-:-:S02]  /*1c980*/  UISETP.NE.AND UP2, UPT, UR12, URZ, UPT ;  /* 0x0000003f0c00728c */ /* 0x000fc4000bf45270 */
[----:B------:R-:W-:Y:S02]  /*1c990*/  @UP4 UIMAD.WIDE.U32 UR14, UR22, UR4, URZ ;  /* 0x00000004160e42a5 */ /* 0x000fe4000f8e003f */
[----:B------:R-:W-:Y:S01]  /*1c9a0*/  UISETP.EQ.AND UP2, UPT, UR10, URZ, UP2 ;  /* 0x0000003f0a00728c */ /* 0x000fe20009742270 */
[----:B-1----:R-:W-:Y:S01]  /*1c9b0*/  SHF.R.S32.HI R23, RZ, 0x1f, R41 ;  /* 0x0000001fff177819 */ /* 0x002fe20000011429 */
[----:B------:R-:W1:Y:S01]  /*1c9c0*/  S2UR UR10, SR_CTAID.X ;  /* 0x00000000000a79c3 */ /* 0x000e620000002500 */
[----:B------:R-:W-:Y:S02]  /*1c9d0*/  @UP3 ULDC UR11, c[0x0][0x210] ;  /* 0x00008400000b3ab9 */ /* 0x000fe40000000800 */
[----:B---3--:R-:W-:Y:S02]  /*1c9e0*/  @!UP4 USHF.R.S32.HI UR13, URZ, 0x1f, UR7 ;  /* 0x0000001f3f0dc899 */ /* 0x008fe40008011407 */
[----:B------:R-:W-:Y:S02]  /*1c9f0*/  ULDC UR9, c[0x0][0x214] ;  /* 0x0000850000097ab9 */ /* 0x000fe40000000800 */
[----:B------:R-:W-:-:S02]  /*1ca00*/  @UP4 UIMAD UR8, UR22, UR5, UR15 ;  /* 0x00000005160842a4 */ /* 0x000fc4000f8e020f */
[----:B------:R-:W-:Y:S02]  /*1ca10*/  @!UP3 UISETP.NE.AND UP1, UPT, UR12, URZ, UPT ;  /* 0x0000003f0c00b28c */ /* 0x000fe4000bf25270 */
[----:B------:R-:W-:Y:S02]  /*1ca20*/  ULDC.64 UR4, c[0x0][0x1e0] ;  /* 0x0000780000047ab9 */ /* 0x000fe40000000a00 */
[----:B------:R-:W-:Y:S01]  /*1ca30*/  @UP3 UIMAD UR12, UR11, UR9, URZ ;  /* 0x000000090b0c32a4 */ /* 0x000fe2000f8e023f */
[----:B------:R-:W3:Y:S01]  /*1ca40*/  S2UR UR11, SR_CTAID.Z ;  /* 0x00000000000b79c3 */ /* 0x000ee20000002700 */
[----:B------:R-:W-:Y:S02]  /*1ca50*/  @!UP4 UIMAD UR13, UR13, UR4, URZ ;  /* 0x000000040d0dc2a4 */ /* 0x000fe4000f8e023f */
[----:B------:R-:W-:Y:S02]  /*1ca60*/  UISETP.NE.OR UP0, UPT, UR22, -0x1, !UP2 ;  /* 0xffffffff1600788c */ /* 0x000fe4000d705670 */
[----:B------:R-:W-:-:S02]  /*1ca70*/  @!UP4 UIMAD UR13, UR7, UR5, UR13 ;  /* 0x00000005070dc2a4 */ /* 0x000fc4000f8e020d */
[----:B------:R-:W-:Y:S02]  /*1ca80*/  @!UP4 UIMAD.WIDE.U32 UR18, UR7, UR4, URZ ;  /* 0x000000040712c2a5 */ /* 0x000fe4000f8e003f */
[----:B------:R-:W-:Y:S02]  /*1ca90*/  ULDC UR5, c[0x0][0x234] ;  /* 0x00008d0000057ab9 */ /* 0x000fe40000000800 */
[----:B------:R-:W-:Y:S02]  /*1caa0*/  @!UP3 USEL UR12, UR9, UR5, !UP1 ;  /* 0x00000005090cb287 */ /* 0x000fe4000c800000 */
[----:B------:R-:W-:Y:S02]  /*1cab0*/  ULDC UR4, c[0x0][0x1c0] ;  /* 0x0000700000047ab9 */ /* 0x000fe40000000800 */
[----:B------:R-:W-:Y:S02]  /*1cac0*/  @UP3 UMOV UR15, 0x1 ;  /* 0x00000001000f3882 */ /* 0x000fe40000000000 */
[----:B------:R-:W-:-:S02]  /*1cad0*/  @!UP3 UIMAD UR15, UR12, UR4, URZ ;  /* 0x000000040c0fb2a4 */ /* 0x000fc4000f8e023f */
[----:B------:R-:W-:Y:S02]  /*1cae0*/  @UP3 ULDC UR16, c[0x0][0x210] ;  /* 0x0000840000103ab9 */ /* 0x000fe40000000800 */
[----:B------:R-:W-:Y:S02]  /*1caf0*/  UIMAD UR4, UR7, UR15, URZ ;  /* 0x0000000f070472a4 */ /* 0x000fe4000f8e023f */
[----:B------:R-:W-:Y:S02]  /*1cb00*/  @!UP3 UMOV UR16, 0x1 ;  /* 0x000000010010b882 */ /* 0x000fe40000000000 */
[----:B------:R-:W-:Y:S02]  /*1cb10*/  @!UP0 UIMAD UR22, UR7, UR9, URZ ;  /* 0x00000009071682a4 */ /* 0x000fe4000f8e023f */
[----:B-1----:R-:W-:Y:S02]  /*1cb20*/  UIMAD UR10, UR10, UR16, URZ ;  /* 0x000000100a0a72a4 */ /* 0x002fe4000f8e023f */
[----:B------:R-:W-:-:S02]  /*1cb30*/  USEL UR4, UR4, URZ, !UP2 ;  /* 0x0000003f04047287 */ /* 0x000fc4000d000000 */
[----:B------:R-:W-:Y:S02]  /*1cb40*/  USHF.L.U32 UR10, UR10, 0x7, URZ ;  /* 0x000000070a0a7899 */ /* 0x000fe4000800063f */
[----:B---3--:R-:W-:Y:S02]  /*1cb50*/  UIMAD UR12, UR11, UR12, UR4 ;  /* 0x0000000c0b0c72a4 */ /* 0x008fe4000f8e0204 */
[----:B------:R-:W-:Y:S02]  /*1cb60*/  @!UP2 UMOV UR20, URZ ;  /* 0x0000003f0014ac82 */ /* 0x000fe40008000000 */
[----:B------:R-:W-:Y:S02]  /*1cb70*/  @UP2 UMOV UR20, UR22 ;  /* 0x0000001600142c82 */ /* 0x000fe40008000000 */
[----:B------:R-:W-:Y:S02]  /*1cb80*/  @!UP2 UMOV UR21, URZ ;  /* 0x0000003f0015ac82 */ /* 0x000fe40008000000 */
[----:B------:R-:W-:-:S02]  /*1cb90*/  USHF.R.S32.HI UR4, URZ, 0x1f, UR10 ;  /* 0x0000001f3f047899 */ /* 0x000fc4000801140a */
[----:B------:R-:W-:Y:S02]  /*1cba0*/  @UP2 USHF.R.S32.HI UR21, URZ, 0x1f, UR22 ;  /* 0x0000001f3f152899 */ /* 0x000fe40008011416 */
[----:B------:R-:W-:Y:S02]  /*1cbb0*/  USHF.R.S32.HI UR5, URZ, 0x1f, UR12 ;  /* 0x0000001f3f057899 */ /* 0x000fe4000801140c */
[----:B------:R-:W-:Y:S02]  /*1cbc0*/  UIADD3 UR10, UP1, UP0, UR10, UR20, UR12 ;  /* 0x000000140a0a7290 */ /* 0x000fe4000f83e00c */
[----:B------:R-:W-:Y:S02]  /*1cbd0*/  @!UP4 UIADD3 UR8, UR19, UR13, URZ ;  /* 0x0000000d1308c290 */ /* 0x000fe4000fffe03f */
[----:B------:R-:W-:Y:S02]  /*1cbe0*/  UIADD3.X UR4, UR4, UR21, UR5, UP1, UP0 ;  /* 0x0000001504047290 */ /* 0x000fe40008fe0405 */
[----:B------:R-:W-:Y:S01]  /*1cbf0*/  @!UP4 UMOV UR14, UR18 ;  /* 0x00000012000ecc82 */ /* 0x000fe20008000000 */
[----:B--2---:R-:W1:Y:S04]  /*1cc00*/  SHFL.BFLY PT, R2, R8, 0x2, 0x1f ;  /* 0x0c401f0008027f89 */ /* 0x004e6800000e0000 */
[----:B----4-:R-:W2:Y:S04]  /*1cc10*/  SHFL.BFLY PT, R0, R7, 0x2, 0x1f ;  /* 0x0c401f0007007f89 */ /* 0x010ea800000e0000 */
[----:B------:R-:W3:Y:S04]  /*1cc20*/  SHFL.BFLY PT, R4, R6, 0x2, 0x1f ;  /* 0x0c401f0006047f89 */ /* 0x000ee800000e0000 */
[----:B------:R-:W4:Y:S01]  /*1cc30*/  SHFL.BFLY PT, R3, R5, 0x2, 0x1f ;  /* 0x0c401f0005037f89 */ /* 0x000f2200000e0000 */
[----:B-1----:R-:W-:-:S05]  /*1cc40*/  FADD.FTZ R2, R2, R8 ;  /* 0x0000000802027221 */ /* 0x002fca0000010000 */
[----:B------:R-:W1:Y:S01]  /*1cc50*/  SHFL.BFLY PT, R8, R2, 0x1, 0x1f ;  /* 0x0c201f0002087f89 */ /* 0x000e6200000e0000 */
[----:B--2---:R-:W-:Y:S02]  /*1cc60*/  FADD.FTZ R0, R0, R7 ;  /* 0x0000000700007221 */ /* 0x004fe40000010000 */
[----:B---3--:R-:W-:-:S03]  /*1cc70*/  FADD.FTZ R4, R4, R6 ;  /* 0x0000000604047221 */ /* 0x008fc60000010000 */
[----:B------:R-:W2:Y:S01]  /*1cc80*/  SHFL.BFLY PT, R7, R0, 0x1, 0x1f ;  /* 0x0c201f0000077f89 */ /* 0x000ea200000e0000 */
[----:B----4-:R-:W-:-:S03]  /*1cc90*/  FADD.FTZ R3, R3, R5 ;  /* 0x0000000503037221 */ /* 0x010fc60000010000 */
[----:B------:R-:W3:Y:S04]  /*1cca0*/  SHFL.BFLY PT, R6, R4, 0x1, 0x1f ;  /* 0x0c201f0004067f89 */ /* 0x000ee800000e0000 */
[----:B------:R-:W4:Y:S01]  /*1ccb0*/  SHFL.BFLY PT, R5, R3, 0x1, 0x1f ;  /* 0x0c201f0003057f89 */ /* 0x000f2200000e0000 */
[----:B-1----:R-:W-:Y:S01]  /*1ccc0*/  FADD.FTZ R22, R2, R8 ;  /* 0x0000000802167221 */ /* 0x002fe20000010000 */
[----:B------:R-:W-:-:S04]  /*1ccd0*/  MOV R2, 0x3f800000 ;  /* 0x3f80000000027802 */ /* 0x000fc80000000f00 */
[----:B------:R-:W-:Y:S01]  /*1cce0*/  FSETP.NE.FTZ.AND P4, PT, R22, RZ, PT ;  /* 0x000000ff1600720b */ /* 0x000fe20003f95000 */
[----:B--2---:R-:W-:Y:S01]  /*1ccf0*/  FADD.FTZ R21, R0, R7 ;  /* 0x0000000700157221 */ /* 0x004fe20000010000 */
[----:B------:R-:W-:Y:S01]  /*1cd00*/  MOV R0, 0x3f800000 ;  /* 0x3f80000000007802 */ /* 0x000fe20000000f00 */
[----:B---3--:R-:W-:-:S03]  /*1cd10*/  FADD.FTZ R20, R4, R6 ;  /* 0x0000000604147221 */ /* 0x008fc60000010000 */
[----:B------:R-:W-:Y:S01]  /*1cd20*/  FSETP.NE.FTZ.AND P3, PT, R21, RZ, PT ;  /* 0x000000ff1500720b */ /* 0x000fe20003f75000 */
[----:B------:R-:W-:Y:S02]  /*1cd30*/  IMAD.MOV.U32 R4, RZ, RZ, 0x3f800000 ;  /* 0x3f800000ff047424 */ /* 0x000fe400078e00ff */
[----:B----4-:R-:W-:Y:S01]  /*1cd40*/  FADD.FTZ R19, R3, R5 ;  /* 0x0000000503137221 */ /* 0x010fe20000010000 */
[----:B------:R-:W-:-:S03]  /*1cd50*/  MOV R3, 0x3f800000 ;  /* 0x3f80000000037802 */ /* 0x000fc60000000f00 */
[----:B------:R-:W1:Y:S01]  /*1cd60*/  @P4 MUFU.RCP R0, R22 ;  /* 0x0000001600004308 */ /* 0x000e620000001000 */
[----:B------:R-:W-:Y:S02]  /*1cd70*/  FSETP.NE.FTZ.AND P2, PT, R20, RZ, PT ;  /* 0x000000ff1400720b */ /* 0x000fe40003f55000 */
[----:B------:R-:W-:-:S05]  /*1cd80*/  FSETP.NE.FTZ.AND P1, PT, R19, RZ, PT ;  /* 0x000000ff1300720b */ /* 0x000fca0003f35000 */
[----:B------:R-:W2:Y:S08]  /*1cd90*/  @P3 MUFU.RCP R3, R21 ;  /* 0x0000001500033308 */ /* 0x000eb00000001000 */
[----:B------:R-:W3:Y:S01]  /*1cda0*/  @P2 MUFU.RCP R2, R20 ;  /* 0x0000001400022308 */ /* 0x000ee20000001000 */
[----:B-1----:R-:W-:-:S04]  /*1cdb0*/  FMUL.FTZ R0, R0, c[0x0][0x2dc] ;  /* 0x0000b70000007a20 */ /* 0x002fc80000410000 */
[C---:B------:R-:W-:Y:S02]  /*1cdc0*/  FMUL.FTZ R140, R0.reuse, R140 ;  /* 0x0000008c008c7220 */ /* 0x040fe40000410000 */
[C---:B------:R-:W-:Y:S01]  /*1cdd0*/  FMUL.FTZ R18, R0.reuse, R141 ;  /* 0x0000008d00127220 */ /* 0x040fe20000410000 */
[----:B------:R-:W1:Y:S01]  /*1cde0*/  @P1 MUFU.RCP R4, R19 ;  /* 0x0000001300041308 */ /* 0x000e620000001000 */
[----:B--2---:R-:W-:Y:S02]  /*1cdf0*/  FMUL.FTZ R3, R3, c[0x0][0x2dc] ;  /* 0x0000b70003037a20 */ /* 0x004fe40000410000 */
[----:B------:R-:W-:Y:S01]  /*1ce00*/  FMUL.FTZ R144, R0, R144 ;  /* 0x0000009000907220 */ /* 0x000fe20000410000 */
[----:B------:R-:W-:Y:S01]  /*1ce10*/  F2FP.PACK_AB R18, R18, R140 ;  /* 0x0000008c1212723e */ /* 0x000fe200000000ff */
[C---:B------:R-:W-:Y:S02]  /*1ce20*/  FMUL.FTZ R142, R3.reuse, R142 ;  /* 0x0000008e038e7220 */ /* 0x040fe40000410000 */
        /* <DEDUP_REMOVED lines=8> */
[----:B------:R-:W-:Y:S01]  /*1ceb0*/  FMUL.FTZ R8, R3, R167 ;  /* 0x000000a703087220 */ /* 0x000fe20000410000 */
[CC--:B------:R-:W-:Y:S01]  /*1cec0*/  LEA.HI R3, R23.reuse, R41.reuse, RZ, 0x2 ;  /* 0x0000002917037211 */ /* 0x0c0fe200078f10ff */
[----:B---3--:R-:W-:Y:S01]  /*1ced0*/  FMUL.FTZ R2, R2, c[0x0][0x2dc] ;  /* 0x0000b70002027a20 */ /* 0x008fe20000410000 */
[----:B------:R-:W-:Y:S01]  /*1cee0*/  LEA.HI R23, R23, R41, RZ, 0x5 ;  /* 0x0000002917177211 */ /* 0x000fe200078f28ff */
[----:B------:R-:W-:Y:S01]  /*1cef0*/  FMUL.FTZ R15, R0, R145 ;  /* 0x00000091000f7220 */ /* 0x000fe20000410000 */
[----:B------:R-:W-:Y:S01]  /*1cf00*/  SHF.R.S32.HI R36, RZ, 0x2, R3 ;  /* 0x00000002ff247819 */ /* 0x000fe20000011403 */
[C---:B------:R-:W-:Y:S01]  /*1cf10*/  FMUL.FTZ R136, R2.reuse, R136 ;  /* 0x0000008802887220 */ /* 0x040fe20000410000 */
[----:B------:R-:W-:Y:S01]  /*1cf20*/  LOP3.LUT R3, R3, 0xfffffffc, RZ, 0xc0, !PT ;  /* 0xfffffffc03037812 */ /* 0x000fe200078ec0ff */
[C---:B------:R-:W-:Y:S01]  /*1cf30*/  FMUL.FTZ R137, R2.reuse, R137 ;  /* 0x0000008902897220 */ /* 0x040fe20000410000 */
[----:B------:R-:W-:Y:S01]  /*1cf40*/  SHF.R.S32.HI R10, RZ, 0x5, R23 ;  /* 0x00000005ff0a7819 */ /* 0x000fe20000011417 */
[C---:B------:R-:W-:Y:S01]  /*1cf50*/  FMUL.FTZ R148, R2.reuse, R148 ;  /* 0x0000009402947220 */ /* 0x040fe20000410000 */
[----:B------:R-:W-:Y:S01]  /*1cf60*/  F2FP.PACK_AB R15, R15, R144 ;  /* 0x000000900f0f723e */ /* 0x000fe200000000ff */
[C---:B------:R-:W-:Y:S01]  /*1cf70*/  FMUL.FTZ R16, R2.reuse, R149 ;  /* 0x0000009502107220 */ /* 0x040fe20000410000 */
[----:B------:R-:W-:Y:S01]  /*1cf80*/  F2FP.PACK_AB R136, R137, R136 ;  /* 0x000000888988723e */ /* 0x000fe200000000ff */
[----:B------:R-:W-:Y:S01]  /*1cf90*/  FMUL.FTZ R152, R2, R152 ;  /* 0x0000009802987220 */ /* 0x000fe20000410000 */
[----:B------:R-:W-:Y:S01]  /*1cfa0*/  F2FP.PACK_AB R12, R12, R158 ;  /* 0x0000009e0c0c723e */ /* 0x000fe200000000ff */
[----:B------:R-:W-:Y:S01]  /*1cfb0*/  FMUL.FTZ R11, R2, R153 ;  /* 0x00000099020b7220 */ /* 0x000fe20000410000 */
[----:B------:R-:W-:Y:S01]  /*1cfc0*/  F2FP.PACK_AB R16, R16, R148 ;  /* 0x000000941010723e */ /* 0x000fe200000000ff */
[----:B------:R-:W-:Y:S01]  /*1cfd0*/  FMUL.FTZ R160, R2, R160 ;  /* 0x000000a002a07220 */ /* 0x000fe20000410000 */
[----:B------:R-:W-:Y:S01]  /*1cfe0*/  F2FP.PACK_AB R8, R8, R166 ;  /* 0x000000a60808723e */ /* 0x000fe200000000ff */
[----:B------:R-:W-:Y:S01]  /*1cff0*/  FMUL.FTZ R7, R2, R161 ;  /* 0x000000a102077220 */ /* 0x000fe20000410000 */
[----:B------:R-:W-:Y:S01]  /*1d000*/  SHF.R.S32.HI R2, RZ, 0x1f, R36 ;  /* 0x0000001fff027819 */ /* 0x000fe20000011424 */
[C---:B------:R-:W-:Y:S01]  /*1d010*/  FMUL.FTZ R156, R0.reuse, R156 ;  /* 0x0000009c009c7220 */ /* 0x040fe20000410000 */
[----:B------:R-:W-:Y:S01]  /*1d020*/  F2FP.PACK_AB R11, R11, R152 ;  /* 0x000000980b0b723e */ /* 0x000fe200000000ff */
[----:B------:R-:W-:Y:S01]  /*1d030*/  FMUL.FTZ R13, R0, R157 ;  /* 0x0000009d000d7220 */ /* 0x000fe20000410000 */
[----:B------:R-:W-:Y:S01]  /*1d040*/  LEA.HI R2, R2, R36, RZ, 0x3 ;  /* 0x0000002402027211 */ /* 0x000fe200078f18ff */
[C---:B------:R-:W-:Y:S01]  /*1d050*/  FMUL.FTZ R164, R0.reuse, R164 ;  /* 0x000000a400a47220 */ /* 0x040fe20000410000 */
[----:B------:R-:W-:Y:S01]  /*1d060*/  F2FP.PACK_AB R7, R7, R160 ;  /* 0x000000a00707723e */ /* 0x000fe200000000ff */
[----:B------:R-:W-:Y:S01]  /*1d070*/  FMUL.FTZ R9, R0, R165 ;  /* 0x000000a500097220 */ /* 0x000fe20000410000 */
[----:B------:R-:W-:Y:S01]  /*1d080*/  LOP3.LUT R2, R2, 0xfffffff8, RZ, 0xc0, !PT ;  /* 0xfffffff802027812 */ /* 0x000fe200078ec0ff */
[----:B-1----:R-:W-:Y:S01]  /*1d090*/  FMUL.FTZ R0, R4, c[0x0][0x2dc] ;  /* 0x0000b70004007a20 */ /* 0x002fe20000410000 */
[----:B------:R-:W-:-:S02]  /*1d0a0*/  F2FP.PACK_AB R13, R13, R156 ;  /* 0x0000009c0d0d723e */ /* 0x000fc400000000ff */
[----:B------:R-:W-:Y:S01]  /*1d0b0*/  IADD3 R2, R36, -R2, RZ ;  /* 0x8000000224027210 */ /* 0x000fe20007ffe0ff */
[C---:B------:R-:W-:Y:S01]  /*1d0c0*/  FMUL.FTZ R138, R0.reuse, R138 ;  /* 0x0000008a008a7220 */ /* 0x040fe20000410000 */
[----:B------:R-:W-:Y:S01]  /*1d0d0*/  F2FP.PACK_AB R9, R9, R164 ;  /* 0x000000a40909723e */ /* 0x000fe200000000ff */
[C---:B------:R-:W-:Y:S02]  /*1d0e0*/  FMUL.FTZ R139, R0.reuse, R139 ;  /* 0x0000008b008b7220 */ /* 0x040fe40000410000 */
        /* <DEDUP_REMOVED lines=8> */
[----:B------:R-:W-:Y:S02]  /*1d170*/  LEA.HI R0, R2, R2, RZ, 0x1 ;  /* 0x0000000202007211 */ /* 0x000fe400078f08ff */
[----:B------:R-:W-:Y:S02]  /*1d180*/  F2FP.PACK_AB R154, R155, R154 ;  /* 0x0000009a9b9a723e */ /* 0x000fe400000000ff */
[----:B------:R-:W-:Y:S02]  /*1d190*/  SHF.R.S32.HI R6, RZ, 0x1, R0 ;  /* 0x00000001ff067819 */ /* 0x000fe40000011400 */
[----:B------:R-:W-:Y:S02]  /*1d1a0*/  LOP3.LUT R4, R0, 0x3fffffe, RZ, 0xc0, !PT ;  /* 0x03fffffe00047812 */ /* 0x000fe400078ec0ff */
[----:B------:R-:W-:Y:S01]  /*1d1b0*/  IADD3 R0, -R3, R41, RZ ;  /* 0x0000002903007210 */ /* 0x000fe20007ffe1ff */
[----:B------:R-:W-:Y:S01]  /*1d1c0*/  IMAD.SHL.U32 R3, R6, 0x40, RZ ;  /* 0x0000004006037824 */ /* 0x000fe200078e00ff */
[----:B------:R-:W-:-:S02]  /*1d1d0*/  IADD3 R2, R2, -R4, RZ ;  /* 0x8000000402027210 */ /* 0x000fc40007ffe0ff */
[----:B------:R-:W-:Y:S02]  /*1d1e0*/  LEA R0, R10, R0, 0x8 ;  /* 0x000000000a007211 */ /* 0x000fe400078e40ff */
[----:B------:R-:W-:Y:S02]  /*1d1f0*/  LOP3.LUT R4, R6, 0x1, RZ, 0xc0, !PT ;  /* 0x0000000106047812 */ /* 0x000fe400078ec0ff */
[----:B------:R-:W-:Y:S01]  /*1d200*/  LOP3.LUT R3, R3, 0xc0, RZ, 0xc0, !PT ;  /* 0x000000c003037812 */ /* 0x000fe200078ec0ff */
[----:B------:R-:W-:Y:S01]  /*1d210*/  IMAD R0, R2, 0x10, R0 ;  /* 0x0000001002007824 */ /* 0x000fe200078e0200 */
[----:B------:R-:W-:Y:S02]  /*1d220*/  ISETP.NE.U32.AND P0, PT, R4, 0x1, PT ;  /* 0x000000010400780c */ /* 0x000fe40003f05070 */
[----:B------:R-:W-:Y:S02]  /*1d230*/  MOV R4, 0xfffffff0 ;  /* 0xfffffff000047802 */ /* 0x000fe40000000f00 */
[----:B------:R-:W-:-:S02]  /*1d240*/  LEA.HI R2, R3, R3, RZ, 0x1d ;  /* 0x0000000303027211 */ /* 0x000fc400078fe8ff */
[----:B------:R-:W-:Y:S02]  /*1d250*/  SEL R4, R4, 0x10, !P0 ;  /* 0x0000001004047807 */ /* 0x000fe40004000000 */
[----:B------:R-:W-:Y:S02]  /*1d260*/  LEA R0, R0, R2, 0x1 ;  /* 0x0000000200007211 */ /* 0x000fe400078e08ff */
[----:B------:R-:W-:Y:S02]  /*1d270*/  LOP3.LUT P0, RZ, R6, 0x2, RZ, 0xc0, !PT ;  /* 0x0000000206ff7812 */ /* 0x000fe4000780c0ff */
[----:B------:R-:W-:Y:S01]  /*1d280*/  F2FP.PACK_AB R5, R5, R162 ;  /* 0x000000a20505723e */ /* 0x000fe200000000ff */
[----:B------:R-:W-:-:S05]  /*1d290*/  IMAD.SHL.U32 R0, R0, 0x2, RZ ;  /* 0x0000000200007824 */ /* 0x000fca00078e00ff */
[C---:B------:R-:W-:Y:S01]  /*1d2a0*/  IADD3 R3, R0.reuse, R4, RZ ;  /* 0x0000000400037210 */ /* 0x040fe20007ffe0ff */
[----:B------:R-:W-:Y:S01]  /*1d2b0*/  STS [R0], R18 ;  /* 0x0000001200007388 */ /* 0x000fe20000000800 */
[----:B------:R-:W-:-:S03]  /*1d2c0*/  IADD3 R2, R0, 0x20, RZ ;  /* 0x0000002000027810 */ /* 0x000fc60007ffe0ff */
[----:B------:R-:W-:Y:S01]  /*1d2d0*/  @P0 IADD3 R2, R0, -0x20, RZ ;  /* 0xffffffe000020810 */ /* 0x000fe20007ffe0ff */
[----:B------:R-:W-:Y:S04]  /*1d2e0*/  STS [R0+0x200], R17 ;  /* 0x0002001100007388 */ /* 0x000fe80000000800 */
[----:B------:R-:W-:Y:S04]  /*1d2f0*/  STS [R3], R15 ;  /* 0x0000000f03007388 */ /* 0x000fe80000000800 */
[----:B------:R1:W-:Y:S04]  /*1d300*/  STS [R3+0x200], R14 ;  /* 0x0002000e03007388 */ /* 0x0003e80000000800 */
[----:B------:R-:W-:Y:S04]  /*1d310*/  STS [R0+0x1000], R136 ;  /* 0x0010008800007388 */ /* 0x000fe80000000800 */
[----:B------:R2:W-:Y:S04]  /*1d320*/  STS [R0+0x1200], R138 ;  /* 0x0012008a00007388 */ /* 0x0005e80000000800 */
[----:B------:R-:W-:Y:S04]  /*1d330*/  STS [R3+0x1000], R16 ;  /* 0x0010001003007388 */ /* 0x000fe80000000800 */
[----:B------:R3:W-:Y:S04]  /*1d340*/  STS [R3+0x1200], R150 ;  /* 0x0012009603007388 */ /* 0x0007e80000000800 */
[----:B------:R4:W-:Y:S04]  /*1d350*/  STS [R2], R13 ;  /* 0x0000000d02007388 */ /* 0x0009e80000000800 */
[----:B------:R4:W-:Y:S01]  /*1d360*/  STS [R2+0x200], R12 ;  /* 0x0002000c02007388 */ /* 0x0009e20000000800 */
[----:B-1----:R-:W-:-:S02]  /*1d370*/  MOV R14, 0x7f800000 ;  /* 0x7f800000000e7802 */ /* 0x002fc40000000f00 */
[----:B--2---:R-:W-:Y:S02]  /*1d380*/  IADD3 R0, R4, R2, RZ ;  /* 0x0000000204007210 */ /* 0x004fe40007ffe0ff */
[----:B------:R-:W1:Y:S03]  /*1d390*/  @P4 MUFU.LG2 R4, R22 ;  /* 0x0000001600044308 */ /* 0x000e660000000c00 */
[----:B------:R2:W-:Y:S04]  /*1d3a0*/  STS [R0], R9 ;  /* 0x0000000900007388 */ /* 0x0005e80000000800 */
[----:B------:R-:W-:Y:S01]  /*1d3b0*/  STS [R0+0x200], R8 ;  /* 0x0002000800007388 */ /* 0x000fe20000000800 */
[----:B---3--:R-:W3:Y:S01]  /*1d3c0*/  @P3 MUFU.LG2 R3, R21 ;  /* 0x0000001500033308 */ /* 0x008ee20000000c00 */
[----:B----4-:R-:W-:-:S02]  /*1d3d0*/  IMAD.MOV.U32 R13, RZ, RZ, 0x7f800000 ;  /* 0x7f800000ff0d7424 */ /* 0x010fc400078e00ff */
[----:B------:R-:W-:Y:S01]  /*1d3e0*/  STS [R2+0x1000], R11 ;  /* 0x0010000b02007388 */ /* 0x000fe20000000800 */
[----:B------:R-:W-:-:S03]  /*1d3f0*/  MOV R12, 0x7f800000 ;  /* 0x7f800000000c7802 */ /* 0x000fc60000000f00 */
[----:B------:R4:W-:Y:S01]  /*1d400*/  STS [R2+0x1200], R154 ;  /* 0x0012009a02007388 */ /* 0x0009e20000000800 */
[----:B-1----:R-:W-:-:S03]  /*1d410*/  @P4 FMUL.FTZ R4, R4, 0.69314718246459960938 ;  /* 0x3f31721804044820 */ /* 0x002fc60000410000 */
[----:B------:R-:W-:Y:S01]  /*1d420*/  STS [R0+0x1000], R7 ;  /* 0x0010000700007388 */ /* 0x000fe20000000800 */
[----:B------:R-:W-:-:S03]  /*1d430*/  @P4 FFMA.FTZ R13, R40, c[0x0][0x238], R4 ;  /* 0x00008e00280d4a23 */ /* 0x000fc60000010004 */
[----:B------:R1:W-:Y:S01]  /*1d440*/  STS [R0+0x1200], R5 ;  /* 0x0012000500007388 */ /* 0x0003e20000000800 */
[----:B---3--:R-:W-:-:S03]  /*1d450*/  @P3 FMUL.FTZ R3, R3, 0.69314718246459960938 ;  /* 0x3f31721803033820 */ /* 0x008fc60000410000 */
[----:B------:R-:W-:Y:S01]  /*1d460*/  BAR.SYNC.DEFER_BLOCKING 0x0 ;  /* 0x0000000000007b1d */ /* 0x000fe20000010000 */
[----:B--2---:R-:W-:Y:S01]  /*1d470*/  MOV R9, 0x7f800000 ;  /* 0x7f80000000097802 */ /* 0x004fe20000000f00 */
[----:B------:R-:W-:-:S04]  /*1d480*/  @P3 FFMA.FTZ R14, R39, c[0x0][0x238], R3 ;  /* 0x00008e00270e3a23 */ /* 0x000fc80000010003 */
[----:B----4-:R-:W2:Y:S01]  /*1d490*/  @P2 MUFU.LG2 R2, R20 ;  /* 0x0000001400022308 */ /* 0x010ea20000000c00 */
[----:B-1----:R-:W-:Y:S01]  /*1d4a0*/  LOP3.LUT R0, R23, 0xffffffe0, RZ, 0xc0, !PT ;  /* 0xffffffe017007812 */ /* 0x002fe200078ec0ff */
[----:B-----5:R1:W3:Y:S03]  /*1d4b0*/  LDS.128 R24, [R224] ;  /* 0x00000000e0187984 */ /* 0x0202e60000000c00 */
[----:B------:R-:W-:Y:S01]  /*1d4c0*/  IADD3 R0, -R0, R41, RZ ;  /* 0x0000002900007210 */ /* 0x000fe20007ffe1ff */
[----:B------:R1:W4:Y:S03]  /*1d4d0*/  LDS.128 R28, [R224+0x800] ;  /* 0x00080000e01c7984 */ /* 0x0003260000000c00 */
[----:B------:R-:W-:Y:S01]  /*1d4e0*/  LOP3.LUT P0, RZ, R0, 0x3, RZ, 0xc0, !PT ;  /* 0x0000000300ff7812 */ /* 0x000fe2000780c0ff */
[----:B--2---:R-:W-:Y:S01]  /*1d4f0*/  @P2 FMUL.FTZ R2, R2, 0.69314718246459960938 ;  /* 0x3f31721802022820 */ /* 0x004fe20000410000 */
[----:B------:R-:W2:Y:S01]  /*1d500*/  @P1 MUFU.LG2 R0, R19 ;  /* 0x0000001300001308 */ /* 0x000ea20000000c00 */
[----:B------:R1:W1:Y:S02]  /*1d510*/  LDS.128 R32, [R224+0x1000] ;  /* 0x00100000e0207984 */ /* 0x0002640000000c00 */
[----:B------:R-:W-:-:S02]  /*1d520*/  @P2 FFMA.FTZ R9, R38, c[0x0][0x238], R2 ;  /* 0x00008e0026092a23 */ /* 0x000fc40000010002 */
[----:B------:R-:W1:Y:S01]  /*1d530*/  LDS.128 R224, [R224+0x1800] ;  /* 0x00180000e0e07984 */ /* 0x000e620000000c00 */
[----:B--2---:R-:W-:-:S04]  /*1d540*/  @P1 FMUL.FTZ R0, R0, 0.69314718246459960938 ;  /* 0x3f31721800001820 */ /* 0x004fc80000410000 */
[----:B------:R-:W-:Y:S01]  /*1d550*/  @P1 FFMA.FTZ R12, R37, c[0x0][0x238], R0 ;  /* 0x00008e00250c1a23 */ /* 0x000fe20000010000 */
[----:B------:R-:W-:Y:S05]  /*1d560*/  @P0 BRA `(.L_x_440) ;  /* 0x0000025000000947 */ /* 0x000fea0003800000 */
[----:B------:R-:W2:Y:S01]  /*1d570*/  LDL.LU R42, [R1+0x7c] ;  /* 0x00007c00012a7983 */ /* 0x000ea20000300800 */
[----:B------:R-:W-:-:S04]  /*1d580*/  SHF.R.S32.HI R0, RZ, 0x1f, R10 ;  /* 0x0000001fff007819 */ /* 0x000fc8000001140a */
[----:B------:R-:W-:-:S04]  /*1d590*/  LEA.HI R0, R0, R10, RZ, 0x2 ;  /* 0x0000000a00007211 */ /* 0x000fc800078f10ff */
[----:B------:R-:W-:-:S05]  /*1d5a0*/  LOP3.LUT R0, R0, 0xffffffc, RZ, 0xc0, !PT ;  /* 0x0ffffffc00007812 */ /* 0x000fca00078ec0ff */
[----:B------:R-:W-:-:S04]  /*1d5b0*/  IMAD.IADD R0, R10, 0x1, -R0 ;  /* 0x000000010a007824 */ /* 0x000fc800078e0a00 */
[----:B--2---:R-:W-:-:S05]  /*1d5c0*/  IMAD R0, R0, 0x10, R42 ;  /* 0x0000001000007824 */ /* 0x004fca00078e022a */
        /* <DEDUP_REMOVED lines=31> */
.L_x_440:
[----:B------:R-:W-:Y:S05]  /*1d7c0*/  BSYNC B0 ;  /* 0x0000000000007941 */ /* 0x000fea0003800000 */
.L_x_439:
[----:B--2---:R-:W2:Y:S01]  /*1d7d0*/  LDL.LU.64 R10, [R1+0x58] ;  /* 0x00005800010a7983 */ /* 0x004ea20000300a00 */
[----:B------:R-:W-:Y:S01]  /*1d7e0*/  USHF.R.S32.HI UR7, URZ, 0x1f, UR11 ;  /* 0x0000001f3f077899 */ /* 0x000fe2000801140b */
[----:B------:R-:W-:Y:S01]  /*1d7f0*/  BSSY B0, `(.L_x_441) ;  /* 0x000001f000007945 */ /* 0x000fe20003800000 */
[----:B------:R-:W-:Y:S01]  /*1d800*/  ULDC.64 UR4, c[0x0][0x1f0] ;  /* 0x00007c0000047ab9 */ /* 0x000fe20000000a00 */
[----:B------:R-:W5:Y:S01]  /*1d810*/  S2R R2, SR_TID.X ;  /* 0x0000000000027919 */ /* 0x000f620000002100 */
[----:B------:R-:W-:-:S03]  /*1d820*/  UIMAD UR4, UR7, UR4, URZ ;  /* 0x00000004070472a4 */ /* 0x000fc6000f8e023f */
[----:B------:R-:W4:Y:S01]  /*1d830*/  S2R R6, SR_CTAID.Z ;  /* 0x0000000000067919 */ /* 0x000f220000002700 */
[----:B------:R-:W-:Y:S01]  /*1d840*/  UIMAD UR4, UR11, UR5, UR4 ;  /* 0x000000050b0472a4 */ /* 0x000fe2000f8e0204 */
[----:B-----5:R-:W-:-:S04]  /*1d850*/  SHF.R.S32.HI R3, RZ, 0x1f, R2 ;  /* 0x0000001fff037819 */ /* 0x020fc80000011402 */
[----:B------:R-:W-:-:S04]  /*1d860*/  LEA.HI R3, R3, R2, RZ, 0x2 ;  /* 0x0000000203037211 */ /* 0x000fc800078f10ff */
[----:B------:R-:W-:Y:S02]  /*1d870*/  LOP3.LUT R0, R3, 0xfffffffc, RZ, 0xc0, !PT ;  /* 0xfffffffc03007812 */ /* 0x000fe400078ec0ff */
[----:B------:R-:W-:-:S03]  /*1d880*/  SHF.R.S32.HI R8, RZ, 0x2, R3 ;  /* 0x00000002ff087819 */ /* 0x000fc60000011403 */
[----:B------:R-:W-:Y:S01]  /*1d890*/  IMAD.IADD R0, R2, 0x1, -R0 ;  /* 0x0000000102007824 */ /* 0x000fe200078e0a00 */
[----:B------:R-:W-:-:S03]  /*1d8a0*/  SHF.R.S32.HI R9, RZ, 0x1f, R8 ;  /* 0x0000001fff097819 */ /* 0x000fc60000011408 */
[----:B------:R-:W-:-:S05]  /*1d8b0*/  IMAD.SHL.U32 R0, R0, 0x8, RZ ;  /* 0x0000000800007824 */ /* 0x000fca00078e00ff */
[----:B------:R-:W-:Y:S02]  /*1d8c0*/  SHF.R.S32.HI R0, RZ, 0x1f, R0 ;  /* 0x0000001fff007819 */ /* 0x000fe40000011400 */
[C---:B--2---:R-:W-:Y:S02]  /*1d8d0*/  IADD3 R2, P0, R10.reuse, UR14, RZ ;  /* 0x0000000e0a027c10 */ /* 0x044fe4000ff1e0ff */
[----:B------:R-:W-:Y:S02]  /*1d8e0*/  ISETP.GE.AND P1, PT, R10, c[0x0][0x220], PT ;  /* 0x000088000a007a0c */ /* 0x000fe40003f26270 */
[----:B------:R-:W-:Y:S01]  /*1d8f0*/  IADD3.X R3, R0, UR8, RZ, P0, !PT ;  /* 0x0000000800037c10 */ /* 0x000fe200087fe4ff */
[----:B------:R-:W-:Y:S01]  /*1d900*/  IMAD.U32 R0, RZ, RZ, UR23 ;  /* 0x00000017ff007e24 */ /* 0x000fe2000f8e00ff */
[----:B------:R-:W-:-:S03]  /*1d910*/  ISETP.GE.OR P0, PT, R36, UR6, P1 ;  /* 0x0000000624007c0c */ /* 0x000fc60008f06670 */
[----:B----4-:R-:W-:-:S04]  /*1d920*/  IMAD.WIDE.U32 R6, R6, c[0x0][0x1f0], R2 ;  /* 0x00007c0006067a25 */ /* 0x010fc800078e0002 */
        /* <DEDUP_REMOVED lines=10> */
[----:B---3--:R2:W-:Y:S02]  /*1d9d0*/  STG.E.128 [R12.64], R24 ;  /* 0x000000180c007986 */ /* 0x0085e4000c101d1c */
.L_x_442:
[----:B------:R-:W-:Y:S05]  /*1d9e0*/  BSYNC B0 ;  /* 0x0000000000007941 */ /* 0x000fea0003800000 */
.L_x_441:
[----:B------:R-:W-:Y:S01]  /*1d9f0*/  IADD3 R0, R8, 0x20, RZ ;  /* 0x0000002008007810 */ /* 0x000fe20007ffe0ff */
[----:B------:R-:W-:Y:S03]  /*1da00*/  BSSY B0, `(.L_x_443) ;  /* 0x000000e000007945 */ /* 0x000fe60003800000 */
[----:B------:R-:W-:-:S13]  /*1da10*/  ISETP.GE.OR P0, PT, R0, UR6, P1 ;  /* 0x0000000600007c0c */ /* 0x000fda0008f06670 */
        /* <DEDUP_REMOVED lines=11> */
[----:B------:R2:W-:Y:S02]  /*1dad0*/  STG.E.128 [R12.64], R28 ;  /* 0x0000001c0c007986 */ /* 0x0005e4000c101d1c */
.L_x_444:
[----:B------:R-:W-:Y:S05]  /*1dae0*/  BSYNC B0 ;  /* 0x0000000000007941 */ /* 0x000fea0003800000 */
.L_x_443:
        /* <DEDUP_REMOVED lines=14> */
[----:B-1----:R1:W-:Y:S02]  /*1dbd0*/  STG.E.128 [R12.64], R32 ;  /* 0x000000200c007986 */ /* 0x0023e4000c101d1c */
.L_x_446:
[----:B------:R-:W-:Y:S05]  /*1dbe0*/  BSYNC B0 ;  /* 0x0000000000007941 */ /* 0x000fea0003800000 */
.L_x_445:
[----:B------:R-:W-:-:S04]  /*1dbf0*/  IADD3 R0, R8, 0x60, RZ ;  /* 0x0000006008007810 */ /* 0x000fc80007ffe0ff */
[----:B------:R-:W-:-:S13]  /*1dc00*/  ISETP.GE.OR P1, PT, R0, UR6, P1 ;  /* 0x0000000600007c0c */ /* 0x000fda0008f26670 */
        /* <DEDUP_REMOVED lines=11> */
[----:B-1----:R-:W-:Y:S01]  /*1dcc0*/  STG.E.128 [R2.64], R224 ;  /* 0x000000e002007986 */ /* 0x002fe2000c101d1c */
[----:B------:R-:W-:Y:S05]  /*1dcd0*/  EXIT ;  /* 0x000000000000794d */ /* 0x000fea0003800000 */
.L_x_447:
        /* <DEDUP_REMOVED lines=10> */
.L_x_1134:


//--------------------- .text._ZN5flash16flash_fwd_kernelI23Flash_fwd_kernel_traitsILi32ELi128ELi128ELi4ELb0ELb0EN7cutlass6half_tE19Flash_kernel_traitsILi32ELi128ELi128ELi4ES3_EELb1ELb0ELb0ELb0ELb1ELb1ELb0ELb0EEEvNS_16Flash_fwd_paramsE --------------------------
	.section	.text._ZN5flash16flash_fwd_kernelI23Flash_fwd_kernel_traitsILi32ELi128ELi128ELi4ELb0ELb0EN7cutlass6half_tE19Flash_kernel_traitsILi32ELi128ELi128ELi4ES3_EELb1ELb0ELb0ELb0ELb1ELb1ELb0ELb0EEEvNS_16Flash_fwd_paramsE,"ax",@progbits
	.sectioninfo	@"SHI_REGISTERS=255"
	.align	128
        .global         _ZN5flash16flash_fwd_kernelI23Flash_fwd_kernel_traitsILi32ELi128ELi128ELi4ELb0ELb0EN7cutlass6half_tE19Flash_kernel_traitsILi32ELi128ELi128ELi4ES3_EELb1ELb0ELb0ELb0ELb1ELb1ELb0ELb0EEEvNS_16Flash_fwd_paramsE
        .type           _ZN5flash16flash_fwd_kernelI23Flash_fwd_kernel_traitsILi32ELi128ELi128ELi4ELb0ELb0EN7cutlass6half_tE19Flash_kernel_traitsILi32ELi128ELi128ELi4ES3_EELb1ELb0ELb0ELb0ELb1ELb1ELb0ELb0EEEvNS_16Flash_fwd_paramsE,@function
        .size           _ZN5flash16flash_fwd_kernelI23Flash_fwd_kernel_traitsILi32ELi128ELi128ELi4ELb0ELb0EN7cutlass6half_tE19Flash_kernel_traitsILi32ELi128ELi128ELi4ES3_EELb1ELb0ELb0ELb0ELb1ELb1ELb0ELb0EEEvNS_16Flash_fwd_paramsE,(.L_x_1135 - _ZN5flash16flash_fwd_kernelI23Flash_fwd_kernel_traitsILi32ELi128ELi128ELi4ELb0ELb0EN7cutlass6half_tE19Flash_kernel_traitsILi32ELi128ELi128ELi4ES3_EELb1ELb0ELb0ELb0ELb1ELb1ELb0ELb0EEEvNS_16Flash_fwd_paramsE)
        .other          _ZN5flash16flash_fwd_kernelI23Flash_fwd_kernel_traitsILi32ELi128ELi128ELi4ELb0ELb0EN7cutlass6half_tE19Flash_kernel_traitsILi32ELi128ELi128ELi4ES3_EELb1ELb0ELb0ELb0ELb1ELb1ELb0ELb0EEEvNS_16Flash_fwd_paramsE,@"STO_CUDA_ENTRY STV_DEFAULT"
_ZN5flash16flash_fwd_kernelI23Flash_fwd_kernel_traitsILi32ELi128ELi128ELi4ELb0ELb0EN7cutlass6half_tE19Flash_kernel_traitsILi32ELi128ELi128ELi4ES3_EELb1ELb0ELb0ELb0ELb1ELb1ELb0ELb0EEEvNS_16Flash_fwd_paramsE:
.text._ZN5flash16flash_fwd_kernelI23Flash_fwd_kernel_traitsILi32ELi128ELi128ELi4ELb0ELb0EN7cutlass6half_tE19Flash_kernel_traitsILi32ELi128ELi128ELi4ES3_EELb1ELb0ELb0ELb0ELb1ELb1ELb0ELb0EEEvNS_16Flash_fwd_paramsE:
        /* <DEDUP_REMOVED lines=9> */
[----:B------:R-:W-:-:S06]  /*0090*/  IMAD.MOV.U32 R11, RZ, RZ, c[0x0][0x2fc] ;  /* 0x0000bf00ff0b7624 */ /* 0x000fcc00078e00ff */
[----:B------:R1:W2:Y:S02]  /*00a0*/  @P2 LDG.E.64 R4, [R2.64] ;  /* 0x0000001402042981 */ /* 0x0002a4000c1e1b00 */
[----:B-1----:R-:W-:Y:S02]  /*00b0*/  @P2 IMAD.MOV.U32 R2, RZ, RZ, R10 ;  /* 0x000000ffff022224 */ /* 0x002fe400078e000a */
[----:B------:R-:W-:-:S06]  /*00c0*/  @P2 IMAD.MOV.U32 R3, RZ, RZ, R11 ;  /* 0x000000ffff032224 */ /* 0x000fcc00078e000b */
[----:B------:R-:W3:Y:S01]  /*00d0*/  @P2 LDG.E.64 R2, [R2.64] ;  /* 0x0000001402022981 */ /* 0x000ee2000c1e1b00 */
[----:B------:R-:W-:Y:S01]  /*00e0*/  ISETP.NE.U32.AND P4, PT, RZ, c[0x0][0x258], PT ;  /* 0x00009600ff007a0c */ /* 0x000fe20003f85070 */
[----:B------:R-:W-:Y:S01]  /*00f0*/  IMAD.MOV.U32 R15, RZ, RZ, RZ ;  /* 0x000000ffff0f7224 */ /* 0x000fe200078e00ff */
[----:B------:R-:W-:Y:S01]  /*0100*/  ISETP.NE.U32.AND P1, PT, RZ, c[0x0][0x250], PT ;  /* 0x00009400ff007a0c */ /* 0x000fe20003f25070 */
[----:B------:R-:W1:Y:S01]  /*0110*/  S2R R183, SR_CTAID.X ;  /* 0x0000000000b77919 */ /* 0x000e620000002500 */
[----:B------:R-:W-:Y:S02]  /*0120*/  ISETP.NE.AND.EX P4, PT, RZ, c[0x0][0x25c], PT, P4 ;  /* 0x00009700ff007a0c */ /* 0x000fe40003f85340 */
[----:B------:R-:W-:Y:S01]  /*0130*/  ISETP.NE.AND.EX P1, PT, RZ, c[0x0][0x254], PT, P1 ;  /* 0x00009500ff007a0c */ /* 0x000fe20003f25310 */
[----:B------:R-:W4:Y:S04]  /*0140*/  S2R R25, SR_CTAID.Y ;  /* 0x0000000000197919 */ /* 0x000f280000002600 */
[----:B------:R-:W1:Y:S04]  /*0150*/  S2R R27, SR_CTAID.Z ;  /* 0x00000000001b7919 */ /* 0x000e680000002700 */
[----:B------:R-:W5:Y:S02]  /*0160*/  S2R R14, SR_TID.X ;  /* 0x00000000000e7919 */ /* 0x000f640000002100 */
[----:B------:R-:W-:-:S02]  /*0170*/  @P4 IMAD.MOV.U32 R6, RZ, RZ, 0x4 ;  /* 0x00000004ff064424 */ /* 0x000fc400078e00ff */
[----:B------:R-:W-:Y:S02]  /*0180*/  @P1 IMAD.MOV.U32 R8, RZ, RZ, 0x4 ;  /* 0x00000004ff081424 */ /* 0x000fe400078e00ff */
[----:B----4-:R-:W-:Y:S01]  /*0190*/  @P4 IMAD.WIDE R6, R25, R6, c[0x0][0x258] ;  /* 0x0000960019064625 */ /* 0x010fe200078e0206 */
[----:B-1----:R-:W-:-:S03]  /*01a0*/  LOP3.LUT R0, R27, R183, R25, 0xfe, !PT ;  /* 0x000000b71b007212 */ /* 0x002fc600078efe19 */
[----:B------:R-:W-:Y:S01]  /*01b0*/  @P1 IMAD.WIDE R8, R25, R8, c[0x0][0x250] ;  /* 0x0000940019081625 */ /* 0x000fe200078e0208 */
[----:B-----5:R-:W-:-:S13]  /*01c0*/  LOP3.LUT P3, RZ, R0, R14, RZ, 0xfc, !PT ;  /* 0x0000000e00ff7212 */ /* 0x020fda000786fcff */
[----:B------:R-:W-:Y:S02]  /*01d0*/  @!P3 IMAD.MOV.U32 R12, RZ, RZ, c[0x0][0x308] ;  /* 0x0000c200ff0cb624 */ /* 0x000fe400078e00ff */
[----:B------:R-:W-:Y:S01]  /*01e0*/  @!P3 IMAD.MOV.U32 R13, RZ, RZ, c[0x0][0x30c] ;  /* 0x0000c300ff0db624 */ /* 0x000fe200078e00ff */
[----:B--2---:R-:W1:Y:S08]  /*01f0*/  @P2 R2UR UR22, R4 ;  /* 0x00000000041623c2 */ /* 0x004e7000000e0000 */
[----:B------:R-:W2:Y:S01]  /*0200*/  @P2 R2UR UR23, R5 ;  /* 0x00000000051723c2 */ /* 0x000ea200000e0000 */
[----:B-1----:R-:W-:Y:S01]  /*0210*/  MOV R4, UR22 ;  /* 0x0000001600047c02 */ /* 0x002fe20008000f00 */
[----:B--2---:R-:W-:Y:S01]  /*0220*/  IMAD.U32 R5, RZ, RZ, UR23 ;  /* 0x00000017ff057e24 */ /* 0x004fe2000f8e00ff */
[----:B---3--:R-:W-:-:S04]  /*0230*/  @P2 IADD3 R10, P0, R2, c[0x0][0x300], RZ ;  /* 0x0000c000020a2a10 */ /* 0x008fc80007f1e0ff */
[----:B------:R1:W-:Y:S01]  /*0240*/  @!P3 STG.E.64 [R12.64], R4 ;  /* 0x000000040c00b986 */ /* 0x0003e2000c101b14 */
[----:B------:R-:W-:Y:S02]  /*0250*/  @P2 IMAD.X R11, RZ, RZ, R3, P0 ;  /* 0x000000ffff0b2224 */ /* 0x000fe400000e0603 */
[----:B------:R-:W-:Y:S02]  /*0260*/  @!P3 IMAD.MOV.U32 R2, RZ, RZ, R10 ;  /* 0x000000ffff02b224 */ /* 0x000fe400078e000a */
[----:B------:R-:W-:-:S05]  /*0270*/  @!P3 IMAD.MOV.U32 R3, RZ, RZ, R11 ;  /* 0x000000ffff03b224 */ /* 0x000fca00078e000b */
[----:B------:R2:W-:Y:S04]  /*0280*/  @!P3 STG.E.64 [R12.64+0x8], R2 ;  /* 0x000008020c00b986 */ /* 0x0005e8000c101b14 */
[----:B------:R-:W3:Y:S04]  /*0290*/  @P1 LDG.E R15, [R8.64] ;  /* 0x00000014080f1981 */ /* 0x000ee8000c1e1900 */
[----:B------:R-:W3:Y:S01]  /*02a0*/  @P4 LDG.E R6, [R6.64] ;  /* 0x0000001406064981 */ /* 0x000ee2000c1e1900 */
[----:B------:R-:W-:Y:S01]  /*02b0*/  IMAD R0, R25, c[0x0][0x1c0], R27 ;  /* 0x0000700019007a24 */ /* 0x000fe200078e021b */
[----:B------:R-:W-:-:S03]  /*02c0*/  @!P4 ISETP.NE.U32.AND P3, PT, RZ, c[0x0][0x268], PT ;  /* 0x00009a00ff00ca0c */ /* 0x000fc60003f65070 */
[----:B------:R-:W-:Y:S01]  /*02d0*/  IMAD.SHL.U32 R0, R0, 0x20, RZ ;  /* 0x0000002000007824 */ /* 0x000fe200078e00ff */
[----:B------:R-:W-:Y:S02]  /*02e0*/  @!P4 ISETP.NE.AND.EX P3, PT, RZ, c[0x0][0x26c], PT, P3 ;  /* 0x00009b00ff00ca0c */ /* 0x000fe40003f65330 */
[----:B-1----:R-:W-:Y:S02]  /*02f0*/  SHF.R.S32.HI R5, RZ, 0x1f, R14 ;  /* 0x0000001fff057819 */ /* 0x002fe4000001140e */
[----:B------:R-:W-:Y:S02]  /*0300*/  @!P4 SEL R4, RZ, c[0x0][0x21c], !P3 ;  /* 0x00008700ff04ca07 */ /* 0x000fe40005800000 */
[----:B--2---:R-:W-:Y:S02]  /*0310*/  LEA.HI R12, R5, R14, RZ, 0x5 ;  /* 0x0000000e050c7211 */ /* 0x004fe400078f28ff */
[----:B------:R-:W-:Y:S02]  /*0320*/  SHF.L.U32 R3, R183, 0x7, RZ ;  /* 0x00000007b7037819 */ /* 0x000fe400000006ff */
[----:B------:R-:W-:-:S02]  /*0330*/  LOP3.LUT R2, R12, 0xffffffe0, RZ, 0xc0, !PT ;  /* 0xffffffe00c027812 */ /* 0x000fc400078ec0ff */
[----:B------:R-:W-:Y:S02]  /*0340*/  ISETP.GE.AND P2, PT, R3, c[0x0][0x214], PT ;  /* 0x0000850003007a0c */ /* 0x000fe40003f46270 */
[----:B------:R-:W-:Y:S01]  /*0350*/  SHF.R.S32.HI R3, RZ, 0x1f, R0 ;  /* 0x0000001fff037819 */ /* 0x000fe20000011400 */
[----:B------:R-:W-:-:S05]  /*0360*/  IMAD.IADD R2, R14, 0x1, -R2 ;  /* 0x000000010e027824 */ /* 0x000fca00078e0a02 */
[--C-:B------:R-:W-:Y:S02]  /*0370*/  IADD3 R218, P1, P0, R0, R10, R2.reuse ;  /* 0x0000000a00da7210 */ /* 0x100fe4000783e002 */
[----:B------:R-:W-:-:S04]  /*0380*/  SHF.R.S32.HI R0, RZ, 0x1f, R2 ;  /* 0x0000001fff007819 */ /* 0x000fc80000011402 */
[----:B------:R-:W-:Y:S01]  /*0390*/  IADD3.X R181, R3, R11, R0, P1, P0 ;  /* 0x0000000b03b57210 */ /* 0x000fe20000fe0400 */
[--C-:B---3--:R-:W-:Y:S01]  /*03a0*/  @P4 IMAD.IADD R82, R6, 0x1, -R15.reuse ;  /* 0x0000000106524824 */ /* 0x108fe200078e0a0f */
[----:B------:R-:W-:Y:S01]  /*03b0*/  @!P4 IADD3 R82, R4, c[0x0][0x218], -R15 ;  /* 0x000086000452ca10 */ /* 0x000fe20007ffe80f */
[----:B------:R-:W-:Y:S06]  /*03c0*/  @P2 EXIT ;  /* 0x000000000000294d */ /* 0x000fec0003800000 */
[----:B------:R-:W-:Y:S01]  /*03d0*/  IABS R0, c[0x0][0x1c8] ;  /* 0x0000720000007a13 */ /* 0x000fe20000000000 */
[----:B------:R-:W-:Y:S01]  /*03e0*/  ULDC.64 UR4, c[0x0][0x190] ;  /* 0x0000640000047ab9 */ /* 0x000fe20000000a00 */
[----:B------:R-:W-:Y:S01]  /*03f0*/  LOP3.LUT R3, R27, c[0x0][0x1c8], RZ, 0x3c, !PT ;  /* 0x000072001b037a12 */ /* 0x000fe200078e3cff */
[----:B------:R-:W-:Y:S01]  /*0400*/  USHF.L.U32 UR9, UR4, 0x6, URZ ;  /* 0x0000000604097899 */ /* 0x000fe2000800063f */
[----:B------:R-:W-:Y:S01]  /*0410*/  IADD3 R2, R82, 0x7f, RZ ;  /* 0x0000007f52027810 */ /* 0x000fe20007ffe0ff */
[----:B------:R-:W-:Y:S01]  /*0420*/  IMAD.MOV.U32 R24, RZ, RZ, R0 ;  /* 0x000000ffff187224 */ /* 0x000fe200078e0000 */
[CC--:B------:R-:W-:Y:S01]  /*0430*/  LEA.HI R10, R5.reuse, R14.reuse, RZ, 0x2 ;  /* 0x0000000e050a7211 */ /* 0x0c0fe200078f10ff */
[----:B------:R-:W-:Y:S01]  /*0440*/  UMOV UR18, 0x6 ;  /* 0x0000000600127882 */ /* 0x000fe20000000000 */
[-C--:B------:R-:W-:Y:S01]  /*0450*/  LEA.HI R21, R5, R14.reuse, RZ, 0x3 ;  /* 0x0000000e05157211 */ /* 0x080fe200078f18ff */
[----:B------:R-:W1:Y:S01]  /*0460*/  I2F.RP R0, R24 ;  /* 0x0000001800007306 */ /* 0x000e620000209400 */
[----:B------:R-:W-:Y:S01]  /*0470*/  ISETP.GE.AND P1, PT, R3, RZ, PT ;  /* 0x000000ff0300720c */ /* 0x000fe20003f26270 */
[----:B------:R-:W-:Y:S01]  /*0480*/  USHF.L.U64.HI UR8, UR4, UR18, UR5 ;  /* 0x0000001204087299 */ /* 0x000fe20008010205 */
[----:B------:R-:W-:Y:S01]  /*0490*/  SHF.R.S32.HI R3, RZ, 0x1f, R2 ;  /* 0x0000001fff037819 */ /* 0x000fe20000011402 */
[----:B------:R-:W-:Y:S01]  /*04a0*/  UMOV UR6, 0x7 ;  /* 0x0000000700067882 */ /* 0x000fe20000000000 */
[----:B------:R-:W-:Y:S01]  /*04b0*/  LEA.HI R6, R5, R14, RZ, 0x4 ;  /* 0x0000000e05067211 */ /* 0x000fe200078f20ff */
[----:B------:R-:W-:Y:S01]  /*04c0*/  ULDC.64 UR4, c[0x0][0x198] ;  /* 0x0000660000047ab9 */ /* 0x000fe20000000a00 */
[----:B------:R-:W-:Y:S01]  /*04d0*/  LOP3.LUT R4, R10, 0xfffffffc, RZ, 0xc0, !PT ;  /* 0xfffffffc0a047812 */ /* 0x000fe200078ec0ff */
[----:B------:R-:W-:Y:S01]  /*04e0*/  USHF.L.U64.HI UR6, UR4, UR6, UR5 ;  /* 0x0000000604067299 */ /* 0x000fe20008010205 */
[----:B------:R-:W-:Y:S01]  /*04f0*/  LEA.HI R20, R3, R2, RZ, 0x7 ;  /* 0x0000000203147211 */ /* 0x000fe200078f38ff */
[----:B------:R-:W-:Y:S01]  /*0500*/  USHF.L.U32 UR7, UR4, 0x7, URZ ;  /* 0x0000000704077899 */ /* 0x000fe2000800063f */
[----:B------:R-:W-:Y:S01]  /*0510*/  SHF.R.S32.HI R2, RZ, 0x4, R6 ;  /* 0x00000004ff027819 */ /* 0x000fe20000011406 */
[----:B------:R-:W-:Y:S01]  /*0520*/  IMAD.IADD R4, R14, 0x1, -R4 ;  /* 0x000000010e047824 */ /* 0x000fe200078e0a04 */
[C---:B------:R-:W-:Y:S01]  /*0530*/  LOP3.LUT R3, R6.reuse, 0xfffffff0, RZ, 0xc0, !PT ;  /* 0xfffffff006037812 */ /* 0x040fe200078ec0ff */
[----:B------:R-:W-:Y:S01]  /*0540*/  USHF.L.U32 UR17, UR4, 0x6, URZ ;  /* 0x0000000604117899 */ /* 0x000fe2000800063f */
[----:B------:R-:W-:Y:S01]  /*0550*/  LEA.HI R6, R6, R2, RZ, 0x1 ;  /* 0x0000000206067211 */ /* 0x000fe200078f08ff */
[----:B-1----:R-:W1:Y:S01]  /*0560*/  MUFU.RCP R0, R0 ;  /* 0x0000000000007308 */ /* 0x002e620000001000 */
[----:B------:R-:W-:Y:S01]  /*0570*/  IMAD.SHL.U32 R4, R4, 0x8, RZ ;  /* 0x0000000804047824 */ /* 0x000fe200078e00ff */
[----:B------:R-:W-:Y:S01]  /*0580*/  LOP3.LUT R8, R21, 0xfffffff8, RZ, 0xc0, !PT ;  /* 0xfffffff815087812 */ /* 0x000fe200078ec0ff */
[----:B------:R-:W-:Y:S01]  /*0590*/  IMAD.IADD R3, R14, 0x1, -R3 ;  /* 0x000000010e037824 */ /* 0x000fe200078e0a03 */
[----:B------:R-:W-:Y:S01]  /*05a0*/  LOP3.LUT R6, R6, 0xfffffffe, RZ, 0xc0, !PT ;  /* 0xfffffffe06067812 */ /* 0x000fe200078ec0ff */
[----:B------:R-:W-:Y:S01]  /*05b0*/  USHF.L.U64.HI UR16, UR4, UR18, UR5 ;  /* 0x0000001204107299 */ /* 0x000fe20008010205 */
[----:B------:R-:W-:Y:S01]  /*05c0*/  IABS R13, R27 ;  /* 0x0000001b000d7213 */ /* 0x000fe20000000000 */
[----:B------:R-:W-:Y:S01]  /*05d0*/  IMAD.IADD R8, R14, 0x1, -R8 ;  /* 0x000000010e087824 */ /* 0x000fe200078e0a08 */
[----:B------:R-:W-:Y:S01]  /*05e0*/  SHF.R.S32.HI R180, RZ, 0x5, R12 ;  /* 0x00000005ffb47819 */ /* 0x000fe2000001140c */
[----:B------:R-:W-:Y:S01]  /*05f0*/  IMAD.IADD R19, R2, 0x1, -R6 ;  /* 0x0000000102137824 */ /* 0x000fe200078e0a06 */
[----:B------:R-:W-:Y:S01]  /*0600*/  SHF.R.S32.HI R2, RZ, 0x2, R10 ;  /* 0x00000002ff027819 */ /* 0x000fe2000001140a */
[----:B------:R-:W-:Y:S01]  /*0610*/  IMAD.MOV.U32 R6, RZ, RZ, RZ ;  /* 0x000000ffff067224 */ /* 0x000fe200078e00ff */
[----:B------:R-:W-:Y:S01]  /*0620*/  SHF.R.S32.HI R12, RZ, 0x1f, R3 ;  /* 0x0000001fff0c7819 */ /* 0x000fe20000011403 */
[----:B------:R-:W-:Y:S01]  /*0630*/  ULDC.64 UR4, c[0x0][0x1a0] ;  /* 0x0000680000047ab9 */ /* 0x000fe20000000a00 */
[----:B------:R-:W-:Y:S01]  /*0640*/  SHF.R.S32.HI R26, RZ, 0x1f, R25 ;  /* 0x0000001fff1a7819 */ /* 0x000fe20000011419 */
[----:B------:R-:W-:Y:S01]  /*0650*/  USHF.L.U32 UR19, UR4, 0x6, URZ ;  /* 0x0000000604137899 */ /* 0x000fe2000800063f */
[----:B-1----:R-:W-:Y:S01]  /*0660*/  IADD3 R0, R0, 0xffffffe, RZ ;  /* 0x0ffffffe00007810 */ /* 0x002fe20007ffe0ff */
[----:B------:R-:W-:Y:S01]  /*0670*/  USHF.L.U64.HI UR18, UR4, UR18, UR5 ;  /* 0x0000001204127299 */ /* 0x000fe20008010205 */
[----:B------:R-:W-:Y:S01]  /*0680*/  LEA.HI R23, R12, R3, RZ, 0x3 ;  /* 0x000000030c177211 */ /* 0x000fe200078f18ff */
[----:B------:R-:W-:Y:S01]  /*0690*/  IMAD R16, R26, c[0x0][0x178], RZ ;  /* 0x00005e001a107a24 */ /* 0x000fe200078e02ff */
[----:B------:R1:W2:Y:S01]  /*06a0*/  F2I.FTZ.U32.TRUNC.NTZ R7, R0 ;  /* 0x0000000000077305 */ /* 0x0002a2000021f000 */
[----:B------:R-:W-:-:S02]  /*06b0*/  SHF.R.S32.HI R182, RZ, 0x7, R20 ;  /* 0x00000007ffb67819 */ /* 0x000fc40000011414 */
[----:B------:R-:W-:Y:S01]  /*06c0*/  IMAD R16, R25, c[0x0][0x17c], R16 ;  /* 0x00005f0019107a24 */ /* 0x000fe200078e0210 */
[----:B-1----:R-:W-:Y:S01]  /*06d0*/  SHF.R.S32.HI R0, RZ, 0x3, R21 ;  /* 0x00000003ff007819 */ /* 0x002fe20000011415 */
[----:B--2---:R-:W-:-:S04]  /*06e0*/  IMAD.MOV R5, RZ, RZ, -R7 ;  /* 0x000000ffff057224 */ /* 0x004fc800078e0a07 */
[----:B------:R-:W-:-:S05]  /*06f0*/  IMAD.SHL.U32 R0, R0, 0x40, RZ ;  /* 0x0000004000007824 */ /* 0x000fca00078e00ff */
[----:B------:R-:W-:-:S04]  /*0700*/  LOP3.LUT R0, R0, 0xc0, RZ, 0xc0, !PT ;  /* 0x000000c000007812 */ /* 0x000fc800078ec0ff */
[----:B------:R-:W-:Y:S02]  /*0710*/  LOP3.LUT R9, R0, 0x18, R4, 0xf8, !PT ;  /* 0x0000001800097812 */ /* 0x000fe400078ef804 */
[----:B------:R-:W-:-:S04]  /*0720*/  SHF.R.U32.HI R0, RZ, 0x3, R0 ;  /* 0x00000003ff007819 */ /* 0x000fc80000011600 */
[----:B------:R-:W-:Y:S01]  /*0730*/  LOP3.LUT R11, R9, R0, RZ, 0x3c, !PT ;  /* 0x00000000090b7212 */ /* 0x000fe200078e3cff */
[----:B------:R-:W-:Y:S01]  /*0740*/  IMAD R0, R5, R24, RZ ;  /* 0x0000001805007224 */ /* 0x000fe200078e02ff */
[----:B------:R-:W-:Y:S02]  /*0750*/  LEA.HI R5, R10, R2, RZ, 0x1 ;  /* 0x000000020a057211 */ /* 0x000fe400078f08ff */
[----:B------:R-:W-:Y:S01]  /*0760*/  LEA.HI R10, R8, R8, RZ, 0x1 ;  /* 0x00000008080a7211 */ /* 0x000fe200078f08ff */
[----:B------:R-:W-:Y:S01]  /*0770*/  IMAD.HI.U32 R9, R7, R0, R6 ;  /* 0x0000000007097227 */ /* 0x000fe200078e0006 */
[----:B------:R-:W-:Y:S02]  /*0780*/  LOP3.LUT R5, R5, 0x7fffffe, RZ, 0xc0, !PT ;  /* 0x07fffffe05057812 */ /* 0x000fe400078ec0ff */
[----:B------:R-:W-:Y:S02]  /*0790*/  LEA.HI R0, R3, R3, RZ, 0x1 ;  /* 0x0000000303007211 */ /* 0x000fe400078f08ff */
[----:B------:R-:W-:Y:S01]  /*07a0*/  SHF.R.S32.HI R49, RZ, 0x1, R10 ;  /* 0x00000001ff317819 */ /* 0x000fe2000001140a */
[----:B------:R-:W-:Y:S01]  /*07b0*/  IMAD.IADD R7, R2, 0x1, -R5 ;  /* 0x0000000102077824 */ /* 0x000fe200078e0a05 */
[----:B------:R-:W-:Y:S01]  /*07c0*/  LOP3.LUT R5, R10, 0x3fffffe, RZ, 0xc0, !PT ;  /* 0x03fffffe0a057812 */ /* 0x000fe200078ec0ff */
[----:B------:R-:W-:Y:S01]  /*07d0*/  IMAD.HI.U32 R14, R9, R13, RZ ;  /* 0x0000000d090e7227 */ /* 0x000fe200078e00ff */
[----:B------:R-:W-:-:S03]  /*07e0*/  LOP3.LUT R6, R0, 0x7fffffe, RZ, 0xc0, !PT ;  /* 0x07fffffe00067812 */ /* 0x000fc600078ec0ff */
[----:B------:R-:W-:Y:S01]  /*07f0*/  IMAD.IADD R22, R8, 0x1, -R5 ;  /* 0x0000000108167824 */ /* 0x000fe200078e0a05 */
[----:B------:R-:W-:Y:S01]  /*0800*/  IADD3 R8, P0, R2, R15, RZ ;  /* 0x0000000f02087210 */ /* 0x000fe20007f1e0ff */
[----:B------:R-:W-:Y:S02]  /*0810*/  IMAD.MOV R5, RZ, RZ, -R14 ;  /* 0x000000ffff057224 */ /* 0x000fe400078e0a0e */
[----:B------:R-:W-:Y:S01]  /*0820*/  IMAD.IADD R83, R3, 0x1, -R6 ;  /* 0x0000000103537824 */ /* 0x000fe200078e0a06 */
[----:B------:R-:W-:Y:S01]  /*0830*/  SHF.R.S32.HI R3, RZ, 0x1f, R2 ;  /* 0x0000001fff037819 */ /* 0x000fe20000011402 */
[----:B------:R-:W-:Y:S02]  /*0840*/  IMAD R6, R180, 0x8, R7 ;  /* 0x00000008b4067824 */ /* 0x000fe400078e0207 */
[----:B------:R-:W-:Y:S01]  /*0850*/  IMAD R12, R24, R5, R13 ;  /* 0x00000005180c7224 */ /* 0x000fe200078e020d */
[--C-:B------:R-:W-:Y:S01]  /*0860*/  SHF.R.S32.HI R13, RZ, 0x1, R0.reuse ;  /* 0x00000001ff0d7819 */ /* 0x100fe20000011400 */
[----:B------:R-:W-:Y:S01]  /*0870*/  IMAD.U32 R228, R6, 0x20, R11 ;  /* 0x0000002006e47824 */ /* 0x000fe200078e000b */
[----:B------:R-:W-:-:S02]  /*0880*/  SHF.R.S32.HI R0, RZ, 0x1f, R0 ;  /* 0x0000001fff007819 */ /* 0x000fc40000011400 */
[----:B------:R-:W-:Y:S01]  /*0890*/  LEA.HI.X.SX32 R6, R15, R3, 0x1, P0 ;  /* 0x000000030f067211 */ /* 0x000fe200000f0eff */
[----:B------:R-:W-:Y:S01]  /*08a0*/  IMAD.SHL.U32 R228, R228, 0x2, RZ ;  /* 0x00000002e4e47824 */ /* 0x000fe200078e00ff */
[----:B------:R-:W-:Y:S02]  /*08b0*/  LEA.HI R0, R0, R13, RZ, 0x2 ;  /* 0x0000000d00007211 */ /* 0x000fe400078f10ff */
[----:B------:R-:W-:Y:S01]  /*08c0*/  ISETP.GT.U32.AND P2, PT, R24, R12, PT ;  /* 0x0000000c1800720c */ /* 0x000fe20003f44070 */
[C---:B------:R-:W-:Y:S01]  /*08d0*/  IMAD R11, R6.reuse, c[0x0][0x198], RZ ;  /* 0x00006600060b7a24 */ /* 0x040fe200078e02ff */
[----:B------:R-:W-:Y:S01]  /*08e0*/  SHF.R.S32.HI R5, RZ, 0x1f, R4 ;  /* 0x0000001fff057819 */ /* 0x000fe20000011404 */
[----:B------:R-:W-:Y:S01]  /*08f0*/  IMAD R9, R6, c[0x0][0x1a0], RZ ;  /* 0x0000680006097a24 */ /* 0x000fe200078e02ff */
[----:B------:R-:W-:Y:S01]  /*0900*/  LOP3.LUT R15, R0, 0xfffffffc, RZ, 0xc0, !PT ;  /* 0xfffffffc000f7812 */ /* 0x000fe200078ec0ff */
[----:B------:R-:W-:Y:S02]  /*0910*/  IMAD.SHL.U32 R0, R49, 0x40, RZ ;  /* 0x0000004031007824 */ /* 0x000fe400078e00ff */
[----:B------:R-:W-:-:S02]  /*0920*/  IMAD R17, R8, c[0x0][0x19c], R11 ;  /* 0x0000670008117a24 */ /* 0x000fc400078e020b */
[----:B------:R-:W-:Y:S01]  /*0930*/  IMAD.WIDE.U32 R10, R8, c[0x0][0x198], R4 ;  /* 0x00006600080a7a25 */ /* 0x000fe200078e0004 */
[----:B------:R-:W-:-:S03]  /*0940*/  LOP3.LUT R0, R0, 0xc0, RZ, 0xc0, !PT ;  /* 0x000000c000007812 */ /* 0x000fc600078ec0ff */
[----:B------:R-:W-:Y:S01]  /*0950*/  IMAD R18, R8, c[0x0][0x1a4], R9 ;  /* 0x0000690008127a24 */ /* 0x000fe200078e0209 */
[----:B------:R-:W-:Y:S01]  /*0960*/  @!P2 IADD3 R14, R14, 0x1, RZ ;  /* 0x000000010e0ea810 */ /* 0x000fe20007ffe0ff */
[----:B------:R-:W-:-:S04]  /*0970*/  IMAD.WIDE.U32 R6, R25, c[0x0][0x178], R4 ;  /* 0x00005e0019067a25 */ /* 0x000fc800078e0004 */
[----:B------:R-:W-:-:S04]  /*0980*/  IMAD.WIDE.U32 R8, R8, c[0x0][0x1a0], R4 ;  /* 0x0000680008087a25 */ /* 0x000fc800078e0004 */
[----:B------:R-:W-:Y:S01]  /*0990*/  IMAD.IADD R48, R13, 0x1, -R15 ;  /* 0x000000010d307824 */ /* 0x000fe200078e0a0f */
[----:B------:R-:W-:Y:S01]  /*09a0*/  SHF.R.S32.HI R13, RZ, 0x1f, R27 ;  /* 0x0000001fff0d7819 */ /* 0x000fe2000001141b */
[----:B------:R-:W-:Y:S01]  /*09b0*/  IMAD.IADD R5, R11, 0x1, R17 ;  /* 0x000000010b057824 */ /* 0x000fe200078e0211 */
[----:B------:R-:W-:Y:S01]  /*09c0*/  LOP3.LUT R11, R0, 0x8, R21, 0xf8, !PT ;  /* 0x00000008000b7812 */ /* 0x000fe200078ef815 */
[----:B------:R-:W-:Y:S01]  /*09d0*/  @!P2 IMAD.IADD R12, R12, 0x1, -R24 ;  /* 0x000000010c0ca824 */ /* 0x000fe200078e0a18 */
[----:B------:R-:W-:Y:S01]  /*09e0*/  SHF.R.U32.HI R0, RZ, 0x3, R0 ;  /* 0x00000003ff007819 */ /* 0x000fe20000011600 */
[----:B------:R-:W-:Y:S01]  /*09f0*/  IMAD.IADD R7, R7, 0x1, R16 ;  /* 0x0000000107077824 */ /* 0x000fe200078e0210 */
[----:B------:R-:W-:Y:S01]  /*0a00*/  ISETP.NE.AND P2, PT, RZ, c[0x0][0x1c8], PT ;  /* 0x00007200ff007a0c */ /* 0x000fe20003f45270 */
[----:B------:R-:W-:Y:S01]  /*0a10*/  IMAD R13, R13, c[0x0][0x1a8], RZ ;  /* 0x00006a000d0d7a24 */ /* 0x000fe200078e02ff */
[----:B------:R-:W-:Y:S01]  /*0a20*/  LOP3.LUT R15, R11, R0, RZ, 0x3c, !PT ;  /* 0x000000000b0f7212 */ /* 0x000fe200078e3cff */
[----:B------:R-:W-:Y:S01]  /*0a30*/  IMAD.MOV.U32 R4, RZ, RZ, R10 ;  /* 0x000000ffff047224 */ /* 0x000fe200078e000a */
[----:B------:R-:W-:Y:S01]  /*0a40*/  ISETP.GE.U32.AND P0, PT, R12, R24, PT ;  /* 0x000000180c00720c */ /* 0x000fe20003f06070 */
[----:B------:R-:W-:-:S02]  /*0a50*/  IMAD R0, R26, c[0x0][0x180], RZ ;  /* 0x000060001a007a24 */ /* 0x000fc400078e02ff */
[C---:B------:R-:W-:Y:S02]  /*0a60*/  IMAD R13, R27.reuse, c[0x0][0x1ac], R13 ;  /* 0x00006b001b0d7a24 */ /* 0x040fe400078e020d */
[----:B------:R-:W-:-:S04]  /*0a70*/  IMAD.WIDE.U32 R10, R27, c[0x0][0x1a8], R6 ;  /* 0x00006a001b0a7a25 */ /* 0x000fc800078e0006 */
[C---:B------:R-:W-:Y:S02]  /*0a80*/  IMAD R0, R25.reuse, c[0x0][0x184], R0 ;  /* 0x0000610019007a24 */ /* 0x040fe400078e0200 */
[----:B------:R-:W-:Y:S02]  /*0a90*/  IMAD.WIDE.U32 R6, R25, c[0x0][0x180], R4 ;  /* 0x0000600019067a25 */ /* 0x000fe400078e0004 */
[----:B------:R-:W-:Y:S02]  /*0aa0*/  @P0 IADD3 R14, R14, 0x1, RZ ;  /* 0x000000010e0e0810 */ /* 0x000fe40007ffe0ff */
[----:B------:R-:W-:-:S04]  /*0ab0*/  IMAD.WIDE R4, R183, 0x80, R2 ;  /* 0x00000080b7047825 */ /* 0x000fc800078e0202 */
[----:B------:R-:W-:Y:S02]  /*0ac0*/  IMAD.IADD R3, R11, 0x1, R13 ;  /* 0x000000010b037824 */ /* 0x000fe400078e020d */
[----:B------:R-:W-:Y:S02]  /*0ad0*/  IMAD.IADD R11, R7, 0x1, R0 ;  /* 0x00000001070b7824 */ /* 0x000fe400078e0200 */
[----:B------:R-:W-:Y:S02]  /*0ae0*/  IMAD R0, R5, c[0x0][0x190], RZ ;  /* 0x0000640005007a24 */ /* 0x000fe400078e02ff */
[----:B------:R-:W-:Y:S02]  /*0af0*/  IMAD.MOV.U32 R2, RZ, RZ, R10 ;  /* 0x000000ffff027224 */ /* 0x000fe400078e000a */
[C---:B------:R-:W-:Y:S02]  /*0b00*/  IMAD R0, R4.reuse, c[0x0][0x194], R0 ;  /* 0x0000650004007a24 */ /* 0x040fe400078e0200 */
[----:B------:R-:W-:-:S04]  /*0b10*/  IMAD.WIDE.U32 R4, R4, c[0x0][0x190], R2 ;  /* 0x0000640004047a25 */ /* 0x000fc800078e0002 */
[----:B------:R-:W-:Y:S01]  /*0b20*/  IMAD.IADD R3, R5, 0x1, R0 ;  /* 0x0000000105037824 */ /* 0x000fe200078e0200 */
[----:B------:R-:W-:Y:S01]  /*0b30*/  LEA R2, P0, R4, c[0x0][0x160], 0x1 ;  /* 0x0000580004027a11 */ /* 0x000fe200078008ff */
[----:B------:R-:W-:Y:S02]  /*0b40*/  IMAD.IADD R9, R9, 0x1, R18 ;  /* 0x0000000109097824 */ /* 0x000fe400078e0212 */
[----:B------:R-:W-:Y:S01]  /*0b50*/  IMAD R12, R26, c[0x0][0x188], RZ ;  /* 0x000062001a0c7a24 */ /* 0x000fe200078e02ff */
[----:B------:R-:W-:Y:S01]  /*0b60*/  LEA.HI.X R3, R4, c[0x0][0x164], R3, 0x1, P0 ;  /* 0x0000590004037a11 */ /* 0x000fe200000f0c03 */
[----:B------:R-:W-:Y:S02]  /*0b70*/  IMAD.MOV.U32 R0, RZ, RZ, R14 ;  /* 0x000000ffff007224 */ /* 0x000fe400078e000e */
[C---:B------:R-:W-:Y:S01]  /*0b80*/  IMAD R7, R25.reuse, c[0x0][0x18c], R12 ;  /* 0x0000630019077a24 */ /* 0x040fe200078e020c */
[----:B------:R-:W-:Y:S01]  /*0b90*/  IADD3 R12, R182, -0x1, RZ ;  /* 0xffffffffb60c7810 */ /* 0x000fe20007ffe0ff */
[----:B------:R-:W-:Y:S01]  /*0ba0*/  IMAD.WIDE.U32 R8, R25, c[0x0][0x188], R8 ;  /* 0x0000620019087a25 */ /* 0x000fe200078e0008 */
[----:B------:R1:W-:Y:S03]  /*0bb0*/  LDGSTS.E.BYPASS.LTC128B.128 [R228], [R2.64] ;  /* 0x0000000002e47fae */ /* 0x0003e6000b901d54 */
[----:B------:R-:W-:Y:S01]  /*0bc0*/  @!P1 IMAD.MOV R0, RZ, RZ, -R0 ;  /* 0x000000ffff009224 */ /* 0x000fe200078e0a00 */
[----:B------:R-:W-:Y:S01]  /*0bd0*/  @!P2 LOP3.LUT R0, RZ, c[0x0][0x1c8], RZ, 0x33, !PT ;  /* 0x00007200ff00aa12 */ /* 0x000fe200078e33ff */
[----:B------:R-:W-:-:S02]  /*0be0*/  IMAD.IADD R7, R9, 0x1, R7 ;  /* 0x0000000109077824 */ /* 0x000fc400078e0207 */
[----:B------:R-:W-:Y:S01]  /*0bf0*/  IMAD.MOV.U32 R10, RZ, RZ, R6 ;  /* 0x000000ffff0a7224 */ /* 0x000fe200078e0006 */
[----:B------:R-:W-:Y:S01]  /*0c00*/  SHF.R.S32.HI R9, RZ, 0x1f, R0 ;  /* 0x0000001fff097819 */ /* 0x000fe20000011400 */
[----:B------:R-:W-:Y:S02]  /*0c10*/  IMAD.MOV.U32 R6, RZ, RZ, R8 ;  /* 0x000000ffff067224 */ /* 0x000fe400078e0008 */
[----:B------:R-:W-:Y:S01]  /*0c20*/  IMAD.WIDE.U32 R28, R0, c[0x0][0x1b0], R10 ;  /* 0x00006c00001c7a25 */ /* 0x000fe200078e000a */
[----:B------:R-:W-:-:S03]  /*0c30*/  SHF.R.S32.HI R11, RZ, 0x1f, R12 ;  /* 0x0000001fff0b7819 */ /* 0x000fc6000001140c */
[----:B------:R-:W-:Y:S01]  /*0c40*/  IMAD R8, R9, c[0x0][0x1b0], RZ ;  /* 0x00006c0009087a24 */ /* 0x000fe200078e02ff */
[----:B------:R-:W-:Y:S01]  /*0c50*/  STL.64 [R1+0x30], R28 ;  /* 0x0000301c01007387 */ /* 0x000fe20000100a00 */
[----:B------:R-:W-:Y:S02]  /*0c60*/  IMAD R10, R12, UR6, RZ ;  /* 0x000000060c0a7c24 */ /* 0x000fe4000f8e02ff */
[----:B------:R-:W-:Y:S02]  /*0c70*/  IMAD R8, R0, c[0x0][0x1b4], R8 ;  /* 0x00006d0000087a24 */ /* 0x000fe400078e0208 */
[----:B------:R-:W-:Y:S02]  /*0c80*/  IMAD.MOV.U32 R204, RZ, RZ, R28 ;  /* 0x000000ffffcc7224 */ /* 0x000fe400078e001c */
[----:B------:R-:W-:Y:S02]  /*0c90*/  IMAD.IADD R205, R29, 0x1, R8 ;  /* 0x000000011dcd7824 */ /* 0x000fe400078e0208 */
[C---:B------:R-:W-:Y:S01]  /*0ca0*/  IMAD R8, R11.reuse, UR7, R10 ;  /* 0x000000070b087c24 */ /* 0x040fe2000f8e020a */
[----:B-1----:R-:W-:Y:S01]  /*0cb0*/  IADD3 R2, P0, R2, UR9, RZ ;  /* 0x0000000902027c10 */ /* 0x002fe2000ff1e0ff */
[----:B------:R-:W-:Y:S01]  /*0cc0*/  IMAD R10, R11, c[0x0][0x1a0], RZ ;  /* 0x000068000b0a7a24 */ /* 0x000fe200078e02ff */
[----:B------:R-:W-:Y:S01]  /*0cd0*/  STL.64 [R1+0x20], R204 ;  /* 0x000020cc01007387 */ /* 0x000fe20000100a00 */
[----:B------:R-:W-:Y:S01]  /*0ce0*/  IMAD R9, R9, c[0x0][0x1b8], RZ ;  /* 0x00006e0009097a24 */ /* 0x000fe200078e02ff */
[----:B------:R-:W-:Y:S01]  /*0cf0*/  IADD3.X R3, R3, UR8, RZ, P0, !PT ;  /* 0x0000000803037c10 */ /* 0x000fe200087fe4ff */
[----:B------:R-:W-:Y:S01]  /*0d00*/  IMAD R13, R12, c[0x0][0x1a4], R10 ;  /* 0x000069000c0d7a24 */ /* 0x000fe200078e020a */
[----:B------:R-:W-:Y:S01]  /*0d10*/  IADD3 R4, P0, R2, UR9, RZ ;  /* 0x0000000902047c10 */ /* 0x000fe2000ff1e0ff */
[----:B------:R-:W-:-:S02]  /*0d20*/  IMAD.WIDE.U32 R10, R12, c[0x0][0x1a0], RZ ;  /* 0x000068000c0a7a25 */ /* 0x000fc400078e00ff */
[----:B------:R1:W-:Y:S01]  /*0d30*/  LDGSTS.E.BYPASS.LTC128B.128 [R228+0x800], [R2.64] ;  /* 0x0080000002e47fae */ /* 0x0003e2000b901d54 */
[----:B------:R-:W-:Y:S01]  /*0d40*/  IADD3.X R5, R3, UR8, RZ, P0, !PT ;  /* 0x0000000803057c10 */ /* 0x000fe200087fe4ff */
[----:B------:R-:W-:-:S04]  /*0d50*/  IMAD.WIDE.U32 R16, R0, c[0x0][0x1b8], R6 ;  /* 0x00006e0000107a25 */ /* 0x000fc800078e0006 */
[----:B------:R2:W-:Y:S04]  /*0d60*/  LDGSTS.E.BYPASS.LTC128B.128 [R228+0x1000], [R4.64] ;  /* 0x0100000004e47fae */ /* 0x0005e8000b901d54 */
[----:B------:R-:W-:Y:S01]  /*0d70*/  STL.64 [R1+0x28], R16 ;  /* 0x0000281001007387 */ /* 0x000fe20000100a00 */
[----:B-1----:R-:W-:-:S04]  /*0d80*/  IMAD.WIDE.U32 R2, R12, UR7, R204 ;  /* 0x000000070c027c25 */ /* 0x002fc8000f8e00cc */
[----:B------:R-:W-:Y:S01]  /*0d90*/  IMAD.IADD R3, R3, 0x1, R8 ;  /* 0x0000000103037824 */ /* 0x000fe200078e0208 */
[----:B------:R-:W-:Y:S01]  /*0da0*/  LEA R8, P0, R2, c[0x0][0x168], 0x1 ;  /* 0x00005a0002087a11 */ /* 0x000fe200078008ff */
[----:B------:R-:W-:-:S03]  /*0db0*/  IMAD R12, R0, c[0x0][0x1bc], R9 ;  /* 0x00006f00000c7a24 */ /* 0x000fc600078e0209 */
[----:B------:R-:W-:Y:S01]  /*0dc0*/  LEA.HI.X R9, R2, c[0x0][0x16c], R3, 0x1, P0 ;  /* 0x00005b0002097a11 */ /* 0x000fe200000f0c03 */
[----:B------:R-:W-:Y:S01]  /*0dd0*/  IMAD.IADD R3, R11, 0x1, R13 ;  /* 0x000000010b037824 */ /* 0x000fe200078e020d */
[----:B------:R-:W-:Y:S01]  /*0de0*/  IADD3 R6, P0, R4, UR9, RZ ;  /* 0x0000000904067c10 */ /* 0x000fe2000ff1e0ff */
[----:B------:R-:W-:Y:S01]  /*0df0*/  IMAD.IADD R12, R17, 0x1, R12 ;  /* 0x00000001110c7824 */ /* 0x000fe200078e020c */
[----:B--2---:R-:W-:Y:S02]  /*0e00*/  IADD3 R4, P1, R8, UR17, RZ ;  /* 0x0000001108047c10 */ /* 0x004fe4000ff3e0ff */
[----:B------:R-:W-:Y:S02]  /*0e10*/  IADD3.X R7, R5, UR8, RZ, P0, !PT ;  /* 0x0000000805077c10 */ /* 0x000fe400087fe4ff */
[----:B------:R-:W-:Y:S01]  /*0e20*/  LEA R0, P0, R10, R16, 0x7 ;  /* 0x000000100a007211 */ /* 0x000fe200078038ff */
[----:B------:R-:W-:Y:S01]  /*0e30*/  STL [R1+0x38], R12 ;  /* 0x0000380c01007387 */ /* 0x000fe20000100800 */
[----:B------:R-:W-:-:S02]  /*0e40*/  IADD3.X R5, R9, UR16, RZ, P1, !PT ;  /* 0x0000001009057c10 */ /* 0x000fc40008ffe4ff */
[----:B------:R-:W-:Y:S01]  /*0e50*/  IADD3 R2, P1, R4, UR17, RZ ;  /* 0x0000001104027c10 */ /* 0x000fe2000ff3e0ff */
[----:B------:R1:W-:Y:S01]  /*0e60*/  LDGSTS.E.BYPASS.LTC128B.128 [R228+0x1800], [R6.64] ;  /* 0x0180000006e47fae */ /* 0x0003e2000b901d54 */
[----:B------:R-:W-:Y:S02]  /*0e70*/  LEA.HI.X R10, R10, R12, R3, 0x7, P0 ;  /* 0x0000000c0a0a7211 */ /* 0x000fe400000f3c03 */
[----:B------:R-:W-:Y:S01]  /*0e80*/  IADD3.X R3, R5, UR16, RZ, P1, !PT ;  /* 0x0000001005037c10 */ /* 0x000fe20008ffe4ff */
[----:B------:R2:W-:Y:S04]  /*0e90*/  LDGSTS.E.BYPASS.LTC128B.128 [R228+0x2000], [R8.64] ;  /* 0x0200000008e47fae */ /* 0x0005e8000b901d54 */
[----:B------:R3:W-:Y:S04]  /*0ea0*/  LDGSTS.E.BYPASS.LTC128B.128 [R228+0x2800], [R4.64] ;  /* 0x0280000004e47fae */ /* 0x0007e8000b901d54 */
[----:B------:R4:W-:Y:S01]  /*0eb0*/  LDGSTS.E.BYPASS.LTC128B.128 [R228+0x3000], [R2.64] ;  /* 0x0300000002e47fae */ /* 0x0009e2000b901d54 */
[----:B-1----:R-:W-:-:S04]  /*0ec0*/  IADD3 R6, P0, R2, UR17, RZ ;  /* 0x0000001102067c10 */ /* 0x002fc8000ff1e0ff */
[----:B------:R-:W-:Y:S01]  /*0ed0*/  IADD3.X R7, R3, UR16, RZ, P0, !PT ;  /* 0x0000001003077c10 */ /* 0x000fe200087fe4ff */
[----:B--2---:R-:W-:Y:S02]  /*0ee0*/  IMAD R8, R19, 0x8, R22 ;  /* 0x0000000813087824 */ /* 0x004fe400078e0216 */
        /* <DEDUP_REMOVED lines=35> */
[----:B------:R-:W-:-:S02]  /*1120*/  IMAD.SHL.U32 R207, R2, 0x2, RZ ;  /* 0x0000000202cf7824 */ /* 0x000fc400078e00ff */
[----:B------:R1:W-:Y:S01]  /*1130*/  LDGSTS.E.BYPASS.LTC128B.128 [R228+0x5800], [R8.64] ;  /* 0x0580000008e47fae */ /* 0x0003e2000b901d54 */
[----:B------:R-:W-:Y:S02]  /*1140*/  IMAD.MOV.U32 R0, RZ, RZ, 0x20 ;  /* 0x00000020ff007424 */ /* 0x000fe400078e00ff */
[----:B------:R-:W-:Y:S01]  /*1150*/  IMAD R2, R83, 0x20, R81 ;  /* 0x0000002053027824 */ /* 0x000fe200078e0251 */
[----:B------:R-:W-:Y:S02]  /*1160*/  LDSM.16.M88.4 R16, [R207] ;  /* 0x00000000cf10783b */ /* 0x000fe40000000200 */
[----:B------:R-:W-:Y:S01]  /*1170*/  SEL R0, R0, 0xffffffe0, !P1 ;  /* 0xffffffe000007807 */ /* 0x000fe20004800000 */
[----:B------:R-:W-:Y:S01]  /*1180*/  IMAD.IADD R2, R80, 0x1, R2 ;  /* 0x0000000150027824 */ /* 0x000fe200078e0202 */
[----:B--2---:R-:W2:Y:S02]  /*1190*/  LDSM.16.M88.4 R4, [R3+0x2000] ;  /* 0x002000000304783b */ /* 0x004ea40000000200 */
[----:B------:R-:W-:Y:S01]  /*11a0*/  @P0 IADD3 R209, R206, -0x20, RZ ;  /* 0xffffffe0ced10810 */ /* 0x000fe20007ffe0ff */
[----:B------:R-:W-:Y:S01]  /*11b0*/  IMAD.IADD R208, R207, 0x1, R0 ;  /* 0x00000001cfd07824 */ /* 0x000fe200078e0200 */
[----:B------:R-:W3:Y:S01]  /*11c0*/  LDSM.16.M88.4 R12, [R207+0x1000] ;  /* 0x00100000cf0c783b */ /* 0x000ee20000000200 */
[----:B------:R-:W-:-:S02]  /*11d0*/  ISETP.GE.AND P0, PT, R82, 0x81, PT ;  /* 0x000000815200780c */ /* 0x000fc40003f06270 */
[C---:B------:R-:W-:Y:S01]  /*11e0*/  IADD3 R216, R209.reuse, 0x400, RZ ;  /* 0x00000400d1d87810 */ /* 0x040fe20007ffe0ff */
[----:B------:R-:W4:Y:S01]  /*11f0*/  LDSM.16.M88.4 R44, [R3+0x3c00] ;  /* 0x003c0000032c783b */ /* 0x000f220000000200 */
[C---:B------:R-:W-:Y:S02]  /*1200*/  IADD3 R215, R209.reuse, 0x800, RZ ;  /* 0x00000800d1d77810 */ /* 0x040fe40007ffe0ff */
[C---:B------:R-:W-:Y:S01]  /*1210*/  IADD3 R214, R209.reuse, 0xc00, RZ ;  /* 0x00000c00d1d67810 */ /* 0x040fe20007ffe0ff */
[----:B------:R-:W5:Y:S01]  /*1220*/  LDSM.16.M88.4 R40, [R3+0x2400] ;  /* 0x002400000328783b */ /* 0x000f620000000200 */
[C---:B------:R-:W-:Y:S02]  /*1230*/  IADD3 R213, R209.reuse, 0x1000, RZ ;  /* 0x00001000d1d57810 */ /* 0x040fe40007ffe0ff */
[C---:B------:R-:W-:Y:S01]  /*1240*/  IADD3 R212, R209.reuse, 0x1400, RZ ;  /* 0x00001400d1d47810 */ /* 0x040fe20007ffe0ff */
[----:B------:R-:W4:Y:S01]  /*1250*/  LDSM.16.M88.4 R36, [R3+0x2800] ;  /* 0x002800000324783b */ /* 0x000f220000000200 */
[----:B------:R-:W-:-:S02]  /*1260*/  IADD3 R211, R209, 0x1800, RZ ;  /* 0x00001800d1d37810 */ /* 0x000fc40007ffe0ff */
[----:B------:R-:W-:Y:S01]  /*1270*/  IADD3 R210, R209, 0x1c00, RZ ;  /* 0x00001c00d1d27810 */ /* 0x000fe20007ffe0ff */
[----:B------:R-:W4:Y:S04]  /*1280*/  LDSM.16.M88.4 R32, [R3+0x2c00] ;  /* 0x002c00000320783b */ /* 0x000f280000000200 */
[----:B------:R-:W4:Y:S04]  /*1290*/  LDSM.16.M88.4 R28, [R3+0x3000] ;  /* 0x00300000031c783b */ /* 0x000f280000000200 */
[----:B------:R-:W4:Y:S04]  /*12a0*/  LDSM.16.M88.4 R24, [R3+0x3400] ;  /* 0x003400000318783b */ /* 0x000f280000000200 */
[----:B------:R-:W4:Y:S04]  /*12b0*/  LDSM.16.M88.4 R20, [R3+0x3800] ;  /* 0x003800000314783b */ /* 0x000f280000000200 */
[----:B------:R-:W-:Y:S01]  /*12c0*/  LDSM.16.M88.4 R48, [R209+0x1c00] ;  /* 0x001c0000d130783b */ /* 0x000fe20000000200 */
[-C--:B--2---:R-:W-:Y:S03]  /*12d0*/  HMMA.16816.F32 R176, R16, R4.reuse, RZ ;  /* 0x0000000410b0723c */ /* 0x084fe600000018ff */
[----:B------:R-:W-:Y:S04]  /*12e0*/  LDSM.16.M88.4 R72, [R209+0x400] ;  /* 0x00040000d148783b */ /* 0x000fe80000000200 */
[----:B-1----:R-:W-:Y:S01]  /*12f0*/  LDSM.16.M88.4 R8, [R208] ;  /* 0x00000000d008783b */ /* 0x002fe20000000200 */
[C---:B---3--:R-:W-:Y:S03]  /*1300*/  HMMA.16816.F32 R168, R12.reuse, R4, RZ ;  /* 0x000000040ca8723c */ /* 0x048fe600000018ff */
[----:B------:R-:W-:Y:S04]  /*1310*/  LDSM.16.M88.4 R76, [R209] ;  /* 0x00000000d14c783b */ /* 0x000fe80000000200 */
[----:B------:R-:W-:Y:S01]  /*1320*/  LDSM.16.M88.4 R56, [R209+0x1400] ;  /* 0x00140000d138783b */ /* 0x000fe20000000200 */
[-C--:B------:R-:W-:Y:S03]  /*1330*/  HMMA.16816.F32 R164, R12, R6.reuse, RZ ;  /* 0x000000060ca4723c */ /* 0x080fe600000018ff */
[----:B------:R-:W-:Y:S04]  /*1340*/  LDSM.16.M88.4 R64, [R209+0xc00] ;  /* 0x000c0000d140783b */ /* 0x000fe80000000200 */
[----:B------:R-:W-:Y:S01]  /*1350*/  LDSM.16.M88.4 R60, [R209+0x1000] ;  /* 0x00100000d13c783b */ /* 0x000fe20000000200 */
[----:B------:R-:W-:Y:S03]  /*1360*/  HMMA.16816.F32 R172, R16, R6, RZ ;  /* 0x0000000610ac723c */ /* 0x000fe600000018ff */
[----:B------:R-:W1:Y:S04]  /*1370*/  LDSM.16.M88.4 R4, [R208+0x1000] ;  /* 0x00100000d004783b */ /* 0x000e680000000200 */
[----:B------:R-:W2:Y:S01]  /*1380*/  LDSM.16.M88.4 R52, [R209+0x1800] ;  /* 0x00180000d134783b */ /* 0x000ea20000000200 */
[C---:B----4-:R-:W-:Y:S03]  /*1390*/  HMMA.16816.F32 R112, R12.reuse, R44, RZ ;  /* 0x0000002c0c70723c */ /* 0x050fe600000018ff */
[----:B------:R-:W3:Y:S04]  /*13a0*/  LDSM.16.M88.4 R68, [R209+0x800] ;  /* 0x00080000d144783b */ /* 0x000ee80000000200 */
[----:B------:R-:W0:Y:S01]  /*13b0*/  LDGDEPBAR ;  /* 0x00000000000079af */ /* 0x000e220000000000 */
[-C--:B-----5:R-:W-:Y:S08]  /*13c0*/  HMMA.16816.F32 R136, R12, R42.reuse, RZ ;  /* 0x0000002a0c88723c */ /* 0x0a0ff000000018ff */
[----:B------:R-:W-:Y:S08]  /*13d0*/  HMMA.16816.F32 R100, R16, R42, RZ ;  /* 0x0000002a1064723c */ /* 0x000ff000000018ff */
[----:B------:R-:W-:Y:S01]  /*13e0*/  HMMA.16816.F32 R160, R12, R40, RZ ;  /* 0x000000280ca0723c */ /* 0x000fe200000018ff */
[----:B------:R-:W-:-:S07]  /*13f0*/  DEPBAR.LE SB0, 0x0 ;  /* 0x000080000000791a */ /* 0x000fce0000000000 */
        /* <DEDUP_REMOVED lines=24> */
[C---:B-1----:R-:W-:Y:S08]  /*1580*/  HMMA.16816.F32 R44, R4.reuse, R48, R112 ;  /* 0x00000030042c723c */ /* 0x042ff00000001870 */
[-C--:B------:R-:W-:Y:S08]  /*1590*/  HMMA.16816.F32 R112, R4, R74.reuse, R136 ;  /* 0x0000004a0470723c */ /* 0x080ff00000001888 */
[----:B------:R-:W-:Y:S01]  /*15a0*/  HMMA.16816.F32 R100, R8, R74, R100 ;  /* 0x0000004a0864723c */ /* 0x000fe20000001864 */
[----:B------:R-:W1:Y:S06]  /*15b0*/  LDC.U8 R74, c[0x0][0x2d8] ;  /* 0x0000b600ff4a7b82 */ /* 0x000e6c0000000000 */
[----:B------:R-:W-:Y:S01]  /*15c0*/  STL.64 [R1], R44 ;  /* 0x0000002c01007387 */ /* 0x000fe20000100a00 */
[C---:B------:R-:W-:Y:S03]  /*15d0*/  HMMA.16816.F32 R168, R4.reuse, R76, R168 ;  /* 0x0000004c04a8723c */ /* 0x040fe600000018a8 */
[----:B------:R4:W-:Y:S05]  /*15e0*/  STL.64 [R1+0x8], R46 ;  /* 0x0000082e01007387 */ /* 0x0009ea0000100a00 */
[C---:B------:R-:W-:Y:S08]  /*15f0*/  HMMA.16816.F32 R224, R4.reuse, R56, R144 ;  /* 0x0000003804e0723c */ /* 0x040ff00000001890 */
[C---:B------:R-:W-:Y:S08]  /*1600*/  HMMA.16816.F32 R164, R4.reuse, R78, R164 ;  /* 0x0000004e04a4723c */ /* 0x040ff000000018a4 */
[----:B------:R-:W-:Y:S08]  /*1610*/  HMMA.16816.F32 R188, R4, R60, R148 ;  /* 0x0000003c04bc723c */ /* 0x000ff00000001894 */
[----:B----4-:R-:W-:Y:S08]  /*1620*/  HMMA.16816.F32 R44, R8, R76, R176 ;  /* 0x0000004c082c723c */ /* 0x010ff000000018b0 */
[C---:B--2---:R-:W-:Y:S08]  /*1630*/  HMMA.16816.F32 R244, R4.reuse, R52, R140 ;  /* 0x0000003404f4723c */ /* 0x044ff0000000188c */
[C---:B------:R-:W-:Y:S08]  /*1640*/  HMMA.16816.F32 R144, R4.reuse, R66, R128 ;  /* 0x000000420490723c */ /* 0x040ff00000001880 */
[C---:B------:R-:W-:Y:S08]  /*1650*/  HMMA.16816.F32 R184, R4.reuse, R62, R124 ;  /* 0x0000003e04b8723c */ /* 0x040ff0000000187c */
[C---:B------:R-:W-:Y:S08]  /*1660*/  HMMA.16816.F32 R220, R4.reuse, R58, R120 ;  /* 0x0000003a04dc723c */ /* 0x040ff00000001878 */
[----:B------:R-:W-:Y:S08]  /*1670*/  HMMA.16816.F32 R240, R4, R54, R116 ;  /* 0x0000003604f0723c */ /* 0x000ff00000001874 */
[----:B------:R-:W-:Y:S08]  /*1680*/  HMMA.16816.F32 R76, R8, R78, R172 ;  /* 0x0000004e084c723c */ /* 0x000ff000000018ac */
[C---:B------:R-:W-:Y:S08]  /*1690*/  HMMA.16816.F32 R160, R4.reuse, R72, R160 ;  /* 0x0000004804a0723c */ /* 0x040ff000000018a0 */
[C---:B---3--:R-:W-:Y:S08]  /*16a0*/  HMMA.16816.F32 R156, R4.reuse, R68, R156 ;  /* 0x00000044049c723c */ /* 0x048ff0000000189c */
[C---:B------:R-:W-:Y:S08]  /*16b0*/  HMMA.16816.F32 R152, R4.reuse, R64, R152 ;  /* 0x000000400498723c */ /* 0x040ff00000001898 */
[C---:B------:R-:W-:Y:S08]  /*16c0*/  HMMA.16816.F32 R140, R4.reuse, R70, R132 ;  /* 0x00000046048c723c */ /* 0x040ff00000001884 */
        /* <DEDUP_REMOVED lines=16> */
[----:B-1----:R-:W-:-:S04]  /*17d0*/  IADD3 R3, R182, -0x2, RZ ;  /* 0xfffffffeb6037810 */ /* 0x002fc80007ffe0ff */
        /* <DEDUP_REMOVED lines=21> */
.L_x_448:
[----:B-1----:R-:W2:Y:S04]  /*1930*/  LDL.LU R12, [R1] ;  /* 0x00000000010c7983 */ /* 0x002ea80000300800 */
[----:B------:R-:W3:Y:S04]  /*1940*/  LDL.LU R11, [R1+0x4] ;  /* 0x00000400010b7983 */ /* 0x000ee80000300800 */
[----:B------:R-:W4:Y:S04]  /*1950*/  LDL.LU R10, [R1+0xc] ;  /* 0x00000c00010a7983 */ /* 0x000f280000300800 */
[----:B------:R-:W4:Y:S01]  /*1960*/  LDL.LU R14, [R1+0x8] ;  /* 0x00000800010e7983 */ /* 0x000f220000300800 */
[----:B------:R-:W-:Y:S01]  /*1970*/  FMNMX.FTZ R3, R44, R45, !PT ;  /* 0x0000002d2c037209 */ /* 0x000fe20007810000 */
[----:B------:R-:W-:Y:S01]  /*1980*/  IMAD.WIDE.U32 R86, R218, -0x2daee0ad, RZ ;  /* 0xd2511f53da567825 */ /* 0x000fe200078e00ff */
[----:B------:R-:W-:Y:S01]  /*1990*/  LEA R75, R182, 0xfffffffc, 0x2 ;  /* 0xfffffffcb64b7811 */ /* 0x000fe200078e10ff */
[----:B------:R-:W-:Y:S01]  /*19a0*/  UIADD3 UR12, UR23, -0x4498517b, URZ ;  /* 0xbb67ae85170c7890 */ /* 0x000fe2000fffe03f */
[----:B------:R-:W-:Y:S01]  /*19b0*/  FMNMX.FTZ R3, R76, R3, !PT ;  /* 0x000000034c037209 */ /* 0x000fe20007810000 */
[----:B------:R-:W-:Y:S01]  /*19c0*/  IMAD R183, R183, 0x8, R180 ;  /* 0x00000008b7b77824 */ /* 0x000fe200078e02b4 */
[----:B------:R-:W-:Y:S01]  /*19d0*/  LOP3.LUT R110, R181, UR22, RZ, 0x3c, !PT ;  /* 0x00000016b56e7c12 */ /* 0x000fe2000f8e3cff */
[----:B------:R-:W-:Y:S01]  /*19e0*/  UIADD3 UR13, UR22, -0x61c88647, URZ ;  /* 0x9e3779b9160d7890 */ /* 0x000fe2000fffe03f */
[----:B------:R-:W-:Y:S01]  /*19f0*/  FMNMX.FTZ R3, R77, R3, !PT ;  /* 0x000000034d037209 */ /* 0x000fe20007810000 */
[C---:B------:R-:W-:Y:S01]  /*1a00*/  IMAD.WIDE.U32 R52, R183.reuse, -0x326172a9, RZ ;  /* 0xcd9e8d57b7347825 */ /* 0x040fe200078e00ff */
[----:B------:R-:W-:Y:S01]  /*1a10*/  IADD3 R15, R183, 0x4, RZ ;  /* 0x00000004b70f7810 */ /* 0x000fe20007ffe0ff */
[----:B------:R-:W-:Y:S01]  /*1a20*/  UIADD3 UR11, UR22, 0x3c6ef372, URZ ;  /* 0x3c6ef372160b7890 */ /* 0x000fe2000fffe03f */
[----:B------:R-:W-:Y:S01]  /*1a30*/  FMNMX.FTZ R3, R104, R3, !PT ;  /* 0x0000000368037209 */ /* 0x000fe20007810000 */
[----:B------:R-:W-:Y:S01]  /*1a40*/  UIADD3 UR8, UR23, 0x32370b8f, URZ ;  /* 0x32370b8f17087890 */ /* 0x000fe2000fffe03f */
[----:B------:R-:W-:Y:S01]  /*1a50*/  LOP3.LUT R9, R53, R110, RZ, 0x3c, !PT ;  /* 0x0000006e35097212 */ /* 0x000fe200078e3cff */
[----:B------:R-:W-:Y:S01]  /*1a60*/  IMAD.WIDE.U32 R54, R15, -0x326172a9, RZ ;  /* 0xcd9e8d570f367825 */ /* 0x000fe200078e00ff */
[----:B------:R-:W-:Y:S01]  /*1a70*/  FMNMX.FTZ R3, R105, R3, !PT ;  /* 0x0000000369037209 */ /* 0x000fe20007810000 */
[----:B------:R-:W-:Y:S01]  /*1a80*/  UIADD3 UR10, UR23, 0x76cf5d0a, URZ ;  /* 0x76cf5d0a170a7890 */ /* 0x000fe2000fffe03f */
[----:B------:R-:W-:Y:S01]  /*1a90*/  STL [R1+0x68], R228 ;  /* 0x000068e401007387 */ /* 0x000fe20000100800 */
[----:B------:R-:W-:Y:S01]  /*1aa0*/  IMAD.WIDE.U32 R84, R9, -0x2daee0ad, RZ ;  /* 0xd2511f5309547825 */ /* 0x000fe200078e00ff */
[----:B------:R-:W-:Y:S01]  /*1ab0*/  FMNMX.FTZ R3, R100, R3, !PT ;  /* 0x0000000364037209 */ /* 0x000fe20007810000 */
[----:B------:R-:W-:Y:S01]  /*1ac0*/  UIADD3 UR9, UR22, -0x255992d5, URZ ;  /* 0xdaa66d2b16097890 */ /* 0x000fe2000fffe03f */
[----:B------:R-:W-:Y:S01]  /*1ad0*/  STL [R1+0x64], R216 ;  /* 0x000064d801007387 */ /* 0x000fe20000100800 */
[----:B------:R-:W-:Y:S01]  /*1ae0*/  UIADD3 UR6, UR23, -0x126145ec, URZ ;  /* 0xed9eba1417067890 */ /* 0x000fe2000fffe03f */
[----:B------:R-:W-:Y:S01]  /*1af0*/  FMNMX.FTZ R3, R101, R3, !PT ;  /* 0x0000000365037209 */ /* 0x000fe20007810000 */
[----:B------:R-:W-:Y:S01]  /*1b00*/  UIADD3 UR7, UR22, 0x78dde6e4, URZ ;  /* 0x78dde6e416077890 */ /* 0x000fe2000fffe03f */
[----:B------:R-:W-:Y:S01]  /*1b10*/  STL [R1+0x60], R215 ;  /* 0x000060d701007387 */ /* 0x000fe20000100800 */
[----:B------:R-:W-:Y:S01]  /*1b20*/  UIADD3 UR5, UR22, 0x1715609d, URZ ;  /* 0x1715609d16057890 */ /* 0x000fe2000fffe03f */
[----:B------:R-:W-:Y:S01]  /*1b30*/  FMNMX.FTZ R3, R120, R3, !PT ;  /* 0x0000000378037209 */ /* 0x000fe20007810000 */
[----:B------:R-:W-:Y:S01]  /*1b40*/  UIADD3 UR14, UR23, 0x646e171e, URZ ;  /* 0x646e171e170e7890 */ /* 0x000fe2000fffe03f */
[----:B------:R-:W-:Y:S01]  /*1b50*/  STL [R1+0x5c], R214 ;  /* 0x00005cd601007387 */ /* 0x000fe20000100800 */
[----:B------:R-:W-:Y:S01]  /*1b60*/  UIADD3 UR4, UR23, -0x56f99767, URZ ;  /* 0xa906689917047890 */ /* 0x000fe2000fffe03f */
[----:B------:R-:W-:Y:S01]  /*1b70*/  FMNMX.FTZ R3, R121, R3, !PT ;  /* 0x0000000379037209 */ /* 0x000fe20007810000 */
[----:B------:R-:W-:Y:S01]  /*1b80*/  UIADD3 UR15, UR22, -0x4ab325aa, URZ ;  /* 0xb54cda56160f7890 */ /* 0x000fe2000fffe03f */
[----:B------:R-:W-:Y:S01]  /*1b90*/  STL [R1+0x58], R213 ;  /* 0x000058d501007387 */ /* 0x000fe20000100800 */
[----:B------:R-:W-:Y:S01]  /*1ba0*/  IMAD.SHL.U32 R204, R2, 0x2, RZ ;  /* 0x0000000202cc7824 */ /* 0x000fe200078e00ff */
[----:B------:R-:W-:-:S02]  /*1bb0*/  FMNMX.FTZ R3, R116, R3, !PT ;  /* 0x0000000374037209 */ /* 0x000fc40007810000 */
[----:B------:R-:W-:Y:S01]  /*1bc0*/  STL [R1+0x54], R212 ;  /* 0x000054d401007387 */ /* 0x000fe20000100800 */
[----:B------:R-:W-:Y:S01]  /*1bd0*/  IMAD.IADD R205, R0, 0x1, R204 ;  /* 0x0000000100cd7824 */ /* 0x000fe200078e02cc */
[----:B------:R-:W-:Y:S02]  /*1be0*/  FMNMX.FTZ R3, R117, R3, !PT ;  /* 0x0000000375037209 */ /* 0x000fe40007810000 */
[----:B------:R-:W-:Y:S02]  /*1bf0*/  STL [R1+0x50], R211 ;  /* 0x000050d301007387 */ /* 0x000fe40000100800 */
[----:B------:R-:W-:Y:S02]  /*1c00*/  FMNMX.FTZ R3, R128, R3, !PT ;  /* 0x0000000380037209 */ /* 0x000fe40007810000 */
[----:B------:R-:W-:Y:S02]  /*1c10*/  STL [R1+0x4c], R210 ;  /* 0x00004cd201007387 */ /* 0x000fe40000100800 */
[----:B------:R-:W-:-:S02]  /*1c20*/  FMNMX.FTZ R3, R129, R3, !PT ;  /* 0x0000000381037209 */ /* 0x000fc40007810000 */
[----:B------:R-:W-:Y:S02]  /*1c30*/  STL [R1+0x48], R209 ;  /* 0x000048d101007387 */ /* 0x000fe40000100800 */
        /* <DEDUP_REMOVED lines=36> */
[----:B------:R-:W-:-:S03]  /*1e80*/  FMNMX.FTZ R3, R119, R3, !PT ;  /* 0x0000000377037209 */ /* 0x000fc60007810000 */
[----:B------:R-:W1:Y:S01]  /*1e90*/  SHFL.BFLY PT, R6, R5, 0x2, 0x1f ;  /* 0x0c401f0005067f89 */ /* 0x000e6200000e0000 */
        /* <DEDUP_REMOVED lines=19> */
[----:B-1----:R-:W-:Y:S02]  /*1fd0*/  FMNMX.FTZ R13, R5, R6, !PT ;  /* 0x00000006050d7209 */ /* 0x002fe40007810000 */
[----:B------:R-:W-:Y:S02]  /*1fe0*/  FMNMX.FTZ R5, R170, R171, !PT ;  /* 0x000000abaa057209 */ /* 0x000fe40007810000 */
[----:B------:R-:W-:Y:S02]  /*1ff0*/  FMNMX.FTZ R4, R178, R4, !PT ;  /* 0x00000004b2047209 */ /* 0x000fe40007810000 */
[----:B------:R-:W-:Y:S02]  /*2000*/  FMNMX.FTZ R3, R140, R3, !PT ;  /* 0x000000038c037209 */ /* 0x000fe40007810000 */
[----:B------:R-:W-:Y:S02]  /*2010*/  FMNMX.FTZ R5, R166, R5, !PT ;  /* 0x00000005a6057209 */ /* 0x000fe40007810000 */
[----:B------:R-:W-:-:S02]  /*2020*/  LOP3.LUT R6, R87, UR23, R75, 0x96, !PT ;  /* 0x0000001757067c12 */ /* 0x000fc4000f8e964b */
[----:B------:R-:W-:Y:S02]  /*2030*/  FMNMX.FTZ R4, R179, R4, !PT ;  /* 0x00000004b3047209 */ /* 0x000fe40007810000 */
[----:B------:R-:W-:Y:S02]  /*2040*/  FMNMX.FTZ R3, R141, R3, !PT ;  /* 0x000000038d037209 */ /* 0x000fe40007810000 */
        /* <DEDUP_REMOVED lines=16> */
[----:B------:R-:W-:-:S02]  /*2150*/  LOP3.LUT R8, R55, R110, RZ, 0x3c, !PT ;  /* 0x0000006e37087212 */ /* 0x000fc400078e3cff */
        /* <DEDUP_REMOVED lines=8> */
[----:B------:R-:W-:Y:S01]  /*21e0*/  LOP3.LUT R8, R109, UR12, R86, 0x96, !PT ;  /* 0x0000000c6d087c12 */ /* 0x000fe2000f8e9656 */
[----:B------:R-:W-:Y:S01]  /*21f0*/  IMAD R109, R74, 0x10000, R74 ;  /* 0x000100004a6d7824 */ /* 0x000fe200078e024a */
        /* <DEDUP_REMOVED lines=8> */
[----:B------:R-:W-:Y:S02]  /*2280*/  LOP3.LUT R16, R73, UR11, R4, 0x96, !PT ;  /* 0x0000000b49107c12 */ /* 0x000fe4000f8e9604 */
[----:B------:R-:W-:Y:S02]  /*2290*/  FMNMX.FTZ R3, R155, R3, !PT ;  /* 0x000000039b037209 */ /* 0x000fe40007810000 */
[----:B------:R-:W-:-:S02]  /*22a0*/  FMNMX.FTZ R7, R239, R7, !PT ;  /* 0x00000007ef077209 */ /* 0x000fc40007810000 */
[----:B------:R-:W-:Y:S02]  /*22b0*/  FMNMX.FTZ R6, R244, R6, !PT ;  /* 0x00000006f4067209 */ /* 0x000fe40007810000 */
[----:B------:R-:W-:Y:S01]  /*22c0*/  FMNMX.FTZ R3, R146, R3, !PT ;  /* 0x0000000392037209 */ /* 0x000fe20007810000 */
[----:B------:R-:W-:Y:S03]  /*22d0*/  SHFL.BFLY PT, R9, R7, 0x2, 0x1f ;  /* 0x0c401f0007097f89 */ /* 0x000fe600000e0000 */
[----:B------:R-:W-:-:S04]  /*22e0*/  FMNMX.FTZ R3, R147, R3, !PT ;  /* 0x0000000393037209 */ /* 0x000fc80007810000 */
[----:B------:R-:W-:Y:S01]  /*22f0*/  FMNMX.FTZ R3, R190, R3, !PT ;  /* 0x00000003be037209 */ /* 0x000fe20007810000 */
[----:B--2---:R-:W-:Y:S01]  /*2300*/  IMAD.MOV.U32 R111, RZ, RZ, R12 ;  /* 0x000000ffff6f7224 */ /* 0x004fe200078e000c */
[----:B------:R-:W-:Y:S01]  /*2310*/  LOP3.LUT R12, R5, UR13, R52, 0x96, !PT ;  /* 0x0000000d050c7c12 */ /* 0x000fe2000f8e9634 */
[----:B---3--:R-:W-:Y:S02]  /*2320*/  IMAD.MOV.U32 R252, RZ, RZ, R11 ;  /* 0x000000fffffc7224 */ /* 0x008fe400078e000b */
[----:B------:R-:W1:Y:S01]  /*2330*/  SHFL.BFLY PT, R11, R13, 0x1, 0x1f ;  /* 0x0c201f000d0b7f89 */ /* 0x000e6200000e0000 */
[----:B----4-:R-:W-:Y:S01]  /*2340*/  IMAD.MOV.U32 R24, RZ, RZ, R10 ;  /* 0x000000ffff187224 */ /* 0x010fe200078e000a */
[----:B------:R-:W-:Y:S01]  /*2350*/  LOP3.LUT R10, R85, UR12, R86, 0x96, !PT ;  /* 0x0000000c550a7c12 */ /* 0x000fe2000f8e9656 */
[----:B------:R-:W-:-:S04]  /*2360*/  IMAD.MOV.U32 R132, RZ, RZ, R14 ;  /* 0x000000ffff847224 */ /* 0x000fc800078e000e */
[----:B------:R-:W-:Y:S01]  /*2370*/  IMAD.WIDE.U32 R34, R10, -0x326172a9, RZ ;  /* 0xcd9e8d570a227825 */ /* 0x000fe200078e00ff */
[----:B------:R-:W-:-:S04]  /*2380*/  LOP3.LUT R10, R5, UR13, R54, 0x96, !PT ;  /* 0x0000000d050a7c12 */ /* 0x000fc8000f8e9636 */
[----:B------:R-:W-:Y:S01]  /*2390*/  LOP3.LUT R8, R35, UR11, R4, 0x96, !PT ;  /* 0x0000000b23087c12 */ /* 0x000fe2000f8e9604 */
[----:B------:R-:W-:-:S04]  /*23a0*/  IMAD.WIDE.U32 R4, R12, -0x2daee0ad, RZ ;  /* 0xd2511f530c047825 */ /* 0x000fc800078e00ff */
[----:B------:R-:W-:Y:S01]  /*23b0*/  IMAD.WIDE.U32 R14, R8, -0x2daee0ad, RZ ;  /* 0xd2511f53080e7825 */ /* 0x000fe200078e00ff */
[----:B------:R-:W-:-:S04]  /*23c0*/  LOP3.LUT R8, R5, UR10, R84, 0x96, !PT ;  /* 0x0000000a05087c12 */ /* 0x000fc8000f8e9654 */
[----:B------:R-:W-:Y:S02]  /*23d0*/  LOP3.LUT R23, R15, UR8, R4, 0x96, !PT ;  /* 0x000000080f177c12 */ /* 0x000fe4000f8e9604 */
[----:B-1----:R-:W-:Y:S01]  /*23e0*/  FMNMX.FTZ R138, R13, R11, !PT ;  /* 0x0000000b0d8a7209 */ /* 0x002fe20007810000 */
[----:B------:R-:W-:Y:S01]  /*23f0*/  IMAD.WIDE.U32 R12, R8, -0x326172a9, RZ ;  /* 0xcd9e8d57080c7825 */ /* 0x000fe200078e00ff */
[----:B------:R-:W-:Y:S02]  /*2400*/  FMNMX.FTZ R4, R245, R6, !PT ;  /* 0x00000006f5047209 */ /* 0x000fe40007810000 */
[C---:B------:R-:W-:Y:S01]  /*2410*/  FSETP.NEU.FTZ.AND P1, PT, R138.reuse, -INF , PT ;  /* 0xff8000008a00780b */ /* 0x040fe20003f3d000 */
[----:B------:R-:W-:Y:S01]  /*2420*/  FMUL.FTZ R5, R138, c[0x0][0x23c] ;  /* 0x00008f008a057a20 */ /* 0x000fe20000410000 */
[----:B------:R-:W-:Y:S02]  /*2430*/  FMNMX.FTZ R4, R240, R4, !PT ;  /* 0x00000004f0047209 */ /* 0x000fe40007810000 */
[----:B------:R-:W-:Y:S01]  /*2440*/  FMNMX.FTZ R15, R7, R9, !PT ;  /* 0x00000009070f7209 */ /* 0x000fe20007810000 */
[----:B------:R-:W-:Y:S01]  /*2450*/  IMAD.WIDE.U32 R6, R10, -0x2daee0ad, RZ ;  /* 0xd2511f530a067825 */ /* 0x000fe200078e00ff */
[----:B------:R-:W-:-:S02]  /*2460*/  FSEL R22, R5, RZ, P1 ;  /* 0x000000ff05167208 */ /* 0x000fc40000800000 */
[----:B------:R-:W-:Y:S02]  /*2470*/  FMNMX.FTZ R5, R241, R4, !PT ;  /* 0x00000004f1057209 */ /* 0x000fe40007810000 */
[----:B------:R-:W-:Y:S01]  /*2480*/  FMNMX.FTZ R4, R191, R3, !PT ;  /* 0x00000003bf047209 */ /* 0x000fe20007810000 */
[----:B------:R-:W-:Y:S01]  /*2490*/  FFMA.FTZ R3, R44, c[0x0][0x23c], -R22 ;  /* 0x00008f002c037a23 */ /* 0x000fe20000010816 */
[----:B------:R-:W-:Y:S02]  /*24a0*/  FMNMX.FTZ R5, R111, R5, !PT ;  /* 0x000000056f057209 */ /* 0x000fe40007810000 */
[----:B------:R-:W-:Y:S01]  /*24b0*/  FMNMX.FTZ R4, R186, R4, !PT ;  /* 0x00000004ba047209 */ /* 0x000fe20007810000 */
[----:B------:R1:W-:Y:S03]  /*24c0*/  MUFU.EX2 R36, R3 ;  /* 0x0000000300247308 */ /* 0x0003e60000000800 */
[----:B------:R-:W-:-:S04]  /*24d0*/  FMNMX.FTZ R8, R187, R4, !PT ;  /* 0x00000004bb087209 */ /* 0x000fc80007810000 */
[----:B------:R-:W-:Y:S02]  /*24e0*/  FMNMX.FTZ R8, R226, R8, !PT ;  /* 0x00000008e2087209 */ /* 0x000fe40007810000 */
[----:B-1----:R-:W-:Y:S01]  /*24f0*/  FMNMX.FTZ R3, R252, R5, !PT ;  /* 0x00000005fc037209 */ /* 0x002fe20007810000 */
[----:B------:R-:W-:-:S03]  /*2500*/  FFMA.FTZ R5, R45, c[0x0][0x23c], -R22 ;  /* 0x00008f002d057a23 */ /* 0x000fc60000010816 */
[----:B------:R-:W-:Y:S01]  /*2510*/  FMNMX.FTZ R4, R248, R3, !PT ;  /* 0x00000003f8047209 */ /* 0x000fe20007810000 */
[----:B------:R1:W2:Y:S01]  /*2520*/  MUFU.EX2 R29, R5 ;  /* 0x00000005001d7308 */ /* 0x0002a20000000800 */
[----:B------:R-:W-:Y:S02]  /*2530*/  LOP3.LUT R3, R13, UR9, R34, 0x96, !PT ;  /* 0x000000090d037c12 */ /* 0x000fe4000f8e9622 */
[----:B------:R-:W-:Y:S02]  /*2540*/  FMNMX.FTZ R10, R249, R4, !PT ;  /* 0x00000004f90a7209 */ /* 0x000fe40007810000 */
[----:B------:R-:W-:Y:S01]  /*2550*/  FMNMX.FTZ R4, R227, R8, !PT ;  /* 0x00000008e3047209 */ /* 0x000fe20007810000 */
[----:B------:R-:W-:Y:S02]  /*2560*/  IMAD.WIDE.U32 R20, R3, -0x2daee0ad, RZ ;  /* 0xd2511f5303147825 */ /* 0x000fe400078e00ff */
[----:B------:R-:W3:Y:S02]  /*2570*/  SHFL.BFLY PT, R13, R10, 0x2, 0x1f ;  /* 0x0c401f000a0d7f89 */ /* 0x000ee400000e0000 */
[----:B------:R-:W-:Y:S01]  /*2580*/  FFMA.FTZ R3, R76, c[0x0][0x23c], -R22 ;  /* 0x00008f004c037a23 */ /* 0x000fe20000010816 */
[----:B------:R-:W-:Y:S01]  /*2590*/  LOP3.LUT R11, R21, UR6, R14, 0x96, !PT ;  /* 0x00000006150b7c12 */ /* 0x000fe2000f8e960e */
[----:B------:R-:W-:Y:S01]  /*25a0*/  IMAD.WIDE.U32 R8, R23, -0x326172a9, RZ ;  /* 0xcd9e8d5717087825 */ /* 0x000fe200078e00ff */
[----:B------:R-:W4:Y:S01]  /*25b0*/  SHFL.BFLY PT, R21, R15, 0x1, 0x1f ;  /* 0x0c201f000f157f89 */ /* 0x000f2200000e0000 */
[----:B------:R2:W-:Y:S01]  /*25c0*/  MUFU.EX2 R219, R3 ;  /* 0x0000000300db7308 */ /* 0x0005e20000000800 */
[----:B-1----:R-:W-:-:S02]  /*25d0*/  LOP3.LUT R5, R7, UR10, R108, 0x96, !PT ;  /* 0x0000000a07057c12 */ /* 0x002fc4000f8e966c */
[----:B------:R-:W-:-:S03]  /*25e0*/  LOP3.LUT R9, R9, UR7, R12, 0x96, !PT ;  /* 0x0000000709097c12 */ /* 0x000fc6000f8e960c */
[----:B------:R-:W-:-:S05]  /*25f0*/  IMAD.WIDE.U32 R18, R5, -0x326172a9, RZ ;  /* 0xcd9e8d5705127825 */ /* 0x000fca00078e00ff */
[----:B------:R-:W-:Y:S02]  /*2600*/  LOP3.LUT R7, R19, UR9, R72, 0x96, !PT ;  /* 0x0000000913077c12 */ /* 0x000fe4000f8e9648 */
[----:B--2---:R-:W-:Y:S01]  /*2610*/  FMNMX.FTZ R3, R222, R4, !PT ;  /* 0x00000004de037209 */ /* 0x004fe20007810000 */
[----:B------:R-:W-:Y:S01]  /*2620*/  FFMA.FTZ R4, R77, c[0x0][0x23c], -R22 ;  /* 0x00008f004d047a23 */ /* 0x000fe20000010816 */
[----:B---3--:R-:W-:Y:S01]  /*2630*/  FMNMX.FTZ R14, R10, R13, !PT ;  /* 0x0000000d0a0e7209 */ /* 0x008fe20007810000 */
[----:B------:R-:W-:Y:S01]  /*2640*/  IMAD.WIDE.U32 R12, R11, -0x326172a9, RZ ;  /* 0xcd9e8d570b0c7825 */ /* 0x000fe200078e00ff */
[----:B------:R-:W-:Y:S01]  /*2650*/  FMNMX.FTZ R3, R223, R3, !PT ;  /* 0x00000003df037209 */ /* 0x000fe20007810000 */
[----:B------:R1:W-:Y:S01]  /*2660*/  MUFU.EX2 R180, R4 ;  /* 0x0000000400b47308 */ /* 0x0003e20000000800 */
[----:B----4-:R-:W-:Y:S02]  /*2670*/  FMNMX.FTZ R137, R15, R21, !PT ;  /* 0x000000150f897209 */ /* 0x010fe40007810000 */
[----:B------:R-:W-:Y:S01]  /*2680*/  FMNMX.FTZ R3, R246, R3, !PT ;  /* 0x00000003f6037209 */ /* 0x000fe20007810000 */
[----:B------:R-:W2:Y:S01]  /*2690*/  SHFL.BFLY PT, R15, R14, 0x1, 0x1f ;  /* 0x0c201f000e0f7f89 */ /* 0x000ea200000e0000 */
[----:B------:R-:W-:-:S02]  /*26a0*/  FSETP.NEU.FTZ.AND P1, PT, R137, -INF , PT ;  /* 0xff8000008900780b */ /* 0x000fc40003f3d000 */
[----:B------:R-:W-:Y:S01]  /*26b0*/  FMNMX.FTZ R3, R247, R3, !PT ;  /* 0x00000003f7037209 */ /* 0x000fe20007810000 */
[----:B-1----:R-:W-:-:S04]  /*26c0*/  IMAD.WIDE.U32 R4, R16, -0x2daee0ad, RZ ;  /* 0xd2511f5310047825 */ /* 0x002fc800078e00ff */
[----:B------:R-:W-:Y:S01]  /*26d0*/  IMAD.WIDE.U32 R16, R7, -0x2daee0ad, RZ ;  /* 0xd2511f5307107825 */ /* 0x000fe200078e00ff */
[----:B------:R-:W-:Y:S02]  /*26e0*/  LOP3.LUT R23, R5, UR8, R6, 0x96, !PT ;  /* 0x0000000805177c12 */ /* 0x000fe4000f8e9606 */
[----:B------:R-:W-:Y:S01]  /*26f0*/  FMNMX.FTZ R5, R242, R3, !PT ;  /* 0x00000003f2057209 */ /* 0x000fe20007810000 */
[----:B------:R-:W-:Y:S01]  /*2700*/  FFMA.FTZ R7, R104, c[0x0][0x23c], -R22 ;  /* 0x00008f0068077a23 */ /* 0x000fe20000010816 */
[----:B------:R-:W-:Y:S01]  /*2710*/  LOP3.LUT R6, R13, UR5, R8, 0x96, !PT ;  /* 0x000000050d067c12 */ /* 0x000fe2000f8e9608 */
[----:B------:R-:W-:Y:S02]  /*2720*/  FFMA.FTZ R3, R105, c[0x0][0x23c], -R22 ;  /* 0x00008f0069037a23 */ /* 0x000fe40000010816 */
[----:B------:R1:W-:Y:S01]  /*2730*/  MUFU.EX2 R182, R7 ;  /* 0x0000000700b67308 */ /* 0x0003e20000000800 */
[----:B------:R-:W-:Y:S01]  /*2740*/  IMAD.MOV.U32 R104, RZ, RZ, R24 ;  /* 0x000000ffff687224 */ /* 0x000fe200078e0018 */
[----:B--2---:R-:W-:Y:S01]  /*2750*/  FMNMX.FTZ R136, R14, R15, !PT ;  /* 0x0000000f0e887209 */ /* 0x004fe20007810000 */
[----:B------:R-:W-:-:S05]  /*2760*/  IMAD.WIDE.U32 R8, R9, -0x2daee0ad, RZ ;  /* 0xd2511f5309087825 */ /* 0x000fca00078e00ff */
[----:B------:R2:W-:Y:S01]  /*2770*/  MUFU.EX2 R216, R3 ;  /* 0x0000000300d87308 */ /* 0x0005e20000000800 */
[----:B-1----:R-:W-:Y:S02]  /*2780*/  LOP3.LUT R7, R17, UR6, R4, 0x96, !PT ;  /* 0x0000000611077c12 */ /* 0x002fe4000f8e9604 */
[----:B------:R-:W-:Y:S02]  /*2790*/  FMNMX.FTZ R4, R243, R5, !PT ;  /* 0x00000005f3047209 */ /* 0x000fe40007810000 */
[----:B------:R-:W-:Y:S01]  /*27a0*/  LOP3.LUT R17, R9, UR4, R20, 0x96, !PT ;  /* 0x0000000409117c12 */ /* 0x000fe2000f8e9614 */
[----:B------:R-:W-:Y:S01]  /*27b0*/  IMAD.WIDE.U32 R10, R7, -0x326172a9, RZ ;  /* 0xcd9e8d57070a7825 */ /* 0x000fe200078e00ff */
[----:B--2---:R-:W-:-:S03]  /*27c0*/  FMNMX.FTZ R3, R132, R4, !PT ;  /* 0x0000000484037209 */ /* 0x004fc60007810000 */
[----:B------:R-:W-:Y:S02]  /*27d0*/  FFMA.FTZ R4, R100, c[0x0][0x23c], -R22 ;  /* 0x00008f0064047a23 */ /* 0x000fe40000010816 */
[----:B------:R-:W-:Y:S01]  /*27e0*/  IMAD.WIDE.U32 R6, R6, -0x2daee0ad, RZ ;  /* 0xd2511f5306067825 */ /* 0x000fe200078e00ff */
[----:B------:R-:W-:Y:S01]  /*27f0*/  FMNMX.FTZ R3, R104, R3, !PT ;  /* 0x0000000368037209 */ /* 0x000fe20007810000 */
[----:B------:R1:W-:Y:S03]  /*2800*/  MUFU.EX2 R212, R4 ;  /* 0x0000000400d47308 */ /* 0x0003e60000000800 */
[----:B------:R-:W-:Y:S01]  /*2810*/  FMNMX.FTZ R5, R250, R3, !PT ;  /* 0x00000003fa057209 */ /* 0x000fe20007810000 */
[----:B------:R-:W-:Y:S01]  /*2820*/  FMUL.FTZ R3, R137, c[0x0][0x23c] ;  /* 0x00008f0089037a20 */ /* 0x000fe20000410000 */
[----:B------:R-:W-:Y:S02]  /*2830*/  LOP3.LUT R32, R7, UR14, R8, 0x96, !PT ;  /* 0x0000000e07207c12 */ /* 0x000fe4000f8e9608 */
[----:B------:R-:W-:-:S02]  /*2840*/  FMNMX.FTZ R13, R251, R5, !PT ;  /* 0x00000005fb0d7209 */ /* 0x000fc40007810000 */
[----:B------:R-:W-:Y:S02]  /*2850*/  FSEL R19, R3, RZ, P1 ;  /* 0x000000ff03137208 */ /* 0x000fe40000800000 */
[----:B------:R-:W-:Y:S01]  /*2860*/  LOP3.LUT R28, R6, 0xff, RZ, 0xc0, !PT ;  /* 0x000000ff061c7812 */ /* 0x000fe200078ec0ff */
[----:B------:R-:W2:Y:S01]  /*2870*/  SHFL.BFLY PT, R21, R13, 0x2, 0x1f ;  /* 0x0c401f000d157f89 */ /* 0x000ea200000e0000 */
[----:B------:R-:W-:Y:S01]  /*2880*/  SHF.R.U32.HI R27, RZ, 0x18, R6 ;  /* 0x00000018ff1b7819 */ /* 0x000fe20000011606 */
[----:B------:R-:W-:Y:S01]  /*2890*/  FFMA.FTZ R3, R46, c[0x0][0x23c], -R19 ;  /* 0x00008f002e037a23 */ /* 0x000fe20000010813 */
[----:B------:R-:W-:Y:S01]  /*28a0*/  FSETP.NEU.FTZ.AND P1, PT, R136, -INF , PT ;  /* 0xff8000008800780b */ /* 0x000fe20003f3d000 */
[----:B-1----:R-:W-:Y:S02]  /*28b0*/  FFMA.FTZ R4, R101, c[0x0][0x23c], -R22 ;  /* 0x00008f0065047a23 */ /* 0x002fe40000010816 */
[----:B------:R-:W-:Y:S08]  /*28c0*/  MUFU.EX2 R31, R3 ;  /* 0x00000003001f7308 */ /* 0x000ff00000000800 */
[----:B------:R1:W-:Y:S02]  /*28d0*/  MUFU.EX2 R208, R4 ;  /* 0x0000000400d07308 */ /* 0x0003e40000000800 */
[----:B-1----:R-:W-:Y:S01]  /*28e0*/  IMAD.WIDE.U32 R4, R23, -0x326172a9, RZ ;  /* 0xcd9e8d5717047825 */ /* 0x002fe200078e00ff */
[----:B------:R-:W-:-:S04]  /*28f0*/  SHF.R.U32.HI R23, RZ, 0x10, R6 ;  /* 0x00000010ff177819 */ /* 0x000fc80000011606 */
[----:B------:R-:W-:Y:S02]  /*2900*/  LOP3.LUT R5, R5, UR7, R18, 0x96, !PT ;  /* 0x0000000705057c12 */ /* 0x000fe4000f8e9612 */
[----:B------:R-:W-:Y:S01]  /*2910*/  LOP3.LUT R3, R11, UR5, R4, 0x96, !PT ;  /* 0x000000050b037c12 */ /* 0x000fe2000f8e9604 */
[----:B------:R-:W-:Y:S01]  /*2920*/  FFMA.FTZ R4, R47, c[0x0][0x23c], -R19 ;  /* 0x00008f002f047a23 */ /* 0x000fe20000010813 */
[----:B------:R-:W-:Y:S01]  /*2930*/  LOP3.LUT R11, R6, 0xffff, RZ, 0xc0, !PT ;  /* 0x0000ffff060b7812 */ /* 0x000fe200078ec0ff */
[----:B------:R-:W-:Y:S02]  /*2940*/  IMAD.WIDE.U32 R8, R5, -0x2daee0ad, RZ ;  /* 0xd2511f5305087825 */ /* 0x000fe400078e00ff */
[----:B------:R1:W3:Y:S01]  /*2950*/  MUFU.EX2 R33, R4 ;  /* 0x0000000400217308 */ /* 0x0002e20000000800 */
[----:B------:R-:W-:Y:S01]  /*2960*/  SHF.R.U32.HI R11, RZ, 0x8, R11 ;  /* 0x00000008ff0b7819 */ /* 0x000fe2000001160b */
[----:B------:R-:W-:Y:S01]  /*2970*/  FFMA.FTZ R6, R79, c[0x0][0x23c], -R19 ;  /* 0x00008f004f067a23 */ /* 0x000fe20000010813 */
[----:B------:R-:W-:-:S02]  /*2980*/  LOP3.LUT R24, R9, UR4, R16, 0x96, !PT ;  /* 0x0000000409187c12 */ /* 0x000fc4000f8e9610 */
[----:B--2---:R-:W-:Y:S02]  /*2990*/  FMNMX.FTZ R9, R13, R21, !PT ;  /* 0x000000150d097209 */ /* 0x004fe40007810000 */
[----:B------:R-:W-:Y:S01]  /*29a0*/  PRMT R55, R28, 0x5410, R11 ;  /* 0x000054101c377816 */ /* 0x000fe2000000000b */
[----:B------:R2:W-:Y:S02]  /*29b0*/  MUFU.EX2 R133, R6 ;  /* 0x0000000600857308 */ /* 0x0005e40000000800 */
[----:B------:R-:W4:Y:S01]  /*29c0*/  SHFL.BFLY PT, R20, R9, 0x1, 0x1f ;  /* 0x0c201f0009147f89 */ /* 0x000f2200000e0000 */
[----:B-1----:R-:W-:-:S04]  /*29d0*/  IMAD.WIDE.U32 R4, R3, -0x2daee0ad, RZ ;  /* 0xd2511f5303047825 */ /* 0x002fc800078e00ff */
[----:B------:R-:W-:Y:S01]  /*29e0*/  FFMA.FTZ R3, R78, c[0x0][0x23c], -R19 ;  /* 0x00008f004e037a23 */ /* 0x000fe20000010813 */
[----:B------:R-:W-:Y:S02]  /*29f0*/  LOP3.LUT R18, R5, UR14, R8, 0x96, !PT ;  /* 0x0000000e05127c12 */ /* 0x000fe4000f8e9608 */
[C---:B------:R-:W-:Y:S01]  /*2a00*/  LOP3.LUT R14, R4.reuse, 0xffff, RZ, 0xc0, !PT ;  /* 0x0000ffff040e7812 */ /* 0x040fe200078ec0ff */
[----:B------:R1:W-:Y:S01]  /*2a10*/  MUFU.EX2 R229, R3 ;  /* 0x0000000300e57308 */ /* 0x0003e20000000800 */
[----:B--2---:R-:W-:Y:S01]  /*2a20*/  IMAD.WIDE.U32 R6, R17, -0x326172a9, RZ ;  /* 0xcd9e8d5711067825 */ /* 0x004fe200078e00ff */
[----:B------:R-:W-:Y:S02]  /*2a30*/  LOP3.LUT R26, R4, 0xff, RZ, 0xc0, !PT ;  /* 0x000000ff041a7812 */ /* 0x000fe400078ec0ff */
[--C-:B------:R-:W-:Y:S02]  /*2a40*/  SHF.R.U32.HI R21, RZ, 0x10, R4.reuse ;  /* 0x00000010ff157819 */ /* 0x100fe40000011604 */
[----:B------:R-:W-:Y:S01]  /*2a50*/  SHF.R.U32.HI R25, RZ, 0x18, R4 ;  /* 0x00000018ff197819 */ /* 0x000fe20000011604 */
[----:B------:R-:W-:Y:S01]  /*2a60*/  IMAD.WIDE.U32 R4, R24, -0x326172a9, RZ ;  /* 0xcd9e8d5718047825 */ /* 0x000fe200078e00ff */
[----:B------:R-:W-:-:S02]  /*2a70*/  LOP3.LUT R8, R7, UR15, R12, 0x96, !PT ;  /* 0x0000000f07087c12 */ /* 0x000fc4000f8e960c */
[----:B------:R-:W-:Y:S02]  /*2a80*/  LOP3.LUT R12, R23, 0xff, RZ, 0xc0, !PT ;  /* 0x000000ff170c7812 */ /* 0x000fe400078ec0ff */
[C---:B------:R-:W-:Y:S02]  /*2a90*/  LOP3.LUT R13, R6.reuse, 0xffff, RZ, 0xc0, !PT ;  /* 0x0000ffff060d7812 */ /* 0x040fe400078ec0ff */
[----:B------:R-:W-:Y:S01]  /*2aa0*/  LOP3.LUT R17, R6, 0xff, RZ, 0xc0, !PT ;  /* 0x000000ff06117812 */ /* 0x000fe200078ec0ff */
[----:B-1----:R-:W-:Y:S01]  /*2ab0*/  FMUL.FTZ R3, R136, c[0x0][0x23c] ;  /* 0x00008f0088037a20 */ /* 0x002fe20000410000 */
[--C-:B------:R-:W-:Y:S02]  /*2ac0*/  SHF.R.U32.HI R16, RZ, 0x10, R6.reuse ;  /* 0x00000010ff107819 */ /* 0x100fe40000011606 */
[----:B------:R-:W-:Y:S02]  /*2ad0*/  SHF.R.U32.HI R23, RZ, 0x18, R6 ;  /* 0x00000018ff177819 */ /* 0x000fe40000011606 */
[----:B------:R-:W-:-:S02]  /*2ae0*/  FSEL R15, R3, RZ, P1 ;  /* 0x000000ff030f7208 */ /* 0x000fc40000800000 */
[----:B------:R-:W-:Y:S02]  /*2af0*/  PRMT R53, R12, 0x5410, R27 ;  /* 0x000054100c357816 */ /* 0x000fe4000000001b */
[----:B------:R-:W-:Y:S01]  /*2b00*/  LOP3.LUT R11, R4, 0xffff, RZ, 0xc0, !PT ;  /* 0x0000ffff040b7812 */ /* 0x000fe200078ec0ff */
[--C-:B------:R-:W-:Y:S01]  /*2b10*/  FFMA.FTZ R3, R168, c[0x0][0x23c], -R15.reuse ;  /* 0x00008f00a8037a23 */ /* 0x100fe2000001080f */
[--C-:B------:R-:W-:Y:S01]  /*2b20*/  SHF.R.U32.HI R12, RZ, 0x10, R4.reuse ;  /* 0x00000010ff0c7819 */ /* 0x100fe20000011604 */
[----:B------:R-:W-:Y:S01]  /*2b30*/  FFMA.FTZ R6, R164, c[0x0][0x23c], -R15 ;  /* 0x00008f00a4067a23 */ /* 0x000fe2000001080f */
[----:B------:R-:W-:Y:S01]  /*2b40*/  SHF.R.U32.HI R28, RZ, 0x18, R4 ;  /* 0x00000018ff1c7819 */ /* 0x000fe20000011604 */
[----:B------:R1:W2:Y:S01]  /*2b50*/  MUFU.EX2 R30, R3 ;  /* 0x00000003001e7308 */ /* 0x0002a20000000800 */
[----:B------:R-:W-:Y:S01]  /*2b60*/  IMAD.MOV.U32 R164, RZ, RZ, R29 ;  /* 0x000000ffffa47224 */ /* 0x000fe200078e001d */
[----:B------:R-:W-:Y:S01]  /*2b70*/  LOP3.LUT R29, R4, 0xff, RZ, 0xc0, !PT ;  /* 0x000000ff041d7812 */ /* 0x000fe200078ec0ff */
[----:B------:R-:W-:Y:S01]  /*2b80*/  FFMA.FTZ R4, R165, c[0x0][0x23c], -R15 ;  /* 0x00008f00a5047a23 */ /* 0x000fe2000001080f */
[----:B----4-:R-:W-:Y:S01]  /*2b90*/  FMNMX.FTZ R134, R9, R20, !PT ;  /* 0x0000001409867209 */ /* 0x010fe20007810000 */
[----:B------:R-:W-:Y:S01]  /*2ba0*/  IMAD.MOV.U32 R165, RZ, RZ, R36 ;  /* 0x000000ffffa57224 */ /* 0x000fe200078e0024 */
[----:B------:R-:W-:Y:S01]  /*2bb0*/  LOP3.LUT R7, R21, 0xff, RZ, 0xc0, !PT ;  /* 0x000000ff15077812 */ /* 0x000fe200078ec0ff */
[----:B------:R-:W-:Y:S01]  /*2bc0*/  LDSM.16.MT88.4 R36, [R205+0x4400] ;  /* 0x00440000cd24783b */ /* 0x000fe20000004200 */
[----:B------:R4:W-:Y:S01]  /*2bd0*/  MUFU.EX2 R110, R4 ;  /* 0x00000004006e7308 */ /* 0x0009e20000000800 */
[----:B------:R-:W-:-:S02]  /*2be0*/  FSETP.NEU.FTZ.AND P1, PT, R134, -INF , PT ;  /* 0xff8000008600780b */ /* 0x000fc40003f3d000 */
[----:B------:R-:W-:Y:S02]  /*2bf0*/  SHF.R.U32.HI R9, RZ, 0x8, R14 ;  /* 0x00000008ff097819 */ /* 0x000fe4000001160e */
[----:B------:R-:W-:Y:S02]  /*2c00*/  LOP3.LUT R2, R12, 0xff, RZ, 0xc0, !PT ;  /* 0x000000ff0c027812 */ /* 0x000fe400078ec0ff */
[----:B------:R-:W-:Y:S01]  /*2c10*/  PRMT R21, R26, 0x5410, R9 ;  /* 0x000054101a157816 */ /* 0x000fe20000000009 */
[----:B-1----:R-:W-:Y:S01]  /*2c20*/  FFMA.FTZ R3, R169, c[0x0][0x23c], -R15 ;  /* 0x00008f00a9037a23 */ /* 0x002fe2000001080f */
[----:B------:R1:W1:Y:S01]  /*2c30*/  MUFU.EX2 R181, R6 ;  /* 0x0000000600b57308 */ /* 0x0002620000000800 */
[----:B------:R-:W-:Y:S02]  /*2c40*/  SHF.R.U32.HI R20, RZ, 0x18, R18 ;  /* 0x00000018ff147819 */ /* 0x000fe40000011612 */
[----:B----4-:R-:W-:-:S05]  /*2c50*/  SHF.R.U32.HI R4, RZ, 0x8, R13 ;  /* 0x00000008ff047819 */ /* 0x010fca000001160d */
[----:B------:R4:W-:Y:S01]  /*2c60*/  MUFU.EX2 R217, R3 ;  /* 0x0000000300d97308 */ /* 0x0009e20000000800 */
[----:B------:R-:W-:Y:S02]  /*2c70*/  PRMT R13, R17, 0x5410, R4 ;  /* 0x00005410110d7816 */ /* 0x000fe40000000004 */
[----:B------:R-:W-:Y:S01]  /*2c80*/  LOP3.LUT R4, R8, 0xffff, RZ, 0xc0, !PT ;  /* 0x0000ffff08047812 */ /* 0x000fe200078ec0ff */
[----:B-1----:R-:W-:-:S03]  /*2c90*/  FFMA.FTZ R6, R160, c[0x0][0x23c], -R15 ;  /* 0x00008f00a0067a23 */ /* 0x002fc6000001080f */
[----:B------:R-:W-:Y:S01]  /*2ca0*/  SHF.R.U32.HI R9, RZ, 0x8, R4 ;  /* 0x00000008ff097819 */ /* 0x000fe20000011604 */
[----:B---3--:R-:W-:Y:S01]  /*2cb0*/  IMAD.MOV.U32 R160, RZ, RZ, R33 ;  /* 0x000000ffffa07224 */ /* 0x008fe200078e0021 */
[----:B------:R-:W-:Y:S01]  /*2cc0*/  PRMT R33, R7, 0x5410, R25 ;  /* 0x0000541007217816 */ /* 0x000fe20000000019 */
[----:B------:R1:W-:Y:S01]  /*2cd0*/  MUFU.EX2 R228, R6 ;  /* 0x0000000600e47308 */ /* 0x0003e20000000800 */
[----:B------:R-:W-:Y:S01]  /*2ce0*/  SHF.R.U32.HI R7, RZ, 0x10, R8 ;  /* 0x00000010ff077819 */ /* 0x000fe20000011608 */
[----:B------:R-:W3:Y:S01]  /*2cf0*/  LDSM.16.MT88.4 R24, [R204+0x4000] ;  /* 0x00400000cc18783b */ /* 0x000ee20000004200 */
[----:B----4-:R-:W-:Y:S01]  /*2d00*/  LOP3.LUT R3, R5, UR15, R10, 0x96, !PT ;  /* 0x0000000f05037c12 */ /* 0x010fe2000f8e960a */
[----:B------:R-:W-:Y:S01]  /*2d10*/  FMUL.FTZ R5, R134, c[0x0][0x23c] ;  /* 0x00008f0086057a20 */ /* 0x000fe20000410000 */
[----:B------:R-:W-:Y:S02]  /*2d20*/  LOP3.LUT R4, R7, 0xff, RZ, 0xc0, !PT ;  /* 0x000000ff07047812 */ /* 0x000fe400078ec0ff */
[----:B------:R-:W-:-:S02]  /*2d30*/  SHF.R.U32.HI R7, RZ, 0x8, R11 ;  /* 0x00000008ff077819 */ /* 0x000fc4000001160b */
[----:B------:R-:W-:Y:S02]  /*2d40*/  FSEL R14, R5, RZ, P1 ;  /* 0x000000ff050e7208 */ /* 0x000fe40000800000 */
[----:B------:R-:W-:Y:S02]  /*2d50*/  LOP3.LUT R5, R16, 0xff, RZ, 0xc0, !PT ;  /* 0x000000ff10057812 */ /* 0x000fe400078ec0ff */
[----:B------:R-:W-:Y:S02]  /*2d60*/  LOP3.LUT R10, R8, 0xff, RZ, 0xc0, !PT ;  /* 0x000000ff080a7812 */ /* 0x000fe400078ec0ff */
[----:B------:R-:W-:Y:S01]  /*2d70*/  PRMT R17, R5, 0x5410, R23 ;  /* 0x0000541005117816 */ /* 0x000fe20000000017 */
[----:B-1----:R-:W-:Y:S01]  /*2d80*/  FFMA.FTZ R6, R170, c[0x0][0x23c], -R14 ;  /* 0x00008f00aa067a23 */ /* 0x002fe2000001080e */
[----:B------:R-:W-:Y:S02]  /*2d90*/  SHF.R.U32.HI R5, RZ, 0x18, R8 ;  /* 0x00000018ff057819 */ /* 0x000fe40000011608 */
[----:B------:R-:W-:Y:S01]  /*2da0*/  PRMT R16, R10, 0x5410, R9 ;  /* 0x000054100a107816 */ /* 0x000fe20000000009 */
[----:B------:R1:W-:Y:S01]  /*2db0*/  MUFU.EX2 R170, R6 ;  /* 0x0000000600aa7308 */ /* 0x0003e20000000800 */
[----:B------:R-:W-:Y:S01]  /*2dc0*/  PRMT R11, R4, 0x5410, R5 ;  /* 0x00005410040b7816 */ /* 0x000fe20000000005 */
[----:B------:R-:W-:Y:S01]  /*2dd0*/  FFMA.FTZ R4, R167, c[0x0][0x23c], -R14 ;  /* 0x00008f00a7047a23 */ /* 0x000fe2000001080e */
[----:B------:R-:W-:Y:S01]  /*2de0*/  PRMT R7, R29, 0x5410, R7 ;  /* 0x000054101d077816 */ /* 0x000fe20000000007 */
[----:B--2---:R-:W-:Y:S01]  /*2df0*/  IMAD.MOV.U32 R167, RZ, RZ, R30 ;  /* 0x000000ffffa77224 */ /* 0x004fe200078e001e */
[----:B------:R-:W-:-:S02]  /*2e00*/  PRMT R9, R2, 0x5410, R28 ;  /* 0x0000541002097816 */ /* 0x000fc4000000001c */
[C---:B------:R-:W-:Y:S01]  /*2e10*/  LOP3.LUT R0, R3.reuse, 0xffff, RZ, 0xc0, !PT ;  /* 0x0000ffff03007812 */ /* 0x040fe200078ec0ff */
[----:B------:R2:W-:Y:S01]  /*2e20*/  MUFU.EX2 R183, R4 ;  /* 0x0000000400b77308 */ /* 0x0005e20000000800 */
[----:B------:R-:W-:Y:S02]  /*2e30*/  SHF.R.U32.HI R2, RZ, 0x10, R3 ;  /* 0x00000010ff027819 */ /* 0x000fe40000011603 */
[----:B------:R-:W-:Y:S02]  /*2e40*/  LOP3.LUT R8, R3, 0xff, RZ, 0xc0, !PT ;  /* 0x000000ff03087812 */ /* 0x000fe400078ec0ff */
[----:B------:R-:W-:Y:S01]  /*2e50*/  SHF.R.U32.HI R5, RZ, 0x8, R0 ;  /* 0x00000008ff057819 */ /* 0x000fe20000011600 */
[----:B------:R-:W-:Y:S01]  /*2e60*/  HSET2.LE.AND R0, R7, R109, PT ;  /* 0x0000006d07007233 */ /* 0x000fe20003803000 */
[----:B------:R-:W-:Y:S02]  /*2e70*/  FFMA.FTZ R7, R112, c[0x0][0x23c], -R15 ;  /* 0x00008f0070077a23 */ /* 0x000fe4000001080f */
[--C-:B-1----:R-:W-:Y:S01]  /*2e80*/  FFMA.FTZ R6, R166, c[0x0][0x23c], -R14.reuse ;  /* 0x00008f00a6067a23 */ /* 0x102fe2000001080e */
[----:B------:R-:W-:Y:S01]  /*2e90*/  PRMT R5, R8, 0x5410, R5 ;  /* 0x0000541008057816 */ /* 0x000fe20000000005 */
[----:B------:R-:W-:Y:S01]  /*2ea0*/  IMAD.MOV.U32 R166, RZ, RZ, R31 ;  /* 0x000000ffffa67224 */ /* 0x000fe200078e001f */
[----:B------:R-:W-:Y:S01]  /*2eb0*/  MUFU.EX2 R23, R7 ;  /* 0x0000000700177308 */ /* 0x000fe20000000800 */
[----:B------:R-:W1:Y:S01]  /*2ec0*/  LDSM.16.MT88.4 R28, [R205+0x4000] ;  /* 0x00400000cd1c783b */ /* 0x000e620000004200 */
[----:B--2---:R-:W-:-:S02]  /*2ed0*/  FFMA.FTZ R4, R171, c[0x0][0x23c], -R14 ;  /* 0x00008f00ab047a23 */ /* 0x004fc4000001080e */
[----:B------:R-:W-:-:S04]  /*2ee0*/  F2FP.PACK_AB R12, R160, R166 ;  /* 0x000000a6a00c723e */ /* 0x000fc800000000ff */
[----:B------:R2:W4:Y:S08]  /*2ef0*/  MUFU.EX2 R169, R6 ;  /* 0x0000000600a97308 */ /* 0x0005300000000800 */
[----:B------:R3:W3:Y:S01]  /*2f00*/  MUFU.EX2 R168, R4 ;  /* 0x0000000400a87308 */ /* 0x0006e20000000800 */
[----:B--2---:R-:W-:Y:S02]  /*2f10*/  SHF.R.U32.HI R6, RZ, 0x18, R3 ;  /* 0x00000018ff067819 */ /* 0x004fe40000011603 */
[----:B------:R-:W-:-:S02]  /*2f20*/  LOP3.LUT R3, R2, 0xff, RZ, 0xc0, !PT ;  /* 0x000000ff02037812 */ /* 0x000fc400078ec0ff */
[----:B------:R-:W-:Y:S02]  /*2f30*/  F2FP.PACK_AB R2, R110, R181 ;  /* 0x000000b56e02723e */ /* 0x000fe400000000ff */
[----:B------:R-:W-:Y:S01]  /*2f40*/  PRMT R8, R3, 0x5410, R6 ;  /* 0x0000541003087816 */ /* 0x000fe20000000006 */
[--C-:B------:R-:W-:Y:S01]  /*2f50*/  HSET2.LE.AND R3, R5, R109.reuse, PT ;  /* 0x0000006d05037233 */ /* 0x100fe20003803000 */
[----:B------:R-:W-:Y:S01]  /*2f60*/  LOP3.LUT R6, R0, R2, RZ, 0xc0, !PT ;  /* 0x0000000200067212 */ /* 0x000fe200078ec0ff */
[--C-:B------:R-:W-:Y:S01]  /*2f70*/  HSET2.LE.AND R0, R9, R109.reuse, PT ;  /* 0x0000006d09007233 */ /* 0x100fe20003803000 */
[----:B----4-:R-:W-:Y:S01]  /*2f80*/  F2FP.PACK_AB R2, R183, R169 ;  /* 0x000000a9b702723e */ /* 0x010fe200000000ff */
[----:B---3--:R-:W-:Y:S01]  /*2f90*/  FFMA.FTZ R4, R161, c[0x0][0x23c], -R15 ;  /* 0x00008f00a1047a23 */ /* 0x008fe2000001080f */
[--C-:B------:R-:W-:Y:S01]  /*2fa0*/  HSET2.LE.AND R5, R8, R109.reuse, PT ;  /* 0x0000006d08057233 */ /* 0x100fe20003803000 */
[----:B------:R-:W-:Y:S01]  /*2fb0*/  F2FP.PACK_AB R8, R168, R170 ;  /* 0x000000aaa808723e */ /* 0x000fe200000000ff */
[--C-:B------:R-:W-:Y:S01]  /*2fc0*/  HSET2.LE.AND R9, R11, R109.reuse, PT ;  /* 0x0000006d0b097233 */ /* 0x100fe20003803000 */
[----:B------:R-:W-:Y:S01]  /*2fd0*/  LOP3.LUT R7, R0, R2, RZ, 0xc0, !PT ;  /* 0x0000000200077212 */ /* 0x000fe200078ec0ff */
[--C-:B------:R-:W-:Y:S01]  /*2fe0*/  HSET2.LE.AND R0, R13, R109.reuse, PT ;  /* 0x0000006d0d007233 */ /* 0x100fe20003803000 */
[----:B------:R-:W-:Y:S01]  /*2ff0*/  F2FP.PACK_AB R2, R180, R219 ;  /* 0x000000dbb402723e */ /* 0x000fe200000000ff */
[----:B------:R2:W-:Y:S01]  /*3000*/  MUFU.EX2 R214, R4 ;  /* 0x0000000400d67308 */ /* 0x0005e20000000800 */
[----:B------:R-:W-:Y:S01]  /*3010*/  LOP3.LUT R5, R5, R8, RZ, 0xc0, !PT ;  /* 0x0000000805057212 */ /* 0x000fe200078ec0ff */
[--C-:B------:R-:W-:Y:S01]  /*3020*/  FFMA.FTZ R8, R162, c[0x0][0x23c], -R14.reuse ;  /* 0x00008f00a2087a23 */ /* 0x100fe2000001080e */
[----:B------:R-:W-:Y:S01]  /*3030*/  LOP3.LUT R10, R0, R2, RZ, 0xc0, !PT ;  /* 0x00000002000a7212 */ /* 0x000fe200078ec0ff */
[----:B------:R-:W-:Y:S01]  /*3040*/  HSET2.LE.AND R0, R17, R109, PT ;  /* 0x0000006d11007233 */ /* 0x000fe20003803000 */
[----:B------:R-:W-:Y:S01]  /*3050*/  F2FP.PACK_AB R2, R133, R229 ;  /* 0x000000e58502723e */ /* 0x000fe200000000ff */
[----:B------:R-:W-:Y:S01]  /*3060*/  FFMA.FTZ R13, R163, c[0x0][0x23c], -R14 ;  /* 0x00008f00a30d7a23 */ /* 0x000fe2000001080e */
[----:B------:R-:W-:Y:S01]  /*3070*/  LOP3.LUT R9, R9, R12, RZ, 0xc0, !PT ;  /* 0x0000000c09097212 */ /* 0x000fe200078ec0ff */
[----:B------:R3:W-:Y:S01]  /*3080*/  MUFU.EX2 R112, R8 ;  /* 0x0000000800707308 */ /* 0x0007e20000000800 */
[----:B------:R-:W-:Y:S01]  /*3090*/  LOP3.LUT R11, R0, R2, RZ, 0xc0, !PT ;  /* 0x00000002000b7212 */ /* 0x000fe200078ec0ff */
[----:B------:R-:W-:Y:S01]  /*30a0*/  IMAD.MOV.U32 R163, RZ, RZ, R219 ;  /* 0x000000ffffa37224 */ /* 0x000fe200078e00db */
[----:B------:R-:W-:Y:S01]  /*30b0*/  LOP3.LUT R2, R32, 0xffff, RZ, 0xc0, !PT ;  /* 0x0000ffff20027812 */ /* 0x000fe200078ec0ff */
[----:B------:R-:W-:Y:S01]  /*30c0*/  IMAD.MOV.U32 R162, RZ, RZ, R217 ;  /* 0x000000ffffa27224 */ /* 0x000fe200078e00d9 */
[----:B------:R-:W-:-:S02]  /*30d0*/  LOP3.LUT R0, R18, 0xffff, RZ, 0xc0, !PT ;  /* 0x0000ffff12007812 */ /* 0x000fc400078ec0ff */
[----:B------:R-:W-:Y:S01]  /*30e0*/  LOP3.LUT R17, R18, 0xff, RZ, 0xc0, !PT ;  /* 0x000000ff12117812 */ /* 0x000fe200078ec0ff */
[----:B------:R4:W-:Y:S01]  /*30f0*/  MUFU.EX2 R213, R13 ;  /* 0x0000000d00d57308 */ /* 0x0009e20000000800 */
[----:B--2---:R-:W-:Y:S02]  /*3100*/  F2FP.PACK_AB R4, R217, R167 ;  /* 0x000000a7d904723e */ /* 0x004fe400000000ff */
[----:B------:R-:W-:Y:S02]  /*3110*/  SHF.R.U32.HI R12, RZ, 0x8, R0 ;  /* 0x00000008ff0c7819 */ /* 0x000fe40000011600 */
[----:B------:R-:W-:Y:S01]  /*3120*/  LOP3.LUT R4, R3, R4, RZ, 0xc0, !PT ;  /* 0x0000000403047212 */ /* 0x000fe200078ec0ff */
[----:B------:R-:W-:Y:S01]  /*3130*/  FFMA.FTZ R3, R113, c[0x0][0x23c], -R15 ;  /* 0x00008f0071037a23 */ /* 0x000fe2000001080f */
[----:B---3--:R-:W-:-:S03]  /*3140*/  F2FP.PACK_AB R8, R164, R165 ;  /* 0x000000a5a408723e */ /* 0x008fc600000000ff */
[----:B------:R2:W3:Y:S02]  /*3150*/  MUFU.EX2 R206, R3 ;  /* 0x0000000300ce7308 */ /* 0x0004e40000000800 */
[----:B------:R-:W-:Y:S01]  /*3160*/  HMMA.16816.F32 R56, R4, R24, RZ ;  /* 0x000000180438723c */ /* 0x000fe200000018ff */
[----:B----4-:R-:W-:-:S05]  /*3170*/  FFMA.FTZ R13, R114, c[0x0][0x23c], -R14 ;  /* 0x00008f00720d7a23 */ /* 0x010fca000001080e */
[----:B------:R4:W-:Y:S02]  /*3180*/  MUFU.EX2 R209, R13 ;  /* 0x0000000d00d17308 */ /* 0x0009e40000000800 */
[----:B-1----:R-:W-:Y:S01]  /*3190*/  HMMA.16816.F32 R64, R4, R28, RZ ;  /* 0x0000001c0440723c */ /* 0x002fe200000018ff */
[----:B--2---:R-:W-:Y:S01]  /*31a0*/  HSET2.LE.AND R3, R16, R109, PT ;  /* 0x0000006d10037233 */ /* 0x004fe20003803000 */
[----:B------:R-:W-:Y:S01]  /*31b0*/  SHF.R.U32.HI R16, RZ, 0x8, R2 ;  /* 0x00000008ff107819 */ /* 0x000fe20000011602 */
[----:B------:R-:W-:-:S05]  /*31c0*/  FFMA.FTZ R2, R115, c[0x0][0x23c], -R14 ;  /* 0x00008f0073027a23 */ /* 0x000fca000001080e */
[C---:B------:R-:W-:Y:S01]  /*31d0*/  HMMA.16816.F32 R48, R4.reuse, R26, RZ ;  /* 0x0000001a0430723c */ /* 0x040fe200000018ff */
[----:B------:R-:W-:Y:S01]  /*31e0*/  IMAD.MOV.U32 R115, RZ, RZ, R23 ;  /* 0x000000ffff737224 */ /* 0x000fe200078e0017 */
[----:B------:R-:W-:Y:S01]  /*31f0*/  LOP3.LUT R8, R3, R8, RZ, 0xc0, !PT ;  /* 0x0000000803087212 */ /* 0x000fe200078ec0ff */
[----:B------:R3:W1:Y:S01]  /*3200*/  MUFU.EX2 R74, R2 ;  /* 0x00000002004a7308 */ /* 0x0006620000000800 */
[----:B------:R-:W-:Y:S02]  /*3210*/  SHF.R.U32.HI R3, RZ, 0x10, R18 ;  /* 0x00000010ff037819 */ /* 0x000fe40000011612 */
[----:B------:R-:W-:Y:S01]  /*3220*/  LOP3.LUT R18, R32, 0xff, RZ, 0xc0, !PT ;  /* 0x000000ff20127812 */ /* 0x000fe200078ec0ff */
[--C-:B----4-:R-:W-:Y:S01]  /*3230*/  FFMA.FTZ R13, R103, c[0x0][0x23c], -R19.reuse ;  /* 0x00008f00670d7a23 */ /* 0x110fe20000010813 */
[----:B------:R-:W-:Y:S01]  /*3240*/  LOP3.LUT R0, R3, 0xff, RZ, 0xc0, !PT ;  /* 0x000000ff03007812 */ /* 0x000fe200078ec0ff */
[----:B------:R-:W-:Y:S01]  /*3250*/  HMMA.16816.F32 R44, R4, R30, RZ ;  /* 0x0000001e042c723c */ /* 0x000fe200000018ff */
[----:B------:R-:W-:Y:S01]  /*3260*/  FFMA.FTZ R3, R106, c[0x0][0x23c], -R19 ;  /* 0x00008f006a037a23 */ /* 0x000fe20000010813 */
[----:B------:R-:W-:Y:S01]  /*3270*/  MUFU.EX2 R207, R13 ;  /* 0x0000000d00cf7308 */ /* 0x000fe20000000800 */
[----:B------:R-:W-:-:S04]  /*3280*/  PRMT R18, R18, 0x5410, R16 ;  /* 0x0000541012127816 */ /* 0x000fc80000000010 */
[----:B------:R-:W-:Y:S01]  /*3290*/  IADD3 R7, R75, 0x1, RZ ;  /* 0x000000014b077810 */ /* 0x000fe20007ffe0ff */
[C---:B------:R-:W-:Y:S01]  /*32a0*/  HMMA.16816.F32 R60, R8.reuse, R24, RZ ;  /* 0x00000018083c723c */ /* 0x040fe200000018ff */
[----:B------:R-:W-:Y:S01]  /*32b0*/  PRMT R5, R0, 0x5410, R20 ;  /* 0x0000541000057816 */ /* 0x000fe20000000014 */
[--C-:B------:R-:W-:Y:S01]  /*32c0*/  HSET2.LE.AND R0, R21, R109.reuse, PT ;  /* 0x0000006d15007233 */ /* 0x100fe20003803000 */
[----:B---3--:R-:W-:Y:S01]  /*32d0*/  F2FP.PACK_AB R2, R206, R115 ;  /* 0x00000073ce02723e */ /* 0x008fe200000000ff */
[----:B------:R2:W-:Y:S01]  /*32e0*/  MUFU.EX2 R218, R3 ;  /* 0x0000000300da7308 */ /* 0x0005e20000000800 */
[----:B------:R-:W-:Y:S01]  /*32f0*/  LOP3.LUT R7, R87, UR23, R7, 0x96, !PT ;  /* 0x0000001757077c12 */ /* 0x000fe2000f8e9607 */
[--C-:B------:R-:W-:Y:S01]  /*3300*/  HSET2.LE.AND R5, R5, R109.reuse, PT ;  /* 0x0000006d05057233 */ /* 0x100fe20003803000 */
[----:B------:R-:W-:Y:S01]  /*3310*/  PRMT R4, R17, 0x5410, R12 ;  /* 0x0000541011047816 */ /* 0x000fe2000000000c */
[----:B------:R-:W-:Y:S01]  /*3320*/  FFMA.FTZ R12, R102, c[0x0][0x23c], -R19 ;  /* 0x00008f00660c7a23 */ /* 0x000fe20000010813 */
[----:B------:R-:W-:Y:S01]  /*3330*/  LOP3.LUT R6, R0, R2, RZ, 0xc0, !PT ;  /* 0x0000000200067212 */ /* 0x000fe200078ec0ff */
[----:B------:R-:W-:Y:S01]  /*3340*/  HSET2.LE.AND R0, R33, R109, PT ;  /* 0x0000006d21007233 */ /* 0x000fe20003803000 */
[----:B-1----:R-:W-:Y:S01]  /*3350*/  F2FP.PACK_AB R2, R74, R209 ;  /* 0x000000d14a02723e */ /* 0x002fe200000000ff */
[----:B------:R-:W-:Y:S01]  /*3360*/  IMAD.WIDE.U32 R20, R7, -0x326172a9, RZ ;  /* 0xcd9e8d5707147825 */ /* 0x000fe200078e00ff */
[----:B------:R1:W3:Y:S01]  /*3370*/  MUFU.EX2 R211, R12 ;  /* 0x0000000c00d37308 */ /* 0x0002e20000000800 */
[----:B------:R-:W-:Y:S01]  /*3380*/  HMMA.16816.F32 R80, R8, R26, RZ ;  /* 0x0000001a0850723c */ /* 0x000fe200000018ff */
[----:B------:R-:W-:-:S02]  /*3390*/  LOP3.LUT R7, R0, R2, RZ, 0xc0, !PT ;  /* 0x0000000200077212 */ /* 0x000fc400078ec0ff */
[----:B------:R-:W-:Y:S02]  /*33a0*/  LOP3.LUT R0, R73, UR11, R20, 0x96, !PT ;  /* 0x0000000b49007c12 */ /* 0x000fe4000f8e9614 */
[----:B------:R-:W-:Y:S01]  /*33b0*/  LOP3.LUT R2, R21, UR13, R54, 0x96, !PT ;  /* 0x0000000d15027c12 */ /* 0x000fe2000f8e9636 */
[----:B--2---:R-:W-:Y:S01]  /*33c0*/  HSET2.LE.AND R3, R4, R109, PT ;  /* 0x0000006d04037233 */ /* 0x004fe20003803000 */
[----:B------:R-:W-:Y:S01]  /*33d0*/  F2FP.PACK_AB R4, R214, R228 ;  /* 0x000000e4d604723e */ /* 0x000fe200000000ff */
[----:B------:R-:W-:Y:S03]  /*33e0*/  HMMA.16816.F32 R68, R8, R28, RZ ;  /* 0x0000001c0844723c */ /* 0x000fe600000018ff */
[----:B------:R-:W-:Y:S01]  /*33f0*/  LOP3.LUT R4, R3, R4, RZ, 0xc0, !PT ;  /* 0x0000000403047212 */ /* 0x000fe200078ec0ff */
[----:B------:R-:W-:Y:S01]  /*3400*/  IMAD.WIDE.U32 R2, R2, -0x2daee0ad, RZ ;  /* 0xd2511f5302027825 */ /* 0x000fe200078e00ff */
[----:B-1----:R-:W-:-:S03]  /*3410*/  F2FP.PACK_AB R12, R213, R112 ;  /* 0x00000070d50c723e */ /* 0x002fc600000000ff */
[----:B------:R-:W-:Y:S01]  /*3420*/  HMMA.16816.F32 R76, R8, R30, RZ ;  /* 0x0000001e084c723c */ /* 0x000fe200000018ff */
[----:B------:R-:W-:Y:S01]  /*3430*/  LOP3.LUT R16, R3, UR10, R108, 0x96, !PT ;  /* 0x0000000a03107c12 */ /* 0x000fe2000f8e966c */
[----:B------:R-:W-:Y:S01]  /*3440*/  HSET2.LE.AND R3, R53, R109, PT ;  /* 0x0000006d35037233 */ /* 0x000fe20003803000 */
[----:B------:R-:W-:Y:S01]  /*3450*/  LOP3.LUT R5, R5, R12, RZ, 0xc0, !PT ;  /* 0x0000000c05057212 */ /* 0x000fe200078ec0ff */
[----:B------:R-:W-:-:S03]  /*3460*/  IMAD.WIDE.U32 R12, R0, -0x2daee0ad, RZ ;  /* 0xd2511f53000c7825 */ /* 0x000fc600078e00ff */
[--C-:B------:R-:W-:Y:S01]  /*3470*/  SHF.R.U32.HI R9, RZ, 0x10, R32.reuse ;  /* 0x00000010ff097819 */ /* 0x100fe20000011620 */
[----:B------:R-:W-:Y:S01]  /*3480*/  FFMA.FTZ R10, R107, c[0x0][0x23c], -R19 ;  /* 0x00008f006b0a7a23 */ /* 0x000fe20000010813 */
[----:B------:R-:W-:Y:S01]  /*3490*/  SHF.R.U32.HI R8, RZ, 0x18, R32 ;  /* 0x00000018ff087819 */ /* 0x000fe20000011620 */
[C---:B------:R-:W-:Y:S01]  /*34a0*/  HMMA.16816.F32 R56, R4.reuse, R40, R56 ;  /* 0x000000280438723c */ /* 0x040fe20000001838 */
[----:B------:R-:W-:Y:S01]  /*34b0*/  LOP3.LUT R0, R9, 0xff, RZ, 0xc0, !PT ;  /* 0x000000ff09007812 */ /* 0x000fe200078ec0ff */
[----:B------:R1:W2:Y:S01]  /*34c0*/  MUFU.EX2 R215, R10 ;  /* 0x0000000a00d77308 */ /* 0x0002a20000000800 */
[----:B------:R-:W-:Y:S01]  /*34d0*/  LOP3.LUT R13, R13, UR8, R2, 0x96, !PT ;  /* 0x000000080d0d7c12 */ /* 0x000fe2000f8e9602 */
[----:B------:R-:W-:Y:S01]  /*34e0*/  IMAD.MOV.U32 R107, RZ, RZ, R229 ;  /* 0x000000ffff6b7224 */ /* 0x000fe200078e00e5 */
[----:B------:R-:W-:Y:S01]  /*34f0*/  PRMT R8, R0, 0x5410, R8 ;  /* 0x0000541000087816 */ /* 0x000fe20000000008 */
[----:B------:R-:W-:Y:S01]  /*3500*/  HSET2.LE.AND R0, R55, R109, PT ;  /* 0x0000006d37007233 */ /* 0x000fe20003803000 */
[----:B------:R-:W-:Y:S01]  /*3510*/  F2FP.PACK_AB R2, R208, R212 ;  /* 0x000000d4d002723e */ /* 0x000fe200000000ff */
[----:B------:R-:W-:Y:S01]  /*3520*/  HMMA.16816.F32 R64, R4, R36, R64 ;  /* 0x000000240440723c */ /* 0x000fe20000001840 */
[----:B---3--:R-:W-:-:S04]  /*3530*/  F2FP.PACK_AB R11, R207, R211 ;  /* 0x000000d3cf0b723e */ /* 0x008fc800000000ff */
[----:B------:R-:W-:Y:S01]  /*3540*/  LOP3.LUT R11, R3, R11, RZ, 0xc0, !PT ;  /* 0x0000000b030b7212 */ /* 0x000fe200078ec0ff */
[--C-:B------:R-:W-:Y:S02]  /*3550*/  HSET2.LE.AND R3, R8, R109.reuse, PT ;  /* 0x0000006d08037233 */ /* 0x100fe40003803000 */
[C---:B------:R-:W-:Y:S01]  /*3560*/  HMMA.16816.F32 R48, R4.reuse, R42, R48 ;  /* 0x0000002a0430723c */ /* 0x040fe20000001830 */
[----:B-1----:R-:W-:Y:S01]  /*3570*/  LOP3.LUT R10, R0, R2, RZ, 0xc0, !PT ;  /* 0x00000002000a7212 */ /* 0x002fe200078ec0ff */
[----:B------:R-:W-:Y:S01]  /*3580*/  HSET2.LE.AND R0, R18, R109, PT ;  /* 0x0000006d12007233 */ /* 0x000fe20003803000 */
[----:B------:R-:W-:Y:S02]  /*3590*/  F2FP.PACK_AB R2, R216, R182 ;  /* 0x000000b6d802723e */ /* 0x000fe400000000ff */
[----:B--2---:R-:W-:Y:S02]  /*35a0*/  F2FP.PACK_AB R9, R215, R218 ;  /* 0x000000dad709723e */ /* 0x004fe400000000ff */
[----:B------:R-:W-:Y:S01]  /*35b0*/  LOP3.LUT R8, R0, R2, RZ, 0xc0, !PT ;  /* 0x0000000200087212 */ /* 0x000fe200078ec0ff */
[----:B------:R-:W-:Y:S01]  /*35c0*/  HMMA.16816.F32 R44, R4, R38, R44 ;  /* 0x00000026042c723c */ /* 0x000fe2000000182c */
[----:B------:R-:W-:Y:S01]  /*35d0*/  LOP3.LUT R9, R3, R9, RZ, 0xc0, !PT ;  /* 0x0000000903097212 */ /* 0x000fe200078ec0ff */
[----:B------:R-:W-:-:S02]  /*35e0*/  FFMA.FTZ R0, R156, c[0x0][0x23c], -R15 ;  /* 0x00008f009c007a23 */ /* 0x000fc4000001080f */
[----:B------:R-:W-:Y:S02]  /*35f0*/  IMAD.WIDE.U32 R2, R16, -0x326172a9, RZ ;  /* 0xcd9e8d5710027825 */ /* 0x000fe400078e00ff */
[----:B------:R1:W2:Y:S01]  /*3600*/  MUFU.EX2 R23, R0 ;  /* 0x0000000000177308 */ /* 0x0002a20000000800 */
[----:B------:R-:W-:Y:S01]  /*3610*/  IADD3 R4, R75, 0x3, RZ ;  /* 0x000000034b047810 */ /* 0x000fe20007ffe0ff */
[----:B------:R-:W-:Y:S01]  /*3620*/  IMAD.WIDE.U32 R6, R13, -0x326172a9, RZ ;  /* 0xcd9e8d570d067825 */ /* 0x000fe200078e00ff */
[----:B------:R-:W-:Y:S01]  /*3630*/  IADD3 R5, R75, 0x2, RZ ;  /* 0x000000024b057810 */ /* 0x000fe20007ffe0ff */
[----:B------:R-:W-:Y:S01]  /*3640*/  HMMA.16816.F32 R100, R8, R36, R68 ;  /* 0x000000240864723c */ /* 0x000fe20000001844 */
[----:B------:R-:W-:Y:S02]  /*3650*/  LOP3.LUT R3, R3, UR9, R72, 0x96, !PT ;  /* 0x0000000903037c12 */ /* 0x000fe4000f8e9648 */
[----:B------:R-:W-:-:S03]  /*3660*/  LOP3.LUT R7, R7, UR7, R2, 0x96, !PT ;  /* 0x0000000707077c12 */ /* 0x000fc6000f8e9602 */
[----:B------:R-:W-:Y:S02]  /*3670*/  IMAD.WIDE.U32 R2, R3, -0x2daee0ad, RZ ;  /* 0xd2511f5303027825 */ /* 0x000fe400078e00ff */
[C---:B------:R-:W-:Y:S01]  /*3680*/  HMMA.16816.F32 R88, R8.reuse, R38, R76 ;  /* 0x000000260858723c */ /* 0x040fe2000000184c */
[----:B------:R-:W3:Y:S01]  /*3690*/  LDSM.16.MT88.4 R36, [R205+0x4800] ;  /* 0x00480000cd24783b */ /* 0x000ee20000004200 */
[----:B------:R-:W-:Y:S01]  /*36a0*/  IMAD.WIDE.U32 R28, R7, -0x2daee0ad, RZ ;  /* 0xd2511f53071c7825 */ /* 0x000fe200078e00ff */
[C---:B-1----:R-:W-:Y:S02]  /*36b0*/  LOP3.LUT R0, R87.reuse, UR23, R4, 0x96, !PT ;  /* 0x0000001757007c12 */ /* 0x042fe4000f8e9604 */
[----:B------:R-:W-:Y:S01]  /*36c0*/  LOP3.LUT R4, R87, UR23, R5, 0x96, !PT ;  /* 0x0000001757047c12 */ /* 0x000fe2000f8e9605 */
[--C-:B------:R-:W-:Y:S01]  /*36d0*/  FFMA.FTZ R5, R157, c[0x0][0x23c], -R15.reuse ;  /* 0x00008f009d057a23 */ /* 0x100fe2000001080f */
[----:B------:R-:W-:Y:S01]  /*36e0*/  LOP3.LUT R2, R29, UR4, R2, 0x96, !PT ;  /* 0x000000041d027c12 */ /* 0x000fe2000f8e9602 */
[----:B------:R-:W-:Y:S01]  /*36f0*/  IMAD.WIDE.U32 R26, R0, -0x326172a9, RZ ;  /* 0xcd9e8d57001a7825 */ /* 0x000fe200078e00ff */
[----:B------:R-:W-:Y:S01]  /*3700*/  HMMA.16816.F32 R60, R8, R40, R60 ;  /* 0x00000028083c723c */ /* 0x000fe2000000183c */
[----:B------:R1:W-:Y:S02]  /*3710*/  MUFU.EX2 R139, R5 ;  /* 0x00000005008b7308 */ /* 0x0003e40000000800 */
[----:B------:R-:W-:Y:S01]  /*3720*/  FFMA.FTZ R0, R140, c[0x0][0x23c], -R15 ;  /* 0x00008f008c007a23 */ /* 0x000fe2000001080f */
[----:B------:R-:W-:Y:S01]  /*3730*/  LOP3.LUT R31, R27, UR13, R52, 0x96, !PT ;  /* 0x0000000d1b1f7c12 */ /* 0x000fe2000f8e9634 */
[----:B------:R-:W-:Y:S01]  /*3740*/  IMAD.WIDE.U32 R24, R4, -0x326172a9, RZ ;  /* 0xcd9e8d5704187825 */ /* 0x000fe200078e00ff */
[----:B------:R-:W-:-:S02]  /*3750*/  LOP3.LUT R4, R35, UR11, R20, 0x96, !PT ;  /* 0x0000000b23047c12 */ /* 0x000fc4000f8e9614 */
[----:B------:R-:W-:Y:S01]  /*3760*/  HMMA.16816.F32 R80, R8, R42, R80 ;  /* 0x0000002a0850723c */ /* 0x000fe20000001850 */
[----:B------:R4:W-:Y:S01]  /*3770*/  MUFU.EX2 R105, R0 ;  /* 0x0000000000697308 */ /* 0x0009e20000000800 */
[----:B------:R-:W2:Y:S01]  /*3780*/  LDSM.16.MT88.4 R40, [R204+0x4800] ;  /* 0x00480000cc28783b */ /* 0x000ea20000004200 */
[----:B------:R-:W-:Y:S01]  /*3790*/  IMAD.WIDE.U32 R16, R4, -0x2daee0ad, RZ ;  /* 0xd2511f5304107825 */ /* 0x000fe200078e00ff */
[----:B------:R-:W-:Y:S02]  /*37a0*/  LOP3.LUT R75, R27, UR13, R54, 0x96, !PT ;  /* 0x0000000d1b4b7c12 */ /* 0x000fe4000f8e9636 */
[C---:B------:R-:W-:Y:S02]  /*37b0*/  LOP3.LUT R30, R25.reuse, UR13, R52, 0x96, !PT ;  /* 0x0000000d191e7c12 */ /* 0x040fe4000f8e9634 */
[----:B------:R-:W-:Y:S02]  /*37c0*/  LOP3.LUT R25, R25, UR13, R54, 0x96, !PT ;  /* 0x0000000d19197c12 */ /* 0x000fe4000f8e9636 */
[----:B-1----:R-:W-:-:S02]  /*37d0*/  LOP3.LUT R5, R21, UR13, R52, 0x96, !PT ;  /* 0x0000000d15057c12 */ /* 0x002fc4000f8e9634 */
[--C-:B------:R-:W-:Y:S02]  /*37e0*/  LOP3.LUT R29, R35, UR11, R24.reuse, 0x96, !PT ;  /* 0x0000000b231d7c12 */ /* 0x100fe4000f8e9618 */
[C---:B------:R-:W-:Y:S02]  /*37f0*/  LOP3.LUT R24, R73.reuse, UR11, R24, 0x96, !PT ;  /* 0x0000000b49187c12 */ /* 0x040fe4000f8e9618 */
[----:B------:R-:W-:Y:S02]  /*3800*/  LOP3.LUT R73, R73, UR11, R26, 0x96, !PT ;  /* 0x0000000b49497c12 */ /* 0x000fe4000f8e961a */
[----:B----4-:R-:W-:Y:S01]  /*3810*/  LOP3.LUT R0, R3, UR6, R12, 0x96, !PT ;  /* 0x0000000603007c12 */ /* 0x010fe2000f8e960c */
[----:B------:R-:W-:Y:S02]  /*3820*/  FFMA.FTZ R3, R141, c[0x0][0x23c], -R15 ;  /* 0x00008f008d037a23 */ /* 0x000fe4000001080f */
[----:B------:R-:W-:Y:S02]  /*3830*/  IMAD.WIDE.U32 R12, R5, -0x2daee0ad, RZ ;  /* 0xd2511f53050c7825 */ /* 0x000fe400078e00ff */
[----:B------:R1:W-:Y:S02]  /*3840*/  MUFU.EX2 R135, R3 ;  /* 0x0000000300877308 */ /* 0x0003e40000000800 */
[----:B------:R-:W-:Y:S01]  /*3850*/  IMAD.WIDE.U32 R4, R0, -0x326172a9, RZ ;  /* 0xcd9e8d5700047825 */ /* 0x000fe200078e00ff */
[----:B------:R-:W-:-:S02]  /*3860*/  LOP3.LUT R17, R17, UR8, R12, 0x96, !PT ;  /* 0x0000000811117c12 */ /* 0x000fc4000f8e960c */
[----:B------:R-:W-:Y:S01]  /*3870*/  LOP3.LUT R13, R13, UR10, R84, 0x96, !PT ;  /* 0x0000000a0d0d7c12 */ /* 0x000fe2000f8e9654 */
[----:B------:R-:W-:Y:S01]  /*3880*/  FFMA.FTZ R0, R142, c[0x0][0x23c], -R14 ;  /* 0x00008f008e007a23 */ /* 0x000fe2000001080e */
[----:B------:R-:W-:Y:S01]  /*3890*/  LOP3.LUT R18, R5, UR5, R6, 0x96, !PT ;  /* 0x0000000505127c12 */ /* 0x000fe2000f8e9606 */
[----:B------:R-:W-:Y:S02]  /*38a0*/  FFMA.FTZ R6, R143, c[0x0][0x23c], -R14 ;  /* 0x00008f008f067a23 */ /* 0x000fe4000001080e */
[----:B------:R4:W-:Y:S01]  /*38b0*/  MUFU.EX2 R113, R0 ;  /* 0x0000000000717308 */ /* 0x0009e20000000800 */
[----:B------:R-:W-:-:S04]  /*38c0*/  IMAD.WIDE.U32 R10, R13, -0x326172a9, RZ ;  /* 0xcd9e8d570d0a7825 */ /* 0x000fc800078e00ff */
[----:B-1----:R-:W-:-:S03]  /*38d0*/  IMAD.WIDE.U32 R2, R2, -0x326172a9, RZ ;  /* 0xcd9e8d5702027825 */ /* 0x002fc600078e00ff */
[----:B------:R1:W1:Y:S02]  /*38e0*/  MUFU.EX2 R106, R6 ;  /* 0x00000006006a7308 */ /* 0x0002640000000800 */
[C---:B------:R-:W-:Y:S02]  /*38f0*/  LOP3.LUT R12, R2.reuse, 0xff, RZ, 0xc0, !PT ;  /* 0x000000ff020c7812 */ /* 0x040fe400078ec0ff */
[----:B------:R-:W-:Y:S02]  /*3900*/  SHF.R.U32.HI R7, RZ, 0x18, R2 ;  /* 0x00000018ff077819 */ /* 0x000fe40000011602 */
[----:B----4-:R-:W-:-:S04]  /*3910*/  LOP3.LUT R0, R2, 0xffff, RZ, 0xc0, !PT ;  /* 0x0000ffff02007812 */ /* 0x010fc800078ec0ff */
[----:B------:R-:W-:Y:S02]  /*3920*/  SHF.R.U32.HI R5, RZ, 0x8, R0 ;  /* 0x00000008ff057819 */ /* 0x000fe40000011600 */
[----:B------:R-:W-:Y:S01]  /*3930*/  LOP3.LUT R0, R3, UR15, R4, 0x96, !PT ;  /* 0x0000000f03007c12 */ /* 0x000fe2000f8e9604 */
[----:B------:R-:W-:Y:S01]  /*3940*/  FFMA.FTZ R4, R158, c[0x0][0x23c], -R14 ;  /* 0x00008f009e047a23 */ /* 0x000fe2000001080e */
[----:B------:R-:W-:Y:S01]  /*3950*/  SHF.R.U32.HI R3, RZ, 0x10, R2 ;  /* 0x00000010ff037819 */ /* 0x000fe20000011602 */
[----:B--2---:R-:W-:Y:S01]  /*3960*/  IMAD.MOV.U32 R158, RZ, RZ, R23 ;  /* 0x000000ffff9e7224 */ /* 0x004fe200078e0017 */
[C---:B------:R-:W-:Y:S01]  /*3970*/  LOP3.LUT R2, R0.reuse, 0xffff, RZ, 0xc0, !PT ;  /* 0x0000ffff00027812 */ /* 0x040fe200078ec0ff */
[----:B------:R2:W-:Y:S01]  /*3980*/  MUFU.EX2 R157, R4 ;  /* 0x00000004009d7308 */ /* 0x0005e20000000800 */
[----:B-1----:R-:W-:Y:S02]  /*3990*/  LOP3.LUT R6, R0, 0xff, RZ, 0xc0, !PT ;  /* 0x000000ff00067812 */ /* 0x002fe400078ec0ff */
[----:B------:R-:W-:Y:S01]  /*39a0*/  PRMT R12, R12, 0x5410, R5 ;  /* 0x000054100c0c7816 */ /* 0x000fe20000000005 */
[----:B------:R-:W-:Y:S01]  /*39b0*/  FFMA.FTZ R5, R159, c[0x0][0x23c], -R14 ;  /* 0x00008f009f057a23 */ /* 0x000fe2000001080e */
[----:B------:R-:W-:-:S02]  /*39c0*/  LOP3.LUT R3, R3, 0xff, RZ, 0xc0, !PT ;  /* 0x000000ff03037812 */ /* 0x000fc400078ec0ff */
[----:B------:R-:W-:Y:S01]  /*39d0*/  LOP3.LUT R23, R35, UR11, R26, 0x96, !PT ;  /* 0x0000000b23177c12 */ /* 0x000fe2000f8e961a */
[----:B------:R1:W4:Y:S01]  /*39e0*/  MUFU.EX2 R87, R5 ;  /* 0x0000000500577308 */ /* 0x0003220000000800 */
[----:B------:R-:W-:Y:S02]  /*39f0*/  PRMT R3, R3, 0x5410, R7 ;  /* 0x0000541003037816 */ /* 0x000fe40000000007 */
[----:B------:R-:W-:-:S03]  /*3a00*/  F2FP.PACK_AB R7, R106, R113 ;  /* 0x000000716a07723e */ /* 0x000fc600000000ff */
[--C-:B------:R-:W-:Y:S01]  /*3a10*/  HSET2.LE.AND R3, R3, R109.reuse, PT ;  /* 0x0000006d03037233 */ /* 0x100fe20003803000 */
[----:B--2---:R-:W-:Y:S02]  /*3a20*/  SHF.R.U32.HI R4, RZ, 0x8, R2 ;  /* 0x00000008ff047819 */ /* 0x004fe40000011602 */
[----:B------:R-:W-:Y:S02]  /*3a30*/  SHF.R.U32.HI R2, RZ, 0x10, R0 ;  /* 0x00000010ff027819 */ /* 0x000fe40000011600 */
[----:B------:R-:W-:Y:S02]  /*3a40*/  PRMT R8, R6, 0x5410, R4 ;  /* 0x0000541006087816 */ /* 0x000fe40000000004 */
[----:B------:R-:W-:Y:S01]  /*3a50*/  SHF.R.U32.HI R6, RZ, 0x18, R0 ;  /* 0x00000018ff067819 */ /* 0x000fe20000011600 */
[--C-:B------:R-:W-:Y:S01]  /*3a60*/  HSET2.LE.AND R0, R12, R109.reuse, PT ;  /* 0x0000006d0c007233 */ /* 0x100fe20003803000 */
[----:B------:R-:W-:Y:S01]  /*3a70*/  LOP3.LUT R4, R2, 0xff, RZ, 0xc0, !PT ;  /* 0x000000ff02047812 */ /* 0x000fe200078ec0ff */
[----:B-1----:R-:W-:Y:S01]  /*3a80*/  FFMA.FTZ R5, R120, c[0x0][0x23c], -R22 ;  /* 0x00008f0078057a23 */ /* 0x002fe20000010816 */
[----:B------:R-:W-:Y:S01]  /*3a90*/  F2FP.PACK_AB R2, R135, R105 ;  /* 0x000000698702723e */ /* 0x000fe200000000ff */
[----:B------:R-:W-:Y:S01]  /*3aa0*/  IMAD.MOV.U32 R120, RZ, RZ, R112 ;  /* 0x000000ffff787224 */ /* 0x000fe200078e0070 */
[----:B------:R-:W-:Y:S01]  /*3ab0*/  PRMT R4, R4, 0x5410, R6 ;  /* 0x0000541004047816 */ /* 0x000fe20000000006 */
[----:B------:R4:W-:Y:S01]  /*3ac0*/  MUFU.EX2 R171, R5 ;  /* 0x0000000500ab7308 */ /* 0x0009e20000000800 */
[----:B------:R-:W-:Y:S01]  /*3ad0*/  LOP3.LUT R6, R0, R2, RZ, 0xc0, !PT ;  /* 0x0000000200067212 */ /* 0x000fe200078ec0ff */
[--C-:B------:R-:W-:Y:S01]  /*3ae0*/  HSET2.LE.AND R0, R8, R109.reuse, PT ;  /* 0x0000006d08007233 */ /* 0x100fe20003803000 */
[----:B------:R-:W-:Y:S01]  /*3af0*/  F2FP.PACK_AB R2, R139, R158 ;  /* 0x0000009e8b02723e */ /* 0x000fe200000000ff */
[--C-:B------:R-:W-:Y:S01]  /*3b00*/  FFMA.FTZ R8, R121, c[0x0][0x23c], -R22.reuse ;  /* 0x00008f0079087a23 */ /* 0x100fe20000010816 */
[----:B------:R-:W-:Y:S01]  /*3b10*/  LOP3.LUT R7, R3, R7, RZ, 0xc0, !PT ;  /* 0x0000000703077212 */ /* 0x000fe200078ec0ff */
[----:B------:R-:W-:Y:S01]  /*3b20*/  HSET2.LE.AND R3, R4, R109, PT ;  /* 0x0000006d04037233 */ /* 0x000fe20003803000 */
[----:B------:R-:W-:Y:S01]  /*3b30*/  LOP3.LUT R4, R0, R2, RZ, 0xc0, !PT ;  /* 0x0000000200047212 */ /* 0x000fe200078ec0ff */
[----:B------:R1:W-:Y:S01]  /*3b40*/  MUFU.EX2 R156, R8 ;  /* 0x00000008009c7308 */ /* 0x0003e20000000800 */
[----:B------:R-:W-:Y:S01]  /*3b50*/  FFMA.FTZ R0, R116, c[0x0][0x23c], -R22 ;  /* 0x00008f0074007a23 */ /* 0x000fe20000010816 */
[----:B------:R-:W-:Y:S01]  /*3b60*/  LOP3.LUT R2, R11, UR9, R34, 0x96, !PT ;  /* 0x000000090b027c12 */ /* 0x000fe2000f8e9622 */
[----:B------:R-:W-:-:S02]  /*3b70*/  FFMA.FTZ R11, R117, c[0x0][0x23c], -R22 ;  /* 0x00008f00750b7a23 */ /* 0x000fc40000010816 */
[----:B------:R-:W-:Y:S01]  /*3b80*/  IMAD.MOV.U32 R112, RZ, RZ, R132 ;  /* 0x000000ffff707224 */ /* 0x000fe200078e0084 */
[----:B----4-:R-:W-:Y:S02]  /*3b90*/  F2FP.PACK_AB R5, R87, R157 ;  /* 0x0000009d5705723e */ /* 0x010fe400000000ff */
[----:B------:R2:W4:Y:S02]  /*3ba0*/  MUFU.EX2 R20, R0 ;  /* 0x0000000000147308 */ /* 0x0005240000000800 */
[----:B------:R-:W-:Y:S01]  /*3bb0*/  LOP3.LUT R5, R3, R5, RZ, 0xc0, !PT ;  /* 0x0000000503057212 */ /* 0x000fe200078ec0ff */
[----:B------:R-:W-:-:S04]  /*3bc0*/  IMAD.WIDE.U32 R2, R2, -0x2daee0ad, RZ ;  /* 0xd2511f5302027825 */ /* 0x000fc800078e00ff */
[----:B-1----:R-:W-:Y:S01]  /*3bd0*/  IMAD.WIDE.U32 R8, R17, -0x326172a9, RZ ;  /* 0xcd9e8d5711087825 */ /* 0x002fe200078e00ff */
[----:B------:R1:W1:Y:S01]  /*3be0*/  MUFU.EX2 R86, R11 ;  /* 0x0000000b00567308 */ /* 0x0002620000000800 */
[----:B---3--:R-:W-:Y:S03]  /*3bf0*/  HMMA.16816.F32 R96, R4, R36, R64 ;  /* 0x000000240460723c */ /* 0x008fe60000001840 */
[----:B--2---:R-:W-:-:S05]  /*3c00*/  LOP3.LUT R0, R9, UR7, R10, 0x96, !PT ;  /* 0x0000000709007c12 */ /* 0x004fca000f8e960a */
[----:B------:R-:W-:Y:S01]  /*3c10*/  HMMA.16816.F32 R92, R4, R40, R56 ;  /* 0x00000028045c723c */ /* 0x000fe20000001838 */
[----:B------:R-:W-:Y:S01]  /*3c20*/  IMAD.WIDE.U32 R12, R0, -0x2daee0ad, RZ ;  /* 0xd2511f53000c7825 */ /* 0x000fe200078e00ff */
[----:B------:R-:W-:-:S03]  /*3c30*/  LOP3.LUT R0, R3, UR6, R16, 0x96, !PT ;  /* 0x0000000603007c12 */ /* 0x000fc6000f8e9610 */
[----:B------:R-:W-:Y:S01]  /*3c40*/  FFMA.FTZ R3, R128, c[0x0][0x23c], -R22 ;  /* 0x00008f0080037a23 */ /* 0x000fe20000010816 */
[----:B------:R-:W-:Y:S01]  /*3c50*/  LOP3.LUT R2, R13, UR4, R2, 0x96, !PT ;  /* 0x000000040d027c12 */ /* 0x000fe2000f8e9602 */
[----:B-1----:R-:W-:Y:S01]  /*3c60*/  IMAD.WIDE.U32 R10, R0, -0x326172a9, RZ ;  /* 0xcd9e8d57000a7825 */ /* 0x002fe200078e00ff */
[----:B------:R-:W-:Y:S01]  /*3c70*/  HMMA.16816.F32 R64, R4, R42, R48 ;  /* 0x0000002a0440723c */ /* 0x000fe20000001830 */
[----:B------:R1:W-:Y:S02]  /*3c80*/  MUFU.EX2 R32, R3 ;  /* 0x0000000300207308 */ /* 0x0003e40000000800 */
[----:B------:R-:W-:Y:S01]  /*3c90*/  FFMA.FTZ R0, R129, c[0x0][0x23c], -R22 ;  /* 0x00008f0081007a23 */ /* 0x000fe20000010816 */
[----:B------:R-:W-:-:S04]  /*3ca0*/  LOP3.LUT R8, R11, UR5, R8, 0x96, !PT ;  /* 0x000000050b087c12 */ /* 0x000fc8000f8e9608 */
[----:B------:R-:W-:Y:S01]  /*3cb0*/  HMMA.16816.F32 R68, R4, R38, R44 ;  /* 0x000000260444723c */ /* 0x000fe2000000182c */
[----:B------:R2:W-:Y:S06]  /*3cc0*/  MUFU.EX2 R121, R0 ;  /* 0x0000000000797308 */ /* 0x0005ec0000000800 */
[----:B------:R-:W-:Y:S02]  /*3cd0*/  FFMA.FTZ R6, R122, c[0x0][0x23c], -R19 ;  /* 0x00008f007a067a23 */ /* 0x000fe40000010813 */
[----:B-1----:R-:W-:Y:S02]  /*3ce0*/  IMAD.WIDE.U32 R2, R2, -0x326172a9, RZ ;  /* 0xcd9e8d5702027825 */ /* 0x002fe400078e00ff */
[----:B------:R1:W-:Y:S02]  /*3cf0*/  MUFU.EX2 R114, R6 ;  /* 0x0000000600727308 */ /* 0x0003e40000000800 */
[----:B------:R-:W-:Y:S01]  /*3d00*/  IMAD.WIDE.U32 R4, R8, -0x2daee0ad, RZ ;  /* 0xd2511f5308047825 */ /* 0x000fe200078e00ff */
[----:B------:R-:W-:-:S02]  /*3d10*/  LOP3.LUT R7, R2, 0xffff, RZ, 0xc0, !PT ;  /* 0x0000ffff02077812 */ /* 0x000fc400078ec0ff */
[----:B------:R-:W-:Y:S01]  /*3d20*/  LOP3.LUT R9, R2, 0xff, RZ, 0xc0, !PT ;  /* 0x000000ff02097812 */ /* 0x000fe200078ec0ff */
[----:B----4-:R-:W-:Y:S01]  /*3d30*/  IMAD.MOV.U32 R122, RZ, RZ, R20 ;  /* 0x000000ffff7a7224 */ /* 0x010fe200078e0014 */
[----:B------:R-:W-:Y:S01]  /*3d40*/  SHF.R.U32.HI R11, RZ, 0x18, R2 ;  /* 0x00000018ff0b7819 */ /* 0x000fe20000011602 */
[----:B------:R-:W-:Y:S01]  /*3d50*/  IMAD.WIDE.U32 R44, R30, -0x2daee0ad, RZ ;  /* 0xd2511f531e2c7825 */ /* 0x000fe200078e00ff */
[----:B--2---:R-:W-:Y:S02]  /*3d60*/  LOP3.LUT R0, R3, UR15, R10, 0x96, !PT ;  /* 0x0000000f03007c12 */ /* 0x004fe4000f8e960a */
[----:B------:R-:W-:Y:S01]  /*3d70*/  LOP3.LUT R8, R5, UR14, R12, 0x96, !PT ;  /* 0x0000000e05087c12 */ /* 0x000fe2000f8e960c */
[----:B------:R-:W-:Y:S01]  /*3d80*/  FFMA.FTZ R3, R118, c[0x0][0x23c], -R19 ;  /* 0x00008f0076037a23 */ /* 0x000fe20000010813 */
[----:B------:R-:W-:Y:S02]  /*3d90*/  LOP3.LUT R16, R4, 0xffff, RZ, 0xc0, !PT ;  /* 0x0000ffff04107812 */ /* 0x000fe400078ec0ff */
[----:B------:R-:W-:Y:S01]  /*3da0*/  SHF.R.U32.HI R5, RZ, 0x18, R0 ;  /* 0x00000018ff057819 */ /* 0x000fe20000011600 */
[----:B------:R2:W-:Y:S01]  /*3db0*/  MUFU.EX2 R118, R3 ;  /* 0x0000000300767308 */ /* 0x0005e20000000800 */
[----:B-1----:R-:W-:-:S02]  /*3dc0*/  SHF.R.U32.HI R6, RZ, 0x10, R2 ;  /* 0x00000010ff067819 */ /* 0x002fc40000011602 */
[----:B------:R-:W-:Y:S02]  /*3dd0*/  SHF.R.U32.HI R2, RZ, 0x8, R7 ;  /* 0x00000008ff027819 */ /* 0x000fe40000011607 */
[----:B------:R-:W-:Y:S02]  /*3de0*/  LOP3.LUT R7, R0, 0xff, RZ, 0xc0, !PT ;  /* 0x000000ff00077812 */ /* 0x000fe400078ec0ff */
[----:B------:R-:W-:Y:S01]  /*3df0*/  PRMT R10, R9, 0x5410, R2 ;  /* 0x00005410090a7816 */ /* 0x000fe20000000002 */
[--C-:B------:R-:W-:Y:S01]  /*3e00*/  FFMA.FTZ R2, R119, c[0x0][0x23c], -R19.reuse ;  /* 0x00008f0077027a23 */ /* 0x100fe20000010813 */
[----:B------:R-:W-:Y:S01]  /*3e10*/  LOP3.LUT R6, R6, 0xff, RZ, 0xc0, !PT ;  /* 0x000000ff06067812 */ /* 0x000fe200078ec0ff */
[----:B------:R-:W-:Y:S01]  /*3e20*/  FFMA.FTZ R9, R123, c[0x0][0x23c], -R19 ;  /* 0x00008f007b097a23 */ /* 0x000fe20000010813 */
[----:B------:R-:W-:Y:S01]  /*3e30*/  LOP3.LUT R21, R4, 0xff, RZ, 0xc0, !PT ;  /* 0x000000ff04157812 */ /* 0x000fe200078ec0ff */
[----:B------:R1:W3:Y:S01]  /*3e40*/  MUFU.EX2 R46, R2 ;  /* 0x00000002002e7308 */ /* 0x0002e20000000800 */
[----:B------:R-:W-:-:S02]  /*3e50*/  SHF.R.U32.HI R13, RZ, 0x10, R4 ;  /* 0x00000010ff0d7819 */ /* 0x000fc40000011604 */
[----:B------:R-:W-:Y:S02]  /*3e60*/  SHF.R.U32.HI R17, RZ, 0x18, R4 ;  /* 0x00000018ff117819 */ /* 0x000fe40000011604 */
[----:B--2---:R-:W-:-:S03]  /*3e70*/  LOP3.LUT R3, R0, 0xffff, RZ, 0xc0, !PT ;  /* 0x0000ffff00037812 */ /* 0x004fc600078ec0ff */
[----:B------:R2:W4:Y:S01]  /*3e80*/  MUFU.EX2 R47, R9 ;  /* 0x00000009002f7308 */ /* 0x0005220000000800 */
[----:B------:R-:W-:Y:S02]  /*3e90*/  SHF.R.U32.HI R4, RZ, 0x8, R3 ;  /* 0x00000008ff047819 */ /* 0x000fe40000011603 */
[----:B------:R-:W-:Y:S02]  /*3ea0*/  PRMT R3, R6, 0x5410, R11 ;  /* 0x0000541006037816 */ /* 0x000fe4000000000b */
[----:B-1----:R-:W-:-:S03]  /*3eb0*/  SHF.R.U32.HI R2, RZ, 0x10, R0 ;  /* 0x00000010ff027819 */ /* 0x002fc60000011600 */
[--C-:B------:R-:W-:Y:S01]  /*3ec0*/  HSET2.LE.AND R3, R3, R109.reuse, PT ;  /* 0x0000006d03037233 */ /* 0x100fe20003803000 */
[----:B------:R-:W-:Y:S02]  /*3ed0*/  LOP3.LUT R0, R2, 0xff, RZ, 0xc0, !PT ;  /* 0x000000ff02007812 */ /* 0x000fe400078ec0ff */
[----:B------:R-:W-:Y:S02]  /*3ee0*/  F2FP.PACK_AB R2, R86, R122 ;  /* 0x0000007a5602723e */ /* 0x000fe400000000ff */
[----:B------:R-:W-:Y:S01]  /*3ef0*/  PRMT R5, R0, 0x5410, R5 ;  /* 0x0000541000057816 */ /* 0x000fe20000000005 */
[--C-:B------:R-:W-:Y:S01]  /*3f00*/  HSET2.LE.AND R0, R10, R109.reuse, PT ;  /* 0x0000006d0a007233 */ /* 0x100fe20003803000 */
[----:B--2---:R-:W-:Y:S01]  /*3f10*/  PRMT R9, R7, 0x5410, R4 ;  /* 0x0000541007097816 */ /* 0x004fe20000000004 */
[--C-:B------:R-:W-:Y:S01]  /*3f20*/  FFMA.FTZ R4, R124, c[0x0][0x23c], -R22.reuse ;  /* 0x00008f007c047a23 */ /* 0x100fe20000010816 */
[----:B---3--:R-:W-:Y:S01]  /*3f30*/  F2FP.PACK_AB R7, R46, R118 ;  /* 0x000000762e07723e */ /* 0x008fe200000000ff */
[--C-:B------:R-:W-:Y:S01]  /*3f40*/  HSET2.LE.AND R5, R5, R109.reuse, PT ;  /* 0x0000006d05057233 */ /* 0x100fe20003803000 */
[----:B------:R-:W-:Y:S01]  /*3f50*/  LOP3.LUT R6, R0, R2, RZ, 0xc0, !PT ;  /* 0x0000000200067212 */ /* 0x000fe200078ec0ff */
[--C-:B------:R-:W-:Y:S01]  /*3f60*/  FFMA.FTZ R2, R125, c[0x0][0x23c], -R22.reuse ;  /* 0x00008f007d027a23 */ /* 0x100fe20000010816 */
[----:B------:R1:W2:Y:S01]  /*3f70*/  MUFU.EX2 R27, R4 ;  /* 0x00000004001b7308 */ /* 0x0002a20000000800 */
[----:B------:R-:W-:Y:S01]  /*3f80*/  LOP3.LUT R7, R3, R7, RZ, 0xc0, !PT ;  /* 0x0000000703077212 */ /* 0x000fe200078ec0ff */
[----:B------:R-:W-:Y:S01]  /*3f90*/  HSET2.LE.AND R0, R9, R109, PT ;  /* 0x0000006d09007233 */ /* 0x000fe20003803000 */
[----:B----4-:R-:W-:Y:S01]  /*3fa0*/  F2FP.PACK_AB R9, R47, R114 ;  /* 0x000000722f09723e */ /* 0x010fe200000000ff */
[----:B------:R-:W-:-:S03]  /*3fb0*/  FFMA.FTZ R10, R148, c[0x0][0x23c], -R22 ;  /* 0x00008f00940a7a23 */ /* 0x000fc60000010816 */
[----:B------:R-:W-:Y:S01]  /*3fc0*/  LOP3.LUT R5, R5, R9, RZ, 0xc0, !PT ;  /* 0x0000000905057212 */ /* 0x000fe200078ec0ff */
[----:B------:R3:W-:Y:S01]  /*3fd0*/  MUFU.EX2 R142, R2 ;  /* 0x00000002008e7308 */ /* 0x0007e20000000800 */
[----:B------:R-:W-:Y:S01]  /*3fe0*/  FFMA.FTZ R9, R153, c[0x0][0x23c], -R15 ;  /* 0x00008f0099097a23 */ /* 0x000fe2000001080f */
[----:B-1----:R-:W-:-:S06]  /*3ff0*/  F2FP.PACK_AB R4, R156, R171 ;  /* 0x000000ab9c04723e */ /* 0x002fcc00000000ff */
[----:B------:R1:W-:Y:S01]  /*4000*/  MUFU.EX2 R117, R10 ;  /* 0x0000000a00757308 */ /* 0x0003e20000000800 */
[----:B------:R-:W-:Y:S01]  /*4010*/  LOP3.LUT R4, R0, R4, RZ, 0xc0, !PT ;  /* 0x0000000400047212 */ /* 0x000fe200078ec0ff */
[----:B---3--:R-:W-:-:S06]  /*4020*/  IMAD.WIDE.U32 R2, R18, -0x2daee0ad, RZ ;  /* 0xd2511f5312027825 */ /* 0x008fcc00078e00ff */
[----:B------:R3:W4:Y:S01]  /*4030*/  MUFU.EX2 R26, R9 ;  /* 0x00000009001a7308 */ /* 0x0007220000000800 */
[C---:B------:R-:W-:Y:S01]  /*4040*/  HMMA.16816.F32 R52, R4.reuse, R40, R60 ;  /* 0x000000280434723c */ /* 0x040fe2000000183c */
[----:B------:R-:W-:Y:S02]  /*4050*/  LOP3.LUT R0, R3, UR14, R28, 0x96, !PT ;  /* 0x0000000e03007c12 */ /* 0x000fe4000f8e961c */
[----:B------:R-:W-:Y:S01]  /*4060*/  LOP3.LUT R11, R2, 0xffff, RZ, 0xc0, !PT ;  /* 0x0000ffff020b7812 */ /* 0x000fe200078ec0ff */
[----:B------:R-:W-:Y:S01]  /*4070*/  FFMA.FTZ R3, R152, c[0x0][0x23c], -R15 ;  /* 0x00008f0098037a23 */ /* 0x000fe2000001080f */
[----:B------:R-:W-:Y:S02]  /*4080*/  LOP3.LUT R12, R2, 0xff, RZ, 0xc0, !PT ;  /* 0x000000ff020c7812 */ /* 0x000fe400078ec0ff */
[----:B------:R-:W-:Y:S01]  /*4090*/  IMAD.WIDE.U32 R40, R23, -0x2daee0ad, RZ ;  /* 0xd2511f5317287825 */ /* 0x000fe200078e00ff */
[--C-:B------:R-:W-:Y:S01]  /*40a0*/  SHF.R.U32.HI R18, RZ, 0x10, R2.reuse ;  /* 0x00000010ff127819 */ /* 0x100fe20000011602 */
[----:B------:R4:W-:Y:S01]  /*40b0*/  MUFU.EX2 R210, R3 ;  /* 0x0000000300d27308 */ /* 0x0009e20000000800 */
[----:B------:R-:W-:Y:S01]  /*40c0*/  SHF.R.U32.HI R20, RZ, 0x18, R2 ;  /* 0x00000018ff147819 */ /* 0x000fe20000011602 */
[----:B------:R-:W-:Y:S01]  /*40d0*/  HMMA.16816.F32 R76, R4, R42, R80 ;  /* 0x0000002a044c723c */ /* 0x000fe20000001850 */
[----:B-1----:R-:W-:Y:S01]  /*40e0*/  LOP3.LUT R10, R45, UR10, R84, 0x96, !PT ;  /* 0x0000000a2d0a7c12 */ /* 0x002fe2000f8e9654 */
[----:B--2---:R-:W-:Y:S01]  /*40f0*/  IMAD.MOV.U32 R152, RZ, RZ, R27 ;  /* 0x000000ffff987224 */ /* 0x004fe200078e001b */
[----:B---3--:R-:W-:-:S04]  /*4100*/  LOP3.LUT R9, R13, 0xff, RZ, 0xc0, !PT ;  /* 0x000000ff0d097812 */ /* 0x008fc800078ec0ff */
[----:B------:R-:W-:Y:S01]  /*4110*/  IMAD.WIDE.U32 R42, R10, -0x326172a9, RZ ;  /* 0xcd9e8d570a2a7825 */ /* 0x000fe200078e00ff */
[----:B------:R-:W-:Y:S01]  /*4120*/  SHF.R.U32.HI R10, RZ, 0x8, R16 ;  /* 0x00000008ff0a7819 */ /* 0x000fe20000011610 */
[C---:B------:R-:W-:Y:S01]  /*4130*/  HMMA.16816.F32 R56, R4.reuse, R36, R100 ;  /* 0x000000240438723c */ /* 0x040fe20000001864 */
[----:B------:R-:W-:Y:S01]  /*4140*/  PRMT R23, R9, 0x5410, R17 ;  /* 0x0000541009177816 */ /* 0x000fe20000000011 */
[----:B------:R-:W-:Y:S01]  /*4150*/  FFMA.FTZ R16, R147, c[0x0][0x23c], -R14 ;  /* 0x00008f0093107a23 */ /* 0x000fe2000001080e */
[----:B------:R-:W-:Y:S01]  /*4160*/  PRMT R21, R21, 0x5410, R10 ;  /* 0x0000541015157816 */ /* 0x000fe2000000000a */
[----:B------:R-:W-:Y:S01]  /*4170*/  IMAD.MOV.U32 R147, RZ, RZ, R46 ;  /* 0x000000ffff937224 */ /* 0x000fe200078e002e */
[--C-:B------:R-:W-:Y:S01]  /*4180*/  SHF.R.U32.HI R10, RZ, 0x10, R8.reuse ;  /* 0x00000010ff0a7819 */ /* 0x100fe20000011608 */
[----:B----4-:R-:W-:Y:S01]  /*4190*/  IMAD.WIDE.U32 R2, R31, -0x2daee0ad, RZ ;  /* 0xd2511f531f027825 */ /* 0x010fe200078e00ff */
[----:B------:R-:W-:Y:S01]  /*41a0*/  SHF.R.U32.HI R9, RZ, 0x18, R8 ;  /* 0x00000018ff097819 */ /* 0x000fe20000011608 */
[----:B------:R-:W-:Y:S01]  /*41b0*/  MUFU.EX2 R159, R16 ;  /* 0x00000010009f7308 */ /* 0x000fe20000000800 */
[----:B------:R-:W-:Y:S01]  /*41c0*/  HMMA.16816.F32 R48, R4, R38, R88 ;  /* 0x000000260430723c */ /* 0x000fe20000001858 */
[----:B------:R-:W-:Y:S01]  /*41d0*/  IMAD.WIDE.U32 R36, R24, -0x2daee0ad, RZ ;  /* 0xd2511f5318247825 */ /* 0x000fe200078e00ff */
[----:B------:R-:W-:-:S02]  /*41e0*/  LOP3.LUT R3, R3, UR10, R84, 0x96, !PT ;  /* 0x0000000a03037c12 */ /* 0x000fc4000f8e9654 */
[----:B------:R-:W-:Y:S01]  /*41f0*/  LOP3.LUT R28, R41, UR8, R2, 0x96, !PT ;  /* 0x00000008291c7c12 */ /* 0x000fe2000f8e9602 */
[--C-:B------:R-:W-:Y:S01]  /*4200*/  FFMA.FTZ R2, R144, c[0x0][0x23c], -R15.reuse ;  /* 0x00008f0090027a23 */ /* 0x100fe2000001080f */
[----:B------:R-:W-:Y:S01]  /*4210*/  LOP3.LUT R41, R43, UR9, R34, 0x96, !PT ;  /* 0x000000092b297c12 */ /* 0x000fe2000f8e9622 */
[----:B------:R-:W-:Y:S01]  /*4220*/  IMAD.WIDE.U32 R30, R3, -0x326172a9, RZ ;  /* 0xcd9e8d57031e7825 */ /* 0x000fe200078e00ff */
[----:B------:R-:W-:Y:S01]  /*4230*/  LOP3.LUT R6, R0, 0xff, RZ, 0xc0, !PT ;  /* 0x000000ff00067812 */ /* 0x000fe200078ec0ff */
[----:B------:R1:W-:Y:S01]  /*4240*/  MUFU.EX2 R148, R2 ;  /* 0x0000000200947308 */ /* 0x0003e20000000800 */
[----:B------:R-:W-:Y:S01]  /*4250*/  SHF.R.U32.HI R5, RZ, 0x18, R0 ;  /* 0x00000018ff057819 */ /* 0x000fe20000011600 */
[----:B------:R-:W-:Y:S01]  /*4260*/  FFMA.FTZ R3, R145, c[0x0][0x23c], -R15 ;  /* 0x00008f0091037a23 */ /* 0x000fe2000001080f */
[----:B------:R-:W-:Y:S01]  /*4270*/  LOP3.LUT R31, R31, UR9, R34, 0x96, !PT ;  /* 0x000000091f1f7c12 */ /* 0x000fe2000f8e9622 */
[----:B------:R-:W-:Y:S02]  /*4280*/  IMAD.MOV.U32 R144, RZ, RZ, R32 ;  /* 0x000000ffff907224 */ /* 0x000fe400078e0020 */
[----:B------:R-:W-:Y:S01]  /*4290*/  LDSM.16.MT88.4 R32, [R205+0x4c00] ;  /* 0x004c0000cd20783b */ /* 0x000fe20000004200 */
[----:B------:R-:W-:Y:S01]  /*42a0*/  IMAD.MOV.U32 R145, RZ, RZ, R106 ;  /* 0x000000ffff917224 */ /* 0x000fe200078e006a */
[----:B------:R2:W3:Y:S01]  /*42b0*/  MUFU.EX2 R140, R3 ;  /* 0x00000003008c7308 */ /* 0x0004e20000000800 */
[----:B-1----:R-:W-:-:S02]  /*42c0*/  SHF.R.U32.HI R2, RZ, 0x8, R11 ;  /* 0x00000008ff027819 */ /* 0x002fc4000001160b */
[----:B------:R-:W-:Y:S02]  /*42d0*/  LOP3.LUT R11, R8, 0xff, RZ, 0xc0, !PT ;  /* 0x000000ff080b7812 */ /* 0x000fe400078ec0ff */
[----:B------:R-:W-:Y:S01]  /*42e0*/  PRMT R17, R12, 0x5410, R2 ;  /* 0x000054100c117816 */ /* 0x000fe20000000002 */
[----:B------:R-:W-:Y:S01]  /*42f0*/  IMAD.WIDE.U32 R12, R25, -0x2daee0ad, RZ ;  /* 0xd2511f53190c7825 */ /* 0x000fe200078e00ff */
[----:B------:R-:W-:Y:S02]  /*4300*/  LOP3.LUT R2, R8, 0xffff, RZ, 0xc0, !PT ;  /* 0x0000ffff08027812 */ /* 0x000fe400078ec0ff */
[----:B------:R-:W-:Y:S01]  /*4310*/  LOP3.LUT R8, R18, 0xff, RZ, 0xc0, !PT ;  /* 0x000000ff12087812 */ /* 0x000fe200078ec0ff */
[----:B--2---:R-:W-:Y:S01]  /*4320*/  FFMA.FTZ R3, R146, c[0x0][0x23c], -R14 ;  /* 0x00008f0092037a23 */ /* 0x004fe2000001080e */
[----:B------:R-:W-:Y:S01]  /*4330*/  LOP3.LUT R18, R13, UR10, R108, 0x96, !PT ;  /* 0x0000000a0d127c12 */ /* 0x000fe2000f8e966c */
[----:B------:R-:W-:Y:S01]  /*4340*/  IMAD.MOV.U32 R146, RZ, RZ, R135 ;  /* 0x000000ffff927224 */ /* 0x000fe200078e0087 */
[----:B------:R-:W-:Y:S01]  /*4350*/  LOP3.LUT R13, R37, UR8, R12, 0x96, !PT ;  /* 0x00000008250d7c12 */ /* 0x000fe2000f8e960c */
[----:B------:R1:W2:Y:S02]  /*4360*/  MUFU.EX2 R143, R3 ;  /* 0x00000003008f7308 */ /* 0x0002a40000000800 */
[----:B-1----:R-:W-:-:S02]  /*4370*/  SHF.R.U32.HI R3, RZ, 0x8, R2 ;  /* 0x00000008ff037819 */ /* 0x002fc40000011602 */
[----:B------:R-:W-:Y:S02]  /*4380*/  LOP3.LUT R2, R10, 0xff, RZ, 0xc0, !PT ;  /* 0x000000ff0a027812 */ /* 0x000fe400078ec0ff */
[----:B------:R-:W-:Y:S02]  /*4390*/  PRMT R12, R11, 0x5410, R3 ;  /* 0x000054100b0c7816 */ /* 0x000fe40000000003 */
[----:B------:R-:W-:Y:S01]  /*43a0*/  PRMT R9, R2, 0x5410, R9 ;  /* 0x0000541002097816 */ /* 0x000fe20000000009 */
[----:B------:R-:W-:Y:S01]  /*43b0*/  FFMA.FTZ R2, R154, c[0x0][0x23c], -R14 ;  /* 0x00008f009a027a23 */ /* 0x000fe2000001080e */
[----:B------:R-:W-:Y:S01]  /*43c0*/  SHF.R.U32.HI R3, RZ, 0x10, R0 ;  /* 0x00000010ff037819 */ /* 0x000fe20000011600 */
[----:B------:R-:W-:Y:S01]  /*43d0*/  IMAD.MOV.U32 R154, RZ, RZ, R26 ;  /* 0x000000ffff9a7224 */ /* 0x000fe200078e001a */
[----:B------:R-:W-:Y:S01]  /*43e0*/  PRMT R10, R8, 0x5410, R20 ;  /* 0x00005410080a7816 */ /* 0x000fe20000000014 */
[----:B------:R1:W-:Y:S01]  /*43f0*/  MUFU.EX2 R116, R2 ;  /* 0x0000000200747308 */ /* 0x0003e20000000800 */
[----:B------:R-:W-:Y:S01]  /*4400*/  FFMA.FTZ R8, R155, c[0x0][0x23c], -R14 ;  /* 0x00008f009b087a23 */ /* 0x000fe2000001080e */
[----:B------:R-:W-:Y:S01]  /*4410*/  LOP3.LUT R3, R3, 0xff, RZ, 0xc0, !PT ;  /* 0x000000ff03037812 */ /* 0x000fe200078ec0ff */
[----:B------:R-:W4:Y:S01]  /*4420*/  LDSM.16.MT88.4 R24, [R204+0x4c00] ;  /* 0x004c0000cc18783b */ /* 0x000f220000004200 */
[----:B------:R-:W-:-:S02]  /*4430*/  IMAD.MOV.U32 R155, RZ, RZ, R114 ;  /* 0x000000ffff9b7224 */ /* 0x000fc400078e0072 */
[----:B------:R-:W-:Y:S01]  /*4440*/  PRMT R5, R3, 0x5410, R5 ;  /* 0x0000541003057816 */ /* 0x000fe20000000005 */
[----:B------:R-:W-:Y:S01]  /*4450*/  FFMA.FTZ R3, R126, c[0x0][0x23c], -R19 ;  /* 0x00008f007e037a23 */ /* 0x000fe20000010813 */
[----:B------:R-:W2:Y:S01]  /*4460*/  MUFU.EX2 R153, R8 ;  /* 0x0000000800997308 */ /* 0x000ea20000000800 */
[----:B-1----:R-:W-:Y:S01]  /*4470*/  LOP3.LUT R2, R0, 0xffff, RZ, 0xc0, !PT ;  /* 0x0000ffff00027812 */ /* 0x002fe200078ec0ff */
[----:B------:R-:W-:-:S06]  /*4480*/  HSET2.LE.AND R0, R17, R109, PT ;  /* 0x0000006d11007233 */ /* 0x000fcc0003803000 */
[----:B------:R1:W-:Y:S01]  /*4490*/  MUFU.EX2 R161, R3 ;  /* 0x0000000300a17308 */ /* 0x0003e20000000800 */
[----:B------:R-:W-:Y:S02]  /*44a0*/  SHF.R.U32.HI R4, RZ, 0x8, R2 ;  /* 0x00000008ff047819 */ /* 0x000fe40000011602 */
[----:B---3--:R-:W-:Y:S02]  /*44b0*/  F2FP.PACK_AB R2, R140, R148 ;  /* 0x000000948c02723e */ /* 0x008fe400000000ff */
[----:B------:R-:W-:Y:S02]  /*44c0*/  PRMT R4, R6, 0x5410, R4 ;  /* 0x0000541006047816 */ /* 0x000fe40000000004 */
[----:B------:R-:W-:Y:S01]  /*44d0*/  LOP3.LUT R6, R0, R2, RZ, 0xc0, !PT ;  /* 0x0000000200067212 */ /* 0x000fe200078ec0ff */
[----:B------:R-:W-:Y:S01]  /*44e0*/  HSET2.LE.AND R0, R10, R109, PT ;  /* 0x0000006d0a007233 */ /* 0x000fe20003803000 */
[----:B--2---:R-:W-:-:S04]  /*44f0*/  F2FP.PACK_AB R2, R159, R143 ;  /* 0x0000008f9f02723e */ /* 0x004fc800000000ff */
[----:B------:R-:W-:Y:S01]  /*4500*/  LOP3.LUT R7, R0, R2, RZ, 0xc0, !PT ;  /* 0x0000000200077212 */ /* 0x000fe200078ec0ff */
[----:B------:R-:W-:Y:S01]  /*4510*/  HSET2.LE.AND R0, R4, R109, PT ;  /* 0x0000006d04007233 */ /* 0x000fe20003803000 */
[----:B-1----:R-:W-:Y:S01]  /*4520*/  FFMA.FTZ R3, R127, c[0x0][0x23c], -R19 ;  /* 0x00008f007f037a23 */ /* 0x002fe20000010813 */
[----:B------:R-:W-:-:S03]  /*4530*/  F2FP.PACK_AB R2, R154, R210 ;  /* 0x000000d29a02723e */ /* 0x000fc600000000ff */
[----:B------:R1:W2:Y:S01]  /*4540*/  MUFU.EX2 R141, R3 ;  /* 0x00000003008d7308 */ /* 0x0002a20000000800 */
        /* <DEDUP_REMOVED lines=8> */
[----:B----4-:R-:W-:Y:S01]  /*45d0*/  HMMA.16816.F32 R60, R4, R24, R92 ;  /* 0x00000018043c723c */ /* 0x010fe2000000185c */
[----:B-1----:R-:W-:Y:S01]  /*45e0*/  FFMA.FTZ R3, R130, c[0x0][0x23c], -R19 ;  /* 0x00008f0082037a23 */ /* 0x002fe20000010813 */
[----:B--2---:R-:W-:-:S03]  /*45f0*/  F2FP.PACK_AB R2, R141, R161 ;  /* 0x000000a18d02723e */ /* 0x004fc600000000ff */
[----:B------:R1:W-:Y:S01]  /*4600*/  MUFU.EX2 R229, R3 ;  /* 0x0000000300e57308 */ /* 0x0003e20000000800 */
[----:B------:R-:W-:Y:S01]  /*4610*/  LOP3.LUT R11, R0, R2, RZ, 0xc0, !PT ;  /* 0x00000002000b7212 */ /* 0x000fe200078ec0ff */
[--C-:B------:R-:W-:Y:S01]  /*4620*/  HSET2.LE.AND R0, R12, R109.reuse, PT ;  /* 0x0000006d0c007233 */ /* 0x100fe20003803000 */
[----:B------:R-:W-:Y:S01]  /*4630*/  F2FP.PACK_AB R2, R121, R144 ;  /* 0x000000907902723e */ /* 0x000fe200000000ff */
[----:B------:R-:W-:Y:S03]  /*4640*/  HMMA.16816.F32 R64, R4, R26, R64 ;  /* 0x0000001a0440723c */ /* 0x000fe60000001840 */
[----:B------:R-:W-:Y:S01]  /*4650*/  LOP3.LUT R8, R0, R2, RZ, 0xc0, !PT ;  /* 0x0000000200087212 */ /* 0x000fe200078ec0ff */
[----:B------:R-:W-:-:S04]  /*4660*/  HSET2.LE.AND R0, R9, R109, PT ;  /* 0x0000006d09007233 */ /* 0x000fc80003803000 */
[----:B------:R-:W-:Y:S01]  /*4670*/  HMMA.16816.F32 R80, R4, R32, R96 ;  /* 0x000000200450723c */ /* 0x000fe20000001860 */
[----:B-1----:R-:W-:-:S04]  /*4680*/  FFMA.FTZ R3, R131, c[0x0][0x23c], -R19 ;  /* 0x00008f0083037a23 */ /* 0x002fc80000010813 */
[----:B------:R1:W2:Y:S03]  /*4690*/  MUFU.EX2 R219, R3 ;  /* 0x0000000300db7308 */ /* 0x0002a60000000800 */
[----:B------:R-:W-:Y:S07]  /*46a0*/  HMMA.16816.F32 R68, R4, R34, R68 ;  /* 0x000000220444723c */ /* 0x000fee0000001844 */
[----:B------:R-:W-:-:S04]  /*46b0*/  IMAD.WIDE.U32 R6, R18, -0x326172a9, RZ ;  /* 0xcd9e8d5712067825 */ /* 0x000fc800078e00ff */
[----:B------:R-:W-:-:S04]  /*46c0*/  IMAD.WIDE.U32 R4, R13, -0x326172a9, RZ ;  /* 0xcd9e8d570d047825 */ /* 0x000fc800078e00ff */
[----:B-1----:R-:W-:Y:S01]  /*46d0*/  FFMA.FTZ R3, R149, c[0x0][0x23c], -R22 ;  /* 0x00008f0095037a23 */ /* 0x002fe20000010816 */
[----:B--2---:R-:W-:Y:S01]  /*46e0*/  F2FP.PACK_AB R2, R219, R229 ;  /* 0x000000e5db02723e */ /* 0x004fe200000000ff */
[----:B------:R-:W-:Y:S01]  /*46f0*/  IMAD.WIDE.U32 R12, R31, -0x2daee0ad, RZ ;  /* 0xd2511f531f0c7825 */ /* 0x000fe200078e00ff */
[----:B------:R-:W-:Y:S01]  /*4700*/  LOP3.LUT R5, R5, UR7, R6, 0x96, !PT ;  /* 0x0000000705057c12 */ /* 0x000fe2000f8e9606 */
[----:B------:R1:W-:Y:S01]  /*4710*/  MUFU.EX2 R231, R3 ;  /* 0x0000000300e77308 */ /* 0x0003e20000000800 */
[----:B------:R-:W-:Y:S01]  /*4720*/  LOP3.LUT R9, R0, R2, RZ, 0xc0, !PT ;  /* 0x0000000200097212 */ /* 0x000fe200078ec0ff */
[----:B------:R-:W-:Y:S01]  /*4730*/  FFMA.FTZ R0, R189, c[0x0][0x23c], -R15 ;  /* 0x00008f00bd007a23 */ /* 0x000fe2000001080f */
[----:B------:R-:W-:Y:S01]  /*4740*/  LOP3.LUT R23, R13, UR6, R40, 0x96, !PT ;  /* 0x000000060d177c12 */ /* 0x000fe2000f8e9628 */
[----:B------:R-:W-:-:S04]  /*4750*/  IMAD.WIDE.U32 R38, R5, -0x2daee0ad, RZ ;  /* 0xd2511f5305267825 */ /* 0x000fc800078e00ff */
[----:B------:R-:W-:Y:S01]  /*4760*/  IMAD.MOV.U32 R149, RZ, RZ, R107 ;  /* 0x000000ffff957224 */ /* 0x000fe200078e006b */
[C---:B------:R-:W-:Y:S01]  /*4770*/  HMMA.16816.F32 R96, R8.reuse, R24, R52 ;  /* 0x000000180860723c */ /* 0x040fe20000001834 */
[----:B------:R-:W-:Y:S02]  /*4780*/  IMAD.MOV.U32 R107, RZ, RZ, R180 ;  /* 0x000000ffff6b7224 */ /* 0x000fe400078e00b4 */
[----:B------:R-:W-:Y:S02]  /*4790*/  FFMA.FTZ R5, R191, c[0x0][0x23c], -R14 ;  /* 0x00008f00bf057a23 */ /* 0x000fe4000001080e */
[----:B------:R-:W-:Y:S02]  /*47a0*/  IMAD.MOV.U32 R191, RZ, RZ, R139 ;  /* 0x000000ffffbf7224 */ /* 0x000fe400078e008b */
[----:B-1----:R-:W-:Y:S01]  /*47b0*/  FFMA.FTZ R3, R172, c[0x0][0x23c], -R22 ;  /* 0x00008f00ac037a23 */ /* 0x002fe20000010816 */
[----:B------:R-:W-:Y:S01]  /*47c0*/  HMMA.16816.F32 R100, R8, R26, R76 ;  /* 0x0000001a0864723c */ /* 0x000fe2000000184c */
[----:B------:R-:W-:Y:S01]  /*47d0*/  MUFU.EX2 R172, R5 ;  /* 0x0000000500ac7308 */ /* 0x000fe20000000800 */
[----:B------:R-:W-:-:S02]  /*47e0*/  IMAD.MOV.U32 R189, RZ, RZ, R117 ;  /* 0x000000ffffbd7224 */ /* 0x000fc400078e0075 */
[----:B------:R-:W-:-:S04]  /*47f0*/  IMAD.MOV.U32 R117, RZ, RZ, R133 ;  /* 0x000000ffff757224 */ /* 0x000fc800078e0085 */
[C---:B------:R-:W-:Y:S01]  /*4800*/  HMMA.16816.F32 R92, R8.reuse, R32, R56 ;  /* 0x00000020085c723c */ /* 0x040fe20000001838 */
[----:B------:R1:W-:Y:S07]  /*4810*/  MUFU.EX2 R230, R3 ;  /* 0x0000000300e67308 */ /* 0x0003ee0000000800 */
[----:B------:R-:W-:Y:S01]  /*4820*/  HMMA.16816.F32 R88, R8, R34, R48 ;  /* 0x000000220858723c */ /* 0x000fe20000001830 */
[--C-:B-1----:R-:W-:Y:S02]  /*4830*/  FFMA.FTZ R3, R188, c[0x0][0x23c], -R15.reuse ;  /* 0x00008f00bc037a23 */ /* 0x102fe4000001080f */
[----:B------:R1:W-:Y:S08]  /*4840*/  MUFU.EX2 R188, R0 ;  /* 0x0000000000bc7308 */ /* 0x0003f00000000800 */
[----:B------:R2:W-:Y:S01]  /*4850*/  MUFU.EX2 R217, R3 ;  /* 0x0000000300d97308 */ /* 0x0005e20000000800 */
[----:B-1----:R-:W-:-:S07]  /*4860*/  FFMA.FTZ R0, R184, c[0x0][0x23c], -R15 ;  /* 0x00008f00b8007a23 */ /* 0x002fce000001080f */
[----:B------:R1:W-:Y:S01]  /*4870*/  MUFU.EX2 R184, R0 ;  /* 0x0000000000b87308 */ /* 0x0003e20000000800 */
[----:B--2---:R-:W-:-:S04]  /*4880*/  IMAD.WIDE.U32 R2, R29, -0x2daee0ad, RZ ;  /* 0xd2511f531d027825 */ /* 0x004fc800078e00ff */
[----:B------:R-:W-:Y:S01]  /*4890*/  IMAD.WIDE.U32 R28, R28, -0x326172a9, RZ ;  /* 0xcd9e8d571c1c7825 */ /* 0x000fe200078e00ff */
[----:B------:R-:W-:Y:S02]  /*48a0*/  LOP3.LUT R16, R3, UR8, R44, 0x96, !PT ;  /* 0x0000000803107c12 */ /* 0x000fe4000f8e962c */
[----:B------:R-:W-:Y:S02]  /*48b0*/  LOP3.LUT R3, R7, UR9, R72, 0x96, !PT ;  /* 0x0000000907037c12 */ /* 0x000fe4000f8e9648 */
[----:B------:R-:W-:Y:S01]  /*48c0*/  LOP3.LUT R17, R29, UR7, R30, 0x96, !PT ;  /* 0x000000071d117c12 */ /* 0x000fe2000f8e961e */
[----:B------:R-:W-:-:S04]  /*48d0*/  IMAD.WIDE.U32 R30, R41, -0x2daee0ad, RZ ;  /* 0xd2511f53291e7825 */ /* 0x000fc800078e00ff */
[----:B------:R-:W-:Y:S01]  /*48e0*/  IMAD.WIDE.U32 R6, R3, -0x2daee0ad, RZ ;  /* 0xd2511f5303067825 */ /* 0x000fe200078e00ff */
[----:B------:R-:W-:-:S03]  /*48f0*/  LOP3.LUT R29, R31, UR6, R2, 0x96, !PT ;  /* 0x000000061f1d7c12 */ /* 0x000fc6000f8e9602 */
[----:B-1----:R-:W-:Y:S01]  /*4900*/  FFMA.FTZ R0, R185, c[0x0][0x23c], -R15 ;  /* 0x00008f00b9007a23 */ /* 0x002fe2000001080f */
[----:B------:R-:W-:Y:S01]  /*4910*/  LOP3.LUT R2, R39, UR4, R6, 0x96, !PT ;  /* 0x0000000427027c12 */ /* 0x000fe2000f8e9606 */
[----:B------:R-:W-:Y:S02]  /*4920*/  IMAD.MOV.U32 R185, RZ, RZ, R181 ;  /* 0x000000ffffb97224 */ /* 0x000fe400078e00b5 */
[----:B------:R1:W-:Y:S01]  /*4930*/  MUFU.EX2 R181, R0 ;  /* 0x0000000000b57308 */ /* 0x0003e20000000800 */
[----:B------:R-:W-:Y:S02]  /*4940*/  FFMA.FTZ R3, R190, c[0x0][0x23c], -R14 ;  /* 0x00008f00be037a23 */ /* 0x000fe4000001080e */
[----:B------:R-:W-:-:S04]  /*4950*/  IMAD.WIDE.U32 R20, R16, -0x326172a9, RZ ;  /* 0xcd9e8d5710147825 */ /* 0x000fc800078e00ff */
[----:B------:R-:W-:Y:S01]  /*4960*/  IMAD.WIDE.U32 R24, R17, -0x2daee0ad, RZ ;  /* 0xd2511f5311187825 */ /* 0x000fe200078e00ff */
[----:B------:R2:W3:Y:S01]  /*4970*/  MUFU.EX2 R180, R3 ;  /* 0x0000000300b47308 */ /* 0x0004e20000000800 */
[----:B------:R-:W-:Y:S02]  /*4980*/  LOP3.LUT R17, R21, UR7, R42, 0x96, !PT ;  /* 0x0000000715117c12 */ /* 0x000fe4000f8e962a */
[----:B------:R-:W4:Y:S01]  /*4990*/  LDSM.16.MT88.4 R40, [R204+0x5000] ;  /* 0x00500000cc28783b */ /* 0x000f220000004200 */
[----:B------:R-:W-:Y:S01]  /*49a0*/  LOP3.LUT R18, R25, UR4, R12, 0x96, !PT ;  /* 0x0000000419127c12 */ /* 0x000fe2000f8e960c */
[----:B------:R-:W-:Y:S02]  /*49b0*/  FFMA.FTZ R12, R186, c[0x0][0x23c], -R14 ;  /* 0x00008f00ba0c7a23 */ /* 0x000fe4000001080e */
[----:B------:R-:W-:Y:S01]  /*49c0*/  IMAD.MOV.U32 R186, RZ, RZ, R47 ;  /* 0x000000ffffba7224 */ /* 0x000fe200078e002f */
[----:B-1----:R-:W-:Y:S01]  /*49d0*/  LOP3.LUT R0, R7, UR6, R36, 0x96, !PT ;  /* 0x0000000607007c12 */ /* 0x002fe2000f8e9624 */
[----:B------:R1:W-:Y:S01]  /*49e0*/  MUFU.EX2 R139, R12 ;  /* 0x0000000c008b7308 */ /* 0x0003e20000000800 */
[----:B------:R-:W3:Y:S01]  /*49f0*/  LDSM.16.MT88.4 R44, [R205+0x5000] ;  /* 0x00500000cd2c783b */ /* 0x000ee20000004200 */
[----:B------:R-:W-:-:S02]  /*4a00*/  IMAD.MOV.U32 R190, RZ, RZ, R87 ;  /* 0x000000ffffbe7224 */ /* 0x000fc400078e0057 */
[----:B------:R-:W-:-:S04]  /*4a10*/  IMAD.WIDE.U32 R6, R0, -0x326172a9, RZ ;  /* 0xcd9e8d5700067825 */ /* 0x000fc800078e00ff */
[----:B--2---:R-:W-:Y:S01]  /*4a20*/  IMAD.WIDE.U32 R2, R2, -0x326172a9, RZ ;  /* 0xcd9e8d5702027825 */ /* 0x004fe200078e00ff */
[----:B------:R-:W-:-:S04]  /*4a30*/  LOP3.LUT R21, R7, UR5, R4, 0x96, !PT ;  /* 0x0000000507157c12 */ /* 0x000fc8000f8e9604 */
[C---:B------:R-:W-:Y:S02]  /*4a40*/  LOP3.LUT R0, R2.reuse, 0xffff, RZ, 0xc0, !PT ;  /* 0x0000ffff02007812 */ /* 0x040fe400078ec0ff */
[----:B------:R-:W-:Y:S02]  /*4a50*/  LOP3.LUT R7, R2, 0xff, RZ, 0xc0, !PT ;  /* 0x000000ff02077812 */ /* 0x000fe400078ec0ff */
[--C-:B------:R-:W-:Y:S02]  /*4a60*/  SHF.R.U32.HI R4, RZ, 0x10, R2.reuse ;  /* 0x00000010ff047819 */ /* 0x100fe40000011602 */
[----:B------:R-:W-:Y:S02]  /*4a70*/  SHF.R.U32.HI R13, RZ, 0x18, R2 ;  /* 0x00000018ff0d7819 */ /* 0x000fe40000011602 */
[----:B------:R-:W-:Y:S01]  /*4a80*/  LOP3.LUT R2, R3, UR15, R6, 0x96, !PT ;  /* 0x0000000f03027c12 */ /* 0x000fe2000f8e9606 */
[----:B------:R-:W-:Y:S01]  /*4a90*/  FFMA.FTZ R3, R187, c[0x0][0x23c], -R14 ;  /* 0x00008f00bb037a23 */ /* 0x000fe2000001080e */
[----:B------:R-:W-:Y:S01]  /*4aa0*/  SHF.R.U32.HI R5, RZ, 0x8, R0 ;  /* 0x00000008ff057819 */ /* 0x000fe20000011600 */
[----:B------:R-:W-:Y:S01]  /*4ab0*/  IMAD.MOV.U32 R187, RZ, RZ, R107 ;  /* 0x000000ffffbb7224 */ /* 0x000fe200078e006b */
[----:B------:R-:W-:Y:S01]  /*4ac0*/  LOP3.LUT R0, R4, 0xff, RZ, 0xc0, !PT ;  /* 0x000000ff04007812 */ /* 0x000fe200078ec0ff */
[----:B------:R2:W2:Y:S01]  /*4ad0*/  MUFU.EX2 R135, R3 ;  /* 0x0000000300877308 */ /* 0x0004a20000000800 */
[----:B------:R-:W-:-:S02]  /*4ae0*/  PRMT R7, R7, 0x5410, R5 ;  /* 0x0000541007077816 */ /* 0x000fc40000000005 */
[----:B------:R-:W-:Y:S01]  /*4af0*/  PRMT R16, R0, 0x5410, R13 ;  /* 0x0000541000107816 */ /* 0x000fe2000000000d */
[----:B-1----:R-:W-:Y:S01]  /*4b00*/  IMAD.WIDE.U32 R12, R17, -0x2daee0ad, RZ ;  /* 0xd2511f53110c7825 */ /* 0x002fe200078e00ff */
[C---:B------:R-:W-:Y:S02]  /*4b10*/  LOP3.LUT R0, R2.reuse, 0xffff, RZ, 0xc0, !PT ;  /* 0x0000ffff02007812 */ /* 0x040fe400078ec0ff */
[----:B------:R-:W-:Y:S02]  /*4b20*/  LOP3.LUT R6, R2, 0xff, RZ, 0xc0, !PT ;  /* 0x000000ff02067812 */ /* 0x000fe400078ec0ff */
[----:B------:R-:W-:Y:S02]  /*4b30*/  SHF.R.U32.HI R5, RZ, 0x18, R2 ;  /* 0x00000018ff057819 */ /* 0x000fe40000011602 */
[----:B------:R-:W-:Y:S01]  /*4b40*/  SHF.R.U32.HI R4, RZ, 0x8, R0 ;  /* 0x00000008ff047819 */ /* 0x000fe20000011600 */
[----:B------:R-:W-:Y:S01]  /*4b50*/  HSET2.LE.AND R0, R7, R109, PT ;  /* 0x0000006d07007233 */ /* 0x000fe20003803000 */
[----:B------:R-:W-:-:S02]  /*4b60*/  FFMA.FTZ R7, R193, c[0x0][0x23c], -R22 ;  /* 0x00008f00c1077a23 */ /* 0x000fc40000010816 */
[----:B------:R-:W-:Y:S01]  /*4b70*/  PRMT R4, R6, 0x5410, R4 ;  /* 0x0000541006047816 */ /* 0x000fe20000000004 */
[----:B------:R-:W-:Y:S01]  /*4b80*/  IMAD.MOV.U32 R193, RZ, RZ, R116 ;  /* 0x000000ffffc17224 */ /* 0x000fe200078e0074 */
[----:B--2---:R-:W-:Y:S01]  /*4b90*/  SHF.R.U32.HI R3, RZ, 0x10, R2 ;  /* 0x00000010ff037819 */ /* 0x004fe20000011602 */
[----:B------:R-:W-:Y:S01]  /*4ba0*/  FFMA.FTZ R2, R173, c[0x0][0x23c], -R22 ;  /* 0x00008f00ad027a23 */ /* 0x000fe20000010816 */
[----:B---3--:R-:W-:Y:S01]  /*4bb0*/  F2FP.PACK_AB R6, R172, R180 ;  /* 0x000000b4ac06723e */ /* 0x008fe200000000ff */
[----:B------:R1:W-:Y:S01]  /*4bc0*/  MUFU.EX2 R131, R7 ;  /* 0x0000000700837308 */ /* 0x0003e20000000800 */
[----:B------:R-:W-:Y:S01]  /*4bd0*/  LOP3.LUT R3, R3, 0xff, RZ, 0xc0, !PT ;  /* 0x000000ff03037812 */ /* 0x000fe200078ec0ff */
[----:B------:R-:W-:-:S03]  /*4be0*/  IMAD.MOV.U32 R173, RZ, RZ, R86 ;  /* 0x000000ffffad7224 */ /* 0x000fc600078e0056 */
[----:B------:R-:W-:Y:S01]  /*4bf0*/  PRMT R5, R3, 0x5410, R5 ;  /* 0x0000541003057816 */ /* 0x000fe20000000005 */
[----:B------:R-:W-:Y:S02]  /*4c00*/  FFMA.FTZ R3, R192, c[0x0][0x23c], -R22 ;  /* 0x00008f00c0037a23 */ /* 0x000fe40000010816 */
[----:B------:R2:W3:Y:S01]  /*4c10*/  MUFU.EX2 R133, R2 ;  /* 0x0000000200857308 */ /* 0x0004e20000000800 */
[----:B------:R-:W-:Y:S01]  /*4c20*/  IMAD.MOV.U32 R192, RZ, RZ, R115 ;  /* 0x000000ffffc07224 */ /* 0x000fe200078e0073 */
[----:B------:R-:W-:-:S05]  /*4c30*/  HSET2.LE.AND R5, R5, R109, PT ;  /* 0x0000006d05057233 */ /* 0x000fca0003803000 */
[----:B------:R-:W-:Y:S01]  /*4c40*/  LOP3.LUT R9, R5, R6, RZ, 0xc0, !PT ;  /* 0x0000000605097212 */ /* 0x000fe200078ec0ff */
[----:B------:R3:W-:Y:S01]  /*4c50*/  MUFU.EX2 R132, R3 ;  /* 0x0000000300847308 */ /* 0x0007e20000000800 */
[----:B-1----:R-:W-:Y:S01]  /*4c60*/  IMAD.WIDE.U32 R6, R29, -0x326172a9, RZ ;  /* 0xcd9e8d571d067825 */ /* 0x002fe200078e00ff */
[----:B--2---:R-:W-:-:S04]  /*4c70*/  F2FP.PACK_AB R2, R181, R184 ;  /* 0x000000b8b502723e */ /* 0x004fc800000000ff */
[----:B------:R-:W-:Y:S01]  /*4c80*/  LOP3.LUT R10, R0, R2, RZ, 0xc0, !PT ;  /* 0x00000002000a7212 */ /* 0x000fe200078ec0ff */
[--C-:B------:R-:W-:Y:S01]  /*4c90*/  HSET2.LE.AND R0, R16, R109.reuse, PT ;  /* 0x0000006d10007233 */ /* 0x100fe20003803000 */
[----:B------:R-:W-:Y:S01]  /*4ca0*/  F2FP.PACK_AB R2, R135, R139 ;  /* 0x0000008b8702723e */ /* 0x000fe200000000ff */
[----:B---3--:R-:W-:Y:S01]  /*4cb0*/  HSET2.LE.AND R3, R4, R109, PT ;  /* 0x0000006d04037233 */ /* 0x008fe20003803000 */
[----:B------:R-:W-:Y:S02]  /*4cc0*/  F2FP.PACK_AB R4, R188, R217 ;  /* 0x000000d9bc04723e */ /* 0x000fe400000000ff */
[----:B------:R-:W-:Y:S02]  /*4cd0*/  LOP3.LUT R11, R0, R2, RZ, 0xc0, !PT ;  /* 0x00000002000b7212 */ /* 0x000fe400078ec0ff */
[----:B------:R-:W-:Y:S01]  /*4ce0*/  LOP3.LUT R0, R13, UR4, R30, 0x96, !PT ;  /* 0x000000040d007c12 */ /* 0x000fe2000f8e961e */
[----:B------:R-:W-:Y:S01]  /*4cf0*/  FFMA.FTZ R13, R176, c[0x0][0x23c], -R22 ;  /* 0x00008f00b00d7a23 */ /* 0x000fe20000010816 */
[----:B------:R-:W-:Y:S01]  /*4d00*/  LOP3.LUT R8, R3, R4, RZ, 0xc0, !PT ;  /* 0x0000000403087212 */ /* 0x000fe200078ec0ff */
[----:B------:R-:W-:-:S02]  /*4d10*/  IMAD.WIDE.U32 R4, R23, -0x326172a9, RZ ;  /* 0xcd9e8d5717047825 */ /* 0x000fc400078e00ff */
[----:B------:R1:W-:Y:S02]  /*4d20*/  MUFU.EX2 R130, R13 ;  /* 0x0000000d00827308 */ /* 0x0003e40000000800 */
[----:B------:R-:W-:Y:S01]  /*4d30*/  IMAD.WIDE.U32 R2, R18, -0x326172a9, RZ ;  /* 0xcd9e8d5712027825 */ /* 0x000fe200078e00ff */
[----:B------:R-:W-:Y:S01]  /*4d40*/  LOP3.LUT R16, R5, UR5, R28, 0x96, !PT ;  /* 0x0000000505107c12 */ /* 0x000fe2000f8e961c */
[C---:B----4-:R-:W-:Y:S02]  /*4d50*/  HMMA.16816.F32 R52, R8.reuse, R40, R60 ;  /* 0x000000280834723c */ /* 0x050fe4000000183c */
[----:B------:R-:W-:Y:S01]  /*4d60*/  IMAD.MOV.U32 R176, RZ, RZ, R120 ;  /* 0x000000ffffb07224 */ /* 0x000fe200078e0078 */
[----:B------:R-:W-:Y:S01]  /*4d70*/  LOP3.LUT R23, R3, UR15, R4, 0x96, !PT ;  /* 0x0000000f03177c12 */ /* 0x000fe2000f8e9604 */
[----:B------:R-:W-:Y:S01]  /*4d80*/  IMAD.WIDE.U32 R4, R0, -0x326172a9, RZ ;  /* 0xcd9e8d5700047825 */ /* 0x000fe200078e00ff */
[C---:B------:R-:W-:Y:S02]  /*4d90*/  LOP3.LUT R31, R2.reuse, 0xffff, RZ, 0xc0, !PT ;  /* 0x0000ffff021f7812 */ /* 0x040fe400078ec0ff */
[----:B------:R-:W-:Y:S01]  /*4da0*/  LOP3.LUT R33, R2, 0xff, RZ, 0xc0, !PT ;  /* 0x000000ff02217812 */ /* 0x000fe200078ec0ff */
[----:B------:R-:W-:Y:S01]  /*4db0*/  HMMA.16816.F32 R84, R8, R42, R64 ;  /* 0x0000002a0854723c */ /* 0x000fe20000001840 */
[----:B------:R-:W-:-:S02]  /*4dc0*/  SHF.R.U32.HI R32, RZ, 0x10, R2 ;  /* 0x00000010ff207819 */ /* 0x000fc40000011602 */
[----:B------:R-:W-:Y:S02]  /*4dd0*/  SHF.R.U32.HI R34, RZ, 0x18, R2 ;  /* 0x00000018ff227819 */ /* 0x000fe40000011602 */
[----:B-1----:R-:W-:Y:S01]  /*4de0*/  LOP3.LUT R13, R7, UR5, R20, 0x96, !PT ;  /* 0x00000005070d7c12 */ /* 0x002fe2000f8e9614 */
[----:B------:R-:W-:Y:S01]  /*4df0*/  FFMA.FTZ R7, R177, c[0x0][0x23c], -R22 ;  /* 0x00008f00b1077a23 */ /* 0x000fe20000010816 */
[----:B------:R-:W-:Y:S01]  /*4e00*/  LOP3.LUT R0, R5, UR15, R6, 0x96, !PT ;  /* 0x0000000f05007c12 */ /* 0x000fe2000f8e9606 */
[C---:B------:R-:W-:Y:S01]  /*4e10*/  HMMA.16816.F32 R80, R8.reuse, R44, R80 ;  /* 0x0000002c0850723c */ /* 0x040fe20000001850 */
[----:B------:R-:W-:Y:S01]  /*4e20*/  LOP3.LUT R6, R4, 0xffff, RZ, 0xc0, !PT ;  /* 0x0000ffff04067812 */ /* 0x000fe200078ec0ff */
[----:B------:R-:W-:Y:S01]  /*4e30*/  IMAD.WIDE.U32 R2, R13, -0x2daee0ad, RZ ;  /* 0xd2511f530d027825 */ /* 0x000fe200078e00ff */
[----:B------:R1:W-:Y:S01]  /*4e40*/  MUFU.EX2 R129, R7 ;  /* 0x0000000700817308 */ /* 0x0003e20000000800 */
[----:B------:R-:W-:Y:S02]  /*4e50*/  SHF.R.U32.HI R17, RZ, 0x10, R4 ;  /* 0x00000010ff117819 */ /* 0x000fe40000011604 */
[----:B------:R-:W-:Y:S01]  /*4e60*/  FFMA.FTZ R5, R197, c[0x0][0x23c], -R22 ;  /* 0x00008f00c5057a23 */ /* 0x000fe20000010816 */
[----:B------:R-:W-:Y:S01]  /*4e70*/  LOP3.LUT R20, R3, UR14, R12, 0x96, !PT ;  /* 0x0000000e03147c12 */ /* 0x000fe2000f8e960c */
[----:B------:R-:W-:Y:S01]  /*4e80*/  HMMA.16816.F32 R76, R8, R46, R68 ;  /* 0x0000002e084c723c */ /* 0x000fe20000001844 */
[----:B------:R-:W-:Y:S01]  /*4e90*/  LOP3.LUT R26, R2, 0xffff, RZ, 0xc0, !PT ;  /* 0x0000ffff021a7812 */ /* 0x000fe200078ec0ff */
[----:B------:R-:W-:Y:S01]  /*4ea0*/  FFMA.FTZ R3, R200, c[0x0][0x23c], -R22 ;  /* 0x00008f00c8037a23 */ /* 0x000fe20000010816 */
[----:B------:R-:W-:Y:S01]  /*4eb0*/  SHF.R.U32.HI R18, RZ, 0x18, R4 ;  /* 0x00000018ff127819 */ /* 0x000fe20000011604 */
[----:B------:R-:W-:Y:S01]  /*4ec0*/  MUFU.EX2 R127, R5 ;  /* 0x00000005007f7308 */ /* 0x000fe20000000800 */
[----:B------:R-:W-:Y:S01]  /*4ed0*/  LOP3.LUT R29, R2, 0xff, RZ, 0xc0, !PT ;  /* 0x000000ff021d7812 */ /* 0x000fe200078ec0ff */
[----:B------:R-:W-:Y:S01]  /*4ee0*/  IMAD.MOV.U32 R200, RZ, RZ, R113 ;  /* 0x000000ffffc87224 */ /* 0x000fe200078e0071 */
[----:B------:R-:W-:Y:S01]  /*4ef0*/  SHF.R.U32.HI R48, RZ, 0x10, R2 ;  /* 0x00000010ff307819 */ /* 0x000fe20000011602 */
[----:B------:R-:W-:Y:S01]  /*4f00*/  IMAD.MOV.U32 R113, RZ, RZ, R104 ;  /* 0x000000ffff717224 */ /* 0x000fe200078e0068 */
[----:B------:R-:W-:Y:S01]  /*4f10*/  SHF.R.U32.HI R49, RZ, 0x18, R2 ;  /* 0x00000018ff317819 */ /* 0x000fe20000011602 */
[----:B------:R-:W-:-:S02]  /*4f20*/  IMAD.WIDE.U32 R8, R75, -0x2daee0ad, RZ ;  /* 0xd2511f534b087825 */ /* 0x000fc400078e00ff */
[----:B------:R2:W-:Y:S02]  /*4f30*/  MUFU.EX2 R126, R3 ;  /* 0x00000003007e7308 */ /* 0x0005e40000000800 */
[----:B-1----:R-:W-:Y:S02]  /*4f40*/  FFMA.FTZ R7, R196, c[0x0][0x23c], -R22 ;  /* 0x00008f00c4077a23 */ /* 0x002fe40000010816 */
[----:B------:R-:W-:Y:S02]  /*4f50*/  IMAD.MOV.U32 R197, RZ, RZ, R122 ;  /* 0x000000ffffc57224 */ /* 0x000fe400078e007a */
[----:B------:R-:W-:Y:S02]  /*4f60*/  IMAD.MOV.U32 R177, RZ, RZ, R121 ;  /* 0x000000ffffb17224 */ /* 0x000fe400078e0079 */
[----:B------:R1:W-:Y:S01]  /*4f70*/  MUFU.EX2 R128, R7 ;  /* 0x0000000700807308 */ /* 0x0003e20000000800 */
[----:B------:R-:W-:Y:S02]  /*4f80*/  IMAD.MOV.U32 R196, RZ, RZ, R117 ;  /* 0x000000ffffc47224 */ /* 0x000fe400078e0075 */
[----:B--2---:R-:W-:-:S05]  /*4f90*/  IMAD.WIDE.U32 R2, R21, -0x2daee0ad, RZ ;  /* 0xd2511f5315027825 */ /* 0x004fca00078e00ff */
[----:B------:R-:W-:Y:S02]  /*4fa0*/  LOP3.LUT R13, R3, UR14, R38, 0x96, !PT ;  /* 0x0000000e030d7c12 */ /* 0x000fe4000f8e9626 */
[----:B------:R-:W-:Y:S01]  /*4fb0*/  LOP3.LUT R21, R2, 0xffff, RZ, 0xc0, !PT ;  /* 0x0000ffff02157812 */ /* 0x000fe200078ec0ff */
[----:B------:R-:W-:Y:S01]  /*4fc0*/  FFMA.FTZ R3, R232, c[0x0][0x23c], -R22 ;  /* 0x00008f00e8037a23 */ /* 0x000fe20000010816 */
[----:B-1----:R-:W-:Y:S01]  /*4fd0*/  LOP3.LUT R7, R4, 0xff, RZ, 0xc0, !PT ;  /* 0x000000ff04077812 */ /* 0x002fe200078ec0ff */
[----:B------:R-:W-:Y:S01]  /*4fe0*/  IMAD.WIDE.U32 R4, R16, -0x2daee0ad, RZ ;  /* 0xd2511f5310047825 */ /* 0x000fe200078e00ff */
[--C-:B------:R-:W-:Y:S01]  /*4ff0*/  SHF.R.U32.HI R25, RZ, 0x10, R2.reuse ;  /* 0x00000010ff197819 */ /* 0x100fe20000011602 */
[----:B------:R1:W-:Y:S01]  /*5000*/  MUFU.EX2 R124, R3 ;  /* 0x00000003007c7308 */ /* 0x0003e20000000800 */
[----:B------:R-:W-:Y:S01]  /*5010*/  SHF.R.U32.HI R27, RZ, 0x18, R2 ;  /* 0x00000018ff1b7819 */ /* 0x000fe20000011602 */
[----:B------:R-:W-:Y:S01]  /*5020*/  IMAD.MOV.U32 R232, RZ, RZ, R118 ;  /* 0x000000ffffe87224 */ /* 0x000fe200078e0076 */
[----:B------:R-:W-:-:S02]  /*5030*/  LOP3.LUT R56, R5, UR14, R24, 0x96, !PT ;  /* 0x0000000e05387c12 */ /* 0x000fc4000f8e9618 */
[----:B------:R-:W-:Y:S01]  /*5040*/  LOP3.LUT R104, R4, 0xffff, RZ, 0xc0, !PT ;  /* 0x0000ffff04687812 */ /* 0x000fe200078ec0ff */
[--C-:B------:R-:W-:Y:S01]  /*5050*/  FFMA.FTZ R5, R201, c[0x0][0x23c], -R22.reuse ;  /* 0x00008f00c9057a23 */ /* 0x100fe20000010816 */
[----:B------:R-:W-:Y:S01]  /*5060*/  LOP3.LUT R24, R2, 0xff, RZ, 0xc0, !PT ;  /* 0x000000ff02187812 */ /* 0x000fe200078ec0ff */
[----:B------:R-:W-:Y:S01]  /*5070*/  FFMA.FTZ R2, R233, c[0x0][0x23c], -R22 ;  /* 0x00008f00e9027a23 */ /* 0x000fe20000010816 */
[--C-:B------:R-:W-:Y:S01]  /*5080*/  SHF.R.U32.HI R106, RZ, 0x10, R4.reuse ;  /* 0x00000010ff6a7819 */ /* 0x100fe20000011604 */
[----:B------:R-:W-:Y:S01]  /*5090*/  IMAD.MOV.U32 R201, RZ, RZ, R105 ;  /* 0x000000ffffc97224 */ /* 0x000fe200078e0069 */
[----:B------:R-:W-:Y:S01]  /*50a0*/  LOP3.LUT R105, R4, 0xff, RZ, 0xc0, !PT ;  /* 0x000000ff04697812 */ /* 0x000fe200078ec0ff */
[----:B------:R2:W-:Y:S01]  /*50b0*/  MUFU.EX2 R123, R2 ;  /* 0x00000002007b7308 */ /* 0x0005e20000000800 */
[----:B------:R-:W-:Y:S01]  /*50c0*/  SHF.R.U32.HI R107, RZ, 0x18, R4 ;  /* 0x00000018ff6b7819 */ /* 0x000fe20000011604 */
[----:B------:R-:W-:Y:S01]  /*50d0*/  IMAD.MOV.U32 R233, RZ, RZ, R113 ;  /* 0x000000ffffe97224 */ /* 0x000fe200078e0071 */
[----:B------:R-:W-:Y:S01]  /*50e0*/  LOP3.LUT R4, R9, UR10, R108, 0x96, !PT ;  /* 0x0000000a09047c12 */ /* 0x000fe2000f8e966c */
[----:B-1----:R-:W-:-:S02]  /*50f0*/  FFMA.FTZ R3, R236, c[0x0][0x23c], -R22 ;  /* 0x00008f00ec037a23 */ /* 0x002fc40000010816 */
[----:B------:R-:W-:Y:S02]  /*5100*/  IMAD.MOV.U32 R236, RZ, RZ, R112 ;  /* 0x000000ffffec7224 */ /* 0x000fe400078e0070 */
[----:B------:R-:W-:Y:S01]  /*5110*/  IMAD.WIDE.U32 R10, R4, -0x326172a9, RZ ;  /* 0xcd9e8d57040a7825 */ /* 0x000fe200078e00ff */
[----:B------:R1:W-:Y:S01]  /*5120*/  MUFU.EX2 R122, R3 ;  /* 0x00000003007a7308 */ /* 0x0003e20000000800 */
[----:B------:R-:W-:-:S03]  /*5130*/  LOP3.LUT R4, R0, 0xffff, RZ, 0xc0, !PT ;  /* 0x0000ffff00047812 */ /* 0x000fc600078ec0ff */
[----:B------:R-:W-:Y:S02]  /*5140*/  LOP3.LUT R9, R11, UR9, R72, 0x96, !PT ;  /* 0x000000090b097c12 */ /* 0x000fe4000f8e9648 */
[----:B--2---:R-:W-:Y:S02]  /*5150*/  SHF.R.U32.HI R2, RZ, 0x8, R6 ;  /* 0x00000008ff027819 */ /* 0x004fe40000011606 */
[----:B------:R2:W-:Y:S01]  /*5160*/  MUFU.EX2 R125, R5 ;  /* 0x00000005007d7308 */ /* 0x0005e20000000800 */
[----:B------:R-:W-:Y:S01]  /*5170*/  FFMA.FTZ R6, R151, c[0x0][0x23c], -R19 ;  /* 0x00008f0097067a23 */ /* 0x000fe20000010813 */
[----:B------:R-:W-:Y:S02]  /*5180*/  PRMT R12, R7, 0x5410, R2 ;  /* 0x00005410070c7816 */ /* 0x000fe40000000002 */
[----:B------:R-:W-:Y:S01]  /*5190*/  LOP3.LUT R2, R17, 0xff, RZ, 0xc0, !PT ;  /* 0x000000ff11027812 */ /* 0x000fe200078ec0ff */
[----:B------:R-:W-:-:S03]  /*51a0*/  IMAD.WIDE.U32 R16, R9, -0x2daee0ad, RZ ;  /* 0xd2511f5309107825 */ /* 0x000fc600078e00ff */
[----:B------:R-:W-:Y:S01]  /*51b0*/  MUFU.EX2 R120, R6 ;  /* 0x0000000600787308 */ /* 0x000fe20000000800 */
[----:B------:R-:W-:Y:S01]  /*51c0*/  PRMT R11, R2, 0x5410, R18 ;  /* 0x00005410020b7816 */ /* 0x000fe20000000012 */
[----:B-1----:R-:W-:Y:S02]  /*51d0*/  FFMA.FTZ R3, R150, c[0x0][0x23c], -R19 ;  /* 0x00008f0096037a23 */ /* 0x002fe40000010813 */
[----:B------:R-:W-:-:S04]  /*51e0*/  IMAD.MOV.U32 R150, RZ, RZ, R111 ;  /* 0x000000ffff967224 */ /* 0x000fc800078e006f */
[----:B------:R1:W-:Y:S01]  /*51f0*/  MUFU.EX2 R121, R3 ;  /* 0x0000000300797308 */ /* 0x0003e20000000800 */
[----:B--2---:R-:W-:Y:S02]  /*5200*/  SHF.R.U32.HI R5, RZ, 0x8, R4 ;  /* 0x00000008ff057819 */ /* 0x004fe40000011604 */
[----:B------:R-:W-:Y:S01]  /*5210*/  LOP3.LUT R4, R0, 0xff, RZ, 0xc0, !PT ;  /* 0x000000ff00047812 */ /* 0x000fe200078ec0ff */
[----:B-1----:R-:W-:-:S05]  /*5220*/  IMAD.WIDE.U32 R2, R73, -0x2daee0ad, RZ ;  /* 0xd2511f5349027825 */ /* 0x002fca00078e00ff */
[----:B------:R-:W-:Y:S02]  /*5230*/  LOP3.LUT R7, R3, UR8, R8, 0x96, !PT ;  /* 0x0000000803077c12 */ /* 0x000fe4000f8e9608 */
[--C-:B------:R-:W-:Y:S02]  /*5240*/  SHF.R.U32.HI R3, RZ, 0x10, R0.reuse ;  /* 0x00000010ff037819 */ /* 0x100fe40000011600 */
[----:B------:R-:W-:Y:S01]  /*5250*/  PRMT R8, R4, 0x5410, R5 ;  /* 0x0000541004087816 */ /* 0x000fe20000000005 */
[--C-:B------:R-:W-:Y:S01]  /*5260*/  FFMA.FTZ R4, R174, c[0x0][0x23c], -R19.reuse ;  /* 0x00008f00ae047a23 */ /* 0x100fe20000010813 */
[----:B------:R-:W-:Y:S01]  /*5270*/  SHF.R.U32.HI R5, RZ, 0x18, R0 ;  /* 0x00000018ff057819 */ /* 0x000fe20000011600 */
[----:B------:R-:W-:Y:S01]  /*5280*/  IMAD.MOV.U32 R174, RZ, RZ, R190 ;  /* 0x000000ffffae7224 */ /* 0x000fe200078e00be */
[----:B------:R-:W-:Y:S01]  /*5290*/  LOP3.LUT R0, R3, 0xff, RZ, 0xc0, !PT ;  /* 0x000000ff03007812 */ /* 0x000fe200078ec0ff */
[----:B------:R-:W-:Y:S01]  /*52a0*/  FFMA.FTZ R3, R175, c[0x0][0x23c], -R19 ;  /* 0x00008f00af037a23 */ /* 0x000fe20000010813 */
[----:B------:R1:W-:Y:S01]  /*52b0*/  MUFU.EX2 R119, R4 ;  /* 0x0000000400777308 */ /* 0x0003e20000000800 */
[----:B------:R-:W-:Y:S01]  /*52c0*/  IMAD.MOV.U32 R175, RZ, RZ, R191 ;  /* 0x000000ffffaf7224 */ /* 0x000fe200078e00bf */
[----:B------:R-:W-:Y:S01]  /*52d0*/  PRMT R5, R0, 0x5410, R5 ;  /* 0x0000541000057816 */ /* 0x000fe20000000005 */
[----:B------:R-:W-:-:S02]  /*52e0*/  FFMA.FTZ R0, R194, c[0x0][0x23c], -R19 ;  /* 0x00008f00c2007a23 */ /* 0x000fc40000010813 */
[----:B------:R-:W-:Y:S02]  /*52f0*/  IMAD.MOV.U32 R194, RZ, RZ, R186 ;  /* 0x000000ffffc27224 */ /* 0x000fe400078e00ba */
[----:B------:R-:W-:Y:S01]  /*5300*/  IMAD.MOV.U32 R186, RZ, RZ, R143 ;  /* 0x000000ffffba7224 */ /* 0x000fe200078e008f */
[----:B------:R2:W3:Y:S01]  /*5310*/  MUFU.EX2 R118, R3 ;  /* 0x0000000300767308 */ /* 0x0004e20000000800 */
[----:B------:R-:W-:Y:S02]  /*5320*/  IMAD.MOV.U32 R191, RZ, RZ, R142 ;  /* 0x000000ffffbf7224 */ /* 0x000fe400078e008e */
[----:B------:R-:W-:Y:S01]  /*5330*/  IMAD.MOV.U32 R190, RZ, RZ, R141 ;  /* 0x000000ffffbe7224 */ /* 0x000fe200078e008d */
[----:B-1----:R-:W-:-:S04]  /*5340*/  LOP3.LUT R4, R17, UR6, R2, 0x96, !PT ;  /* 0x0000000611047c12 */ /* 0x002fc8000f8e9602 */
[----:B------:R1:W-:Y:S01]  /*5350*/  MUFU.EX2 R117, R0 ;  /* 0x0000000000757308 */ /* 0x0003e20000000800 */
[----:B--2---:R-:W-:-:S04]  /*5360*/  IMAD.WIDE.U32 R2, R7, -0x326172a9, RZ ;  /* 0xcd9e8d5707027825 */ /* 0x004fc800078e00ff */
[----:B------:R-:W-:Y:S01]  /*5370*/  IMAD.WIDE.U32 R6, R4, -0x326172a9, RZ ;  /* 0xcd9e8d5704067825 */ /* 0x000fe200078e00ff */
[----:B------:R-:W-:-:S03]  /*5380*/  LOP3.LUT R4, R3, UR7, R10, 0x96, !PT ;  /* 0x0000000703047c12 */ /* 0x000fc6000f8e960a */
[----:B------:R-:W-:Y:S01]  /*5390*/  FFMA.FTZ R3, R195, c[0x0][0x23c], -R19 ;  /* 0x00008f00c3037a23 */ /* 0x000fe20000010813 */
[----:B------:R-:W-:Y:S01]  /*53a0*/  LOP3.LUT R7, R7, UR5, R2, 0x96, !PT ;  /* 0x0000000507077c12 */ /* 0x000fe2000f8e9602 */
[--C-:B-1----:R-:W-:Y:S01]  /*53b0*/  HSET2.LE.AND R0, R12, R109.reuse, PT ;  /* 0x0000006d0c007233 */ /* 0x102fe20003803000 */
[----:B------:R-:W-:Y:S01]  /*53c0*/  F2FP.PACK_AB R2, R133, R230 ;  /* 0x000000e68502723e */ /* 0x000fe200000000ff */
[----:B------:R1:W-:Y:S01]  /*53d0*/  MUFU.EX2 R116, R3 ;  /* 0x0000000300747308 */ /* 0x0003e20000000800 */
[----:B------:R-:W-:Y:S02]  /*53e0*/  IMAD.MOV.U32 R195, RZ, RZ, R185 ;  /* 0x000000ffffc37224 */ /* 0x000fe400078e00b9 */
[----:B------:R-:W-:Y:S01]  /*53f0*/  LOP3.LUT R10, R0, R2, RZ, 0xc0, !PT ;  /* 0x00000002000a7212 */ /* 0x000fe200078ec0ff */
[----:B------:R-:W-:Y:S01]  /*5400*/  HSET2.LE.AND R0, R11, R109, PT ;  /* 0x0000006d0b007233 */ /* 0x000fe20003803000 */
[----:B---3--:R-:W-:Y:S01]  /*5410*/  F2FP.PACK_AB R2, R118, R119 ;  /* 0x000000777602723e */ /* 0x008fe200000000ff */
[----:B------:R-:W-:-:S03]  /*5420*/  IMAD.MOV.U32 R185, RZ, RZ, R140 ;  /* 0x000000ffffb97224 */ /* 0x000fc600078e008c */
[----:B------:R-:W-:Y:S01]  /*5430*/  LOP3.LUT R11, R0, R2, RZ, 0xc0, !PT ;  /* 0x00000002000b7212 */ /* 0x000fe200078ec0ff */
[----:B------:R-:W-:Y:S01]  /*5440*/  HSET2.LE.AND R0, R8, R109, PT ;  /* 0x0000006d08007233 */ /* 0x000fe20003803000 */
[----:B------:R-:W-:-:S04]  /*5450*/  F2FP.PACK_AB R2, R231, R189 ;  /* 0x000000bde702723e */ /* 0x000fc800000000ff */
[----:B------:R-:W-:Y:S01]  /*5460*/  LOP3.LUT R8, R0, R2, RZ, 0xc0, !PT ;  /* 0x0000000200087212 */ /* 0x000fe200078ec0ff */
[----:B-1----:R-:W-:Y:S01]  /*5470*/  FFMA.FTZ R3, R178, c[0x0][0x23c], -R19 ;  /* 0x00008f00b2037a23 */ /* 0x002fe20000010813 */
[----:B------:R-:W-:Y:S01]  /*5480*/  HSET2.LE.AND R0, R5, R109, PT ;  /* 0x0000006d05007233 */ /* 0x000fe20003803000 */
[----:B------:R-:W-:Y:S01]  /*5490*/  F2FP.PACK_AB R2, R120, R121 ;  /* 0x000000797802723e */ /* 0x000fe200000000ff */
[----:B------:R-:W-:Y:S01]  /*54a0*/  IMAD.WIDE.U32 R4, R4, -0x2daee0ad, RZ ;  /* 0xd2511f5304047825 */ /* 0x000fe200078e00ff */
[----:B------:R1:W-:Y:S02]  /*54b0*/  MUFU.EX2 R115, R3 ;  /* 0x0000000300737308 */ /* 0x0003e40000000800 */
[----:B------:R-:W-:Y:S01]  /*54c0*/  LOP3.LUT R9, R0, R2, RZ, 0xc0, !PT ;  /* 0x0000000200097212 */ /* 0x000fe200078ec0ff */
[----:B------:R-:W-:Y:S01]  /*54d0*/  FFMA.FTZ R0, R224, c[0x0][0x23c], -R15 ;  /* 0x00008f00e0007a23 */ /* 0x000fe2000001080f */
[----:B------:R-:W-:Y:S01]  /*54e0*/  LOP3.LUT R5, R5, UR4, R16, 0x96, !PT ;  /* 0x0000000405057c12 */ /* 0x000fe2000f8e9610 */
[----:B------:R-:W-:-:S02]  /*54f0*/  IMAD.MOV.U32 R224, RZ, RZ, R167 ;  /* 0x000000ffffe07224 */ /* 0x000fc400078e00a7 */
[----:B------:R-:W-:Y:S01]  /*5500*/  IMAD.MOV.U32 R178, RZ, RZ, R149 ;  /* 0x000000ffffb27224 */ /* 0x000fe200078e0095 */
[----:B------:R2:W-:Y:S01]  /*5510*/  MUFU.EX2 R112, R0 ;  /* 0x0000000000707308 */ /* 0x0005e20000000800 */
[----:B------:R-:W-:Y:S01]  /*5520*/  HMMA.16816.F32 R36, R8, R40, R96 ;  /* 0x000000280824723c */ /* 0x000fe20000001860 */
[----:B-1----:R-:W-:-:S07]  /*5530*/  FFMA.FTZ R3, R179, c[0x0][0x23c], -R19 ;  /* 0x00008f00b3037a23 */ /* 0x002fce0000010813 */
[----:B------:R-:W-:Y:S01]  /*5540*/  HMMA.16816.F32 R68, R8, R44, R92 ;  /* 0x0000002c0844723c */ /* 0x000fe2000000185c */
[----:B------:R-:W-:Y:S01]  /*5550*/  IMAD.MOV.U32 R179, RZ, RZ, R163 ;  /* 0x000000ffffb37224 */ /* 0x000fe200078e00a3 */
[----:B------:R1:W-:Y:S01]  /*5560*/  MUFU.EX2 R114, R3 ;  /* 0x0000000300727308 */ /* 0x0003e20000000800 */
[----:B--2---:R-:W-:-:S05]  /*5570*/  FFMA.FTZ R0, R225, c[0x0][0x23c], -R15 ;  /* 0x00008f00e1007a23 */ /* 0x004fca000001080f */
[C---:B------:R-:W-:Y:S01]  /*5580*/  HMMA.16816.F32 R60, R8.reuse, R46, R88 ;  /* 0x0000002e083c723c */ /* 0x040fe20000001858 */
[----:B------:R-:W-:Y:S01]  /*5590*/  IMAD.MOV.U32 R225, RZ, RZ, R166 ;  /* 0x000000ffffe17224 */ /* 0x000fe200078e00a6 */
[----:B------:R2:W-:Y:S06]  /*55a0*/  MUFU.EX2 R111, R0 ;  /* 0x00000000006f7308 */ /* 0x0005ec0000000800 */
[----:B------:R-:W-:Y:S01]  /*55b0*/  HMMA.16816.F32 R64, R8, R42, R100 ;  /* 0x0000002a0840723c */ /* 0x000fe20000001864 */
[----:B-1----:R-:W-:Y:S02]  /*55c0*/  FFMA.FTZ R3, R198, c[0x0][0x23c], -R19 ;  /* 0x00008f00c6037a23 */ /* 0x002fe40000010813 */
[----:B------:R-:W-:-:S02]  /*55d0*/  IMAD.MOV.U32 R198, RZ, RZ, R162 ;  /* 0x000000ffffc67224 */ /* 0x000fc400078e00a2 */
[----:B------:R1:W-:Y:S02]  /*55e0*/  MUFU.EX2 R113, R3 ;  /* 0x0000000300717308 */ /* 0x0003e40000000800 */
[--C-:B------:R-:W-:Y:S01]  /*55f0*/  FFMA.FTZ R9, R245, c[0x0][0x23c], -R15.reuse ;  /* 0x00008f00f5097a23 */ /* 0x100fe2000001080f */
[----:B------:R-:W-:Y:S01]  /*5600*/  SHF.R.U32.HI R11, RZ, 0x18, R20 ;  /* 0x00000018ff0b7819 */ /* 0x000fe20000011614 */
[----:B--2---:R-:W-:Y:S01]  /*5610*/  FFMA.FTZ R0, R220, c[0x0][0x23c], -R15 ;  /* 0x00008f00dc007a23 */ /* 0x004fe2000001080f */
[----:B------:R-:W-:Y:S01]  /*5620*/  LOP3.LUT R10, R20, 0xff, RZ, 0xc0, !PT ;  /* 0x000000ff140a7812 */ /* 0x000fe200078ec0ff */
[----:B------:R-:W-:Y:S02]  /*5630*/  IMAD.MOV.U32 R220, RZ, RZ, R160 ;  /* 0x000000ffffdc7224 */ /* 0x000fe400078e00a0 */
[----:B------:R2:W-:Y:S01]  /*5640*/  MUFU.EX2 R108, R0 ;  /* 0x00000000006c7308 */ /* 0x0005e20000000800 */
[----:B-1----:R-:W-:-:S07]  /*5650*/  IMAD.WIDE.U32 R2, R7, -0x2daee0ad, RZ ;  /* 0xd2511f5307027825 */ /* 0x002fce00078e00ff */
[----:B------:R-:W-:Y:S01]  /*5660*/  MUFU.EX2 R90, R9 ;  /* 0x00000009005a7308 */ /* 0x000fe20000000800 */
[----:B------:R-:W-:Y:S01]  /*5670*/  LOP3.LUT R17, R3, UR14, R4, 0x96, !PT ;  /* 0x0000000e03117c12 */ /* 0x000fe2000f8e9604 */
[----:B------:R-:W-:Y:S01]  /*5680*/  FFMA.FTZ R4, R227, c[0x0][0x23c], -R14 ;  /* 0x00008f00e3047a23 */ /* 0x000fe2000001080e */
[C---:B------:R-:W-:Y:S01]  /*5690*/  LOP3.LUT R59, R2.reuse, 0xffff, RZ, 0xc0, !PT ;  /* 0x0000ffff023b7812 */ /* 0x040fe200078ec0ff */
[----:B--2---:R-:W-:Y:S01]  /*56a0*/  FFMA.FTZ R0, R221, c[0x0][0x23c], -R15 ;  /* 0x00008f00dd007a23 */ /* 0x004fe2000001080f */
[----:B------:R-:W-:-:S03]  /*56b0*/  LOP3.LUT R72, R2, 0xff, RZ, 0xc0, !PT ;  /* 0x000000ff02487812 */ /* 0x000fc600078ec0ff */
[----:B------:R1:W-:Y:S01]  /*56c0*/  MUFU.EX2 R97, R4 ;  /* 0x0000000400617308 */ /* 0x0003e20000000800 */
[--C-:B------:R-:W-:Y:S01]  /*56d0*/  SHF.R.U32.HI R73, RZ, 0x10, R2.reuse ;  /* 0x00000010ff497819 */ /* 0x100fe20000011602 */
[----:B------:R-:W-:Y:S01]  /*56e0*/  IMAD.MOV.U32 R221, RZ, RZ, R165 ;  /* 0x000000ffffdd7224 */ /* 0x000fe200078e00a5 */
[----:B------:R-:W-:Y:S01]  /*56f0*/  SHF.R.U32.HI R75, RZ, 0x18, R2 ;  /* 0x00000018ff4b7819 */ /* 0x000fe20000011602 */
[----:B------:R-:W-:-:S04]  /*5700*/  IMAD.WIDE.U32 R2, R5, -0x326172a9, RZ ;  /* 0xcd9e8d5705027825 */ /* 0x000fc800078e00ff */
[----:B------:R2:W-:Y:S01]  /*5710*/  MUFU.EX2 R99, R0 ;  /* 0x0000000000637308 */ /* 0x0005e20000000800 */
[C---:B------:R-:W-:Y:S01]  /*5720*/  LOP3.LUT R16, R2.reuse, 0xffff, RZ, 0xc0, !PT ;  /* 0x0000ffff02107812 */ /* 0x040fe200078ec0ff */
[----:B------:R-:W-:Y:S01]  /*5730*/  FFMA.FTZ R5, R223, c[0x0][0x23c], -R14 ;  /* 0x00008f00df057a23 */ /* 0x000fe2000001080e */
[----:B------:R-:W-:Y:S02]  /*5740*/  LOP3.LUT R18, R2, 0xff, RZ, 0xc0, !PT ;  /* 0x000000ff02127812 */ /* 0x000fe400078ec0ff */
[--C-:B------:R-:W-:Y:S02]  /*5750*/  SHF.R.U32.HI R28, RZ, 0x10, R2.reuse ;  /* 0x00000010ff1c7819 */ /* 0x100fe40000011602 */
[----:B------:R-:W-:Y:S01]  /*5760*/  SHF.R.U32.HI R30, RZ, 0x18, R2 ;  /* 0x00000018ff1e7819 */ /* 0x000fe20000011602 */
[----:B------:R-:W-:Y:S01]  /*5770*/  FFMA.FTZ R2, R226, c[0x0][0x23c], -R14 ;  /* 0x00008f00e2027a23 */ /* 0x000fe2000001080e */
[----:B------:R-:W-:Y:S01]  /*5780*/  LOP3.LUT R12, R3, UR15, R6, 0x96, !PT ;  /* 0x0000000f030c7c12 */ /* 0x000fe2000f8e9606 */
[----:B------:R-:W-:Y:S01]  /*5790*/  MUFU.EX2 R93, R5 ;  /* 0x00000005005d7308 */ /* 0x000fe20000000800 */
[----:B------:R-:W-:Y:S01]  /*57a0*/  SHF.R.U32.HI R3, RZ, 0x8, R26 ;  /* 0x00000008ff037819 */ /* 0x000fe2000001161a */
[----:B------:R-:W-:Y:S01]  /*57b0*/  IMAD.MOV.U32 R226, RZ, RZ, R164 ;  /* 0x000000ffffe27224 */ /* 0x000fe200078e00a4 */
[----:B-1----:R-:W-:-:S02]  /*57c0*/  LOP3.LUT R4, R13, 0xff, RZ, 0xc0, !PT ;  /* 0x000000ff0d047812 */ /* 0x002fc400078ec0ff */
[----:B--2---:R-:W-:-:S03]  /*57d0*/  SHF.R.U32.HI R0, RZ, 0x8, R31 ;  /* 0x00000008ff007819 */ /* 0x004fc6000001161f */
[----:B------:R1:W-:Y:S01]  /*57e0*/  MUFU.EX2 R98, R2 ;  /* 0x0000000200627308 */ /* 0x0003e20000000800 */
[----:B------:R-:W-:Y:S02]  /*57f0*/  PRMT R58, R33, 0x5410, R0 ;  /* 0x00005410213a7816 */ /* 0x000fe40000000000 */
[----:B------:R-:W-:Y:S02]  /*5800*/  SHF.R.U32.HI R0, RZ, 0x8, R21 ;  /* 0x00000008ff007819 */ /* 0x000fe40000011615 */
[----:B------:R-:W-:Y:S02]  /*5810*/  PRMT R21, R29, 0x5410, R3 ;  /* 0x000054101d157816 */ /* 0x000fe40000000003 */
[----:B------:R-:W-:Y:S02]  /*5820*/  PRMT R6, R24, 0x5410, R0 ;  /* 0x0000541018067816 */ /* 0x000fe40000000000 */
[----:B------:R-:W-:Y:S02]  /*5830*/  LOP3.LUT R0, R13, 0xffff, RZ, 0xc0, !PT ;  /* 0x0000ffff0d007812 */ /* 0x000fe400078ec0ff */
[----:B------:R-:W-:-:S02]  /*5840*/  LOP3.LUT R3, R25, 0xff, RZ, 0xc0, !PT ;  /* 0x000000ff19037812 */ /* 0x000fc400078ec0ff */
[----:B------:R-:W-:Y:S02]  /*5850*/  SHF.R.U32.HI R0, RZ, 0x8, R0 ;  /* 0x00000008ff007819 */ /* 0x000fe40000011600 */
[----:B-1----:R-:W-:Y:S02]  /*5860*/  LOP3.LUT R2, R32, 0xff, RZ, 0xc0, !PT ;  /* 0x000000ff20027812 */ /* 0x002fe400078ec0ff */
[----:B------:R-:W-:Y:S01]  /*5870*/  PRMT R0, R4, 0x5410, R0 ;  /* 0x0000541004007816 */ /* 0x000fe20000000000 */
[----:B------:R-:W-:Y:S01]  /*5880*/  FFMA.FTZ R4, R199, c[0x0][0x23c], -R19 ;  /* 0x00008f00c7047a23 */ /* 0x000fe20000010813 */
[----:B------:R-:W-:Y:S01]  /*5890*/  PRMT R57, R2, 0x5410, R34 ;  /* 0x0000541002397816 */ /* 0x000fe20000000022 */
[----:B------:R-:W-:Y:S01]  /*58a0*/  FFMA.FTZ R2, R222, c[0x0][0x23c], -R14 ;  /* 0x00008f00de027a23 */ /* 0x000fe2000001080e */
[----:B------:R-:W1:Y:S01]  /*58b0*/  LDSM.16.MT88.4 R32, [R204+0x5400] ;  /* 0x00540000cc20783b */ /* 0x000e620000004200 */
[----:B------:R-:W-:Y:S01]  /*58c0*/  PRMT R7, R3, 0x5410, R27 ;  /* 0x0000541003077816 */ /* 0x000fe2000000001b */
[--C-:B------:R-:W-:Y:S01]  /*58d0*/  HSET2.LE.AND R0, R0, R109.reuse, PT ;  /* 0x0000006d00007233 */ /* 0x100fe20003803000 */
[----:B------:R2:W3:Y:S01]  /*58e0*/  MUFU.EX2 R96, R2 ;  /* 0x0000000200607308 */ /* 0x0004e20000000800 */
[----:B------:R-:W-:Y:S01]  /*58f0*/  SHF.R.U32.HI R5, RZ, 0x18, R13 ;  /* 0x00000018ff057819 */ /* 0x000fe2000001160d */
[----:B------:R-:W4:Y:S01]  /*5900*/  LDSM.16.MT88.4 R24, [R205+0x5400] ;  /* 0x00540000cd18783b */ /* 0x000f220000004200 */
[----:B------:R-:W-:-:S05]  /*5910*/  HSET2.LE.AND R7, R7, R109, PT ;  /* 0x0000006d07077233 */ /* 0x000fca0003803000 */
[----:B------:R3:W-:Y:S01]  /*5920*/  MUFU.EX2 R92, R4 ;  /* 0x00000004005c7308 */ /* 0x0007e20000000800 */
[----:B--2---:R-:W-:Y:S02]  /*5930*/  SHF.R.U32.HI R2, RZ, 0x10, R13 ;  /* 0x00000010ff027819 */ /* 0x004fe4000001160d */
[----:B---3--:R-:W-:Y:S02]  /*5940*/  F2FP.PACK_AB R8, R93, R96 ;  /* 0x000000605d08723e */ /* 0x008fe400000000ff */
[----:B------:R-:W-:Y:S02]  /*5950*/  LOP3.LUT R3, R2, 0xff, RZ, 0xc0, !PT ;  /* 0x000000ff02037812 */ /* 0x000fe400078ec0ff */
[----:B------:R-:W-:Y:S02]  /*5960*/  F2FP.PACK_AB R2, R111, R112 ;  /* 0x000000706f02723e */ /* 0x000fe400000000ff */
[----:B------:R-:W-:Y:S01]  /*5970*/  PRMT R5, R3, 0x5410, R5 ;  /* 0x0000541003057816 */ /* 0x000fe20000000005 */
[--C-:B------:R-:W-:Y:S01]  /*5980*/  HSET2.LE.AND R3, R6, R109.reuse, PT ;  /* 0x0000006d06037233 */ /* 0x100fe20003803000 */
[----:B------:R-:W-:Y:S01]  /*5990*/  LOP3.LUT R4, R0, R2, RZ, 0xc0, !PT ;  /* 0x0000000200047212 */ /* 0x000fe200078ec0ff */
[--C-:B------:R-:W-:Y:S01]  /*59a0*/  FFMA.FTZ R2, R244, c[0x0][0x23c], -R15.reuse ;  /* 0x00008f00f4027a23 */ /* 0x100fe2000001080f */
[----:B------:R-:W-:Y:S01]  /*59b0*/  F2FP.PACK_AB R6, R99, R108 ;  /* 0x0000006c6306723e */ /* 0x000fe200000000ff */
[----:B------:R-:W-:Y:S01]  /*59c0*/  HSET2.LE.AND R0, R5, R109, PT ;  /* 0x0000006d05007233 */ /* 0x000fe20003803000 */
[----:B------:R-:W-:Y:S01]  /*59d0*/  LOP3.LUT R7, R7, R8, RZ, 0xc0, !PT ;  /* 0x0000000807077212 */ /* 0x000fe200078ec0ff */
[----:B------:R2:W3:Y:S01]  /*59e0*/  MUFU.EX2 R91, R2 ;  /* 0x00000002005b7308 */ /* 0x0004e20000000800 */
[----:B------:R-:W-:Y:S01]  /*59f0*/  LOP3.LUT R6, R3, R6, RZ, 0xc0, !PT ;  /* 0x0000000603067212 */ /* 0x000fe200078ec0ff */
[----:B------:R-:W-:Y:S01]  /*5a00*/  FFMA.FTZ R3, R240, c[0x0][0x23c], -R15 ;  /* 0x00008f00f0037a23 */ /* 0x000fe2000001080f */
[----:B------:R-:W-:-:S04]  /*5a10*/  LOP3.LUT R8, R48, 0xff, RZ, 0xc0, !PT ;  /* 0x000000ff30087812 */ /* 0x000fc800078ec0ff */
[----:B------:R-:W-:Y:S01]  /*5a20*/  PRMT R8, R8, 0x5410, R49 ;  /* 0x0000541008087816 */ /* 0x000fe20000000031 */
[----:B------:R1:W-:Y:S01]  /*5a30*/  MUFU.EX2 R89, R3 ;  /* 0x0000000300597308 */ /* 0x0003e20000000800 */
[----:B--2---:R-:W-:-:S04]  /*5a40*/  F2FP.PACK_AB R2, R97, R98 ;  /* 0x000000626102723e */ /* 0x004fc800000000ff */
[----:B------:R-:W-:Y:S02]  /*5a50*/  LOP3.LUT R5, R0, R2, RZ, 0xc0, !PT ;  /* 0x0000000200057212 */ /* 0x000fe400078ec0ff */
[----:B------:R-:W-:Y:S02]  /*5a60*/  SHF.R.U32.HI R2, RZ, 0x10, R20 ;  /* 0x00000010ff027819 */ /* 0x000fe40000011614 */
[----:B------:R-:W-:Y:S01]  /*5a70*/  LOP3.LUT R0, R20, 0xffff, RZ, 0xc0, !PT ;  /* 0x0000ffff14007812 */ /* 0x000fe200078ec0ff */
[----:B-1----:R-:W-:Y:S01]  /*5a80*/  FFMA.FTZ R3, R241, c[0x0][0x23c], -R15 ;  /* 0x00008f00f1037a23 */ /* 0x002fe2000001080f */
[----:B------:R-:W-:Y:S01]  /*5a90*/  LOP3.LUT R2, R2, 0xff, RZ, 0xc0, !PT ;  /* 0x000000ff02027812 */ /* 0x000fe200078ec0ff */
[C---:B------:R-:W-:Y:S01]  /*5aa0*/  HMMA.16816.F32 R44, R4.reuse, R34, R84 ;  /* 0x00000022042c723c */ /* 0x040fe20000001854 */
[----:B------:R-:W-:Y:S01]  /*5ab0*/  SHF.R.U32.HI R9, RZ, 0x8, R0 ;  /* 0x00000008ff097819 */ /* 0x000fe20000011600 */
[----:B------:R1:W-:Y:S01]  /*5ac0*/  MUFU.EX2 R88, R3 ;  /* 0x0000000300587308 */ /* 0x0003e20000000800 */
[----:B------:R-:W-:Y:S01]  /*5ad0*/  SHF.R.U32.HI R0, RZ, 0x8, R16 ;  /* 0x00000008ff007819 */ /* 0x000fe20000011610 */
[--C-:B------:R-:W-:Y:S01]  /*5ae0*/  FFMA.FTZ R16, R247, c[0x0][0x23c], -R14.reuse ;  /* 0x00008f00f7107a23 */ /* 0x100fe2000001080e */
[----:B------:R-:W-:Y:S01]  /*5af0*/  PRMT R13, R2, 0x5410, R11 ;  /* 0x00005410020d7816 */ /* 0x000fe2000000000b */
[----:B------:R-:W-:Y:S01]  /*5b00*/  FFMA.FTZ R2, R246, c[0x0][0x23c], -R14 ;  /* 0x00008f00f6027a23 */ /* 0x000fe2000001080e */
[----:B------:R-:W-:Y:S01]  /*5b10*/  PRMT R18, R18, 0x5410, R0 ;  /* 0x0000541012127816 */ /* 0x000fe20000000000 */
[--C-:B------:R-:W-:Y:S01]  /*5b20*/  HSET2.LE.AND R0, R21, R109.reuse, PT ;  /* 0x0000006d15007233 */ /* 0x100fe20003803000 */
[----:B------:R-:W-:Y:S01]  /*5b30*/  PRMT R9, R10, 0x5410, R9 ;  /* 0x000054100a097816 */ /* 0x000fe20000000009 */
[----:B------:R2:W-:Y:S01]  /*5b40*/  MUFU.EX2 R84, R2 ;  /* 0x0000000200547308 */ /* 0x0005e20000000800 */
[----:B------:R-:W-:Y:S01]  /*5b50*/  F2FP.PACK_AB R11, R114, R115 ;  /* 0x00000073720b723e */ /* 0x000fe200000000ff */
[----:B------:R-:W-:Y:S01]  /*5b60*/  HMMA.16816.F32 R52, R4, R32, R52 ;  /* 0x000000200434723c */ /* 0x000fe20000001834 */
[----:B-1----:R-:W-:-:S02]  /*5b70*/  HSET2.LE.AND R3, R8, R109, PT ;  /* 0x0000006d08037233 */ /* 0x002fc40003803000 */
[----:B------:R-:W-:Y:S01]  /*5b80*/  HSET2.LE.AND R8, R9, R109, PT ;  /* 0x0000006d09087233 */ /* 0x000fe20003803000 */
[----:B------:R-:W-:-:S04]  /*5b90*/  F2FP.PACK_AB R9, R131, R132 ;  /* 0x000000848309723e */ /* 0x000fc800000000ff */
[C---:B----4-:R-:W-:Y:S01]  /*5ba0*/  HMMA.16816.F32 R48, R4.reuse, R24, R80 ;  /* 0x000000180430723c */ /* 0x050fe20000001850 */
[----:B------:R-:W-:Y:S01]  /*5bb0*/  LOP3.LUT R11, R3, R11, RZ, 0xc0, !PT ;  /* 0x0000000b030b7212 */ /* 0x000fe200078ec0ff */
[----:B------:R-:W1:Y:S01]  /*5bc0*/  MUFU.EX2 R82, R16 ;  /* 0x0000001000527308 */ /* 0x000e620000000800 */
[----:B------:R-:W-:Y:S02]  /*5bd0*/  LOP3.LUT R8, R8, R9, RZ, 0xc0, !PT ;  /* 0x0000000908087212 */ /* 0x000fe400078ec0ff */
[----:B--2---:R-:W-:Y:S02]  /*5be0*/  F2FP.PACK_AB R2, R129, R130 ;  /* 0x000000828102723e */ /* 0x004fe400000000ff */
[----:B------:R-:W-:Y:S01]  /*5bf0*/  LOP3.LUT R3, R28, 0xff, RZ, 0xc0, !PT ;  /* 0x000000ff1c037812 */ /* 0x000fe200078ec0ff */
[----:B------:R-:W-:Y:S01]  /*5c00*/  HMMA.16816.F32 R40, R4, R26, R76 ;  /* 0x0000001a0428723c */ /* 0x000fe2000000184c */
[----:B------:R-:W-:Y:S01]  /*5c10*/  LOP3.LUT R10, R0, R2, RZ, 0xc0, !PT ;  /* 0x00000002000a7212 */ /* 0x000fe200078ec0ff */
[----:B------:R-:W-:Y:S01]  /*5c20*/  HSET2.LE.AND R0, R13, R109, PT ;  /* 0x0000006d0d007233 */ /* 0x000fe20003803000 */
[----:B------:R-:W-:-:S04]  /*5c30*/  F2FP.PACK_AB R2, R116, R117 ;  /* 0x000000757402723e */ /* 0x000fc800000000ff */
[----:B------:R-:W-:Y:S01]  /*5c40*/  LOP3.LUT R9, R0, R2, RZ, 0xc0, !PT ;  /* 0x0000000200097212 */ /* 0x000fe200078ec0ff */
[--C-:B------:R-:W-:Y:S01]  /*5c50*/  FFMA.FTZ R2, R242, c[0x0][0x23c], -R14.reuse ;  /* 0x00008f00f2027a23 */ /* 0x100fe2000001080e */
[C---:B------:R-:W-:Y:S01]  /*5c60*/  LOP3.LUT R0, R12.reuse, 0xffff, RZ, 0xc0, !PT ;  /* 0x0000ffff0c007812 */ /* 0x040fe200078ec0ff */
[----:B------:R-:W-:Y:S01]  /*5c70*/  FFMA.FTZ R4, R243, c[0x0][0x23c], -R14 ;  /* 0x00008f00f3047a23 */ /* 0x000fe2000001080e */
[----:B------:R-:W-:Y:S01]  /*5c80*/  PRMT R7, R3, 0x5410, R30 ;  /* 0x0000541003077816 */ /* 0x000fe2000000001e */
[----:B------:R2:W-:Y:S01]  /*5c90*/  MUFU.EX2 R81, R2 ;  /* 0x0000000200517308 */ /* 0x0005e20000000800 */
[----:B------:R-:W-:Y:S01]  /*5ca0*/  LOP3.LUT R3, R12, 0xff, RZ, 0xc0, !PT ;  /* 0x000000ff0c037812 */ /* 0x000fe200078ec0ff */
[----:B------:R-:W-:Y:S01]  /*5cb0*/  FFMA.FTZ R5, R202, c[0x0][0x23c], -R19 ;  /* 0x00008f00ca057a23 */ /* 0x000fe20000010813 */
[----:B------:R-:W-:Y:S01]  /*5cc0*/  SHF.R.U32.HI R0, RZ, 0x8, R0 ;  /* 0x00000008ff007819 */ /* 0x000fe20000011600 */
[----:B------:R-:W-:Y:S01]  /*5cd0*/  HMMA.16816.F32 R36, R8, R32, R36 ;  /* 0x000000200824723c */ /* 0x000fe20000001824 */
[----:B------:R-:W-:Y:S01]  /*5ce0*/  SHF.R.U32.HI R6, RZ, 0x18, R12 ;  /* 0x00000018ff067819 */ /* 0x000fe2000001160c */
[----:B------:R-:W4:Y:S01]  /*5cf0*/  LDSM.16.MT88.4 R28, [R204+0x5800] ;  /* 0x00580000cc1c783b */ /* 0x000f220000004200 */
[----:B------:R-:W-:Y:S01]  /*5d00*/  PRMT R0, R3, 0x5410, R0 ;  /* 0x0000541003007816 */ /* 0x000fe20000000000 */
[----:B------:R1:W1:Y:S01]  /*5d10*/  MUFU.EX2 R80, R4 ;  /* 0x0000000400507308 */ /* 0x0002620000000800 */
[----:B------:R-:W-:-:S03]  /*5d20*/  HSET2.LE.AND R7, R7, R109, PT ;  /* 0x0000006d07077233 */ /* 0x000fc60003803000 */
[----:B------:R-:W-:Y:S01]  /*5d30*/  HSET2.LE.AND R0, R0, R109, PT ;  /* 0x0000006d00007233 */ /* 0x000fe20003803000 */
[C---:B------:R-:W-:Y:S01]  /*5d40*/  HMMA.16816.F32 R64, R8.reuse, R34, R64 ;  /* 0x000000220840723c */ /* 0x040fe20000001840 */
[----:B------:R-:W4:Y:S01]  /*5d50*/  LDSM.16.MT88.4 R32, [R205+0x5800] ;  /* 0x00580000cd20783b */ /* 0x000f220000004200 */
[----:B--2---:R-:W-:Y:S01]  /*5d60*/  SHF.R.U32.HI R2, RZ, 0x10, R12 ;  /* 0x00000010ff027819 */ /* 0x004fe2000001160c */
[----:B------:R2:W-:Y:S01]  /*5d70*/  MUFU.EX2 R79, R5 ;  /* 0x00000005004f7308 */ /* 0x0005e20000000800 */
[----:B------:R-:W-:Y:S02]  /*5d80*/  FFMA.FTZ R12, R203, c[0x0][0x23c], -R19 ;  /* 0x00008f00cb0c7a23 */ /* 0x000fe40000010813 */
[----:B------:R-:W-:Y:S02]  /*5d90*/  LOP3.LUT R3, R2, 0xff, RZ, 0xc0, !PT ;  /* 0x000000ff02037812 */ /* 0x000fe400078ec0ff */
[----:B------:R-:W-:Y:S01]  /*5da0*/  HMMA.16816.F32 R68, R8, R24, R68 ;  /* 0x000000180844723c */ /* 0x000fe20000001844 */
[----:B---3--:R-:W-:-:S02]  /*5db0*/  F2FP.PACK_AB R2, R90, R91 ;  /* 0x0000005b5a02723e */ /* 0x008fc400000000ff */
[----:B------:R-:W-:Y:S01]  /*5dc0*/  PRMT R6, R3, 0x5410, R6 ;  /* 0x0000541003067816 */ /* 0x000fe20000000006 */
[--C-:B------:R-:W-:Y:S01]  /*5dd0*/  HSET2.LE.AND R3, R18, R109.reuse, PT ;  /* 0x0000006d12037233 */ /* 0x100fe20003803000 */
[----:B-1----:R-:W-:Y:S01]  /*5de0*/  LOP3.LUT R4, R0, R2, RZ, 0xc0, !PT ;  /* 0x0000000200047212 */ /* 0x002fe200078ec0ff */
[----:B------:R1:W3:Y:S01]  /*5df0*/  MUFU.EX2 R78, R12 ;  /* 0x0000000c004e7308 */ /* 0x0002e20000000800 */
[----:B------:R-:W-:Y:S01]  /*5e00*/  F2FP.PACK_AB R2, R82, R84 ;  /* 0x000000545202723e */ /* 0x000fe200000000ff */
[----:B------:R-:W-:Y:S01]  /*5e10*/  HSET2.LE.AND R0, R6, R109, PT ;  /* 0x0000006d06007233 */ /* 0x000fe20003803000 */
[----:B------:R-:W-:Y:S01]  /*5e20*/  F2FP.PACK_AB R6, R88, R89 ;  /* 0x000000595806723e */ /* 0x000fe200000000ff */
[----:B------:R-:W-:Y:S03]  /*5e30*/  HMMA.16816.F32 R60, R8, R26, R60 ;  /* 0x0000001a083c723c */ /* 0x000fe6000000183c */
[----:B--2---:R-:W-:Y:S01]  /*5e40*/  LOP3.LUT R5, R0, R2, RZ, 0xc0, !PT ;  /* 0x0000000200057212 */ /* 0x004fe200078ec0ff */
[----:B------:R-:W-:Y:S01]  /*5e50*/  FFMA.FTZ R0, R150, c[0x0][0x23c], -R15 ;  /* 0x00008f0096007a23 */ /* 0x000fe2000001080f */
[----:B------:R-:W-:-:S02]  /*5e60*/  SHF.R.U32.HI R2, RZ, 0x10, R23 ;  /* 0x00000010ff027819 */ /* 0x000fc40000011617 */
[----:B------:R-:W-:Y:S01]  /*5e70*/  LOP3.LUT R6, R3, R6, RZ, 0xc0, !PT ;  /* 0x0000000603067212 */ /* 0x000fe200078ec0ff */
[----:B------:R2:W-:Y:S01]  /*5e80*/  MUFU.EX2 R77, R0 ;  /* 0x00000000004d7308 */ /* 0x0005e20000000800 */
[----:B------:R-:W-:Y:S01]  /*5e90*/  SHF.R.U32.HI R11, RZ, 0x18, R23 ;  /* 0x00000018ff0b7819 */ /* 0x000fe20000011617 */
[--C-:B------:R-:W-:Y:S01]  /*5ea0*/  FFMA.FTZ R10, R252, c[0x0][0x23c], -R15.reuse ;  /* 0x00008f00fc0a7a23 */ /* 0x100fe2000001080f */
[----:B------:R-:W-:Y:S02]  /*5eb0*/  LOP3.LUT R9, R23, 0xff, RZ, 0xc0, !PT ;  /* 0x000000ff17097812 */ /* 0x000fe400078ec0ff */
[----:B------:R-:W-:Y:S02]  /*5ec0*/  SHF.R.U32.HI R8, RZ, 0x8, R104 ;  /* 0x00000008ff087819 */ /* 0x000fe40000011668 */
[----:B-1----:R-:W-:Y:S01]  /*5ed0*/  F2FP.PACK_AB R12, R80, R81 ;  /* 0x00000051500c723e */ /* 0x002fe200000000ff */
[----:B------:R-:W1:Y:S01]  /*5ee0*/  MUFU.EX2 R76, R10 ;  /* 0x0000000a004c7308 */ /* 0x000e620000000800 */
[----:B------:R-:W-:Y:S01]  /*5ef0*/  PRMT R18, R105, 0x5410, R8 ;  /* 0x0000541069127816 */ /* 0x000fe20000000008 */
[----:B------:R-:W-:Y:S01]  /*5f00*/  FFMA.FTZ R8, R249, c[0x0][0x23c], -R15 ;  /* 0x00008f00f9087a23 */ /* 0x000fe2000001080f */
[----:B------:R-:W-:-:S02]  /*5f10*/  LOP3.LUT R7, R7, R12, RZ, 0xc0, !PT ;  /* 0x0000000c07077212 */ /* 0x000fc400078ec0ff */
[----:B------:R-:W-:Y:S02]  /*5f20*/  LOP3.LUT R12, R106, 0xff, RZ, 0xc0, !PT ;  /* 0x000000ff6a0c7812 */ /* 0x000fe400078ec0ff */
[----:B--2---:R-:W-:Y:S01]  /*5f30*/  LOP3.LUT R0, R23, 0xffff, RZ, 0xc0, !PT ;  /* 0x0000ffff17007812 */ /* 0x004fe200078ec0ff */
[----:B------:R-:W-:Y:S02]  /*5f40*/  MUFU.EX2 R252, R8 ;  /* 0x0000000800fc7308 */ /* 0x000fe40000000800 */
[C---:B----4-:R-:W-:Y:S01]  /*5f50*/  HMMA.16816.F32 R52, R4.reuse, R28, R52 ;  /* 0x0000001c0434723c */ /* 0x050fe20000001834 */
[----:B------:R-:W-:Y:S02]  /*5f60*/  PRMT R16, R12, 0x5410, R107 ;  /* 0x000054100c107816 */ /* 0x000fe4000000006b */
[----:B------:R-:W-:Y:S02]  /*5f70*/  SHF.R.U32.HI R3, RZ, 0x8, R0 ;  /* 0x00000008ff037819 */ /* 0x000fe40000011600 */
[----:B------:R-:W-:Y:S01]  /*5f80*/  LOP3.LUT R0, R2, 0xff, RZ, 0xc0, !PT ;  /* 0x000000ff02007812 */ /* 0x000fe200078ec0ff */
[----:B------:R-:W-:Y:S01]  /*5f90*/  FFMA.FTZ R2, R248, c[0x0][0x23c], -R15 ;  /* 0x00008f00f8027a23 */ /* 0x000fe2000001080f */
[----:B------:R-:W-:Y:S01]  /*5fa0*/  PRMT R9, R9, 0x5410, R3 ;  /* 0x0000541009097816 */ /* 0x000fe20000000003 */
[--C-:B------:R-:W-:Y:S01]  /*5fb0*/  HSET2.LE.AND R3, R57, R109.reuse, PT ;  /* 0x0000006d39037233 */ /* 0x100fe20003803000 */
[----:B------:R-:W-:Y:S01]  /*5fc0*/  PRMT R13, R0, 0x5410, R11 ;  /* 0x00005410000d7816 */ /* 0x000fe2000000000b */
[----:B------:R-:W-:Y:S01]  /*5fd0*/  HSET2.LE.AND R0, R58, R109, PT ;  /* 0x0000006d3a007233 */ /* 0x000fe20003803000 */
[----:B---3--:R-:W-:Y:S01]  /*5fe0*/  F2FP.PACK_AB R11, R78, R79 ;  /* 0x0000004f4e0b723e */ /* 0x008fe200000000ff */
[----:B------:R2:W-:Y:S01]  /*5ff0*/  MUFU.EX2 R58, R2 ;  /* 0x00000002003a7308 */ /* 0x0005e20000000800 */
[----:B------:R-:W-:Y:S01]  /*6000*/  HMMA.16816.F32 R44, R4, R30, R44 ;  /* 0x0000001e042c723c */ /* 0x000fe2000000182c */
[----:B------:R-:W-:-:S02]  /*6010*/  LOP3.LUT R12, R56, 0xff, RZ, 0xc0, !PT ;  /* 0x000000ff380c7812 */ /* 0x000fc400078ec0ff */
[----:B------:R-:W-:Y:S01]  /*6020*/  LOP3.LUT R11, R3, R11, RZ, 0xc0, !PT ;  /* 0x0000000b030b7212 */ /* 0x000fe200078ec0ff */
[----:B------:R-:W-:Y:S02]  /*6030*/  FFMA.FTZ R3, R236, c[0x0][0x23c], -R14 ;  /* 0x00008f00ec037a23 */ /* 0x000fe4000001080e */
[----:B------:R-:W-:Y:S02]  /*6040*/  IMAD.MOV.U32 R236, RZ, RZ, R187 ;  /* 0x000000ffffec7224 */ /* 0x000fe400078e00bb */
[----:B------:R3:W-:Y:S01]  /*6050*/  MUFU.EX2 R27, R3 ;  /* 0x00000003001b7308 */ /* 0x0007e20000000800 */
[----:B------:R-:W-:Y:S01]  /*6060*/  HMMA.16816.F32 R48, R4, R32, R48 ;  /* 0x000000200430723c */ /* 0x000fe20000001830 */
[----:B------:R-:W-:Y:S02]  /*6070*/  IMAD.MOV.U32 R187, RZ, RZ, R148 ;  /* 0x000000ffffbb7224 */ /* 0x000fe400078e0094 */
[----:B------:R-:W4:Y:S01]  /*6080*/  LDSM.16.MT88.4 R148, [R204+0x5c00] ;  /* 0x005c0000cc94783b */ /* 0x000f220000004200 */
[----:B--2---:R-:W-:-:S04]  /*6090*/  F2FP.PACK_AB R2, R125, R126 ;  /* 0x0000007e7d02723e */ /* 0x004fc800000000ff */
[----:B------:R-:W-:Y:S01]  /*60a0*/  HMMA.16816.F32 R40, R4, R34, R40 ;  /* 0x000000220428723c */ /* 0x000fe20000001828 */
[----:B------:R-:W-:Y:S01]  /*60b0*/  LOP3.LUT R10, R0, R2, RZ, 0xc0, !PT ;  /* 0x00000002000a7212 */ /* 0x000fe200078ec0ff */
[----:B------:R-:W-:Y:S01]  /*60c0*/  HSET2.LE.AND R0, R9, R109, PT ;  /* 0x0000006d09007233 */ /* 0x000fe20003803000 */
[----:B------:R-:W-:Y:S01]  /*60d0*/  F2FP.PACK_AB R2, R127, R128 ;  /* 0x000000807f02723e */ /* 0x000fe200000000ff */
[----:B---3--:R-:W-:-:S03]  /*60e0*/  FFMA.FTZ R3, R250, c[0x0][0x23c], -R14 ;  /* 0x00008f00fa037a23 */ /* 0x008fc6000001080e */
[----:B------:R-:W-:Y:S01]  /*60f0*/  LOP3.LUT R8, R0, R2, RZ, 0xc0, !PT ;  /* 0x0000000200087212 */ /* 0x000fe200078ec0ff */
[--C-:B------:R-:W-:Y:S01]  /*6100*/  HSET2.LE.AND R0, R13, R109.reuse, PT ;  /* 0x0000006d0d007233 */ /* 0x100fe20003803000 */
[----:B------:R-:W-:Y:S01]  /*6110*/  F2FP.PACK_AB R2, R92, R113 ;  /* 0x000000715c02723e */ /* 0x000fe200000000ff */
[----:B------:R2:W-:Y:S01]  /*6120*/  MUFU.EX2 R25, R3 ;  /* 0x0000000300197308 */ /* 0x0005e20000000800 */
[----:B------:R-:W-:Y:S02]  /*6130*/  LOP3.LUT R7, R17, 0xff, RZ, 0xc0, !PT ;  /* 0x000000ff11077812 */ /* 0x000fe400078ec0ff */
[----:B------:R-:W-:Y:S01]  /*6140*/  LOP3.LUT R9, R0, R2, RZ, 0xc0, !PT ;  /* 0x0000000200097212 */ /* 0x000fe200078ec0ff */
[--C-:B------:R-:W-:Y:S01]  /*6150*/  FFMA.FTZ R0, R233, c[0x0][0x23c], -R14.reuse ;  /* 0x00008f00e9007a23 */ /* 0x100fe2000001080e */
[----:B------:R-:W-:Y:S01]  /*6160*/  LOP3.LUT R2, R56, 0xffff, RZ, 0xc0, !PT ;  /* 0x0000ffff38027812 */ /* 0x000fe200078ec0ff */
[----:B------:R-:W-:Y:S01]  /*6170*/  FFMA.FTZ R14, R251, c[0x0][0x23c], -R14 ;  /* 0x00008f00fb0e7a23 */ /* 0x000fe2000001080e */
[----:B------:R-:W-:Y:S01]  /*6180*/  SHF.R.U32.HI R5, RZ, 0x18, R17 ;  /* 0x00000018ff057819 */ /* 0x000fe20000011611 */
[----:B------:R3:W1:Y:S01]  /*6190*/  MUFU.EX2 R26, R0 ;  /* 0x00000000001a7308 */ /* 0x0006620000000800 */
[----:B------:R-:W-:Y:S01]  /*61a0*/  SHF.R.U32.HI R4, RZ, 0x8, R2 ;  /* 0x00000008ff047819 */ /* 0x000fe20000011602 */
[----:B------:R-:W-:Y:S01]  /*61b0*/  IMAD.MOV.U32 R233, RZ, RZ, R232 ;  /* 0x000000ffffe97224 */ /* 0x000fe200078e00e8 */
[----:B------:R-:W-:Y:S01]  /*61c0*/  SHF.R.U32.HI R13, RZ, 0x8, R59 ;  /* 0x00000008ff0d7819 */ /* 0x000fe2000001163b */
[----:B------:R-:W-:Y:S01]  /*61d0*/  IMAD.MOV.U32 R232, RZ, RZ, R201 ;  /* 0x000000ffffe87224 */ /* 0x000fe200078e00c9 */
[----:B------:R-:W-:Y:S01]  /*61e0*/  PRMT R12, R12, 0x5410, R4 ;  /* 0x000054100c0c7816 */ /* 0x000fe20000000004 */
[----:B------:R-:W-:Y:S01]  /*61f0*/  IMAD.MOV.U32 R201, RZ, RZ, R200 ;  /* 0x000000ffffc97224 */ /* 0x000fe200078e00c8 */
[----:B------:R-:W-:Y:S01]  /*6200*/  PRMT R15, R72, 0x5410, R13 ;  /* 0x00005410480f7816 */ /* 0x000fe2000000000d */
[----:B------:R-:W4:Y:S01]  /*6210*/  MUFU.EX2 R24, R14 ;  /* 0x0000000e00187308 */ /* 0x000f220000000800 */
[----:B--2---:R-:W-:Y:S01]  /*6220*/  SHF.R.U32.HI R3, RZ, 0x10, R17 ;  /* 0x00000010ff037819 */ /* 0x004fe20000011611 */
[----:B------:R-:W-:Y:S01]  /*6230*/  IMAD.MOV.U32 R200, RZ, RZ, R173 ;  /* 0x000000ffffc87224 */ /* 0x000fe200078e00ad */
[----:B------:R-:W-:Y:S01]  /*6240*/  LOP3.LUT R6, R73, 0xff, RZ, 0xc0, !PT ;  /* 0x000000ff49067812 */ /* 0x000fe200078ec0ff */
[----:B------:R-:W-:Y:S01]  /*6250*/  IMAD.MOV.U32 R173, RZ, RZ, R161 ;  /* 0x000000ffffad7224 */ /* 0x000fe200078e00a1 */
[----:B------:R-:W-:Y:S01]  /*6260*/  LOP3.LUT R2, R3, 0xff, RZ, 0xc0, !PT ;  /* 0x000000ff03027812 */ /* 0x000fe200078ec0ff */
[----:B------:R-:W-:Y:S01]  /*6270*/  FFMA.FTZ R3, R237, c[0x0][0x23c], -R22 ;  /* 0x00008f00ed037a23 */ /* 0x000fe20000010816 */
[----:B------:R-:W-:Y:S01]  /*6280*/  PRMT R13, R6, 0x5410, R75 ;  /* 0x00005410060d7816 */ /* 0x000fe2000000004b */
[C---:B------:R-:W-:Y:S01]  /*6290*/  HMMA.16816.F32 R36, R8.reuse, R28, R36 ;  /* 0x0000001c0824723c */ /* 0x040fe20000001824 */
[----:B---3--:R-:W-:Y:S01]  /*62a0*/  LOP3.LUT R0, R17, 0xffff, RZ, 0xc0, !PT ;  /* 0x0000ffff11007812 */ /* 0x008fe200078ec0ff */
[----:B------:R2:W-:Y:S01]  /*62b0*/  MUFU.EX2 R247, R3 ;  /* 0x0000000300f77308 */ /* 0x0005e20000000800 */
[----:B------:R-:W-:Y:S01]  /*62c0*/  PRMT R4, R2, 0x5410, R5 ;  /* 0x0000541002047816 */ /* 0x000fe20000000005 */
[--C-:B------:R-:W-:Y:S01]  /*62d0*/  FFMA.FTZ R5, R238, c[0x0][0x23c], -R19.reuse ;  /* 0x00008f00ee057a23 */ /* 0x100fe20000010813 */
[----:B------:R-:W-:Y:S01]  /*62e0*/  SHF.R.U32.HI R0, RZ, 0x8, R0 ;  /* 0x00000008ff007819 */ /* 0x000fe20000011600 */
[----:B------:R-:W-:Y:S01]  /*62f0*/  FFMA.FTZ R6, R239, c[0x0][0x23c], -R19 ;  /* 0x00008f00ef067a23 */ /* 0x000fe20000010813 */
[----:B-1----:R-:W-:Y:S01]  /*6300*/  F2FP.PACK_AB R2, R76, R77 ;  /* 0x0000004d4c02723e */ /* 0x002fe200000000ff */
[----:B------:R-:W-:Y:S01]  /*6310*/  HMMA.16816.F32 R160, R8, R32, R68 ;  /* 0x0000002008a0723c */ /* 0x000fe20000001844 */
[----:B------:R-:W-:Y:S01]  /*6320*/  PRMT R0, R7, 0x5410, R0 ;  /* 0x0000541007007816 */ /* 0x000fe20000000000 */
[----:B------:R-:W-:Y:S01]  /*6330*/  MUFU.EX2 R14, R6 ;  /* 0x00000006000e7308 */ /* 0x000fe20000000800 */
[----:B------:R-:W1:Y:S03]  /*6340*/  LDSM.16.MT88.4 R20, [R205+0x5c00] ;  /* 0x005c0000cd14783b */ /* 0x000e660000004200 */
[----:B------:R-:W-:-:S02]  /*6350*/  HSET2.LE.AND R0, R0, R109, PT ;  /* 0x0000006d00007233 */ /* 0x000fc40003803000 */
[C---:B------:R-:W-:Y:S01]  /*6360*/  HMMA.16816.F32 R28, R8.reuse, R30, R64 ;  /* 0x0000001e081c723c */ /* 0x040fe20000001840 */
[----:B--2---:R-:W-:Y:S02]  /*6370*/  FFMA.FTZ R3, R234, c[0x0][0x23c], -R19 ;  /* 0x00008f00ea037a23 */ /* 0x004fe40000010813 */
[----:B------:R-:W-:Y:S01]  /*6380*/  LOP3.LUT R164, R0, R2, RZ, 0xc0, !PT ;  /* 0x0000000200a47212 */ /* 0x000fe200078ec0ff */
[--C-:B------:R-:W-:Y:S01]  /*6390*/  HSET2.LE.AND R0, R4, R109.reuse, PT ;  /* 0x0000006d04007233 */ /* 0x100fe20003803000 */
[----:B------:R-:W-:Y:S01]  /*63a0*/  F2FP.PACK_AB R2, R26, R27 ;  /* 0x0000001b1a02723e */ /* 0x000fe200000000ff */
[----:B------:R2:W-:Y:S01]  /*63b0*/  MUFU.EX2 R17, R3 ;  /* 0x0000000300117308 */ /* 0x0005e20000000800 */
[----:B------:R-:W-:Y:S01]  /*63c0*/  F2FP.PACK_AB R4, R252, R58 ;  /* 0x0000003afc04723e */ /* 0x000fe200000000ff */
[----:B------:R-:W-:Y:S01]  /*63d0*/  HMMA.16816.F32 R32, R8, R34, R60 ;  /* 0x000000220820723c */ /* 0x000fe2000000183c */
[----:B------:R-:W-:Y:S01]  /*63e0*/  LOP3.LUT R165, R0, R2, RZ, 0xc0, !PT ;  /* 0x0000000200a57212 */ /* 0x000fe200078ec0ff */
[----:B------:R-:W-:Y:S01]  /*63f0*/  HSET2.LE.AND R0, R13, R109, PT ;  /* 0x0000006d0d007233 */ /* 0x000fe20003803000 */
[----:B----4-:R-:W-:-:S04]  /*6400*/  F2FP.PACK_AB R2, R24, R25 ;  /* 0x000000191802723e */ /* 0x010fc800000000ff */
[----:B------:R-:W-:Y:S01]  /*6410*/  LOP3.LUT R167, R0, R2, RZ, 0xc0, !PT ;  /* 0x0000000200a77212 */ /* 0x000fe200078ec0ff */
[----:B------:R-:W-:Y:S01]  /*6420*/  FADD.FTZ R8, R221, R226 ;  /* 0x000000e2dd087221 */ /* 0x000fe20000010000 */
[----:B------:R-:W-:Y:S01]  /*6430*/  SHF.R.U32.HI R2, RZ, 0x18, R56 ;  /* 0x00000018ff027819 */ /* 0x000fe20000011638 */
[----:B------:R-:W-:Y:S02]  /*6440*/  IMAD.MOV.U32 R221, RZ, RZ, R224 ;  /* 0x000000ffffdd7224 */ /* 0x000fe400078e00e0 */
[----:B------:R-:W-:Y:S01]  /*6450*/  IMAD.MOV.U32 R226, RZ, RZ, R198 ;  /* 0x000000ffffe27224 */ /* 0x000fe200078e00c6 */
[----:B--2---:R-:W-:Y:S01]  /*6460*/  HSET2.LE.AND R3, R15, R109, PT ;  /* 0x0000006d0f037233 */ /* 0x004fe20003803000 */
[----:B------:R-:W-:Y:S01]  /*6470*/  FADD.FTZ R9, R225, R220 ;  /* 0x000000dce1097221 */ /* 0x000fe20000010000 */
[----:B------:R2:W3:Y:S01]  /*6480*/  MUFU.EX2 R15, R5 ;  /* 0x00000005000f7308 */ /* 0x0004e20000000800 */
[----:B------:R-:W-:Y:S02]  /*6490*/  IMAD.MOV.U32 R220, RZ, RZ, R179 ;  /* 0x000000ffffdc7224 */ /* 0x000fe400078e00b3 */
[----:B------:R-:W-:Y:S01]  /*64a0*/  LOP3.LUT R166, R3, R4, RZ, 0xc0, !PT ;  /* 0x0000000403a67212 */ /* 0x000fe200078ec0ff */
[----:B------:R-:W-:Y:S01]  /*64b0*/  IMAD.MOV.U32 R198, RZ, RZ, R236 ;  /* 0x000000ffffc67224 */ /* 0x000fe200078e00ec */
[----:B------:R-:W-:Y:S01]  /*64c0*/  SHF.R.U32.HI R3, RZ, 0x10, R56 ;  /* 0x00000010ff037819 */ /* 0x000fe20000011638 */
[----:B------:R-:W-:-:S02]  /*64d0*/  IMAD.MOV.U32 R225, RZ, RZ, R178 ;  /* 0x000000ffffe17224 */ /* 0x000fc400078e00b2 */
[----:B------:R-:W-:Y:S01]  /*64e0*/  IMAD.MOV.U32 R179, RZ, RZ, R196 ;  /* 0x000000ffffb37224 */ /* 0x000fe200078e00c4 */
[----:B------:R-:W-:Y:S01]  /*64f0*/  LOP3.LUT R0, R3, 0xff, RZ, 0xc0, !PT ;  /* 0x000000ff03007812 */ /* 0x000fe200078ec0ff */
[----:B------:R-:W-:Y:S01]  /*6500*/  IMAD.MOV.U32 R224, RZ, RZ, R195 ;  /* 0x000000ffffe07224 */ /* 0x000fe200078e00c3 */
[--C-:B------:R-:W-:Y:S01]  /*6510*/  HSET2.LE.AND R3, R16, R109.reuse, PT ;  /* 0x0000006d10037233 */ /* 0x100fe20003803000 */
[----:B------:R-:W-:Y:S01]  /*6520*/  IMAD.MOV.U32 R178, RZ, RZ, R176 ;  /* 0x000000ffffb27224 */ /* 0x000fe200078e00b0 */
[----:B------:R-:W-:Y:S01]  /*6530*/  PRMT R4, R0, 0x5410, R2 ;  /* 0x0000541000047816 */ /* 0x000fe20000000002 */
[----:B------:R-:W-:Y:S01]  /*6540*/  FFMA.FTZ R2, R235, c[0x0][0x23c], -R19 ;  /* 0x00008f00eb027a23 */ /* 0x000fe20000010813 */
[--C-:B------:R-:W-:Y:S01]  /*6550*/  HSET2.LE.AND R0, R18, R109.reuse, PT ;  /* 0x0000006d12007233 */ /* 0x100fe20003803000 */
[----:B------:R-:W-:Y:S01]  /*6560*/  FADD.FTZ R6, R221, R226 ;  /* 0x000000e2dd067221 */ /* 0x000fe20000010000 */
[--C-:B--2---:R-:W-:Y:S01]  /*6570*/  HSET2.LE.AND R5, R12, R109.reuse, PT ;  /* 0x0000006d0c057233 */ /* 0x104fe20003803000 */
[----:B------:R2:W4:Y:S01]  /*6580*/  MUFU.EX2 R13, R2 ;  /* 0x00000002000d7308 */ /* 0x0005220000000800 */
[----:B------:R-:W-:Y:S01]  /*6590*/  IMAD.MOV.U32 R196, RZ, RZ, R177 ;  /* 0x000000ffffc47224 */ /* 0x000fe200078e00b1 */
[----:B------:R-:W-:Y:S01]  /*65a0*/  HSET2.LE.AND R7, R4, R109, PT ;  /* 0x0000006d04077233 */ /* 0x000fe20003803000 */
[----:B------:R-:W-:Y:S01]  /*65b0*/  IMAD.MOV.U32 R195, RZ, RZ, R192 ;  /* 0x000000ffffc37224 */ /* 0x000fe200078e00c0 */
[----:B------:R-:W-:Y:S01]  /*65c0*/  HMMA.16816.F32 R140, R164, R148, R52 ;  /* 0x00000094a48c723c */ /* 0x000fe20000001834 */
[----:B------:R-:W-:-:S02]  /*65d0*/  IMAD.MOV.U32 R177, RZ, RZ, R155 ;  /* 0x000000ffffb17224 */ /* 0x000fc400078e009b */
[----:B------:R-:W-:Y:S02]  /*65e0*/  FADD.FTZ R4, R220, R8 ;  /* 0x00000008dc047221 */ /* 0x000fe40000010000 */
[----:B------:R-:W-:Y:S02]  /*65f0*/  IMAD.MOV.U32 R221, RZ, RZ, R198 ;  /* 0x000000ffffdd7224 */ /* 0x000fe400078e00c6 */
[----:B------:R-:W-:Y:S02]  /*6600*/  FADD.FTZ R11, R225, R9 ;  /* 0x00000009e10b7221 */ /* 0x000fe40000010000 */
[----:B------:R-:W-:Y:S02]  /*6610*/  IMAD.MOV.U32 R220, RZ, RZ, R179 ;  /* 0x000000ffffdc7224 */ /* 0x000fe400078e00b3 */
[----:B------:R-:W-:Y:S01]  /*6620*/  FADD.FTZ R10, R224, R6 ;  /* 0x00000006e00a7221 */ /* 0x000fe20000010000 */
[----:B------:R-:W-:Y:S01]  /*6630*/  F2FP.PACK_AB R6, R123, R124 ;  /* 0x0000007c7b06723e */ /* 0x000fe200000000ff */
[----:B--2---:R-:W-:-:S02]  /*6640*/  FADD.FTZ R2, R170, R168 ;  /* 0x000000a8aa027221 */ /* 0x004fc40000010000 */
[----:B------:R-:W-:Y:S01]  /*6650*/  IMAD.MOV.U32 R225, RZ, RZ, R178 ;  /* 0x000000ffffe17224 */ /* 0x000fe200078e00b2 */
[----:B------:R-:W-:Y:S01]  /*6660*/  LOP3.LUT R168, R5, R6, RZ, 0xc0, !PT ;  /* 0x0000000605a87212 */ /* 0x000fe200078ec0ff */
[----:B------:R-:W-:Y:S02]  /*6670*/  IMAD.MOV.U32 R224, RZ, RZ, R195 ;  /* 0x000000ffffe07224 */ /* 0x000fe400078e00c3 */
[----:B------:R-:W-:Y:S02]  /*6680*/  IMAD.MOV.U32 R198, RZ, RZ, R177 ;  /* 0x000000ffffc67224 */ /* 0x000fe400078e00b1 */
[----:B------:R-:W-:Y:S01]  /*6690*/  FADD.FTZ R8, R221, R4 ;  /* 0x00000004dd087221 */ /* 0x000fe20000010000 */
[----:B---3--:R-:W-:Y:S01]  /*66a0*/  F2FP.PACK_AB R4, R14, R15 ;  /* 0x0000000f0e04723e */ /* 0x008fe200000000ff */
[----:B------:R-:W-:Y:S02]  /*66b0*/  IMAD.MOV.U32 R179, RZ, RZ, R158 ;  /* 0x000000ffffb37224 */ /* 0x000fe400078e009e */
[----:B------:R-:W-:Y:S01]  /*66c0*/  FADD.FTZ R9, R169, R2 ;  /* 0x00000002a9097221 */ /* 0x000fe20000010000 */
[----:B------:R-:W-:Y:S01]  /*66d0*/  F2FP.PACK_AB R2, R247, R122 ;  /* 0x0000007af702723e */ /* 0x000fe200000000ff */
[----:B------:R-:W-:-:S02]  /*66e0*/  IMAD.MOV.U32 R221, RZ, RZ, R220 ;  /* 0x000000ffffdd7224 */ /* 0x000fc400078e00dc */
[----:B------:R-:W-:Y:S01]  /*66f0*/  IMAD.MOV.U32 R178, RZ, RZ, R157 ;  /* 0x000000ffffb27224 */ /* 0x000fe200078e009d */
[----:B------:R-:W-:Y:S01]  /*6700*/  LOP3.LUT R170, R0, R2, RZ, 0xc0, !PT ;  /* 0x0000000200aa7212 */ /* 0x000fe200078ec0ff */
[----:B------:R-:W-:Y:S01]  /*6710*/  IMAD.MOV.U32 R220, RZ, RZ, R225 ;  /* 0x000000ffffdc7224 */ /* 0x000fe200078e00e1 */
[----:B----4-:R-:W-:Y:S01]  /*6720*/  F2FP.PACK_AB R0, R13, R17 ;  /* 0x000000110d00723e */ /* 0x010fe200000000ff */
[----:B------:R-:W-:Y:S02]  /*6730*/  IMAD.MOV.U32 R195, RZ, RZ, R156 ;  /* 0x000000ffffc37224 */ /* 0x000fe400078e009c */
[----:B------:R-:W-:Y:S01]  /*6740*/  IMAD.MOV.U32 R225, RZ, RZ, R224 ;  /* 0x000000ffffe17224 */ /* 0x000fe200078e00e0 */
[----:B------:R-:W-:Y:S01]  /*6750*/  LOP3.LUT R169, R7, R0, RZ, 0xc0, !PT ;  /* 0x0000000007a97212 */ /* 0x000fe200078ec0ff */
[----:B------:R-:W-:Y:S02]  /*6760*/  IMAD.MOV.U32 R224, RZ, RZ, R198 ;  /* 0x000000ffffe07224 */ /* 0x000fe400078e00c6 */
[----:B------:R-:W-:-:S02]  /*6770*/  IMAD.MOV.U32 R198, RZ, RZ, R179 ;  /* 0x000000ffffc67224 */ /* 0x000fc400078e00b3 */
[----:B------:R-:W-:Y:S02]  /*6780*/  IMAD.MOV.U32 R179, RZ, RZ, R178 ;  /* 0x000000ffffb37224 */ /* 0x000fe400078e00b2 */
[----:B------:R-:W-:Y:S02]  /*6790*/  IMAD.MOV.U32 R178, RZ, RZ, R195 ;  /* 0x000000ffffb27224 */ /* 0x000fe400078e00c3 */
[----:B------:R-:W-:Y:S02]  /*67a0*/  IMAD.MOV.U32 R195, RZ, RZ, R194 ;  /* 0x000000ffffc37224 */ /* 0x000fe400078e00c2 */
[----:B------:R-:W-:Y:S02]  /*67b0*/  IMAD.MOV.U32 R194, RZ, RZ, R175 ;  /* 0x000000ffffc27224 */ /* 0x000fe400078e00af */
[----:B------:R-:W-:Y:S02]  /*67c0*/  IMAD.MOV.U32 R175, RZ, RZ, R174 ;  /* 0x000000ffffaf7224 */ /* 0x000fe400078e00ae */
[----:B------:R-:W-:Y:S01]  /*67d0*/  IMAD.MOV.U32 R174, RZ, RZ, R171 ;  /* 0x000000ffffae7224 */ /* 0x000fe200078e00ab */
[----:B------:R-:W-:Y:S01]  /*67e0*/  LOP3.LUT R171, R3, R4, RZ, 0xc0, !PT ;  /* 0x0000000403ab7212 */ /* 0x000fe200078ec0ff */
[----:B------:R-:W-:-:S02]  /*67f0*/  FADD.FTZ R2, R221, R11 ;  /* 0x0000000bdd027221 */ /* 0x000fc40000010000 */
[----:B------:R-:W-:Y:S02]  /*6800*/  FADD.FTZ R0, R110, R10 ;  /* 0x0000000a6e007221 */ /* 0x000fe40000010000 */
[----:B------:R-:W-:Y:S01]  /*6810*/  FADD.FTZ R3, R183, R9 ;  /* 0x00000009b7037221 */ /* 0x000fe20000010000 */
[----:B------:R2:W5:Y:S01]  /*6820*/  LDL.LU R110, [R1+0x78] ;  /* 0x00007800016e7983 */ /* 0x0005620000300800 */
[----:B------:R-:W-:Y:S02]  /*6830*/  IMAD.MOV.U32 R103, RZ, RZ, R220 ;  /* 0x000000ffff677224 */ /* 0x000fe400078e00dc */
[----:B------:R-:W-:Y:S01]  /*6840*/  FADD.FTZ R6, R182, R8 ;  /* 0x00000008b6067221 */ /* 0x000fe20000010000 */
[----:B------:R2:W5:Y:S01]  /*6850*/  LDL.LU R183, [R1+0x74] ;  /* 0x0000740001b77983 */ /* 0x0005620000300800 */
[----:B------:R-:W-:Y:S02]  /*6860*/  FADD.FTZ R5, R218, R2 ;  /* 0x00000002da057221 */ /* 0x000fe40000010000 */
[----:B------:R-:W-:Y:S01]  /*6870*/  FADD.FTZ R4, R228, R0 ;  /* 0x00000000e4047221 */ /* 0x000fe20000010000 */
        /* <DEDUP_REMOVED lines=8> */
[----:B------:R-:W-:Y:S01]  /*6900*/  IMAD.MOV.U32 R103, RZ, RZ, R227 ;  /* 0x000000ffff677224 */ /* 0x000fe200078e00e3 */
[----:B------:R2:W5:Y:S01]  /*6910*/  LDL.LU R216, [R1+0x64] ;  /* 0x0000640001d87983 */ /* 0x0005620000300800 */
[----:B------:R-:W-:-:S02]  /*6920*/  IMAD.MOV.U32 R225, RZ, RZ, R178 ;  /* 0x000000ffffe17224 */ /* 0x000fc400078e00b2 */
        /* <DEDUP_REMOVED lines=14> */
[----:B------:R-:W-:Y:S02]  /*6a10*/  IMAD.MOV.U32 R226, RZ, RZ, R224 ;  /* 0x000000ffffe27224 */ /* 0x000fe400078e00e0 */
[----:B------:R-:W-:Y:S02]  /*6a20*/  FADD.FTZ R5, R207, R5 ;  /* 0x00000005cf057221 */ /* 0x000fe40000010000 */
[----:B------:R-:W-:-:S02]  /*6a30*/  IMAD.MOV.U32 R221, RZ, RZ, R198 ;  /* 0x000000ffffdd7224 */ /* 0x000fc400078e00c6 */
[----:B------:R-:W-:Y:S02]  /*6a40*/  FADD.FTZ R3, R206, R4 ;  /* 0x00000004ce037221 */ /* 0x000fe40000010000 */
[----:B------:R-:W-:Y:S02]  /*6a50*/  IMAD.MOV.U32 R220, RZ, RZ, R179 ;  /* 0x000000ffffdc7224 */ /* 0x000fe400078e00b3 */
[----:B------:R-:W-:Y:S02]  /*6a60*/  IMAD.MOV.U32 R224, RZ, RZ, R195 ;  /* 0x000000ffffe07224 */ /* 0x000fe400078e00c3 */
[----:B------:R-:W-:Y:S02]  /*6a70*/  FADD.FTZ R0, R74, R0 ;  /* 0x000000004a007221 */ /* 0x000fe40000010000 */
[----:B------:R-:W-:Y:S02]  /*6a80*/  IMAD.MOV.U32 R198, RZ, RZ, R194 ;  /* 0x000000ffffc67224 */ /* 0x000fe400078e00c2 */
[----:B------:R-:W-:-:S02]  /*6a90*/  IMAD.MOV.U32 R195, RZ, RZ, R236 ;  /* 0x000000ffffc37224 */ /* 0x000fc400078e00ec */
[----:B------:R-:W-:Y:S02]  /*6aa0*/  FADD.FTZ R6, R227, R2 ;  /* 0x00000002e3067221 */ /* 0x000fe40000010000 */
[----:B------:R-:W-:Y:S02]  /*6ab0*/  IMAD.MOV.U32 R179, RZ, RZ, R175 ;  /* 0x000000ffffb37224 */ /* 0x000fe400078e00af */
[----:B------:R-:W-:Y:S02]  /*6ac0*/  IMAD.MOV.U32 R194, RZ, RZ, R233 ;  /* 0x000000ffffc27224 */ /* 0x000fe400078e00e9 */
[----:B------:R-:W-:Y:S02]  /*6ad0*/  FADD.FTZ R4, R226, R5 ;  /* 0x00000005e2047221 */ /* 0x000fe40000010000 */
[----:B------:R-:W-:Y:S02]  /*6ae0*/  IMAD.MOV.U32 R175, RZ, RZ, R232 ;  /* 0x000000ffffaf7224 */ /* 0x000fe400078e00e8 */
[----:B------:R-:W-:-:S02]  /*6af0*/  FADD.FTZ R2, R221, R3 ;  /* 0x00000003dd027221 */ /* 0x000fc40000010000 */
[----:B------:R-:W-:Y:S02]  /*6b00*/  IMAD.MOV.U32 R174, RZ, RZ, R201 ;  /* 0x000000ffffae7224 */ /* 0x000fe400078e00c9 */
[----:B------:R-:W-:Y:S02]  /*6b10*/  FADD.FTZ R0, R220, R0 ;  /* 0x00000000dc007221 */ /* 0x000fe40000010000 */
[----:B------:R-:W-:Y:S02]  /*6b20*/  IMAD.MOV.U32 R236, RZ, RZ, R200 ;  /* 0x000000ffffec7224 */ /* 0x000fe400078e00c8 */
[----:B------:R-:W-:Y:S02]  /*6b30*/  IMAD.MOV.U32 R178, RZ, RZ, R195 ;  /* 0x000000ffffb27224 */ /* 0x000fe400078e00c3 */
[----:B------:R-:W-:Y:S02]  /*6b40*/  FADD.FTZ R3, R225, R6 ;  /* 0x00000006e1037221 */ /* 0x000fe40000010000 */
[----:B------:R-:W-:-:S02]  /*6b50*/  IMAD.MOV.U32 R233, RZ, RZ, R147 ;  /* 0x000000ffffe97224 */ /* 0x000fc400078e0093 */
        /* <DEDUP_REMOVED lines=9> */
[----:B------:R-:W-:Y:S02]  /*6bf0*/  FADD.FTZ R3, R178, R3 ;  /* 0x00000003b2037221 */ /* 0x000fe40000010000 */
[----:B------:R-:W-:Y:S02]  /*6c00*/  IMAD.MOV.U32 R236, RZ, RZ, R233 ;  /* 0x000000ffffec7224 */ /* 0x000fe400078e00e9 */
[----:B------:R-:W-:-:S02]  /*6c10*/  FADD.FTZ R2, R195, R6 ;  /* 0x00000006c3027221 */ /* 0x000fc40000010000 */
[----:B------:R-:W-:Y:S02]  /*6c20*/  IMAD.MOV.U32 R233, RZ, RZ, R232 ;  /* 0x000000ffffe97224 */ /* 0x000fe400078e00e8 */
[----:B------:R-:W-:Y:S02]  /*6c30*/  FADD.FTZ R0, R194, R5 ;  /* 0x00000005c2007221 */ /* 0x000fe40000010000 */
[----:B------:R-:W-:Y:S02]  /*6c40*/  IMAD.MOV.U32 R232, RZ, RZ, R201 ;  /* 0x000000ffffe87224 */ /* 0x000fe400078e00c9 */
[----:B------:R-:W-:Y:S02]  /*6c50*/  FADD.FTZ R4, R175, R4 ;  /* 0x00000004af047221 */ /* 0x000fe40000010000 */
[----:B------:R-:W-:Y:S02]  /*6c60*/  FADD.FTZ R5, R174, R3 ;  /* 0x00000003ae057221 */ /* 0x000fe40000010000 */
[----:B------:R-:W-:-:S02]  /*6c70*/  FADD.FTZ R3, R236, R2 ;  /* 0x00000002ec037221 */ /* 0x000fc40000010000 */
[----:B------:R-:W-:Y:S02]  /*6c80*/  IMAD.MOV.U32 R197, RZ, RZ, R193 ;  /* 0x000000ffffc57224 */ /* 0x000fe400078e00c1 */
[----:B------:R-:W-:Y:S02]  /*6c90*/  IMAD.MOV.U32 R176, RZ, RZ, R154 ;  /* 0x000000ffffb07224 */ /* 0x000fe400078e009a */
[----:B------:R-:W-:Y:S02]  /*6ca0*/  FADD.FTZ R2, R233, R0 ;  /* 0x00000000e9027221 */ /* 0x000fe40000010000 */
[----:B------:R-:W-:Y:S02]  /*6cb0*/  IMAD.MOV.U32 R193, RZ, RZ, R153 ;  /* 0x000000ffffc17224 */ /* 0x000fe400078e0099 */
[----:B------:R-:W-:Y:S02]  /*6cc0*/  FADD.FTZ R0, R232, R4 ;  /* 0x00000004e8007221 */ /* 0x000fe40000010000 */
[----:B------:R-:W-:-:S02]  /*6cd0*/  IMAD.MOV.U32 R192, RZ, RZ, R152 ;  /* 0x000000ffffc07224 */ /* 0x000fc400078e0098 */
[----:B------:R-:W-:Y:S01]  /*6ce0*/  IMAD.MOV.U32 R177, RZ, RZ, R176 ;  /* 0x000000ffffb17224 */ /* 0x000fe200078e00b0 */
[----:B------:R-:W3:Y:S01]  /*6cf0*/  LDC.U8 R74, c[0x0][0x2d8] ;  /* 0x0000b600ff4a7b82 */ /* 0x000ee20000000000 */
[----:B------:R-:W-:Y:S01]  /*6d00*/  FADD.FTZ R3, R229, R3 ;  /* 0x00000003e5037221 */ /* 0x000fe20000010000 */
[----:B------:R-:W-:Y:S01]  /*6d10*/  HMMA.16816.F32 R152, R164, R150, R44 ;  /* 0x00000096a498723c */ /* 0x000fe2000000182c */
[----:B------:R-:W-:Y:S02]  /*6d20*/  IMAD.MOV.U32 R176, RZ, RZ, R193 ;  /* 0x000000ffffb07224 */ /* 0x000fe400078e00c1 */
[----:B------:R-:W-:Y:S02]  /*6d30*/  FADD.FTZ R0, R197, R0 ;  /* 0x00000000c5007221 */ /* 0x000fe40000010000 */
[----:B------:R-:W-:Y:S02]  /*6d40*/  IMAD.MOV.U32 R193, RZ, RZ, R192 ;  /* 0x000000ffffc17224 */ /* 0x000fe400078e00c0 */
[----:B------:R-:W-:-:S02]  /*6d50*/  IMAD.MOV.U32 R192, RZ, RZ, R173 ;  /* 0x000000ffffc07224 */ /* 0x000fc400078e00ad */
[----:B------:R-:W-:Y:S02]  /*6d60*/  IMAD.MOV.U32 R173, RZ, RZ, R187 ;  /* 0x000000ffffad7224 */ /* 0x000fe400078e00bb */
[----:B------:R-:W-:Y:S02]  /*6d70*/  FADD.FTZ R3, R219, R3 ;  /* 0x00000003db037221 */ /* 0x000fe40000010000 */
[----:B------:R-:W-:Y:S02]  /*6d80*/  IMAD.MOV.U32 R187, RZ, RZ, R186 ;  /* 0x000000ffffbb7224 */ /* 0x000fe400078e00ba */
[----:B------:R-:W-:Y:S02]  /*6d90*/  FADD.FTZ R0, R176, R0 ;  /* 0x00000000b0007221 */ /* 0x000fe40000010000 */
[----:B------:R-:W-:Y:S02]  /*6da0*/  IMAD.MOV.U32 R186, RZ, RZ, R191 ;  /* 0x000000ffffba7224 */ /* 0x000fe400078e00bf */
[----:B------:R-:W-:-:S02]  /*6db0*/  IMAD.MOV.U32 R191, RZ, RZ, R190 ;  /* 0x000000ffffbf7224 */ /* 0x000fc400078e00be */
[----:B------:R-:W-:Y:S02]  /*6dc0*/  IMAD.MOV.U32 R190, RZ, RZ, R185 ;  /* 0x000000ffffbe7224 */ /* 0x000fe400078e00b9 */
[----:B------:R-:W-:Y:S02]  /*6dd0*/  FADD.FTZ R3, R192, R3 ;  /* 0x00000003c0037221 */ /* 0x000fe40000010000 */
[----:B------:R-:W-:Y:S02]  /*6de0*/  IMAD.MOV.U32 R185, RZ, RZ, R159 ;  /* 0x000000ffffb97224 */ /* 0x000fe400078e009f */
[----:B------:R-:W-:Y:S01]  /*6df0*/  FADD.FTZ R0, R187, R0 ;  /* 0x00000000bb007221 */ /* 0x000fe20000010000 */
[----:B-1----:R-:W-:Y:S01]  /*6e00*/  HMMA.16816.F32 R156, R164, R20, R48 ;  /* 0x00000014a49c723c */ /* 0x002fe20000001830 */
[----:B------:R-:W-:Y:S02]  /*6e10*/  FADD.FTZ R3, R191, R3 ;  /* 0x00000003bf037221 */ /* 0x000fe40000010000 */
[----:B------:R-:W-:-:S02]  /*6e20*/  FADD.FTZ R0, R185, R0 ;  /* 0x00000000b9007221 */ /* 0x000fc40000010000 */
[----:B------:R-:W-:Y:S02]  /*6e30*/  FADD.FTZ R3, R121, R3 ;  /* 0x0000000379037221 */ /* 0x000fe40000010000 */
[----:B------:R-:W-:Y:S01]  /*6e40*/  IMAD.MOV.U32 R200, RZ, RZ, R144 ;  /* 0x000000ffffc87224 */ /* 0x000fe200078e0090 */
[----:B------:R-:W-:Y:S01]  /*6e50*/  HMMA.16816.F32 R160, R168, R20, R160 ;  /* 0x00000014a8a0723c */ /* 0x000fe200000018a0 */
[----:B------:R-:W-:Y:S02]  /*6e60*/  FADD.FTZ R0, R180, R0 ;  /* 0x00000000b4007221 */ /* 0x000fe40000010000 */
[----:B------:R-:W-:Y:S02]  /*6e70*/  FADD.FTZ R3, R120, R3 ;  /* 0x0000000378037221 */ /* 0x000fe40000010000 */
[----:B------:R-:W-:Y:S02]  /*6e80*/  IMAD.MOV.U32 R201, RZ, RZ, R200 ;  /* 0x000000ffffc97224 */ /* 0x000fe400078e00c8 */
[----:B------:R-:W-:Y:S01]  /*6e90*/  FADD.FTZ R0, R172, R0 ;  /* 0x00000000ac007221 */ /* 0x000fe20000010000 */
[----:B------:R-:W-:Y:S01]  /*6ea0*/  HMMA.16816.F32 R164, R164, R22, R40 ;  /* 0x00000016a4a4723c */ /* 0x000fe20000001828 */
        /* <DEDUP_REMOVED lines=10> */
[----:B------:R-:W-:Y:S01]  /*6f50*/  FADD.FTZ R4, R196, R4 ;  /* 0x00000004c4047221 */ /* 0x000fe20000010000 */
[----:B------:R2:W5:Y:S01]  /*6f60*/  LDL.LU R207, [R1+0x40] ;  /* 0x0000400001cf7983 */ /* 0x0005620000300800 */
[----:B------:R-:W-:Y:S02]  /*6f70*/  FADD.FTZ R2, R177, R2 ;  /* 0x00000002b1027221 */ /* 0x000fe40000010000 */
[----:B------:R-:W-:Y:S01]  /*6f80*/  FADD.FTZ R3, R117, R3 ;  /* 0x0000000375037221 */ /* 0x000fe20000010000 */
[----:B------:R2:W5:Y:S01]  /*6f90*/  LDL.LU R206, [R1+0x3c] ;  /* 0x00003c0001ce7983 */ /* 0x0005620000300800 */
        /* <DEDUP_REMOVED lines=47> */
[----:B------:R2:W-:Y:S01]  /*7290*/  STL [R1], R3 ;  /* 0x0000000301007387 */ /* 0x0005e20000100800 */
[----:B------:R-:W-:Y:S02]  /*72a0*/  FADD.FTZ R4, R126, R4 ;  /* 0x000000047e047221 */ /* 0x000fe40000010000 */
[----:B------:R-:W-:Y:S01]  /*72b0*/  FADD.FTZ R2, R89, R2 ;  /* 0x0000000259027221 */ /* 0x000fe20000010000 */
[----:B------:R2:W-:Y:S01]  /*72c0*/  STL [R1+0x4], R0 ;  /* 0x0000040001007387 */ /* 0x0005e20000100800 */
[----:B------:R-:W-:Y:S02]  /*72d0*/  FADD.FTZ R4, R125, R4 ;  /* 0x000000047d047221 */ /* 0x000fe40000010000 */
[----:B------:R-:W-:-:S02]  /*72e0*/  FADD.FTZ R2, R88, R2 ;  /* 0x0000000258027221 */ /* 0x000fc40000010000 */
[----:B------:R-:W-:Y:S02]  /*72f0*/  FADD.FTZ R4, R124, R4 ;  /* 0x000000047c047221 */ /* 0x000fe40000010000 */
        /* <DEDUP_REMOVED lines=9> */
[----:B------:R-:W-:Y:S01]  /*7390*/  HMMA.16816.F32 R168, R168, R22, R32 ;  /* 0x00000016a8a8723c */ /* 0x000fe20000001820 */
[----:B------:R-:W-:Y:S07]  /*73a0*/  @!P0 BRA `(.L_x_449) ;  /* 0x00006ac000008947 */ /* 0x000fee0003800000 */
[C---:B--23-5:R-:W-:Y:S01]  /*73b0*/  IADD3 R189, R183.reuse, 0x4, RZ ;  /* 0x00000004b7bd7810 */ /* 0x06cfe20007ffe0ff */
[----:B------:R-:W-:Y:S01]  /*73c0*/  IMAD.WIDE.U32 R250, R183, -0x326172a9, RZ ;  /* 0xcd9e8d57b7fa7825 */ /* 0x000fe200078e00ff */
[----:B------:R-:W-:Y:S02]  /*73d0*/  IADD3 R217, R182, -0x2, RZ ;  /* 0xfffffffeb6d97810 */ /* 0x000fe40007ffe0ff */
[----:B------:R-:W-:Y:S01]  /*73e0*/  MOV R135, R134 ;  /* 0x0000008600877202 */ /* 0x000fe20000000f00 */
[----:B------:R-:W-:Y:S01]  /*73f0*/  IMAD.WIDE.U32 R248, R189, -0x326172a9, RZ ;  /* 0xcd9e8d57bdf87825 */ /* 0x000fe200078e00ff */
[----:B------:R-:W-:Y:S02]  /*7400*/  LOP3.LUT R240, R251, R110, RZ, 0x3c, !PT ;  /* 0x0000006efbf07212 */ /* 0x000fe400078e3cff */
[----:B------:R-:W-:Y:S01]  /*7410*/  MOV R133, R136 ;  /* 0x0000008800857202 */ /* 0x000fe20000000f00 */
[----:B------:R-:W-:Y:S01]  /*7420*/  IMAD.MOV.U32 R132, RZ, RZ, R137 ;  /* 0x000000ffff847224 */ /* 0x000fe200078e0089 */
[----:B------:R-:W-:Y:S01]  /*7430*/  LOP3.LUT R238, R249, R110, RZ, 0x3c, !PT ;  /* 0x0000006ef9ee7212 */ /* 0x000fe200078e3cff */
[----:B------:R-:W-:Y:S01]  /*7440*/  IMAD.MOV.U32 R3, RZ, RZ, R138 ;  /* 0x000000ffff037224 */ /* 0x000fe200078e008a */
[----:B------:R-:W-:Y:S01]  /*7450*/  PRMT R221, R74, 0x7054, R74 ;  /* 0x000070544add7816 */ /* 0x000fe2000000004a */
[----:B------:R-:W-:-:S04]  /*7460*/  IMAD.WIDE.U32 R218, R218, -0x2daee0ad, RZ ;  /* 0xd2511f53dada7825 */ /* 0x000fc800078e00ff */
[----:B------:R-:W-:-:S04]  /*7470*/  IMAD.WIDE.U32 R240, R240, -0x2daee0ad, RZ ;  /* 0xd2511f53f0f07825 */ /* 0x000fc800078e00ff */
[----:B------:R-:W-:Y:S01]  /*7480*/  IMAD.WIDE.U32 R238, R238, -0x2daee0ad, RZ ;  /* 0xd2511f53eeee7825 */ /* 0x000fe200078e00ff */
[----:B------:R-:W-:Y:S05]  /*7490*/  BRA `(.L_x_450) ;  /* 0x000001b000007947 */ /* 0x000fea0003800000 */
.L_x_452:
[----:B------:R-:W2:Y:S01]  /*74a0*/  LDL.64 R224, [R1+0x30] ;  /* 0x0000300001e07983 */ /* 0x000ea20000100a00 */
[----:B------:R-:W-:Y:S03]  /*74b0*/  IADD3 R0, R217, -0x1, RZ ;  /* 0xffffffffd9007810 */ /* 0x000fe60007ffe0ff */
[----:B------:R-:W3:Y:S01]  /*74c0*/  LDL.64 R222, [R1+0x20] ;  /* 0x0000200001de7983 */ /* 0x000ee20000100a00 */
        /* <DEDUP_REMOVED lines=24> */
.L_x_450:
        /* <DEDUP_REMOVED lines=28> */
[----:B------:R-:W2:Y:S08]  /*7810*/  LDSM.16.M88.4 R16, [R206] ;  /* 0x00000000ce10783b */ /* 0x000eb00000000200 */
        /* <DEDUP_REMOVED lines=9> */
[----:B------:R-:W5:Y:S01]  /*78b0*/  LDSM.16.M88.4 R96, [R206+0x1400] ;  /* 0x00140000ce60783b */ /* 0x000f620000000200 */
        /* <DEDUP_REMOVED lines=76> */
.L_x_451:
[----:B------:R-:W-:Y:S01]  /*7d80*/  IMAD.SHL.U32 R192, R217, 0x4, RZ ;  /* 0x00000004d9c07824 */ /* 0x000fe200078e00ff */
[----:B------:R-:W-:Y:S01]  /*7d90*/  FMNMX.FTZ R0, R4, R3, !PT ;  /* 0x0000000304007209 */ /* 0x000fe20007810000 */
[----:B------:R-:W-:Y:S01]  /*7da0*/  STL [R1+0x70], R252 ;  /* 0x000070fc01007387 */ /* 0x000fe20000100800 */
        /* <DEDUP_REMOVED lines=127> */
[----:B--2---:R-:W-:Y:S02]  /*85a0*/  FMNMX.FTZ R137, R0, R137, !PT ;  /* 0x0000008900897209 */ /* 0x004fe40007810000 */
        /* <DEDUP_REMOVED lines=16> */
[C---:B------:R-:W-:Y:S01]  /*86b0*/  FSETP.NEU.FTZ.AND P1, PT, R138.reuse, -INF , PT ;  /* 0xff8000008a00780b */ /* 0x040fe20003f3d000 */
[----:B------:R-:W-:Y:S01]  /*86c0*/  FMUL.FTZ R186, R138, c[0x0][0x23c] ;  /* 0x00008f008aba7a20 */ /* 0x000fe20000410000 */
[----:B------:R-:W-:Y:S02]  /*86d0*/  FMNMX.FTZ R136, R124, R136, !PT ;  /* 0x000000887c887209 */ /* 0x000fe40007810000 */
[----:B------:R-:W-:Y:S02]  /*86e0*/  FMNMX.FTZ R0, R126, R0, !PT ;  /* 0x000000007e007209 */ /* 0x000fe40007810000 */
[----:B------:R-:W-:Y:S02]  /*86f0*/  FMNMX.FTZ R136, R125, R136, !PT ;  /* 0x000000887d887209 */ /* 0x000fe40007810000 */
[----:B------:R-:W-:Y:S02]  /*8700*/  FSEL R186, R186, RZ, P1 ;  /* 0x000000ffbaba7208 */ /* 0x000fe40000800000 */
[----:B------:R-:W-:Y:S01]  /*8710*/  FMNMX.FTZ R0, R127, R0, !PT ;  /* 0x000000007f007209 */ /* 0x000fe20007810000 */
[----:B------:R-:W1:Y:S01]  /*8720*/  SHFL.BFLY PT, R134, R136, 0x2, 0x1f ;  /* 0x0c401f0088867f89 */ /* 0x000e6200000e0000 */
[----:B--2---:R-:W-:Y:S01]  /*8730*/  FMNMX.FTZ R137, R137, R139, !PT ;  /* 0x0000008b89897209 */ /* 0x004fe20007810000 */
[--C-:B------:R-:W-:Y:S02]  /*8740*/  FFMA.FTZ R16, R16, c[0x0][0x23c], -R186.reuse ;  /* 0x00008f0010107a23 */ /* 0x100fe400000108ba */
[--C-:B------:R-:W-:Y:S01]  /*8750*/  FFMA.FTZ R5, R5, c[0x0][0x23c], -R186.reuse ;  /* 0x00008f0005057a23 */ /* 0x100fe200000108ba */
[C---:B------:R-:W-:Y:S01]  /*8760*/  FSETP.NEU.FTZ.AND P1, PT, R137.reuse, -INF , PT ;  /* 0xff8000008900780b */ /* 0x040fe20003f3d000 */
[----:B------:R-:W-:Y:S01]  /*8770*/  FMUL.FTZ R185, R137, c[0x0][0x23c] ;  /* 0x00008f0089b97a20 */ /* 0x000fe20000410000 */
[----:B------:R2:W-:Y:S01]  /*8780*/  MUFU.EX2 R229, R16 ;  /* 0x0000001000e57308 */ /* 0x0005e20000000800 */
[--C-:B------:R-:W-:Y:S01]  /*8790*/  FFMA.FTZ R4, R4, c[0x0][0x23c], -R186.reuse ;  /* 0x00008f0004047a23 */ /* 0x100fe200000108ba */
[----:B------:R-:W3:Y:S01]  /*87a0*/  SHFL.BFLY PT, R2, R0, 0x2, 0x1f ;  /* 0x0c401f0000027f89 */ /* 0x000ee200000e0000 */
[--C-:B------:R-:W-:Y:S01]  /*87b0*/  FFMA.FTZ R17, R17, c[0x0][0x23c], -R186.reuse ;  /* 0x00008f0011117a23 */ /* 0x100fe200000108ba */
[----:B------:R-:W-:Y:S01]  /*87c0*/  FSEL R185, R185, RZ, P1 ;  /* 0x000000ffb9b97208 */ /* 0x000fe20000800000 */
[--C-:B------:R-:W-:Y:S02]  /*87d0*/  FFMA.FTZ R32, R32, c[0x0][0x23c], -R186.reuse ;  /* 0x00008f0020207a23 */ /* 0x100fe400000108ba */
[--C-:B------:R-:W-:Y:S02]  /*87e0*/  FFMA.FTZ R33, R33, c[0x0][0x23c], -R186.reuse ;  /* 0x00008f0021217a23 */ /* 0x100fe400000108ba */
[--C-:B------:R-:W-:Y:S01]  /*87f0*/  FFMA.FTZ R7, R7, c[0x0][0x23c], -R185.reuse ;  /* 0x00008f0007077a23 */ /* 0x100fe200000108b9 */
[----:B------:R-:W4:Y:S01]  /*8800*/  MUFU.EX2 R235, R5 ;  /* 0x0000000500eb7308 */ /* 0x000f220000000800 */
[--C-:B------:R-:W-:Y:S02]  /*8810*/  FFMA.FTZ R18, R18, c[0x0][0x23c], -R185.reuse ;  /* 0x00008f0012127a23 */ /* 0x100fe400000108b9 */
[--C-:B------:R-:W-:Y:S02]  /*8820*/  FFMA.FTZ R19, R19, c[0x0][0x23c], -R185.reuse ;  /* 0x00008f0013137a23 */ /* 0x100fe400000108b9 */
[--C-:B------:R-:W-:Y:S02]  /*8830*/  FFMA.FTZ R6, R6, c[0x0][0x23c], -R185.reuse ;  /* 0x00008f0006067a23 */ /* 0x100fe400000108b9 */
[--C-:B------:R-:W-:Y:S01]  /*8840*/  FFMA.FTZ R34, R34, c[0x0][0x23c], -R185.reuse ;  /* 0x00008f0022227a23 */ /* 0x100fe200000108b9 */
[----:B-1----:R-:W-:Y:S01]  /*8850*/  FMNMX.FTZ R136, R136, R134, !PT ;  /* 0x0000008688887209 */ /* 0x002fe20007810000 */
[--C-:B------:R-:W-:Y:S01]  /*8860*/  FFMA.FTZ R20, R20, c[0x0][0x23c], -R186.reuse ;  /* 0x00008f0014147a23 */ /* 0x100fe200000108ba */
[----:B------:R-:W-:Y:S01]  /*8870*/  MUFU.EX2 R236, R4 ;  /* 0x0000000400ec7308 */ /* 0x000fe20000000800 */
[--C-:B------:R-:W-:Y:S02]  /*8880*/  FFMA.FTZ R35, R35, c[0x0][0x23c], -R185.reuse ;  /* 0x00008f0023237a23 */ /* 0x100fe400000108b9 */
[--C-:B------:R-:W-:Y:S01]  /*8890*/  FFMA.FTZ R21, R21, c[0x0][0x23c], -R186.reuse ;  /* 0x00008f0015157a23 */ /* 0x100fe200000108ba */
[----:B--2---:R-:W1:Y:S01]  /*88a0*/  SHFL.BFLY PT, R16, R136, 0x1, 0x1f ;  /* 0x0c201f0088107f89 */ /* 0x004e6200000e0000 */
[--C-:B------:R-:W-:Y:S01]  /*88b0*/  FFMA.FTZ R22, R22, c[0x0][0x23c], -R185.reuse ;  /* 0x00008f0016167a23 */ /* 0x100fe200000108b9 */
[----:B---3--:R-:W-:Y:S01]  /*88c0*/  FMNMX.FTZ R0, R0, R2, !PT ;  /* 0x0000000200007209 */ /* 0x008fe20007810000 */
[--C-:B------:R-:W-:Y:S02]  /*88d0*/  FFMA.FTZ R23, R23, c[0x0][0x23c], -R185.reuse ;  /* 0x00008f0017177a23 */ /* 0x100fe400000108b9 */
[--C-:B------:R-:W-:Y:S01]  /*88e0*/  FFMA.FTZ R48, R48, c[0x0][0x23c], -R186.reuse ;  /* 0x00008f0030307a23 */ /* 0x100fe200000108ba */
[----:B------:R-:W2:Y:S01]  /*88f0*/  MUFU.EX2 R4, R7 ;  /* 0x0000000700047308 */ /* 0x000ea20000000800 */
[--C-:B------:R-:W-:Y:S01]  /*8900*/  FFMA.FTZ R50, R50, c[0x0][0x23c], -R185.reuse ;  /* 0x00008f0032327a23 */ /* 0x100fe200000108b9 */
[----:B------:R-:W3:Y:S01]  /*8910*/  SHFL.BFLY PT, R2, R0, 0x1, 0x1f ;  /* 0x0c201f0000027f89 */ /* 0x000ee200000e0000 */
[--C-:B------:R-:W-:Y:S02]  /*8920*/  FFMA.FTZ R51, R51, c[0x0][0x23c], -R185.reuse ;  /* 0x00008f0033337a23 */ /* 0x100fe400000108b9 */
[--C-:B------:R-:W-:Y:S02]  /*8930*/  FFMA.FTZ R49, R49, c[0x0][0x23c], -R186.reuse ;  /* 0x00008f0031317a23 */ /* 0x100fe400000108ba */
[--C-:B------:R-:W-:Y:S02]  /*8940*/  FFMA.FTZ R38, R38, c[0x0][0x23c], -R185.reuse ;  /* 0x00008f0026267a23 */ /* 0x100fe400000108b9 */
[--C-:B------:R-:W-:Y:S01]  /*8950*/  FFMA.FTZ R36, R36, c[0x0][0x23c], -R186.reuse ;  /* 0x00008f0024247a23 */ /* 0x100fe200000108ba */
[----:B----4-:R-:W-:Y:S01]  /*8960*/  STL [R1+0x1c], R235 ;  /* 0x00001ceb01007387 */ /* 0x010fe20000100800 */
[--C-:B------:R-:W-:Y:S01]  /*8970*/  FFMA.FTZ R37, R37, c[0x0][0x23c], -R186.reuse ;  /* 0x00008f0025257a23 */ /* 0x100fe200000108ba */
[----:B------:R-:W-:Y:S01]  /*8980*/  MUFU.EX2 R214, R18 ;  /* 0x0000001200d67308 */ /* 0x000fe20000000800 */
[--C-:B------:R-:W-:Y:S02]  /*8990*/  FFMA.FTZ R39, R39, c[0x0][0x23c], -R185.reuse ;  /* 0x00008f0027277a23 */ /* 0x100fe400000108b9 */
[--C-:B------:R-:W-:Y:S02]  /*89a0*/  FFMA.FTZ R64, R64, c[0x0][0x23c], -R186.reuse ;  /* 0x00008f0040407a23 */ /* 0x100fe400000108ba */
[--C-:B------:R-:W-:Y:S01]  /*89b0*/  FFMA.FTZ R65, R65, c[0x0][0x23c], -R186.reuse ;  /* 0x00008f0041417a23 */ /* 0x100fe200000108ba */
[----:B-1----:R-:W-:Y:S01]  /*89c0*/  FMNMX.FTZ R136, R136, R16, !PT ;  /* 0x0000001088887209 */ /* 0x002fe20007810000 */
[--C-:B------:R-:W-:Y:S02]  /*89d0*/  FFMA.FTZ R66, R66, c[0x0][0x23c], -R185.reuse ;  /* 0x00008f0042427a23 */ /* 0x100fe400000108b9 */
[--C-:B------:R-:W-:Y:S01]  /*89e0*/  FFMA.FTZ R67, R67, c[0x0][0x23c], -R185.reuse ;  /* 0x00008f0043437a23 */ /* 0x100fe200000108b9 */
[----:B------:R-:W-:Y:S01]  /*89f0*/  MUFU.EX2 R215, R33 ;  /* 0x0000002100d77308 */ /* 0x000fe20000000800 */
[C---:B------:R-:W-:Y:S01]  /*8a00*/  FMUL.FTZ R184, R136.reuse, c[0x0][0x23c] ;  /* 0x00008f0088b87a20 */ /* 0x040fe20000410000 */
[----:B------:R-:W-:Y:S01]  /*8a10*/  FSETP.NEU.FTZ.AND P1, PT, R136, -INF , PT ;  /* 0xff8000008800780b */ /* 0x000fe20003f3d000 */
[--C-:B------:R-:W-:Y:S01]  /*8a20*/  FFMA.FTZ R54, R54, c[0x0][0x23c], -R185.reuse ;  /* 0x00008f0036367a23 */ /* 0x100fe200000108b9 */
[----:B---3--:R-:W-:Y:S01]  /*8a30*/  FMNMX.FTZ R134, R0, R2, !PT ;  /* 0x0000000200867209 */ /* 0x008fe20007810000 */
[----:B------:R-:W-:Y:S01]  /*8a40*/  FFMA.FTZ R55, R55, c[0x0][0x23c], -R185 ;  /* 0x00008f0037377a23 */ /* 0x000fe200000108b9 */
[----:B--2---:R1:W-:Y:S01]  /*8a50*/  STL [R1+0x18], R4 ;  /* 0x0000180401007387 */ /* 0x0043e20000100800 */
[--C-:B------:R-:W-:Y:S01]  /*8a60*/  FFMA.FTZ R52, R52, c[0x0][0x23c], -R186.reuse ;  /* 0x00008f0034347a23 */ /* 0x100fe200000108ba */
[----:B------:R-:W-:Y:S01]  /*8a70*/  FSEL R184, R184, RZ, P1 ;  /* 0x000000ffb8b87208 */ /* 0x000fe20000800000 */
[C---:B------:R-:W-:Y:S01]  /*8a80*/  FMUL.FTZ R139, R134.reuse, c[0x0][0x23c] ;  /* 0x00008f00868b7a20 */ /* 0x040fe20000410000 */
[----:B------:R-:W-:Y:S01]  /*8a90*/  FSETP.NEU.FTZ.AND P1, PT, R134, -INF , PT ;  /* 0xff8000008600780b */ /* 0x000fe20003f3d000 */
[----:B------:R-:W-:Y:S01]  /*8aa0*/  FFMA.FTZ R53, R53, c[0x0][0x23c], -R186 ;  /* 0x00008f0035357a23 */ /* 0x000fe200000108ba */
[----:B------:R-:W-:Y:S01]  /*8ab0*/  MUFU.EX2 R208, R51 ;  /* 0x0000003300d07308 */ /* 0x000fe20000000800 */
[--C-:B------:R-:W-:Y:S01]  /*8ac0*/  FFMA.FTZ R8, R8, c[0x0][0x23c], -R184.reuse ;  /* 0x00008f0008087a23 */ /* 0x100fe200000108b8 */
[----:B------:R-:W-:Y:S01]  /*8ad0*/  FSEL R139, R139, RZ, P1 ;  /* 0x000000ff8b8b7208 */ /* 0x000fe20000800000 */
[--C-:B------:R-:W-:Y:S01]  /*8ae0*/  FFMA.FTZ R9, R9, c[0x0][0x23c], -R184.reuse ;  /* 0x00008f0009097a23 */ /* 0x100fe200000108b8 */
[----:B------:R-:W-:Y:S01]  /*8af0*/  IADD3 R2, R192, 0x1, RZ ;  /* 0x00000001c0027810 */ /* 0x000fe20007ffe0ff */
[----:B------:R-:W-:Y:S02]  /*8b00*/  FFMA.FTZ R12, R12, c[0x0][0x23c], -R184 ;  /* 0x00008f000c0c7a23 */ /* 0x000fe400000108b8 */
[--C-:B------:R-:W-:Y:S01]  /*8b10*/  FFMA.FTZ R10, R10, c[0x0][0x23c], -R139.reuse ;  /* 0x00008f000a0a7a23 */ /* 0x100fe2000001088b */
[----:B------:R-:W-:Y:S01]  /*8b20*/  LOP3.LUT R2, R219, UR23, R2, 0x96, !PT ;  /* 0x00000017db027c12 */ /* 0x000fe2000f8e9602 */
[--C-:B------:R-:W-:Y:S01]  /*8b30*/  FFMA.FTZ R11, R11, c[0x0][0x23c], -R139.reuse ;  /* 0x00008f000b0b7a23 */ /* 0x100fe2000001088b */
[----:B------:R-:W2:Y:S01]  /*8b40*/  MUFU.EX2 R220, R8 ;  /* 0x0000000800dc7308 */ /* 0x000ea20000000800 */
[--C-:B------:R-:W-:Y:S02]  /*8b50*/  FFMA.FTZ R14, R14, c[0x0][0x23c], -R139.reuse ;  /* 0x00008f000e0e7a23 */ /* 0x100fe4000001088b */
[--C-:B------:R-:W-:Y:S02]  /*8b60*/  FFMA.FTZ R15, R15, c[0x0][0x23c], -R139.reuse ;  /* 0x00008f000f0f7a23 */ /* 0x100fe4000001088b */
[--C-:B------:R-:W-:Y:S02]  /*8b70*/  FFMA.FTZ R13, R13, c[0x0][0x23c], -R184.reuse ;  /* 0x00008f000d0d7a23 */ /* 0x100fe400000108b8 */
[--C-:B------:R-:W-:Y:S02]  /*8b80*/  FFMA.FTZ R24, R24, c[0x0][0x23c], -R184.reuse ;  /* 0x00008f0018187a23 */ /* 0x100fe400000108b8 */
[----:B------:R-:W-:Y:S01]  /*8b90*/  FFMA.FTZ R25, R25, c[0x0][0x23c], -R184 ;  /* 0x00008f0019197a23 */ /* 0x000fe200000108b8 */
[----:B------:R-:W3:Y:S01]  /*8ba0*/  MUFU.EX2 R210, R10 ;  /* 0x0000000a00d27308 */ /* 0x000ee20000000800 */
[--C-:B------:R-:W-:Y:S01]  /*8bb0*/  FFMA.FTZ R26, R26, c[0x0][0x23c], -R139.reuse ;  /* 0x00008f001a1a7a23 */ /* 0x100fe2000001088b */
[----:B-1----:R-:W-:Y:S01]  /*8bc0*/  LOP3.LUT R4, R219, UR23, R192, 0x96, !PT ;  /* 0x00000017db047c12 */ /* 0x002fe2000f8e96c0 */
[--C-:B------:R-:W-:Y:S02]  /*8bd0*/  FFMA.FTZ R27, R27, c[0x0][0x23c], -R139.reuse ;  /* 0x00008f001b1b7a23 */ /* 0x100fe4000001088b */
[--C-:B------:R-:W-:Y:S02]  /*8be0*/  FFMA.FTZ R28, R28, c[0x0][0x23c], -R184.reuse ;  /* 0x00008f001c1c7a23 */ /* 0x100fe400000108b8 */
[----:B------:R-:W-:Y:S03]  /*8bf0*/  IMAD.WIDE.U32 R4, R4, -0x326172a9, RZ ;  /* 0xcd9e8d5704047825 */ /* 0x000fe600078e00ff */
[----:B------:R1:W-:Y:S01]  /*8c00*/  MUFU.EX2 R231, R9 ;  /* 0x0000000900e77308 */ /* 0x0003e20000000800 */
[----:B------:R-:W-:Y:S01]  /*8c10*/  FFMA.FTZ R29, R29, c[0x0][0x23c], -R184 ;  /* 0x00008f001d1d7a23 */ /* 0x000fe200000108b8 */
[----:B------:R-:W-:Y:S01]  /*8c20*/  LOP3.LUT R0, R5, UR13, R250, 0x96, !PT ;  /* 0x0000000d05007c12 */ /* 0x000fe2000f8e96fa */
[--C-:B------:R-:W-:Y:S01]  /*8c30*/  FFMA.FTZ R30, R30, c[0x0][0x23c], -R139.reuse ;  /* 0x00008f001e1e7a23 */ /* 0x100fe2000001088b */
[----:B--2---:R-:W-:Y:S01]  /*8c40*/  STL [R1+0x10], R220 ;  /* 0x000010dc01007387 */ /* 0x004fe20000100800 */
[--C-:B------:R-:W-:Y:S01]  /*8c50*/  FFMA.FTZ R31, R31, c[0x0][0x23c], -R139.reuse ;  /* 0x00008f001f1f7a23 */ /* 0x100fe2000001088b */
[----:B------:R-:W-:Y:S01]  /*8c60*/  LOP3.LUT R8, R241, UR12, R218, 0x96, !PT ;  /* 0x0000000cf1087c12 */ /* 0x000fe2000f8e96da */
[----:B------:R-:W-:Y:S01]  /*8c70*/  FFMA.FTZ R41, R41, c[0x0][0x23c], -R184 ;  /* 0x00008f0029297a23 */ /* 0x000fe200000108b8 */
[----:B------:R-:W-:Y:S01]  /*8c80*/  LOP3.LUT R16, R189, UR11, R4, 0x96, !PT ;  /* 0x0000000bbd107c12 */ /* 0x000fe2000f8e9604 */
[--C-:B------:R-:W-:Y:S01]  /*8c90*/  FFMA.FTZ R40, R40, c[0x0][0x23c], -R184.reuse ;  /* 0x00008f0028287a23 */ /* 0x100fe200000108b8 */
[----:B------:R2:W-:Y:S01]  /*8ca0*/  MUFU.EX2 R237, R11 ;  /* 0x0000000b00ed7308 */ /* 0x0005e20000000800 */
[--C-:B------:R-:W-:Y:S02]  /*8cb0*/  FFMA.FTZ R44, R44, c[0x0][0x23c], -R184.reuse ;  /* 0x00008f002c2c7a23 */ /* 0x100fe400000108b8 */
[--C-:B------:R-:W-:Y:S01]  /*8cc0*/  FFMA.FTZ R42, R42, c[0x0][0x23c], -R139.reuse ;  /* 0x00008f002a2a7a23 */ /* 0x100fe2000001088b */
[----:B---3--:R-:W-:Y:S01]  /*8cd0*/  STL [R1+0x14], R210 ;  /* 0x000014d201007387 */ /* 0x008fe20000100800 */
[--C-:B------:R-:W-:Y:S02]  /*8ce0*/  FFMA.FTZ R43, R43, c[0x0][0x23c], -R139.reuse ;  /* 0x00008f002b2b7a23 */ /* 0x100fe4000001088b */
[--C-:B------:R-:W-:Y:S01]  /*8cf0*/  FFMA.FTZ R45, R45, c[0x0][0x23c], -R184.reuse ;  /* 0x00008f002d2d7a23 */ /* 0x100fe200000108b8 */
[----:B------:R3:W-:Y:S01]  /*8d00*/  STL [R1+0x6c], R217 ;  /* 0x00006cd901007387 */ /* 0x0007e20000100800 */
[--C-:B------:R-:W-:Y:S01]  /*8d10*/  FFMA.FTZ R47, R47, c[0x0][0x23c], -R139.reuse ;  /* 0x00008f002f2f7a23 */ /* 0x100fe2000001088b */
[----:B------:R4:W-:Y:S01]  /*8d20*/  MUFU.EX2 R212, R14 ;  /* 0x0000000e00d47308 */ /* 0x0009e20000000800 */
[--C-:B------:R-:W-:Y:S02]  /*8d30*/  FFMA.FTZ R46, R46, c[0x0][0x23c], -R139.reuse ;  /* 0x00008f002e2e7a23 */ /* 0x100fe4000001088b */
[--C-:B------:R-:W-:Y:S02]  /*8d40*/  FFMA.FTZ R63, R63, c[0x0][0x23c], -R139.reuse ;  /* 0x00008f003f3f7a23 */ /* 0x100fe4000001088b */
[----:B-1----:R-:W-:Y:S04]  /*8d50*/  IMAD.WIDE.U32 R8, R8, -0x326172a9, RZ ;  /* 0xcd9e8d5708087825 */ /* 0x002fe800078e00ff */
[--C-:B------:R-:W-:Y:S01]  /*8d60*/  FFMA.FTZ R56, R56, c[0x0][0x23c], -R184.reuse ;  /* 0x00008f0038387a23 */ /* 0x100fe200000108b8 */
[----:B------:R1:W-:Y:S01]  /*8d70*/  MUFU.EX2 R193, R19 ;  /* 0x0000001300c17308 */ /* 0x0003e20000000800 */
[----:B------:R-:W-:Y:S01]  /*8d80*/  FFMA.FTZ R57, R57, c[0x0][0x23c], -R184 ;  /* 0x00008f0039397a23 */ /* 0x000fe200000108b8 */
[----:B------:R-:W-:Y:S01]  /*8d90*/  LOP3.LUT R18, R9, UR11, R4, 0x96, !PT ;  /* 0x0000000b09127c12 */ /* 0x000fe2000f8e9604 */
[--C-:B------:R-:W-:Y:S02]  /*8da0*/  FFMA.FTZ R58, R58, c[0x0][0x23c], -R139.reuse ;  /* 0x00008f003a3a7a23 */ /* 0x100fe4000001088b */
[----:B--2---:R-:W-:Y:S01]  /*8db0*/  IMAD.WIDE.U32 R10, R2, -0x326172a9, RZ ;  /* 0xcd9e8d57020a7825 */ /* 0x004fe200078e00ff */
[--C-:B------:R-:W-:Y:S03]  /*8dc0*/  LOP3.LUT R2, R5, UR13, R248.reuse, 0x96, !PT ;  /* 0x0000000d05027c12 */ /* 0x100fe6000f8e96f8 */
[----:B------:R-:W-:Y:S01]  /*8dd0*/  IMAD.WIDE.U32 R4, R0, -0x2daee0ad, RZ ;  /* 0xd2511f5300047825 */ /* 0x000fe200078e00ff */
[----:B------:R2:W-:Y:S01]  /*8de0*/  MUFU.EX2 R190, R6 ;  /* 0x0000000600be7308 */ /* 0x0005e20000000800 */
[----:B------:R-:W-:Y:S02]  /*8df0*/  LOP3.LUT R0, R11, UR13, R248, 0x96, !PT ;  /* 0x0000000d0b007c12 */ /* 0x000fe4000f8e96f8 */
[--C-:B------:R-:W-:Y:S01]  /*8e00*/  FFMA.FTZ R59, R59, c[0x0][0x23c], -R139.reuse ;  /* 0x00008f003b3b7a23 */ /* 0x100fe2000001088b */
[----:B---3--:R-:W3:Y:S01]  /*8e10*/  LDL.LU R217, [R1+0x18] ;  /* 0x0000180001d97983 */ /* 0x008ee20000300800 */
[----:B------:R-:W-:Y:S01]  /*8e20*/  FFMA.FTZ R60, R60, c[0x0][0x23c], -R184 ;  /* 0x00008f003c3c7a23 */ /* 0x000fe200000108b8 */
[--C-:B----4-:R-:W-:Y:S01]  /*8e30*/  LOP3.LUT R14, R189, UR11, R10.reuse, 0x96, !PT ;  /* 0x0000000bbd0e7c12 */ /* 0x110fe2000f8e960a */
[----:B------:R-:W-:Y:S01]  /*8e40*/  IMAD.WIDE.U32 R172, R0, -0x2daee0ad, RZ ;  /* 0xd2511f5300ac7825 */ /* 0x000fe200078e00ff */
[----:B------:R-:W-:Y:S02]  /*8e50*/  LOP3.LUT R10, R9, UR11, R10, 0x96, !PT ;  /* 0x0000000b090a7c12 */ /* 0x000fe4000f8e960a */
[----:B------:R4:W-:Y:S01]  /*8e60*/  MUFU.EX2 R206, R15 ;  /* 0x0000000f00ce7308 */ /* 0x0009e20000000800 */
[----:B------:R-:W-:Y:S01]  /*8e70*/  FFMA.FTZ R61, R61, c[0x0][0x23c], -R184 ;  /* 0x00008f003d3d7a23 */ /* 0x000fe200000108b8 */
[----:B------:R-:W-:Y:S01]  /*8e80*/  LOP3.LUT R7, R5, UR10, R240, 0x96, !PT ;  /* 0x0000000a05077c12 */ /* 0x000fe2000f8e96f0 */
[----:B------:R-:W-:Y:S02]  /*8e90*/  FFMA.FTZ R62, R62, c[0x0][0x23c], -R139 ;  /* 0x00008f003e3e7a23 */ /* 0x000fe4000001088b */
[----:B-1----:R-:W-:Y:S04]  /*8ea0*/  IMAD.WIDE.U32 R18, R18, -0x2daee0ad, RZ ;  /* 0xd2511f5312127825 */ /* 0x002fe800078e00ff */
[--C-:B------:R-:W-:Y:S01]  /*8eb0*/  FFMA.FTZ R69, R69, c[0x0][0x23c], -R186.reuse ;  /* 0x00008f0045457a23 */ /* 0x100fe200000108ba */
[----:B------:R1:W-:Y:S01]  /*8ec0*/  MUFU.EX2 R196, R32 ;  /* 0x0000002000c47308 */ /* 0x0003e20000000800 */
[----:B------:R-:W-:Y:S02]  /*8ed0*/  FFMA.FTZ R68, R68, c[0x0][0x23c], -R186 ;  /* 0x00008f0044447a23 */ /* 0x000fe400000108ba */
[----:B------:R-:W-:Y:S01]  /*8ee0*/  FFMA.FTZ R82, R82, c[0x0][0x23c], -R185 ;  /* 0x00008f0052527a23 */ /* 0x000fe200000108b9 */
[----:B--2---:R-:W-:Y:S01]  /*8ef0*/  LOP3.LUT R6, R11, UR13, R250, 0x96, !PT ;  /* 0x0000000d0b067c12 */ /* 0x004fe2000f8e96fa */
[----:B------:R-:W-:Y:S04]  /*8f00*/  IMAD.WIDE.U32 R10, R10, -0x2daee0ad, RZ ;  /* 0xd2511f530a0a7825 */ /* 0x000fe800078e00ff */
[--C-:B------:R-:W-:Y:S01]  /*8f10*/  FFMA.FTZ R77, R77, c[0x0][0x23c], -R184.reuse ;  /* 0x00008f004d4d7a23 */ /* 0x100fe200000108b8 */
[----:B------:R2:W-:Y:S01]  /*8f20*/  MUFU.EX2 R198, R17 ;  /* 0x0000001100c67308 */ /* 0x0005e20000000800 */
[----:B------:R-:W-:Y:S02]  /*8f30*/  FFMA.FTZ R72, R72, c[0x0][0x23c], -R184 ;  /* 0x00008f0048487a23 */ /* 0x000fe400000108b8 */
[----:B------:R-:W-:Y:S02]  /*8f40*/  FFMA.FTZ R81, R81, c[0x0][0x23c], -R186 ;  /* 0x00008f0051517a23 */ /* 0x000fe400000108ba */
[----:B----4-:R-:W-:Y:S04]  /*8f50*/  IMAD.WIDE.U32 R14, R14, -0x2daee0ad, RZ ;  /* 0xd2511f530e0e7825 */ /* 0x010fe800078e00ff */
[--C-:B------:R-:W-:Y:S01]  /*8f60*/  FFMA.FTZ R78, R78, c[0x0][0x23c], -R139.reuse ;  /* 0x00008f004e4e7a23 */ /* 0x100fe2000001088b */
[----:B------:R4:W-:Y:S01]  /*8f70*/  MUFU.EX2 R195, R12 ;  /* 0x0000000c00c37308 */ /* 0x0009e20000000800 */
[----:B------:R-:W-:Y:S02]  /*8f80*/  FFMA.FTZ R75, R75, c[0x0][0x23c], -R139 ;  /* 0x00008f004b4b7a23 */ /* 0x000fe4000001088b */
[----:B------:R-:W-:Y:S01]  /*8f90*/  FFMA.FTZ R83, R83, c[0x0][0x23c], -R185 ;  /* 0x00008f0053537a23 */ /* 0x000fe200000108b9 */
[----:B-1----:R-:W-:Y:S01]  /*8fa0*/  LOP3.LUT R32, R19, UR8, R4, 0x96, !PT ;  /* 0x0000000813207c12 */ /* 0x002fe2000f8e9604 */
[----:B------:R-:W-:Y:S04]  /*8fb0*/  IMAD.WIDE.U32 R4, R2, -0x2daee0ad, RZ ;  /* 0xd2511f5302047825 */ /* 0x000fe800078e00ff */
[----:B------:R-:W-:Y:S01]  /*8fc0*/  IMAD.WIDE.U32 R32, R32, -0x326172a9, RZ ;  /* 0xcd9e8d5720207825 */ /* 0x000fe200078e00ff */
[----:B------:R1:W1:Y:S01]  /*8fd0*/  MUFU.EX2 R225, R34 ;  /* 0x0000002200e17308 */ /* 0x0002620000000800 */
[----:B------:R-:W-:Y:S02]  /*8fe0*/  LOP3.LUT R0, R5, UR10, R238, 0x96, !PT ;  /* 0x0000000a05007c12 */ /* 0x000fe4000f8e96ee */
[----:B------:R-:W-:Y:S02]  /*8ff0*/  FFMA.FTZ R76, R76, c[0x0][0x23c], -R184 ;  /* 0x00008f004c4c7a23 */ /* 0x000fe400000108b8 */
[----:B--2---:R-:W-:Y:S04]  /*9000*/  IMAD.WIDE.U32 R16, R16, -0x2daee0ad, RZ ;  /* 0xd2511f5310107825 */ /* 0x004fe800078e00ff */
[--C-:B------:R-:W-:Y:S01]  /*9010*/  FFMA.FTZ R74, R74, c[0x0][0x23c], -R139.reuse ;  /* 0x00008f004a4a7a23 */ /* 0x100fe2000001088b */
[----:B------:R2:W-:Y:S01]  /*9020*/  MUFU.EX2 R211, R20 ;  /* 0x0000001400d37308 */ /* 0x0005e20000000800 */
[----:B------:R-:W-:Y:S02]  /*9030*/  FFMA.FTZ R80, R80, c[0x0][0x23c], -R186 ;  /* 0x00008f0050507a23 */ /* 0x000fe400000108ba */
[----:B------:R-:W-:Y:S01]  /*9040*/  FFMA.FTZ R79, R79, c[0x0][0x23c], -R139 ;  /* 0x00008f004f4f7a23 */ /* 0x000fe2000001088b */
[----:B----4-:R-:W-:Y:S01]  /*9050*/  LOP3.LUT R12, R17, UR8, R4, 0x96, !PT ;  /* 0x00000008110c7c12 */ /* 0x010fe2000f8e9604 */
[----:B------:R-:W-:Y:S01]  /*9060*/  IMAD.WIDE.U32 R4, R7, -0x326172a9, RZ ;  /* 0xcd9e8d5707047825 */ /* 0x000fe200078e00ff */
[----:B------:R-:W-:Y:S03]  /*9070*/  LOP3.LUT R17, R173, UR10, R238, 0x96, !PT ;  /* 0x0000000aad117c12 */ /* 0x000fe6000f8e96ee */
[----:B------:R-:W-:Y:S01]  /*9080*/  FFMA.FTZ R73, R73, c[0x0][0x23c], -R184 ;  /* 0x00008f0049497a23 */ /* 0x000fe200000108b8 */
[----:B------:R4:W-:Y:S01]  /*9090*/  MUFU.EX2 R194, R13 ;  /* 0x0000000d00c27308 */ /* 0x0009e20000000800 */
[--C-:B------:R-:W-:Y:S02]  /*90a0*/  FFMA.FTZ R70, R70, c[0x0][0x23c], -R185.reuse ;  /* 0x00008f0046467a23 */ /* 0x100fe400000108b9 */
[--C-:B------:R-:W-:Y:S01]  /*90b0*/  FFMA.FTZ R71, R71, c[0x0][0x23c], -R185.reuse ;  /* 0x00008f0047477a23 */ /* 0x100fe200000108b9 */
[----:B-1----:R-:W-:Y:S01]  /*90c0*/  LOP3.LUT R34, R15, UR8, R172, 0x96, !PT ;  /* 0x000000080f227c12 */ /* 0x002fe2000f8e96ac */
[----:B------:R-:W-:Y:S01]  /*90d0*/  IMAD.WIDE.U32 R172, R6, -0x2daee0ad, RZ ;  /* 0xd2511f5306ac7825 */ /* 0x000fe200078e00ff */
[----:B------:R-:W-:Y:S03]  /*90e0*/  LOP3.LUT R15, R33, UR7, R4, 0x96, !PT ;  /* 0x00000007210f7c12 */ /* 0x000fe6000f8e9604 */
[----:B------:R-:W-:Y:S01]  /*90f0*/  IMAD.WIDE.U32 R6, R17, -0x326172a9, RZ ;  /* 0xcd9e8d5711067825 */ /* 0x000fe200078e00ff */
[----:B------:R1:W-:Y:S01]  /*9100*/  MUFU.EX2 R226, R35 ;  /* 0x0000002300e27308 */ /* 0x0003e20000000800 */
[----:B------:R-:W-:Y:S02]  /*9110*/  LOP3.LUT R2, R173, UR10, R240, 0x96, !PT ;  /* 0x0000000aad027c12 */ /* 0x000fe4000f8e96f0 */
[----:B------:R-:W-:Y:S01]  /*9120*/  FFMA.FTZ R96, R96, c[0x0][0x23c], -R186 ;  /* 0x00008f0060607a23 */ /* 0x000fe200000108ba */
[----:B--2---:R-:W-:Y:S01]  /*9130*/  LOP3.LUT R20, R11, UR8, R172, 0x96, !PT ;  /* 0x000000080b147c12 */ /* 0x004fe2000f8e96ac */
[----:B------:R-:W-:Y:S01]  /*9140*/  FFMA.FTZ R97, R97, c[0x0][0x23c], -R186 ;  /* 0x00008f0061617a23 */ /* 0x000fe200000108ba */
[----:B------:R-:W-:Y:S01]  /*9150*/  LOP3.LUT R11, R5, UR9, R8, 0x96, !PT ;  /* 0x00000009050b7c12 */ /* 0x000fe2000f8e9608 */
[----:B------:R-:W-:Y:S01]  /*9160*/  IMAD.WIDE.U32 R4, R0, -0x326172a9, RZ ;  /* 0xcd9e8d5700047825 */ /* 0x000fe200078e00ff */
[--C-:B------:R-:W-:Y:S02]  /*9170*/  LOP3.LUT R0, R7, UR9, R188.reuse, 0x96, !PT ;  /* 0x0000000907007c12 */ /* 0x100fe4000f8e96bc */
[----:B------:R2:W-:Y:S01]  /*9180*/  MUFU.EX2 R227, R21 ;  /* 0x0000001500e37308 */ /* 0x0005e20000000800 */
[----:B------:R-:W-:Y:S01]  /*9190*/  IMAD.WIDE.U32 R172, R2, -0x326172a9, RZ ;  /* 0xcd9e8d5702ac7825 */ /* 0x000fe200078e00ff */
[----:B------:R-:W-:Y:S03]  /*91a0*/  LOP3.LUT R5, R5, UR9, R188, 0x96, !PT ;  /* 0x0000000905057c12 */ /* 0x000fe6000f8e96bc */
[----:B----4-:R-:W-:Y:S01]  /*91b0*/  IMAD.WIDE.U32 R12, R12, -0x326172a9, RZ ;  /* 0xcd9e8d570c0c7825 */ /* 0x010fe200078e00ff */
[----:B------:R-:W-:Y:S03]  /*91c0*/  LOP3.LUT R174, R173, UR9, R8, 0x96, !PT ;  /* 0x00000009adae7c12 */ /* 0x000fe6000f8e9608 */
[----:B------:R-:W-:Y:S01]  /*91d0*/  FFMA.FTZ R84, R84, c[0x0][0x23c], -R186 ;  /* 0x00008f0054547a23 */ /* 0x000fe200000108ba */
[----:B------:R4:W-:Y:S01]  /*91e0*/  MUFU.EX2 R223, R22 ;  /* 0x0000001600df7308 */ /* 0x0009e20000000800 */
[----:B------:R-:W-:Y:S01]  /*91f0*/  IMAD.WIDE.U32 R174, R174, -0x2daee0ad, RZ ;  /* 0xd2511f53aeae7825 */ /* 0x000fe200078e00ff */
[----:B------:R-:W-:Y:S03]  /*9200*/  LOP3.LUT R19, R13, UR7, R4, 0x96, !PT ;  /* 0x000000070d137c12 */ /* 0x000fe6000f8e9604 */
[----:B-1----:R-:W-:Y:S04]  /*9210*/  IMAD.WIDE.U32 R34, R34, -0x326172a9, RZ ;  /* 0xcd9e8d5722227825 */ /* 0x002fe800078e00ff */
[----:B------:R-:W-:Y:S01]  /*9220*/  IMAD.WIDE.U32 R4, R5, -0x2daee0ad, RZ ;  /* 0xd2511f5305047825 */ /* 0x000fe200078e00ff */
[----:B------:R-:W-:Y:S01]  /*9230*/  MUFU.EX2 R222, R23 ;  /* 0x0000001700de7308 */ /* 0x000fe20000000800 */
[----:B------:R-:W-:Y:S02]  /*9240*/  LOP3.LUT R33, R35, UR7, R6, 0x96, !PT ;  /* 0x0000000723217c12 */ /* 0x000fe4000f8e9606 */
[----:B------:R-:W-:Y:S01]  /*9250*/  IMAD.WIDE.U32 R6, R11, -0x2daee0ad, RZ ;  /* 0xd2511f530b067825 */ /* 0x000fe200078e00ff */
[----:B------:R-:W-:Y:S03]  /*9260*/  LOP3.LUT R11, R5, UR6, R16, 0x96, !PT ;  /* 0x00000006050b7c12 */ /* 0x000fe6000f8e9610 */
[----:B--2---:R-:W-:Y:S01]  /*9270*/  IMAD.WIDE.U32 R20, R20, -0x326172a9, RZ ;  /* 0xcd9e8d5714147825 */ /* 0x004fe200078e00ff */
[----:B------:R-:W-:Y:S02]  /*9280*/  LOP3.LUT R7, R7, UR6, R18, 0x96, !PT ;  /* 0x0000000607077c12 */ /* 0x000fe4000f8e9612 */
[----:B------:R1:W-:Y:S01]  /*9290*/  MUFU.EX2 R216, R24 ;  /* 0x0000001800d87308 */ /* 0x0003e20000000800 */
[----:B------:R-:W-:Y:S01]  /*92a0*/  IMAD.WIDE.U32 R16, R15, -0x2daee0ad, RZ ;  /* 0xd2511f530f107825 */ /* 0x000fe200078e00ff */
[----:B----4-:R-:W-:Y:S03]  /*92b0*/  LOP3.LUT R22, R21, UR7, R172, 0x96, !PT ;  /* 0x0000000715167c12 */ /* 0x010fe6000f8e96ac */
[----:B------:R-:W-:Y:S01]  /*92c0*/  IMAD.WIDE.U32 R18, R19, -0x2daee0ad, RZ ;  /* 0xd2511f5313127825 */ /* 0x000fe200078e00ff */
[----:B------:R-:W-:Y:S02]  /*92d0*/  LOP3.LUT R5, R17, UR4, R6, 0x96, !PT ;  /* 0x0000000411057c12 */ /* 0x000fe4000f8e9606 */
[----:B------:R-:W-:Y:S01]  /*92e0*/  LOP3.LUT R17, R175, UR6, R10, 0x96, !PT ;  /* 0x00000006af117c12 */ /* 0x000fe2000f8e960a */
[----:B------:R-:W-:Y:S01]  /*92f0*/  IMAD.WIDE.U32 R172, R0, -0x2daee0ad, RZ ;  /* 0xd2511f5300ac7825 */ /* 0x000fe200078e00ff */
[----:B------:R2:W4:Y:S01]  /*9300*/  MUFU.EX2 R233, R25 ;  /* 0x0000001900e97308 */ /* 0x0005220000000800 */
[----:B------:R-:W-:Y:S02]  /*9310*/  LOP3.LUT R0, R19, UR4, R4, 0x96, !PT ;  /* 0x0000000413007c12 */ /* 0x000fe4000f8e9604 */
[----:B------:R-:W-:Y:S01]  /*9320*/  IMAD.WIDE.U32 R6, R7, -0x326172a9, RZ ;  /* 0xcd9e8d5707067825 */ /* 0x000fe200078e00ff */
[----:B------:R-:W-:Y:S03]  /*9330*/  LOP3.LUT R13, R173, UR6, R14, 0x96, !PT ;  /* 0x00000006ad0d7c12 */ /* 0x000fe6000f8e960e */
[----:B------:R-:W-:Y:S01]  /*9340*/  IMAD.WIDE.U32 R14, R33, -0x2daee0ad, RZ ;  /* 0xd2511f53210e7825 */ /* 0x000fe200078e00ff */
[----:B------:R-:W-:Y:S02]  /*9350*/  LOP3.LUT R32, R7, UR5, R32, 0x96, !PT ;  /* 0x0000000507207c12 */ /* 0x000fe4000f8e9620 */
[----:B------:R4:W-:Y:S01]  /*9360*/  MUFU.EX2 R202, R26 ;  /* 0x0000001a00ca7308 */ /* 0x0009e20000000800 */
[----:B------:R-:W-:Y:S01]  /*9370*/  IMAD.WIDE.U32 R4, R5, -0x326172a9, RZ ;  /* 0xcd9e8d5705047825 */ /* 0x000fe200078e00ff */
[----:B------:R-:W-:Y:S03]  /*9380*/  LOP3.LUT R172, R15, UR4, R172, 0x96, !PT ;  /* 0x000000040fac7c12 */ /* 0x000fe6000f8e96ac */
[----:B------:R-:W-:Y:S01]  /*9390*/  IMAD.WIDE.U32 R10, R11, -0x326172a9, RZ ;  /* 0xcd9e8d570b0a7825 */ /* 0x000fe200078e00ff */
[----:B------:R-:W-:Y:S02]  /*93a0*/  LOP3.LUT R2, R5, UR15, R6, 0x96, !PT ;  /* 0x0000000f05027c12 */ /* 0x000fe4000f8e9606 */
[----:B------:R-:W-:Y:S01]  /*93b0*/  LOP3.LUT R33, R4, 0xff, RZ, 0xc0, !PT ;  /* 0x000000ff04217812 */ /* 0x000fe200078ec0ff */
[----:B------:R-:W-:Y:S01]  /*93c0*/  IMAD.WIDE.U32 R6, R0, -0x326172a9, RZ ;  /* 0xcd9e8d5700067825 */ /* 0x000fe200078e00ff */
[----:B------:R4:W-:Y:S01]  /*93d0*/  MUFU.EX2 R224, R27 ;  /* 0x0000001b00e07308 */ /* 0x0009e20000000800 */
[----:B-1----:R-:W-:Y:S02]  /*93e0*/  LOP3.LUT R24, R11, UR5, R12, 0x96, !PT ;  /* 0x000000050b187c12 */ /* 0x002fe4000f8e960c */
[----:B------:R-:W-:Y:S01]  /*93f0*/  IMAD.WIDE.U32 R22, R22, -0x2daee0ad, RZ ;  /* 0xd2511f5316167825 */ /* 0x000fe200078e00ff */
[----:B------:R-:W-:Y:S02]  /*9400*/  SHF.R.U32.HI R35, RZ, 0x18, R4 ;  /* 0x00000018ff237819 */ /* 0x000fe40000011604 */
[----:B------:R-:W-:Y:S01]  /*9410*/  LOP3.LUT R15, R4, 0xffff, RZ, 0xc0, !PT ;  /* 0x0000ffff040f7812 */ /* 0x000fe200078ec0ff */
[----:B------:R-:W-:Y:S01]  /*9420*/  FFMA.FTZ R85, R85, c[0x0][0x23c], -R186 ;  /* 0x00008f0055557a23 */ /* 0x000fe200000108ba */
[----:B--2---:R-:W-:Y:S01]  /*9430*/  SHF.R.U32.HI R25, RZ, 0x10, R4 ;  /* 0x00000010ff197819 */ /* 0x004fe20000011604 */
[----:B------:R-:W-:Y:S01]  /*9440*/  IMAD.WIDE.U32 R4, R172, -0x326172a9, RZ ;  /* 0xcd9e8d57ac047825 */ /* 0x000fe200078e00ff */
[----:B------:R1:W2:Y:S01]  /*9450*/  MUFU.EX2 R234, R28 ;  /* 0x0000001c00ea7308 */ /* 0x0002a20000000800 */
[----:B------:R-:W-:Y:S02]  /*9460*/  LOP3.LUT R0, R7, UR15, R10, 0x96, !PT ;  /* 0x0000000f07007c12 */ /* 0x000fe4000f8e960a */
[----:B------:R-:W-:Y:S01]  /*9470*/  IMAD.WIDE.U32 R10, R13, -0x326172a9, RZ ;  /* 0xcd9e8d570d0a7825 */ /* 0x000fe200078e00ff */
[----:B------:R-:W-:Y:S02]  /*9480*/  SHF.R.U32.HI R21, RZ, 0x18, R6 ;  /* 0x00000018ff157819 */ /* 0x000fe40000011606 */
[----:B------:R-:W-:Y:S01]  /*9490*/  LOP3.LUT R178, R23, UR4, R174, 0x96, !PT ;  /* 0x0000000417b27c12 */ /* 0x000fe2000f8e96ae */
[----:B------:R-:W-:Y:S01]  /*94a0*/  IMAD.WIDE.U32 R12, R17, -0x326172a9, RZ ;  /* 0xcd9e8d57110c7825 */ /* 0x000fe200078e00ff */
[----:B------:R-:W-:Y:S02]  /*94b0*/  LOP3.LUT R23, R6, 0xff, RZ, 0xc0, !PT ;  /* 0x000000ff06177812 */ /* 0x000fe400078ec0ff */
[----:B------:R-:W-:Y:S01]  /*94c0*/  MUFU.EX2 R252, R29 ;  /* 0x0000001d00fc7308 */ /* 0x000fe20000000800 */
[----:B------:R-:W-:Y:S01]  /*94d0*/  FFMA.FTZ R112, R112, c[0x0][0x23c], -R186 ;  /* 0x00008f0070707a23 */ /* 0x000fe200000108ba */
[----:B------:R-:W-:Y:S01]  /*94e0*/  SHF.R.U32.HI R19, RZ, 0x10, R6 ;  /* 0x00000010ff137819 */ /* 0x000fe20000011606 */
[----:B------:R-:W-:Y:S01]  /*94f0*/  FFMA.FTZ R113, R113, c[0x0][0x23c], -R186 ;  /* 0x00008f0071717a23 */ /* 0x000fe200000108ba */
[----:B------:R-:W-:Y:S01]  /*9500*/  LOP3.LUT R17, R6, 0xffff, RZ, 0xc0, !PT ;  /* 0x0000ffff06117812 */ /* 0x000fe200078ec0ff */
[----:B------:R-:W-:Y:S01]  /*9510*/  IMAD.WIDE.U32 R6, R32, -0x2daee0ad, RZ ;  /* 0xd2511f5320067825 */ /* 0x000fe200078e00ff */
[----:B------:R-:W-:Y:S02]  /*9520*/  LOP3.LUT R34, R11, UR5, R34, 0x96, !PT ;  /* 0x000000050b227c12 */ /* 0x000fe4000f8e9622 */
[----:B------:R-:W-:Y:S01]  /*9530*/  LOP3.LUT R11, R5, UR15, R10, 0x96, !PT ;  /* 0x0000000f050b7c12 */ /* 0x000fe2000f8e960a */
[--C-:B------:R-:W-:Y:S01]  /*9540*/  FFMA.FTZ R100, R100, c[0x0][0x23c], -R186.reuse ;  /* 0x00008f0064647a23 */ /* 0x100fe200000108ba */
[----:B------:R1:W-:Y:S01]  /*9550*/  MUFU.EX2 R228, R31 ;  /* 0x0000001f00e47308 */ /* 0x0003e20000000800 */
[--C-:B------:R-:W-:Y:S01]  /*9560*/  FFMA.FTZ R101, R101, c[0x0][0x23c], -R186.reuse ;  /* 0x00008f0065657a23 */ /* 0x100fe200000108ba */
[----:B------:R-:W-:Y:S01]  /*9570*/  LOP3.LUT R32, R4, 0xffff, RZ, 0xc0, !PT ;  /* 0x0000ffff04207812 */ /* 0x000fe200078ec0ff */
[----:B------:R-:W-:Y:S01]  /*9580*/  FFMA.FTZ R128, R128, c[0x0][0x23c], -R186 ;  /* 0x00008f0080807a23 */ /* 0x000fe200000108ba */
[----:B------:R-:W-:Y:S01]  /*9590*/  SHF.R.U32.HI R172, RZ, 0x10, R4 ;  /* 0x00000010ffac7819 */ /* 0x000fe20000011604 */
[--C-:B------:R-:W-:Y:S01]  /*95a0*/  FFMA.FTZ R129, R129, c[0x0][0x23c], -R186.reuse ;  /* 0x00008f0081817a23 */ /* 0x100fe200000108ba */
[----:B------:R-:W-:Y:S01]  /*95b0*/  LOP3.LUT R177, R4, 0xff, RZ, 0xc0, !PT ;  /* 0x000000ff04b17812 */ /* 0x000fe200078ec0ff */
[----:B------:R-:W-:Y:S01]  /*95c0*/  FFMA.FTZ R116, R116, c[0x0][0x23c], -R186 ;  /* 0x00008f0074747a23 */ /* 0x000fe200000108ba */
[----:B------:R-:W-:Y:S01]  /*95d0*/  SHF.R.U32.HI R175, RZ, 0x18, R4 ;  /* 0x00000018ffaf7819 */ /* 0x000fe20000011604 */
[----:B------:R-:W-:Y:S01]  /*95e0*/  IMAD.WIDE.U32 R4, R24, -0x2daee0ad, RZ ;  /* 0xd2511f5318047825 */ /* 0x000fe200078e00ff */
[----:B------:R2:W-:Y:S01]  /*95f0*/  MUFU.EX2 R197, R30 ;  /* 0x0000001e00c57308 */ /* 0x0005e20000000800 */
[----:B------:R-:W-:Y:S02]  /*9600*/  LOP3.LUT R10, R7, UR14, R16, 0x96, !PT ;  /* 0x0000000e070a7c12 */ /* 0x000fe4000f8e9610 */
[----:B------:R-:W-:Y:S01]  /*9610*/  FFMA.FTZ R186, R117, c[0x0][0x23c], -R186 ;  /* 0x00008f0075ba7a23 */ /* 0x000fe200000108ba */
[----:B------:R-:W-:Y:S01]  /*9620*/  LOP3.LUT R16, R6, 0xffff, RZ, 0xc0, !PT ;  /* 0x0000ffff06107812 */ /* 0x000fe200078ec0ff */
[----:B------:R-:W-:Y:S01]  /*9630*/  FFMA.FTZ R98, R98, c[0x0][0x23c], -R185 ;  /* 0x00008f0062627a23 */ /* 0x000fe200000108b9 */
[----:B------:R-:W-:Y:S01]  /*9640*/  SHF.R.U32.HI R7, RZ, 0x8, R15 ;  /* 0x00000008ff077819 */ /* 0x000fe2000001160f */
[----:B------:R-:W-:Y:S01]  /*9650*/  FFMA.FTZ R99, R99, c[0x0][0x23c], -R185 ;  /* 0x00008f0063637a23 */ /* 0x000fe200000108b9 */
[----:B----4-:R-:W-:Y:S01]  /*9660*/  LOP3.LUT R26, R13, UR5, R20, 0x96, !PT ;  /* 0x000000050d1a7c12 */ /* 0x010fe2000f8e9614 */
[--C-:B------:R-:W-:Y:S01]  /*9670*/  FFMA.FTZ R90, R90, c[0x0][0x23c], -R139.reuse ;  /* 0x00008f005a5a7a23 */ /* 0x100fe2000001088b */
[----:B------:R-:W-:Y:S01]  /*9680*/  LOP3.LUT R20, R4, 0xffff, RZ, 0xc0, !PT ;  /* 0x0000ffff04147812 */ /* 0x000fe200078ec0ff */
[----:B------:R-:W-:Y:S01]  /*9690*/  FFMA.FTZ R91, R91, c[0x0][0x23c], -R139 ;  /* 0x00008f005b5b7a23 */ /* 0x000fe2000001088b */
[----:B------:R-:W-:Y:S01]  /*96a0*/  SHF.R.U32.HI R27, RZ, 0x10, R4 ;  /* 0x00000010ff1b7819 */ /* 0x000fe20000011604 */
[--C-:B------:R-:W-:Y:S01]  /*96b0*/  FFMA.FTZ R86, R86, c[0x0][0x23c], -R185.reuse ;  /* 0x00008f0056567a23 */ /* 0x100fe200000108b9 */
[--C-:B------:R-:W-:Y:S01]  /*96c0*/  SHF.R.U32.HI R174, RZ, 0x10, R6.reuse ;  /* 0x00000010ffae7819 */ /* 0x100fe20000011606 */
[----:B------:R-:W-:Y:S01]  /*96d0*/  FFMA.FTZ R87, R87, c[0x0][0x23c], -R185 ;  /* 0x00008f0057577a23 */ /* 0x000fe200000108b9 */
[----:B------:R-:W-:Y:S01]  /*96e0*/  SHF.R.U32.HI R176, RZ, 0x18, R6 ;  /* 0x00000018ffb07819 */ /* 0x000fe20000011606 */
[--C-:B------:R-:W-:Y:S01]  /*96f0*/  FFMA.FTZ R92, R92, c[0x0][0x23c], -R184.reuse ;  /* 0x00008f005c5c7a23 */ /* 0x100fe200000108b8 */
[----:B-1----:R-:W-:Y:S01]  /*9700*/  LOP3.LUT R28, R4, 0xff, RZ, 0xc0, !PT ;  /* 0x000000ff041c7812 */ /* 0x002fe200078ec0ff */
[----:B------:R-:W-:Y:S01]  /*9710*/  FFMA.FTZ R93, R93, c[0x0][0x23c], -R184 ;  /* 0x00008f005d5d7a23 */ /* 0x000fe200000108b8 */
[----:B------:R-:W-:Y:S01]  /*9720*/  LOP3.LUT R173, R6, 0xff, RZ, 0xc0, !PT ;  /* 0x000000ff06ad7812 */ /* 0x000fe200078ec0ff */
[--C-:B------:R-:W-:Y:S01]  /*9730*/  FFMA.FTZ R94, R94, c[0x0][0x23c], -R139.reuse ;  /* 0x00008f005e5e7a23 */ /* 0x100fe2000001088b */
[----:B------:R-:W-:Y:S01]  /*9740*/  LOP3.LUT R6, R5, UR14, R18, 0x96, !PT ;  /* 0x0000000e05067c12 */ /* 0x000fe2000f8e9612 */
[----:B------:R-:W-:Y:S01]  /*9750*/  FFMA.FTZ R95, R95, c[0x0][0x23c], -R139 ;  /* 0x00008f005f5f7a23 */ /* 0x000fe2000001088b */
[----:B------:R-:W-:Y:S01]  /*9760*/  SHF.R.U32.HI R24, RZ, 0x18, R4 ;  /* 0x00000018ff187819 */ /* 0x000fe20000011604 */
[----:B------:R-:W-:Y:S01]  /*9770*/  IMAD.WIDE.U32 R4, R34, -0x2daee0ad, RZ ;  /* 0xd2511f5322047825 */ /* 0x000fe200078e00ff */
[----:B------:R-:W-:Y:S01]  /*9780*/  MUFU.EX2 R201, R48 ;  /* 0x0000003000c97308 */ /* 0x000fe20000000800 */
[----:B------:R-:W-:Y:S02]  /*9790*/  PRMT R181, R33, 0x5410, R7 ;  /* 0x0000541021b57816 */ /* 0x000fe40000000007 */
[--C-:B------:R-:W-:Y:S01]  /*97a0*/  FFMA.FTZ R88, R88, c[0x0][0x23c], -R184.reuse ;  /* 0x00008f0058587a23 */ /* 0x100fe200000108b8 */
[----:B------:R-:W-:Y:S01]  /*97b0*/  LOP3.LUT R7, R19, 0xff, RZ, 0xc0, !PT ;  /* 0x000000ff13077812 */ /* 0x000fe200078ec0ff */
[----:B------:R-:W-:Y:S01]  /*97c0*/  FFMA.FTZ R89, R89, c[0x0][0x23c], -R184 ;  /* 0x00008f0059597a23 */ /* 0x000fe200000108b8 */
[----:B------:R-:W-:Y:S01]  /*97d0*/  LOP3.LUT R15, R25, 0xff, RZ, 0xc0, !PT ;  /* 0x000000ff190f7812 */ /* 0x000fe200078ec0ff */
[----:B------:R-:W-:Y:S01]  /*97e0*/  FFMA.FTZ R114, R114, c[0x0][0x23c], -R185 ;  /* 0x00008f0072727a23 */ /* 0x000fe200000108b9 */
[----:B------:R-:W-:Y:S01]  /*97f0*/  PRMT R187, R7, 0x5410, R21 ;  /* 0x0000541007bb7816 */ /* 0x000fe20000000015 */
[----:B------:R-:W-:Y:S01]  /*9800*/  FFMA.FTZ R115, R115, c[0x0][0x23c], -R185 ;  /* 0x00008f0073737a23 */ /* 0x000fe200000108b9 */
[----:B------:R-:W-:Y:S01]  /*9810*/  SHF.R.U32.HI R13, RZ, 0x8, R17 ;  /* 0x00000008ff0d7819 */ /* 0x000fe20000011611 */
[--C-:B------:R-:W-:Y:S01]  /*9820*/  FFMA.FTZ R102, R102, c[0x0][0x23c], -R185.reuse ;  /* 0x00008f0066667a23 */ /* 0x100fe200000108b9 */
[----:B------:R-:W-:Y:S01]  /*9830*/  MUFU.EX2 R207, R50 ;  /* 0x0000003200cf7308 */ /* 0x000fe20000000800 */
[----:B------:R-:W-:Y:S01]  /*9840*/  FFMA.FTZ R103, R103, c[0x0][0x23c], -R185 ;  /* 0x00008f0067677a23 */ /* 0x000fe200000108b9 */
[----:B------:R-:W-:Y:S01]  /*9850*/  LOP3.LUT R191, R5, UR14, R14, 0x96, !PT ;  /* 0x0000000e05bf7c12 */ /* 0x000fe2000f8e960e */
[--C-:B------:R-:W-:Y:S01]  /*9860*/  FFMA.FTZ R106, R106, c[0x0][0x23c], -R139.reuse ;  /* 0x00008f006a6a7a23 */ /* 0x100fe2000001088b */
[----:B------:R-:W-:Y:S01]  /*9870*/  LOP3.LUT R7, R2, 0xffff, RZ, 0xc0, !PT ;  /* 0x0000ffff02077812 */ /* 0x000fe200078ec0ff */
[----:B------:R-:W-:Y:S01]  /*9880*/  FFMA.FTZ R107, R107, c[0x0][0x23c], -R139 ;  /* 0x00008f006b6b7a23 */ /* 0x000fe2000001088b */
[----:B------:R-:W-:Y:S01]  /*9890*/  SHF.R.U32.HI R14, RZ, 0x10, R2 ;  /* 0x00000010ff0e7819 */ /* 0x000fe20000011602 */
[--C-:B------:R-:W-:Y:S01]  /*98a0*/  FFMA.FTZ R104, R104, c[0x0][0x23c], -R184.reuse ;  /* 0x00008f0068687a23 */ /* 0x100fe200000108b8 */
[----:B------:R-:W-:Y:S01]  /*98b0*/  PRMT R35, R15, 0x5410, R35 ;  /* 0x000054100f237816 */ /* 0x000fe20000000023 */
[--C-:B------:R-:W-:Y:S01]  /*98c0*/  FFMA.FTZ R105, R105, c[0x0][0x23c], -R184.reuse ;  /* 0x00008f0069697a23 */ /* 0x100fe200000108b8 */
[----:B------:R-:W-:Y:S01]  /*98d0*/  MUFU.EX2 R209, R49 ;  /* 0x0000003100d17308 */ /* 0x000fe20000000800 */
[--C-:B------:R-:W-:Y:S01]  /*98e0*/  FFMA.FTZ R108, R108, c[0x0][0x23c], -R184.reuse ;  /* 0x00008f006c6c7a23 */ /* 0x100fe200000108b8 */
[----:B------:R-:W-:Y:S01]  /*98f0*/  PRMT R34, R23, 0x5410, R13 ;  /* 0x0000541017227816 */ /* 0x000fe2000000000d */
[----:B------:R-:W-:Y:S01]  /*9900*/  FFMA.FTZ R109, R109, c[0x0][0x23c], -R184 ;  /* 0x00008f006d6d7a23 */ /* 0x000fe200000108b8 */
[----:B------:R-:W-:Y:S01]  /*9910*/  LOP3.LUT R15, R2, 0xff, RZ, 0xc0, !PT ;  /* 0x000000ff020f7812 */ /* 0x000fe200078ec0ff */
[--C-:B------:R-:W-:Y:S01]  /*9920*/  FFMA.FTZ R110, R110, c[0x0][0x23c], -R139.reuse ;  /* 0x00008f006e6e7a23 */ /* 0x100fe2000001088b */
[----:B------:R-:W-:Y:S01]  /*9930*/  SHF.R.U32.HI R13, RZ, 0x18, R2 ;  /* 0x00000018ff0d7819 */ /* 0x000fe20000011602 */
[----:B------:R-:W-:Y:S01]  /*9940*/  FFMA.FTZ R111, R111, c[0x0][0x23c], -R139 ;  /* 0x00008f006f6f7a23 */ /* 0x000fe2000001088b */
[----:B------:R-:W-:Y:S01]  /*9950*/  SHF.R.U32.HI R7, RZ, 0x8, R7 ;  /* 0x00000008ff077819 */ /* 0x000fe20000011607 */
[--C-:B------:R-:W-:Y:S01]  /*9960*/  FFMA.FTZ R130, R130, c[0x0][0x23c], -R185.reuse ;  /* 0x00008f0082827a23 */ /* 0x100fe200000108b9 */
[----:B------:R1:W-:Y:S01]  /*9970*/  MUFU.EX2 R200, R38 ;  /* 0x0000002600c87308 */ /* 0x0003e20000000800 */
[--C-:B------:R-:W-:Y:S01]  /*9980*/  FFMA.FTZ R131, R131, c[0x0][0x23c], -R185.reuse ;  /* 0x00008f0083837a23 */ /* 0x100fe200000108b9 */
[----:B------:R-:W-:Y:S01]  /*9990*/  LOP3.LUT R2, R14, 0xff, RZ, 0xc0, !PT ;  /* 0x000000ff0e027812 */ /* 0x000fe200078ec0ff */
[----:B------:R-:W-:Y:S01]  /*99a0*/  FFMA.FTZ R118, R118, c[0x0][0x23c], -R185 ;  /* 0x00008f0076767a23 */ /* 0x000fe200000108b9 */
[----:B------:R-:W-:Y:S01]  /*99b0*/  PRMT R21, R15, 0x5410, R7 ;  /* 0x000054100f157816 */ /* 0x000fe20000000007 */
[----:B------:R-:W-:Y:S01]  /*99c0*/  FFMA.FTZ R185, R119, c[0x0][0x23c], -R185 ;  /* 0x00008f0077b97a23 */ /* 0x000fe200000108b9 */
[----:B------:R-:W-:Y:S01]  /*99d0*/  PRMT R23, R2, 0x5410, R13 ;  /* 0x0000541002177816 */ /* 0x000fe2000000000d */
[--C-:B------:R-:W-:Y:S01]  /*99e0*/  FFMA.FTZ R122, R122, c[0x0][0x23c], -R139.reuse ;  /* 0x00008f007a7a7a23 */ /* 0x100fe2000001088b */
[----:B------:R-:W-:Y:S01]  /*99f0*/  LOP3.LUT R2, R0, 0xffff, RZ, 0xc0, !PT ;  /* 0x0000ffff00027812 */ /* 0x000fe200078ec0ff */
[--C-:B------:R-:W-:Y:S01]  /*9a00*/  FFMA.FTZ R123, R123, c[0x0][0x23c], -R139.reuse ;  /* 0x00008f007b7b7a23 */ /* 0x100fe2000001088b */
[----:B------:R-:W-:Y:S01]  /*9a10*/  MUFU.EX2 R213, R40 ;  /* 0x0000002800d57308 */ /* 0x000fe20000000800 */
[--C-:B------:R-:W-:Y:S01]  /*9a20*/  FFMA.FTZ R126, R126, c[0x0][0x23c], -R139.reuse ;  /* 0x00008f007e7e7a23 */ /* 0x100fe2000001088b */
[----:B------:R-:W-:Y:S01]  /*9a30*/  SHF.R.U32.HI R7, RZ, 0x10, R0 ;  /* 0x00000010ff077819 */ /* 0x000fe20000011600 */
[----:B------:R-:W-:Y:S01]  /*9a40*/  FFMA.FTZ R139, R127, c[0x0][0x23c], -R139 ;  /* 0x00008f007f8b7a23 */ /* 0x000fe2000001088b */
[----:B------:R-:W-:Y:S01]  /*9a50*/  LOP3.LUT R31, R4, 0xff, RZ, 0xc0, !PT ;  /* 0x000000ff041f7812 */ /* 0x000fe200078ec0ff */
[--C-:B------:R-:W-:Y:S01]  /*9a60*/  FFMA.FTZ R120, R120, c[0x0][0x23c], -R184.reuse ;  /* 0x00008f0078787a23 */ /* 0x100fe200000108b8 */
[----:B------:R-:W-:Y:S01]  /*9a70*/  LOP3.LUT R25, R4, 0xffff, RZ, 0xc0, !PT ;  /* 0x0000ffff04197812 */ /* 0x000fe200078ec0ff */
[----:B------:R-:W-:Y:S01]  /*9a80*/  FFMA.FTZ R121, R121, c[0x0][0x23c], -R184 ;  /* 0x00008f0079797a23 */ /* 0x000fe200000108b8 */
[----:B------:R-:W-:Y:S01]  /*9a90*/  SHF.R.U32.HI R29, RZ, 0x10, R4 ;  /* 0x00000010ff1d7819 */ /* 0x000fe20000011604 */
[--C-:B------:R-:W-:Y:S01]  /*9aa0*/  FFMA.FTZ R124, R124, c[0x0][0x23c], -R184.reuse ;  /* 0x00008f007c7c7a23 */ /* 0x100fe200000108b8 */
[----:B------:R4:W3:Y:S01]  /*9ab0*/  MUFU.EX2 R203, R36 ;  /* 0x0000002400cb7308 */ /* 0x0008e20000000800 */
[----:B------:R-:W-:Y:S01]  /*9ac0*/  FFMA.FTZ R184, R125, c[0x0][0x23c], -R184 ;  /* 0x00008f007db87a23 */ /* 0x000fe200000108b8 */
[----:B--2---:R-:W-:Y:S01]  /*9ad0*/  SHF.R.U32.HI R30, RZ, 0x18, R4 ;  /* 0x00000018ff1e7819 */ /* 0x004fe20000011604 */
[----:B------:R-:W-:Y:S01]  /*9ae0*/  IMAD.WIDE.U32 R4, R178, -0x326172a9, RZ ;  /* 0xcd9e8d57b2047825 */ /* 0x000fe200078e00ff */
[----:B------:R-:W-:Y:S01]  /*9af0*/  LOP3.LUT R15, R0, 0xff, RZ, 0xc0, !PT ;  /* 0x000000ff000f7812 */ /* 0x000fe200078ec0ff */
[--C-:B------:R-:W-:Y:S01]  /*9b00*/  HSET2.LE.AND R34, R34, R221.reuse, PT ;  /* 0x000000dd22227233 */ /* 0x100fe20003803000 */
[----:B------:R-:W-:Y:S01]  /*9b10*/  SHF.R.U32.HI R13, RZ, 0x8, R2 ;  /* 0x00000008ff0d7819 */ /* 0x000fe20000011602 */
[----:B-1----:R-:W-:Y:S01]  /*9b20*/  IMAD.MOV.U32 R38, RZ, RZ, R229 ;  /* 0x000000ffff267224 */ /* 0x002fe200078e00e5 */
[----:B------:R-:W-:Y:S02]  /*9b30*/  SHF.R.U32.HI R14, RZ, 0x18, R0 ;  /* 0x00000018ff0e7819 */ /* 0x000fe40000011600 */
[----:B------:R-:W-:Y:S01]  /*9b40*/  LOP3.LUT R0, R7, 0xff, RZ, 0xc0, !PT ;  /* 0x000000ff07007812 */ /* 0x000fe200078ec0ff */
[----:B------:R1:W-:Y:S01]  /*9b50*/  MUFU.EX2 R199, R37 ;  /* 0x0000002500c77308 */ /* 0x0003e20000000800 */
[----:B------:R-:W-:Y:S02]  /*9b60*/  PRMT R19, R15, 0x5410, R13 ;  /* 0x000054100f137816 */ /* 0x000fe4000000000d */
[----:B------:R-:W-:Y:S02]  /*9b70*/  LOP3.LUT R2, R5, UR15, R12, 0x96, !PT ;  /* 0x0000000f05027c12 */ /* 0x000fe4000f8e960c */
[----:B------:R-:W-:Y:S02]  /*9b80*/  PRMT R33, R0, 0x5410, R14 ;  /* 0x0000541000217816 */ /* 0x000fe4000000000e */
[C---:B------:R-:W-:Y:S02]  /*9b90*/  LOP3.LUT R0, R4.reuse, 0xffff, RZ, 0xc0, !PT ;  /* 0x0000ffff04007812 */ /* 0x040fe400078ec0ff */
[--C-:B------:R-:W-:Y:S01]  /*9ba0*/  SHF.R.U32.HI R7, RZ, 0x10, R4.reuse ;  /* 0x00000010ff077819 */ /* 0x100fe20000011604 */
[----:B------:R-:W-:Y:S01]  /*9bb0*/  MUFU.EX2 R92, R92 ;  /* 0x0000005c005c7308 */ /* 0x000fe20000000800 */
[----:B------:R-:W-:Y:S01]  /*9bc0*/  LOP3.LUT R14, R4, 0xff, RZ, 0xc0, !PT ;  /* 0x000000ff040e7812 */ /* 0x000fe200078ec0ff */
[--C-:B------:R-:W-:Y:S01]  /*9bd0*/  HSET2.LE.AND R33, R33, R221.reuse, PT ;  /* 0x000000dd21217233 */ /* 0x100fe20003803000 */
[----:B----4-:R-:W-:Y:S01]  /*9be0*/  IMAD.MOV.U32 R36, RZ, RZ, R225 ;  /* 0x000000ffff247224 */ /* 0x010fe200078e00e1 */
[----:B------:R-:W-:Y:S01]  /*9bf0*/  SHF.R.U32.HI R13, RZ, 0x18, R4 ;  /* 0x00000018ff0d7819 */ /* 0x000fe20000011604 */
[----:B------:R-:W-:Y:S01]  /*9c00*/  IMAD.WIDE.U32 R4, R26, -0x2daee0ad, RZ ;  /* 0xd2511f531a047825 */ /* 0x000fe200078e00ff */
[----:B------:R-:W-:Y:S02]  /*9c10*/  SHF.R.U32.HI R12, RZ, 0x8, R0 ;  /* 0x00000008ff0c7819 */ /* 0x000fe40000011600 */
[----:B------:R-:W-:Y:S01]  /*9c20*/  LOP3.LUT R7, R7, 0xff, RZ, 0xc0, !PT ;  /* 0x000000ff07077812 */ /* 0x000fe200078ec0ff */
[----:B------:R-:W-:Y:S01]  /*9c30*/  IMAD.MOV.U32 R26, RZ, RZ, R233 ;  /* 0x000000ffff1a7224 */ /* 0x000fe200078e00e9 */
[----:B------:R-:W-:Y:S01]  /*9c40*/  LOP3.LUT R0, R5, UR14, R22, 0x96, !PT ;  /* 0x0000000e05007c12 */ /* 0x000fe2000f8e9616 */
[----:B------:R-:W-:Y:S01]  /*9c50*/  IMAD.MOV.U32 R22, RZ, RZ, R194 ;  /* 0x000000ffff167224 */ /* 0x000fe200078e00c2 */
[C---:B------:R-:W-:Y:S01]  /*9c60*/  LOP3.LUT R15, R4.reuse, 0xffff, RZ, 0xc0, !PT ;  /* 0x0000ffff040f7812 */ /* 0x040fe200078ec0ff */
[----:B------:R-:W-:Y:S01]  /*9c70*/  MUFU.EX2 R194, R42 ;  /* 0x0000002a00c27308 */ /* 0x000fe20000000800 */
[----:B-1----:R-:W-:Y:S01]  /*9c80*/  IMAD.MOV.U32 R37, RZ, RZ, R234 ;  /* 0x000000ffff257224 */ /* 0x002fe200078e00ea */
[----:B------:R-:W-:Y:S02]  /*9c90*/  LOP3.LUT R5, R11, 0xffff, RZ, 0xc0, !PT ;  /* 0x0000ffff0b057812 */ /* 0x000fe400078ec0ff */
[----:B------:R-:W-:Y:S02]  /*9ca0*/  LOP3.LUT R18, R4, 0xff, RZ, 0xc0, !PT ;  /* 0x000000ff04127812 */ /* 0x000fe400078ec0ff */
[----:B------:R-:W-:Y:S02]  /*9cb0*/  PRMT R179, R7, 0x5410, R13 ;  /* 0x0000541007b37816 */ /* 0x000fe4000000000d */
[----:B------:R-:W-:Y:S02]  /*9cc0*/  LOP3.LUT R7, R172, 0xff, RZ, 0xc0, !PT ;  /* 0x000000ffac077812 */ /* 0x000fe400078ec0ff */
[----:B------:R-:W-:Y:S01]  /*9cd0*/  SHF.R.U32.HI R13, RZ, 0x8, R16 ;  /* 0x00000008ff0d7819 */ /* 0x000fe20000011610 */
[--C-:B------:R-:W-:Y:S01]  /*9ce0*/  HSET2.LE.AND R179, R179, R221.reuse, PT ;  /* 0x000000ddb3b37233 */ /* 0x100fe20003803000 */
[--C-:B------:R-:W-:Y:S01]  /*9cf0*/  SHF.R.U32.HI R16, RZ, 0x10, R4.reuse ;  /* 0x00000010ff107819 */ /* 0x100fe20000011604 */
[----:B------:R-:W-:Y:S01]  /*9d00*/  MUFU.EX2 R93, R93 ;  /* 0x0000005d005d7308 */ /* 0x000fe20000000800 */
[----:B------:R-:W-:Y:S02]  /*9d10*/  SHF.R.U32.HI R17, RZ, 0x18, R4 ;  /* 0x00000018ff117819 */ /* 0x000fe40000011604 */
[----:B------:R-:W-:Y:S02]  /*9d20*/  LOP3.LUT R4, R11, 0xff, RZ, 0xc0, !PT ;  /* 0x000000ff0b047812 */ /* 0x000fe400078ec0ff */
[----:B------:R-:W-:Y:S02]  /*9d30*/  SHF.R.U32.HI R5, RZ, 0x8, R5 ;  /* 0x00000008ff057819 */ /* 0x000fe40000011605 */
[----:B------:R-:W-:Y:S02]  /*9d40*/  PRMT R183, R7, 0x5410, R175 ;  /* 0x0000541007b77816 */ /* 0x000fe400000000af */
[----:B------:R-:W-:Y:S01]  /*9d50*/  LOP3.LUT R7, R27, 0xff, RZ, 0xc0, !PT ;  /* 0x000000ff1b077812 */ /* 0x000fe200078ec0ff */
[----:B------:R-:W-:Y:S01]  /*9d60*/  IMAD.MOV.U32 R27, RZ, RZ, R227 ;  /* 0x000000ffff1b7224 */ /* 0x000fe200078e00e3 */
[----:B------:R-:W-:Y:S01]  /*9d70*/  PRMT R180, R4, 0x5410, R5 ;  /* 0x0000541004b47816 */ /* 0x000fe20000000005 */
[--C-:B------:R-:W-:Y:S01]  /*9d80*/  HSET2.LE.AND R183, R183, R221.reuse, PT ;  /* 0x000000ddb7b77233 */ /* 0x100fe20003803000 */
[----:B------:R-:W-:Y:S01]  /*9d90*/  LOP3.LUT R4, R2, 0xffff, RZ, 0xc0, !PT ;  /* 0x0000ffff02047812 */ /* 0x000fe200078ec0ff */
[----:B------:R-:W-:Y:S01]  /*9da0*/  MUFU.EX2 R94, R94 ;  /* 0x0000005e005e7308 */ /* 0x000fe20000000800 */
[----:B------:R-:W-:Y:S01]  /*9db0*/  PRMT R24, R7, 0x5410, R24 ;  /* 0x0000541007187816 */ /* 0x000fe20000000018 */
[--C-:B------:R-:W-:Y:S01]  /*9dc0*/  HSET2.LE.AND R180, R180, R221.reuse, PT ;  /* 0x000000ddb4b47233 */ /* 0x100fe20003803000 */
[----:B------:R-:W-:Y:S02]  /*9dd0*/  SHF.R.U32.HI R7, RZ, 0x8, R4 ;  /* 0x00000008ff077819 */ /* 0x000fe40000011604 */
[----:B------:R-:W-:Y:S01]  /*9de0*/  LOP3.LUT R4, R10, 0xffff, RZ, 0xc0, !PT ;  /* 0x0000ffff0a047812 */ /* 0x000fe200078ec0ff */
[--C-:B------:R-:W-:Y:S01]  /*9df0*/  HSET2.LE.AND R175, R24, R221.reuse, PT ;  /* 0x000000dd18af7233 */ /* 0x100fe20003803000 */
[----:B------:R-:W-:Y:S02]  /*9e00*/  PRMT R178, R14, 0x5410, R12 ;  /* 0x000054100eb27816 */ /* 0x000fe4000000000c */
[--C-:B------:R-:W-:Y:S01]  /*9e10*/  SHF.R.U32.HI R14, RZ, 0x18, R11.reuse ;  /* 0x00000018ff0e7819 */ /* 0x100fe2000001160b */
[----:B------:R-:W-:Y:S01]  /*9e20*/  MUFU.EX2 R95, R95 ;  /* 0x0000005f005f7308 */ /* 0x000fe20000000800 */
[----:B------:R-:W-:Y:S01]  /*9e30*/  SHF.R.U32.HI R5, RZ, 0x10, R11 ;  /* 0x00000010ff057819 */ /* 0x000fe2000001160b */
[--C-:B------:R-:W-:Y:S01]  /*9e40*/  HSET2.LE.AND R178, R178, R221.reuse, PT ;  /* 0x000000ddb2b27233 */ /* 0x100fe20003803000 */
[----:B------:R-:W-:Y:S02]  /*9e50*/  LOP3.LUT R11, R10, 0xff, RZ, 0xc0, !PT ;  /* 0x000000ff0a0b7812 */ /* 0x000fe400078ec0ff */
[----:B------:R-:W-:Y:S02]  /*9e60*/  SHF.R.U32.HI R4, RZ, 0x8, R4 ;  /* 0x00000008ff047819 */ /* 0x000fe40000011604 */
[----:B------:R-:W-:Y:S01]  /*9e70*/  SHF.R.U32.HI R12, RZ, 0x8, R32 ;  /* 0x00000008ff0c7819 */ /* 0x000fe20000011620 */
[--C-:B------:R-:W-:Y:S01]  /*9e80*/  HSET2.LE.AND R32, R19, R221.reuse, PT ;  /* 0x000000dd13207233 */ /* 0x100fe20003803000 */
[----:B------:R-:W-:Y:S01]  /*9e90*/  PRMT R48, R11, 0x5410, R4 ;  /* 0x000054100b307816 */ /* 0x000fe20000000004 */
[----:B------:R-:W-:Y:S01]  /*9ea0*/  MUFU.EX2 R131, R131 ;  /* 0x0000008300837308 */ /* 0x000fe20000000800 */
[----:B------:R-:W-:Y:S02]  /*9eb0*/  SHF.R.U32.HI R11, RZ, 0x8, R15 ;  /* 0x00000008ff0b7819 */ /* 0x000fe4000001160f */
[----:B------:R-:W-:Y:S01]  /*9ec0*/  PRMT R182, R177, 0x5410, R12 ;  /* 0x00005410b1b67816 */ /* 0x000fe2000000000c */
[--C-:B------:R-:W-:Y:S01]  /*9ed0*/  HSET2.LE.AND R48, R48, R221.reuse, PT ;  /* 0x000000dd30307233 */ /* 0x100fe20003803000 */
[----:B------:R-:W-:Y:S01]  /*9ee0*/  PRMT R230, R18, 0x5410, R11 ;  /* 0x0000541012e67816 */ /* 0x000fe2000000000b */
[----:B---3--:R-:W-:Y:S01]  /*9ef0*/  IMAD.MOV.U32 R18, RZ, RZ, R203 ;  /* 0x000000ffff127224 */ /* 0x008fe200078e00cb */
[----:B------:R-:W-:Y:S01]  /*9f00*/  SHF.R.U32.HI R12, RZ, 0x8, R20 ;  /* 0x00000008ff0c7819 */ /* 0x000fe20000011614 */
[----:B------:R-:W-:Y:S01]  /*9f10*/  IMAD.MOV.U32 R20, RZ, RZ, R222 ;  /* 0x000000ffff147224 */ /* 0x000fe200078e00de */
[----:B------:R-:W-:Y:S01]  /*9f20*/  PRMT R50, R173, 0x5410, R13 ;  /* 0x00005410ad327816 */ /* 0x000fe2000000000d */
[----:B------:R-:W1:Y:S01]  /*9f30*/  MUFU.EX2 R11, R41 ;  /* 0x00000029000b7308 */ /* 0x000e620000000800 */
[----:B------:R-:W-:Y:S01]  /*9f40*/  LOP3.LUT R13, R174, 0xff, RZ, 0xc0, !PT ;  /* 0x000000ffae0d7812 */ /* 0x000fe200078ec0ff */
[--C-:B------:R-:W-:Y:S01]  /*9f50*/  HSET2.LE.AND R182, R182, R221.reuse, PT ;  /* 0x000000ddb6b67233 */ /* 0x100fe20003803000 */
[----:B------:R-:W-:Y:S01]  /*9f60*/  PRMT R28, R28, 0x5410, R12 ;  /* 0x000054101c1c7816 */ /* 0x000fe2000000000c */
[--C-:B------:R-:W-:Y:S01]  /*9f70*/  HSET2.LE.AND R50, R50, R221.reuse, PT ;  /* 0x000000dd32327233 */ /* 0x100fe20003803000 */
[----:B------:R-:W-:Y:S02]  /*9f80*/  PRMT R51, R13, 0x5410, R176 ;  /* 0x000054100d337816 */ /* 0x000fe400000000b0 */
[----:B------:R-:W-:Y:S01]  /*9f90*/  LOP3.LUT R12, R5, 0xff, RZ, 0xc0, !PT ;  /* 0x000000ff050c7812 */ /* 0x000fe200078ec0ff */
[--C-:B------:R-:W-:Y:S01]  /*9fa0*/  HSET2.LE.AND R174, R28, R221.reuse, PT ;  /* 0x000000dd1cae7233 */ /* 0x100fe20003803000 */
[----:B------:R-:W-:Y:S01]  /*9fb0*/  IMAD.MOV.U32 R28, RZ, RZ, R198 ;  /* 0x000000ffff1c7224 */ /* 0x000fe200078e00c6 */
[----:B------:R-:W-:Y:S01]  /*9fc0*/  LOP3.LUT R13, R2, 0xff, RZ, 0xc0, !PT ;  /* 0x000000ff020d7812 */ /* 0x000fe200078ec0ff */
[----:B------:R-:W2:Y:S01]  /*9fd0*/  MUFU.EX2 R176, R39 ;  /* 0x0000002700b07308 */ /* 0x000ea20000000800 */
[----:B------:R-:W-:Y:S01]  /*9fe0*/  SHF.R.U32.HI R5, RZ, 0x10, R10 ;  /* 0x00000010ff057819 */ /* 0x000fe2000001160a */
[--C-:B------:R-:W-:Y:S01]  /*9ff0*/  HSET2.LE.AND R51, R51, R221.reuse, PT ;  /* 0x000000dd33337233 */ /* 0x100fe20003803000 */
[----:B------:R-:W-:Y:S02]  /*a000*/  SHF.R.U32.HI R4, RZ, 0x10, R2 ;  /* 0x00000010ff047819 */ /* 0x000fe40000011602 */
[----:B------:R-:W-:Y:S02]  /*a010*/  PRMT R13, R13, 0x5410, R7 ;  /* 0x000054100d0d7816 */ /* 0x000fe40000000007 */
[----:B------:R-:W-:Y:S02]  /*a020*/  LOP3.LUT R5, R5, 0xff, RZ, 0xc0, !PT ;  /* 0x000000ff05057812 */ /* 0x000fe400078ec0ff */
[----:B------:R-:W-:Y:S01]  /*a030*/  LOP3.LUT R7, R4, 0xff, RZ, 0xc0, !PT ;  /* 0x000000ff04077812 */ /* 0x000fe200078ec0ff */
[----:B------:R-:W3:Y:S01]  /*a040*/  MUFU.EX2 R39, R43 ;  /* 0x0000002b00277308 */ /* 0x000ee20000000800 */
[----:B------:R-:W-:Y:S01]  /*a050*/  SHF.R.U32.HI R10, RZ, 0x18, R10 ;  /* 0x00000018ff0a7819 */ /* 0x000fe2000001160a */
[----:B-1----:R-:W-:Y:S01]  /*a060*/  IMAD.MOV.U32 R19, RZ, RZ, R11 ;  /* 0x000000ffff137224 */ /* 0x002fe200078e000b */
[C---:B------:R-:W-:Y:S01]  /*a070*/  LOP3.LUT R4, R6.reuse, 0xffff, RZ, 0xc0, !PT ;  /* 0x0000ffff06047812 */ /* 0x040fe200078ec0ff */
[--C-:B------:R-:W-:Y:S01]  /*a080*/  HSET2.LE.AND R41, R23, R221.reuse, PT ;  /* 0x000000dd17297233 */ /* 0x100fe20003803000 */
[----:B------:R-:W-:Y:S01]  /*a090*/  IMAD.MOV.U32 R23, RZ, RZ, R211 ;  /* 0x000000ffff177224 */ /* 0x000fe200078e00d3 */
[----:B------:R-:W-:Y:S02]  /*a0a0*/  PRMT R49, R5, 0x5410, R10 ;  /* 0x0000541005317816 */ /* 0x000fe4000000000a */
[----:B------:R-:W-:Y:S02]  /*a0b0*/  LOP3.LUT R5, R6, 0xff, RZ, 0xc0, !PT ;  /* 0x000000ff06057812 */ /* 0x000fe400078ec0ff */
[----:B------:R1:W-:Y:S01]  /*a0c0*/  MUFU.EX2 R211, R44 ;  /* 0x0000002c00d37308 */ /* 0x0003e20000000800 */
[----:B------:R-:W-:Y:S01]  /*a0d0*/  SHF.R.U32.HI R4, RZ, 0x8, R4 ;  /* 0x00000008ff047819 */ /* 0x000fe20000011604 */
[--C-:B------:R-:W-:Y:S01]  /*a0e0*/  HSET2.LE.AND R49, R49, R221.reuse, PT ;  /* 0x000000dd31317233 */ /* 0x100fe20003803000 */
[----:B------:R-:W-:Y:S01]  /*a0f0*/  SHF.R.U32.HI R10, RZ, 0x18, R2 ;  /* 0x00000018ff0a7819 */ /* 0x000fe20000011602 */
[----:B--2---:R-:W-:Y:S01]  /*a100*/  IMAD.MOV.U32 R24, RZ, RZ, R176 ;  /* 0x000000ffff187224 */ /* 0x004fe200078e00b0 */
[----:B------:R-:W-:Y:S01]  /*a110*/  SHF.R.U32.HI R2, RZ, 0x10, R6 ;  /* 0x00000010ff027819 */ /* 0x000fe20000011606 */
[--C-:B------:R-:W-:Y:S01]  /*a120*/  HSET2.LE.AND R176, R13, R221.reuse, PT ;  /* 0x000000dd0db07233 */ /* 0x100fe20003803000 */
[----:B------:R-:W-:Y:S02]  /*a130*/  PRMT R172, R5, 0x5410, R4 ;  /* 0x0000541005ac7816 */ /* 0x000fe40000000004 */
[----:B------:R-:W-:Y:S01]  /*a140*/  SHF.R.U32.HI R5, RZ, 0x10, R0 ;  /* 0x00000010ff057819 */ /* 0x000fe20000011600 */
[----:B------:R-:W-:Y:S01]  /*a150*/  MUFU.EX2 R139, R139 ;  /* 0x0000008b008b7308 */ /* 0x000fe20000000800 */
[----:B------:R-:W-:Y:S01]  /*a160*/  SHF.R.U32.HI R6, RZ, 0x18, R6 ;  /* 0x00000018ff067819 */ /* 0x000fe20000011606 */
[--C-:B------:R-:W-:Y:S01]  /*a170*/  HSET2.LE.AND R172, R172, R221.reuse, PT ;  /* 0x000000ddacac7233 */ /* 0x100fe20003803000 */
[----:B------:R-:W-:Y:S02]  /*a180*/  LOP3.LUT R2, R2, 0xff, RZ, 0xc0, !PT ;  /* 0x000000ff02027812 */ /* 0x000fe400078ec0ff */
[----:B------:R-:W-:Y:S02]  /*a190*/  SHF.R.U32.HI R4, RZ, 0x18, R0 ;  /* 0x00000018ff047819 */ /* 0x000fe40000011600 */
[----:B------:R-:W-:Y:S02]  /*a1a0*/  PRMT R177, R7, 0x5410, R10 ;  /* 0x0000541007b17816 */ /* 0x000fe4000000000a */
[----:B------:R-:W-:Y:S01]  /*a1b0*/  LOP3.LUT R7, R16, 0xff, RZ, 0xc0, !PT ;  /* 0x000000ff10077812 */ /* 0x000fe200078ec0ff */
[----:B------:R-:W-:Y:S01]  /*a1c0*/  IMAD.MOV.U32 R16, RZ, RZ, R223 ;  /* 0x000000ffff107224 */ /* 0x000fe200078e00df */
[----:B------:R-:W-:Y:S01]  /*a1d0*/  PRMT R173, R2, 0x5410, R6 ;  /* 0x0000541002ad7816 */ /* 0x000fe20000000006 */
[--C-:B------:R-:W-:Y:S01]  /*a1e0*/  HSET2.LE.AND R177, R177, R221.reuse, PT ;  /* 0x000000ddb1b17233 */ /* 0x100fe20003803000 */
[C---:B------:R-:W-:Y:S01]  /*a1f0*/  LOP3.LUT R2, R0.reuse, 0xffff, RZ, 0xc0, !PT ;  /* 0x0000ffff00027812 */ /* 0x040fe200078ec0ff */
[----:B-1----:R-:W-:Y:S01]  /*a200*/  IMAD.MOV.U32 R44, RZ, RZ, R224 ;  /* 0x000000ffff2c7224 */ /* 0x002fe200078e00e0 */
[----:B------:R-:W-:Y:S01]  /*a210*/  LOP3.LUT R6, R0, 0xff, RZ, 0xc0, !PT ;  /* 0x000000ff00067812 */ /* 0x000fe200078ec0ff */
[--C-:B------:R-:W-:Y:S01]  /*a220*/  HSET2.LE.AND R173, R173, R221.reuse, PT ;  /* 0x000000ddadad7233 */ /* 0x100fe20003803000 */
[----:B------:R-:W-:Y:S01]  /*a230*/  LOP3.LUT R0, R5, 0xff, RZ, 0xc0, !PT ;  /* 0x000000ff05007812 */ /* 0x000fe200078ec0ff */
[----:B------:R-:W-:Y:S01]  /*a240*/  MUFU.EX2 R98, R98 ;  /* 0x0000006200627308 */ /* 0x000fe20000000800 */
[----:B------:R-:W-:Y:S01]  /*a250*/  PRMT R229, R7, 0x5410, R17 ;  /* 0x0000541007e57816 */ /* 0x000fe20000000011 */
[----:B------:R-:W-:Y:S01]  /*a260*/  IMAD.MOV.U32 R17, RZ, RZ, R200 ;  /* 0x000000ffff117224 */ /* 0x000fe200078e00c8 */
[----:B------:R-:W-:Y:S01]  /*a270*/  SHF.R.U32.HI R10, RZ, 0x8, R25 ;  /* 0x00000008ff0a7819 */ /* 0x000fe20000011619 */
[----:B------:R-:W-:Y:S01]  /*a280*/  IMAD.MOV.U32 R25, RZ, RZ, R226 ;  /* 0x000000ffff197224 */ /* 0x000fe200078e00e2 */
[----:B------:R-:W-:Y:S01]  /*a290*/  PRMT R226, R0, 0x5410, R4 ;  /* 0x0000541000e27816 */ /* 0x000fe20000000004 */
[--C-:B------:R-:W-:Y:S01]  /*a2a0*/  HSET2.LE.AND R4, R21, R221.reuse, PT ;  /* 0x000000dd15047233 */ /* 0x100fe20003803000 */
[----:B------:R-:W-:Y:S01]  /*a2b0*/  IMAD.MOV.U32 R21, RZ, RZ, R236 ;  /* 0x000000ffff157224 */ /* 0x000fe200078e00ec */
[----:B------:R-:W-:Y:S01]  /*a2c0*/  LOP3.LUT R7, R29, 0xff, RZ, 0xc0, !PT ;  /* 0x000000ff1d077812 */ /* 0x000fe200078ec0ff */
[----:B------:R-:W-:Y:S01]  /*a2d0*/  IMAD.MOV.U32 R29, RZ, RZ, R231 ;  /* 0x000000ffff1d7224 */ /* 0x000fe200078e00e7 */
[----:B------:R-:W-:Y:S01]  /*a2e0*/  SHF.R.U32.HI R2, RZ, 0x8, R2 ;  /* 0x00000008ff027819 */ /* 0x000fe20000011602 */
[--C-:B------:R-:W-:Y:S01]  /*a2f0*/  HSET2.LE.AND R0, R181, R221.reuse, PT ;  /* 0x000000ddb5007233 */ /* 0x100fe20003803000 */
[----:B------:R-:W-:Y:S01]  /*a300*/  PRMT R231, R7, 0x5410, R30 ;  /* 0x0000541007e77816 */ /* 0x000fe2000000001e */
[----:B------:R-:W-:Y:S01]  /*a310*/  IMAD.MOV.U32 R30, RZ, RZ, R237 ;  /* 0x000000ffff1e7224 */ /* 0x000fe200078e00ed */
[----:B------:R-:W-:Y:S01]  /*a320*/  F2FP.PACK_AB R40, R235, R21 ;  /* 0x00000015eb28723e */ /* 0x000fe200000000ff */
[----:B------:R-:W-:Y:S01]  /*a330*/  MUFU.EX2 R99, R99 ;  /* 0x0000006300637308 */ /* 0x000fe20000000800 */
[----:B------:R-:W-:Y:S01]  /*a340*/  PRMT R227, R6, 0x5410, R2 ;  /* 0x0000541006e37816 */ /* 0x000fe20000000002 */
[--C-:B------:R-:W-:Y:S01]  /*a350*/  HSET2.LE.AND R2, R35, R221.reuse, PT ;  /* 0x000000dd23027233 */ /* 0x100fe20003803000 */
[----:B------:R-:W-:Y:S01]  /*a360*/  LOP3.LUT R40, R4, R40, RZ, 0xc0, !PT ;  /* 0x0000002804287212 */ /* 0x000fe200078ec0ff */
[--C-:B------:R-:W-:Y:S01]  /*a370*/  HSET2.LE.AND R35, R187, R221.reuse, PT ;  /* 0x000000ddbb237233 */ /* 0x100fe20003803000 */
[----:B------:R-:W-:Y:S02]  /*a380*/  F2FP.PACK_AB R4, R30, R210 ;  /* 0x000000d21e04723e */ /* 0x000fe400000000ff */
[----:B------:R-:W-:Y:S02]  /*a390*/  IADD3 R6, R192, 0x2, RZ ;  /* 0x00000002c0067810 */ /* 0x000fe40007ffe0ff */
[----:B------:R-:W-:Y:S01]  /*a3a0*/  LOP3.LUT R33, R33, R4, RZ, 0xc0, !PT ;  /* 0x0000000421217212 */ /* 0x000fe200078ec0ff */
[----:B------:R1:W-:Y:S01]  /*a3b0*/  MUFU.EX2 R210, R46 ;  /* 0x0000002e00d27308 */ /* 0x0003e20000000800 */
[----:B------:R-:W-:Y:S02]  /*a3c0*/  F2FP.PACK_AB R4, R25, R36 ;  /* 0x000000241904723e */ /* 0x000fe400000000ff */
[----:B------:R-:W-:Y:S01]  /*a3d0*/  PRMT R232, R31, 0x5410, R10 ;  /* 0x000054101fe87816 */ /* 0x000fe2000000000a */
[----:B------:R-:W-:Y:S01]  /*a3e0*/  IMAD.MOV.U32 R31, RZ, RZ, R207 ;  /* 0x000000ffff1f7224 */ /* 0x000fe200078e00cf */
[----:B------:R-:W-:Y:S02]  /*a3f0*/  LOP3.LUT R51, R51, R4, RZ, 0xc0, !PT ;  /* 0x0000000433337212 */ /* 0x000fe400078ec0ff */
[----:B------:R-:W-:Y:S02]  /*a400*/  F2FP.PACK_AB R4, R44, R202 ;  /* 0x000000ca2c04723e */ /* 0x000fe400000000ff */
[----:B------:R-:W-:Y:S01]  /*a410*/  F2FP.PACK_AB R5, R22, R195 ;  /* 0x000000c31605723e */ /* 0x000fe200000000ff */
[----:B------:R2:W-:Y:S01]  /*a420*/  MUFU.EX2 R207, R45 ;  /* 0x0000002d00cf7308 */ /* 0x0005e20000000800 */
[----:B------:R-:W-:Y:S02]  /*a430*/  LOP3.LUT R6, R219, UR23, R6, 0x96, !PT ;  /* 0x00000017db067c12 */ /* 0x000fe4000f8e9606 */
[----:B------:R-:W-:Y:S02]  /*a440*/  LOP3.LUT R173, R173, R4, RZ, 0xc0, !PT ;  /* 0x00000004adad7212 */ /* 0x000fe400078ec0ff */
[----:B------:R-:W-:Y:S02]  /*a450*/  F2FP.PACK_AB R4, R208, R31 ;  /* 0x0000001fd004723e */ /* 0x000fe400000000ff */
[----:B------:R-:W-:Y:S02]  /*a460*/  LOP3.LUT R34, R34, R5, RZ, 0xc0, !PT ;  /* 0x0000000522227212 */ /* 0x000fe400078ec0ff */
[----:B------:R-:W-:Y:S01]  /*a470*/  F2FP.PACK_AB R5, R27, R23 ;  /* 0x000000171b05723e */ /* 0x000fe200000000ff */
[----:B------:R-:W-:Y:S01]  /*a480*/  MUFU.EX2 R84, R84 ;  /* 0x0000005400547308 */ /* 0x000fe20000000800 */
[----:B------:R-:W-:Y:S01]  /*a490*/  PRMT R12, R12, 0x5410, R14 ;  /* 0x000054100c0c7816 */ /* 0x000fe2000000000e */
[----:B------:R-:W-:Y:S01]  /*a4a0*/  IMAD.WIDE.U32 R14, R6, -0x326172a9, RZ ;  /* 0xcd9e8d57060e7825 */ /* 0x000fe200078e00ff */
[----:B------:R-:W-:Y:S02]  /*a4b0*/  LOP3.LUT R179, R179, R4, RZ, 0xc0, !PT ;  /* 0x00000004b3b37212 */ /* 0x000fe400078ec0ff */
[----:B------:R-:W-:Y:S01]  /*a4c0*/  F2FP.PACK_AB R4, R19, R213 ;  /* 0x000000d51304723e */ /* 0x000fe200000000ff */
[----:B-1----:R-:W-:Y:S01]  /*a4d0*/  IMAD.MOV.U32 R46, RZ, RZ, R190 ;  /* 0x000000ffff2e7224 */ /* 0x002fe200078e00be */
[----:B------:R-:W-:Y:S01]  /*a4e0*/  LOP3.LUT R48, R48, R5, RZ, 0xc0, !PT ;  /* 0x0000000530307212 */ /* 0x000fe200078ec0ff */
[--C-:B------:R-:W-:Y:S01]  /*a4f0*/  HSET2.LE.AND R181, R12, R221.reuse, PT ;  /* 0x000000dd0cb57233 */ /* 0x100fe20003803000 */
[----:B------:R-:W-:Y:S01]  /*a500*/  F2FP.PACK_AB R5, R252, R37 ;  /* 0x00000025fc05723e */ /* 0x000fe200000000ff */
[----:B------:R-:W-:Y:S01]  /*a510*/  MUFU.EX2 R85, R85 ;  /* 0x0000005500557308 */ /* 0x000fe20000000800 */
[----:B------:R-:W-:Y:S02]  /*a520*/  LOP3.LUT R180, R180, R4, RZ, 0xc0, !PT ;  /* 0x00000004b4b47212 */ /* 0x000fe400078ec0ff */
[----:B------:R-:W-:Y:S01]  /*a530*/  LOP3.LUT R4, R15, UR13, R250, 0x96, !PT ;  /* 0x0000000d0f047c12 */ /* 0x000fe2000f8e96fa */
[----:B--2---:R-:W-:Y:S01]  /*a540*/  IMAD.MOV.U32 R45, RZ, RZ, R206 ;  /* 0x000000ffff2d7224 */ /* 0x004fe200078e00ce */
[----:B------:R-:W-:Y:S02]  /*a550*/  LOP3.LUT R174, R174, R5, RZ, 0xc0, !PT ;  /* 0x00000005aeae7212 */ /* 0x000fe400078ec0ff */
[----:B---3--:R-:W-:Y:S02]  /*a560*/  F2FP.PACK_AB R5, R39, R194 ;  /* 0x000000c22705723e */ /* 0x008fe400000000ff */
[----:B------:R-:W-:Y:S01]  /*a570*/  LOP3.LUT R10, R9, UR11, R14, 0x96, !PT ;  /* 0x0000000b090a7c12 */ /* 0x000fe2000f8e960e */
[----:B------:R1:W2:Y:S01]  /*a580*/  MUFU.EX2 R206, R47 ;  /* 0x0000002f00ce7308 */ /* 0x0002a20000000800 */
[----:B------:R-:W-:Y:S01]  /*a590*/  LOP3.LUT R181, R181, R5, RZ, 0xc0, !PT ;  /* 0x00000005b5b57212 */ /* 0x000fe200078ec0ff */
[----:B------:R-:W-:Y:S01]  /*a5a0*/  IMAD.WIDE.U32 R4, R4, -0x2daee0ad, RZ ;  /* 0xd2511f5304047825 */ /* 0x000fe200078e00ff */
[----:B------:R-:W-:Y:S02]  /*a5b0*/  F2FP.PACK_AB R43, R193, R214 ;  /* 0x000000d6c12b723e */ /* 0x000fe400000000ff */
[----:B------:R-:W-:Y:S01]  /*a5c0*/  F2FP.PACK_AB R42, R198, R38 ;  /* 0x00000026c62a723e */ /* 0x000fe200000000ff */
[----:B------:R-:W-:Y:S01]  /*a5d0*/  IMAD.WIDE.U32 R10, R10, -0x2daee0ad, RZ ;  /* 0xd2511f530a0a7825 */ /* 0x000fe200078e00ff */
[----:B------:R-:W-:Y:S02]  /*a5e0*/  LOP3.LUT R6, R5, UR10, R240, 0x96, !PT ;  /* 0x0000000a05067c12 */ /* 0x000fe4000f8e96f0 */
[----:B------:R-:W-:Y:S01]  /*a5f0*/  LOP3.LUT R43, R2, R43, RZ, 0xc0, !PT ;  /* 0x0000002b022b7212 */ /* 0x000fe200078ec0ff */
[----:B------:R-:W-:Y:S01]  /*a600*/  MUFU.EX2 R86, R86 ;  /* 0x0000005600567308 */ /* 0x000fe20000000800 */
[----:B------:R-:W-:Y:S01]  /*a610*/  LOP3.LUT R42, R0, R42, RZ, 0xc0, !PT ;  /* 0x0000002a002a7212 */ /* 0x000fe200078ec0ff */
[----:B------:R-:W-:Y:S01]  /*a620*/  IMAD.WIDE.U32 R6, R6, -0x326172a9, RZ ;  /* 0xcd9e8d5706067825 */ /* 0x000fe200078e00ff */
[----:B------:R-:W-:Y:S02]  /*a630*/  LOP3.LUT R11, R11, UR8, R4, 0x96, !PT ;  /* 0x000000080b0b7c12 */ /* 0x000fe4000f8e9604 */
[----:B------:R-:W-:Y:S02]  /*a640*/  F2FP.PACK_AB R2, R29, R220 ;  /* 0x000000dc1d02723e */ /* 0x000fe400000000ff */
[----:B------:R-:W-:Y:S02]  /*a650*/  LOP3.LUT R4, R7, UR9, R8, 0x96, !PT ;  /* 0x0000000907047c12 */ /* 0x000fe4000f8e9608 */
[----:B------:R-:W-:Y:S01]  /*a660*/  F2FP.PACK_AB R0, R217, R190 ;  /* 0x000000bed900723e */ /* 0x000fe200000000ff */
[----:B------:R-:W-:Y:S01]  /*a670*/  MUFU.EX2 R87, R87 ;  /* 0x0000005700577308 */ /* 0x000fe20000000800 */
[----:B------:R-:W-:Y:S01]  /*a680*/  LOP3.LUT R32, R32, R2, RZ, 0xc0, !PT ;  /* 0x0000000220207212 */ /* 0x000fe200078ec0ff */
[----:B------:R-:W-:Y:S01]  /*a690*/  IMAD.WIDE.U32 R4, R4, -0x2daee0ad, RZ ;  /* 0xd2511f5304047825 */ /* 0x000fe200078e00ff */
[----:B------:R-:W-:Y:S02]  /*a6a0*/  F2FP.PACK_AB R2, R215, R196 ;  /* 0x000000c4d702723e */ /* 0x000fe400000000ff */
[----:B------:R-:W-:Y:S01]  /*a6b0*/  LOP3.LUT R41, R41, R0, RZ, 0xc0, !PT ;  /* 0x0000000029297212 */ /* 0x000fe200078ec0ff */
[----:B-1----:R-:W-:Y:S01]  /*a6c0*/  IMAD.MOV.U32 R47, RZ, RZ, R199 ;  /* 0x000000ffff2f7224 */ /* 0x002fe200078e00c7 */
[----:B------:R-:W-:Y:S01]  /*a6d0*/  LOP3.LUT R7, R5, UR6, R10, 0x96, !PT ;  /* 0x0000000605077c12 */ /* 0x000fe2000f8e960a */
[----:B------:R-:W-:Y:S01]  /*a6e0*/  IMAD.WIDE.U32 R10, R11, -0x326172a9, RZ ;  /* 0xcd9e8d570b0a7825 */ /* 0x000fe200078e00ff */
[----:B------:R-:W-:Y:S01]  /*a6f0*/  F2FP.PACK_AB R0, R45, R212 ;  /* 0x000000d42d00723e */ /* 0x000fe200000000ff */
[----:B------:R-:W-:Y:S01]  /*a700*/  MUFU.EX2 R96, R96 ;  /* 0x0000006000607308 */ /* 0x000fe20000000800 */
[----:B------:R-:W-:Y:S02]  /*a710*/  LOP3.LUT R50, R50, R2, RZ, 0xc0, !PT ;  /* 0x0000000232327212 */ /* 0x000fe400078ec0ff */
[----:B------:R-:W-:Y:S01]  /*a720*/  LOP3.LUT R12, R11, UR7, R6, 0x96, !PT ;  /* 0x000000070b0c7c12 */ /* 0x000fe2000f8e9606 */
[----:B------:R-:W-:Y:S01]  /*a730*/  IMAD.WIDE.U32 R6, R7, -0x326172a9, RZ ;  /* 0xcd9e8d5707067825 */ /* 0x000fe200078e00ff */
[----:B------:R-:W-:Y:S02]  /*a740*/  F2FP.PACK_AB R2, R26, R216 ;  /* 0x000000d81a02723e */ /* 0x000fe400000000ff */
[----:B------:R-:W-:Y:S01]  /*a750*/  LOP3.LUT R35, R35, R0, RZ, 0xc0, !PT ;  /* 0x0000000023237212 */ /* 0x000fe200078ec0ff */
[----:B------:R-:W-:Y:S01]  /*a760*/  IMAD.WIDE.U32 R12, R12, -0x2daee0ad, RZ ;  /* 0xd2511f530c0c7825 */ /* 0x000fe200078e00ff */
[----:B------:R-:W-:Y:S01]  /*a770*/  F2FP.PACK_AB R0, R20, R16 ;  /* 0x000000101400723e */ /* 0x000fe200000000ff */
[----:B------:R-:W-:Y:S01]  /*a780*/  MUFU.EX2 R97, R97 ;  /* 0x0000006100617308 */ /* 0x000fe20000000800 */
[----:B------:R-:W-:Y:S02]  /*a790*/  LOP3.LUT R172, R172, R2, RZ, 0xc0, !PT ;  /* 0x00000002acac7212 */ /* 0x000fe400078ec0ff */
[----:B------:R-:W-:Y:S02]  /*a7a0*/  F2FP.PACK_AB R2, R209, R201 ;  /* 0x000000c9d102723e */ /* 0x000fe400000000ff */
[----:B------:R-:W-:Y:S01]  /*a7b0*/  LOP3.LUT R4, R13, UR4, R4, 0x96, !PT ;  /* 0x000000040d047c12 */ /* 0x000fe2000f8e9604 */
[----:B------:R-:W-:Y:S01]  /*a7c0*/  IMAD.MOV.U32 R13, RZ, RZ, R196 ;  /* 0x000000ffff0d7224 */ /* 0x000fe200078e00c4 */
[----:B------:R-:W-:Y:S02]  /*a7d0*/  LOP3.LUT R49, R49, R0, RZ, 0xc0, !PT ;  /* 0x0000000031317212 */ /* 0x000fe400078ec0ff */
[----:B------:R-:W-:Y:S01]  /*a7e0*/  F2FP.PACK_AB R0, R228, R197 ;  /* 0x000000c5e400723e */ /* 0x000fe200000000ff */
[----:B------:R-:W-:Y:S01]  /*a7f0*/  IMAD.WIDE.U32 R4, R4, -0x326172a9, RZ ;  /* 0xcd9e8d5704047825 */ /* 0x000fe200078e00ff */
[----:B------:R-:W-:Y:S01]  /*a800*/  LOP3.LUT R178, R178, R2, RZ, 0xc0, !PT ;  /* 0x00000002b2b27212 */ /* 0x000fe200078ec0ff */
[----:B------:R-:W-:Y:S01]  /*a810*/  MUFU.EX2 R102, R102 ;  /* 0x0000006600667308 */ /* 0x000fe20000000800 */
[----:B------:R-:W-:Y:S02]  /*a820*/  F2FP.PACK_AB R2, R24, R17 ;  /* 0x000000111802723e */ /* 0x000fe400000000ff */
[----:B------:R-:W-:Y:S02]  /*a830*/  LOP3.LUT R175, R175, R0, RZ, 0xc0, !PT ;  /* 0x00000000afaf7212 */ /* 0x000fe400078ec0ff */
[----:B------:R-:W-:Y:S02]  /*a840*/  F2FP.PACK_AB R0, R47, R18 ;  /* 0x000000122f00723e */ /* 0x000fe400000000ff */
[----:B------:R-:W-:Y:S02]  /*a850*/  LOP3.LUT R177, R177, R2, RZ, 0xc0, !PT ;  /* 0x00000002b1b17212 */ /* 0x000fe400078ec0ff */
[----:B--2---:R-:W-:Y:S01]  /*a860*/  F2FP.PACK_AB R2, R206, R210 ;  /* 0x000000d2ce02723e */ /* 0x004fe200000000ff */
[----:B------:R-:W-:Y:S01]  /*a870*/  MUFU.EX2 R103, R103 ;  /* 0x0000006700677308 */ /* 0x000fe20000000800 */
[----:B------:R-:W-:Y:S02]  /*a880*/  LOP3.LUT R176, R176, R0, RZ, 0xc0, !PT ;  /* 0x00000000b0b07212 */ /* 0x000fe400078ec0ff */
[----:B------:R-:W-:Y:S02]  /*a890*/  F2FP.PACK_AB R0, R207, R211 ;  /* 0x000000d3cf00723e */ /* 0x000fe400000000ff */
[----:B------:R-:W-:Y:S02]  /*a8a0*/  LOP3.LUT R183, R183, R2, RZ, 0xc0, !PT ;  /* 0x00000002b7b77212 */ /* 0x000fe400078ec0ff */
[----:B------:R-:W-:Y:S02]  /*a8b0*/  LOP3.LUT R2, R4, 0xffff, RZ, 0xc0, !PT ;  /* 0x0000ffff04027812 */ /* 0x000fe400078ec0ff */
[----:B------:R-:W-:Y:S01]  /*a8c0*/  LOP3.LUT R182, R182, R0, RZ, 0xc0, !PT ;  /* 0x00000000b6b67212 */ /* 0x000fe200078ec0ff */
[----:B------:R-:W-:Y:S01]  /*a8d0*/  MUFU.EX2 R130, R130 ;  /* 0x0000008200827308 */ /* 0x000fe20000000800 */
[----:B------:R-:W-:Y:S02]  /*a8e0*/  LOP3.LUT R0, R5, UR15, R6, 0x96, !PT ;  /* 0x0000000f05007c12 */ /* 0x000fe4000f8e9606 */
[----:B------:R-:W-:Y:S02]  /*a8f0*/  SHF.R.U32.HI R5, RZ, 0x8, R2 ;  /* 0x00000008ff057819 */ /* 0x000fe40000011602 */
[----:B------:R-:W-:Y:S02]  /*a900*/  LOP3.LUT R2, R4, 0xff, RZ, 0xc0, !PT ;  /* 0x000000ff04027812 */ /* 0x000fe400078ec0ff */
[----:B------:R-:W-:Y:S02]  /*a910*/  LOP3.LUT R10, R7, UR5, R10, 0x96, !PT ;  /* 0x00000005070a7c12 */ /* 0x000fe4000f8e960a */
[----:B------:R-:W-:Y:S01]  /*a920*/  PRMT R233, R2, 0x5410, R5 ;  /* 0x0000541002e97816 */ /* 0x000fe20000000005 */
[----:B------:R-:W-:Y:S01]  /*a930*/  MUFU.EX2 R128, R128 ;  /* 0x0000008000807308 */ /* 0x000fe20000000800 */
[--C-:B------:R-:W-:Y:S02]  /*a940*/  SHF.R.U32.HI R2, RZ, 0x10, R4.reuse ;  /* 0x00000010ff027819 */ /* 0x100fe40000011604 */
[----:B------:R-:W-:Y:S02]  /*a950*/  SHF.R.U32.HI R4, RZ, 0x18, R4 ;  /* 0x00000018ff047819 */ /* 0x000fe40000011604 */
[----:B------:R-:W-:Y:S04]  /*a960*/  LOP3.LUT R2, R2, 0xff, RZ, 0xc0, !PT ;  /* 0x000000ff02027812 */ /* 0x000fe800078ec0ff */
[----:B------:R-:W-:Y:S01]  /*a970*/  PRMT R236, R2, 0x5410, R4 ;  /* 0x0000541002ec7816 */ /* 0x000fe20000000004 */
[----:B------:R-:W-:Y:S01]  /*a980*/  IMAD.WIDE.U32 R4, R10, -0x2daee0ad, RZ ;  /* 0xd2511f530a047825 */ /* 0x000fe200078e00ff */
[----:B------:R-:W-:Y:S01]  /*a990*/  LOP3.LUT R2, R0, 0xffff, RZ, 0xc0, !PT ;  /* 0x0000ffff00027812 */ /* 0x000fe200078ec0ff */
[----:B------:R-:W-:Y:S03]  /*a9a0*/  MUFU.EX2 R129, R129 ;  /* 0x0000008100817308 */ /* 0x000fe60000000800 */
[----:B------:R-:W-:Y:S01]  /*a9b0*/  LOP3.LUT R190, R5, UR14, R12, 0x96, !PT ;  /* 0x0000000e05be7c12 */ /* 0x000fe2000f8e960c */
[----:B------:R-:W-:Y:S01]  /*a9c0*/  IMAD.MOV.U32 R12, RZ, RZ, R197 ;  /* 0x000000ffff0c7224 */ /* 0x000fe200078e00c5 */
[C---:B------:R-:W-:Y:S02]  /*a9d0*/  LOP3.LUT R198, R4.reuse, 0xff, RZ, 0xc0, !PT ;  /* 0x000000ff04c67812 */ /* 0x040fe400078ec0ff */
[--C-:B------:R-:W-:Y:S02]  /*a9e0*/  SHF.R.U32.HI R200, RZ, 0x18, R4.reuse ;  /* 0x00000018ffc87819 */ /* 0x100fe40000011604 */
[----:B------:R-:W-:Y:S01]  /*a9f0*/  LOP3.LUT R197, R4, 0xffff, RZ, 0xc0, !PT ;  /* 0x0000ffff04c57812 */ /* 0x000fe200078ec0ff */
[----:B------:R-:W-:Y:S01]  /*aa00*/  MUFU.EX2 R126, R126 ;  /* 0x0000007e007e7308 */ /* 0x000fe20000000800 */
[----:B------:R-:W-:Y:S02]  /*aa10*/  SHF.R.U32.HI R199, RZ, 0x10, R4 ;  /* 0x00000010ffc77819 */ /* 0x000fe40000011604 */
        /* <DEDUP_REMOVED lines=9> */
[----:B------:R-:W-:Y:S04]  /*aab0*/  IADD3 R0, R192, 0x3, RZ ;  /* 0x00000003c0007810 */ /* 0x000fe80007ffe0ff */
[----:B------:R-:W-:Y:S05]  /*aac0*/  LOP3.LUT R0, R219, UR23, R0, 0x96, !PT ;  /* 0x00000017db007c12 */ /* 0x000fea000f8e9600 */
[----:B------:R-:W-:Y:S01]  /*aad0*/  IMAD.WIDE.U32 R242, R0, -0x326172a9, RZ ;  /* 0xcd9e8d5700f27825 */ /* 0x000fe200078e00ff */
[----:B------:R-:W-:Y:S04]  /*aae0*/  MUFU.EX2 R88, R88 ;  /* 0x0000005800587308 */ /* 0x000fe80000000800 */
[----:B------:R-:W-:Y:S02]  /*aaf0*/  LOP3.LUT R6, R243, UR13, R250, 0x96, !PT ;  /* 0x0000000df3067c12 */ /* 0x000fe4000f8e96fa */
[----:B------:R-:W-:Y:S03]  /*ab00*/  LOP3.LUT R4, R9, UR11, R242, 0x96, !PT ;  /* 0x0000000b09047c12 */ /* 0x000fe6000f8e96f2 */
[----:B------:R-:W-:Y:S01]  /*ab10*/  IMAD.WIDE.U32 R6, R6, -0x2daee0ad, RZ ;  /* 0xd2511f5306067825 */ /* 0x000fe200078e00ff */
[----:B------:R-:W-:Y:S03]  /*ab20*/  MUFU.EX2 R89, R89 ;  /* 0x0000005900597308 */ /* 0x000fe60000000800 */
[----:B------:R-:W-:Y:S01]  /*ab30*/  IMAD.WIDE.U32 R4, R4, -0x2daee0ad, RZ ;  /* 0xd2511f5304047825 */ /* 0x000fe200078e00ff */
[----:B------:R-:W-:Y:S04]  /*ab40*/  LOP3.LUT R10, R7, UR10, R240, 0x96, !PT ;  /* 0x0000000a070a7c12 */ /* 0x000fe8000f8e96f0 */
[----:B------:R-:W-:Y:S01]  /*ab50*/  LOP3.LUT R5, R5, UR8, R6, 0x96, !PT ;  /* 0x0000000805057c12 */ /* 0x000fe2000f8e9606 */
[----:B------:R-:W-:Y:S01]  /*ab60*/  IMAD.WIDE.U32 R10, R10, -0x326172a9, RZ ;  /* 0xcd9e8d570a0a7825 */ /* 0x000fe200078e00ff */
[----:B------:R-:W-:Y:S04]  /*ab70*/  MUFU.EX2 R112, R112 ;  /* 0x0000007000707308 */ /* 0x000fe80000000800 */
[----:B------:R-:W-:Y:S01]  /*ab80*/  LOP3.LUT R7, R11, UR9, R8, 0x96, !PT ;  /* 0x000000090b077c12 */ /* 0x000fe2000f8e9608 */
[----:B------:R-:W-:Y:S04]  /*ab90*/  IMAD.MOV.U32 R11, RZ, RZ, R202 ;  /* 0x000000ffff0b7224 */ /* 0x000fe800078e00ca */
[----:B------:R-:W-:Y:S01]  /*aba0*/  IMAD.WIDE.U32 R6, R7, -0x2daee0ad, RZ ;  /* 0xd2511f5307067825 */ /* 0x000fe200078e00ff */
[----:B------:R-:W-:Y:S04]  /*abb0*/  MUFU.EX2 R113, R113 ;  /* 0x0000007100717308 */ /* 0x000fe80000000800 */
        /* <DEDUP_REMOVED lines=25> */
[C---:B------:R-:W-:Y:S02]  /*ad50*/  LOP3.LUT R222, R4.reuse, 0xffff, RZ, 0xc0, !PT ;  /* 0x0000ffff04de7812 */ /* 0x040fe400078ec0ff */
[--C-:B------:R-:W-:Y:S02]  /*ad60*/  SHF.R.U32.HI R223, RZ, 0x10, R4.reuse ;  /* 0x00000010ffdf7819 */ /* 0x100fe40000011604 */
[----:B------:R-:W-:Y:S02]  /*ad70*/  LOP3.LUT R225, R4, 0xff, RZ, 0xc0, !PT ;  /* 0x000000ff04e17812 */ /* 0x000fe400078ec0ff */
[----:B------:R-:W-:Y:S01]  /*ad80*/  SHF.R.U32.HI R224, RZ, 0x18, R4 ;  /* 0x00000018ffe07819 */ /* 0x000fe20000011604 */
[----:B------:R-:W-:Y:S01]  /*ad90*/  MUFU.EX2 R107, R107 ;  /* 0x0000006b006b7308 */ /* 0x000fe20000000800 */
[----:B------:R-:W-:Y:S02]  /*ada0*/  SHF.R.U32.HI R4, RZ, 0x8, R2 ;  /* 0x00000008ff047819 */ /* 0x000fe40000011602 */
[----:B------:R-:W-:Y:S02]  /*adb0*/  LOP3.LUT R2, R0, 0xff, RZ, 0xc0, !PT ;  /* 0x000000ff00027812 */ /* 0x000fe400078ec0ff */
[----:B------:R-:W-:Y:S02]  /*adc0*/  LOP3.LUT R192, R5, UR14, R8, 0x96, !PT ;  /* 0x0000000e05c07c12 */ /* 0x000fe4000f8e9608 */
[----:B------:R-:W-:Y:S02]  /*add0*/  PRMT R246, R2, 0x5410, R4 ;  /* 0x0000541002f67816 */ /* 0x000fe40000000004 */
[--C-:B------:R-:W-:Y:S01]  /*ade0*/  SHF.R.U32.HI R4, RZ, 0x10, R0.reuse ;  /* 0x00000010ff047819 */ /* 0x100fe20000011600 */
[----:B------:R-:W-:Y:S01]  /*adf0*/  MUFU.EX2 R104, R104 ;  /* 0x0000006800687308 */ /* 0x000fe20000000800 */
[----:B------:R-:W-:Y:S02]  /*ae00*/  SHF.R.U32.HI R2, RZ, 0x18, R0 ;  /* 0x00000018ff027819 */ /* 0x000fe40000011600 */
[----:B------:R-:W-:Y:S02]  /*ae10*/  LOP3.LUT R0, R4, 0xff, RZ, 0xc0, !PT ;  /* 0x000000ff04007812 */ /* 0x000fe400078ec0ff */
[----:B------:R-:W-:Y:S01]  /*ae20*/  LOP3.LUT R4, R189, UR11, R14, 0x96, !PT ;  /* 0x0000000bbd047c12 */ /* 0x000fe2000f8e960e */
[----:B------:R-:W-:Y:S01]  /*ae30*/  IMAD.MOV.U32 R14, RZ, RZ, R194 ;  /* 0x000000ffff0e7224 */ /* 0x000fe200078e00c2 */
[----:B------:R-:W-:Y:S02]  /*ae40*/  PRMT R245, R0, 0x5410, R2 ;  /* 0x0000541000f57816 */ /* 0x000fe40000000002 */
[----:B------:R-:W-:Y:S01]  /*ae50*/  LOP3.LUT R0, R15, UR13, R248, 0x96, !PT ;  /* 0x0000000d0f007c12 */ /* 0x000fe2000f8e96f8 */
[----:B------:R-:W-:Y:S01]  /*ae60*/  IMAD.WIDE.U32 R4, R4, -0x2daee0ad, RZ ;  /* 0xd2511f5304047825 */ /* 0x000fe200078e00ff */
[----:B------:R-:W-:Y:S03]  /*ae70*/  MUFU.EX2 R105, R105 ;  /* 0x0000006900697308 */ /* 0x000fe60000000800 */
[----:B------:R-:W-:Y:S04]  /*ae80*/  IMAD.WIDE.U32 R6, R0, -0x2daee0ad, RZ ;  /* 0xd2511f5300067825 */ /* 0x000fe800078e00ff */
[----:B------:R-:W-:Y:S01]  /*ae90*/  IMAD.MOV.U32 R15, RZ, RZ, R195 ;  /* 0x000000ffff0f7224 */ /* 0x000fe200078e00c3 */
[----:B------:R-:W-:Y:S02]  /*aea0*/  LOP3.LUT R0, R7, UR10, R238, 0x96, !PT ;  /* 0x0000000a07007c12 */ /* 0x000fe4000f8e96ee */
[----:B------:R-:W-:Y:S01]  /*aeb0*/  MUFU.EX2 R108, R108 ;  /* 0x0000006c006c7308 */ /* 0x000fe20000000800 */
[----:B------:R-:W-:Y:S02]  /*aec0*/  LOP3.LUT R5, R5, UR8, R6, 0x96, !PT ;  /* 0x0000000805057c12 */ /* 0x000fe4000f8e9606 */
[----:B------:R-:W-:Y:S05]  /*aed0*/  IMAD.WIDE.U32 R8, R0, -0x326172a9, RZ ;  /* 0xcd9e8d5700087825 */ /* 0x000fea00078e00ff */
[----:B------:R-:W-:Y:S02]  /*aee0*/  LOP3.LUT R6, R9, UR9, R188, 0x96, !PT ;  /* 0x0000000909067c12 */ /* 0x000fe4000f8e96bc */
        /* <DEDUP_REMOVED lines=14> */
[----:B------:R-:W-:Y:S01]  /*afd0*/  LOP3.LUT R0, R5, UR15, R6, 0x96, !PT ;  /* 0x0000000f05007c12 */ /* 0x000fe2000f8e9606 */
[----:B------:R-:W-:Y:S01]  /*afe0*/  IMAD.MOV.U32 R6, RZ, RZ, R193 ;  /* 0x000000ffff067224 */ /* 0x000fe200078e00c1 */
        /* <DEDUP_REMOVED lines=8> */
[----:B------:R-:W-:Y:S02]  /*b070*/  PRMT R201, R2, 0x5410, R4 ;  /* 0x0000541002c97816 */ /* 0x000fe40000000004 */
[C---:B------:R-:W-:Y:S04]  /*b080*/  LOP3.LUT R2, R0.reuse, 0xffff, RZ, 0xc0, !PT ;  /* 0x0000ffff00027812 */ /* 0x040fe800078ec0ff */
[----:B------:R-:W-:Y:S01]  /*b090*/  SHF.R.U32.HI R4, RZ, 0x8, R2 ;  /* 0x00000008ff047819 */ /* 0x000fe20000011602 */
[----:B------:R-:W-:Y:S01]  /*b0a0*/  MUFU.EX2 R186, R186 ;  /* 0x000000ba00ba7308 */ /* 0x000fe20000000800 */
[----:B------:R-:W-:Y:S04]  /*b0b0*/  LOP3.LUT R2, R0, 0xff, RZ, 0xc0, !PT ;  /* 0x000000ff00027812 */ /* 0x000fe800078ec0ff */
[----:B------:R-:W-:Y:S02]  /*b0c0*/  PRMT R202, R2, 0x5410, R4 ;  /* 0x0000541002ca7816 */ /* 0x000fe40000000004 */
[--C-:B------:R-:W-:Y:S02]  /*b0d0*/  SHF.R.U32.HI R4, RZ, 0x10, R0.reuse ;  /* 0x00000010ff047819 */ /* 0x100fe40000011600 */
[----:B------:R-:W-:Y:S01]  /*b0e0*/  SHF.R.U32.HI R2, RZ, 0x18, R0 ;  /* 0x00000018ff027819 */ /* 0x000fe20000011600 */
[----:B------:R-:W-:Y:S01]  /*b0f0*/  MUFU.EX2 R120, R120 ;  /* 0x0000007800787308 */ /* 0x000fe20000000800 */
[----:B------:R-:W-:Y:S01]  /*b100*/  LOP3.LUT R0, R4, 0xff, RZ, 0xc0, !PT ;  /* 0x000000ff04007812 */ /* 0x000fe200078ec0ff */
[----:B------:R-:W-:Y:S03]  /*b110*/  IMAD.WIDE.U32 R4, R7, -0x2daee0ad, RZ ;  /* 0xd2511f5307047825 */ /* 0x000fe600078e00ff */
[----:B------:R-:W-:Y:S01]  /*b120*/  PRMT R220, R0, 0x5410, R2 ;  /* 0x0000541000dc7816 */ /* 0x000fe20000000002 */
[----:B------:R-:W-:Y:S01]  /*b130*/  FADD.FTZ R2, -R136, R133 ;  /* 0x0000008588027221 */ /* 0x000fe20000010100 */
[----:B------:R-:W-:Y:S01]  /*b140*/  LOP3.LUT R187, R5, UR14, R8, 0x96, !PT ;  /* 0x0000000e05bb7c12 */ /* 0x000fe2000f8e9608 */
[----:B------:R-:W-:Y:S01]  /*b150*/  FADD.FTZ R0, -R134, R135 ;  /* 0x0000008786007221 */ /* 0x000fe20000010100 */
[----:B------:R-:W-:Y:S01]  /*b160*/  LOP3.LUT R193, R4, 0xffff, RZ, 0xc0, !PT ;  /* 0x0000ffff04c17812 */ /* 0x000fe200078ec0ff */
[----:B------:R-:W-:Y:S01]  /*b170*/  FMUL.FTZ R2, R2, c[0x0][0x23c] ;  /* 0x00008f0002027a20 */ /* 0x000fe20000410000 */
[----:B------:R-:W-:Y:S01]  /*b180*/  LOP3.LUT R194, R4, 0xff, RZ, 0xc0, !PT ;  /* 0x000000ff04c27812 */ /* 0x000fe200078ec0ff */
[----:B------:R-:W-:Y:S01]  /*b190*/  FMUL.FTZ R0, R0, c[0x0][0x23c] ;  /* 0x00008f0000007a20 */ /* 0x000fe20000410000 */
[----:B------:R-:W-:Y:S01]  /*b1a0*/  SHF.R.U32.HI R196, RZ, 0x18, R4 ;  /* 0x00000018ffc47819 */ /* 0x000fe20000011604 */
[----:B------:R-:W-:Y:S01]  /*b1b0*/  IMAD.MOV.U32 R135, RZ, RZ, R10 ;  /* 0x000000ffff877224 */ /* 0x000fe200078e000a */
[----:B------:R-:W-:Y:S01]  /*b1c0*/  SHF.R.U32.HI R195, RZ, 0x10, R4 ;  /* 0x00000010ffc37819 */ /* 0x000fe20000011604 */
[----:B------:R-:W-:Y:S01]  /*b1d0*/  FADD.FTZ R4, -R138, R3 ;  /* 0x000000038a047221 */ /* 0x000fe20000010100 */
[----:B------:R-:W1:Y:S01]  /*b1e0*/  MUFU.EX2 R2, R2 ;  /* 0x0000000200027308 */ /* 0x000e620000000800 */
[----:B------:R-:W-:Y:S02]  /*b1f0*/  FADD.FTZ R3, -R137, R132 ;  /* 0x0000008489037221 */ /* 0x000fe40000010100 */
[----:B------:R-:W-:Y:S02]  /*b200*/  FMUL.FTZ R4, R4, c[0x0][0x23c] ;  /* 0x00008f0004047a20 */ /* 0x000fe40000410000 */
[----:B------:R-:W-:Y:S02]  /*b210*/  FMUL.FTZ R3, R3, c[0x0][0x23c] ;  /* 0x00008f0003037a20 */ /* 0x000fe40000410000 */
[----:B------:R-:W-:Y:S02]  /*b220*/  IMAD.MOV.U32 R132, RZ, RZ, R14 ;  /* 0x000000ffff847224 */ /* 0x000fe400078e000e */
[----:B------:R-:W-:Y:S01]  /*b230*/  IMAD.MOV.U32 R14, RZ, RZ, R13 ;  /* 0x000000ffff0e7224 */ /* 0x000fe200078e000d */
[----:B------:R-:W2:Y:S01]  /*b240*/  MUFU.EX2 R0, R0 ;  /* 0x0000000000007308 */ /* 0x000ea20000000800 */
[----:B------:R-:W-:Y:S02]  /*b250*/  IMAD.MOV.U32 R13, RZ, RZ, R36 ;  /* 0x000000ffff0d7224 */ /* 0x000fe400078e0024 */
[----:B------:R-:W-:Y:S07]  /*b260*/  IMAD.MOV.U32 R133, RZ, RZ, R11 ;  /* 0x000000ffff857224 */ /* 0x000fee00078e000b */
[----:B------:R-:W3:Y:S01]  /*b270*/  MUFU.EX2 R36, R4 ;  /* 0x0000000400247308 */ /* 0x000ee20000000800 */
[C---:B-1----:R-:W-:Y:S02]  /*b280*/  FMUL.FTZ R8, R2.reuse, R140 ;  /* 0x0000008c02087220 */ /* 0x042fe40000410000 */
[----:B------:R-:W-:Y:S02]  /*b290*/  IMAD.MOV.U32 R140, RZ, RZ, R28 ;  /* 0x000000ffff8c7224 */ /* 0x000fe400078e001c */
[----:B------:R-:W-:Y:S02]  /*b2a0*/  FMUL.FTZ R9, R2, R141 ;  /* 0x0000008d02097220 */ /* 0x000fe40000410000 */
[----:B------:R-:W-:Y:S03]  /*b2b0*/  IMAD.MOV.U32 R141, RZ, RZ, R23 ;  /* 0x000000ffff8d7224 */ /* 0x000fe600078e0017 */
[----:B------:R-:W1:Y:S01]  /*b2c0*/  MUFU.EX2 R3, R3 ;  /* 0x0000000300037308 */ /* 0x000e620000000800 */
[----:B------:R-:W-:Y:S02]  /*b2d0*/  IMAD.MOV.U32 R28, RZ, RZ, R22 ;  /* 0x000000ffff1c7224 */ /* 0x000fe400078e0016 */
[C---:B--2---:R-:W-:Y:S02]  /*b2e0*/  FMUL.FTZ R10, R0.reuse, R142 ;  /* 0x0000008e000a7220 */ /* 0x044fe40000410000 */
[----:B------:R-:W-:Y:S02]  /*b2f0*/  IMAD.MOV.U32 R142, RZ, RZ, R20 ;  /* 0x000000ffff8e7224 */ /* 0x000fe400078e0014 */
[----:B------:R-:W-:Y:S03]  /*b300*/  FMUL.FTZ R11, R0, R143 ;  /* 0x0000008f000b7220 */ /* 0x000fe60000410000 */
[----:B------:R-:W-:Y:S01]  /*b310*/  MUFU.EX2 R121, R121 ;  /* 0x0000007900797308 */ /* 0x000fe20000000800 */
[C---:B---3--:R-:W-:Y:S02]  /*b320*/  FMUL.FTZ R4, R36.reuse, R144 ;  /* 0x0000009024047220 */ /* 0x048fe40000410000 */
[----:B------:R-:W-:Y:S02]  /*b330*/  IMAD.MOV.U32 R144, RZ, RZ, R6 ;  /* 0x000000ffff907224 */ /* 0x000fe400078e0006 */
[----:B------:R-:W-:Y:S02]  /*b340*/  FMUL.FTZ R5, R36, R145 ;  /* 0x0000009124057220 */ /* 0x000fe40000410000 */
[----:B------:R-:W-:Y:S03]  /*b350*/  IMAD.MOV.U32 R145, RZ, RZ, R12 ;  /* 0x000000ffff917224 */ /* 0x000fe600078e000c */
[----:B------:R-:W-:Y:S01]  /*b360*/  MUFU.EX2 R122, R122 ;  /* 0x0000007a007a7308 */ /* 0x000fe20000000800 */
[C---:B------:R-:W-:Y:S02]  /*b370*/  FMUL.FTZ R12, R2.reuse, R152 ;  /* 0x00000098020c7220 */ /* 0x040fe40000410000 */
[----:B------:R-:W-:Y:S02]  /*b380*/  IMAD.MOV.U32 R152, RZ, RZ, R13 ;  /* 0x000000ffff987224 */ /* 0x000fe400078e000d */
[C---:B-1----:R-:W-:Y:S02]  /*b390*/  FMUL.FTZ R6, R3.reuse, R146 ;  /* 0x0000009203067220 */ /* 0x042fe40000410000 */
[----:B------:R-:W-:Y:S02]  /*b3a0*/  IMAD.MOV.U32 R146, RZ, RZ, R46 ;  /* 0x000000ffff927224 */ /* 0x000fe400078e002e */
[----:B------:R-:W-:Y:S01]  /*b3b0*/  IMAD.MOV.U32 R46, RZ, RZ, R21 ;  /* 0x000000ffff2e7224 */ /* 0x000fe200078e0015 */
[----:B------:R-:W-:Y:S01]  /*b3c0*/  MUFU.EX2 R123, R123 ;  /* 0x0000007b007b7308 */ /* 0x000fe20000000800 */
[C---:B------:R-:W-:Y:S01]  /*b3d0*/  FMUL.FTZ R7, R3.reuse, R147 ;  /* 0x0000009303077220 */ /* 0x040fe20000410000 */
[----:B------:R-:W1:Y:S01]  /*b3e0*/  LDSM.16.MT88.4 R20, [R204+0x4000] ;  /* 0x00400000cc14783b */ /* 0x000e620000004200 */
[----:B------:R-:W-:Y:S02]  /*b3f0*/  FMUL.FTZ R13, R2, R153 ;  /* 0x00000099020d7220 */ /* 0x000fe40000410000 */
[----:B------:R-:W-:Y:S02]  /*b400*/  IMAD.MOV.U32 R153, RZ, RZ, R14 ;  /* 0x000000ffff997224 */ /* 0x000fe400078e000e */
[C---:B------:R-:W-:Y:S02]  /*b410*/  FMUL.FTZ R14, R0.reuse, R154 ;  /* 0x0000009a000e7220 */ /* 0x040fe40000410000 */
[----:B------:R-:W-:Y:S01]  /*b420*/  IMAD.MOV.U32 R154, RZ, RZ, R15 ;  /* 0x000000ffff9a7224 */ /* 0x000fe200078e000f */
[----:B------:R-:W-:Y:S01]  /*b430*/  MUFU.EX2 R124, R124 ;  /* 0x0000007c007c7308 */ /* 0x000fe20000000800 */
[----:B------:R-:W-:Y:S02]  /*b440*/  FMUL.FTZ R15, R0, R155 ;  /* 0x0000009b000f7220 */ /* 0x000fe40000410000 */
[----:B------:R-:W-:Y:S02]  /*b450*/  IMAD.MOV.U32 R155, RZ, RZ, R16 ;  /* 0x000000ffff9b7224 */ /* 0x000fe400078e0010 */
[C---:B------:R-:W-:Y:S02]  /*b460*/  FMUL.FTZ R16, R36.reuse, R148 ;  /* 0x0000009424107220 */ /* 0x040fe40000410000 */
[----:B------:R-:W-:Y:S02]  /*b470*/  IMAD.MOV.U32 R148, RZ, RZ, R17 ;  /* 0x000000ffff947224 */ /* 0x000fe400078e0011 */
[----:B------:R-:W-:Y:S01]  /*b480*/  FMUL.FTZ R17, R36, R149 ;  /* 0x0000009524117220 */ /* 0x000fe20000410000 */
[----:B------:R-:W-:Y:S01]  /*b490*/  MUFU.EX2 R184, R184 ;  /* 0x000000b800b87308 */ /* 0x000fe20000000800 */
[----:B------:R-:W-:Y:S02]  /*b4a0*/  IMAD.MOV.U32 R149, RZ, RZ, R18 ;  /* 0x000000ffff957224 */ /* 0x000fe400078e0012 */
[C---:B------:R-:W-:Y:S02]  /*b4b0*/  FMUL.FTZ R18, R3.reuse, R150 ;  /* 0x0000009603127220 */ /* 0x040fe40000410000 */
[----:B------:R-:W-:Y:S02]  /*b4c0*/  IMAD.MOV.U32 R150, RZ, RZ, R146 ;  /* 0x000000ffff967224 */ /* 0x000fe400078e0092 */
[----:B------:R-:W-:Y:S02]  /*b4d0*/  IMAD.MOV.U32 R146, RZ, RZ, R132 ;  /* 0x000000ffff927224 */ /* 0x000fe400078e0084 */
[----:B------:R-:W-:Y:S02]  /*b4e0*/  IMAD.MOV.U32 R132, RZ, RZ, R19 ;  /* 0x000000ffff847224 */ /* 0x000fe400078e0013 */
[C---:B------:R-:W-:Y:S02]  /*b4f0*/  FMUL.FTZ R19, R3.reuse, R151 ;  /* 0x0000009703137220 */ /* 0x040fe40000410000 */
[----:B------:R-:W-:Y:S02]  /*b500*/  IMAD.MOV.U32 R147, RZ, RZ, R145 ;  /* 0x000000ffff937224 */ /* 0x000fe400078e0091 */
[----:B------:R-:W-:Y:S02]  /*b510*/  IMAD.MOV.U32 R145, RZ, RZ, R47 ;  /* 0x000000ffff917224 */ /* 0x000fe400078e002f */
[----:B------:R-:W-:Y:S02]  /*b520*/  IMAD.MOV.U32 R151, RZ, RZ, R46 ;  /* 0x000000ffff977224 */ /* 0x000fe400078e002e */
[----:B------:R-:W-:Y:S02]  /*b530*/  IMAD.MOV.U32 R143, RZ, RZ, R144 ;  /* 0x000000ffff8f7224 */ /* 0x000fe400078e0090 */
[----:B------:R-:W-:Y:S01]  /*b540*/  IMAD.MOV.U32 R144, RZ, RZ, R24 ;  /* 0x000000ffff907224 */ /* 0x000fe200078e0018 */
[-C--:B-1----:R-:W-:Y:S01]  /*b550*/  HMMA.16816.F32 R4, R40, R20.reuse, R4 ;  /* 0x000000142804723c */ /* 0x082fe20000001804 */
[----:B------:R-:W-:Y:S02]  /*b560*/  FMUL.FTZ R24, R2, R156 ;  /* 0x0000009c02187220 */ /* 0x000fe40000410000 */
[----:B------:R-:W-:Y:S02]  /*b570*/  IMAD.MOV.U32 R156, RZ, RZ, R27 ;  /* 0x000000ffff9c7224 */ /* 0x000fe400078e001b */
[----:B------:R-:W-:Y:S02]  /*b580*/  FMUL.FTZ R27, R0, R159 ;  /* 0x0000009f001b7220 */ /* 0x000fe40000410000 */
[----:B------:R-:W-:Y:S01]  /*b590*/  MUFU.EX2 R159, R66 ;  /* 0x00000042009f7308 */ /* 0x000fe20000000800 */
[C---:B------:R-:W-:Y:S07]  /*b5a0*/  HMMA.16816.F32 R8, R32.reuse, R20, R8 ;  /* 0x000000142008723c */ /* 0x040fee0000001808 */
[C---:B------:R-:W-:Y:S01]  /*b5b0*/  FMUL.FTZ R21, R36.reuse, R161 ;  /* 0x000000a124157220 */ /* 0x040fe20000410000 */
[-C--:B------:R-:W-:Y:S01]  /*b5c0*/  HMMA.16816.F32 R12, R32, R22.reuse, R12 ;  /* 0x00000016200c723c */ /* 0x080fe2000000180c */
[----:B------:R-:W-:Y:S03]  /*b5d0*/  IMAD.MOV.U32 R161, RZ, RZ, R45 ;  /* 0x000000ffffa17224 */ /* 0x000fe600078e002d */
[----:B------:R-:W-:Y:S02]  /*b5e0*/  FMUL.FTZ R20, R36, R160 ;  /* 0x000000a024147220 */ /* 0x000fe40000410000 */
[----:B------:R-:W-:Y:S02]  /*b5f0*/  IMAD.MOV.U32 R160, RZ, RZ, R28 ;  /* 0x000000ffffa07224 */ /* 0x000fe400078e001c */
[C---:B------:R-:W-:Y:S01]  /*b600*/  FMUL.FTZ R28, R2.reuse, R164 ;  /* 0x000000a4021c7220 */ /* 0x040fe20000410000 */
[C---:B------:R-:W-:Y:S03]  /*b610*/  HMMA.16816.F32 R16, R40.reuse, R22, R16 ;  /* 0x000000162810723c */ /* 0x040fe60000001810 */
[----:B------:R-:W-:Y:S02]  /*b620*/  IMAD.MOV.U32 R164, RZ, RZ, R29 ;  /* 0x000000ffffa47224 */ /* 0x000fe400078e001d */
[C---:B------:R-:W-:Y:S02]  /*b630*/  FMUL.FTZ R29, R2.reuse, R165 ;  /* 0x000000a5021d7220 */ /* 0x040fe40000410000 */
[C---:B------:R-:W-:Y:S02]  /*b640*/  FMUL.FTZ R22, R3.reuse, R162 ;  /* 0x000000a203167220 */ /* 0x040fe40000410000 */
[----:B------:R-:W-:Y:S02]  /*b650*/  IMAD.MOV.U32 R162, RZ, RZ, R44 ;  /* 0x000000ffffa27224 */ /* 0x000fe400078e002c */
[----:B------:R-:W1:Y:S01]  /*b660*/  LDSM.16.MT88.4 R44, [R205+0x4000] ;  /* 0x00400000cd2c783b */ /* 0x000e620000004200 */
[C---:B------:R-:W-:Y:S02]  /*b670*/  FMUL.FTZ R23, R3.reuse, R163 ;  /* 0x000000a303177220 */ /* 0x040fe40000410000 */
[----:B------:R-:W-:Y:S02]  /*b680*/  IMAD.MOV.U32 R163, RZ, RZ, R25 ;  /* 0x000000ffffa37224 */ /* 0x000fe400078e0019 */
[----:B------:R-:W-:Y:S02]  /*b690*/  FMUL.FTZ R25, R2, R157 ;  /* 0x0000009d02197220 */ /* 0x000fe40000410000 */
[----:B------:R-:W-:Y:S02]  /*b6a0*/  IMAD.MOV.U32 R157, RZ, RZ, R26 ;  /* 0x000000ffff9d7224 */ /* 0x000fe400078e001a */
[C---:B------:R-:W-:Y:S02]  /*b6b0*/  FMUL.FTZ R26, R0.reuse, R158 ;  /* 0x0000009e001a7220 */ /* 0x040fe40000410000 */
        /* <DEDUP_REMOVED lines=14> */
[C---:B------:R-:W-:Y:S01]  /*b7a0*/  FMUL.FTZ R30, R0.reuse, R166 ;  /* 0x000000a6001e7220 */ /* 0x040fe20000410000 */
[-C--:B-1----:R-:W-:Y:S01]  /*b7b0*/  HMMA.16816.F32 R20, R40, R44.reuse, R20 ;  /* 0x0000002c2814723c */ /* 0x082fe20000001814 */
[----:B------:R-:W-:Y:S02]  /*b7c0*/  IMAD.MOV.U32 R166, RZ, RZ, R142 ;  /* 0x000000ffffa67224 */ /* 0x000fe400078e008e */
[----:B------:R-:W-:Y:S02]  /*b7d0*/  IMAD.MOV.U32 R142, RZ, RZ, R141 ;  /* 0x000000ffff8e7224 */ /* 0x000fe400078e008d */
[----:B------:R-:W-:Y:S02]  /*b7e0*/  IMAD.MOV.U32 R141, RZ, RZ, R31 ;  /* 0x000000ffff8d7224 */ /* 0x000fe400078e001f */
[----:B------:R-:W-:Y:S01]  /*b7f0*/  FMUL.FTZ R31, R0, R167 ;  /* 0x000000a7001f7220 */ /* 0x000fe20000410000 */
[C---:B------:R-:W-:Y:S01]  /*b800*/  HMMA.16816.F32 R24, R32.reuse, R44, R24 ;  /* 0x0000002c2018723c */ /* 0x040fe20000001818 */
[----:B------:R-:W-:Y:S02]  /*b810*/  IMAD.MOV.U32 R158, RZ, RZ, R161 ;  /* 0x000000ffff9e7224 */ /* 0x000fe400078e00a1 */
[----:B------:R-:W1:Y:S01]  /*b820*/  MUFU.EX2 R161, R67 ;  /* 0x0000004300a17308 */ /* 0x000e620000000800 */
[----:B------:R-:W-:Y:S03]  /*b830*/  IMAD.MOV.U32 R167, RZ, RZ, R156 ;  /* 0x000000ffffa77224 */ /* 0x000fe600078e009c */
[----:B------:R-:W-:Y:S01]  /*b840*/  IMAD.MOV.U32 R44, RZ, RZ, R155 ;  /* 0x000000ffff2c7224 */ /* 0x000fe200078e009b */
[-C--:B------:R-:W-:Y:S01]  /*b850*/  HMMA.16816.F32 R28, R32, R46.reuse, R28 ;  /* 0x0000002e201c723c */ /* 0x080fe2000000181c */
[----:B------:R-:W-:Y:S03]  /*b860*/  IMAD.MOV.U32 R45, RZ, RZ, R151 ;  /* 0x000000ffff2d7224 */ /* 0x000fe600078e0097 */
[----:B------:R-:W-:Y:S01]  /*b870*/  IMAD.MOV.U32 R151, RZ, RZ, R148 ;  /* 0x000000ffff977224 */ /* 0x000fe200078e0094 */
[----:B------:R-:W-:Y:S01]  /*b880*/  MUFU.EX2 R155, R63 ;  /* 0x0000003f009b7308 */ /* 0x000fe20000000800 */
[----:B------:R-:W-:Y:S02]  /*b890*/  IMAD.MOV.U32 R148, RZ, RZ, R153 ;  /* 0x000000ffff947224 */ /* 0x000fe400078e0099 */
[C---:B------:R-:W-:Y:S04]  /*b8a0*/  FMUL.FTZ R32, R36.reuse, R168 ;  /* 0x000000a824207220 */ /* 0x040fe80000410000 */
[----:B------:R-:W-:Y:S02]  /*b8b0*/  FMUL.FTZ R33, R36, R169 ;  /* 0x000000a924217220 */ /* 0x000fe40000410000 */
[C---:B------:R-:W-:Y:S01]  /*b8c0*/  FMUL.FTZ R34, R3.reuse, R170 ;  /* 0x000000aa03227220 */ /* 0x040fe20000410000 */
[----:B------:R-:W-:Y:S01]  /*b8d0*/  MUFU.EX2 R153, R52 ;  /* 0x0000003400997308 */ /* 0x000fe20000000800 */
[----:B------:R-:W-:Y:S02]  /*b8e0*/  FMUL.FTZ R35, R3, R171 ;  /* 0x000000ab03237220 */ /* 0x000fe40000410000 */
[----:B------:R-:W-:Y:S02]  /*b8f0*/  IMAD.MOV.U32 R169, RZ, RZ, R157 ;  /* 0x000000ffffa97224 */ /* 0x000fe400078e009d */
[----:B------:R-:W-:Y:S02]  /*b900*/  IMAD.MOV.U32 R157, RZ, RZ, R162 ;  /* 0x000000ffff9d7224 */ /* 0x000fe400078e00a2 */
[----:B------:R-:W-:Y:S01]  /*b910*/  IMAD.MOV.U32 R168, RZ, RZ, R154 ;  /* 0x000000ffffa87224 */ /* 0x000fe200078e009a */
[----:B------:R-:W-:Y:S01]  /*b920*/  HMMA.16816.F32 R32, R40, R46, R32 ;  /* 0x0000002e2820723c */ /* 0x000fe20000001820 */
[----:B------:R-:W-:Y:S01]  /*b930*/  IMAD.MOV.U32 R170, RZ, RZ, R152 ;  /* 0x000000ffffaa7224 */ /* 0x000fe200078e0098 */
[----:B------:R-:W2:Y:S01]  /*b940*/  LDSM.16.MT88.4 R40, [R204+0x4400] ;  /* 0x00440000cc28783b */ /* 0x000ea20000004200 */
[----:B------:R-:W-:Y:S01]  /*b950*/  IMAD.MOV.U32 R171, RZ, RZ, R142 ;  /* 0x000000ffffab7224 */ /* 0x000fe200078e008e */
[----:B------:R3:W-:Y:S03]  /*b960*/  MUFU.EX2 R162, R64 ;  /* 0x0000004000a27308 */ /* 0x0007e60000000800 */
[----:B------:R-:W-:Y:S02]  /*b970*/  IMAD.MOV.U32 R46, RZ, RZ, R140 ;  /* 0x000000ffff2e7224 */ /* 0x000fe400078e008c */
[----:B------:R-:W-:Y:S05]  /*b980*/  IMAD.MOV.U32 R47, RZ, RZ, R141 ;  /* 0x000000ffff2f7224 */ /* 0x000fea00078e008d */
[----:B------:R-:W-:Y:S10]  /*b990*/  MUFU.EX2 R152, R55 ;  /* 0x0000003700987308 */ /* 0x000ff40000000800 */
[----:B------:R-:W-:Y:S01]  /*b9a0*/  MUFU.EX2 R154, R53 ;  /* 0x00000035009a7308 */ /* 0x000fe20000000800 */
[----:B---3--:R-:W-:Y:S01]  /*b9b0*/  IMAD.MOV.U32 R64, RZ, RZ, R38 ;  /* 0x000000ffff407224 */ /* 0x008fe200078e0026 */
[----:B------:R-:W-:Y:S08]  /*b9c0*/  SHF.R.U32.HI R38, RZ, 0x10, R191 ;  /* 0x00000010ff267819 */ /* 0x000ff000000116bf */
[----:B------:R3:W-:Y:S01]  /*b9d0*/  MUFU.EX2 R140, R56 ;  /* 0x00000038008c7308 */ /* 0x0007e20000000800 */
[-C--:B--2---:R-:W-:Y:S09]  /*b9e0*/  HMMA.16816.F32 R4, R48, R40.reuse, R4 ;  /* 0x000000283004723c */ /* 0x084ff20000001804 */
[----:B------:R2:W-:Y:S01]  /*b9f0*/  MUFU.EX2 R142, R57 ;  /* 0x00000039008e7308 */ /* 0x0005e20000000800 */
[C---:B------:R-:W-:Y:S09]  /*ba00*/  HMMA.16816.F32 R8, R172.reuse, R40, R8 ;  /* 0x00000028ac08723c */ /* 0x040ff20000001808 */
[----:B------:R-:W-:Y:S01]  /*ba10*/  MUFU.EX2 R156, R61 ;  /* 0x0000003d009c7308 */ /* 0x000fe20000000800 */
[-C--:B------:R-:W-:Y:S02]  /*ba20*/  HMMA.16816.F32 R12, R172, R42.reuse, R12 ;  /* 0x0000002aac0c723c */ /* 0x080fe4000000180c */
[--C-:B---3--:R-:W-:Y:S07]  /*ba30*/  HSET2.LE.AND R56, R202, R221.reuse, PT ;  /* 0x000000ddca387233 */ /* 0x108fee0003803000 */
[----:B------:R-:W-:Y:S01]  /*ba40*/  MUFU.EX2 R141, R62 ;  /* 0x0000003e008d7308 */ /* 0x000fe20000000800 */
[C---:B------:R-:W-:Y:S01]  /*ba50*/  HMMA.16816.F32 R16, R48.reuse, R42, R16 ;  /* 0x0000002a3010723c */ /* 0x040fe20000001810 */
[----:B------:R-:W3:Y:S01]  /*ba60*/  LDSM.16.MT88.4 R40, [R205+0x4400] ;  /* 0x00440000cd28783b */ /* 0x000ee20000004200 */
[--C-:B--2---:R-:W-:Y:S06]  /*ba70*/  HSET2.LE.AND R57, R220, R221.reuse, PT ;  /* 0x000000dddc397233 */ /* 0x104fec0003803000 */
[-C--:B---3--:R-:W-:Y:S08]  /*ba80*/  HMMA.16816.F32 R20, R48, R40.reuse, R20 ;  /* 0x000000283014723c */ /* 0x088ff00000001814 */
[C---:B------:R-:W-:Y:S08]  /*ba90*/  HMMA.16816.F32 R24, R172.reuse, R40, R24 ;  /* 0x00000028ac18723c */ /* 0x040ff00000001818 */
[-C--:B------:R-:W-:Y:S01]  /*baa0*/  HMMA.16816.F32 R28, R172, R42.reuse, R28 ;  /* 0x0000002aac1c723c */ /* 0x080fe2000000181c */
[----:B------:R2:W3:Y:S06]  /*bab0*/  MUFU.EX2 R172, R65 ;  /* 0x0000004100ac7308 */ /* 0x0004ec0000000800 */
[----:B------:R-:W-:Y:S01]  /*bac0*/  IMAD.MOV.U32 R175, RZ, RZ, R146 ;  /* 0x000000ffffaf7224 */ /* 0x000fe200078e0092 */
[----:B------:R-:W-:Y:S01]  /*bad0*/  HMMA.16816.F32 R32, R48, R42, R32 ;  /* 0x0000002a3020723c */ /* 0x000fe20000001820 */
[----:B------:R-:W-:Y:S01]  /*bae0*/  IMAD.MOV.U32 R173, RZ, RZ, R145 ;  /* 0x000000ffffad7224 */ /* 0x000fe200078e0091 */
[----:B------:R-:W4:Y:S01]  /*baf0*/  LDSM.16.MT88.4 R40, [R204+0x4800] ;  /* 0x00480000cc28783b */ /* 0x000f220000004200 */
[----:B------:R-:W1:Y:S01]  /*bb00*/  MUFU.EX2 R145, R54 ;  /* 0x0000003600917308 */ /* 0x000e620000000800 */
[----:B------:R-:W-:Y:S03]  /*bb10*/  IMAD.MOV.U32 R174, RZ, RZ, R144 ;  /* 0x000000ffffae7224 */ /* 0x000fe600078e0090 */
[----:B------:R-:W-:Y:S02]  /*bb20*/  IMAD.MOV.U32 R51, RZ, RZ, R133 ;  /* 0x000000ffff337224 */ /* 0x000fe400078e0085 */
[----:B------:R-:W-:Y:S03]  /*bb30*/  IMAD.MOV.U32 R50, RZ, RZ, R46 ;  /* 0x000000ffff327224 */ /* 0x000fe600078e002e */
[----:B------:R-:W-:Y:S01]  /*bb40*/  IMAD.MOV.U32 R63, RZ, RZ, R51 ;  /* 0x000000ffff3f7224 */ /* 0x000fe200078e0033 */
[----:B------:R1:W-:Y:S01]  /*bb50*/  MUFU.EX2 R133, R58 ;  /* 0x0000003a00857308 */ /* 0x0003e20000000800 */
[----:B------:R-:W-:Y:S02]  /*bb60*/  IMAD.MOV.U32 R51, RZ, RZ, R175 ;  /* 0x000000ffff337224 */ /* 0x000fe400078e00af */
[----:B------:R-:W-:Y:S02]  /*bb70*/  IMAD.MOV.U32 R49, RZ, RZ, R157 ;  /* 0x000000ffff317224 */ /* 0x000fe400078e009d */
[----:B------:R-:W-:Y:S02]  /*bb80*/  IMAD.MOV.U32 R175, RZ, RZ, R47 ;  /* 0x000000ffffaf7224 */ /* 0x000fe400078e002f */
[----:B------:R-:W-:Y:S02]  /*bb90*/  IMAD.MOV.U32 R48, RZ, RZ, R163 ;  /* 0x000000ffff307224 */ /* 0x000fe400078e00a3 */
[----:B------:R-:W-:Y:S01]  /*bba0*/  IMAD.MOV.U32 R47, RZ, RZ, R147 ;  /* 0x000000ffff2f7224 */ /* 0x000fe200078e0093 */
[----:B------:R3:W3:Y:S01]  /*bbb0*/  MUFU.EX2 R144, R59 ;  /* 0x0000003b00907308 */ /* 0x0006e20000000800 */
[----:B------:R-:W-:Y:S02]  /*bbc0*/  IMAD.MOV.U32 R46, RZ, RZ, R135 ;  /* 0x000000ffff2e7224 */ /* 0x000fe400078e0087 */
[----:B--2---:R-:W-:Y:S07]  /*bbd0*/  IMAD.MOV.U32 R65, RZ, RZ, R47 ;  /* 0x000000ffff417224 */ /* 0x004fee00078e002f */
[----:B------:R-:W2:Y:S01]  /*bbe0*/  MUFU.EX2 R146, R60 ;  /* 0x0000003c00927308 */ /* 0x000ea20000000800 */
[--C-:B-1----:R-:W-:Y:S01]  /*bbf0*/  HSET2.LE.AND R58, R203, R221.reuse, PT ;  /* 0x000000ddcb3a7233 */ /* 0x102fe20003803000 */
[-C--:B----4-:R-:W-:Y:S08]  /*bc00*/  HMMA.16816.F32 R4, R176, R40.reuse, R4 ;  /* 0x00000028b004723c */ /* 0x090ff00000001804 */
[----:B------:R1:W-:Y:S01]  /*bc10*/  MUFU.EX2 R147, R69 ;  /* 0x0000004500937308 */ /* 0x0003e20000000800 */
[--C-:B---3--:R-:W-:Y:S01]  /*bc20*/  HSET2.LE.AND R59, R201, R221.reuse, PT ;  /* 0x000000ddc93b7233 */ /* 0x108fe20003803000 */
[C---:B------:R-:W-:Y:S08]  /*bc30*/  HMMA.16816.F32 R8, R180.reuse, R40, R8 ;  /* 0x00000028b408723c */ /* 0x040ff00000001808 */
[----:B------:R-:W-:Y:S01]  /*bc40*/  MUFU.EX2 R157, R82 ;  /* 0x00000052009d7308 */ /* 0x000fe20000000800 */
[-C--:B------:R-:W-:Y:S09]  /*bc50*/  HMMA.16816.F32 R12, R180, R42.reuse, R12 ;  /* 0x0000002ab40c723c */ /* 0x080ff2000000180c */
[----:B------:R-:W-:Y:S01]  /*bc60*/  MUFU.EX2 R82, R77 ;  /* 0x0000004d00527308 */ /* 0x000fe20000000800 */
[C---:B------:R-:W-:Y:S01]  /*bc70*/  HMMA.16816.F32 R16, R176.reuse, R42, R16 ;  /* 0x0000002ab010723c */ /* 0x040fe20000001810 */
[----:B------:R-:W3:Y:S08]  /*bc80*/  LDSM.16.MT88.4 R40, [R205+0x4800] ;  /* 0x00480000cd28783b */ /* 0x000ef00000004200 */
[----:B------:R-:W-:Y:S10]  /*bc90*/  MUFU.EX2 R77, R72 ;  /* 0x00000048004d7308 */ /* 0x000ff40000000800 */
[----:B------:R-:W-:Y:S10]  /*bca0*/  MUFU.EX2 R163, R81 ;  /* 0x0000005100a37308 */ /* 0x000ff40000000800 */
[----:B------:R-:W-:Y:S10]  /*bcb0*/  MUFU.EX2 R81, R78 ;  /* 0x0000004e00517308 */ /* 0x000ff40000000800 */
[----:B------:R-:W-:Y:S01]  /*bcc0*/  MUFU.EX2 R78, R75 ;  /* 0x0000004b004e7308 */ /* 0x000fe20000000800 */
[-C--:B---3--:R-:W-:Y:S09]  /*bcd0*/  HMMA.16816.F32 R20, R176, R40.reuse, R20 ;  /* 0x00000028b014723c */ /* 0x088ff20000001814 */
[----:B------:R-:W-:Y:S01]  /*bce0*/  MUFU.EX2 R135, R70 ;  /* 0x0000004600877308 */ /* 0x000fe20000000800 */
[C---:B------:R-:W-:Y:S07]  /*bcf0*/  HMMA.16816.F32 R24, R180.reuse, R40, R24 ;  /* 0x00000028b418723c */ /* 0x040fee0000001818 */
[----:B------:R-:W-:Y:S01]  /*bd00*/  IMAD.MOV.U32 R40, RZ, RZ, R168 ;  /* 0x000000ffff287224 */ /* 0x000fe200078e00a8 */
[-C--:B------:R-:W-:Y:S01]  /*bd10*/  HMMA.16816.F32 R28, R180, R42.reuse, R28 ;  /* 0x0000002ab41c723c */ /* 0x080fe2000000181c */
[----:B------:R-:W-:Y:S03]  /*bd20*/  IMAD.MOV.U32 R41, RZ, RZ, R44 ;  /* 0x000000ffff297224 */ /* 0x000fe600078e002c */
[----:B------:R-:W-:Y:S02]  /*bd30*/  IMAD.MOV.U32 R44, RZ, RZ, R143 ;  /* 0x000000ffff2c7224 */ /* 0x000fe400078e008f */
[----:B------:R-:W-:Y:S01]  /*bd40*/  IMAD.MOV.U32 R168, RZ, RZ, R158 ;  /* 0x000000ffffa87224 */ /* 0x000fe200078e009e */
[----:B------:R3:W-:Y:S01]  /*bd50*/  MUFU.EX2 R143, R68 ;  /* 0x00000044008f7308 */ /* 0x0007e20000000800 */
[----:B------:R-:W-:Y:S01]  /*bd60*/  IMAD.MOV.U32 R183, RZ, RZ, R170 ;  /* 0x000000ffffb77224 */ /* 0x000fe200078e00aa */
[----:B------:R-:W-:Y:S03]  /*bd70*/  HMMA.16816.F32 R32, R176, R42, R32 ;  /* 0x0000002ab020723c */ /* 0x000fe60000001820 */
[----:B------:R-:W-:Y:S01]  /*bd80*/  IMAD.MOV.U32 R180, RZ, RZ, R37 ;  /* 0x000000ffffb47224 */ /* 0x000fe200078e0025 */
[----:B------:R-:W-:Y:S01]  /*bd90*/  LOP3.LUT R37, R191, 0xffff, RZ, 0xc0, !PT ;  /* 0x0000ffffbf257812 */ /* 0x000fe200078ec0ff */
[----:B------:R-:W-:Y:S02]  /*bda0*/  IMAD.MOV.U32 R170, RZ, RZ, R45 ;  /* 0x000000ffffaa7224 */ /* 0x000fe400078e002d */
[----:B------:R-:W-:Y:S01]  /*bdb0*/  IMAD.MOV.U32 R45, RZ, RZ, R160 ;  /* 0x000000ffff2d7224 */ /* 0x000fe200078e00a0 */
[----:B------:R-:W-:Y:S01]  /*bdc0*/  F2FP.PACK_AB R43, R161, R159 ;  /* 0x0000009fa12b723e */ /* 0x000fe200000000ff */
[----:B------:R-:W-:Y:S01]  /*bdd0*/  IMAD.MOV.U32 R179, RZ, RZ, R183 ;  /* 0x000000ffffb37224 */ /* 0x000fe200078e00b7 */
[----:B------:R-:W-:Y:S02]  /*bde0*/  MUFU.EX2 R160, R83 ;  /* 0x0000005300a07308 */ /* 0x000fe40000000800 */
[----:B------:R-:W-:Y:S01]  /*bdf0*/  IMAD.MOV.U32 R176, RZ, RZ, R40 ;  /* 0x000000ffffb07224 */ /* 0x000fe200078e0028 */
[----:B------:R-:W-:Y:S01]  /*be00*/  F2FP.PACK_AB R42, R172, R162 ;  /* 0x000000a2ac2a723e */ /* 0x000fe200000000ff */
[----:B------:R-:W-:Y:S01]  /*be10*/  IMAD.MOV.U32 R181, RZ, RZ, R41 ;  /* 0x000000ffffb57224 */ /* 0x000fe200078e0029 */
[----:B------:R-:W-:Y:S01]  /*be20*/  LOP3.LUT R41, R191, 0xff, RZ, 0xc0, !PT ;  /* 0x000000ffbf297812 */ /* 0x000fe200078ec0ff */
[----:B------:R-:W-:Y:S01]  /*be30*/  IMAD.MOV.U32 R182, RZ, RZ, R49 ;  /* 0x000000ffffb67224 */ /* 0x000fe200078e0031 */
[----:B------:R-:W-:Y:S01]  /*be40*/  SHF.R.U32.HI R40, RZ, 0x18, R191 ;  /* 0x00000018ff287819 */ /* 0x000fe200000116bf */
[----:B------:R-:W-:Y:S02]  /*be50*/  IMAD.MOV.U32 R183, RZ, RZ, R50 ;  /* 0x000000ffffb77224 */ /* 0x000fe400078e0032 */
[----:B------:R-:W-:Y:S01]  /*be60*/  IMAD.MOV.U32 R49, RZ, RZ, R51 ;  /* 0x000000ffff317224 */ /* 0x000fe200078e0033 */
[----:B------:R-:W-:Y:S01]  /*be70*/  MUFU.EX2 R83, R76 ;  /* 0x0000004c00537308 */ /* 0x000fe20000000800 */
[----:B------:R-:W-:Y:S02]  /*be80*/  IMAD.MOV.U32 R50, RZ, RZ, R173 ;  /* 0x000000ffff327224 */ /* 0x000fe400078e00ad */
[----:B------:R-:W-:Y:S02]  /*be90*/  IMAD.MOV.U32 R51, RZ, RZ, R174 ;  /* 0x000000ffff337224 */ /* 0x000fe400078e00ae */
[----:B------:R-:W-:Y:S02]  /*bea0*/  IMAD.MOV.U32 R173, RZ, RZ, R132 ;  /* 0x000000ffffad7224 */ /* 0x000fe400078e0084 */
[----:B------:R-:W-:Y:S01]  /*beb0*/  IMAD.MOV.U32 R174, RZ, RZ, R39 ;  /* 0x000000ffffae7224 */ /* 0x000fe200078e0027 */
[----:B------:R-:W-:Y:S01]  /*bec0*/  SHF.R.U32.HI R39, RZ, 0x8, R37 ;  /* 0x00000008ff277819 */ /* 0x000fe20000011625 */
[----:B------:R-:W-:Y:S01]  /*bed0*/  IMAD.MOV.U32 R191, RZ, RZ, R48 ;  /* 0x000000ffffbf7224 */ /* 0x000fe200078e0030 */
[----:B------:R-:W-:Y:S01]  /*bee0*/  LOP3.LUT R37, R38, 0xff, RZ, 0xc0, !PT ;  /* 0x000000ff26257812 */ /* 0x000fe200078ec0ff */
[----:B------:R-:W-:Y:S01]  /*bef0*/  IMAD.MOV.U32 R66, RZ, RZ, R44 ;  /* 0x000000ffff427224 */ /* 0x000fe200078e002c */
[--C-:B------:R-:W-:Y:S01]  /*bf00*/  HSET2.LE.AND R38, R229, R221.reuse, PT ;  /* 0x000000dde5267233 */ /* 0x100fe20003803000 */
[----:B------:R-:W-:Y:S01]  /*bf10*/  IMAD.MOV.U32 R67, RZ, RZ, R45 ;  /* 0x000000ffff437224 */ /* 0x000fe200078e002d */
[----:B------:R-:W-:Y:S01]  /*bf20*/  PRMT R48, R41, 0x5410, R39 ;  /* 0x0000541029307816 */ /* 0x000fe20000000027 */
[----:B------:R-:W-:Y:S01]  /*bf30*/  IMAD.MOV.U32 R177, RZ, RZ, R180 ;  /* 0x000000ffffb17224 */ /* 0x000fe200078e00b4 */
[----:B------:R-:W-:Y:S01]  /*bf40*/  PRMT R39, R37, 0x5410, R40 ;  /* 0x0000541025277816 */ /* 0x000fe20000000028 */
        /* <DEDUP_REMOVED lines=8> */
[----:B------:R-:W-:Y:S01]  /*bfd0*/  IMAD.MOV.U32 R173, RZ, RZ, R174 ;  /* 0x000000ffffad7224 */ /* 0x000fe200078e00ae */
[--C-:B------:R-:W-:Y:S01]  /*bfe0*/  HSET2.LE.AND R37, R227, R221.reuse, PT ;  /* 0x000000dde3257233 */ /* 0x100fe20003803000 */
[----:B------:R-:W-:Y:S01]  /*bff0*/  IMAD.MOV.U32 R174, RZ, RZ, R46 ;  /* 0x000000ffffae7224 */ /* 0x000fe200078e002e */
[----:B------:R-:W-:Y:S01]  /*c000*/  F2FP.PACK_AB R41, R152, R145 ;  /* 0x000000919829723e */ /* 0x000fe200000000ff */
[----:B------:R-:W-:Y:S01]  /*c010*/  IMAD.MOV.U32 R229, RZ, RZ, R181 ;  /* 0x000000ffffe57224 */ /* 0x000fe200078e00b5 */
[----:B------:R-:W4:Y:S01]  /*c020*/  LDSM.16.MT88.4 R44, [R204+0x4c00] ;  /* 0x004c0000cc2c783b */ /* 0x000f220000004200 */
[----:B------:R-:W-:Y:S01]  /*c030*/  IMAD.MOV.U32 R227, RZ, RZ, R182 ;  /* 0x000000ffffe37224 */ /* 0x000fe200078e00b6 */
[----:B------:R-:W-:Y:S01]  /*c040*/  F2FP.PACK_AB R40, R154, R153 ;  /* 0x000000999a28723e */ /* 0x000fe200000000ff */
[----:B------:R-:W-:Y:S01]  /*c050*/  IMAD.MOV.U32 R181, RZ, RZ, R50 ;  /* 0x000000ffffb57224 */ /* 0x000fe200078e0032 */
[----:B------:R-:W-:Y:S01]  /*c060*/  LOP3.LUT R41, R38, R41, RZ, 0xc0, !PT ;  /* 0x0000002926297212 */ /* 0x000fe200078ec0ff */
[----:B------:R-:W-:Y:S01]  /*c070*/  IMAD.MOV.U32 R182, RZ, RZ, R51 ;  /* 0x000000ffffb67224 */ /* 0x000fe200078e0033 */
[--C-:B------:R-:W-:Y:S01]  /*c080*/  HSET2.LE.AND R48, R48, R221.reuse, PT ;  /* 0x000000dd30307233 */ /* 0x100fe20003803000 */
[----:B------:R-:W-:Y:S01]  /*c090*/  IMAD.MOV.U32 R226, RZ, RZ, R171 ;  /* 0x000000ffffe27224 */ /* 0x000fe200078e00ab */
[--C-:B------:R-:W-:Y:S01]  /*c0a0*/  HSET2.LE.AND R38, R39, R221.reuse, PT ;  /* 0x000000dd27267233 */ /* 0x100fe20003803000 */
[----:B------:R-:W-:Y:S01]  /*c0b0*/  IMAD.MOV.U32 R178, RZ, RZ, R65 ;  /* 0x000000ffffb27224 */ /* 0x000fe200078e0041 */
[----:B------:R-:W-:Y:S01]  /*c0c0*/  LOP3.LUT R40, R37, R40, RZ, 0xc0, !PT ;  /* 0x0000002825287212 */ /* 0x000fe200078ec0ff */
[--C-:B------:R-:W-:Y:S01]  /*c0d0*/  HSET2.LE.AND R50, R232, R221.reuse, PT ;  /* 0x000000dde8327233 */ /* 0x100fe20003803000 */
[----:B------:R-:W-:Y:S01]  /*c0e0*/  IMAD.MOV.U32 R232, RZ, RZ, R64 ;  /* 0x000000ffffe87224 */ /* 0x000fe200078e0040 */
[----:B------:R-:W-:Y:S01]  /*c0f0*/  F2FP.PACK_AB R37, R142, R140 ;  /* 0x0000008c8e25723e */ /* 0x000fe200000000ff */
[--C-:B------:R-:W-:Y:S01]  /*c100*/  HSET2.LE.AND R51, R231, R221.reuse, PT ;  /* 0x000000dde7337233 */ /* 0x100fe20003803000 */
[----:B------:R-:W-:Y:S01]  /*c110*/  IMAD.MOV.U32 R231, RZ, RZ, R66 ;  /* 0x000000ffffe77224 */ /* 0x000fe200078e0042 */
[----:B------:R-:W-:Y:S01]  /*c120*/  F2FP.PACK_AB R49, R144, R133 ;  /* 0x000000859031723e */ /* 0x000fe200000000ff */
[----:B------:R3:W-:Y:S01]  /*c130*/  MUFU.EX2 R76, R74 ;  /* 0x0000004a004c7308 */ /* 0x0007e20000000800 */
[----:B------:R-:W-:Y:S02]  /*c140*/  LOP3.LUT R48, R48, R37, RZ, 0xc0, !PT ;  /* 0x0000002530307212 */ /* 0x000fe400078ec0ff */
[----:B------:R-:W-:Y:S02]  /*c150*/  LOP3.LUT R49, R38, R49, RZ, 0xc0, !PT ;  /* 0x0000003126317212 */ /* 0x000fe400078ec0ff */
[----:B--2---:R-:W-:Y:S02]  /*c160*/  F2FP.PACK_AB R37, R156, R146 ;  /* 0x000000929c25723e */ /* 0x004fe400000000ff */
[----:B------:R-:W-:Y:S02]  /*c170*/  F2FP.PACK_AB R38, R155, R141 ;  /* 0x0000008d9b26723e */ /* 0x000fe400000000ff */
[----:B------:R-:W-:Y:S01]  /*c180*/  LOP3.LUT R50, R50, R37, RZ, 0xc0, !PT ;  /* 0x0000002532327212 */ /* 0x000fe200078ec0ff */
[----:B------:R-:W2:Y:S01]  /*c190*/  MUFU.EX2 R158, R80 ;  /* 0x00000050009e7308 */ /* 0x000ea20000000800 */
[----:B------:R-:W-:Y:S02]  /*c1a0*/  LOP3.LUT R51, R51, R38, RZ, 0xc0, !PT ;  /* 0x0000002633337212 */ /* 0x000fe400078ec0ff */
[----:B------:R-:W-:Y:S01]  /*c1b0*/  LOP3.LUT R37, R243, UR13, R248, 0x96, !PT ;  /* 0x0000000df3257c12 */ /* 0x000fe2000f8e96f8 */
[----:B------:R-:W-:Y:S01]  /*c1c0*/  IMAD.MOV.U32 R243, RZ, RZ, R170 ;  /* 0x000000fffff37224 */ /* 0x000fe200078e00aa */
[----:B------:R-:W-:Y:S01]  /*c1d0*/  LOP3.LUT R39, R189, UR11, R242, 0x96, !PT ;  /* 0x0000000bbd277c12 */ /* 0x000fe2000f8e96f2 */
[----:B------:R-:W-:Y:S01]  /*c1e0*/  IMAD.MOV.U32 R242, RZ, RZ, R168 ;  /* 0x000000fffff27224 */ /* 0x000fe200078e00a8 */
[----:B------:R-:W-:Y:S01]  /*c1f0*/  SHF.R.U32.HI R38, RZ, 0x8, R197 ;  /* 0x00000008ff267819 */ /* 0x000fe200000116c5 */
[----:B------:R-:W-:Y:S02]  /*c200*/  IMAD.WIDE.U32 R54, R37, -0x2daee0ad, RZ ;  /* 0xd2511f5325367825 */ /* 0x000fe400078e00ff */
[----:B------:R-:W2:Y:S01]  /*c210*/  MUFU.EX2 R132, R71 ;  /* 0x0000004700847308 */ /* 0x000ea20000000800 */
[----:B-1----:R-:W-:Y:S01]  /*c220*/  PRMT R69, R198, 0x5410, R38 ;  /* 0x00005410c6457816 */ /* 0x002fe20000000026 */
[----:B------:R-:W-:Y:S01]  /*c230*/  IMAD.MOV.U32 R197, RZ, RZ, R67 ;  /* 0x000000ffffc57224 */ /* 0x000fe200078e0043 */
[-C--:B----4-:R-:W-:Y:S01]  /*c240*/  HMMA.16816.F32 R4, R40, R44.reuse, R4 ;  /* 0x0000002c2804723c */ /* 0x090fe20000001804 */
[----:B------:R-:W-:Y:S01]  /*c250*/  LOP3.LUT R52, R55, UR10, R238, 0x96, !PT ;  /* 0x0000000a37347c12 */ /* 0x000fe2000f8e96ee */
[--C-:B------:R-:W-:Y:S01]  /*c260*/  HSET2.LE.AND R55, R236, R221.reuse, PT ;  /* 0x000000ddec377233 */ /* 0x100fe20003803000 */
[----:B------:R-:W-:Y:S03]  /*c270*/  LOP3.LUT R38, R199, 0xff, RZ, 0xc0, !PT ;  /* 0x000000ffc7267812 */ /* 0x000fe600078ec0ff */
[----:B------:R-:W-:Y:S01]  /*c280*/  IMAD.WIDE.U32 R52, R52, -0x326172a9, RZ ;  /* 0xcd9e8d5734347825 */ /* 0x000fe200078e00ff */
[----:B---3--:R-:W-:Y:S01]  /*c290*/  PRMT R68, R38, 0x5410, R200 ;  /* 0x0000541026447816 */ /* 0x008fe200000000c8 */
[C---:B------:R-:W-:Y:S01]  /*c2a0*/  HMMA.16816.F32 R8, R48.reuse, R44, R8 ;  /* 0x0000002c3008723c */ /* 0x040fe20000001808 */
[----:B------:R-:W1:Y:S03]  /*c2b0*/  MUFU.EX2 R80, R79 ;  /* 0x0000004f00507308 */ /* 0x000e660000000800 */
[----:B------:R-:W-:Y:S04]  /*c2c0*/  IMAD.WIDE.U32 R38, R39, -0x2daee0ad, RZ ;  /* 0xd2511f5327267825 */ /* 0x000fe800078e00ff */
[-C--:B------:R-:W-:Y:S01]  /*c2d0*/  HMMA.16816.F32 R12, R48, R46.reuse, R12 ;  /* 0x0000002e300c723c */ /* 0x080fe2000000180c */
[----:B------:R-:W-:Y:S02]  /*c2e0*/  LOP3.LUT R39, R39, UR8, R54, 0x96, !PT ;  /* 0x0000000827277c12 */ /* 0x000fe4000f8e9636 */
[----:B------:R3:W4:Y:S01]  /*c2f0*/  MUFU.EX2 R79, R73 ;  /* 0x00000049004f7308 */ /* 0x0007220000000800 */
[--C-:B------:R-:W-:Y:S04]  /*c300*/  HSET2.LE.AND R54, R233, R221.reuse, PT ;  /* 0x000000dde9367233 */ /* 0x100fe80003803000 */
[C---:B------:R-:W-:Y:S01]  /*c310*/  HMMA.16816.F32 R16, R40.reuse, R46, R16 ;  /* 0x0000002e2810723c */ /* 0x040fe20000001810 */
[----:B------:R-:W1:Y:S07]  /*c320*/  LDSM.16.MT88.4 R44, [R205+0x4c00] ;  /* 0x004c0000cd2c783b */ /* 0x000e6e0000004200 */
[-C--:B-1----:R-:W-:Y:S08]  /*c330*/  HMMA.16816.F32 R20, R40, R44.reuse, R20 ;  /* 0x0000002c2814723c */ /* 0x082ff00000001814 */
[C---:B------:R-:W-:Y:S07]  /*c340*/  HMMA.16816.F32 R24, R48.reuse, R44, R24 ;  /* 0x0000002c3018723c */ /* 0x040fee0000001818 */
[----:B------:R-:W-:Y:S01]  /*c350*/  LOP3.LUT R44, R53, UR9, R188, 0x96, !PT ;  /* 0x00000009352c7c12 */ /* 0x000fe2000f8e96bc */
[-C--:B------:R-:W-:Y:S01]  /*c360*/  HMMA.16816.F32 R28, R48, R46.reuse, R28 ;  /* 0x0000002e301c723c */ /* 0x080fe2000000181c */
[----:B------:R-:W1:Y:S03]  /*c370*/  LDSM.16.MT88.4 R48, [R204+0x5000] ;  /* 0x00500000cc30783b */ /* 0x000e660000004200 */
[----:B------:R-:W-:Y:S04]  /*c380*/  IMAD.WIDE.U32 R44, R44, -0x2daee0ad, RZ ;  /* 0xd2511f532c2c7825 */ /* 0x000fe800078e00ff */
[----:B------:R-:W-:Y:S01]  /*c390*/  HMMA.16816.F32 R32, R40, R46, R32 ;  /* 0x0000002e2820723c */ /* 0x000fe20000001820 */
[----:B------:R-:W-:Y:S01]  /*c3a0*/  LOP3.LUT R45, R45, UR6, R38, 0x96, !PT ;  /* 0x000000062d2d7c12 */ /* 0x000fe2000f8e9626 */
[----:B------:R-:W1:Y:S02]  /*c3b0*/  LDSM.16.MT88.4 R40, [R205+0x5000] ;  /* 0x00500000cd28783b */ /* 0x000e640000004200 */
[----:B------:R-:W-:Y:S03]  /*c3c0*/  IMAD.WIDE.U32 R38, R39, -0x326172a9, RZ ;  /* 0xcd9e8d5727267825 */ /* 0x000fe600078e00ff */
[----:B------:R-:W-:Y:S02]  /*c3d0*/  SHF.R.U32.HI R46, RZ, 0x18, R190 ;  /* 0x00000018ff2e7819 */ /* 0x000fe400000116be */
[----:B------:R-:W-:Y:S03]  /*c3e0*/  LOP3.LUT R52, R39, UR7, R52, 0x96, !PT ;  /* 0x0000000727347c12 */ /* 0x000fe6000f8e9634 */
[----:B------:R-:W-:Y:S02]  /*c3f0*/  LOP3.LUT R47, R190, 0xff, RZ, 0xc0, !PT ;  /* 0x000000ffbe2f7812 */ /* 0x000fe400078ec0ff */
[----:B------:R-:W-:Y:S05]  /*c400*/  IMAD.WIDE.U32 R52, R52, -0x2daee0ad, RZ ;  /* 0xd2511f5334347825 */ /* 0x000fea00078e00ff */
[----:B------:R-:W-:Y:S01]  /*c410*/  LOP3.LUT R39, R53, UR4, R44, 0x96, !PT ;  /* 0x0000000435277c12 */ /* 0x000fe2000f8e962c */
[----:B------:R-:W-:Y:S05]  /*c420*/  IMAD.WIDE.U32 R44, R45, -0x326172a9, RZ ;  /* 0xcd9e8d572d2c7825 */ /* 0x000fea00078e00ff */
[----:B------:R-:W-:Y:S01]  /*c430*/  LOP3.LUT R53, R45, UR5, R38, 0x96, !PT ;  /* 0x000000052d357c12 */ /* 0x000fe2000f8e9626 */
[----:B------:R-:W-:Y:S01]  /*c440*/  IMAD.WIDE.U32 R38, R39, -0x326172a9, RZ ;  /* 0xcd9e8d5727267825 */ /* 0x000fe200078e00ff */
[----:B------:R-:W-:Y:S04]  /*c450*/  SHF.R.U32.HI R45, RZ, 0x8, R193 ;  /* 0x00000008ff2d7819 */ /* 0x000fe800000116c1 */
[----:B------:R-:W-:Y:S02]  /*c460*/  LOP3.LUT R37, R39, UR15, R44, 0x96, !PT ;  /* 0x0000000f27257c12 */ /* 0x000fe4000f8e962c */
[----:B------:R-:W-:Y:S02]  /*c470*/  PRMT R67, R194, 0x5410, R45 ;  /* 0x00005410c2437816 */ /* 0x000fe4000000002d */
[C---:B------:R-:W-:Y:S02]  /*c480*/  LOP3.LUT R44, R37.reuse, 0xffff, RZ, 0xc0, !PT ;  /* 0x0000ffff252c7812 */ /* 0x040fe400078ec0ff */
[----:B------:R-:W-:Y:S02]  /*c490*/  LOP3.LUT R45, R37, 0xff, RZ, 0xc0, !PT ;  /* 0x000000ff252d7812 */ /* 0x000fe400078ec0ff */
[----:B------:R-:W-:Y:S04]  /*c4a0*/  SHF.R.U32.HI R44, RZ, 0x8, R44 ;  /* 0x00000008ff2c7819 */ /* 0x000fe8000001162c */
[----:B------:R-:W-:Y:S02]  /*c4b0*/  PRMT R72, R45, 0x5410, R44 ;  /* 0x000054102d487816 */ /* 0x000fe4000000002c */
[--C-:B------:R-:W-:Y:S02]  /*c4c0*/  SHF.R.U32.HI R44, RZ, 0x10, R37.reuse ;  /* 0x00000010ff2c7819 */ /* 0x100fe40000011625 */
[----:B------:R-:W-:Y:S02]  /*c4d0*/  SHF.R.U32.HI R45, RZ, 0x18, R37 ;  /* 0x00000018ff2d7819 */ /* 0x000fe40000011625 */
[----:B------:R-:W-:Y:S02]  /*c4e0*/  LOP3.LUT R37, R44, 0xff, RZ, 0xc0, !PT ;  /* 0x000000ff2c257812 */ /* 0x000fe400078ec0ff */
[----:B------:R-:W-:Y:S02]  /*c4f0*/  LOP3.LUT R44, R195, 0xff, RZ, 0xc0, !PT ;  /* 0x000000ffc32c7812 */ /* 0x000fe400078ec0ff */
[----:B------:R-:W-:Y:S02]  /*c500*/  PRMT R75, R37, 0x5410, R45 ;  /* 0x00005410254b7816 */ /* 0x000fe4000000002d */
[C---:B------:R-:W-:Y:S02]  /*c510*/  LOP3.LUT R37, R38.reuse, 0xffff, RZ, 0xc0, !PT ;  /* 0x0000ffff26257812 */ /* 0x040fe400078ec0ff */
[----:B------:R-:W-:Y:S02]  /*c520*/  LOP3.LUT R39, R38, 0xff, RZ, 0xc0, !PT ;  /* 0x000000ff26277812 */ /* 0x000fe400078ec0ff */
[----:B------:R-:W-:Y:S02]  /*c530*/  SHF.R.U32.HI R37, RZ, 0x8, R37 ;  /* 0x00000008ff257819 */ /* 0x000fe40000011625 */
[----:B------:R-:W-:Y:S01]  /*c540*/  PRMT R66, R44, 0x5410, R196 ;  /* 0x000054102c427816 */ /* 0x000fe200000000c4 */
[----:B------:R-:W-:Y:S01]  /*c550*/  IMAD.WIDE.U32 R44, R53, -0x2daee0ad, RZ ;  /* 0xd2511f53352c7825 */ /* 0x000fe200078e00ff */
[----:B------:R-:W-:Y:S02]  /*c560*/  PRMT R74, R39, 0x5410, R37 ;  /* 0x00005410274a7816 */ /* 0x000fe40000000025 */
[--C-:B------:R-:W-:Y:S02]  /*c570*/  SHF.R.U32.HI R37, RZ, 0x10, R38.reuse ;  /* 0x00000010ff257819 */ /* 0x100fe40000011626 */
[----:B------:R-:W-:Y:S02]  /*c580*/  SHF.R.U32.HI R53, RZ, 0x18, R38 ;  /* 0x00000018ff357819 */ /* 0x000fe40000011626 */
[----:B------:R-:W-:Y:S02]  /*c590*/  LOP3.LUT R38, R37, 0xff, RZ, 0xc0, !PT ;  /* 0x000000ff25267812 */ /* 0x000fe400078ec0ff */
[----:B--2---:R-:W-:Y:S02]  /*c5a0*/  F2FP.PACK_AB R37, R163, R158 ;  /* 0x0000009ea325723e */ /* 0x004fe400000000ff */
[----:B------:R-:W-:Y:S02]  /*c5b0*/  LOP3.LUT R60, R45, UR14, R52, 0x96, !PT ;  /* 0x0000000e2d3c7c12 */ /* 0x000fe4000f8e9634 */
[----:B------:R-:W-:Y:S02]  /*c5c0*/  SHF.R.U32.HI R52, RZ, 0x8, R222 ;  /* 0x00000008ff347819 */ /* 0x000fe400000116de */
[----:B------:R-:W-:Y:S02]  /*c5d0*/  LOP3.LUT R39, R223, 0xff, RZ, 0xc0, !PT ;  /* 0x000000ffdf277812 */ /* 0x000fe400078ec0ff */
[----:B------:R-:W-:Y:S02]  /*c5e0*/  LOP3.LUT R54, R54, R37, RZ, 0xc0, !PT ;  /* 0x0000002536367212 */ /* 0x000fe400078ec0ff */
[----:B------:R-:W-:Y:S02]  /*c5f0*/  F2FP.PACK_AB R37, R160, R157 ;  /* 0x0000009da025723e */ /* 0x000fe400000000ff */
[----:B---3--:R-:W-:Y:S01]  /*c600*/  PRMT R73, R38, 0x5410, R53 ;  /* 0x0000541026497816 */ /* 0x008fe20000000035 */
[--C-:B------:R-:W-:Y:S01]  /*c610*/  HSET2.LE.AND R53, R234, R221.reuse, PT ;  /* 0x000000ddea357233 */ /* 0x100fe20003803000 */
[----:B------:R-:W-:Y:S01]  /*c620*/  PRMT R170, R225, 0x5410, R52 ;  /* 0x00005410e1aa7816 */ /* 0x000fe20000000034 */
[--C-:B------:R-:W-:Y:S01]  /*c630*/  HSET2.LE.AND R52, R235, R221.reuse, PT ;  /* 0x000000ddeb347233 */ /* 0x100fe20003803000 */
[----:B------:R-:W-:Y:S02]  /*c640*/  F2FP.PACK_AB R38, R147, R143 ;  /* 0x0000008f9326723e */ /* 0x000fe400000000ff */
[----:B------:R-:W-:Y:S01]  /*c650*/  PRMT R171, R39, 0x5410, R224 ;  /* 0x0000541027ab7816 */ /* 0x000fe200000000e0 */
[--C-:B------:R-:W-:Y:S01]  /*c660*/  HSET2.LE.AND R170, R170, R221.reuse, PT ;  /* 0x000000ddaaaa7233 */ /* 0x100fe20003803000 */
[----:B------:R-:W-:Y:S02]  /*c670*/  F2FP.PACK_AB R39, R132, R135 ;  /* 0x000000878427723e */ /* 0x000fe400000000ff */
[----:B------:R-:W-:Y:S01]  /*c680*/  LOP3.LUT R55, R55, R37, RZ, 0xc0, !PT ;  /* 0x0000002537377212 */ /* 0x000fe200078ec0ff */
[--C-:B------:R-:W-:Y:S01]  /*c690*/  HSET2.LE.AND R171, R171, R221.reuse, PT ;  /* 0x000000ddabab7233 */ /* 0x100fe20003803000 */
[----:B------:R-:W-:Y:S02]  /*c6a0*/  F2FP.PACK_AB R37, R82, R83 ;  /* 0x000000535225723e */ /* 0x000fe400000000ff */
[----:B------:R-:W-:Y:S02]  /*c6b0*/  LOP3.LUT R52, R52, R38, RZ, 0xc0, !PT ;  /* 0x0000002634347212 */ /* 0x000fe400078ec0ff */
[----:B------:R-:W-:Y:S02]  /*c6c0*/  LOP3.LUT R53, R53, R39, RZ, 0xc0, !PT ;  /* 0x0000002735357212 */ /* 0x000fe400078ec0ff */
[----:B------:R-:W-:Y:S02]  /*c6d0*/  LOP3.LUT R58, R58, R37, RZ, 0xc0, !PT ;  /* 0x000000253a3a7212 */ /* 0x000fe400078ec0ff */
[----:B------:R-:W-:Y:S02]  /*c6e0*/  F2FP.PACK_AB R38, R80, R81 ;  /* 0x000000515026723e */ /* 0x000fe400000000ff */
[----:B----4-:R-:W-:Y:S01]  /*c6f0*/  F2FP.PACK_AB R39, R79, R77 ;  /* 0x0000004d4f27723e */ /* 0x010fe200000000ff */
[-C--:B-1----:R-:W-:Y:S01]  /*c700*/  HMMA.16816.F32 R4, R52, R48.reuse, R4 ;  /* 0x000000303404723c */ /* 0x082fe20000001804 */
[----:B------:R-:W-:Y:S02]  /*c710*/  F2FP.PACK_AB R37, R78, R76 ;  /* 0x0000004c4e25723e */ /* 0x000fe400000000ff */
[----:B------:R-:W-:Y:S02]  /*c720*/  LOP3.LUT R59, R59, R38, RZ, 0xc0, !PT ;  /* 0x000000263b3b7212 */ /* 0x000fe400078ec0ff */
[----:B------:R-:W-:Y:S02]  /*c730*/  LOP3.LUT R56, R56, R39, RZ, 0xc0, !PT ;  /* 0x0000002738387212 */ /* 0x000fe400078ec0ff */
[----:B------:R-:W-:Y:S02]  /*c740*/  LOP3.LUT R57, R57, R37, RZ, 0xc0, !PT ;  /* 0x0000002539397212 */ /* 0x000fe400078ec0ff */
[----:B------:R-:W-:Y:S03]  /*c750*/  SHF.R.U32.HI R38, RZ, 0x10, R44 ;  /* 0x00000010ff267819 */ /* 0x000fe6000001162c */
[----:B------:R-:W-:Y:S02]  /*c760*/  LOP3.LUT R37, R190, 0xffff, RZ, 0xc0, !PT ;  /* 0x0000ffffbe257812 */ /* 0x000fe400078ec0ff */
[----:B------:R-:W-:Y:S01]  /*c770*/  SHF.R.U32.HI R39, RZ, 0x10, R190 ;  /* 0x00000010ff277819 */ /* 0x000fe200000116be */
[C---:B------:R-:W-:Y:S01]  /*c780*/  HMMA.16816.F32 R8, R56.reuse, R48, R8 ;  /* 0x000000303808723c */ /* 0x040fe20000001808 */
[C---:B------:R-:W-:Y:S02]  /*c790*/  LOP3.LUT R45, R44.reuse, 0xffff, RZ, 0xc0, !PT ;  /* 0x0000ffff2c2d7812 */ /* 0x040fe400078ec0ff */
[----:B------:R-:W-:Y:S02]  /*c7a0*/  LOP3.LUT R62, R44, 0xff, RZ, 0xc0, !PT ;  /* 0x000000ff2c3e7812 */ /* 0x000fe400078ec0ff */
[----:B------:R-:W-:Y:S02]  /*c7b0*/  SHF.R.U32.HI R61, RZ, 0x18, R44 ;  /* 0x00000018ff3d7819 */ /* 0x000fe4000001162c */
[----:B------:R-:W-:Y:S01]  /*c7c0*/  LOP3.LUT R44, R38, 0xff, RZ, 0xc0, !PT ;  /* 0x000000ff262c7812 */ /* 0x000fe200078ec0ff */
[-C--:B------:R-:W-:Y:S01]  /*c7d0*/  HMMA.16816.F32 R12, R56, R50.reuse, R12 ;  /* 0x00000032380c723c */ /* 0x080fe2000000180c */
[----:B------:R-:W-:Y:S03]  /*c7e0*/  SHF.R.U32.HI R38, RZ, 0x8, R37 ;  /* 0x00000008ff267819 */ /* 0x000fe60000011625 */
[----:B------:R-:W-:Y:S02]  /*c7f0*/  LOP3.LUT R37, R39, 0xff, RZ, 0xc0, !PT ;  /* 0x000000ff27257812 */ /* 0x000fe400078ec0ff */
[----:B------:R-:W-:Y:S02]  /*c800*/  SHF.R.U32.HI R45, RZ, 0x8, R45 ;  /* 0x00000008ff2d7819 */ /* 0x000fe4000001162d */
[----:B------:R-:W-:Y:S01]  /*c810*/  PRMT R64, R37, 0x5410, R46 ;  /* 0x0000541025407816 */ /* 0x000fe2000000002e */
[C---:B------:R-:W-:Y:S03]  /*c820*/  HMMA.16816.F32 R16, R52.reuse, R50, R16 ;  /* 0x000000323410723c */ /* 0x040fe60000001810 */
[C---:B------:R-:W-:Y:S02]  /*c830*/  LOP3.LUT R37, R187.reuse, 0xffff, RZ, 0xc0, !PT ;  /* 0x0000ffffbb257812 */ /* 0x040fe400078ec0ff */
[----:B------:R-:W-:Y:S01]  /*c840*/  PRMT R71, R62, 0x5410, R45 ;  /* 0x000054103e477816 */ /* 0x000fe2000000002d */
[----:B------:R-:W-:Y:S01]  /*c850*/  FFMA.FTZ R62, R36, R247, R242 ;  /* 0x000000f7243e7223 */ /* 0x000fe200000100f2 */
[----:B------:R-:W-:Y:S01]  /*c860*/  LOP3.LUT R45, R187, 0xff, RZ, 0xc0, !PT ;  /* 0x000000ffbb2d7812 */ /* 0x000fe200078ec0ff */
[----:B------:R-:W-:Y:S01]  /*c870*/  IMAD.MOV.U32 R242, RZ, RZ, R243 ;  /* 0x000000fffff27224 */ /* 0x000fe200078e00f3 */
[----:B------:R-:W-:Y:S01]  /*c880*/  SHF.R.U32.HI R37, RZ, 0x8, R37 ;  /* 0x00000008ff257819 */ /* 0x000fe20000011625 */
[-C--:B------:R-:W-:Y:S02]  /*c890*/  HMMA.16816.F32 R20, R52, R40.reuse, R20 ;  /* 0x000000283414723c */ /* 0x080fe40000001814 */
[----:B------:R-:W-:Y:S01]  /*c8a0*/  IMAD.MOV.U32 R243, RZ, RZ, R227 ;  /* 0x000000fffff37224 */ /* 0x000fe200078e00e3 */
[----:B------:R-:W-:Y:S01]  /*c8b0*/  PRMT R48, R45, 0x5410, R37 ;  /* 0x000054102d307816 */ /* 0x000fe20000000025 */
[----:B------:R-:W-:Y:S01]  /*c8c0*/  IMAD.MOV.U32 R227, RZ, RZ, R229 ;  /* 0x000000ffffe37224 */ /* 0x000fe200078e00e5 */
[----:B------:R-:W-:Y:S01]  /*c8d0*/  PRMT R65, R47, 0x5410, R38 ;  /* 0x000054102f417816 */ /* 0x000fe20000000026 */
[----:B------:R-:W-:Y:S01]  /*c8e0*/  IMAD.MOV.U32 R229, RZ, RZ, R230 ;  /* 0x000000ffffe57224 */ /* 0x000fe200078e00e6 */
[----:B------:R-:W-:Y:S01]  /*c8f0*/  LOP3.LUT R46, R192, 0xff, RZ, 0xc0, !PT ;  /* 0x000000ffc02e7812 */ /* 0x000fe200078ec0ff */
[----:B------:R-:W-:Y:S01]  /*c900*/  IMAD.MOV.U32 R230, RZ, RZ, R179 ;  /* 0x000000ffffe67224 */ /* 0x000fe200078e00b3 */
[----:B------:R-:W-:Y:S01]  /*c910*/  PRMT R70, R44, 0x5410, R61 ;  /* 0x000054102c467816 */ /* 0x000fe2000000003d */
[C---:B------:R-:W-:Y:S02]  /*c920*/  HMMA.16816.F32 R24, R56.reuse, R40, R24 ;  /* 0x000000283818723c */ /* 0x040fe40000001818 */
[----:B------:R-:W-:Y:S01]  /*c930*/  IMAD.MOV.U32 R179, RZ, RZ, R63 ;  /* 0x000000ffffb37224 */ /* 0x000fe200078e003f */
[----:B------:R-:W-:Y:S01]  /*c940*/  SHF.R.U32.HI R44, RZ, 0x18, R187 ;  /* 0x00000018ff2c7819 */ /* 0x000fe200000116bb */
[----:B------:R-:W-:Y:S01]  /*c950*/  IMAD.MOV.U32 R63, RZ, RZ, R169 ;  /* 0x000000ffff3f7224 */ /* 0x000fe200078e00a9 */
[--C-:B------:R-:W-:Y:S01]  /*c960*/  HSET2.LE.AND R36, R65, R221.reuse, PT ;  /* 0x000000dd41247233 */ /* 0x100fe20003803000 */
[----:B------:R-:W-:Y:S01]  /*c970*/  IMAD.MOV.U32 R169, RZ, RZ, R166 ;  /* 0x000000ffffa97224 */ /* 0x000fe200078e00a6 */
[--C-:B------:R-:W-:Y:S01]  /*c980*/  HSET2.LE.AND R40, R64, R221.reuse, PT ;  /* 0x000000dd40287233 */ /* 0x100fe20003803000 */
[----:B------:R-:W-:Y:S01]  /*c990*/  IMAD.MOV.U32 R166, RZ, RZ, R165 ;  /* 0x000000ffffa67224 */ /* 0x000fe200078e00a5 */
[-C--:B------:R-:W-:Y:S03]  /*c9a0*/  HMMA.16816.F32 R28, R56, R42.reuse, R28 ;  /* 0x0000002a381c723c */ /* 0x080fe6000000181c */
[----:B------:R-:W-:Y:S01]  /*c9b0*/  IMAD.MOV.U32 R165, RZ, RZ, R164 ;  /* 0x000000ffffa57224 */ /* 0x000fe200078e00a4 */
[----:B------:R-:W-:Y:S01]  /*c9c0*/  F2FP.PACK_AB R41, R87, R86 ;  /* 0x000000565729723e */ /* 0x000fe200000000ff */
[----:B------:R-:W-:Y:S01]  /*c9d0*/  IMAD.MOV.U32 R164, RZ, RZ, R252 ;  /* 0x000000ffffa47224 */ /* 0x000fe200078e00fc */
[----:B------:R-:W-:Y:S01]  /*c9e0*/  SHF.R.U32.HI R39, RZ, 0x10, R187 ;  /* 0x00000010ff277819 */ /* 0x000fe200000116bb */
[----:B------:R-:W-:Y:S01]  /*c9f0*/  IMAD.MOV.U32 R200, RZ, RZ, R165 ;  /* 0x000000ffffc87224 */ /* 0x000fe200078e00a5 */
[----:B------:R-:W2:Y:S01]  /*ca00*/  LDL.LU R252, [R1+0x70] ;  /* 0x0000700001fc7983 */ /* 0x000ea20000300800 */
[----:B------:R-:W-:Y:S03]  /*ca10*/  HMMA.16816.F32 R32, R52, R42, R32 ;  /* 0x0000002a3420723c */ /* 0x000fe60000001820 */
[----:B------:R-:W3:Y:S01]  /*ca20*/  LDL.LU R37, [R1] ;  /* 0x0000000001257983 */ /* 0x000ee20000300800 */
[----:B------:R-:W-:Y:S01]  /*ca30*/  LOP3.LUT R39, R39, 0xff, RZ, 0xc0, !PT ;  /* 0x000000ff27277812 */ /* 0x000fe200078ec0ff */
[--C-:B------:R-:W-:Y:S01]  /*ca40*/  HSET2.LE.AND R50, R67, R221.reuse, PT ;  /* 0x000000dd43327233 */ /* 0x100fe20003803000 */
[----:B------:R-:W-:Y:S01]  /*ca50*/  LOP3.LUT R38, R192, 0xffff, RZ, 0xc0, !PT ;  /* 0x0000ffffc0267812 */ /* 0x000fe200078ec0ff */
[--C-:B------:R-:W-:Y:S01]  /*ca60*/  HSET2.LE.AND R51, R66, R221.reuse, PT ;  /* 0x000000dd42337233 */ /* 0x100fe20003803000 */
[----:B------:R-:W-:Y:S01]  /*ca70*/  PRMT R49, R39, 0x5410, R44 ;  /* 0x0000541027317816 */ /* 0x000fe2000000002c */
[--C-:B------:R-:W-:Y:S03]  /*ca80*/  HSET2.LE.AND R39, R68, R221.reuse, PT ;  /* 0x000000dd44277233 */ /* 0x100fe60003803000 */
[----:B------:R-:W-:Y:S01]  /*ca90*/  SHF.R.U32.HI R53, RZ, 0x18, R60 ;  /* 0x00000018ff357819 */ /* 0x000fe2000001163c */
[--C-:B------:R-:W-:Y:S01]  /*caa0*/  HSET2.LE.AND R49, R49, R221.reuse, PT ;  /* 0x000000dd31317233 */ /* 0x100fe20003803000 */
[----:B------:R-:W-:Y:S01]  /*cab0*/  SHF.R.U32.HI R38, RZ, 0x8, R38 ;  /* 0x00000008ff267819 */ /* 0x000fe20000011626 */
[--C-:B------:R-:W-:Y:S01]  /*cac0*/  HSET2.LE.AND R48, R48, R221.reuse, PT ;  /* 0x000000dd30307233 */ /* 0x100fe20003803000 */
[----:B------:R-:W-:Y:S01]  /*cad0*/  LOP3.LUT R54, R60, 0xff, RZ, 0xc0, !PT ;  /* 0x000000ff3c367812 */ /* 0x000fe200078ec0ff */
[--C-:B------:R-:W-:Y:S01]  /*cae0*/  HSET2.LE.AND R56, R72, R221.reuse, PT ;  /* 0x000000dd48387233 */ /* 0x100fe20003803000 */
[----:B------:R-:W-:Y:S01]  /*caf0*/  PRMT R168, R46, 0x5410, R38 ;  /* 0x000054102ea87816 */ /* 0x000fe20000000026 */
[--C-:B------:R-:W-:Y:S01]  /*cb00*/  HSET2.LE.AND R38, R69, R221.reuse, PT ;  /* 0x000000dd45267233 */ /* 0x100fe20003803000 */
[----:B------:R-:W1:Y:S01]  /*cb10*/  LDSM.16.MT88.4 R44, [R204+0x5400] ;  /* 0x00540000cc2c783b */ /* 0x000e620000004200 */
[--C-:B------:R-:W-:Y:S01]  /*cb20*/  HSET2.LE.AND R58, R74, R221.reuse, PT ;  /* 0x000000dd4a3a7233 */ /* 0x100fe20003803000 */
[--C-:B------:R-:W-:Y:S01]  /*cb30*/  SHF.R.U32.HI R52, RZ, 0x10, R192.reuse ;  /* 0x00000010ff347819 */ /* 0x100fe200000116c0 */
[--C-:B------:R-:W-:Y:S01]  /*cb40*/  HSET2.LE.AND R59, R73, R221.reuse, PT ;  /* 0x000000dd493b7233 */ /* 0x100fe20003803000 */
[----:B------:R-:W-:Y:S01]  /*cb50*/  SHF.R.U32.HI R55, RZ, 0x18, R192 ;  /* 0x00000018ff377819 */ /* 0x000fe200000116c0 */
[--C-:B------:R-:W-:Y:S01]  /*cb60*/  HSET2.LE.AND R168, R168, R221.reuse, PT ;  /* 0x000000dda8a87233 */ /* 0x100fe20003803000 */
[----:B------:R-:W-:Y:S01]  /*cb70*/  LOP3.LUT R52, R52, 0xff, RZ, 0xc0, !PT ;  /* 0x000000ff34347812 */ /* 0x000fe200078ec0ff */
[----:B---3--:R-:W-:Y:S01]  /*cb80*/  FFMA.FTZ R61, R3, R37, R242 ;  /* 0x00000025033d7223 */ /* 0x008fe200000100f2 */
[----:B------:R-:W-:Y:S01]  /*cb90*/  F2FP.PACK_AB R3, R99, R98 ;  /* 0x000000626303723e */ /* 0x000fe200000000ff */
[----:B------:R-:W-:Y:S01]  /*cba0*/  IMAD.MOV.U32 R242, RZ, RZ, R227 ;  /* 0x000000fffff27224 */ /* 0x000fe200078e00e3 */
[----:B------:R-:W-:Y:S01]  /*cbb0*/  F2FP.PACK_AB R37, R85, R84 ;  /* 0x000000545525723e */ /* 0x000fe200000000ff */
[----:B------:R-:W-:Y:S01]  /*cbc0*/  IMAD.MOV.U32 R227, RZ, RZ, R229 ;  /* 0x000000ffffe37224 */ /* 0x000fe200078e00e5 */
[----:B------:R-:W-:Y:S01]  /*cbd0*/  LOP3.LUT R39, R39, R3, RZ, 0xc0, !PT ;  /* 0x0000000327277212 */ /* 0x000fe200078ec0ff */
[----:B------:R-:W-:Y:S01]  /*cbe0*/  IMAD.MOV.U32 R229, RZ, RZ, R230 ;  /* 0x000000ffffe57224 */ /* 0x000fe200078e00e6 */
[----:B------:R-:W-:Y:S01]  /*cbf0*/  LOP3.LUT R36, R36, R37, RZ, 0xc0, !PT ;  /* 0x0000002524247212 */ /* 0x000fe200078ec0ff */
[----:B------:R-:W-:Y:S01]  /*cc00*/  IMAD.MOV.U32 R230, RZ, RZ, R179 ;  /* 0x000000ffffe67224 */ /* 0x000fe200078e00b3 */
[----:B------:R-:W-:Y:S01]  /*cc10*/  LOP3.LUT R37, R40, R41, RZ, 0xc0, !PT ;  /* 0x0000002928257212 */ /* 0x000fe200078ec0ff */
[----:B------:R-:W-:Y:S01]  /*cc20*/  IMAD.MOV.U32 R179, RZ, RZ, R63 ;  /* 0x000000ffffb37224 */ /* 0x000fe200078e003f */
[----:B------:R-:W-:Y:S01]  /*cc30*/  F2FP.PACK_AB R3, R91, R90 ;  /* 0x0000005a5b03723e */ /* 0x000fe200000000ff */
[----:B------:R-:W-:Y:S01]  /*cc40*/  IMAD.MOV.U32 R198, RZ, RZ, R227 ;  /* 0x000000ffffc67224 */ /* 0x000fe200078e00e3 */
[----:B------:R-:W2:Y:S01]  /*cc50*/  LDL.LU R63, [R1+0x10] ;  /* 0x00001000013f7983 */ /* 0x000ea20000300800 */
[----:B------:R-:W-:Y:S01]  /*cc60*/  IMAD.MOV.U32 R199, RZ, RZ, R229 ;  /* 0x000000ffffc77224 */ /* 0x000fe200078e00e5 */
[----:B------:R-:W-:Y:S01]  /*cc70*/  LOP3.LUT R49, R49, R3, RZ, 0xc0, !PT ;  /* 0x0000000331317212 */ /* 0x000fe200078ec0ff */
[----:B------:R-:W-:Y:S01]  /*cc80*/  IMAD.MOV.U32 R227, RZ, RZ, R230 ;  /* 0x000000ffffe37224 */ /* 0x000fe200078e00e6 */
[----:B------:R-:W3:Y:S01]  /*cc90*/  LDL.LU R189, [R1+0x14] ;  /* 0x0000140001bd7983 */ /* 0x000ee20000300800 */
[----:B------:R-:W-:Y:S01]  /*cca0*/  IMAD.MOV.U32 R230, RZ, RZ, R169 ;  /* 0x000000ffffe67224 */ /* 0x000fe200078e00a9 */
[----:B------:R-:W-:Y:S01]  /*ccb0*/  SHF.R.U32.HI R3, RZ, 0x10, R60 ;  /* 0x00000010ff037819 */ /* 0x000fe2000001163c */
[----:B------:R-:W-:Y:S01]  /*ccc0*/  IMAD.MOV.U32 R229, RZ, RZ, R179 ;  /* 0x000000ffffe57224 */ /* 0x000fe200078e00b3 */
[----:B------:R-:W3:Y:S01]  /*ccd0*/  LDL.LU R117, [R1+0x4] ;  /* 0x0000040001757983 */ /* 0x000ee20000300800 */
[----:B------:R-:W-:Y:S01]  /*cce0*/  IMAD.MOV.U32 R179, RZ, RZ, R166 ;  /* 0x000000ffffb37224 */ /* 0x000fe200078e00a6 */
[----:B------:R-:W-:Y:S01]  /*ccf0*/  LOP3.LUT R3, R3, 0xff, RZ, 0xc0, !PT ;  /* 0x000000ff03037812 */ /* 0x000fe200078ec0ff */
[----:B------:R-:W-:Y:S01]  /*cd00*/  IMAD.MOV.U32 R166, RZ, RZ, R164 ;  /* 0x000000ffffa67224 */ /* 0x000fe200078e00a4 */
[----:B------:R-:W-:Y:S01]  /*cd10*/  F2FP.PACK_AB R40, R93, R92 ;  /* 0x0000005c5d28723e */ /* 0x000fe200000000ff */
[----:B------:R-:W-:Y:S01]  /*cd20*/  FADD.FTZ R57, R217, R61 ;  /* 0x0000003dd9397221 */ /* 0x000fe20000010000 */
[----:B------:R-:W-:Y:S01]  /*cd30*/  PRMT R165, R3, 0x5410, R53 ;  /* 0x0000541003a57816 */ /* 0x000fe20000000035 */
[--C-:B------:R-:W-:Y:S01]  /*cd40*/  HSET2.LE.AND R53, R245, R221.reuse, PT ;  /* 0x000000ddf5357233 */ /* 0x100fe20003803000 */
[----:B------:R-:W-:Y:S01]  /*cd50*/  F2FP.PACK_AB R41, R95, R94 ;  /* 0x0000005e5f29723e */ /* 0x000fe200000000ff */
[----:B------:R-:W-:Y:S01]  /*cd60*/  FADD.FTZ R57, R214, R57 ;  /* 0x00000039d6397221 */ /* 0x000fe20000010000 */
[----:B------:R-:W-:Y:S01]  /*cd70*/  LOP3.LUT R50, R50, R40, RZ, 0xc0, !PT ;  /* 0x0000002832327212 */ /* 0x000fe200078ec0ff */
[--C-:B------:R-:W-:Y:S01]  /*cd80*/  HSET2.LE.AND R165, R165, R221.reuse, PT ;  /* 0x000000dda5a57233 */ /* 0x100fe20003803000 */
[----:B------:R-:W-:Y:S02]  /*cd90*/  LOP3.LUT R51, R51, R41, RZ, 0xc0, !PT ;  /* 0x0000002933337212 */ /* 0x000fe400078ec0ff */
[----:B------:R-:W4:Y:S01]  /*cda0*/  LDSM.16.MT88.4 R40, [R205+0x5400] ;  /* 0x00540000cd28783b */ /* 0x000f220000004200 */
[----:B------:R-:W-:Y:S01]  /*cdb0*/  PRMT R169, R52, 0x5410, R55 ;  /* 0x0000541034a97816 */ /* 0x000fe20000000037 */
[--C-:B------:R-:W-:Y:S04]  /*cdc0*/  HSET2.LE.AND R55, R237, R221.reuse, PT ;  /* 0x000000dded377233 */ /* 0x100fe80003803000 */
[--C-:B------:R-:W-:Y:S01]  /*cdd0*/  HSET2.LE.AND R169, R169, R221.reuse, PT ;  /* 0x000000dda9a97233 */ /* 0x100fe20003803000 */
[----:B--2---:R-:W-:Y:S01]  /*cde0*/  FFMA.FTZ R63, R2, R252, R63 ;  /* 0x000000fc023f7223 */ /* 0x004fe2000001003f */
[----:B------:R-:W-:Y:S04]  /*cdf0*/  F2FP.PACK_AB R2, R97, R96 ;  /* 0x000000606102723e */ /* 0x000fe800000000ff */
[----:B------:R-:W-:Y:S02]  /*ce00*/  LOP3.LUT R38, R38, R2, RZ, 0xc0, !PT ;  /* 0x0000000226267212 */ /* 0x000fe400078ec0ff */
[----:B------:R-:W-:Y:S01]  /*ce10*/  F2FP.PACK_AB R2, R89, R88 ;  /* 0x000000585902723e */ /* 0x000fe200000000ff */
[----:B---3--:R-:W-:Y:S01]  /*ce20*/  FFMA.FTZ R3, R0, R117, R189 ;  /* 0x0000007500037223 */ /* 0x008fe200000100bd */
[----:B------:R-:W-:Y:S01]  /*ce30*/  F2FP.PACK_AB R0, R113, R112 ;  /* 0x000000707100723e */ /* 0x000fe200000000ff */
[----:B------:R-:W2:Y:S01]  /*ce40*/  LDL.LU R189, [R1+0x1c] ;  /* 0x00001c0001bd7983 */ /* 0x000ea20000300800 */
[----:B------:R-:W-:Y:S01]  /*ce50*/  LOP3.LUT R48, R48, R2, RZ, 0xc0, !PT ;  /* 0x0000000230307212 */ /* 0x000fe200078ec0ff */
[-C--:B-1----:R-:W-:Y:S01]  /*ce60*/  HMMA.16816.F32 R4, R36, R44.reuse, R4 ;  /* 0x0000002c2404723c */ /* 0x082fe20000001804 */
[----:B------:R-:W-:Y:S01]  /*ce70*/  LOP3.LUT R2, R60, 0xffff, RZ, 0xc0, !PT ;  /* 0x0000ffff3c027812 */ /* 0x000fe200078ec0ff */
[----:B------:R-:W3:Y:S03]  /*ce80*/  LDL.LU R217, [R1+0x6c] ;  /* 0x00006c0001d97983 */ /* 0x000ee60000300800 */
[----:B------:R-:W-:Y:S03]  /*ce90*/  SHF.R.U32.HI R2, RZ, 0x8, R2 ;  /* 0x00000008ff027819 */ /* 0x000fe60000011602 */
[C---:B------:R-:W-:Y:S01]  /*cea0*/  HMMA.16816.F32 R8, R48.reuse, R44, R8 ;  /* 0x0000002c3008723c */ /* 0x040fe20000001808 */
[----:B------:R-:W-:Y:S03]  /*ceb0*/  PRMT R164, R54, 0x5410, R2 ;  /* 0x0000541036a47816 */ /* 0x000fe60000000002 */
[--C-:B------:R-:W-:Y:S01]  /*cec0*/  HSET2.LE.AND R54, R244, R221.reuse, PT ;  /* 0x000000ddf4367233 */ /* 0x100fe20003803000 */
[----:B------:R-:W-:Y:S01]  /*ced0*/  F2FP.PACK_AB R2, R115, R114 ;  /* 0x000000727302723e */ /* 0x000fe200000000ff */
[--C-:B------:R-:W-:Y:S02]  /*cee0*/  HSET2.LE.AND R164, R164, R221.reuse, PT ;  /* 0x000000dda4a47233 */ /* 0x100fe40003803000 */
[-C--:B------:R-:W-:Y:S01]  /*cef0*/  HMMA.16816.F32 R12, R48, R46.reuse, R12 ;  /* 0x0000002e300c723c */ /* 0x080fe2000000180c */
[----:B------:R-:W-:Y:S03]  /*cf00*/  LOP3.LUT R54, R54, R0, RZ, 0xc0, !PT ;  /* 0x0000000036367212 */ /* 0x000fe600078ec0ff */
[----:B------:R-:W-:Y:S02]  /*cf10*/  LOP3.LUT R55, R55, R2, RZ, 0xc0, !PT ;  /* 0x0000000237377212 */ /* 0x000fe400078ec0ff */
[----:B------:R-:W-:Y:S02]  /*cf20*/  F2FP.PACK_AB R2, R103, R102 ;  /* 0x000000666702723e */ /* 0x000fe400000000ff */
[C---:B------:R-:W-:Y:S01]  /*cf30*/  HMMA.16816.F32 R16, R36.reuse, R46, R16 ;  /* 0x0000002e2410723c */ /* 0x040fe20000001810 */
[----:B------:R-:W-:Y:S03]  /*cf40*/  F2FP.PACK_AB R0, R101, R100 ;  /* 0x000000646500723e */ /* 0x000fe600000000ff */
[----:B------:R-:W-:Y:S04]  /*cf50*/  LOP3.LUT R53, R53, R2, RZ, 0xc0, !PT ;  /* 0x0000000235357212 */ /* 0x000fe800078ec0ff */
[-C--:B----4-:R-:W-:Y:S08]  /*cf60*/  HMMA.16816.F32 R20, R36, R40.reuse, R20 ;  /* 0x000000282414723c */ /* 0x090ff00000001814 */
[C---:B------:R-:W-:Y:S08]  /*cf70*/  HMMA.16816.F32 R24, R48.reuse, R40, R24 ;  /* 0x000000283018723c */ /* 0x040ff00000001818 */
[-C--:B------:R-:W-:Y:S08]  /*cf80*/  HMMA.16816.F32 R28, R48, R42.reuse, R28 ;  /* 0x0000002a301c723c */ /* 0x080ff0000000181c */
[----:B------:R-:W-:Y:S01]  /*cf90*/  HMMA.16816.F32 R32, R36, R42, R32 ;  /* 0x0000002a2420723c */ /* 0x000fe20000001820 */
[----:B------:R-:W-:Y:S03]  /*cfa0*/  LDSM.16.MT88.4 R36, [R205+0x5800] ;  /* 0x00580000cd24783b */ /* 0x000fe60000004200 */
[----:B--2---:R-:W-:Y:S02]  /*cfb0*/  FADD.FTZ R52, R189, R62 ;  /* 0x0000003ebd347221 */ /* 0x004fe40000010000 */
[----:B------:R-:W-:Y:S02]  /*cfc0*/  IMAD.MOV.U32 R189, RZ, RZ, R200 ;  /* 0x000000ffffbd7224 */ /* 0x000fe400078e00c8 */
[----:B------:R-:W-:Y:S04]  /*cfd0*/  IMAD.MOV.U32 R200, RZ, RZ, R199 ;  /* 0x000000ffffc87224 */ /* 0x000fe800078e00c7 */
[----:B------:R-:W-:Y:S02]  /*cfe0*/  IMAD.MOV.U32 R199, RZ, RZ, R198 ;  /* 0x000000ffffc77224 */ /* 0x000fe400078e00c6 */
[----:B------:R-:W-:Y:S02]  /*cff0*/  IMAD.MOV.U32 R198, RZ, RZ, R242 ;  /* 0x000000ffffc67224 */ /* 0x000fe400078e00f2 */
[----:B------:R-:W-:Y:S02]  /*d000*/  IMAD.MOV.U32 R242, RZ, RZ, R243 ;  /* 0x000000fffff27224 */ /* 0x000fe400078e00f3 */
[----:B------:R-:W-:Y:S02]  /*d010*/  IMAD.MOV.U32 R243, RZ, RZ, R197 ;  /* 0x000000fffff37224 */ /* 0x000fe400078e00c5 */
[----:B------:R-:W-:Y:S02]  /*d020*/  IMAD.MOV.U32 R197, RZ, RZ, R231 ;  /* 0x000000ffffc57224 */ /* 0x000fe400078e00e7 */
[----:B------:R-:W-:Y:S02]  /*d030*/  IMAD.MOV.U32 R231, RZ, RZ, R232 ;  /* 0x000000ffffe77224 */ /* 0x000fe400078e00e8 */
[----:B------:R-:W-:Y:S02]  /*d040*/  FADD.FTZ R44, R189, R63 ;  /* 0x0000003fbd2c7221 */ /* 0x000fe40000010000 */
        /* <DEDUP_REMOVED lines=15> */
[----:B------:R-:W-:Y:S01]  /*d140*/  FADD.FTZ R45, R189, R52 ;  /* 0x00000034bd2d7221 */ /* 0x000fe20000010000 */
[--C-:B------:R-:W-:Y:S01]  /*d150*/  HSET2.LE.AND R52, R246, R221.reuse, PT ;  /* 0x000000ddf6347233 */ /* 0x100fe20003803000 */
[----:B------:R-:W-:Y:S02]  /*d160*/  IMAD.MOV.U32 R226, RZ, RZ, R216 ;  /* 0x000000ffffe27224 */ /* 0x000fe400078e00d8 */
[----:B------:R-:W-:Y:S02]  /*d170*/  IMAD.MOV.U32 R197, RZ, RZ, R231 ;  /* 0x000000ffffc57224 */ /* 0x000fe400078e00e7 */
[----:B------:R-:W-:Y:S01]  /*d180*/  IMAD.MOV.U32 R231, RZ, RZ, R232 ;  /* 0x000000ffffe77224 */ /* 0x000fe200078e00e8 */
[----:B------:R-:W-:Y:S01]  /*d190*/  LOP3.LUT R52, R52, R0, RZ, 0xc0, !PT ;  /* 0x0000000034347212 */ /* 0x000fe200078ec0ff */
        /* <DEDUP_REMOVED lines=9> */
[----:B------:R-:W-:Y:S01]  /*d230*/  FADD.FTZ R0, R199, R57 ;  /* 0x00000039c7007221 */ /* 0x000fe20000010000 */
[--C-:B------:R-:W-:Y:S01]  /*d240*/  HSET2.LE.AND R57, R75, R221.reuse, PT ;  /* 0x000000dd4b397233 */ /* 0x100fe20003803000 */
[----:B------:R-:W-:Y:S02]  /*d250*/  FADD.FTZ R2, R200, R45 ;  /* 0x0000002dc8027221 */ /* 0x000fe40000010000 */
[----:B------:R-:W-:Y:S02]  /*d260*/  IMAD.MOV.U32 R230, RZ, RZ, R179 ;  /* 0x000000ffffe67224 */ /* 0x000fe400078e00b3 */
[----:B------:R-:W-:Y:S02]  /*d270*/  IMAD.MOV.U32 R231, RZ, RZ, R232 ;  /* 0x000000ffffe77224 */ /* 0x000fe400078e00e8 */
[----:B------:R-:W-:Y:S02]  /*d280*/  IMAD.MOV.U32 R232, RZ, RZ, R226 ;  /* 0x000000ffffe87224 */ /* 0x000fe400078e00e2 */
[----:B------:R-:W-:Y:S02]  /*d290*/  IMAD.MOV.U32 R226, RZ, RZ, R227 ;  /* 0x000000ffffe27224 */ /* 0x000fe400078e00e3 */
[----:B------:R-:W-:Y:S02]  /*d2a0*/  IMAD.MOV.U32 R227, RZ, RZ, R229 ;  /* 0x000000ffffe37224 */ /* 0x000fe400078e00e5 */
[----:B------:R-:W-:Y:S02]  /*d2b0*/  FADD.FTZ R63, R198, R63 ;  /* 0x0000003fc63f7221 */ /* 0x000fe40000010000 */
[----:B------:R-:W-:Y:S01]  /*d2c0*/  FADD.FTZ R61, R197, R0 ;  /* 0x00000000c53d7221 */ /* 0x000fe20000010000 */
[----:B------:R-:W-:Y:S01]  /*d2d0*/  F2FP.PACK_AB R0, R107, R106 ;  /* 0x0000006a6b00723e */ /* 0x000fe200000000ff */
[----:B------:R-:W-:Y:S01]  /*d2e0*/  FADD.FTZ R44, R212, R3 ;  /* 0x00000003d42c7221 */ /* 0x000fe20000010000 */
[----:B------:R-:W-:Y:S01]  /*d2f0*/  F2FP.PACK_AB R3, R105, R104 ;  /* 0x000000686903723e */ /* 0x000fe200000000ff */
[----:B------:R-:W-:Y:S01]  /*d300*/  FADD.FTZ R62, R243, R2 ;  /* 0x00000002f33e7221 */ /* 0x000fe20000010000 */
        /* <DEDUP_REMOVED lines=9> */
[----:B------:R-:W-:Y:S02]  /*d3a0*/  FADD.FTZ R40, R231, R63 ;  /* 0x0000003fe7287221 */ /* 0x000fe40000010000 */
[----:B------:R-:W-:Y:S01]  /*d3b0*/  FADD.FTZ R0, R227, R61 ;  /* 0x0000003de3007221 */ /* 0x000fe20000010000 */
[----:B------:R-:W-:Y:S01]  /*d3c0*/  LOP3.LUT R59, R59, R3, RZ, 0xc0, !PT ;  /* 0x000000033b3b7212 */ /* 0x000fe200078ec0ff */
[----:B------:R-:W-:Y:S02]  /*d3d0*/  IMAD.MOV.U32 R151, RZ, RZ, R228 ;  /* 0x000000ffff977224 */ /* 0x000fe400078e00e4 */
[----:B------:R-:W-:Y:S01]  /*d3e0*/  FADD.FTZ R60, R242, R44 ;  /* 0x0000002cf23c7221 */ /* 0x000fe20000010000 */
[----:B------:R1:W5:Y:S01]  /*d3f0*/  LDL.LU R228, [R1+0x68] ;  /* 0x0000680001e47983 */ /* 0x0003620000300800 */
[----:B------:R-:W-:Y:S02]  /*d400*/  FADD.FTZ R2, R226, R62 ;  /* 0x0000003ee2027221 */ /* 0x000fe40000010000 */
[----:B------:R-:W-:Y:S01]  /*d410*/  FADD.FTZ R48, R229, R40 ;  /* 0x00000028e5307221 */ /* 0x000fe20000010000 */
[----:B------:R-:W2:Y:S01]  /*d420*/  LDSM.16.MT88.4 R44, [R204+0x5800] ;  /* 0x00580000cc2c783b */ /* 0x000ea20000004200 */
[----:B------:R-:W-:Y:S01]  /*d430*/  FADD.FTZ R49, R176, R0 ;  /* 0x00000000b0317221 */ /* 0x000fe20000010000 */
[----:B------:R-:W-:Y:S01]  /*d440*/  F2FP.PACK_AB R40, R185, R118 ;  /* 0x00000076b928723e */ /* 0x000fe200000000ff */
[----:B------:R-:W-:Y:S01]  /*d450*/  FADD.FTZ R3, R232, R60 ;  /* 0x0000003ce8037221 */ /* 0x000fe20000010000 */
[----:B------:R-:W-:Y:S01]  /*d460*/  F2FP.PACK_AB R0, R129, R128 ;  /* 0x000000808100723e */ /* 0x000fe200000000ff */
[----:B------:R-:W-:Y:S01]  /*d470*/  FADD.FTZ R50, R191, R2 ;  /* 0x00000002bf327221 */ /* 0x000fe20000010000 */
[----:B------:R-:W-:Y:S01]  /*d480*/  F2FP.PACK_AB R2, R131, R130 ;  /* 0x000000828302723e */ /* 0x000fe200000000ff */
[----:B------:R-:W-:Y:S01]  /*d490*/  IMAD.MOV.U32 R179, RZ, RZ, R215 ;  /* 0x000000ffffb37224 */ /* 0x000fe200078e00d7 */
[----:B------:R1:W5:Y:S01]  /*d4a0*/  LDL.LU R216, [R1+0x64] ;  /* 0x0000640001d87983 */ /* 0x0003620000300800 */
[----:B------:R-:W-:Y:S01]  /*d4b0*/  FADD.FTZ R41, R230, R3 ;  /* 0x00000003e6297221 */ /* 0x000fe20000010000 */
[----:B------:R-:W-:Y:S01]  /*d4c0*/  LOP3.LUT R169, R169, R40, RZ, 0xc0, !PT ;  /* 0x00000028a9a97212 */ /* 0x000fe200078ec0ff */
[----:B------:R-:W-:Y:S01]  /*d4d0*/  FADD.FTZ R40, R167, R49 ;  /* 0x00000031a7287221 */ /* 0x000fe20000010000 */
[----:B------:R-:W-:Y:S01]  /*d4e0*/  F2FP.PACK_AB R3, R186, R116 ;  /* 0x00000074ba03723e */ /* 0x000fe200000000ff */
[----:B------:R-:W-:Y:S01]  /*d4f0*/  IMAD.MOV.U32 R148, RZ, RZ, R213 ;  /* 0x000000ffff947224 */ /* 0x000fe200078e00d5 */
[----:B------:R-:W-:Y:S01]  /*d500*/  LOP3.LUT R171, R171, R2, RZ, 0xc0, !PT ;  /* 0x00000002abab7212 */ /* 0x000fe200078ec0ff */
[----:B------:R-:W-:Y:S01]  /*d510*/  FADD.FTZ R2, R177, R48 ;  /* 0x00000030b1027221 */ /* 0x000fe20000010000 */
[----:B------:R1:W5:Y:S01]  /*d520*/  LDL.LU R215, [R1+0x60] ;  /* 0x0000600001d77983 */ /* 0x0003620000300800 */
[----:B------:R-:W-:Y:S01]  /*d530*/  FADD.FTZ R42, R149, R40 ;  /* 0x00000028952a7221 */ /* 0x000fe20000010000 */
[--C-:B------:R-:W-:Y:S01]  /*d540*/  HSET2.LE.AND R40, R70, R221.reuse, PT ;  /* 0x000000dd46287233 */ /* 0x100fe20003803000 */
[----:B------:R-:W-:Y:S01]  /*d550*/  LOP3.LUT R170, R170, R0, RZ, 0xc0, !PT ;  /* 0x00000000aaaa7212 */ /* 0x000fe200078ec0ff */
[----:B------:R-:W-:Y:S01]  /*d560*/  FADD.FTZ R0, R178, R41 ;  /* 0x00000029b2007221 */ /* 0x000fe20000010000 */
[----:B------:R1:W5:Y:S01]  /*d570*/  LDL.LU R214, [R1+0x5c] ;  /* 0x00005c0001d67983 */ /* 0x0003620000300800 */
[----:B------:R-:W-:Y:S01]  /*d580*/  FADD.FTZ R41, R166, R2 ;  /* 0x00000002a6297221 */ /* 0x000fe20000010000 */
[----:B------:R-:W-:Y:S01]  /*d590*/  LOP3.LUT R168, R168, R3, RZ, 0xc0, !PT ;  /* 0x00000003a8a87212 */ /* 0x000fe200078ec0ff */
[----:B------:R-:W-:Y:S01]  /*d5a0*/  FADD.FTZ R3, R179, R50 ;  /* 0x00000032b3037221 */ /* 0x000fe20000010000 */
[----:B------:R-:W-:Y:S01]  /*d5b0*/  F2FP.PACK_AB R167, R139, R126 ;  /* 0x0000007e8ba7723e */ /* 0x000fe200000000ff */
[----:B------:R-:W-:Y:S01]  /*d5c0*/  FADD.FTZ R43, R151, R0 ;  /* 0x00000000972b7221 */ /* 0x000fe20000010000 */
[----:B------:R1:W5:Y:S01]  /*d5d0*/  LDL.LU R213, [R1+0x58] ;  /* 0x0000580001d57983 */ /* 0x0003620000300800 */
[----:B------:R-:W-:Y:S01]  /*d5e0*/  FADD.FTZ R48, R150, R3 ;  /* 0x0000000396307221 */ /* 0x000fe20000010000 */
[----:B------:R-:W-:Y:S01]  /*d5f0*/  LOP3.LUT R167, R40, R167, RZ, 0xc0, !PT ;  /* 0x000000a728a77212 */ /* 0x000fe200078ec0ff */
[----:B------:R-:W-:Y:S01]  /*d600*/  FADD.FTZ R40, R148, R41 ;  /* 0x0000002994287221 */ /* 0x000fe20000010000 */
[----:B------:R-:W-:Y:S01]  /*d610*/  F2FP.PACK_AB R2, R123, R122 ;  /* 0x0000007a7b02723e */ /* 0x000fe200000000ff */
[----:B------:R-:W4:Y:S01]  /*d620*/  LDSM.16.MT88.4 R148, [R204+0x5c00] ;  /* 0x005c0000cc94783b */ /* 0x000f220000004200 */
[----:B------:R-:W-:Y:S01]  /*d630*/  F2FP.PACK_AB R0, R121, R120 ;  /* 0x000000787900723e */ /* 0x000fe200000000ff */
[----:B------:R-:W-:Y:S01]  /*d640*/  FADD.FTZ R40, R183, R40 ;  /* 0x00000028b7287221 */ /* 0x000fe20000010000 */
[----:B------:R-:W-:Y:S01]  /*d650*/  LOP3.LUT R165, R165, R2, RZ, 0xc0, !PT ;  /* 0x00000002a5a57212 */ /* 0x000fe200078ec0ff */
[----:B------:R-:W-:Y:S01]  /*d660*/  FADD.FTZ R2, R181, R48 ;  /* 0x00000030b5027221 */ /* 0x000fe20000010000 */
[----:B------:R-:W-:Y:S01]  /*d670*/  LOP3.LUT R164, R164, R0, RZ, 0xc0, !PT ;  /* 0x00000000a4a47212 */ /* 0x000fe200078ec0ff */
[----:B------:R-:W-:Y:S01]  /*d680*/  FADD.FTZ R0, R180, R43 ;  /* 0x0000002bb4007221 */ /* 0x000fe20000010000 */
[----:B------:R-:W-:Y:S01]  /*d690*/  HSET2.LE.AND R3, R71, R221, PT ;  /* 0x000000dd47037233 */ /* 0x000fe20003803000 */
[----:B------:R-:W-:Y:S01]  /*d6a0*/  FADD.FTZ R43, R174, R2 ;  /* 0x00000002ae2b7221 */ /* 0x000fe20000010000 */
[----:B------:R1:W5:Y:S01]  /*d6b0*/  LDL.LU R212, [R1+0x54] ;  /* 0x0000540001d47983 */ /* 0x0003620000300800 */
[----:B------:R-:W-:Y:S01]  /*d6c0*/  FADD.FTZ R0, R173, R0 ;  /* 0x00000000ad007221 */ /* 0x000fe20000010000 */
[----:B------:R-:W-:Y:S01]  /*d6d0*/  F2FP.PACK_AB R166, R184, R124 ;  /* 0x0000007cb8a6723e */ /* 0x000fe200000000ff */
[----:B------:R-:W-:Y:S01]  /*d6e0*/  FADD.FTZ R2, R211, R40 ;  /* 0x00000028d3027221 */ /* 0x000fe20000010000 */
[-C--:B--2---:R-:W-:Y:S01]  /*d6f0*/  HMMA.16816.F32 R4, R52, R44.reuse, R4 ;  /* 0x0000002c3404723c */ /* 0x084fe20000001804 */
[----:B------:R-:W-:Y:S01]  /*d700*/  FADD.FTZ R0, R210, R0 ;  /* 0x00000000d2007221 */ /* 0x000fe20000010000 */
[----:B------:R1:W5:Y:S01]  /*d710*/  LDL.LU R211, [R1+0x50] ;  /* 0x0000500001d37983 */ /* 0x0003620000300800 */
[----:B------:R-:W-:Y:S01]  /*d720*/  FADD.FTZ R41, R207, R2 ;  /* 0x00000002cf297221 */ /* 0x000fe20000010000 */
[----:B------:R-:W-:Y:S01]  /*d730*/  LOP3.LUT R166, R3, R166, RZ, 0xc0, !PT ;  /* 0x000000a603a67212 */ /* 0x000fe200078ec0ff */
[----:B------:R-:W-:Y:S01]  /*d740*/  FADD.FTZ R40, R206, R0 ;  /* 0x00000000ce287221 */ /* 0x000fe20000010000 */
[----:B------:R1:W5:Y:S01]  /*d750*/  LDL.LU R210, [R1+0x4c] ;  /* 0x00004c0001d27983 */ /* 0x0003620000300800 */
[----:B------:R-:W-:Y:S01]  /*d760*/  FADD.FTZ R0, R140, R41 ;  /* 0x000000298c007221 */ /* 0x000fe20000010000 */
[C---:B------:R-:W-:Y:S01]  /*d770*/  HMMA.16816.F32 R8, R56.reuse, R44, R8 ;  /* 0x0000002c3808723c */ /* 0x040fe20000001808 */
[----:B------:R-:W-:Y:S03]  /*d780*/  FADD.FTZ R3, R182, R42 ;  /* 0x0000002ab6037221 */ /* 0x000fe60000010000 */
[----:B------:R-:W-:Y:S02]  /*d790*/  FADD.FTZ R43, R209, R43 ;  /* 0x0000002bd12b7221 */ /* 0x000fe40000010000 */
[----:B------:R-:W-:Y:S01]  /*d7a0*/  FADD.FTZ R3, R175, R3 ;  /* 0x00000003af037221 */ /* 0x000fe20000010000 */
[----:B------:R1:W5:Y:S01]  /*d7b0*/  LDL.LU R209, [R1+0x48] ;  /* 0x0000480001d17983 */ /* 0x0003620000300800 */
[-C--:B------:R-:W-:Y:S04]  /*d7c0*/  HMMA.16816.F32 R12, R56, R46.reuse, R12 ;  /* 0x0000002e380c723c */ /* 0x080fe8000000180c */
[----:B------:R-:W-:Y:S02]  /*d7d0*/  FADD.FTZ R42, R208, R3 ;  /* 0x00000003d02a7221 */ /* 0x000fe40000010000 */
[----:B------:R-:W-:Y:S01]  /*d7e0*/  FADD.FTZ R3, R153, R43 ;  /* 0x0000002b99037221 */ /* 0x000fe20000010000 */
[----:B------:R1:W5:Y:S01]  /*d7f0*/  LDL.LU R208, [R1+0x44] ;  /* 0x0000440001d07983 */ /* 0x0003620000300800 */
[----:B------:R-:W-:Y:S01]  /*d800*/  FADD.FTZ R2, R145, R42 ;  /* 0x0000002a91027221 */ /* 0x000fe20000010000 */
[C---:B------:R-:W-:Y:S02]  /*d810*/  HMMA.16816.F32 R16, R52.reuse, R46, R16 ;  /* 0x0000002e3410723c */ /* 0x040fe40000001810 */
[----:B------:R1:W5:Y:S01]  /*d820*/  LDL.LU R207, [R1+0x40] ;  /* 0x0000400001cf7983 */ /* 0x0003620000300800 */
[----:B------:R-:W-:Y:S02]  /*d830*/  FADD.FTZ R3, R154, R3 ;  /* 0x000000039a037221 */ /* 0x000fe40000010000 */
[----:B------:R-:W-:Y:S01]  /*d840*/  FADD.FTZ R2, R152, R2 ;  /* 0x0000000298027221 */ /* 0x000fe20000010000 */
[----:B------:R1:W5:Y:S01]  /*d850*/  LDL.LU R206, [R1+0x3c] ;  /* 0x00003c0001ce7983 */ /* 0x0003620000300800 */
[----:B------:R-:W-:Y:S01]  /*d860*/  FADD.FTZ R3, R162, R3 ;  /* 0x00000003a2037221 */ /* 0x000fe20000010000 */
[-C--:B------:R-:W-:Y:S01]  /*d870*/  HMMA.16816.F32 R20, R52, R36.reuse, R20 ;  /* 0x000000243414723c */ /* 0x080fe20000001814 */
[----:B------:R-:W-:Y:S03]  /*d880*/  FADD.FTZ R2, R159, R2 ;  /* 0x000000029f027221 */ /* 0x000fe60000010000 */
[----:B------:R-:W-:Y:S02]  /*d890*/  FADD.FTZ R3, R172, R3 ;  /* 0x00000003ac037221 */ /* 0x000fe40000010000 */
[----:B------:R-:W-:Y:S02]  /*d8a0*/  FADD.FTZ R41, R161, R2 ;  /* 0x00000002a1297221 */ /* 0x000fe40000010000 */
[----:B------:R-:W-:Y:S01]  /*d8b0*/  FADD.FTZ R3, R143, R3 ;  /* 0x000000038f037221 */ /* 0x000fe20000010000 */
[C---:B------:R-:W-:Y:S07]  /*d8c0*/  HMMA.16816.F32 R24, R56.reuse, R36, R24 ;  /* 0x000000243818723c */ /* 0x040fee0000001818 */
[----:B------:R-:W-:Y:S01]  /*d8d0*/  FADD.FTZ R36, R133, R40 ;  /* 0x0000002885247221 */ /* 0x000fe20000010000 */
[-C--:B------:R-:W-:Y:S01]  /*d8e0*/  HMMA.16816.F32 R28, R56, R38.reuse, R28 ;  /* 0x00000026381c723c */ /* 0x080fe2000000181c */
[----:B------:R-:W-:Y:S03]  /*d8f0*/  FADD.FTZ R40, R142, R0 ;  /* 0x000000008e287221 */ /* 0x000fe60000010000 */
[----:B------:R-:W-:Y:S02]  /*d900*/  FADD.FTZ R0, R144, R36 ;  /* 0x0000002490007221 */ /* 0x000fe40000010000 */
        /* <DEDUP_REMOVED lines=8> */
[-C--:B----4-:R-:W-:Y:S02]  /*d990*/  HMMA.16816.F32 R144, R168, R148.reuse, R4 ;  /* 0x00000094a890723c */ /* 0x090fe40000001804 */
[----:B------:R-:W-:Y:S02]  /*d9a0*/  FADD.FTZ R2, R77, R2 ;  /* 0x000000024d027221 */ /* 0x000fe40000010000 */
        /* <DEDUP_REMOVED lines=63> */
[----:B---3--:R-:W-:Y:S01]  /*dda0*/  IADD3 R0, R217, -0x1, RZ ;  /* 0xffffffffd9007810 */ /* 0x008fe20007ffe0ff */
[----:B------:R-:W-:Y:S02]  /*ddb0*/  FADD.FTZ R247, R129, R4 ;  /* 0x0000000481f77221 */ /* 0x000fe40000010000 */
[----:B------:R-:W-:Y:S02]  /*ddc0*/  FADD.FTZ R4, R131, R5 ;  /* 0x0000000583047221 */ /* 0x000fe40000010000 */
[----:B------:R-:W-:Y:S02]  /*ddd0*/  FADD.FTZ R2, R139, R2 ;  /* 0x000000028b027221 */ /* 0x000fe40000010000 */
[----:B------:R-:W-:Y:S01]  /*dde0*/  FADD.FTZ R252, R184, R3 ;  /* 0x00000003b8fc7221 */ /* 0x000fe20000010000 */
[----:B------:R1:W-:Y:S01]  /*ddf0*/  STL [R1], R4 ;  /* 0x0000000401007387 */ /* 0x0003e20000100800 */
[----:B------:R-:W-:Y:S02]  /*de00*/  IMAD.MOV.U32 R217, RZ, RZ, R0 ;  /* 0x000000ffffd97224 */ /* 0x000fe400078e0000 */
[----:B------:R-:W-:Y:S01]  /*de10*/  IMAD.MOV.U32 R135, RZ, RZ, R134 ;  /* 0x000000ffff877224 */ /* 0x000fe200078e0086 */
[----:B------:R1:W-:Y:S01]  /*de20*/  STL [R1+0x4], R2 ;  /* 0x0000040201007387 */ /* 0x0003e20000100800 */
[----:B------:R-:W-:Y:S02]  /*de30*/  IMAD.MOV.U32 R132, RZ, RZ, R137 ;  /* 0x000000ffff847224 */ /* 0x000fe400078e0089 */
[----:B------:R-:W-:Y:S02]  /*de40*/  IMAD.MOV.U32 R3, RZ, RZ, R138 ;  /* 0x000000ffff037224 */ /* 0x000fe400078e008a */
[----:B------:R-:W-:Y:S01]  /*de50*/  IMAD.MOV.U32 R133, RZ, RZ, R136 ;  /* 0x000000ffff857224 */ /* 0x000fe200078e0088 */
[----:B-1---5:R-:W-:-:S05]  /*de60*/  @P0 BRA `(.L_x_450) ;  /* 0xffff97e000000947 */ /* 0x022fca000383ffff */
.L_x_449:
[----:B--23--:R-:W2:Y:S04]  /*de70*/  LDL.LU R5, [R1] ;  /* 0x0000000001057983 */ /* 0x00cea80000300800 */
[----:B------:R-:W3:Y:S01]  /*de80*/  LDL.LU R6, [R1+0x4] ;  /* 0x0000040001067983 */ /* 0x000ee20000300800 */
[----:B------:R-:W-:Y:S01]  /*de90*/  ULDC.U8 UR4, c[0x0][0x329] ;  /* 0x0000ca4000047ab9 */ /* 0x000fe20000000000 */
[----:B------:R-:W-:Y:S01]  /*dea0*/  BSSY B0, `(.L_x_453) ;  /* 0x00000e2000007945 */ /* 0x000fe20003800000 */
[----:B------:R-:W-:Y:S01]  /*deb0*/  ISETP.NE.AND P0, PT, RZ, UR4, PT ;  /* 0x00000004ff007c0c */ /* 0x000fe2000bf05270 */
[----:B------:R-:W1:Y:S01]  /*dec0*/  SHFL.BFLY PT, R0, R252, 0x2, 0x1f ;  /* 0x0c401f00fc007f89 */ /* 0x000e6200000e0000 */
[----:B------:R-:W-:-:S02]  /*ded0*/  ULDC.U8 UR5, c[0x0][0x328] ;  /* 0x0000ca0000057ab9 */ /* 0x000fc40000000000 */
[----:B------:R-:W-:Y:S01]  /*dee0*/  ISETP.NE.AND P1, PT, RZ, UR5, PT ;  /* 0x00000005ff007c0c */ /* 0x000fe2000bf25270 */
[----:B------:R-:W4:Y:S04]  /*def0*/  SHFL.BFLY PT, R3, R247, 0x2, 0x1f ;  /* 0x0c401f00f7037f89 */ /* 0x000f2800000e0000 */
[----:B------:R-:W4:Y:S04]  /*df00*/  S2R R26, SR_TID.X ;  /* 0x00000000001a7919 */ /* 0x000f280000002100 */
[----:B------:R-:W-:Y:S01]  /*df10*/  @P0 IMAD.MOV.U32 R25, RZ, RZ, c[0x0][0x210] ;  /* 0x00008400ff190624 */ /* 0x000fe200078e00ff */
[----:B------:R-:W2:Y:S03]  /*df20*/  S2R R27, SR_TID.X ;  /* 0x00000000001b7919 */ /* 0x000ea60000002100 */
[----:B------:R-:W-:-:S02]  /*df30*/  @P0 IMAD R25, R25, c[0x0][0x214], RZ ;  /* 0x0000850019190a24 */ /* 0x000fc400078e02ff */
[----:B-1----:R-:W-:Y:S02]  /*df40*/  FADD.FTZ R0, R0, R252 ;  /* 0x000000fc00007221 */ /* 0x002fe40000010000 */
[----:B----4-:R-:W-:Y:S01]  /*df50*/  FADD.FTZ R3, R3, R247 ;  /* 0x000000f703037221 */ /* 0x010fe20000010000 */
[----:B------:R-:W-:-:S04]  /*df60*/  SHF.R.S32.HI R16, RZ, 0x1f, R26 ;  /* 0x0000001fff107819 */ /* 0x000fc8000001141a */
[----:B------:R-:W1:Y:S01]  /*df70*/  SHFL.BFLY PT, R8, R3, 0x1, 0x1f ;  /* 0x0c201f0003087f89 */ /* 0x000e6200000e0000 */
[CC--:B------:R-:W-:Y:S02]  /*df80*/  LEA.HI R20, R16.reuse, R26.reuse, RZ, 0x2 ;  /* 0x0000001a10147211 */ /* 0x0c0fe400078f10ff */
[----:B------:R-:W-:-:S04]  /*df90*/  LEA.HI R16, R16, R26, RZ, 0x5 ;  /* 0x0000001a10107211 */ /* 0x000fc800078f28ff */
[----:B------:R-:W-:Y:S01]  /*dfa0*/  SHF.R.S32.HI R16, RZ, 0x5, R16 ;  /* 0x00000005ff107819 */ /* 0x000fe20000011410 */
[----:B-1----:R-:W-:Y:S02]  /*dfb0*/  FADD.FTZ R22, R3, R8 ;  /* 0x0000000803167221 */ /* 0x002fe40000010000 */
[----:B------:R-:W-:-:S03]  /*dfc0*/  IMAD.MOV.U32 R3, RZ, RZ, 0x3f800000 ;  /* 0x3f800000ff037424 */ /* 0x000fc600078e00ff */
[----:B------:R-:W-:Y:S01]  /*dfd0*/  FSETP.NE.FTZ.AND P6, PT, R22, RZ, PT ;  /* 0x000000ff1600720b */ /* 0x000fe20003fd5000 */
[----:B--2---:R-:W1:Y:S04]  /*dfe0*/  SHFL.BFLY PT, R2, R5, 0x2, 0x1f ;  /* 0x0c401f0005027f89 */ /* 0x004e6800000e0000 */
[----:B---3--:R-:W2:Y:S01]  /*dff0*/  SHFL.BFLY PT, R4, R6, 0x2, 0x1f ;  /* 0x0c401f0006047f89 */ /* 0x008ea200000e0000 */
[----:B-1----:R-:W-:-:S03]  /*e000*/  FADD.FTZ R2, R2, R5 ;  /* 0x0000000502027221 */ /* 0x002fc60000010000 */
[----:B------:R-:W1:Y:S01]  /*e010*/  SHFL.BFLY PT, R5, R0, 0x1, 0x1f ;  /* 0x0c201f0000057f89 */ /* 0x000e6200000e0000 */
[----:B--2---:R-:W-:-:S03]  /*e020*/  FADD.FTZ R4, R4, R6 ;  /* 0x0000000604047221 */ /* 0x004fc60000010000 */
[----:B------:R-:W2:Y:S04]  /*e030*/  SHFL.BFLY PT, R7, R2, 0x1, 0x1f ;  /* 0x0c201f0002077f89 */ /* 0x000ea800000e0000 */
[----:B------:R-:W3:Y:S01]  /*e040*/  SHFL.BFLY PT, R6, R4, 0x1, 0x1f ;  /* 0x0c201f0004067f89 */ /* 0x000ee200000e0000 */
[----:B-1----:R-:W-:Y:S01]  /*e050*/  FADD.FTZ R23, R0, R5 ;  /* 0x0000000500177221 */ /* 0x002fe20000010000 */
[----:B------:R-:W-:Y:S02]  /*e060*/  MOV R0, 0x3f800000 ;  /* 0x3f80000000007802 */ /* 0x000fe40000000f00 */
[----:B------:R-:W-:Y:S01]  /*e070*/  LOP3.LUT R5, R20, 0xfffffffc, RZ, 0xc0, !PT ;  /* 0xfffffffc14057812 */ /* 0x000fe200078ec0ff */
[----:B--2---:R-:W-:Y:S01]  /*e080*/  FADD.FTZ R21, R2, R7 ;  /* 0x0000000702157221 */ /* 0x004fe20000010000 */
[----:B------:R-:W-:-:S02]  /*e090*/  FSETP.NE.FTZ.AND P4, PT, R23, RZ, PT ;  /* 0x000000ff1700720b */ /* 0x000fc40003f95000 */
[----:B------:R-:W-:Y:S01]  /*e0a0*/  MOV R2, 0x3f800000 ;  /* 0x3f80000000027802 */ /* 0x000fe20000000f00 */
[----:B---3--:R-:W-:Y:S01]  /*e0b0*/  FADD.FTZ R24, R4, R6 ;  /* 0x0000000604187221 */ /* 0x008fe20000010000 */
[----:B------:R-:W-:Y:S01]  /*e0c0*/  FSETP.NE.FTZ.AND P5, PT, R21, RZ, PT ;  /* 0x000000ff1500720b */ /* 0x000fe20003fb5000 */
[----:B------:R-:W1:Y:S01]  /*e0d0*/  @P6 MUFU.RCP R0, R22 ;  /* 0x0000001600006308 */ /* 0x000e620000001000 */
[----:B------:R-:W-:Y:S01]  /*e0e0*/  MOV R4, 0x3f800000 ;  /* 0x3f80000000047802 */ /* 0x000fe20000000f00 */
[----:B------:R-:W-:Y:S01]  /*e0f0*/  @!P0 IMAD.MOV.U32 R6, RZ, RZ, c[0x0][0x214] ;  /* 0x00008500ff068624 */ /* 0x000fe200078e00ff */
[----:B------:R-:W-:Y:S02]  /*e100*/  FSETP.NE.FTZ.AND P3, PT, R24, RZ, PT ;  /* 0x000000ff1800720b */ /* 0x000fe40003f75000 */
[----:B------:R-:W-:Y:S02]  /*e110*/  SHF.R.S32.HI R20, RZ, 0x2, R20 ;  /* 0x00000002ff147819 */ /* 0x000fe40000011414 */
[----:B------:R-:W-:Y:S01]  /*e120*/  @!P0 SEL R25, R6, c[0x0][0x234], !P1 ;  /* 0x00008d0006198a07 */ /* 0x000fe20004800000 */
[----:B------:R-:W2:Y:S01]  /*e130*/  @P4 MUFU.RCP R2, R23 ;  /* 0x0000001700024308 */ /* 0x000ea20000001000 */
[----:B------:R-:W-:-:S02]  /*e140*/  IADD3 R26, -R5, R26, RZ ;  /* 0x0000001a051a7210 */ /* 0x000fc40007ffe1ff */
[----:B------:R-:W-:Y:S02]  /*e150*/  MOV R7, 0xfffffff0 ;  /* 0xfffffff000077802 */ /* 0x000fe40000000f00 */
[----:B------:R-:W-:-:S03]  /*e160*/  ISETP.NE.OR P1, PT, RZ, UR4, !P1 ;  /* 0x00000004ff007c0c */ /* 0x000fc6000cf25670 */
[----:B------:R-:W3:Y:S01]  /*e170*/  @P5 MUFU.RCP R3, R21 ;  /* 0x0000001500035308 */ /* 0x000ee20000001000 */
[----:B-1----:R-:W-:-:S04]  /*e180*/  FMUL.FTZ R0, R0, c[0x0][0x2dc] ;  /* 0x0000b70000007a20 */ /* 0x002fc80000410000 */
[C---:B------:R-:W-:Y:S02]  /*e190*/  FMUL.FTZ R144, R0.reuse, R144 ;  /* 0x0000009000907220 */ /* 0x040fe40000410000 */
[----:B------:R-:W-:Y:S01]  /*e1a0*/  FMUL.FTZ R18, R0, R145 ;  /* 0x0000009100127220 */ /* 0x000fe20000410000 */
[----:B------:R-:W1:Y:S01]  /*e1b0*/  @P3 MUFU.RCP R4, R24 ;  /* 0x0000001800043308 */ /* 0x000e620000001000 */
[----:B--2---:R-:W-:Y:S02]  /*e1c0*/  FMUL.FTZ R2, R2, c[0x0][0x2dc] ;  /* 0x0000b70002027a20 */ /* 0x004fe40000410000 */
[----:B------:R-:W-:Y:S01]  /*e1d0*/  FMUL.FTZ R148, R0, R148 ;  /* 0x0000009400947220 */ /* 0x000fe20000410000 */
[----:B------:R-:W-:Y:S01]  /*e1e0*/  F2FP.PACK_AB R18, R18, R144 ;  /* 0x000000901212723e */ /* 0x000fe200000000ff */
[C---:B------:R-:W-:Y:S02]  /*e1f0*/  FMUL.FTZ R140, R2.reuse, R140 ;  /* 0x0000008c028c7220 */ /* 0x040fe40000410000 */
[----:B------:R-:W-:-:S02]  /*e200*/  FMUL.FTZ R17, R2, R141 ;  /* 0x0000008d02117220 */ /* 0x000fc40000410000 */
[----:B---3--:R-:W-:Y:S02]  /*e210*/  FMUL.FTZ R3, R3, c[0x0][0x2dc] ;  /* 0x0000b70003037a20 */ /* 0x008fe40000410000 */
[----:B------:R-:W-:Y:S01]  /*e220*/  FMUL.FTZ R152, R2, R152 ;  /* 0x0000009802987220 */ /* 0x000fe20000410000 */
[----:B------:R-:W-:Y:S01]  /*e230*/  F2FP.PACK_AB R17, R17, R140 ;  /* 0x0000008c1111723e */ /* 0x000fe200000000ff */
[C---:B------:R-:W-:Y:S02]  /*e240*/  FMUL.FTZ R146, R3.reuse, R146 ;  /* 0x0000009203927220 */ /* 0x040fe40000410000 */
[C---:B------:R-:W-:Y:S02]  /*e250*/  FMUL.FTZ R19, R3.reuse, R147 ;  /* 0x0000009303137220 */ /* 0x040fe40000410000 */
[C---:B------:R-:W-:Y:S02]  /*e260*/  FMUL.FTZ R150, R3.reuse, R150 ;  /* 0x0000009603967220 */ /* 0x040fe40000410000 */
[----:B------:R-:W-:Y:S01]  /*e270*/  FMUL.FTZ R14, R3, R151 ;  /* 0x00000097030e7220 */ /* 0x000fe20000410000 */
[----:B------:R-:W-:Y:S01]  /*e280*/  F2FP.PACK_AB R19, R19, R146 ;  /* 0x000000921313723e */ /* 0x000fe200000000ff */
[----:B------:R-:W-:-:S02]  /*e290*/  FMUL.FTZ R162, R3, R162 ;  /* 0x000000a203a27220 */ /* 0x000fc40000410000 */
[C---:B------:R-:W-:Y:S01]  /*e2a0*/  FMUL.FTZ R11, R3.reuse, R163 ;  /* 0x000000a3030b7220 */ /* 0x040fe20000410000 */
[----:B------:R-:W-:Y:S01]  /*e2b0*/  F2FP.PACK_AB R14, R14, R150 ;  /* 0x000000960e0e723e */ /* 0x000fe200000000ff */
[C---:B------:R-:W-:Y:S02]  /*e2c0*/  FMUL.FTZ R170, R3.reuse, R170 ;  /* 0x000000aa03aa7220 */ /* 0x040fe40000410000 */
[----:B------:R-:W-:Y:S01]  /*e2d0*/  FMUL.FTZ R6, R3, R171 ;  /* 0x000000ab03067220 */ /* 0x000fe20000410000 */
[----:B------:R-:W-:Y:S01]  /*e2e0*/  SHF.R.S32.HI R3, RZ, 0x1f, R20 ;  /* 0x0000001fff037819 */ /* 0x000fe20000011414 */
[C---:B------:R-:W-:Y:S01]  /*e2f0*/  FMUL.FTZ R13, R2.reuse, R153 ;  /* 0x00000099020d7220 */ /* 0x040fe20000410000 */
[----:B------:R-:W-:Y:S01]  /*e300*/  F2FP.PACK_AB R11, R11, R162 ;  /* 0x000000a20b0b723e */ /* 0x000fe200000000ff */
[----:B------:R-:W-:Y:S01]  /*e310*/  FMUL.FTZ R156, R2, R156 ;  /* 0x0000009c029c7220 */ /* 0x000fe20000410000 */
[----:B------:R-:W-:Y:S01]  /*e320*/  F2FP.PACK_AB R6, R6, R170 ;  /* 0x000000aa0606723e */ /* 0x000fe200000000ff */
[C---:B------:R-:W-:Y:S01]  /*e330*/  FMUL.FTZ R10, R2.reuse, R157 ;  /* 0x0000009d020a7220 */ /* 0x040fe20000410000 */
[----:B------:R-:W-:Y:S01]  /*e340*/  F2FP.PACK_AB R13, R13, R152 ;  /* 0x000000980d0d723e */ /* 0x000fe200000000ff */
[----:B------:R-:W-:-:S02]  /*e350*/  FMUL.FTZ R164, R2, R164 ;  /* 0x000000a402a47220 */ /* 0x000fc40000410000 */
[----:B------:R-:W-:Y:S01]  /*e360*/  FMUL.FTZ R165, R2, R165 ;  /* 0x000000a502a57220 */ /* 0x000fe20000410000 */
[----:B------:R-:W-:Y:S01]  /*e370*/  LEA.HI R2, R3, R20, RZ, 0x3 ;  /* 0x0000001403027211 */ /* 0x000fe200078f18ff */
[----:B------:R-:W-:Y:S01]  /*e380*/  FMUL.FTZ R15, R0, R149 ;  /* 0x00000095000f7220 */ /* 0x000fe20000410000 */
[----:B------:R-:W-:Y:S01]  /*e390*/  F2FP.PACK_AB R10, R10, R156 ;  /* 0x0000009c0a0a723e */ /* 0x000fe200000000ff */
[----:B------:R-:W-:Y:S01]  /*e3a0*/  FMUL.FTZ R160, R0, R160 ;  /* 0x000000a000a07220 */ /* 0x000fe20000410000 */
[----:B------:R-:W-:Y:S01]  /*e3b0*/  LOP3.LUT R2, R2, 0xfffffff8, RZ, 0xc0, !PT ;  /* 0xfffffff802027812 */ /* 0x000fe200078ec0ff */
[C---:B------:R-:W-:Y:S01]  /*e3c0*/  FMUL.FTZ R12, R0.reuse, R161 ;  /* 0x000000a1000c7220 */ /* 0x040fe20000410000 */
        /* <DEDUP_REMOVED lines=21> */
[C---:B------:R-:W-:Y:S02]  /*e520*/  SHF.L.U32 R5, R3.reuse, 0x6, RZ ;  /* 0x0000000603057819 */ /* 0x040fe400000006ff */
[----:B------:R-:W-:Y:S01]  /*e530*/  LOP3.LUT R4, R3, 0x1, RZ, 0xc0, !PT ;  /* 0x0000000103047812 */ /* 0x000fe200078ec0ff */
[----:B------:R-:W-:Y:S01]  /*e540*/  IMAD.IADD R2, R2, 0x1, -R0 ;  /* 0x0000000102027824 */ /* 0x000fe200078e0a00 */
[----:B------:R-:W-:Y:S02]  /*e550*/  LEA R0, R16, R26, 0x8 ;  /* 0x0000001a10007211 */ /* 0x000fe400078e40ff */
[----:B------:R-:W-:Y:S02]  /*e560*/  LOP3.LUT R5, R5, 0xc0, RZ, 0xc0, !PT ;  /* 0x000000c005057812 */ /* 0x000fe400078ec0ff */
[----:B------:R-:W-:Y:S01]  /*e570*/  ISETP.NE.U32.AND P2, PT, R4, 0x1, PT ;  /* 0x000000010400780c */ /* 0x000fe20003f45070 */
[----:B------:R-:W-:Y:S01]  /*e580*/  IMAD R0, R2, 0x10, R0 ;  /* 0x0000001002007824 */ /* 0x000fe200078e0200 */
[----:B------:R-:W-:-:S02]  /*e590*/  LEA.HI R2, R5, R5, RZ, 0x1d ;  /* 0x0000000505027211 */ /* 0x000fc400078fe8ff */
[----:B------:R-:W-:Y:S02]  /*e5a0*/  SEL R7, R7, 0x10, !P2 ;  /* 0x0000001007077807 */ /* 0x000fe40005000000 */
[----:B------:R-:W-:Y:S01]  /*e5b0*/  LOP3.LUT P2, RZ, R3, 0x2, RZ, 0xc0, !PT ;  /* 0x0000000203ff7812 */ /* 0x000fe2000784c0ff */
[----:B------:R-:W-:Y:S01]  /*e5c0*/  IMAD.U32 R0, R0, 0x2, R2 ;  /* 0x0000000200007824 */ /* 0x000fe200078e0002 */
[----:B------:R-:W-:Y:S02]  /*e5d0*/  F2FP.PACK_AB R5, R165, R164 ;  /* 0x000000a4a505723e */ /* 0x000fe400000000ff */
[----:B------:R-:W-:Y:S02]  /*e5e0*/  F2FP.PACK_AB R4, R167, R166 ;  /* 0x000000a6a704723e */ /* 0x000fe400000000ff */
[----:B------:R-:W-:-:S04]  /*e5f0*/  SHF.L.U32 R0, R0, 0x1, RZ ;  /* 0x0000000100007819 */ /* 0x000fc800000006ff */
[C---:B------:R-:W-:Y:S01]  /*e600*/  IADD3 R2, R0.reuse, 0x20, RZ ;  /* 0x0000002000027810 */ /* 0x040fe20007ffe0ff */
[C---:B------:R-:W-:Y:S01]  /*e610*/  IMAD.IADD R3, R0.reuse, 0x1, R7 ;  /* 0x0000000100037824 */ /* 0x040fe200078e0207 */
[----:B------:R-:W-:Y:S01]  /*e620*/  STS [R0], R18 ;  /* 0x0000001200007388 */ /* 0x000fe20000000800 */
[----:B------:R-:W-:-:S03]  /*e630*/  @P2 IADD3 R2, R0, -0x20, RZ ;  /* 0xffffffe000022810 */ /* 0x000fc60007ffe0ff */
[----:B------:R-:W-:Y:S04]  /*e640*/  STS [R0+0x200], R19 ;  /* 0x0002001300007388 */ /* 0x000fe80000000800 */
[----:B------:R1:W-:Y:S04]  /*e650*/  STS [R3], R15 ;  /* 0x0000000f03007388 */ /* 0x0003e80000000800 */
[----:B------:R2:W-:Y:S04]  /*e660*/  STS [R3+0x200], R14 ;  /* 0x0002000e03007388 */ /* 0x0005e80000000800 */
[----:B------:R3:W-:Y:S04]  /*e670*/  STS [R0+0x1000], R17 ;  /* 0x0010001100007388 */ /* 0x0007e80000000800 */
[----:B------:R4:W-:Y:S04]  /*e680*/  STS [R0+0x1200], R142 ;  /* 0x0012008e00007388 */ /* 0x0009e80000000800 */
[----:B------:R4:W-:Y:S04]  /*e690*/  STS [R3+0x1000], R13 ;  /* 0x0010000d03007388 */ /* 0x0009e80000000800 */
[----:B------:R-:W-:Y:S04]  /*e6a0*/  STS [R3+0x1200], R154 ;  /* 0x0012009a03007388 */ /* 0x000fe80000000800 */
[----:B------:R-:W-:Y:S01]  /*e6b0*/  STS [R2], R12 ;  /* 0x0000000c02007388 */ /* 0x000fe20000000800 */
[----:B-1----:R-:W-:-:S03]  /*e6c0*/  MOV R15, 0x7f800000 ;  /* 0x7f800000000f7802 */ /* 0x002fc60000000f00 */
[----:B------:R1:W-:Y:S01]  /*e6d0*/  STS [R2+0x200], R11 ;  /* 0x0002000b02007388 */ /* 0x0003e20000000800 */
[----:B--2---:R-:W-:-:S03]  /*e6e0*/  MOV R14, 0x7f800000 ;  /* 0x7f800000000e7802 */ /* 0x004fc60000000f00 */
[----:B------:R-:W1:Y:S01]  /*e6f0*/  S2R R19, SR_CTAID.Y ;  /* 0x0000000000137919 */ /* 0x000e620000002600 */
[----:B---3--:R-:W-:-:S03]  /*e700*/  MOV R17, 0x7f800000 ;  /* 0x7f80000000117802 */ /* 0x008fc60000000f00 */
[----:B------:R-:W2:Y:S01]  /*e710*/  S2R R18, SR_CTAID.X ;  /* 0x0000000000127919 */ /* 0x000ea20000002500 */
[----:B----4-:R-:W-:Y:S02]  /*e720*/  IADD3 R0, R7, R2, RZ ;  /* 0x0000000207007210 */ /* 0x010fe40007ffe0ff */
[----:B------:R3:W4:Y:S01]  /*e730*/  @P6 MUFU.LG2 R7, R22 ;  /* 0x0000001600076308 */ /* 0x0007220000000c00 */
[----:B------:R-:W-:Y:S02]  /*e740*/  IMAD.MOV.U32 R13, RZ, RZ, 0x7f800000 ;  /* 0x7f800000ff0d7424 */ /* 0x000fe400078e00ff */
[----:B------:R-:W-:Y:S04]  /*e750*/  STS [R0], R8 ;  /* 0x0000000800007388 */ /* 0x000fe80000000800 */
[----:B------:R2:W-:Y:S04]  /*e760*/  STS [R0+0x200], R6 ;  /* 0x0002000600007388 */ /* 0x0005e80000000800 */
[----:B------:R-:W-:Y:S04]  /*e770*/  STS [R2+0x1000], R10 ;  /* 0x0010000a02007388 */ /* 0x000fe80000000800 */
[----:B------:R4:W-:Y:S01]  /*e780*/  STS [R2+0x1200], R9 ;  /* 0x0012000902007388 */ /* 0x0009e20000000800 */
[----:B-1----:R-:W-:-:S03]  /*e790*/  @!P1 IMAD R11, R19, c[0x0][0x214], RZ ;  /* 0x00008500130b9a24 */ /* 0x002fc600078e02ff */
[----:B------:R1:W-:Y:S04]  /*e7a0*/  STS [R0+0x1000], R5 ;  /* 0x0010000500007388 */ /* 0x0003e80000000800 */
[----:B------:R1:W-:Y:S04]  /*e7b0*/  STS [R0+0x1200], R4 ;  /* 0x0012000400007388 */ /* 0x0003e80000000800 */
[----:B------:R-:W-:Y:S01]  /*e7c0*/  BAR.SYNC.DEFER_BLOCKING 0x0 ;  /* 0x0000000000007b1d */ /* 0x000fe20000010000 */
[----:B--2---:R-:W-:-:S05]  /*e7d0*/  @P0 MOV R6, c[0x0][0x210] ;  /* 0x0000840000060a02 */ /* 0x004fca0000000f00 */
[----:B---3--:R-:W2:Y:S01]  /*e7e0*/  S2R R22, SR_CTAID.Z ;  /* 0x0000000000167919 */ /* 0x008ea20000002700 */
[----:B------:R-:W-:Y:S01]  /*e7f0*/  @P4 MUFU.LG2 R8, R23 ;  /* 0x0000001700084308 */ /* 0x000fe20000000c00 */
[----:B------:R-:W-:Y:S01]  /*e800*/  @!P0 MOV R6, 0x1 ;  /* 0x0000000100068802 */ /* 0x000fe20000000f00 */
[----:B----4-:R-:W-:-:S06]  /*e810*/  CS2R R2, SRZ ;  /* 0x0000000000027805 */ /* 0x010fcc000001ff00 */
[----:B------:R-:W3:Y:S01]  /*e820*/  @P3 MUFU.LG2 R10, R24 ;  /* 0x00000018000a3308 */ /* 0x000ee20000000c00 */
[----:B------:R-:W-:Y:S02]  /*e830*/  @!P1 MOV R2, R11 ;  /* 0x0000000b00029202 */ /* 0x000fe40000000f00 */
[----:B-1----:R-:W-:Y:S02]  /*e840*/  SHF.R.S32.HI R5, RZ, 0x1f, R27 ;  /* 0x0000001fff057819 */ /* 0x002fe4000001141b */
[----:B------:R-:W-:Y:S01]  /*e850*/  @!P1 SHF.R.S32.HI R3, RZ, 0x1f, R11 ;  /* 0x0000001fff039819 */ /* 0x000fe2000001140b */
[----:B------:R-:W-:Y:S01]  /*e860*/  @P0 IMAD.MOV.U32 R0, RZ, RZ, 0x1 ;  /* 0x00000001ff000424 */ /* 0x000fe200078e00ff */
[----:B------:R-:W-:Y:S01]  /*e870*/  LEA.HI R5, R5, R27, RZ, 0x5 ;  /* 0x0000001b05057211 */ /* 0x000fe200078f28ff */
[----:B------:R-:W-:Y:S01]  /*e880*/  @!P0 IMAD R0, R25, c[0x0][0x1c0], RZ ;  /* 0x0000700019008a24 */ /* 0x000fe200078e02ff */
[----:B-----5:R1:W4:Y:S01]  /*e890*/  LDS.128 R36, [R228] ;  /* 0x00000000e4247984 */ /* 0x0203220000000c00 */
[----:B------:R-:W3:Y:S01]  /*e8a0*/  @P5 MUFU.LG2 R9, R21 ;  /* 0x0000001500095308 */ /* 0x000ee20000000c00 */
[----:B------:R-:W-:Y:S01]  /*e8b0*/  LOP3.LUT R5, R5, 0xffffffe0, RZ, 0xc0, !PT ;  /* 0xffffffe005057812 */ /* 0x000fe200078ec0ff */
[----:B------:R-:W-:Y:S01]  /*e8c0*/  IMAD R0, R19, R0, RZ ;  /* 0x0000000013007224 */ /* 0x000fe200078e02ff */
[----:B------:R1:W1:Y:S01]  /*e8d0*/  LDS.128 R32, [R228+0x800] ;  /* 0x00080000e4207984 */ /* 0x0002620000000c00 */
[----:B------:R-:W-:-:S02]  /*e8e0*/  @P6 FMUL.FTZ R4, R7, 0.69314718246459960938 ;  /* 0x3f31721807046820 */ /* 0x000fc40000410000 */
[----:B------:R-:W-:Y:S01]  /*e8f0*/  IMAD.IADD R5, R27, 0x1, -R5 ;  /* 0x000000011b057824 */ /* 0x000fe200078e0a05 */
[----:B------:R1:W1:Y:S01]  /*e900*/  LDS.128 R28, [R228+0x1000] ;  /* 0x00100000e41c7984 */ /* 0x0002620000000c00 */
[----:B------:R-:W-:Y:S01]  /*e910*/  SEL R7, R0, RZ, P1 ;  /* 0x000000ff00077207 */ /* 0x000fe20000800000 */
[----:B------:R-:W-:Y:S02]  /*e920*/  IMAD R0, R18, R6, RZ ;  /* 0x0000000612007224 */ /* 0x000fe400078e02ff */
[----:B------:R-:W1:Y:S01]  /*e930*/  LDS.128 R228, [R228+0x1800] ;  /* 0x00180000e4e47984 */ /* 0x000e620000000c00 */
[----:B------:R-:W-:Y:S01]  /*e940*/  LOP3.LUT P2, RZ, R5, 0x3, RZ, 0xc0, !PT ;  /* 0x0000000305ff7812 */ /* 0x000fe2000784c0ff */
[----:B------:R-:W-:Y:S01]  /*e950*/  @P6 FFMA.FTZ R17, R138, c[0x0][0x238], R4 ;  /* 0x00008e008a116a23 */ /* 0x000fe20000010004 */
[----:B------:R-:W-:Y:S01]  /*e960*/  SHF.L.U32 R0, R0, 0x7, RZ ;  /* 0x0000000700007819 */ /* 0x000fe200000006ff */
[----:B--2---:R-:W-:Y:S02]  /*e970*/  IMAD R4, R22, R25, R7 ;  /* 0x0000001916047224 */ /* 0x004fe400078e0207 */
[----:B---3--:R-:W-:-:S02]  /*e980*/  @P3 FMUL.FTZ R7, R10, 0.69314718246459960938 ;  /* 0x3f3172180a073820 */ /* 0x008fc40000410000 */
[----:B------:R-:W-:Y:S01]  /*e990*/  @P5 FMUL.FTZ R9, R9, 0.69314718246459960938 ;  /* 0x3f31721809095820 */ /* 0x000fe20000410000 */
[----:B------:R-:W-:Y:S01]  /*e9a0*/  IADD3 R10, P1, P0, R0, R2, R4 ;  /* 0x00000002000a7210 */ /* 0x000fe2000783e004 */
[----:B------:R-:W-:Y:S01]  /*e9b0*/  @P4 FMUL.FTZ R8, R8, 0.69314718246459960938 ;  /* 0x3f31721808084820 */ /* 0x000fe20000410000 */
[----:B------:R-:W-:Y:S01]  /*e9c0*/  SHF.R.S32.HI R2, RZ, 0x1f, R0 ;  /* 0x0000001fff027819 */ /* 0x000fe20000011400 */
[----:B------:R-:W-:Y:S01]  /*e9d0*/  @P5 FFMA.FTZ R15, R137, c[0x0][0x238], R9 ;  /* 0x00008e00890f5a23 */ /* 0x000fe20000010009 */
[----:B------:R-:W-:Y:S01]  /*e9e0*/  SHF.R.S32.HI R0, RZ, 0x1f, R4 ;  /* 0x0000001fff007819 */ /* 0x000fe20000011404 */
[----:B------:R-:W-:Y:S02]  /*e9f0*/  @P4 FFMA.FTZ R13, R136, c[0x0][0x238], R8 ;  /* 0x00008e00880d4a23 */ /* 0x000fe40000010008 */
[----:B------:R-:W-:Y:S01]  /*ea00*/  @P3 FFMA.FTZ R14, R134, c[0x0][0x238], R7 ;  /* 0x00008e00860e3a23 */ /* 0x000fe20000010007 */
[----:B------:R-:W-:Y:S01]  /*ea10*/  IADD3.X R11, R2, R3, R0, P1, P0 ;  /* 0x00000003020b7210 */ /* 0x000fe20000fe0400 */
[----:B------:R-:W-:Y:S05]  /*ea20*/  @P2 BRA `(.L_x_454) ;  /* 0x0000029000002947 */ /* 0x000fea0003800000 */
[----:B------:R-:W-:Y:S02]  /*ea30*/  SHF.R.S32.HI R0, RZ, 0x1f, R16 ;  /* 0x0000001fff007819 */ /* 0x000fe40000011410 */
[----:B------:R-:W-:-:S02]  /*ea40*/  SHF.R.S32.HI R3, RZ, 0x1f, R5 ;  /* 0x0000001fff037819 */ /* 0x000fc40000011405 */
[----:B------:R-:W-:Y:S02]  /*ea50*/  LEA.HI R2, R0, R16, RZ, 0x2 ;  /* 0x0000001000027211 */ /* 0x000fe400078f10ff */
[----:B------:R-:W-:Y:S01]  /*ea60*/  LEA.HI R0, R3, R5, RZ, 0x2 ;  /* 0x0000000503007211 */ /* 0x000fe200078f10ff */
[----:B------:R-:W-:Y:S01]  /*ea70*/  IMAD.MOV.U32 R5, RZ, RZ, c[0x0][0x214] ;  /* 0x00008500ff057624 */ /* 0x000fe200078e00ff */
[----:B------:R-:W-:Y:S02]  /*ea80*/  LOP3.LUT R2, R2, 0xffffffc, RZ, 0xc0, !PT ;  /* 0x0ffffffc02027812 */ /* 0x000fe400078ec0ff */
[----:B------:R-:W-:Y:S01]  /*ea90*/  SHF.R.S32.HI R0, RZ, 0x2, R0 ;  /* 0x00000002ff007819 */ /* 0x000fe20000011400 */
[----:B------:R-:W-:Y:S02]  /*eaa0*/  IMAD R5, R18, -0x80, R5 ;  /* 0xffffff8012057824 */ /* 0x000fe400078e0205 */
        /* <DEDUP_REMOVED lines=33> */
.L_x_454:
[----:B------:R-:W-:Y:S05]  /*ecc0*/  BSYNC B0 ;  /* 0x0000000000007941 */ /* 0x000fea0003800000 */
.L_x_453:
        /* <DEDUP_REMOVED lines=25> */
[----:B----4-:R-:W-:Y:S01]  /*ee60*/  STG.E.128 [R6.64], R36 ;  /* 0x0000002406007986 */ /* 0x010fe2000c101d14 */
[----:B------:R-:W-:Y:S02]  /*ee70*/  IADD3.X R5, R7, UR5, RZ, P0, !PT ;  /* 0x0000000507057c10 */ /* 0x000fe400087fe4ff */
[----:B------:R-:W-:-:S03]  /*ee80*/  IADD3 R2, P0, R4, UR7, RZ ;  /* 0x0000000704027c10 */ /* 0x000fc6000ff1e0ff */
[----:B-1----:R-:W-:Y:S01]  /*ee90*/  STG.E.128 [R4.64], R32 ;  /* 0x0000002004007986 */ /* 0x002fe2000c101d14 */
[----:B------:R-:W-:Y:S02]  /*eea0*/  IADD3.X R3, R5, UR5, RZ, P0, !PT ;  /* 0x0000000505037c10 */ /* 0x000fe400087fe4ff */
[----:B------:R-:W-:-:S03]  /*eeb0*/  IADD3 R8, P0, R2, UR7, RZ ;  /* 0x0000000702087c10 */ /* 0x000fc6000ff1e0ff */
[----:B------:R-:W-:Y:S01]  /*eec0*/  STG.E.128 [R2.64], R28 ;  /* 0x0000001c02007986 */ /* 0x000fe2000c101d14 */
[----:B------:R-:W-:-:S05]  /*eed0*/  IADD3.X R9, R3, UR5, RZ, P0, !PT ;  /* 0x0000000503097c10 */ /* 0x000fca00087fe4ff */
[----:B------:R-:W-:Y:S01]  /*eee0*/  STG.E.128 [R8.64], R228 ;  /* 0x000000e408007986 */ /* 0x000fe2000c101d14 */
[----:B------:R-:W-:Y:S05]  /*eef0*/  EXIT ;  /* 0x000000000000794d */ /* 0x000fea0003800000 */
.L_x_455:
        /* <DEDUP_REMOVED lines=16> */
.L_x_1135:


//--------------------- .text._ZN5flash16flash_fwd_kernelI23Flash_fwd_kernel_traitsILi32ELi128ELi128ELi4ELb0ELb0EN7cutlass6half_tE19Flash_kernel_traitsILi32ELi128ELi128ELi4ES3_EELb0ELb0ELb0ELb0ELb1ELb1ELb1ELb0EEEvNS_16Flash_fwd_paramsE --------------------------
	.section	.text._ZN5flash16flash_fwd_kernelI23Flash_fwd_kernel_traitsILi32ELi128ELi128ELi4ELb0ELb0EN7cutlass6half_tE19Flash_kernel_traitsILi32ELi128ELi128ELi4ES3_EELb0ELb0ELb0ELb0ELb1ELb1ELb1ELb0EEEvNS_16Flash_fwd_paramsE,"ax",@progbits
	.sectioninfo	@"SHI_REGISTERS=255"
	.align	128
        .global         _ZN5flash16flash_fwd_kernelI23Flash_fwd_kernel_traitsILi32ELi128ELi128ELi4ELb0ELb0EN7cutlass6half_tE19Flash_kernel_traitsILi32ELi128ELi128ELi4ES3_EELb0ELb0ELb0ELb0ELb1ELb1ELb1ELb0EEEvNS_16Flash_fwd_paramsE
        .type           _ZN5flash16flash_fwd_kernelI23Flash_fwd_kernel_traitsILi32ELi128ELi128ELi4ELb0ELb0EN7cutlass6half_tE19Flash_kernel_traitsILi32ELi128ELi128ELi4ES3_EELb0ELb0ELb0ELb0ELb1ELb1ELb1ELb0EEEvNS_16Flash_fwd_paramsE,@function
        .size           _ZN5flash16flash_fwd_kernelI23Flash_fwd_kernel_traitsILi32ELi128ELi128ELi4ELb0ELb0EN7cutlass6half_tE19Flash_kernel_traitsILi32ELi128ELi128ELi4ES3_EELb0ELb0ELb0ELb0ELb1ELb1ELb1ELb0EEEvNS_16Flash_fwd_paramsE,(.L_x_1136 - _ZN5flash16flash_fwd_kernelI23Flash_fwd_kernel_traitsILi32ELi128ELi128ELi4ELb0ELb0EN7cutlass6half_tE19Flash_kernel_traitsILi32ELi128ELi128ELi4ES3_EELb0ELb0ELb0ELb0ELb1ELb1ELb1ELb0EEEvNS_16Flash_fwd_paramsE)
        .other          _ZN5flash16flash_fwd_kernelI23Flash_fwd_kernel_traitsILi32ELi128ELi128ELi4ELb0ELb0EN7cutlass6half_tE19Flash_kernel_traitsILi32ELi128ELi128ELi4ES3_EELb0ELb0ELb0ELb0ELb1ELb1ELb1ELb0EEEvNS_16Flash_fwd_paramsE,@"STO_CUDA_ENTRY STV_DEFAULT"
_ZN5flash16flash_fwd_kernelI23Flash_fwd_kernel_traitsILi32ELi128ELi128ELi4ELb0ELb0EN7cutlass6half_tE19Flash_kernel_traitsILi32ELi128ELi128ELi4ES3_EELb0ELb0ELb0ELb0ELb1ELb1ELb1ELb0EEEvNS_16Flash_fwd_paramsE:
.text._ZN5flash16flash_fwd_kernelI23Flash_fwd_kernel_traitsILi32ELi128ELi128ELi4ELb0ELb0EN7cutlass6half_tE19Flash_kernel_traitsILi32ELi128ELi128ELi4ES3_EELb0ELb0ELb0ELb0ELb1ELb1ELb1ELb0EEEvNS_16Flash_fwd_paramsE:
[----:B------:R-:W-:Y:S02]  /*0000*/  MOV R1, c[0x0][0x28] ;  /* 0x00000a0000017a02 */ /* 0x000fe40000000f00 */
[----:B------:R-:W1:Y:S01]  /*0010*/  S2R R29, SR_CTAID.Y ;  /* 0x00000000001d7919 */ /* 0x000e620000002600 */
[----:B------:R-:W-:Y:S01]  /*0020*/  ISETP.NE.U32.AND P2, PT, RZ, c[0x0][0x258], PT ;  /* 0x00009600ff007a0c */ /* 0x000fe20003f45070 */
[----:B------:R-:W-:Y:S01]  /*0030*/  IMAD.MOV.U32 R6, RZ, RZ, RZ ;  /* 0x000000ffff067224 */ /* 0x000fe200078e00ff */
[----:B------:R-:W-:Y:S01]  /*0040*/  ISETP.NE.U32.AND P0, PT, RZ, c[0x0][0x250], PT ;  /* 0x00009400ff007a0c */ /* 0x000fe20003f05070 */
[----:B------:R-:W-:Y:S01]  /*0050*/  ULDC.64 UR10, c[0x0][0x118] ;  /* 0x00004600000a7ab9 */ /* 0x000fe20000000a00 */
[----:B------:R-:W-:Y:S02]  /*0060*/  ISETP.NE.AND.EX P2, PT, RZ, c[0x0][0x25c], PT, P2 ;  /* 0x00009700ff007a0c */ /* 0x000fe40003f45320 */
[----:B------:R-:W-:Y:S02]  /*0070*/  ISETP.NE.AND.EX P0, PT, RZ, c[0x0][0x254], PT, P0 ;  /* 0x00009500ff007a0c */ /* 0x000fe40003f05300 */
[----:B------:R-:W-:-:S09]  /*0080*/  IADD3 R1, R1, -0x38, RZ ;  /* 0xffffffc801017810 */ /* 0x000fd20007ffe0ff */
        /* <DEDUP_REMOVED lines=20> */
[----:B------:R-:W-:Y:S01]  /*01d0*/  MOV R27, R0 ;  /* 0x00000000001b7202 */ /* 0x000fe20000000f00 */
[----:B------:R-:W-:Y:S01]  /*01e0*/  USHF.L.U32 UR13, UR4, 0x6, URZ ;  /* 0x00000006040d7899 */ /* 0x000fe2000800063f */
[----:B------:R-:W-:Y:S01]  /*01f0*/  IADD3 R0, R104, 0x7f, RZ ;  /* 0x0000007f68007810 */ /* 0x000fe20007ffe0ff */
[----:B------:R-:W-:Y:S01]  /*0200*/  IMAD R15, R28, c[0x0][0x178], RZ ;  /* 0x00005e001c0f7a24 */ /* 0x000fe200078e02ff */
[----:B------:R-:W3:Y:S01]  /*0210*/  I2F.RP R7, R27 ;  /* 0x0000001b00077306 */ /* 0x000ee20000209400 */
[----:B------:R-:W-:Y:S01]  /*0220*/  UMOV UR6, 0x6 ;  /* 0x0000000600067882 */ /* 0x000fe20000000000 */
        /* <DEDUP_REMOVED lines=9> */
[----:B---3--:R-:W1:Y:S01]  /*02c0*/  MUFU.RCP R7, R7 ;  /* 0x0000000700077308 */ /* 0x008e620000001000 */
[----:B------:R-:W-:-:S02]  /*02d0*/  USHF.L.U32 UR9, UR4, 0x6, URZ ;  /* 0x0000000604097899 */ /* 0x000fc4000800063f */
[-C--:B------:R-:W-:Y:S02]  /*02e0*/  LEA.HI R8, R12, R158.reuse, RZ, 0x2 ;  /* 0x0000009e0c087211 */ /* 0x080fe400078f10ff */
[----:B--2---:R-:W-:Y:S02]  /*02f0*/  LOP3.LUT R10, R30, c[0x0][0x1c8], RZ, 0x3c, !PT ;  /* 0x000072001e0a7a12 */ /* 0x004fe400078e3cff */
[----:B------:R-:W-:Y:S02]  /*0300*/  SHF.R.S32.HI R2, RZ, 0x2, R8 ;  /* 0x00000002ff027819 */ /* 0x000fe40000011408 */
[----:B------:R-:W-:Y:S02]  /*0310*/  LEA.HI R22, R12, R158, RZ, 0x3 ;  /* 0x0000009e0c167211 */ /* 0x000fe400078f18ff */
[----:B------:R-:W-:Y:S02]  /*0320*/  LEA.HI R5, R8, R2, RZ, 0x1 ;  /* 0x0000000208057211 */ /* 0x000fe400078f08ff */
[----:B------:R-:W-:-:S02]  /*0330*/  SHF.R.S32.HI R3, RZ, 0x1f, R2 ;  /* 0x0000001fff037819 */ /* 0x000fc40000011402 */
[----:B------:R-:W-:Y:S02]  /*0340*/  LOP3.LUT R0, R5, 0x7fffffe, RZ, 0xc0, !PT ;  /* 0x07fffffe05007812 */ /* 0x000fe400078ec0ff */
[----:B------:R-:W-:Y:S01]  /*0350*/  IADD3 R9, P0, R2, R6, RZ ;  /* 0x0000000602097210 */ /* 0x000fe20007f1e0ff */
[----:B------:R-:W-:Y:S01]  /*0360*/  IMAD.WIDE R18, R18, 0x80, R2 ;  /* 0x0000008012127825 */ /* 0x000fe200078e0202 */
[----:B------:R-:W-:Y:S02]  /*0370*/  ISETP.GE.AND P1, PT, R10, RZ, PT ;  /* 0x000000ff0a00720c */ /* 0x000fe40003f26270 */
[----:B------:R-:W-:Y:S02]  /*0380*/  IADD3 R17, R2, -R0, RZ ;  /* 0x8000000002117210 */ /* 0x000fe40007ffe0ff */
[----:B------:R-:W-:Y:S02]  /*0390*/  LEA.HI.X.SX32 R10, R6, R3, 0x1, P0 ;  /* 0x00000003060a7211 */ /* 0x000fe400000f0eff */
[----:B------:R-:W-:-:S02]  /*03a0*/  LEA.HI R11, R12, R158, RZ, 0x4 ;  /* 0x0000009e0c0b7211 */ /* 0x000fc400078f20ff */
[----:B------:R-:W-:Y:S02]  /*03b0*/  LOP3.LUT R0, R8, 0xfffffffc, RZ, 0xc0, !PT ;  /* 0xfffffffc08007812 */ /* 0x000fe400078ec0ff */
[----:B------:R-:W-:Y:S02]  /*03c0*/  SHF.R.S32.HI R3, RZ, 0x3, R22 ;  /* 0x00000003ff037819 */ /* 0x000fe40000011416 */
[----:B-1----:R-:W-:Y:S02]  /*03d0*/  IADD3 R4, R7, 0xffffffe, RZ ;  /* 0x0ffffffe07047810 */ /* 0x002fe40007ffe0ff */
[----:B------:R-:W-:Y:S02]  /*03e0*/  SHF.R.S32.HI R8, RZ, 0x4, R11 ;  /* 0x00000004ff087819 */ /* 0x000fe4000001140b */
[----:B------:R-:W-:Y:S01]  /*03f0*/  IADD3 R0, -R0, R158, RZ ;  /* 0x0000009e00007210 */ /* 0x000fe20007ffe1ff */
[----:B------:R1:W2:Y:S01]  /*0400*/  F2I.FTZ.U32.TRUNC.NTZ R5, R4 ;  /* 0x0000000400057305 */ /* 0x0002a2000021f000 */
[----:B------:R-:W-:-:S02]  /*0410*/  SHF.L.U32 R3, R3, 0x6, RZ ;  /* 0x0000000603037819 */ /* 0x000fc400000006ff */
[----:B------:R-:W-:Y:S02]  /*0420*/  LEA.HI R6, R11, R8, RZ, 0x1 ;  /* 0x000000080b067211 */ /* 0x000fe400078f08ff */
[----:B------:R-:W-:Y:S02]  /*0430*/  SHF.L.U32 R2, R0, 0x3, RZ ;  /* 0x0000000300027819 */ /* 0x000fe400000006ff */
[----:B------:R-:W-:Y:S02]  /*0440*/  LOP3.LUT R0, R3, 0xc0, RZ, 0xc0, !PT ;  /* 0x000000c003007812 */ /* 0x000fe400078ec0ff */
[----:B------:R-:W-:Y:S02]  /*0450*/  LOP3.LUT R3, R6, 0xfffffffe, RZ, 0xc0, !PT ;  /* 0xfffffffe06037812 */ /* 0x000fe400078ec0ff */
[----:B------:R-:W-:Y:S02]  /*0460*/  LOP3.LUT R7, R0, 0x18, R2, 0xf8, !PT ;  /* 0x0000001800077812 */ /* 0x000fe400078ef802 */
[----:B------:R-:W-:-:S02]  /*0470*/  SHF.R.U32.HI R6, RZ, 0x3, R0 ;  /* 0x00000003ff067819 */ /* 0x000fc40000011600 */
[----:B------:R-:W-:Y:S02]  /*0480*/  IADD3 R21, R8, -R3, RZ ;  /* 0x8000000308157210 */ /* 0x000fe40007ffe0ff */
[----:B-1----:R-:W-:Y:S02]  /*0490*/  LOP3.LUT R4, R11, 0xfffffff0, RZ, 0xc0, !PT ;  /* 0xfffffff00b047812 */ /* 0x002fe400078ec0ff */
[----:B------:R-:W-:Y:S02]  /*04a0*/  LOP3.LUT R11, R22, 0xfffffff8, RZ, 0xc0, !PT ;  /* 0xfffffff8160b7812 */ /* 0x000fe400078ec0ff */
[----:B------:R-:W-:Y:S02]  /*04b0*/  IADD3 R0, -R4, R158, RZ ;  /* 0x0000009e04007210 */ /* 0x000fe40007ffe1ff */
[----:B------:R-:W-:Y:S02]  /*04c0*/  LOP3.LUT R16, R7, R6, RZ, 0x3c, !PT ;  /* 0x0000000607107212 */ /* 0x000fe400078e3cff */
[----:B------:R-:W-:-:S02]  /*04d0*/  LEA.HI R6, R0, R0, RZ, 0x1 ;  /* 0x0000000000067211 */ /* 0x000fc400078f08ff */
[----:B------:R-:W-:Y:S02]  /*04e0*/  IADD3 R3, -R11, R158, RZ ;  /* 0x0000009e0b037210 */ /* 0x000fe40007ffe1ff */
[----:B--2---:R-:W-:Y:S02]  /*04f0*/  IADD3 R4, RZ, -R5, RZ ;  /* 0x80000005ff047210 */ /* 0x004fe40007ffe0ff */
[----:B------:R-:W-:Y:S02]  /*0500*/  SHF.R.S32.HI R11, RZ, 0x1f, R0 ;  /* 0x0000001fff0b7819 */ /* 0x000fe40000011400 */
[----:B------:R-:W-:Y:S02]  /*0510*/  LOP3.LUT R8, R6, 0x7fffffe, RZ, 0xc0, !PT ;  /* 0x07fffffe06087812 */ /* 0x000fe400078ec0ff */
[----:B------:R-:W-:Y:S02]  /*0520*/  LEA.HI R13, R3, R3, RZ, 0x1 ;  /* 0x00000003030d7211 */ /* 0x000fe400078f08ff */
[----:B------:R-:W-:-:S02]  /*0530*/  LEA.HI R24, R11, R0, RZ, 0x3 ;  /* 0x000000000b187211 */ /* 0x000fc400078f18ff */
[----:B------:R-:W-:Y:S01]  /*0540*/  IADD3 R127, R0, -R8, RZ ;  /* 0x80000008007f7210 */ /* 0x000fe20007ffe0ff */
[----:B------:R-:W-:Y:S01]  /*0550*/  IMAD R0, R4, R27, RZ ;  /* 0x0000001b04007224 */ /* 0x000fe200078e02ff */
[----:B------:R-:W-:Y:S02]  /*0560*/  LOP3.LUT R7, R13, 0x3fffffe, RZ, 0xc0, !PT ;  /* 0x03fffffe0d077812 */ /* 0x000fe400078ec0ff */
[----:B------:R-:W-:Y:S02]  /*0570*/  MOV R4, RZ ;  /* 0x000000ff00047202 */ /* 0x000fe40000000f00 */
[----:B------:R-:W-:Y:S02]  /*0580*/  IADD3 R23, R3, -R7, RZ ;  /* 0x8000000703177210 */ /* 0x000fe40007ffe0ff */
[----:B------:R-:W-:Y:S01]  /*0590*/  IABS R26, R30 ;  /* 0x0000001e001a7213 */ /* 0x000fe20000000000 */
[----:B------:R-:W-:Y:S01]  /*05a0*/  IMAD.HI.U32 R7, R5, R0, R4 ;  /* 0x0000000005077227 */ /* 0x000fe200078e0004 */
[----:B------:R-:W-:-:S02]  /*05b0*/  LEA.HI R159, R12, R158, RZ, 0x5 ;  /* 0x0000009e0c9f7211 */ /* 0x000fc400078f28ff */
[----:B------:R-:W-:Y:S01]  /*05c0*/  SHF.R.S32.HI R3, RZ, 0x1f, R2 ;  /* 0x0000001fff037819 */ /* 0x000fe20000011402 */
[C---:B------:R-:W-:Y:S01]  /*05d0*/  IMAD R5, R10.reuse, c[0x0][0x198], RZ ;  /* 0x000066000a057a24 */ /* 0x040fe200078e02ff */
[----:B------:R-:W-:Y:S01]  /*05e0*/  SHF.R.S32.HI R25, RZ, 0x5, R159 ;  /* 0x00000005ff197819 */ /* 0x000fe2000001149f */
[----:B------:R-:W-:Y:S01]  /*05f0*/  IMAD.HI.U32 R12, R7, R26, RZ ;  /* 0x0000001a070c7227 */ /* 0x000fe200078e00ff */
[--C-:B------:R-:W-:Y:S02]  /*0600*/  SHF.R.S32.HI R11, RZ, 0x1, R6.reuse ;  /* 0x00000001ff0b7819 */ /* 0x100fe40000011406 */
[----:B------:R-:W-:Y:S01]  /*0610*/  SHF.R.S32.HI R0, RZ, 0x1f, R6 ;  /* 0x0000001fff007819 */ /* 0x000fe20000011406 */
[----:B------:R-:W-:Y:S01]  /*0620*/  IMAD R4, R10, c[0x0][0x1a0], RZ ;  /* 0x000068000a047a24 */ /* 0x000fe200078e02ff */
[----:B------:R-:W-:Y:S01]  /*0630*/  IADD3 R10, -R12, RZ, RZ ;  /* 0x000000ff0c0a7210 */ /* 0x000fe20007ffe1ff */
[----:B------:R-:W-:Y:S01]  /*0640*/  IMAD R14, R9, c[0x0][0x19c], R5 ;  /* 0x00006700090e7a24 */ /* 0x000fe200078e0205 */
[----:B------:R-:W-:Y:S01]  /*0650*/  LEA R5, R25, R17, 0x3 ;  /* 0x0000001119057211 */ /* 0x000fe200078e18ff */
[C---:B------:R-:W-:Y:S01]  /*0660*/  IMAD R4, R9.reuse, c[0x0][0x1a4], R4 ;  /* 0x0000690009047a24 */ /* 0x040fe200078e0204 */
[----:B------:R-:W-:Y:S01]  /*0670*/  LEA.HI R0, R0, R11, RZ, 0x2 ;  /* 0x0000000b00007211 */ /* 0x000fe200078f10ff */
[----:B------:R-:W-:Y:S01]  /*0680*/  IMAD.WIDE.U32 R6, R9, c[0x0][0x198], R2 ;  /* 0x0000660009067a25 */ /* 0x000fe200078e0002 */
[----:B------:R-:W-:-:S02]  /*0690*/  LEA R16, R5, R16, 0x5 ;  /* 0x0000001005107211 */ /* 0x000fc400078e28ff */
[----:B------:R-:W-:Y:S01]  /*06a0*/  LOP3.LUT R0, R0, 0xfffffffc, RZ, 0xc0, !PT ;  /* 0xfffffffc00007812 */ /* 0x000fe200078ec0ff */
[--C-:B------:R-:W-:Y:S01]  /*06b0*/  IMAD.WIDE.U32 R8, R9, c[0x0][0x1a0], R2.reuse ;  /* 0x0000680009087a25 */ /* 0x100fe200078e0002 */
[----:B------:R-:W-:Y:S02]  /*06c0*/  SHF.L.U32 R198, R16, 0x1, RZ ;  /* 0x0000000110c67819 */ /* 0x000fe400000006ff */
[----:B------:R-:W-:Y:S01]  /*06d0*/  IADD3 R20, R11, -R0, RZ ;  /* 0x800000000b147210 */ /* 0x000fe20007ffe0ff */
[----:B------:R-:W-:Y:S01]  /*06e0*/  IMAD.WIDE.U32 R2, R29, c[0x0][0x178], R2 ;  /* 0x00005e001d027a25 */ /* 0x000fe200078e0002 */
[----:B------:R-:W-:Y:S02]  /*06f0*/  SHF.R.S32.HI R11, RZ, 0x1f, R30 ;  /* 0x0000001fff0b7819 */ /* 0x000fe4000001141e */
[----:B------:R-:W-:Y:S01]  /*0700*/  IADD3 R9, R9, R4, RZ ;  /* 0x0000000409097210 */ /* 0x000fe20007ffe0ff */
[----:B------:R-:W-:Y:S01]  /*0710*/  IMAD R10, R27, R10, R26 ;  /* 0x0000000a1b0a7224 */ /* 0x000fe200078e021a */
[----:B------:R-:W-:-:S02]  /*0720*/  IADD3 R5, R3, R15, RZ ;  /* 0x0000000f03057210 */ /* 0x000fc40007ffe0ff */
[----:B------:R-:W-:Y:S01]  /*0730*/  SHF.R.S32.HI R15, RZ, 0x1, R13 ;  /* 0x00000001ff0f7819 */ /* 0x000fe2000001140d */
[----:B------:R-:W-:Y:S01]  /*0740*/  IMAD R13, R28, c[0x0][0x180], RZ ;  /* 0x000060001c0d7a24 */ /* 0x000fe200078e02ff */
[----:B------:R-:W-:Y:S01]  /*0750*/  ISETP.GT.U32.AND P2, PT, R27, R10, PT ;  /* 0x0000000a1b00720c */ /* 0x000fe20003f44070 */
[----:B------:R-:W-:Y:S01]  /*0760*/  IMAD.WIDE.U32 R8, R29, c[0x0][0x188], R8 ;  /* 0x000062001d087a25 */ /* 0x000fe200078e0008 */
[----:B------:R-:W-:Y:S02]  /*0770*/  SHF.L.U32 R0, R15, 0x6, RZ ;  /* 0x000000060f007819 */ /* 0x000fe400000006ff */
[----:B------:R-:W-:Y:S01]  /*0780*/  IADD3 R3, R7, R14, RZ ;  /* 0x0000000e07037210 */ /* 0x000fe20007ffe0ff */
[----:B------:R-:W-:Y:S01]  /*0790*/  IMAD R14, R11, c[0x0][0x1a8], RZ ;  /* 0x00006a000b0e7a24 */ /* 0x000fe200078e02ff */
[----:B------:R-:W-:Y:S01]  /*07a0*/  LOP3.LUT R0, R0, 0xc0, RZ, 0xc0, !PT ;  /* 0x000000c000007812 */ /* 0x000fe200078ec0ff */
[----:B------:R-:W-:Y:S01]  /*07b0*/  IMAD R13, R29, c[0x0][0x184], R13 ;  /* 0x000061001d0d7a24 */ /* 0x000fe200078e020d */
[----:B------:R-:W-:Y:S01]  /*07c0*/  MOV R4, R2 ;  /* 0x0000000200047202 */ /* 0x000fe20000000f00 */
[----:B------:R-:W-:Y:S01]  /*07d0*/  IMAD R14, R30, c[0x0][0x1ac], R14 ;  /* 0x00006b001e0e7a24 */ /* 0x000fe200078e020e */
[----:B------:R-:W-:-:S02]  /*07e0*/  LOP3.LUT R11, R0, 0x8, R22, 0xf8, !PT ;  /* 0x00000008000b7812 */ /* 0x000fc400078ef816 */
[----:B------:R-:W-:Y:S02]  /*07f0*/  SHF.R.U32.HI R0, RZ, 0x3, R0 ;  /* 0x00000003ff007819 */ /* 0x000fe40000011600 */
[-C--:B------:R-:W-:Y:S02]  /*0800*/  @!P2 IADD3 R10, R10, -R27.reuse, RZ ;  /* 0x8000001b0a0aa210 */ /* 0x080fe40007ffe0ff */
[----:B------:R-:W-:Y:S01]  /*0810*/  MOV R2, R6 ;  /* 0x0000000600027202 */ /* 0x000fe20000000f00 */
[----:B------:R-:W-:Y:S01]  /*0820*/  IMAD.WIDE.U32 R6, R30, c[0x0][0x1a8], R4 ;  /* 0x00006a001e067a25 */ /* 0x000fe200078e0004 */
[----:B------:R-:W-:Y:S02]  /*0830*/  ISETP.GE.U32.AND P0, PT, R10, R27, PT ;  /* 0x0000001b0a00720c */ /* 0x000fe40003f06070 */
[----:B------:R-:W-:Y:S01]  /*0840*/  LOP3.LUT R17, R11, R0, RZ, 0x3c, !PT ;  /* 0x000000000b117212 */ /* 0x000fe200078e3cff */
[----:B------:R-:W-:Y:S01]  /*0850*/  IMAD R0, R28, c[0x0][0x188], RZ ;  /* 0x000062001c007a24 */ /* 0x000fe200078e02ff */
[----:B------:R-:W-:Y:S01]  /*0860*/  @!P2 IADD3 R12, R12, 0x1, RZ ;  /* 0x000000010c0ca810 */ /* 0x000fe20007ffe0ff */
[----:B------:R-:W-:Y:S01]  /*0870*/  IMAD.WIDE.U32 R4, R29, c[0x0][0x180], R2 ;  /* 0x000060001d047a25 */ /* 0x000fe200078e0002 */
[----:B------:R-:W-:-:S02]  /*0880*/  IADD3 R3, R7, R14, RZ ;  /* 0x0000000e07037210 */ /* 0x000fc40007ffe0ff */
[----:B------:R-:W-:Y:S01]  /*0890*/  MOV R2, R6 ;  /* 0x0000000600027202 */ /* 0x000fe20000000f00 */
[----:B------:R-:W-:Y:S01]  /*08a0*/  IMAD R7, R29, c[0x0][0x18c], R0 ;  /* 0x000063001d077a24 */ /* 0x000fe200078e0200 */
[----:B------:R-:W-:Y:S01]  /*08b0*/  ISETP.NE.AND P2, PT, RZ, c[0x0][0x1c8], PT ;  /* 0x00007200ff007a0c */ /* 0x000fe20003f45270 */
[----:B------:R-:W-:Y:S01]  /*08c0*/  IMAD R0, R19, c[0x0][0x190], RZ ;  /* 0x0000640013007a24 */ /* 0x000fe200078e02ff */
[----:B------:R-:W-:Y:S02]  /*08d0*/  IADD3 R11, R5, R13, RZ ;  /* 0x0000000d050b7210 */ /* 0x000fe40007ffe0ff */
[----:B------:R-:W-:Y:S01]  /*08e0*/  MOV R10, R4 ;  /* 0x00000004000a7202 */ /* 0x000fe20000000f00 */
[----:B------:R-:W-:Y:S01]  /*08f0*/  IMAD R0, R18, c[0x0][0x194], R0 ;  /* 0x0000650012007a24 */ /* 0x000fe200078e0200 */
[----:B------:R-:W-:Y:S01]  /*0900*/  @P0 IADD3 R12, R12, 0x1, RZ ;  /* 0x000000010c0c0810 */ /* 0x000fe20007ffe0ff */
[----:B------:R-:W-:Y:S01]  /*0910*/  IMAD.WIDE.U32 R4, R18, c[0x0][0x190], R2 ;  /* 0x0000640012047a25 */ /* 0x000fe200078e0002 */
[----:B------:R-:W-:-:S02]  /*0920*/  IADD3 R7, R9, R7, RZ ;  /* 0x0000000709077210 */ /* 0x000fc40007ffe0ff */
[----:B------:R-:W-:Y:S02]  /*0930*/  MOV R6, R8 ;  /* 0x0000000800067202 */ /* 0x000fe40000000f00 */
[----:B------:R-:W-:Y:S02]  /*0940*/  IADD3 R3, R5, R0, RZ ;  /* 0x0000000005037210 */ /* 0x000fe40007ffe0ff */
[----:B------:R-:W-:Y:S02]  /*0950*/  MOV R0, R12 ;  /* 0x0000000c00007202 */ /* 0x000fe40000000f00 */
[----:B------:R-:W-:Y:S02]  /*0960*/  LEA R2, P0, R4, c[0x0][0x160], 0x1 ;  /* 0x0000580004027a11 */ /* 0x000fe400078008ff */
[----:B------:R-:W-:Y:S02]  /*0970*/  @!P1 IADD3 R0, -R0, RZ, RZ ;  /* 0x000000ff00009210 */ /* 0x000fe40007ffe1ff */
[----:B------:R-:W-:-:S02]  /*0980*/  @!P2 LOP3.LUT R0, RZ, c[0x0][0x1c8], RZ, 0x33, !PT ;  /* 0x00007200ff00aa12 */ /* 0x000fc400078e33ff */
[----:B------:R-:W-:Y:S02]  /*0990*/  LEA.HI.X R3, R4, c[0x0][0x164], R3, 0x1, P0 ;  /* 0x0000590004037a11 */ /* 0x000fe400000f0c03 */
[----:B------:R-:W-:Y:S01]  /*09a0*/  SHF.R.S32.HI R9, RZ, 0x1f, R0 ;  /* 0x0000001fff097819 */ /* 0x000fe20000011400 */
[----:B------:R-:W-:Y:S01]  /*09b0*/  IMAD.WIDE.U32 R32, R0, c[0x0][0x1b0], R10 ;  /* 0x00006c0000207a25 */ /* 0x000fe200078e000a */
[----:B------:R-:W-:Y:S01]  /*09c0*/  LEA.HI.SX32 R12, R197, 0xffffffff, 0x19 ;  /* 0xffffffffc50c7811 */ /* 0x000fe200078fcaff */
[----:B------:R1:W-:Y:S02]  /*09d0*/  LDGSTS.E.BYPASS.LTC128B.128 [R198], [R2.64] ;  /* 0x0000000002c67fae */ /* 0x0003e4000b901d4a */
[C---:B------:R-:W-:Y:S01]  /*09e0*/  IMAD R8, R9.reuse, c[0x0][0x1b0], RZ ;  /* 0x00006c0009087a24 */ /* 0x040fe200078e02ff */
[----:B------:R-:W-:Y:S01]  /*09f0*/  SHF.R.S32.HI R11, RZ, 0x1f, R12 ;  /* 0x0000001fff0b7819 */ /* 0x000fe2000001140c */
[----:B------:R-:W-:Y:S01]  /*0a00*/  IMAD R10, R12, UR7, RZ ;  /* 0x000000070c0a7c24 */ /* 0x000fe2000f8e02ff */
[----:B------:R-:W-:Y:S01]  /*0a10*/  MOV R180, R32 ;  /* 0x0000002000b47202 */ /* 0x000fe20000000f00 */
[----:B------:R-:W-:Y:S01]  /*0a20*/  IMAD R8, R0, c[0x0][0x1b4], R8 ;  /* 0x00006d0000087a24 */ /* 0x000fe200078e0208 */
[----:B------:R-:W-:Y:S01]  /*0a30*/  STL.64 [R1+0x28], R32 ;  /* 0x0000282001007387 */ /* 0x000fe20000100a00 */
[----:B------:R-:W-:-:S02]  /*0a40*/  IMAD R9, R9, c[0x0][0x1b8], RZ ;  /* 0x00006e0009097a24 */ /* 0x000fc400078e02ff */
[----:B------:R-:W-:Y:S01]  /*0a50*/  IMAD.WIDE.U32 R18, R0, c[0x0][0x1b8], R6 ;  /* 0x00006e0000127a25 */ /* 0x000fe200078e0006 */
[----:B------:R-:W-:-:S03]  /*0a60*/  IADD3 R181, R33, R8, RZ ;  /* 0x0000000821b57210 */ /* 0x000fc60007ffe0ff */
[C---:B------:R-:W-:Y:S02]  /*0a70*/  IMAD R8, R11.reuse, UR8, R10 ;  /* 0x000000080b087c24 */ /* 0x040fe4000f8e020a */
[----:B------:R-:W-:Y:S01]  /*0a80*/  IMAD R10, R11, c[0x0][0x1a0], RZ ;  /* 0x000068000b0a7a24 */ /* 0x000fe200078e02ff */
[----:B------:R-:W-:Y:S03]  /*0a90*/  STL.64 [R1+0x18], R180 ;  /* 0x000018b401007387 */ /* 0x000fe60000100a00 */
[C---:B------:R-:W-:Y:S01]  /*0aa0*/  IMAD R13, R12.reuse, c[0x0][0x1a4], R10 ;  /* 0x000069000c0d7a24 */ /* 0x040fe200078e020a */
[----:B------:R-:W-:Y:S01]  /*0ab0*/  STL.64 [R1+0x20], R18 ;  /* 0x0000201201007387 */ /* 0x000fe20000100a00 */
[----:B------:R-:W-:Y:S01]  /*0ac0*/  IMAD.WIDE.U32 R10, R12, c[0x0][0x1a0], RZ ;  /* 0x000068000c0a7a25 */ /* 0x000fe200078e00ff */
[----:B-1----:R-:W-:-:S04]  /*0ad0*/  IADD3 R2, P0, R2, UR13, RZ ;  /* 0x0000000d02027c10 */ /* 0x002fc8000ff1e0ff */
[----:B------:R-:W-:Y:S02]  /*0ae0*/  IADD3.X R3, R3, UR12, RZ, P0, !PT ;  /* 0x0000000c03037c10 */ /* 0x000fe400087fe4ff */
[----:B------:R-:W-:-:S03]  /*0af0*/  IADD3 R4, P0, R2, UR13, RZ ;  /* 0x0000000d02047c10 */ /* 0x000fc6000ff1e0ff */
[----:B------:R1:W-:Y:S01]  /*0b00*/  LDGSTS.E.BYPASS.LTC128B.128 [R198+0x800], [R2.64] ;  /* 0x0080000002c67fae */ /* 0x0003e2000b901d4a */
[----:B------:R-:W-:-:S05]  /*0b10*/  IADD3.X R5, R3, UR12, RZ, P0, !PT ;  /* 0x0000000c03057c10 */ /* 0x000fca00087fe4ff */
[----:B------:R2:W-:Y:S01]  /*0b20*/  LDGSTS.E.BYPASS.LTC128B.128 [R198+0x1000], [R4.64] ;  /* 0x0100000004c67fae */ /* 0x0005e2000b901d4a */
[----:B-1----:R-:W-:-:S04]  /*0b30*/  IMAD.WIDE.U32 R2, R12, UR8, R180 ;  /* 0x000000080c027c25 */ /* 0x002fc8000f8e00b4 */
[----:B------:R-:W-:Y:S01]  /*0b40*/  IMAD R12, R0, c[0x0][0x1bc], R9 ;  /* 0x00006f00000c7a24 */ /* 0x000fe200078e0209 */
[----:B------:R-:W-:Y:S02]  /*0b50*/  IADD3 R3, R3, R8, RZ ;  /* 0x0000000803037210 */ /* 0x000fe40007ffe0ff */
[C---:B------:R-:W-:Y:S02]  /*0b60*/  LEA R8, P0, R2.reuse, c[0x0][0x168], 0x1 ;  /* 0x00005a0002087a11 */ /* 0x040fe400078008ff */
[----:B------:R-:W-:Y:S02]  /*0b70*/  IADD3 R12, R19, R12, RZ ;  /* 0x0000000c130c7210 */ /* 0x000fe40007ffe0ff */
[----:B------:R-:W-:Y:S02]  /*0b80*/  LEA.HI.X R9, R2, c[0x0][0x16c], R3, 0x1, P0 ;  /* 0x00005b0002097a11 */ /* 0x000fe400000f0c03 */
[----:B------:R-:W-:Y:S01]  /*0b90*/  IADD3 R6, P0, R4, UR13, RZ ;  /* 0x0000000d04067c10 */ /* 0x000fe2000ff1e0ff */
[----:B------:R-:W-:Y:S01]  /*0ba0*/  USHF.L.U64.HI UR13, UR4, UR6, UR5 ;  /* 0x00000006040d7299 */ /* 0x000fe20008010205 */
[----:B--2---:R-:W-:Y:S01]  /*0bb0*/  IADD3 R4, P1, R8, UR9, RZ ;  /* 0x0000000908047c10 */ /* 0x004fe2000ff3e0ff */
[----:B------:R-:W-:Y:S01]  /*0bc0*/  STL [R1+0x10], R12 ;  /* 0x0000100c01007387 */ /* 0x000fe20000100800 */
[----:B------:R-:W-:Y:S01]  /*0bd0*/  IADD3.X R7, R5, UR12, RZ, P0, !PT ;  /* 0x0000000c05077c10 */ /* 0x000fe200087fe4ff */
[----:B------:R-:W-:Y:S01]  /*0be0*/  ULDC.64 UR4, c[0x0][0x1a0] ;  /* 0x0000680000047ab9 */ /* 0x000fe20000000a00 */
[----:B------:R-:W-:Y:S01]  /*0bf0*/  IADD3 R3, R11, R13, RZ ;  /* 0x0000000d0b037210 */ /* 0x000fe20007ffe0ff */
[----:B------:R-:W-:Y:S01]  /*0c00*/  USHF.L.U32 UR12, UR4, 0x6, URZ ;  /* 0x00000006040c7899 */ /* 0x000fe2000800063f */
[----:B------:R-:W-:Y:S01]  /*0c10*/  LEA R0, P0, R10, R18, 0x7 ;  /* 0x000000120a007211 */ /* 0x000fe200078038ff */
[----:B------:R1:W-:Y:S01]  /*0c20*/  LDGSTS.E.BYPASS.LTC128B.128 [R198+0x1800], [R6.64] ;  /* 0x0180000006c67fae */ /* 0x0003e2000b901d4a */
[----:B------:R-:W-:Y:S01]  /*0c30*/  IADD3.X R5, R9, UR13, RZ, P1, !PT ;  /* 0x0000000d09057c10 */ /* 0x000fe20008ffe4ff */
[----:B------:R-:W-:Y:S01]  /*0c40*/  USHF.L.U64.HI UR5, UR4, UR6, UR5 ;  /* 0x0000000604057299 */ /* 0x000fe20008010205 */
[----:B------:R-:W-:Y:S01]  /*0c50*/  IADD3 R2, P1, R4, UR9, RZ ;  /* 0x0000000904027c10 */ /* 0x000fe2000ff3e0ff */
[----:B------:R2:W-:Y:S01]  /*0c60*/  LDGSTS.E.BYPASS.LTC128B.128 [R198+0x2000], [R8.64] ;  /* 0x0200000008c67fae */ /* 0x0005e2000b901d4a */
[----:B------:R-:W-:-:S02]  /*0c70*/  LEA.HI.X R10, R10, R12, R3, 0x7, P0 ;  /* 0x0000000c0a0a7211 */ /* 0x000fc400000f3c03 */
[----:B------:R-:W-:Y:S01]  /*0c80*/  IADD3.X R3, R5, UR13, RZ, P1, !PT ;  /* 0x0000000d05037c10 */ /* 0x000fe20008ffe4ff */
[----:B------:R3:W-:Y:S04]  /*0c90*/  LDGSTS.E.BYPASS.LTC128B.128 [R198+0x2800], [R4.64] ;  /* 0x0280000004c67fae */ /* 0x0007e8000b901d4a */
[----:B------:R4:W-:Y:S01]  /*0ca0*/  LDGSTS.E.BYPASS.LTC128B.128 [R198+0x3000], [R2.64] ;  /* 0x0300000002c67fae */ /* 0x0009e2000b901d4a */
[----:B-1----:R-:W-:-:S04]  /*0cb0*/  IADD3 R6, P0, R2, UR9, RZ ;  /* 0x0000000902067c10 */ /* 0x002fc8000ff1e0ff */
[----:B------:R-:W-:Y:S02]  /*0cc0*/  IADD3.X R7, R3, UR13, RZ, P0, !PT ;  /* 0x0000000d03077c10 */ /* 0x000fe400087fe4ff */
[C---:B--2---:R-:W-:Y:S02]  /*0cd0*/  LEA R8, R21.reuse, R23, 0x3 ;  /* 0x0000001715087211 */ /* 0x044fe400078e18ff */
[----:B---3--:R-:W-:Y:S01]  /*0ce0*/  SHF.L.U32 R4, R24, 0x5, RZ ;  /* 0x0000000518047819 */ /* 0x008fe200000006ff */
[----:B------:R1:W-:Y:S01]  /*0cf0*/  LDGSTS.E.BYPASS.LTC128B.128 [R198+0x3800], [R6.64] ;  /* 0x0380000006c67fae */ /* 0x0003e2000b901d4a */
[----:B------:R-:W-:Y:S02]  /*0d00*/  SHF.L.U32 R5, R21, 0x3, RZ ;  /* 0x0000000315057819 */ /* 0x000fe400000006ff */
[----:B----4-:R-:W-:Y:S01]  /*0d10*/  LEA R2, P0, R0, c[0x0][0x170], 0x1 ;  /* 0x00005c0000027a11 */ /* 0x010fe200078008ff */
[----:B------:R-:W0:Y:S01]  /*0d20*/  LDGDEPBAR ;  /* 0x00000000000079af */ /* 0x000e220000000000 */
[----:B------:R-:W-:-:S02]  /*0d30*/  LOP3.LUT R106, R4, 0xffffff00, RZ, 0xc0, !PT ;  /* 0xffffff00046a7812 */ /* 0x000fc400078ec0ff */
[----:B------:R-:W-:Y:S02]  /*0d40*/  LEA.HI.X R3, R0, c[0x0][0x174], R10, 0x1, P0 ;  /* 0x00005d0000037a11 */ /* 0x000fe400000f0c0a */
[----:B------:R-:W-:Y:S02]  /*0d50*/  SHF.L.U32 R0, R20, 0x6, RZ ;  /* 0x0000000614007819 */ /* 0x000fe400000006ff */
[----:B------:R-:W-:Y:S02]  /*0d60*/  IADD3 R4, P0, R2, UR12, RZ ;  /* 0x0000000c02047c10 */ /* 0x000fe4000ff1e0ff */
[----:B------:R-:W-:-:S04]  /*0d70*/  LOP3.LUT R0, R0, 0xc0, RZ, 0xc0, !PT ;  /* 0x000000c000007812 */ /* 0x000fc800078ec0ff */
[----:B-1----:R-:W-:Y:S01]  /*0d80*/  LOP3.LUT R7, R0, 0x8, R5, 0xf8, !PT ;  /* 0x0000000800077812 */ /* 0x002fe200078ef805 */
[----:B------:R-:W-:-:S04]  /*0d90*/  DEPBAR.LE SB0, 0x0 ;  /* 0x000080000000791a */ /* 0x000fc80000000000 */
[----:B------:R-:W-:Y:S01]  /*0da0*/  BAR.SYNC.DEFER_BLOCKING 0x0 ;  /* 0x0000000000007b1d */ /* 0x000fe20000010000 */
[----:B------:R-:W-:Y:S02]  /*0db0*/  SHF.R.U32.HI R6, RZ, 0x3, R0 ;  /* 0x00000003ff067819 */ /* 0x000fe40000011600 */
[----:B------:R-:W-:Y:S02]  /*0dc0*/  LEA R5, R25, R106, 0x9 ;  /* 0x0000006a19057211 */ /* 0x000fe400078e48ff */
[----:B------:R-:W-:Y:S02]  /*0dd0*/  LOP3.LUT R105, R7, R6, RZ, 0x3c, !PT ;  /* 0x0000000607697212 */ /* 0x000fe400078e3cff */
[----:B------:R-:W-:Y:S02]  /*0de0*/  LEA R9, R127, R5, 0x5 ;  /* 0x000000057f097211 */ /* 0x000fe400078e28ff */
[----:B------:R-:W-:Y:S02]  /*0df0*/  IADD3 R6, P1, R4, UR12, RZ ;  /* 0x0000000c04067c10 */ /* 0x000fe4000ff3e0ff */
[----:B------:R-:W-:-:S02]  /*0e00*/  IADD3.X R5, R3, UR5, RZ, P0, !PT ;  /* 0x0000000503057c10 */ /* 0x000fc400087fe4ff */
[----:B------:R-:W-:Y:S02]  /*0e10*/  LEA R0, R8, R17, 0x5 ;  /* 0x0000001108007211 */ /* 0x000fe400078e28ff */
[----:B------:R-:W-:Y:S02]  /*0e20*/  IADD3 R8, P0, R6, UR12, RZ ;  /* 0x0000000c06087c10 */ /* 0x000fe4000ff1e0ff */
[----:B------:R-:W-:Y:S02]  /*0e30*/  IADD3.X R7, R5, UR5, RZ, P1, !PT ;  /* 0x0000000505077c10 */ /* 0x000fe40008ffe4ff */
[----:B------:R-:W-:Y:S02]  /*0e40*/  LOP3.LUT P1, RZ, R20, 0x2, RZ, 0xc0, !PT ;  /* 0x0000000214ff7812 */ /* 0x000fe4000782c0ff */
[----:B------:R-:W-:Y:S01]  /*0e50*/  LEA R186, R0, 0x2000, 0x1 ;  /* 0x0000200000ba7811 */ /* 0x000fe200078e08ff */
[----:B------:R-:W-:Y:S01]  /*0e60*/  @!PT LDS RZ, [RZ] ;  /* 0x00000000fffff984 */ /* 0x000fe20000000800 */
[----:B------:R-:W-:Y:S01]  /*0e70*/  @!PT LDS RZ, [RZ] ;  /* 0x00000000fffff984 */ /* 0x000fe20000000800 */
[----:B------:R-:W-:Y:S01]  /*0e80*/  @!PT LDS RZ, [RZ] ;  /* 0x00000000fffff984 */ /* 0x000fe20000000800 */
[----:B------:R1:W-:Y:S03]  /*0e90*/  LDGSTS.E.BYPASS.LTC128B.128 [R198+0x4000], [R2.64] ;  /* 0x0400000002c67fae */ /* 0x0003e6000b901d4a */
[----:B------:R-:W-:Y:S01]  /*0ea0*/  IADD3 R189, R186, 0x20, RZ ;  /* 0x00000020babd7810 */ /* 0x000fe20007ffe0ff */
[----:B------:R2:W-:Y:S04]  /*0eb0*/  LDGSTS.E.BYPASS.LTC128B.128 [R198+0x4800], [R4.64] ;  /* 0x0480000004c67fae */ /* 0x0005e8000b901d4a */
[----:B------:R2:W-:Y:S01]  /*0ec0*/  LDGSTS.E.BYPASS.LTC128B.128 [R198+0x5000], [R6.64] ;  /* 0x0500000006c67fae */ /* 0x0005e2000b901d4a */
[----:B-1----:R-:W-:-:S02]  /*0ed0*/  IADD3 R2, R105, R9, RZ ;  /* 0x0000000969027210 */ /* 0x002fc40007ffe0ff */
[----:B------:R-:W-:Y:S02]  /*0ee0*/  IADD3.X R9, R7, UR5, RZ, P0, !PT ;  /* 0x0000000507097c10 */ /* 0x000fe400087fe4ff */
[----:B------:R-:W-:Y:S02]  /*0ef0*/  SHF.L.U32 R3, R0, 0x1, RZ ;  /* 0x0000000100037819 */ /* 0x000fe400000006ff */
[----:B------:R-:W-:Y:S01]  /*0f00*/  SHF.L.U32 R187, R2, 0x1, RZ ;  /* 0x0000000102bb7819 */ /* 0x000fe200000006ff */
[----:B------:R1:W-:Y:S01]  /*0f10*/  LDGSTS.E.BYPASS.LTC128B.128 [R198+0x5800], [R8.64] ;  /* 0x0580000008c67fae */ /* 0x0003e2000b901d4a */
[----:B------:R-:W-:Y:S02]  /*0f20*/  LOP3.LUT P0, RZ, R15, 0x2, RZ, 0xc0, !PT ;  /* 0x000000020fff7812 */ /* 0x000fe4000780c0ff */
[----:B------:R-:W-:Y:S01]  /*0f30*/  MOV R2, 0x20 ;  /* 0x0000002000027802 */ /* 0x000fe20000000f00 */
[----:B------:R-:W-:Y:S03]  /*0f40*/  LDSM.16.M88.4 R16, [R187] ;  /* 0x00000000bb10783b */ /* 0x000fe60000000200 */
[----:B------:R-:W-:Y:S01]  /*0f50*/  SEL R0, R2, 0xffffffe0, !P1 ;  /* 0xffffffe002007807 */ /* 0x000fe20004800000 */
[----:B------:R-:W3:Y:S03]  /*0f60*/  LDSM.16.M88.4 R48, [R3+0x2000] ;  /* 0x002000000330783b */ /* 0x000ee60000000200 */
[----:B------:R-:W-:Y:S01]  /*0f70*/  IADD3 R188, R187, R0, RZ ;  /* 0x00000000bbbc7210 */ /* 0x000fe20007ffe0ff */
[----:B------:R-:W4:Y:S02]  /*0f80*/  LDSM.16.M88.4 R12, [R187+0x1000] ;  /* 0x00100000bb0c783b */ /* 0x000f240000000200 */
[----:B------:R-:W-:-:S02]  /*0f90*/  @P0 IADD3 R189, R186, -0x20, RZ ;  /* 0xffffffe0babd0810 */ /* 0x000fc40007ffe0ff */
[----:B--2---:R-:W-:Y:S01]  /*0fa0*/  LDSM.16.M88.4 R4, [R188+0x1000] ;  /* 0x00100000bc04783b */ /* 0x004fe20000000200 */
[----:B------:R-:W-:Y:S02]  /*0fb0*/  ISETP.GE.AND P0, PT, R104, 0x81, PT ;  /* 0x000000816800780c */ /* 0x000fe40003f06270 */
[C---:B------:R-:W-:Y:S01]  /*0fc0*/  IADD3 R196, R189.reuse, 0x400, RZ ;  /* 0x00000400bdc47810 */ /* 0x040fe20007ffe0ff */
[----:B------:R-:W-:Y:S01]  /*0fd0*/  LDSM.16.M88.4 R60, [R189] ;  /* 0x00000000bd3c783b */ /* 0x000fe20000000200 */
[C---:B------:R-:W-:Y:S02]  /*0fe0*/  IADD3 R195, R189.reuse, 0x800, RZ ;  /* 0x00000800bdc37810 */ /* 0x040fe40007ffe0ff */
[C---:B------:R-:W-:Y:S01]  /*0ff0*/  IADD3 R194, R189.reuse, 0xc00, RZ ;  /* 0x00000c00bdc27810 */ /* 0x040fe20007ffe0ff */
[----:B------:R-:W2:Y:S01]  /*1000*/  LDSM.16.M88.4 R76, [R3+0x2400] ;  /* 0x00240000034c783b */ /* 0x000ea20000000200 */
[C---:B------:R-:W-:Y:S02]  /*1010*/  IADD3 R193, R189.reuse, 0x1000, RZ ;  /* 0x00001000bdc17810 */ /* 0x040fe40007ffe0ff */
[C---:B------:R-:W-:Y:S01]  /*1020*/  IADD3 R192, R189.reuse, 0x1400, RZ ;  /* 0x00001400bdc07810 */ /* 0x040fe20007ffe0ff */
[----:B-1----:R-:W1:Y:S01]  /*1030*/  LDSM.16.M88.4 R8, [R188] ;  /* 0x00000000bc08783b */ /* 0x002e620000000200 */
[----:B------:R-:W-:-:S02]  /*1040*/  IADD3 R191, R189, 0x1800, RZ ;  /* 0x00001800bdbf7810 */ /* 0x000fc40007ffe0ff */
[----:B------:R-:W-:Y:S01]  /*1050*/  IADD3 R190, R189, 0x1c00, RZ ;  /* 0x00001c00bdbe7810 */ /* 0x000fe20007ffe0ff */
[----:B------:R-:W5:Y:S04]  /*1060*/  LDSM.16.M88.4 R96, [R189+0x400] ;  /* 0x00040000bd60783b */ /* 0x000f680000000200 */
[----:B------:R-:W5:Y:S04]  /*1070*/  LDSM.16.M88.4 R88, [R3+0x2800] ;  /* 0x002800000358783b */ /* 0x000f680000000200 */
[----:B------:R-:W5:Y:S04]  /*1080*/  LDSM.16.M88.4 R100, [R189+0x800] ;  /* 0x00080000bd64783b */ /* 0x000f680000000200 */
[----:B------:R-:W5:Y:S01]  /*1090*/  LDSM.16.M88.4 R80, [R3+0x2c00] ;  /* 0x002c00000350783b */ /* 0x000f620000000200 */
[-C--:B---3--:R-:W-:Y:S03]  /*10a0*/  HMMA.16816.F32 R20, R16, R48.reuse, RZ ;  /* 0x000000301014723c */ /* 0x088fe600000018ff */
[----:B------:R-:W3:Y:S04]  /*10b0*/  LDSM.16.M88.4 R92, [R189+0xc00] ;  /* 0x000c0000bd5c783b */ /* 0x000ee80000000200 */
[----:B------:R-:W3:Y:S01]  /*10c0*/  LDSM.16.M88.4 R72, [R3+0x3000] ;  /* 0x003000000348783b */ /* 0x000ee20000000200 */
[C---:B----4-:R-:W-:Y:S03]  /*10d0*/  HMMA.16816.F32 R24, R12.reuse, R48, RZ ;  /* 0x000000300c18723c */ /* 0x050fe600000018ff */
[----:B------:R-:W4:Y:S04]  /*10e0*/  LDSM.16.M88.4 R84, [R189+0x1000] ;  /* 0x00100000bd54783b */ /* 0x000f280000000200 */
[----:B------:R-:W3:Y:S01]  /*10f0*/  LDSM.16.M88.4 R56, [R3+0x3400] ;  /* 0x003400000338783b */ /* 0x000ee20000000200 */
[----:B--2---:R-:W-:Y:S03]  /*1100*/  HMMA.16816.F32 R28, R12, R76, RZ ;  /* 0x0000004c0c1c723c */ /* 0x004fe600000018ff */
[----:B------:R-:W2:Y:S04]  /*1110*/  LDSM.16.M88.4 R64, [R189+0x1400] ;  /* 0x00140000bd40783b */ /* 0x000ea80000000200 */
[----:B------:R-:W2:Y:S01]  /*1120*/  LDSM.16.M88.4 R52, [R3+0x3800] ;  /* 0x003800000334783b */ /* 0x000ea20000000200 */
[-C--:B-1----:R-:W-:Y:S03]  /*1130*/  HMMA.16816.F32 R20, R8, R60.reuse, R20 ;  /* 0x0000003c0814723c */ /* 0x082fe60000001814 */
[----:B------:R-:W1:Y:S04]  /*1140*/  LDSM.16.M88.4 R68, [R189+0x1800] ;  /* 0x00180000bd44783b */ /* 0x000e680000000200 */
[----:B------:R3:W1:Y:S01]  /*1150*/  LDSM.16.M88.4 R40, [R3+0x3c00] ;  /* 0x003c00000328783b */ /* 0x0006620000000200 */
[----:B------:R-:W-:Y:S03]  /*1160*/  HMMA.16816.F32 R32, R4, R60, R24 ;  /* 0x0000003c0420723c */ /* 0x000fe60000001818 */
[----:B------:R-:W1:Y:S04]  /*1170*/  LDSM.16.M88.4 R44, [R189+0x1c00] ;  /* 0x001c0000bd2c783b */ /* 0x000e680000000200 */
[----:B------:R-:W0:Y:S01]  /*1180*/  LDGDEPBAR ;  /* 0x00000000000079af */ /* 0x000e220000000000 */
[----:B------:R-:W-:Y:S08]  /*1190*/  HMMA.16816.F32 R24, R16, R76, RZ ;  /* 0x0000004c1018723c */ /* 0x000ff000000018ff */
[----:B------:R-:W-:Y:S01]  /*11a0*/  FMUL.FTZ R2, R20, c[0x0][0x2ec] ;  /* 0x0000bb0014027a20 */ /* 0x000fe20000410000 */
[----:B-----5:R-:W-:Y:S03]  /*11b0*/  HMMA.16816.F32 R36, R4, R96, R28 ;  /* 0x000000600424723c */ /* 0x020fe6000000181c */
[----:B------:R5:W1:Y:S01]  /*11c0*/  MUFU.TANH R108, R2 ;  /* 0x00000002006c7308 */ /* 0x000a620000002400 */
[----:B---3--:R-:W-:-:S04]  /*11d0*/  LEA R3, R127, R106, 0x5 ;  /* 0x0000006a7f037211 */ /* 0x008fc800078e28ff */
[----:B------:R-:W-:Y:S01]  /*11e0*/  HMMA.16816.F32 R28, R12, R88, RZ ;  /* 0x000000580c1c723c */ /* 0x000fe200000018ff */
[----:B------:R-:W-:-:S04]  /*11f0*/  DEPBAR.LE SB0, 0x0 ;  /* 0x000080000000791a */ /* 0x000fc80000000000 */
[----:B-----5:R-:W-:-:S04]  /*1200*/  FMUL.FTZ R2, R21, c[0x0][0x2ec] ;  /* 0x0000bb0015027a20 */ /* 0x020fc80000410000 */
[----:B------:R3:W1:Y:S11]  /*1210*/  MUFU.TANH R107, R2 ;  /* 0x00000002006b7308 */ /* 0x0006760000002400 */
[----:B------:R-:W-:Y:S04]  /*1220*/  @!UPT UIADD3 URZ, URZ, URZ, URZ ;  /* 0x0000003f3f3ff290 */ /* 0x000fe8000fffe03f */
[----:B------:R-:W-:Y:S01]  /*1230*/  HMMA.16816.F32 R28, R4, R100, R28 ;  /* 0x00000064041c723c */ /* 0x000fe2000000181c */
[----:B---3--:R-:W-:-:S04]  /*1240*/  FMUL.FTZ R2, R22, c[0x0][0x2ec] ;  /* 0x0000bb0016027a20 */ /* 0x008fc80000410000 */
[----:B------:R3:W1:Y:S02]  /*1250*/  MUFU.TANH R121, R2 ;  /* 0x0000000200797308 */ /* 0x0006640000002400 */
[----:B---3--:R-:W-:Y:S02]  /*1260*/  FMUL.FTZ R2, R23, c[0x0][0x2ec] ;  /* 0x0000bb0017027a20 */ /* 0x008fe40000410000 */
[----:B------:R-:W-:Y:S04]  /*1270*/  HMMA.16816.F32 R20, R8, R96, R24 ;  /* 0x000000600814723c */ /* 0x000fe80000001818 */
[----:B------:R3:W1:Y:S04]  /*1280*/  MUFU.TANH R122, R2 ;  /* 0x00000002007a7308 */ /* 0x0006680000002400 */
[----:B------:R-:W-:Y:S01]  /*1290*/  HMMA.16816.F32 R24, R16, R88, RZ ;  /* 0x000000581018723c */ /* 0x000fe200000018ff */
[----:B---3--:R-:W-:-:S04]  /*12a0*/  FMUL.FTZ R2, R32, c[0x0][0x2ec] ;  /* 0x0000bb0020027a20 */ /* 0x008fc80000410000 */
[----:B------:R3:W1:Y:S02]  /*12b0*/  MUFU.TANH R133, R2 ;  /* 0x0000000200857308 */ /* 0x0006640000002400 */
[----:B---3--:R-:W-:-:S06]  /*12c0*/  FMUL.FTZ R2, R33, c[0x0][0x2ec] ;  /* 0x0000bb0021027a20 */ /* 0x008fcc0000410000 */
        /* <DEDUP_REMOVED lines=21> */
[----:B---3--:R-:W-:Y:S02]  /*1420*/  FMUL.FTZ R2, R39, c[0x0][0x2ec] ;  /* 0x0000bb0027027a20 */ /* 0x008fe40000410000 */
[----:B------:R-:W-:Y:S04]  /*1430*/  HMMA.16816.F32 R36, R12, R80, RZ ;  /* 0x000000500c24723c */ /* 0x000fe800000018ff */
[----:B------:R3:W1:Y:S02]  /*1440*/  MUFU.TANH R138, R2 ;  /* 0x00000002008a7308 */ /* 0x0006640000002400 */
[----:B---3--:R-:W-:-:S06]  /*1450*/  FMUL.FTZ R2, R20, c[0x0][0x2ec] ;  /* 0x0000bb0014027a20 */ /* 0x008fcc0000410000 */
[----:B------:R3:W1:Y:S11]  /*1460*/  MUFU.TANH R88, R2 ;  /* 0x0000000200587308 */ /* 0x0006760000002400 */
[----:B------:R-:W-:Y:S01]  /*1470*/  @!UPT UIADD3 URZ, URZ, URZ, URZ ;  /* 0x0000003f3f3ff290 */ /* 0x000fe2000fffe03f */
[----:B------:R-:W-:Y:S01]  /*1480*/  HMMA.16816.F32 R36, R4, R92, R36 ;  /* 0x0000005c0424723c */ /* 0x000fe20000001824 */
[----:B---3--:R-:W-:-:S04]  /*1490*/  FMUL.FTZ R2, R21, c[0x0][0x2ec] ;  /* 0x0000bb0015027a20 */ /* 0x008fc80000410000 */
        /* <DEDUP_REMOVED lines=19> */
[----:B----4-:R-:W-:Y:S08]  /*15d0*/  HMMA.16816.F32 R32, R4, R84, R28 ;  /* 0x000000540420723c */ /* 0x010ff0000000181c */
[----:B------:R-:W-:Y:S01]  /*15e0*/  HMMA.16816.F32 R28, R12, R56, RZ ;  /* 0x000000380c1c723c */ /* 0x000fe200000018ff */
[----:B---3--:R-:W-:-:S04]  /*15f0*/  FMUL.FTZ R2, R21, c[0x0][0x2ec] ;  /* 0x0000bb0015027a20 */ /* 0x008fc80000410000 */
[----:B------:R3:W4:Y:S02]  /*1600*/  MUFU.TANH R77, R2 ;  /* 0x00000002004d7308 */ /* 0x0007240000002400 */
[----:B---3--:R-:W-:-:S06]  /*1610*/  FMUL.FTZ R2, R22, c[0x0][0x2ec] ;  /* 0x0000bb0016027a20 */ /* 0x008fcc0000410000 */
[----:B------:R3:W1:Y:S02]  /*1620*/  MUFU.TANH R118, R2 ;  /* 0x0000000200767308 */ /* 0x0006640000002400 */
[----:B---3--:R-:W-:Y:S02]  /*1630*/  FMUL.FTZ R2, R23, c[0x0][0x2ec] ;  /* 0x0000bb0017027a20 */ /* 0x008fe40000410000 */
[----:B------:R-:W-:Y:S04]  /*1640*/  HMMA.16816.F32 R20, R8, R84, R24 ;  /* 0x000000540814723c */ /* 0x000fe80000001818 */
[----:B------:R3:W1:Y:S04]  /*1650*/  MUFU.TANH R117, R2 ;  /* 0x0000000200757308 */ /* 0x0006680000002400 */
[----:B------:R-:W-:Y:S01]  /*1660*/  HMMA.16816.F32 R24, R16, R56, RZ ;  /* 0x000000381018723c */ /* 0x000fe200000018ff */
[----:B---3--:R-:W-:-:S04]  /*1670*/  FMUL.FTZ R2, R36, c[0x0][0x2ec] ;  /* 0x0000bb0024027a20 */ /* 0x008fc80000410000 */
[----:B------:R3:W1:Y:S11]  /*1680*/  MUFU.TANH R151, R2 ;  /* 0x0000000200977308 */ /* 0x0006760000002400 */
[----:B------:R-:W-:Y:S08]  /*1690*/  @!UPT UIADD3 URZ, URZ, URZ, URZ ;  /* 0x0000003f3f3ff290 */ /* 0x000ff0000fffe03f */
[----:B--2---:R-:W-:Y:S01]  /*16a0*/  HMMA.16816.F32 R24, R8, R64, R24 ;  /* 0x000000400818723c */ /* 0x004fe20000001818 */
[----:B---3--:R-:W-:-:S04]  /*16b0*/  FMUL.FTZ R2, R37, c[0x0][0x2ec] ;  /* 0x0000bb0025027a20 */ /* 0x008fc80000410000 */
[----:B------:R2:W3:Y:S02]  /*16c0*/  MUFU.TANH R152, R2 ;  /* 0x0000000200987308 */ /* 0x0004e40000002400 */
[----:B--2---:R-:W-:-:S06]  /*16d0*/  FMUL.FTZ R2, R38, c[0x0][0x2ec] ;  /* 0x0000bb0026027a20 */ /* 0x004fcc0000410000 */
[----:B------:R2:W1:Y:S02]  /*16e0*/  MUFU.TANH R154, R2 ;  /* 0x00000002009a7308 */ /* 0x0004640000002400 */
[----:B--2---:R-:W-:Y:S02]  /*16f0*/  FMUL.FTZ R2, R39, c[0x0][0x2ec] ;  /* 0x0000bb0027027a20 */ /* 0x004fe40000410000 */
[----:B------:R-:W-:Y:S04]  /*1700*/  HMMA.16816.F32 R36, R4, R64, R28 ;  /* 0x000000400424723c */ /* 0x000fe8000000181c */
[----:B------:R2:W1:Y:S04]  /*1710*/  MUFU.TANH R155, R2 ;  /* 0x00000002009b7308 */ /* 0x0004680000002400 */
[----:B------:R-:W-:Y:S01]  /*1720*/  HMMA.16816.F32 R28, R16, R52, RZ ;  /* 0x00000034101c723c */ /* 0x000fe200000018ff */
[----:B--2---:R-:W-:-:S04]  /*1730*/  FMUL.FTZ R2, R20, c[0x0][0x2ec] ;  /* 0x0000bb0014027a20 */ /* 0x004fc80000410000 */
[----:B------:R2:W2:Y:S11]  /*1740*/  MUFU.TANH R72, R2 ;  /* 0x0000000200487308 */ /* 0x0004b60000002400 */
[----:B------:R-:W-:Y:S08]  /*1750*/  @!UPT UIADD3 URZ, URZ, URZ, URZ ;  /* 0x0000003f3f3ff290 */ /* 0x000ff0000fffe03f */
[----:B-1----:R-:W-:Y:S01]  /*1760*/  HMMA.16816.F32 R28, R8, R68, R28 ;  /* 0x00000044081c723c */ /* 0x002fe2000000181c */
[----:B--2---:R-:W-:-:S04]  /*1770*/  FMUL.FTZ R2, R21, c[0x0][0x2ec] ;  /* 0x0000bb0015027a20 */ /* 0x004fc80000410000 */
[----:B------:R1:W2:Y:S02]  /*1780*/  MUFU.TANH R73, R2 ;  /* 0x0000000200497308 */ /* 0x0002a40000002400 */
[----:B-1----:R-:W-:-:S06]  /*1790*/  FMUL.FTZ R2, R22, c[0x0][0x2ec] ;  /* 0x0000bb0016027a20 */ /* 0x002fcc0000410000 */
[----:B------:R1:W1:Y:S02]  /*17a0*/  MUFU.TANH R113, R2 ;  /* 0x0000000200717308 */ /* 0x0002640000002400 */
[----:B-1----:R-:W-:Y:S02]  /*17b0*/  FMUL.FTZ R2, R23, c[0x0][0x2ec] ;  /* 0x0000bb0017027a20 */ /* 0x002fe40000410000 */
[----:B------:R-:W-:Y:S04]  /*17c0*/  HMMA.16816.F32 R20, R12, R52, RZ ;  /* 0x000000340c14723c */ /* 0x000fe800000018ff */
[----:B------:R1:W1:Y:S02]  /*17d0*/  MUFU.TANH R111, R2 ;  /* 0x00000002006f7308 */ /* 0x0002640000002400 */
[----:B-1----:R-:W-:-:S06]  /*17e0*/  FMUL.FTZ R2, R32, c[0x0][0x2ec] ;  /* 0x0000bb0020027a20 */ /* 0x002fcc0000410000 */
[----:B------:R1:W1:Y:S11]  /*17f0*/  MUFU.TANH R156, R2 ;  /* 0x00000002009c7308 */ /* 0x0002760000002400 */
[----:B------:R-:W-:Y:S01]  /*1800*/  @!UPT UIADD3 URZ, URZ, URZ, URZ ;  /* 0x0000003f3f3ff290 */ /* 0x000fe2000fffe03f */
[----:B------:R-:W-:Y:S01]  /*1810*/  HMMA.16816.F32 R20, R4, R68, R20 ;  /* 0x000000440414723c */ /* 0x000fe20000001814 */
[----:B-1----:R-:W-:-:S04]  /*1820*/  FMUL.FTZ R2, R33, c[0x0][0x2ec] ;  /* 0x0000bb0021027a20 */ /* 0x002fc80000410000 */
[----:B------:R1:W1:Y:S02]  /*1830*/  MUFU.TANH R157, R2 ;  /* 0x00000002009d7308 */ /* 0x0002640000002400 */
[----:B-1----:R-:W-:-:S06]  /*1840*/  FMUL.FTZ R2, R34, c[0x0][0x2ec] ;  /* 0x0000bb0022027a20 */ /* 0x002fcc0000410000 */
[----:B------:R1:W1:Y:S02]  /*1850*/  MUFU.TANH R162, R2 ;  /* 0x0000000200a27308 */ /* 0x0002640000002400 */
[----:B-1----:R-:W-:Y:S02]  /*1860*/  FMUL.FTZ R2, R35, c[0x0][0x2ec] ;  /* 0x0000bb0023027a20 */ /* 0x002fe40000410000 */
[----:B------:R-:W-:Y:S04]  /*1870*/  HMMA.16816.F32 R32, R16, R40, RZ ;  /* 0x000000281020723c */ /* 0x000fe800000018ff */
[----:B------:R1:W1:Y:S02]  /*1880*/  MUFU.TANH R163, R2 ;  /* 0x0000000200a37308 */ /* 0x0002640000002400 */
[----:B-1----:R-:W-:-:S06]  /*1890*/  FMUL.FTZ R2, R24, c[0x0][0x2ec] ;  /* 0x0000bb0018027a20 */ /* 0x002fcc0000410000 */
[----:B------:R1:W1:Y:S02]  /*18a0*/  MUFU.TANH R61, R2 ;  /* 0x00000002003d7308 */ /* 0x0002640000002400 */
[----:B-1----:R-:W-:-:S06]  /*18b0*/  FMUL.FTZ R2, R25, c[0x0][0x2ec] ;  /* 0x0000bb0019027a20 */ /* 0x002fcc0000410000 */
        /* <DEDUP_REMOVED lines=21> */
[----:B------:R-:W-:Y:S04]  /*1a10*/  HMMA.16816.F32 R28, R8, R44, R32 ;  /* 0x0000002c081c723c */ /* 0x000fe80000001820 */
[----:B------:R1:W1:Y:S04]  /*1a20*/  MUFU.TANH R160, R2 ;  /* 0x0000000200a07308 */ /* 0x0002680000002400 */
[----:B------:R-:W-:Y:S01]  /*1a30*/  HMMA.16816.F32 R32, R12, R50, RZ ;  /* 0x000000320c20723c */ /* 0x000fe200000018ff */
[----:B-1----:R-:W-:-:S04]  /*1a40*/  FMUL.FTZ R2, R20, c[0x0][0x2ec] ;  /* 0x0000bb0014027a20 */ /* 0x002fc80000410000 */
[----:B------:R1:W1:Y:S11]  /*1a50*/  MUFU.TANH R169, R2 ;  /* 0x0000000200a97308 */ /* 0x0002760000002400 */
[----:B------:R-:W-:-:S02]  /*1a60*/  FMUL.FTZ R28, R28, c[0x0][0x2ec] ;  /* 0x0000bb001c1c7a20 */ /* 0x000fc40000410000 */
[----:B------:R-:W-:Y:S02]  /*1a70*/  FMUL.FTZ R29, R29, c[0x0][0x2ec] ;  /* 0x0000bb001d1d7a20 */ /* 0x000fe40000410000 */
[----:B------:R-:W-:Y:S02]  /*1a80*/  FMUL.FTZ R30, R30, c[0x0][0x2ec] ;  /* 0x0000bb001e1e7a20 */ /* 0x000fe40000410000 */
[----:B------:R-:W-:Y:S01]  /*1a90*/  FMUL.FTZ R31, R31, c[0x0][0x2ec] ;  /* 0x0000bb001f1f7a20 */ /* 0x000fe20000410000 */
[----:B------:R-:W2:Y:S01]  /*1aa0*/  MUFU.TANH R53, R28 ;  /* 0x0000001c00357308 */ /* 0x000ea20000002400 */
[----:B-1----:R-:W-:-:S07]  /*1ab0*/  FMUL.FTZ R2, R21, c[0x0][0x2ec] ;  /* 0x0000bb0015027a20 */ /* 0x002fce0000410000 */
[----:B------:R-:W1:Y:S08]  /*1ac0*/  MUFU.TANH R56, R29 ;  /* 0x0000001d00387308 */ /* 0x000e700000002400 */
[----:B------:R5:W1:Y:S08]  /*1ad0*/  MUFU.TANH R170, R2 ;  /* 0x0000000200aa7308 */ /* 0x000a700000002400 */
[----:B------:R-:W1:Y:S01]  /*1ae0*/  MUFU.TANH R178, R30 ;  /* 0x0000001e00b27308 */ /* 0x000e620000002400 */
[----:B-----5:R-:W-:-:S07]  /*1af0*/  FMUL.FTZ R2, R22, c[0x0][0x2ec] ;  /* 0x0000bb0016027a20 */ /* 0x020fce0000410000 */
[----:B------:R5:W1:Y:S08]  /*1b00*/  MUFU.TANH R177, R31 ;  /* 0x0000001f00b17308 */ /* 0x000a700000002400 */
[----:B------:R1:W1:Y:S01]  /*1b10*/  MUFU.TANH R171, R2 ;  /* 0x0000000200ab7308 */ /* 0x0002620000002400 */
[----:B-----5:R-:W-:Y:S01]  /*1b20*/  HMMA.16816.F32 R28, R4, R62, R32 ;  /* 0x0000003e041c723c */ /* 0x020fe20000001820 */
[----:B-1----:R-:W-:-:S07]  /*1b30*/  FMUL.FTZ R2, R23, c[0x0][0x2ec] ;  /* 0x0000bb0017027a20 */ /* 0x002fce0000410000 */
[----:B------:R-:W-:Y:S01]  /*1b40*/  HMMA.16816.F32 R32, R12, R90, RZ ;  /* 0x0000005a0c20723c */ /* 0x000fe200000018ff */
[----:B------:R-:W1:Y:S07]  /*1b50*/  MUFU.TANH R172, R2 ;  /* 0x0000000200ac7308 */ /* 0x000e6e0000002400 */
[----:B------:R-:W-:Y:S08]  /*1b60*/  HMMA.16816.F32 R20, R4, R44, R24 ;  /* 0x0000002c0414723c */ /* 0x000ff00000001818 */
[----:B------:R-:W-:Y:S01]  /*1b70*/  FMUL.FTZ R28, R28, c[0x0][0x2ec] ;  /* 0x0000bb001c1c7a20 */ /* 0x000fe20000410000 */
[----:B------:R-:W-:Y:S01]  /*1b80*/  HMMA.16816.F32 R24, R12, R78, RZ ;  /* 0x0000004e0c18723c */ /* 0x000fe200000018ff */
[----:B------:R-:W-:-:S02]  /*1b90*/  FMUL.FTZ R29, R29, c[0x0][0x2ec] ;  /* 0x0000bb001d1d7a20 */ /* 0x000fc40000410000 */
[----:B------:R-:W-:Y:S01]  /*1ba0*/  FMUL.FTZ R30, R30, c[0x0][0x2ec] ;  /* 0x0000bb001e1e7a20 */ /* 0x000fe20000410000 */
[----:B------:R-:W1:Y:S01]  /*1bb0*/  MUFU.TANH R69, R28 ;  /* 0x0000001c00457308 */ /* 0x000e620000002400 */
[----:B------:R-:W-:-:S07]  /*1bc0*/  FMUL.FTZ R31, R31, c[0x0][0x2ec] ;  /* 0x0000bb001f1f7a20 */ /* 0x000fce0000410000 */
[----:B------:R-:W1:Y:S03]  /*1bd0*/  MUFU.TANH R65, R29 ;  /* 0x0000001d00417308 */ /* 0x000e660000002400 */
[----:B------:R-:W-:Y:S02]  /*1be0*/  FMUL.FTZ R20, R20, c[0x0][0x2ec] ;  /* 0x0000bb0014147a20 */ /* 0x000fe40000410000 */
[----:B------:R-:W-:Y:S02]  /*1bf0*/  FMUL.FTZ R21, R21, c[0x0][0x2ec] ;  /* 0x0000bb0015157a20 */ /* 0x000fe40000410000 */
[----:B------:R-:W-:Y:S01]  /*1c00*/  FMUL.FTZ R22, R22, c[0x0][0x2ec] ;  /* 0x0000bb0016167a20 */ /* 0x000fe20000410000 */
[----:B------:R-:W1:Y:S01]  /*1c10*/  MUFU.TANH R173, R20 ;  /* 0x0000001400ad7308 */ /* 0x000e620000002400 */
[----:B------:R-:W-:-:S07]  /*1c20*/  FMUL.FTZ R23, R23, c[0x0][0x2ec] ;  /* 0x0000bb0017177a20 */ /* 0x000fce0000410000 */
[----:B------:R-:W1:Y:S08]  /*1c30*/  MUFU.TANH R174, R21 ;  /* 0x0000001500ae7308 */ /* 0x000e700000002400 */
[----:B------:R-:W1:Y:S08]  /*1c40*/  MUFU.TANH R175, R22 ;  /* 0x0000001600af7308 */ /* 0x000e700000002400 */
[----:B------:R5:W1:Y:S08]  /*1c50*/  MUFU.TANH R176, R23 ;  /* 0x0000001700b07308 */ /* 0x000a700000002400 */
[----:B------:R-:W1:Y:S01]  /*1c60*/  MUFU.TANH R84, R30 ;  /* 0x0000001e00547308 */ /* 0x000e620000002400 */
[----:B-----5:R-:W-:Y:S07]  /*1c70*/  HMMA.16816.F32 R20, R4, R98, R24 ;  /* 0x000000620414723c */ /* 0x020fee0000001818 */
[----:B------:R5:W1:Y:S01]  /*1c80*/  MUFU.TANH R80, R31 ;  /* 0x0000001f00507308 */ /* 0x000a620000002400 */
[----:B------:R-:W-:Y:S08]  /*1c90*/  HMMA.16816.F32 R24, R12, R82, RZ ;  /* 0x000000520c18723c */ /* 0x000ff000000018ff */
[----:B-----5:R-:W-:Y:S08]  /*1ca0*/  HMMA.16816.F32 R28, R4, R102, R32 ;  /* 0x00000066041c723c */ /* 0x020ff00000001820 */
        /* <DEDUP_REMOVED lines=8> */
[----:B------:R-:W-:-:S03]  /*1d30*/  FMUL.FTZ R29, R29, c[0x0][0x2ec] ;  /* 0x0000bb001d1d7a20 */ /* 0x000fc60000410000 */
[----:B------:R-:W1:Y:S01]  /*1d40*/  MUFU.TANH R92, R22 ;  /* 0x00000016005c7308 */ /* 0x000e620000002400 */
[----:B------:R-:W-:Y:S02]  /*1d50*/  FMUL.FTZ R30, R30, c[0x0][0x2ec] ;  /* 0x0000bb001e1e7a20 */ /* 0x000fe40000410000 */
[----:B------:R-:W-:-:S05]  /*1d60*/  FMUL.FTZ R31, R31, c[0x0][0x2ec] ;  /* 0x0000bb001f1f7a20 */ /* 0x000fca0000410000 */
[----:B------:R5:W1:Y:S08]  /*1d70*/  MUFU.TANH R93, R23 ;  /* 0x00000017005d7308 */ /* 0x000a700000002400 */
[----:B------:R-:W1:Y:S01]  /*1d80*/  MUFU.TANH R100, R28 ;  /* 0x0000001c00647308 */ /* 0x000e620000002400 */
[----:B-----5:R-:W-:Y:S07]  /*1d90*/  HMMA.16816.F32 R20, R4, R94, R24 ;  /* 0x0000005e0414723c */ /* 0x020fee0000001818 */
[----:B------:R-:W1:Y:S01]  /*1da0*/  MUFU.TANH R101, R29 ;  /* 0x0000001d00657308 */ /* 0x000e620000002400 */
[----:B------:R-:W-:Y:S07]  /*1db0*/  HMMA.16816.F32 R24, R12, R58, RZ ;  /* 0x0000003a0c18723c */ /* 0x000fee00000018ff */
[----:B------:R-:W1:Y:S08]  /*1dc0*/  MUFU.TANH R112, R30 ;  /* 0x0000001e00707308 */ /* 0x000e700000002400 */
[----:B------:R5:W1:Y:S01]  /*1dd0*/  MUFU.TANH R114, R31 ;  /* 0x0000001f00727308 */ /* 0x000a620000002400 */
[----:B------:R-:W-:-:S02]  /*1de0*/  FMUL.FTZ R20, R20, c[0x0][0x2ec] ;  /* 0x0000bb0014147a20 */ /* 0x000fc40000410000 */
[----:B------:R-:W-:Y:S02]  /*1df0*/  FMUL.FTZ R21, R21, c[0x0][0x2ec] ;  /* 0x0000bb0015157a20 */ /* 0x000fe40000410000 */
[----:B------:R-:W-:-:S03]  /*1e00*/  FMUL.FTZ R22, R22, c[0x0][0x2ec] ;  /* 0x0000bb0016167a20 */ /* 0x000fc60000410000 */
[----:B------:R-:W1:Y:S01]  /*1e10*/  MUFU.TANH R115, R20 ;  /* 0x0000001400737308 */ /* 0x000e620000002400 */
[----:B------:R-:W-:Y:S01]  /*1e20*/  FMUL.FTZ R23, R23, c[0x0][0x2ec] ;  /* 0x0000bb0017177a20 */ /* 0x000fe20000410000 */
[----:B-----5:R-:W-:Y:S06]  /*1e30*/  HMMA.16816.F32 R28, R4, R86, R32 ;  /* 0x00000056041c723c */ /* 0x020fec0000001820 */
[----:B------:R-:W1:Y:S02]  /*1e40*/  MUFU.TANH R116, R21 ;  /* 0x0000001500747308 */ /* 0x000e640000002400 */
[C---:B------:R-:W-:Y:S06]  /*1e50*/  HMMA.16816.F32 R32, R12.reuse, R54, RZ ;  /* 0x000000360c20723c */ /* 0x040fec00000018ff */
[----:B------:R-:W1:Y:S02]  /*1e60*/  MUFU.TANH R124, R22 ;  /* 0x00000016007c7308 */ /* 0x000e640000002400 */
[----:B------:R-:W-:Y:S06]  /*1e70*/  HMMA.16816.F32 R12, R12, R42, RZ ;  /* 0x0000002a0c0c723c */ /* 0x000fec00000018ff */
[----:B------:R5:W1:Y:S02]  /*1e80*/  MUFU.TANH R126, R23 ;  /* 0x00000017007e7308 */ /* 0x000a640000002400 */
[----:B------:R-:W-:-:S02]  /*1e90*/  FMUL.FTZ R28, R28, c[0x0][0x2ec] ;  /* 0x0000bb001c1c7a20 */ /* 0x000fc40000410000 */
[----:B------:R-:W-:Y:S02]  /*1ea0*/  FMUL.FTZ R29, R29, c[0x0][0x2ec] ;  /* 0x0000bb001d1d7a20 */ /* 0x000fe40000410000 */
[----:B------:R-:W-:Y:S02]  /*1eb0*/  FMUL.FTZ R30, R30, c[0x0][0x2ec] ;  /* 0x0000bb001e1e7a20 */ /* 0x000fe40000410000 */
[----:B------:R-:W1:Y:S01]  /*1ec0*/  MUFU.TANH R128, R28 ;  /* 0x0000001c00807308 */ /* 0x000e620000002400 */
[----:B------:R-:W-:Y:S01]  /*1ed0*/  FMUL.FTZ R31, R31, c[0x0][0x2ec] ;  /* 0x0000bb001f1f7a20 */ /* 0x000fe20000410000 */
[C---:B-----5:R-:W-:Y:S06]  /*1ee0*/  HMMA.16816.F32 R20, R4.reuse, R66, R24 ;  /* 0x000000420414723c */ /* 0x060fec0000001818 */
[----:B------:R-:W1:Y:S02]  /*1ef0*/  MUFU.TANH R129, R29 ;  /* 0x0000001d00817308 */ /* 0x000e640000002400 */
[C---:B------:R-:W-:Y:S06]  /*1f00*/  HMMA.16816.F32 R24, R4.reuse, R70, R32 ;  /* 0x000000460418723c */ /* 0x040fec0000001820 */
[----:B------:R-:W1:Y:S02]  /*1f10*/  MUFU.TANH R130, R30 ;  /* 0x0000001e00827308 */ /* 0x000e640000002400 */
[----:B------:R-:W-:Y:S06]  /*1f20*/  HMMA.16816.F32 R4, R4, R46, R12 ;  /* 0x0000002e0404723c */ /* 0x000fec000000180c */
[----:B------:R5:W1:Y:S02]  /*1f30*/  MUFU.TANH R131, R31 ;  /* 0x0000001f00837308 */ /* 0x000a640000002400 */
[----:B------:R-:W-:Y:S01]  /*1f40*/  FMUL.FTZ R20, R20, c[0x0][0x2ec] ;  /* 0x0000bb0014147a20 */ /* 0x000fe20000410000 */
[----:B------:R-:W-:Y:S01]  /*1f50*/  HMMA.16816.F32 R12, R16, R78, RZ ;  /* 0x0000004e100c723c */ /* 0x000fe200000018ff */
[----:B------:R-:W-:-:S02]  /*1f60*/  FMUL.FTZ R21, R21, c[0x0][0x2ec] ;  /* 0x0000bb0015157a20 */ /* 0x000fc40000410000 */
[----:B------:R-:W-:Y:S02]  /*1f70*/  FMUL.FTZ R22, R22, c[0x0][0x2ec] ;  /* 0x0000bb0016167a20 */ /* 0x000fe40000410000 */
[----:B------:R-:W1:Y:S01]  /*1f80*/  MUFU.TANH R140, R20 ;  /* 0x00000014008c7308 */ /* 0x000e620000002400 */
[----:B------:R-:W-:Y:S02]  /*1f90*/  FMUL.FTZ R23, R23, c[0x0][0x2ec] ;  /* 0x0000bb0017177a20 */ /* 0x000fe40000410000 */
[----:B------:R-:W-:Y:S01]  /*1fa0*/  FMUL.FTZ R24, R24, c[0x0][0x2ec] ;  /* 0x0000bb0018187a20 */ /* 0x000fe20000410000 */
[----:B-----5:R-:W-:Y:S01]  /*1fb0*/  HMMA.16816.F32 R28, R16, R50, RZ ;  /* 0x00000032101c723c */ /* 0x020fe200000018ff */
[----:B------:R-:W-:Y:S02]  /*1fc0*/  FMUL.FTZ R25, R25, c[0x0][0x2ec] ;  /* 0x0000bb0019197a20 */ /* 0x000fe40000410000 */
[----:B------:R-:W-:Y:S01]  /*1fd0*/  FMUL.FTZ R26, R26, c[0x0][0x2ec] ;  /* 0x0000bb001a1a7a20 */ /* 0x000fe20000410000 */
[----:B------:R-:W1:Y:S01]  /*1fe0*/  MUFU.TANH R141, R21 ;  /* 0x00000015008d7308 */ /* 0x000e620000002400 */
[----:B------:R-:W-:-:S02]  /*1ff0*/  FMUL.FTZ R27, R27, c[0x0][0x2ec] ;  /* 0x0000bb001b1b7a20 */ /* 0x000fc40000410000 */
[----:B------:R-:W-:Y:S02]  /*2000*/  FMUL.FTZ R4, R4, c[0x0][0x2ec] ;  /* 0x0000bb0004047a20 */ /* 0x000fe40000410000 */
[----:B------:R-:W-:Y:S02]  /*2010*/  FMUL.FTZ R5, R5, c[0x0][0x2ec] ;  /* 0x0000bb0005057a20 */ /* 0x000fe40000410000 */
[----:B------:R-:W-:Y:S01]  /*2020*/  FMUL.FTZ R6, R6, c[0x0][0x2ec] ;  /* 0x0000bb0006067a20 */ /* 0x000fe20000410000 */
[----:B------:R-:W1:Y:S01]  /*2030*/  MUFU.TANH R144, R22 ;  /* 0x0000001600907308 */ /* 0x000e620000002400 */
[----:B------:R-:W-:-:S07]  /*2040*/  FMUL.FTZ R7, R7, c[0x0][0x2ec] ;  /* 0x0000bb0007077a20 */ /* 0x000fce0000410000 */
[----:B------:R5:W1:Y:S08]  /*2050*/  MUFU.TANH R145, R23 ;  /* 0x0000001700917308 */ /* 0x000a700000002400 */
[----:B------:R-:W1:Y:S01]  /*2060*/  MUFU.TANH R146, R24 ;  /* 0x0000001800927308 */ /* 0x000e620000002400 */
[----:B-----5:R-:W-:Y:S07]  /*2070*/  HMMA.16816.F32 R20, R8, R62, R28 ;  /* 0x0000003e0814723c */ /* 0x020fee000000181c */
[----:B------:R-:W1:Y:S08]  /*2080*/  MUFU.TANH R148, R25 ;  /* 0x0000001900947308 */ /* 0x000e700000002400 */
[----:B------:R-:W1:Y:S08]  /*2090*/  MUFU.TANH R153, R26 ;  /* 0x0000001a00997308 */ /* 0x000e700000002400 */
[----:B------:R5:W1:Y:S01]  /*20a0*/  MUFU.TANH R78, R27 ;  /* 0x0000001b004e7308 */ /* 0x000a620000002400 */
[----:B------:R-:W-:-:S07]  /*20b0*/  FMUL.FTZ R20, R20, c[0x0][0x2ec] ;  /* 0x0000bb0014147a20 */ /* 0x000fce0000410000 */
[----:B------:R-:W1:Y:S01]  /*20c0*/  MUFU.TANH R79, R4 ;  /* 0x00000004004f7308 */ /* 0x000e620000002400 */
[----:B------:R-:W-:Y:S02]  /*20d0*/  FMUL.FTZ R21, R21, c[0x0][0x2ec] ;  /* 0x0000bb0015157a20 */ /* 0x000fe40000410000 */
[----:B------:R-:W-:Y:S02]  /*20e0*/  FMUL.FTZ R22, R22, c[0x0][0x2ec] ;  /* 0x0000bb0016167a20 */ /* 0x000fe40000410000 */
[----:B------:R-:W-:Y:S01]  /*20f0*/  FMUL.FTZ R23, R23, c[0x0][0x2ec] ;  /* 0x0000bb0017177a20 */ /* 0x000fe20000410000 */
[----:B-----5:R-:W-:Y:S02]  /*2100*/  HMMA.16816.F32 R24, R16, R90, RZ ;  /* 0x0000005a1018723c */ /* 0x020fe400000018ff */
[----:B------:R-:W1:Y:S08]  /*2110*/  MUFU.TANH R161, R5 ;  /* 0x0000000500a17308 */ /* 0x000e700000002400 */
[----:B------:R-:W1:Y:S08]  /*2120*/  MUFU.TANH R166, R6 ;  /* 0x0000000600a67308 */ /* 0x000e700000002400 */
        /* <DEDUP_REMOVED lines=14> */
[----:B------:R-:W-:Y:S06]  /*2210*/  HMMA.16816.F32 R24, R16, R74, RZ ;  /* 0x0000004a1018723c */ /* 0x000fec00000018ff */
[----:B------:R-:W1:Y:S08]  /*2220*/  MUFU.TANH R44, R6 ;  /* 0x00000006002c7308 */ /* 0x000e700000002400 */
[----:B------:R5:W1:Y:S02]  /*2230*/  MUFU.TANH R48, R7 ;  /* 0x0000000700307308 */ /* 0x000a640000002400 */
[----:B------:R-:W-:-:S02]  /*2240*/  FMUL.FTZ R20, R20, c[0x0][0x2ec] ;  /* 0x0000bb0014147a20 */ /* 0x000fc40000410000 */
[----:B------:R-:W-:Y:S02]  /*2250*/  FMUL.FTZ R21, R21, c[0x0][0x2ec] ;  /* 0x0000bb0015157a20 */ /* 0x000fe40000410000 */
[----:B------:R-:W-:Y:S02]  /*2260*/  FMUL.FTZ R22, R22, c[0x0][0x2ec] ;  /* 0x0000bb0016167a20 */ /* 0x000fe40000410000 */
        /* <DEDUP_REMOVED lines=19> */
[----:B------:R-:W-:-:S04]  /*23a0*/  FMUL.FTZ R20, R20, c[0x0][0x2ec] ;  /* 0x0000bb0014147a20 */ /* 0x000fc80000410000 */
[----:B------:R-:W1:Y:S01]  /*23b0*/  MUFU.TANH R32, R21 ;  /* 0x0000001500207308 */ /* 0x000e620000002400 */
[----:B------:R-:W-:Y:S02]  /*23c0*/  FMUL.FTZ R22, R22, c[0x0][0x2ec] ;  /* 0x0000bb0016167a20 */ /* 0x000fe40000410000 */
[----:B------:R-:W-:Y:S01]  /*23d0*/  FMUL.FTZ R23, R23, c[0x0][0x2ec] ;  /* 0x0000bb0017177a20 */ /* 0x000fe20000410000 */
[C---:B-----5:R-:W-:Y:S04]  /*23e0*/  HMMA.16816.F32 R4, R8.reuse, R66, R12 ;  /* 0x000000420804723c */ /* 0x060fe8000000180c */
[----:B------:R-:W1:Y:S04]  /*23f0*/  MUFU.TANH R28, R20 ;  /* 0x00000014001c7308 */ /* 0x000e680000002400 */
[C---:B------:R-:W-:Y:S04]  /*2400*/  HMMA.16816.F32 R12, R8.reuse, R70, R24 ;  /* 0x00000046080c723c */ /* 0x040fe80000001818 */
[----:B------:R-:W1:Y:S04]  /*2410*/  MUFU.TANH R22, R22 ;  /* 0x0000001600167308 */ /* 0x000e680000002400 */
[----:B------:R-:W-:Y:S04]  /*2420*/  HMMA.16816.F32 R8, R8, R46, R16 ;  /* 0x0000002e0808723c */ /* 0x000fe80000001810 */
[----:B------:R-:W1:Y:S04]  /*2430*/  MUFU.TANH R23, R23 ;  /* 0x0000001700177308 */ /* 0x000e680000002400 */
[----:B------:R-:W-:-:S02]  /*2440*/  FMUL.FTZ R4, R4, c[0x0][0x2ec] ;  /* 0x0000bb0004047a20 */ /* 0x000fc40000410000 */
[----:B------:R-:W-:Y:S02]  /*2450*/  FMUL.FTZ R5, R5, c[0x0][0x2ec] ;  /* 0x0000bb0005057a20 */ /* 0x000fe40000410000 */
[----:B------:R-:W1:Y:S01]  /*2460*/  MUFU.TANH R21, R4 ;  /* 0x0000000400157308 */ /* 0x000e620000002400 */
[----:B------:R-:W-:Y:S02]  /*2470*/  FMUL.FTZ R6, R6, c[0x0][0x2ec] ;  /* 0x0000bb0006067a20 */ /* 0x000fe40000410000 */
[----:B------:R-:W-:Y:S02]  /*2480*/  FMUL.FTZ R7, R7, c[0x0][0x2ec] ;  /* 0x0000bb0007077a20 */ /* 0x000fe40000410000 */
[----:B------:R-:W-:-:S03]  /*2490*/  FMUL.FTZ R2, R12, c[0x0][0x2ec] ;  /* 0x0000bb000c027a20 */ /* 0x000fc60000410000 */
[----:B------:R-:W1:Y:S04]  /*24a0*/  MUFU.TANH R20, R5 ;  /* 0x0000000500147308 */ /* 0x000e680000002400 */
[----:B------:R-:W-:Y:S02]  /*24b0*/  FMUL.FTZ R8, R8, c[0x0][0x2ec] ;  /* 0x0000bb0008087a20 */ /* 0x000fe40000410000 */
[----:B------:R-:W-:Y:S02]  /*24c0*/  FMUL.FTZ R9, R9, c[0x0][0x2ec] ;  /* 0x0000bb0009097a20 */ /* 0x000fe40000410000 */
[----:B------:R5:W1:Y:S01]  /*24d0*/  MUFU.TANH R12, R2 ;  /* 0x00000002000c7308 */ /* 0x000a620000002400 */
[----:B------:R-:W-:Y:S02]  /*24e0*/  FMUL.FTZ R10, R10, c[0x0][0x2ec] ;  /* 0x0000bb000a0a7a20 */ /* 0x000fe40000410000 */
[----:B------:R-:W-:-:S05]  /*24f0*/  FMUL.FTZ R11, R11, c[0x0][0x2ec] ;  /* 0x0000bb000b0b7a20 */ /* 0x000fca0000410000 */
[----:B------:R-:W1:Y:S01]  /*2500*/  MUFU.TANH R52, R6 ;  /* 0x0000000600347308 */ /* 0x000e620000002400 */
[----:B-----5:R-:W-:-:S07]  /*2510*/  FMUL.FTZ R2, R13, c[0x0][0x2ec] ;  /* 0x0000bb000d027a20 */ /* 0x020fce0000410000 */
[----:B------:R-:W1:Y:S08]  /*2520*/  MUFU.TANH R68, R7 ;  /* 0x0000000700447308 */ /* 0x000e700000002400 */
[----:B------:R5:W1:Y:S08]  /*2530*/  MUFU.TANH R13, R2 ;  /* 0x00000002000d7308 */ /* 0x000a700000002400 */
[----:B------:R-:W1:Y:S01]  /*2540*/  MUFU.TANH R74, R10 ;  /* 0x0000000a004a7308 */ /* 0x000e620000002400 */
[----:B-----5:R-:W-:-:S07]  /*2550*/  FMUL.FTZ R2, R14, c[0x0][0x2ec] ;  /* 0x0000bb000e027a20 */ /* 0x020fce0000410000 */
[----:B------:R-:W1:Y:S08]  /*2560*/  MUFU.TANH R75, R11 ;  /* 0x0000000b004b7308 */ /* 0x000e700000002400 */
[----:B------:R5:W1:Y:S08]  /*2570*/  MUFU.TANH R70, R2 ;  /* 0x0000000200467308 */ /* 0x000a700000002400 */
[----:B------:R-:W1:Y:S01]  /*2580*/  MUFU.TANH R14, R8 ;  /* 0x00000008000e7308 */ /* 0x000e620000002400 */
[----:B-----5:R-:W-:-:S07]  /*2590*/  FMUL.FTZ R2, R15, c[0x0][0x2ec] ;  /* 0x0000bb000f027a20 */ /* 0x020fce0000410000 */
[----:B------:R-:W1:Y:S08]  /*25a0*/  MUFU.TANH R15, R9 ;  /* 0x00000009000f7308 */ /* 0x000e700000002400 */
[----:B------:R5:W1:Y:S02]  /*25b0*/  MUFU.TANH R71, R2 ;  /* 0x0000000200477308 */ /* 0x000a640000002400 */
[----:B-----5:R-:W-:-:S04]  /*25c0*/  LOP3.LUT R2, R159, 0xffffffe0, RZ, 0xc0, !PT ;  /* 0xffffffe09f027812 */ /* 0x020fc800078ec0ff */
[----:B------:R-:W-:Y:S02]  /*25d0*/  IADD3 R4, -R2, R158, RZ ;  /* 0x0000009e02047210 */ /* 0x000fe40007ffe1ff */
[----:B------:R-:W-:-:S03]  /*25e0*/  IADD3 R2, R105, R3, RZ ;  /* 0x0000000369027210 */ /* 0x000fc60007ffe0ff */
[----:B------:R1:W-:Y:S04]  /*25f0*/  STL [R1+0x30], R4 ;  /* 0x0000300401007387 */ /* 0x0003e80000100800 */
[----:B------:R-:W-:Y:S06]  /*2600*/  BAR.SYNC.DEFER_BLOCKING 0x0 ;  /* 0x0000000000007b1d */ /* 0x000fec0000010000 */
[----:B------:R-:W-:Y:S05]  /*2610*/  @!P0 BRA `(.L_x_456) ;  /* 0x0000016000008947 */ /* 0x000fea0003800000 */
[----:B-1234-:R-:W-:-:S04]  /*2620*/  LEA.HI.SX32 R4, R197, 0xfffffffe, 0x19 ;  /* 0xfffffffec5047811 */ /* 0x01efc800078fcaff */
        /* <DEDUP_REMOVED lines=21> */
.L_x_456:
[----:B--234-:R-:W-:Y:S02]  /*2780*/  FMNMX.FTZ R38, R108, R107, !PT ;  /* 0x0000006b6c267209 */ /* 0x01cfe40007810000 */
[----:B------:R-:W-:-:S02]  /*2790*/  SHF.L.U32 R184, R2, 0x1, RZ ;  /* 0x0000000102b87819 */ /* 0x000fc400000006ff */
[----:B-1----:R-:W-:Y:S02]  /*27a0*/  FMNMX.FTZ R38, R37, R38, !PT ;  /* 0x0000002625267209 */ /* 0x002fe40007810000 */
[----:B------:R-:W-:Y:S02]  /*27b0*/  IADD3 R185, R0, R184, RZ ;  /* 0x000000b800b97210 */ /* 0x000fe40007ffe0ff */
        /* <DEDUP_REMOVED lines=47> */
[----:B------:R-:W-:Y:S02]  /*2ab0*/  FMNMX.FTZ R37, R121, R122, !PT ;  /* 0x0000007a79257209 */ /* 0x000fe40007810000 */
[----:B---3--:R-:W-:-:S04]  /*2ac0*/  F2FP.PACK_AB R12, R215, R217 ;  /* 0x000000d9d70c723e */ /* 0x008fc800000000ff */
[----:B------:R1:W-:Y:S01]  /*2ad0*/  MUFU.EX2 R216, R4 ;  /* 0x0000000400d87308 */ /* 0x0003e20000000800 */
[----:B------:R-:W-:Y:S01]  /*2ae0*/  FMNMX.FTZ R37, R39, R37, !PT ;  /* 0x0000002527257209 */ /* 0x000fe20007810000 */
[----:B--2---:R-:W-:-:S03]  /*2af0*/  FFMA.FTZ R5, R53, c[0x0][0x23c], -R3 ;  /* 0x00008f0035057a23 */ /* 0x004fc60000010803 */
[----:B------:R-:W-:-:S03]  /*2b00*/  FMNMX.FTZ R37, R40, R37, !PT ;  /* 0x0000002528257209 */ /* 0x000fc60007810000 */
[----:B------:R2:W-:Y:S01]  /*2b10*/  MUFU.EX2 R245, R5 ;  /* 0x0000000500f57308 */ /* 0x0005e20000000800 */
[----:B------:R-:W-:-:S04]  /*2b20*/  FMNMX.FTZ R37, R123, R37, !PT ;  /* 0x000000257b257209 */ /* 0x000fc80007810000 */
[----:B------:R-:W-:Y:S01]  /*2b30*/  FMNMX.FTZ R37, R125, R37, !PT ;  /* 0x000000257d257209 */ /* 0x000fe20007810000 */
[----:B-1----:R-:W-:-:S03]  /*2b40*/  FFMA.FTZ R4, R36, c[0x0][0x23c], -R3 ;  /* 0x00008f0024047a23 */ /* 0x002fc60000010803 */
[----:B------:R-:W-:Y:S01]  /*2b50*/  FMNMX.FTZ R37, R44, R37, !PT ;  /* 0x000000252c257209 */ /* 0x000fe20007810000 */
[----:B------:R1:W3:Y:S03]  /*2b60*/  MUFU.EX2 R218, R4 ;  /* 0x0000000400da7308 */ /* 0x0002e60000000800 */
[----:B------:R-:W-:Y:S01]  /*2b70*/  FMNMX.FTZ R37, R48, R37, !PT ;  /* 0x0000002530257209 */ /* 0x000fe20007810000 */
[----:B--2---:R-:W-:-:S03]  /*2b80*/  FFMA.FTZ R5, R56, c[0x0][0x23c], -R3 ;  /* 0x00008f0038057a23 */ /* 0x004fc60000010803 */
[----:B------:R-:W-:Y:S01]  /*2b90*/  FMNMX.FTZ R37, R119, R37, !PT ;  /* 0x0000002577257209 */ /* 0x000fe20007810000 */
[----:B------:R-:W-:Y:S03]  /*2ba0*/  MUFU.EX2 R244, R5 ;  /* 0x0000000500f47308 */ /* 0x000fe60000000800 */
        /* <DEDUP_REMOVED lines=83> */
[----:B---3--:R-:W-:Y:S01]  /*30e0*/  F2FP.PACK_AB R14, R218, R216 ;  /* 0x000000d8da0e723e */ /* 0x008fe200000000ff */
        /* <DEDUP_REMOVED lines=58> */
[----:B------:R-:W-:Y:S02]  /*3490*/  FMNMX.FTZ R3, R144, R3, !PT ;  /* 0x0000000390037209 */ /* 0x000fe40007810000 */
[----:B------:R-:W-:Y:S01]  /*34a0*/  F2FP.PACK_AB R13, R127, R200 ;  /* 0x000000c87f0d723e */ /* 0x000fe200000000ff */
        /* <DEDUP_REMOVED lines=48> */
[----:B---3--:R-:W-:-:S07]  /*37b0*/  FFMA.FTZ R4, R41, c[0x0][0x23c], -R6 ;  /* 0x00008f0029047a23 */ /* 0x008fce0000010806 */
        /* <DEDUP_REMOVED lines=8> */
[--C-:B-1----:R-:W-:Y:S02]  /*3840*/  FFMA.FTZ R4, R23, c[0x0][0x23c], -R6.reuse ;  /* 0x00008f0017047a23 */ /* 0x102fe40000010806 */
[----:B------:R-:W1:Y:S04]  /*3850*/  LDSM.16.MT88.4 R20, [R184+0x4000] ;  /* 0x00400000b814783b */ /* 0x000e680000004200 */
[----:B------:R2:W-:Y:S02]  /*3860*/  MUFU.EX2 R210, R4 ;  /* 0x0000000400d27308 */ /* 0x0005e40000000800 */
[----:B--2---:R-:W-:-:S06]  /*3870*/  FFMA.FTZ R4, R110, c[0x0][0x23c], -R6 ;  /* 0x00008f006e047a23 */ /* 0x004fcc0000010806 */
[----:B------:R2:W-:Y:S02]  /*3880*/  MUFU.EX2 R213, R4 ;  /* 0x0000000400d57308 */ /* 0x0005e40000000800 */
[----:B--2---:R-:W-:Y:S01]  /*3890*/  FFMA.FTZ R4, R109, c[0x0][0x23c], -R6 ;  /* 0x00008f006d047a23 */ /* 0x004fe20000010806 */
[C---:B-1----:R-:W-:Y:S05]  /*38a0*/  HMMA.16816.F32 R56, R12.reuse, R20, RZ ;  /* 0x000000140c38723c */ /* 0x042fea00000018ff */
[----:B------:R1:W-:Y:S03]  /*38b0*/  MUFU.EX2 R214, R4 ;  /* 0x0000000400d67308 */ /* 0x0003e60000000800 */
[----:B------:R-:W-:Y:S01]  /*38c0*/  HMMA.16816.F32 R64, R12, R22, RZ ;  /* 0x000000160c40723c */ /* 0x000fe200000018ff */
[----:B-1----:R-:W-:-:S04]  /*38d0*/  FFMA.FTZ R4, R133, c[0x0][0x23c], -R5 ;  /* 0x00008f0085047a23 */ /* 0x002fc80000010805 */
        /* <DEDUP_REMOVED lines=8> */
[----:B------:R-:W-:Y:S08]  /*3960*/  MUFU.EX2 R102, R7 ;  /* 0x0000000700667308 */ /* 0x000ff00000000800 */
        /* <DEDUP_REMOVED lines=15> */
[----:B-1----:R-:W-:-:S07]  /*3a60*/  FFMA.FTZ R0, R81, c[0x0][0x23c], -R5 ;  /* 0x00008f0051007a23 */ /* 0x002fce0000010805 */
[----:B------:R-:W-:Y:S01]  /*3a70*/  HMMA.16816.F32 R20, R12, R18, RZ ;  /* 0x000000120c14723c */ /* 0x000fe200000018ff */
        /* <DEDUP_REMOVED lines=36> */
[----:B------:R5:W-:Y:S03]  /*3cc0*/  MUFU.EX2 R103, R0 ;  /* 0x0000000000677308 */ /* 0x000be60000000800 */
[----:B------:R-:W1:Y:S03]  /*3cd0*/  LDSM.16.MT88.4 R24, [R185+0x4c00] ;  /* 0x004c0000b918783b */ /* 0x000e660000004200 */
[C---:B------:R-:W-:Y:S08]  /*3ce0*/  HMMA.16816.F32 R48, R8.reuse, R30, R64 ;  /* 0x0000001e0830723c */ /* 0x040ff00000001840 */
[----:B------:R-:W-:Y:S01]  /*3cf0*/  HMMA.16816.F32 R56, R8, R28, R56 ;  /* 0x0000001c0838723c */ /* 0x000fe20000001838 */
[----:B-----5:R-:W-:-:S04]  /*3d00*/  FFMA.FTZ R0, R101, c[0x0][0x23c], -R5 ;  /* 0x00008f0065007a23 */ /* 0x020fc80000010805 */
[----:B------:R5:W3:Y:S02]  /*3d10*/  MUFU.EX2 R101, R0 ;  /* 0x0000000000657308 */ /* 0x000ae40000000800 */
[----:B----4-:R-:W-:Y:S01]  /*3d20*/  F2FP.PACK_AB R8, R105, R104 ;  /* 0x000000686908723e */ /* 0x010fe200000000ff */
[----:B-----5:R-:W-:Y:S01]  /*3d30*/  FFMA.FTZ R0, R149, c[0x0][0x23c], -R4 ;  /* 0x00008f0095007a23 */ /* 0x020fe20000010804 */
[----:B---3--:R-:W-:-:S04]  /*3d40*/  F2FP.PACK_AB R10, R101, R103 ;  /* 0x00000067650a723e */ /* 0x008fc800000000ff */
        /* <DEDUP_REMOVED lines=51> */
[----:B------:R-:W-:Y:S01]  /*4080*/  HMMA.16816.F32 R28, R8, R26, R28 ;  /* 0x0000001a081c723c */ /* 0x000fe2000000181c */
[----:B--2---:R-:W-:-:S07]  /*4090*/  FFMA.FTZ R0, R157, c[0x0][0x23c], -R5 ;  /* 0x00008f009d007a23 */ /* 0x004fce0000010805 */
[----:B------:R-:W-:Y:S01]  /*40a0*/  HMMA.16816.F32 R156, R8, R24, R60 ;  /* 0x00000018089c723c */ /* 0x000fe2000000183c */
[----:B------:R2:W3:Y:S06]  /*40b0*/  MUFU.EX2 R85, R0 ;  /* 0x0000000000557308 */ /* 0x0004ec0000000800 */
        /* <DEDUP_REMOVED lines=8> */
[----:B------:R-:W4:Y:S07]  /*4140*/  LDSM.16.MT88.4 R20, [R184+0x5400] ;  /* 0x00540000b814783b */ /* 0x000f2e0000004200 */
[----:B------:R-:W-:Y:S01]  /*4150*/  HMMA.16816.F32 R48, R8, R24, R32 ;  /* 0x000000180830723c */ /* 0x000fe20000001820 */
[----:B--2---:R-:W-:-:S04]  /*4160*/  FFMA.FTZ R0, R129, c[0x0][0x23c], -R5 ;  /* 0x00008f0081007a23 */ /* 0x004fc80000010805 */
[----:B------:R2:W1:Y:S03]  /*4170*/  MUFU.EX2 R83, R0 ;  /* 0x0000000000537308 */ /* 0x0004660000000800 */
[----:B------:R-:W-:Y:S01]  /*4180*/  HMMA.16816.F32 R40, R8, R26, R40 ;  /* 0x0000001a0828723c */ /* 0x000fe20000001828 */
[----:B------:R-:W4:Y:S06]  /*4190*/  LDSM.16.MT88.4 R24, [R185+0x5400] ;  /* 0x00540000b918783b */ /* 0x000f2c0000004200 */
[----:B---3--:R-:W-:Y:S01]  /*41a0*/  F2FP.PACK_AB R8, R85, R86 ;  /* 0x000000565508723e */ /* 0x008fe200000000ff */
[----:B--2---:R-:W-:Y:S01]  /*41b0*/  FFMA.FTZ R0, R162, c[0x0][0x23c], -R4 ;  /* 0x00008f00a2007a23 */ /* 0x004fe20000010804 */
[----:B-1----:R-:W-:-:S03]  /*41c0*/  F2FP.PACK_AB R10, R83, R84 ;  /* 0x00000054530a723e */ /* 0x002fc600000000ff */
        /* <DEDUP_REMOVED lines=11> */
[C---:B------:R-:W-:Y:S08]  /*4280*/  HMMA.16816.F32 R136, R8.reuse, R12, R136 ;  /* 0x0000000c0888723c */ /* 0x040ff00000001888 */
[----:B------:R-:W-:Y:S01]  /*4290*/  HMMA.16816.F32 R44, R8, R14, R44 ;  /* 0x0000000e082c723c */ /* 0x000fe2000000182c */
[----:B-1----:R-:W-:Y:S01]  /*42a0*/  FFMA.FTZ R0, R164, c[0x0][0x23c], -R5 ;  /* 0x00008f00a4007a23 */ /* 0x002fe20000010805 */
[----:B------:R-:W-:-:S03]  /*42b0*/  F2FP.PACK_AB R164, R244, R245 ;  /* 0x000000f5f4a4723e */ /* 0x000fc600000000ff */
        /* <DEDUP_REMOVED lines=15> */
[----:B-1----:R-:W-:-:S06]  /*43b0*/  FFMA.FTZ R0, R141, c[0x0][0x23c], -R5 ;  /* 0x00008f008d007a23 */ /* 0x002fcc0000010805 */
[----:B------:R-:W-:Y:S01]  /*43c0*/  HMMA.16816.F32 R140, R8, R12, R56 ;  /* 0x0000000c088c723c */ /* 0x000fe20000001838 */
[----:B------:R-:W1:Y:S01]  /*43d0*/  LDSM.16.MT88.4 R12, [R184+0x5800] ;  /* 0x00580000b80c783b */ /* 0x000e620000004200 */
[----:B------:R3:W5:Y:S05]  /*43e0*/  MUFU.EX2 R68, R0 ;  /* 0x0000000000447308 */ /* 0x00076a0000000800 */
[----:B--2---:R-:W-:Y:S01]  /*43f0*/  F2FP.PACK_AB R8, R72, R73 ;  /* 0x000000494808723e */ /* 0x004fe200000000ff */
[----:B---3--:R-:W-:Y:S01]  /*4400*/  FFMA.FTZ R0, R167, c[0x0][0x23c], -R4 ;  /* 0x00008f00a7007a23 */ /* 0x008fe20000010804 */
[----:B-----5:R-:W-:-:S03]  /*4410*/  F2FP.PACK_AB R10, R68, R69 ;  /* 0x00000045440a723e */ /* 0x020fc600000000ff */
        /* <DEDUP_REMOVED lines=11> */
[C---:B----4-:R-:W-:Y:S08]  /*44d0*/  HMMA.16816.F32 R136, R8.reuse, R20, R136 ;  /* 0x000000140888723c */ /* 0x050ff00000001888 */
        /* <DEDUP_REMOVED lines=17> */
[----:B--2---:R-:W-:-:S02]  /*45f0*/  FFMA.FTZ R0, R148, c[0x0][0x23c], -R5 ;  /* 0x00008f0094007a23 */ /* 0x004fc40000010805 */
[----:B------:R-:W2:Y:S02]  /*4600*/  LDSM.16.MT88.4 R148, [R184+0x5c00] ;  /* 0x005c0000b894783b */ /* 0x000ea40000004200 */
[----:B------:R4:W5:Y:S02]  /*4610*/  MUFU.EX2 R59, R0 ;  /* 0x00000000003b7308 */ /* 0x0009640000000800 */
[----:B---3--:R-:W-:Y:S01]  /*4620*/  F2FP.PACK_AB R8, R61, R62 ;  /* 0x0000003e3d08723e */ /* 0x008fe200000000ff */
[----:B----4-:R-:W-:Y:S01]  /*4630*/  FFMA.FTZ R0, R171, c[0x0][0x23c], -R4 ;  /* 0x00008f00ab007a23 */ /* 0x010fe20000010804 */
[----:B-----5:R-:W-:-:S04]  /*4640*/  F2FP.PACK_AB R10, R59, R60 ;  /* 0x0000003c3b0a723e */ /* 0x020fc800000000ff */
        /* <DEDUP_REMOVED lines=22> */
[----:B----4-:R-:W-:-:S07]  /*47b0*/  F2FP.PACK_AB R11, R43, R64 ;  /* 0x000000402b0b723e */ /* 0x010fce00000000ff */
[----:B------:R-:W-:Y:S01]  /*47c0*/  HMMA.16816.F32 R48, R8, R16, R48 ;  /* 0x000000100830723c */ /* 0x000fe20000001830 */
[----:B-1----:R-:W-:Y:S01]  /*47d0*/  FFMA.FTZ R0, R79, c[0x0][0x23c], -R5 ;  /* 0x00008f004f007a23 */ /* 0x002fe20000010805 */
[----:B---3--:R-:W-:-:S06]  /*47e0*/  F2FP.PACK_AB R160, R41, R42 ;  /* 0x0000002a29a0723e */ /* 0x008fcc00000000ff */
[C---:B------:R-:W-:Y:S01]  /*47f0*/  HMMA.16816.F32 R140, R8.reuse, R12, R140 ;  /* 0x0000000c088c723c */ /* 0x040fe2000000188c */
[----:B------:R1:W-:Y:S07]  /*4800*/  MUFU.EX2 R40, R0 ;  /* 0x0000000000287308 */ /* 0x0003ee0000000800 */
[C---:B------:R-:W-:Y:S01]  /*4810*/  HMMA.16816.F32 R20, R8.reuse, R14, R20 ;  /* 0x0000000e0814723c */ /* 0x040fe20000001814 */
[----:B------:R-:W3:Y:S07]  /*4820*/  LDSM.16.MT88.4 R12, [R185+0x5c00] ;  /* 0x005c0000b90c783b */ /* 0x000eee0000004200 */
[----:B------:R-:W-:Y:S01]  /*4830*/  HMMA.16816.F32 R24, R8, R18, R24 ;  /* 0x000000120818723c */ /* 0x000fe20000001818 */
[----:B-1----:R-:W-:-:S02]  /*4840*/  FFMA.FTZ R0, R161, c[0x0][0x23c], -R5 ;  /* 0x00008f00a1007a23 */ /* 0x002fc40000010805 */
[----:B------:R-:W-:Y:S02]  /*4850*/  FADD.FTZ R5, R102, R7 ;  /* 0x0000000766057221 */ /* 0x000fe40000010000 */
[----:B------:R1:W4:Y:S02]  /*4860*/  MUFU.EX2 R39, R0 ;  /* 0x0000000000277308 */ /* 0x0003240000000800 */
[----:B-1----:R-:W-:Y:S01]  /*4870*/  FFMA.FTZ R0, R175, c[0x0][0x23c], -R4 ;  /* 0x00008f00af007a23 */ /* 0x002fe20000010804 */
[----:B----4-:R-:W-:-:S05]  /*4880*/  F2FP.PACK_AB R162, R39, R40 ;  /* 0x0000002827a2723e */ /* 0x010fca00000000ff */
[----:B------:R1:W-:Y:S02]  /*4890*/  MUFU.EX2 R30, R0 ;  /* 0x00000000001e7308 */ /* 0x0003e40000000800 */
[----:B-1----:R-:W-:-:S06]  /*48a0*/  FFMA.FTZ R0, R176, c[0x0][0x23c], -R4 ;  /* 0x00008f00b0007a23 */ /* 0x002fcc0000010804 */
[----:B------:R1:W4:Y:S02]  /*48b0*/  MUFU.EX2 R31, R0 ;  /* 0x00000000001f7308 */ /* 0x0003240000000800 */
[----:B-1----:R-:W-:Y:S01]  /*48c0*/  FFMA.FTZ R0, R166, c[0x0][0x23c], -R4 ;  /* 0x00008f00a6007a23 */ /* 0x002fe20000010804 */
[----:B----4-:R-:W-:Y:S02]  /*48d0*/  F2FP.PACK_AB R161, R31, R30 ;  /* 0x0000001e1fa1723e */ /* 0x010fe400000000ff */
[----:B------:R-:W-:-:S03]  /*48e0*/  F2FP.PACK_AB R166, R237, R240 ;  /* 0x000000f0eda6723e */ /* 0x000fc600000000ff */
[----:B------:R1:W-:Y:S02]  /*48f0*/  MUFU.EX2 R29, R0 ;  /* 0x00000000001d7308 */ /* 0x0003e40000000800 */
[----:B-1----:R-:W-:Y:S02]  /*4900*/  FFMA.FTZ R0, R90, c[0x0][0x23c], -R4 ;  /* 0x00008f005a007a23 */ /* 0x002fe40000010804 */
[----:B------:R-:W-:-:S04]  /*4910*/  FADD.FTZ R4, R110, R108 ;  /* 0x0000006c6e047221 */ /* 0x000fc80000010000 */
[----:B------:R1:W4:Y:S02]  /*4920*/  MUFU.EX2 R28, R0 ;  /* 0x00000000001c7308 */ /* 0x0003240000000800 */
[----:B-1----:R-:W-:Y:S01]  /*4930*/  FFMA.FTZ R0, R178, c[0x0][0x23c], -R6 ;  /* 0x00008f00b2007a23 */ /* 0x002fe20000010806 */
[----:B----4-:R-:W-:-:S05]  /*4940*/  F2FP.PACK_AB R163, R28, R29 ;  /* 0x0000001d1ca3723e */ /* 0x010fca00000000ff */
[----:B------:R1:W-:Y:S02]  /*4950*/  MUFU.EX2 R16, R0 ;  /* 0x0000000000107308 */ /* 0x0003e40000000800 */
[C---:B--2---:R-:W-:Y:S08]  /*4960*/  HMMA.16816.F32 R136, R160.reuse, R148, R136 ;  /* 0x00000094a088723c */ /* 0x044ff00000001888 */
[----:B------:R-:W-:Y:S01]  /*4970*/  HMMA.16816.F32 R144, R160, R150, R144 ;  /* 0x00000096a090723c */ /* 0x000fe20000001890 */
[----:B-1----:R-:W-:-:S04]  /*4980*/  FFMA.FTZ R0, R177, c[0x0][0x23c], -R6 ;  /* 0x00008f00b1007a23 */ /* 0x002fc80000010806 */
[----:B------:R1:W2:Y:S03]  /*4990*/  MUFU.EX2 R11, R0 ;  /* 0x00000000000b7308 */ /* 0x0002a60000000800 */
[C---:B---3--:R-:W-:Y:S08]  /*49a0*/  HMMA.16816.F32 R156, R160.reuse, R12, R156 ;  /* 0x0000000ca09c723c */ /* 0x048ff0000000189c */
[----:B------:R-:W-:Y:S01]  /*49b0*/  HMMA.16816.F32 R160, R160, R14, R32 ;  /* 0x0000000ea0a0723c */ /* 0x000fe20000001820 */
[----:B-1----:R-:W-:Y:S01]  /*49c0*/  FFMA.FTZ R0, R74, c[0x0][0x23c], -R6 ;  /* 0x00008f004a007a23 */ /* 0x002fe20000010806 */
[----:B--2---:R-:W-:-:S03]  /*49d0*/  F2FP.PACK_AB R165, R11, R16 ;  /* 0x000000100ba5723e */ /* 0x004fc600000000ff */
        /* <DEDUP_REMOVED lines=135> */
[----:B------:R-:W-:Y:S01]  /*5250*/  MOV R135, R3 ;  /* 0x0000000300877202 */ /* 0x000fe20000000f00 */
[----:B------:R-:W-:Y:S01]  /*5260*/  IMAD.MOV.U32 R132, RZ, RZ, R38 ;  /* 0x000000ffff847224 */ /* 0x000fe200078e0026 */
[----:B------:R-:W-:Y:S01]  /*5270*/  MOV R134, R36 ;  /* 0x0000002400867202 */ /* 0x000fe20000000f00 */
[----:B------:R-:W-:Y:S05]  /*5280*/  BRA `(.L_x_458) ;  /* 0x000001b000007947 */ /* 0x000fea0003800000 */
.L_x_460:
        /* <DEDUP_REMOVED lines=27> */
.L_x_458:
[----:B------:R-:W2:Y:S01]  /*5440*/  LDL.64 R10, [R1+0x20] ;  /* 0x00002000010a7983 */ /* 0x000ea20000100a00 */
[----:B------:R-:W-:Y:S04]  /*5450*/  DEPBAR.LE SB0, 0x0 ;  /* 0x000080000000791a */ /* 0x000fe80000000000 */
[C---:B-1----:R-:W-:Y:S01]  /*5460*/  IMAD.WIDE.U32 R2, R197.reuse, c[0x0][0x1a0], RZ ;  /* 0x00006800c5027a25 */ /* 0x042fe200078e00ff */
[----:B------:R-:W3:Y:S01]  /*5470*/  LDL R8, [R1+0x10] ;  /* 0x0000100001087983 */ /* 0x000ee20000100800 */
[----:B------:R-:W-:Y:S03]  /*5480*/  SHF.R.S32.HI R0, RZ, 0x1f, R197 ;  /* 0x0000001fff007819 */ /* 0x000fe600000114c5 */
[----:B------:R-:W-:Y:S02]  /*5490*/  BAR.SYNC.DEFER_BLOCKING 0x0 ;  /* 0x0000000000007b1d */ /* 0x000fe40000010000 */
[----:B------:R-:W-:Y:S04]  /*54a0*/  IMAD R0, R0, c[0x0][0x1a0], RZ ;  /* 0x0000680000007a24 */ /* 0x000fe800078e02ff */
[----:B------:R-:W-:Y:S05]  /*54b0*/  IMAD R4, R197, c[0x0][0x1a4], R0 ;  /* 0x00006900c5047a24 */ /* 0x000fea00078e0200 */
[----:B------:R-:W-:Y:S02]  /*54c0*/  IADD3 R4, R3, R4, RZ ;  /* 0x0000000403047210 */ /* 0x000fe40007ffe0ff */
[----:B--2---:R-:W-:Y:S04]  /*54d0*/  LEA R0, P0, R2, R10, 0x7 ;  /* 0x0000000a02007211 */ /* 0x004fe800078038ff */
[----:B------:R-:W-:Y:S02]  /*54e0*/  LEA R6, P1, R0, c[0x0][0x170], 0x1 ;  /* 0x00005c0000067a11 */ /* 0x000fe400078208ff */
[----:B---3--:R-:W-:Y:S02]  /*54f0*/  LEA.HI.X R2, R2, R8, R4, 0x7, P0 ;  /* 0x0000000802027211 */ /* 0x008fe400000f3c04 */
[----:B------:R-:W-:Y:S02]  /*5500*/  IADD3 R4, P0, R6, UR12, RZ ;  /* 0x0000000c06047c10 */ /* 0x000fe4000ff1e0ff */
[----:B------:R-:W-:Y:S02]  /*5510*/  LEA.HI.X R7, R0, c[0x0][0x174], R2, 0x1, P1 ;  /* 0x00005d0000077a11 */ /* 0x000fe400008f0c02 */
[----:B------:R-:W-:Y:S02]  /*5520*/  IADD3 R2, P1, R4, UR12, RZ ;  /* 0x0000000c04027c10 */ /* 0x000fe4000ff3e0ff */
[----:B------:R-:W-:Y:S02]  /*5530*/  IADD3.X R5, R7, UR5, RZ, P0, !PT ;  /* 0x0000000507057c10 */ /* 0x000fe400087fe4ff */
[----:B------:R-:W-:Y:S02]  /*5540*/  IADD3 R8, P0, R2, UR12, RZ ;  /* 0x0000000c02087c10 */ /* 0x000fe4000ff1e0ff */
[----:B------:R-:W-:Y:S04]  /*5550*/  IADD3.X R3, R5, UR5, RZ, P1, !PT ;  /* 0x0000000505037c10 */ /* 0x000fe80008ffe4ff */
[----:B------:R-:W-:Y:S02]  /*5560*/  IADD3.X R9, R3, UR5, RZ, P0, !PT ;  /* 0x0000000503097c10 */ /* 0x000fe400087fe4ff */
        /* <DEDUP_REMOVED lines=10> */
[----:B------:R-:W1:Y:S08]  /*5610*/  LDSM.16.M88.4 R16, [R186] ;  /* 0x00000000ba10783b */ /* 0x000e700000000200 */
        /* <DEDUP_REMOVED lines=341> */
.L_x_459:
        /* <DEDUP_REMOVED lines=139> */
[----:B------:R-:W-:Y:S01]  /*7420*/  FMNMX.FTZ R0, R91, R0, !PT ;  /* 0x000000005b007209 */ /* 0x000fe20007810000 */
[----:B------:R1:W-:Y:S01]  /*7430*/  MUFU.EX2 R210, R4 ;  /* 0x0000000400d27308 */ /* 0x0003e20000000800 */
[--C-:B------:R-:W-:Y:S01]  /*7440*/  FFMA.FTZ R5, R209, c[0x0][0x23c], -R43.reuse ;  /* 0x00008f00d1057a23 */ /* 0x100fe2000001082b */
[----:B------:R-:W-:Y:S01]  /*7450*/  FSETP.NEU.FTZ.AND P1, PT, R36, -INF , PT ;  /* 0xff8000002400780b */ /* 0x000fe20003f3d000 */
[--C-:B------:R-:W-:Y:S01]  /*7460*/  FFMA.FTZ R7, R32, c[0x0][0x23c], -R43.reuse ;  /* 0x00008f0020077a23 */ /* 0x100fe2000001082b */
[----:B------:R-:W-:Y:S01]  /*7470*/  FMNMX.FTZ R0, R94, R0, !PT ;  /* 0x000000005e007209 */ /* 0x000fe20007810000 */
[----:B------:R-:W-:Y:S01]  /*7480*/  FFMA.FTZ R6, R33, c[0x0][0x23c], -R43 ;  /* 0x00008f0021067a23 */ /* 0x000fe2000001082b */
[----:B------:R-:W-:Y:S02]  /*7490*/  FSEL R64, R64, RZ, P1 ;  /* 0x000000ff40407208 */ /* 0x000fe40000800000 */
[----:B------:R-:W-:Y:S02]  /*74a0*/  FMNMX.FTZ R0, R95, R0, !PT ;  /* 0x000000005f007209 */ /* 0x000fe40007810000 */
[----:B------:R2:W-:Y:S02]  /*74b0*/  MUFU.EX2 R235, R5 ;  /* 0x0000000500eb7308 */ /* 0x0005e40000000800 */
[----:B------:R-:W-:Y:S04]  /*74c0*/  FMNMX.FTZ R0, R106, R0, !PT ;  /* 0x000000006a007209 */ /* 0x000fe80007810000 */
[----:B------:R-:W-:Y:S04]  /*74d0*/  FMNMX.FTZ R0, R107, R0, !PT ;  /* 0x000000006b007209 */ /* 0x000fe80007810000 */
[----:B------:R3:W-:Y:S01]  /*74e0*/  MUFU.EX2 R126, R7 ;  /* 0x00000007007e7308 */ /* 0x0007e20000000800 */
[----:B------:R-:W-:Y:S01]  /*74f0*/  FMNMX.FTZ R0, R110, R0, !PT ;  /* 0x000000006e007209 */ /* 0x000fe20007810000 */
[--C-:B-1----:R-:W-:Y:S03]  /*7500*/  FFMA.FTZ R4, R200, c[0x0][0x23c], -R65.reuse ;  /* 0x00008f00c8047a23 */ /* 0x102fe60000010841 */
[----:B------:R-:W-:Y:S04]  /*7510*/  FMNMX.FTZ R0, R111, R0, !PT ;  /* 0x000000006f007209 */ /* 0x000fe80007810000 */
[----:B------:R-:W-:Y:S01]  /*7520*/  FMNMX.FTZ R0, R122, R0, !PT ;  /* 0x000000007a007209 */ /* 0x000fe20007810000 */
[----:B------:R1:W-:Y:S03]  /*7530*/  MUFU.EX2 R209, R4 ;  /* 0x0000000400d17308 */ /* 0x0003e60000000800 */
[----:B------:R-:W-:Y:S01]  /*7540*/  FMNMX.FTZ R0, R123, R0, !PT ;  /* 0x000000007b007209 */ /* 0x000fe20007810000 */
[----:B--2---:R-:W-:Y:S03]  /*7550*/  FFMA.FTZ R5, R168, c[0x0][0x23c], -R65 ;  /* 0x00008f00a8057a23 */ /* 0x004fe60000010841 */
[----:B------:R-:W-:Y:S03]  /*7560*/  FMNMX.FTZ R0, R40, R0, !PT ;  /* 0x0000000028007209 */ /* 0x000fe60007810000 */
[----:B------:R2:W-:Y:S01]  /*7570*/  MUFU.EX2 R238, R5 ;  /* 0x0000000500ee7308 */ /* 0x0005e20000000800 */
[----:B------:R-:W-:Y:S01]  /*7580*/  FMNMX.FTZ R0, R39, R0, !PT ;  /* 0x0000000027007209 */ /* 0x000fe20007810000 */
[----:B---3--:R-:W-:Y:S04]  /*7590*/  FFMA.FTZ R7, R48, c[0x0][0x23c], -R43 ;  /* 0x00008f0030077a23 */ /* 0x008fe8000001082b */
[----:B------:R-:W3:Y:S04]  /*75a0*/  SHFL.BFLY PT, R2, R0, 0x2, 0x1f ;  /* 0x0c401f0000027f89 */ /* 0x000ee800000e0000 */
[----:B------:R4:W-:Y:S01]  /*75b0*/  MUFU.EX2 R245, R7 ;  /* 0x0000000700f57308 */ /* 0x0009e20000000800 */
[----:B-1----:R-:W-:Y:S09]  /*75c0*/  FFMA.FTZ R4, R207, c[0x0][0x23c], -R65 ;  /* 0x00008f00cf047a23 */ /* 0x002ff20000010841 */
[----:B------:R1:W-:Y:S01]  /*75d0*/  MUFU.EX2 R226, R4 ;  /* 0x0000000400e27308 */ /* 0x0003e20000000800 */
[----:B--2---:R-:W-:Y:S09]  /*75e0*/  FFMA.FTZ R5, R205, c[0x0][0x23c], -R64 ;  /* 0x00008f00cd057a23 */ /* 0x004ff20000010840 */
[----:B------:R2:W-:Y:S01]  /*75f0*/  MUFU.EX2 R180, R5 ;  /* 0x0000000500b47308 */ /* 0x0005e20000000800 */
[----:B---3--:R-:W-:Y:S01]  /*7600*/  FMNMX.FTZ R2, R0, R2, !PT ;  /* 0x0000000200027209 */ /* 0x008fe20007810000 */
[----:B------:R-:W-:Y:S02]  /*7610*/  FADD.FTZ R0, -R38, R132 ;  /* 0x0000008426007221 */ /* 0x000fe40000010100 */
[--C-:B----4-:R-:W-:Y:S02]  /*7620*/  FFMA.FTZ R7, R14, c[0x0][0x23c], -R43.reuse ;  /* 0x00008f000e077a23 */ /* 0x110fe4000001082b */
[----:B------:R-:W3:Y:S01]  /*7630*/  SHFL.BFLY PT, R3, R2, 0x1, 0x1f ;  /* 0x0c201f0002037f89 */ /* 0x000ee200000e0000 */
[----:B------:R-:W-:Y:S03]  /*7640*/  FMUL.FTZ R0, R0, c[0x0][0x23c] ;  /* 0x00008f0000007a20 */ /* 0x000fe60000410000 */
[----:B------:R4:W-:Y:S01]  /*7650*/  MUFU.EX2 R127, R6 ;  /* 0x00000006007f7308 */ /* 0x0009e20000000800 */
[----:B-1----:R-:W-:Y:S09]  /*7660*/  FFMA.FTZ R4, R178, c[0x0][0x23c], -R43 ;  /* 0x00008f00b2047a23 */ /* 0x002ff2000001082b */
[----:B------:R1:W-:Y:S01]  /*7670*/  MUFU.EX2 R228, R4 ;  /* 0x0000000400e47308 */ /* 0x0003e20000000800 */
[----:B--2---:R-:W-:Y:S09]  /*7680*/  FFMA.FTZ R5, R171, c[0x0][0x23c], -R65 ;  /* 0x00008f00ab057a23 */ /* 0x004ff20000010841 */
[----:B------:R2:W-:Y:S01]  /*7690*/  MUFU.EX2 R42, R0 ;  /* 0x00000000002a7308 */ /* 0x0005e20000000800 */
[----:B---3--:R-:W-:Y:S01]  /*76a0*/  FMNMX.FTZ R3, R2, R3, !PT ;  /* 0x0000000302037209 */ /* 0x008fe20007810000 */
[--C-:B----4-:R-:W-:Y:S03]  /*76b0*/  FFMA.FTZ R6, R49, c[0x0][0x23c], -R43.reuse ;  /* 0x00008f0031067a23 */ /* 0x110fe6000001082b */
[C---:B------:R-:W-:Y:S01]  /*76c0*/  FSETP.NEU.FTZ.AND P1, PT, R3.reuse, -INF , PT ;  /* 0xff8000000300780b */ /* 0x040fe20003f3d000 */
[----:B------:R-:W-:Y:S04]  /*76d0*/  FMUL.FTZ R66, R3, c[0x0][0x23c] ;  /* 0x00008f0003427a20 */ /* 0x000fe80000410000 */
[----:B------:R3:W-:Y:S01]  /*76e0*/  MUFU.EX2 R248, R7 ;  /* 0x0000000700f87308 */ /* 0x0007e20000000800 */
[----:B------:R-:W-:Y:S01]  /*76f0*/  FSEL R66, R66, RZ, P1 ;  /* 0x000000ff42427208 */ /* 0x000fe20000800000 */
[----:B-1----:R-:W-:Y:S08]  /*7700*/  FFMA.FTZ R4, R170, c[0x0][0x23c], -R43 ;  /* 0x00008f00aa047a23 */ /* 0x002ff0000001082b */
[----:B------:R1:W-:Y:S01]  /*7710*/  MUFU.EX2 R246, R4 ;  /* 0x0000000400f67308 */ /* 0x0003e20000000800 */
[----:B--2---:R-:W-:Y:S04]  /*7720*/  FADD.FTZ R0, -R37, R133 ;  /* 0x0000008525007221 */ /* 0x004fe80000010100 */
[----:B------:R-:W-:Y:S05]  /*7730*/  FMUL.FTZ R0, R0, c[0x0][0x23c] ;  /* 0x00008f0000007a20 */ /* 0x000fea0000410000 */
[----:B------:R2:W-:Y:S01]  /*7740*/  MUFU.EX2 R201, R8 ;  /* 0x0000000800c97308 */ /* 0x0005e20000000800 */
[----:B---3--:R-:W-:Y:S09]  /*7750*/  FFMA.FTZ R7, R80, c[0x0][0x23c], -R43 ;  /* 0x00008f0050077a23 */ /* 0x008ff2000001082b */
[----:B------:R3:W-:Y:S01]  /*7760*/  MUFU.EX2 R41, R0 ;  /* 0x0000000000297308 */ /* 0x0007e20000000800 */
[----:B-1----:R-:W-:Y:S09]  /*7770*/  FFMA.FTZ R4, R169, c[0x0][0x23c], -R65 ;  /* 0x00008f00a9047a23 */ /* 0x002ff20000010841 */
[----:B------:R1:W-:Y:S01]  /*7780*/  MUFU.EX2 R219, R4 ;  /* 0x0000000400db7308 */ /* 0x0003e20000000800 */
[--C-:B--2---:R-:W-:Y:S09]  /*7790*/  FFMA.FTZ R8, R22, c[0x0][0x23c], -R43.reuse ;  /* 0x00008f0016087a23 */ /* 0x104ff2000001082b */
[----:B------:R2:W-:Y:S01]  /*77a0*/  MUFU.EX2 R133, R6 ;  /* 0x0000000600857308 */ /* 0x0005e20000000800 */
[----:B---3--:R-:W-:Y:S04]  /*77b0*/  FADD.FTZ R0, -R36, R134 ;  /* 0x0000008624007221 */ /* 0x008fe80000010100 */
[----:B------:R-:W-:Y:S05]  /*77c0*/  FMUL.FTZ R0, R0, c[0x0][0x23c] ;  /* 0x00008f0000007a20 */ /* 0x000fea0000410000 */
[----:B------:R3:W-:Y:S01]  /*77d0*/  MUFU.EX2 R233, R8 ;  /* 0x0000000800e97308 */ /* 0x0007e20000000800 */
[--C-:B-1----:R-:W-:Y:S09]  /*77e0*/  FFMA.FTZ R4, R202, c[0x0][0x23c], -R64.reuse ;  /* 0x00008f00ca047a23 */ /* 0x102ff20000010840 */
[----:B------:R1:W-:Y:S01]  /*77f0*/  MUFU.EX2 R172, R4 ;  /* 0x0000000400ac7308 */ /* 0x0003e20000000800 */
[--C-:B--2---:R-:W-:Y:S09]  /*7800*/  FFMA.FTZ R6, R13, c[0x0][0x23c], -R43.reuse ;  /* 0x00008f000d067a23 */ /* 0x104ff2000001082b */
[----:B------:R-:W2:Y:S01]  /*7810*/  MUFU.EX2 R2, R0 ;  /* 0x0000000000027308 */ /* 0x000ea20000000800 */
[----:B---3--:R-:W-:Y:S09]  /*7820*/  FFMA.FTZ R8, R52, c[0x0][0x23c], -R43 ;  /* 0x00008f0034087a23 */ /* 0x008ff2000001082b */
[----:B------:R3:W-:Y:S01]  /*7830*/  MUFU.EX2 R239, R8 ;  /* 0x0000000800ef7308 */ /* 0x0007e20000000800 */
[----:B-1----:R-:W-:Y:S09]  /*7840*/  FFMA.FTZ R4, R208, c[0x0][0x23c], -R64 ;  /* 0x00008f00d0047a23 */ /* 0x002ff20000010840 */
[----:B------:R1:W4:Y:S01]  /*7850*/  MUFU.EX2 R175, R4 ;  /* 0x0000000400af7308 */ /* 0x0003220000000800 */
[C---:B--2---:R-:W-:Y:S02]  /*7860*/  FMUL.FTZ R9, R2.reuse, R137 ;  /* 0x0000008902097220 */ /* 0x044fe40000410000 */
[----:B------:R-:W-:Y:S02]  /*7870*/  FMUL.FTZ R13, R2, R145 ;  /* 0x00000091020d7220 */ /* 0x000fe40000410000 */
[----:B------:R-:W-:Y:S05]  /*7880*/  FADD.FTZ R0, -R3, R135 ;  /* 0x0000008703007221 */ /* 0x000fea0000010100 */
[----:B------:R2:W-:Y:S01]  /*7890*/  MUFU.EX2 R135, R6 ;  /* 0x0000000600877308 */ /* 0x0005e20000000800 */
[----:B------:R-:W-:Y:S02]  /*78a0*/  FMUL.FTZ R0, R0, c[0x0][0x23c] ;  /* 0x00008f0000007a20 */ /* 0x000fe40000410000 */
[--C-:B---3--:R-:W-:Y:S02]  /*78b0*/  FFMA.FTZ R8, R68, c[0x0][0x23c], -R43.reuse ;  /* 0x00008f0044087a23 */ /* 0x108fe4000001082b */
[--C-:B------:R-:W-:Y:S05]  /*78c0*/  FFMA.FTZ R68, R40, c[0x0][0x23c], -R66.reuse ;  /* 0x00008f0028447a23 */ /* 0x100fea0000010842 */
[----:B------:R-:W3:Y:S01]  /*78d0*/  MUFU.EX2 R0, R0 ;  /* 0x0000000000007308 */ /* 0x000ee20000000800 */
[--C-:B-1----:R-:W-:Y:S01]  /*78e0*/  FFMA.FTZ R4, R199, c[0x0][0x23c], -R66.reuse ;  /* 0x00008f00c7047a23 */ /* 0x102fe20000010842 */
[----:B----4-:R-:W-:Y:S08]  /*78f0*/  F2FP.PACK_AB R32, R175, R172 ;  /* 0x000000acaf20723e */ /* 0x010ff000000000ff */
[----:B------:R1:W-:Y:S01]  /*7900*/  MUFU.EX2 R169, R4 ;  /* 0x0000000400a97308 */ /* 0x0003e20000000800 */
[----:B--2---:R-:W-:Y:S09]  /*7910*/  FFMA.FTZ R6, R81, c[0x0][0x23c], -R43 ;  /* 0x00008f0051067a23 */ /* 0x004ff2000001082b */
[----:B------:R2:W-:Y:S01]  /*7920*/  MUFU.EX2 R221, R8 ;  /* 0x0000000800dd7308 */ /* 0x0005e20000000800 */
[C---:B---3--:R-:W-:Y:S02]  /*7930*/  FMUL.FTZ R10, R0.reuse, R138 ;  /* 0x0000008a000a7220 */ /* 0x048fe40000410000 */
[C---:B------:R-:W-:Y:S01]  /*7940*/  FMUL.FTZ R11, R0.reuse, R139 ;  /* 0x0000008b000b7220 */ /* 0x040fe20000410000 */
[----:B------:R-:W-:Y:S01]  /*7950*/  MOV R139, R127 ;  /* 0x0000007f008b7202 */ /* 0x000fe20000000f00 */
[----:B------:R-:W-:Y:S05]  /*7960*/  FMUL.FTZ R14, R0, R146 ;  /* 0x00000092000e7220 */ /* 0x000fea0000410000 */
[----:B------:R-:W-:Y:S01]  /*7970*/  MUFU.EX2 R68, R68 ;  /* 0x0000004400447308 */ /* 0x000fe20000000800 */
[----:B-1----:R-:W-:Y:S09]  /*7980*/  FFMA.FTZ R4, R206, c[0x0][0x23c], -R66 ;  /* 0x00008f00ce047a23 */ /* 0x002ff20000010842 */
[----:B------:R1:W3:Y:S01]  /*7990*/  MUFU.EX2 R173, R4 ;  /* 0x0000000400ad7308 */ /* 0x0002e20000000800 */
[----:B--2---:R-:W-:Y:S02]  /*79a0*/  FMUL.FTZ R8, R2, R136 ;  /* 0x0000008802087220 */ /* 0x004fe40000410000 */
[----:B-1----:R-:W-:Y:S01]  /*79b0*/  FFMA.FTZ R4, R204, c[0x0][0x23c], -R64 ;  /* 0x00008f00cc047a23 */ /* 0x002fe20000010840 */
[----:B---3--:R-:W-:Y:S06]  /*79c0*/  F2FP.PACK_AB R33, R173, R169 ;  /* 0x000000a9ad21723e */ /* 0x008fec00000000ff */
[----:B------:R1:W2:Y:S02]  /*79d0*/  MUFU.EX2 R199, R4 ;  /* 0x0000000400c77308 */ /* 0x0002a40000000800 */
[--C-:B-1----:R-:W-:Y:S08]  /*79e0*/  FFMA.FTZ R4, R203, c[0x0][0x23c], -R66.reuse ;  /* 0x00008f00cb047a23 */ /* 0x102ff00000010842 */
[----:B------:R1:W-:Y:S02]  /*79f0*/  MUFU.EX2 R174, R4 ;  /* 0x0000000400ae7308 */ /* 0x0003e40000000800 */
[----:B-1----:R-:W-:Y:S08]  /*7a00*/  FFMA.FTZ R4, R179, c[0x0][0x23c], -R66 ;  /* 0x00008f00b3047a23 */ /* 0x002ff00000010842 */
[----:B------:R1:W-:Y:S10]  /*7a10*/  MUFU.EX2 R179, R5 ;  /* 0x0000000500b37308 */ /* 0x0003f40000000800 */
[----:B------:R3:W4:Y:S01]  /*7a20*/  MUFU.EX2 R178, R4 ;  /* 0x0000000400b27308 */ /* 0x0007220000000800 */
[--C-:B-1----:R-:W-:Y:S02]  /*7a30*/  FFMA.FTZ R5, R28, c[0x0][0x23c], -R64.reuse ;  /* 0x00008f001c057a23 */ /* 0x102fe40000010840 */
[----:B------:R-:W-:Y:S07]  /*7a40*/  FFMA.FTZ R28, R87, c[0x0][0x23c], -R65 ;  /* 0x00008f00571c7a23 */ /* 0x000fee0000010841 */
[----:B------:R1:W-:Y:S01]  /*7a50*/  MUFU.EX2 R224, R5 ;  /* 0x0000000500e07308 */ /* 0x0003e20000000800 */
[----:B---3--:R-:W-:Y:S09]  /*7a60*/  FFMA.FTZ R4, R176, c[0x0][0x23c], -R43 ;  /* 0x00008f00b0047a23 */ /* 0x008ff2000001082b */
[----:B------:R3:W-:Y:S01]  /*7a70*/  MUFU.EX2 R206, R4 ;  /* 0x0000000400ce7308 */ /* 0x0007e20000000800 */
[--C-:B-1----:R-:W-:Y:S02]  /*7a80*/  FFMA.FTZ R5, R19, c[0x0][0x23c], -R65.reuse ;  /* 0x00008f0013057a23 */ /* 0x102fe40000010841 */
[----:B------:R-:W-:Y:S07]  /*7a90*/  FMUL.FTZ R19, R41, R151 ;  /* 0x0000009729137220 */ /* 0x000fee0000410000 */
[----:B------:R1:W-:Y:S01]  /*7aa0*/  MUFU.EX2 R225, R5 ;  /* 0x0000000500e17308 */ /* 0x0003e20000000800 */
[--C-:B---3--:R-:W-:Y:S09]  /*7ab0*/  FFMA.FTZ R4, R23, c[0x0][0x23c], -R65.reuse ;  /* 0x00008f0017047a23 */ /* 0x108ff20000010841 */
[----:B------:R3:W-:Y:S01]  /*7ac0*/  MUFU.EX2 R200, R4 ;  /* 0x0000000400c87308 */ /* 0x0007e20000000800 */
[--C-:B-1----:R-:W-:Y:S01]  /*7ad0*/  FFMA.FTZ R5, R44, c[0x0][0x23c], -R64.reuse ;  /* 0x00008f002c057a23 */ /* 0x102fe20000010840 */
[----:B------:R-:W-:Y:S08]  /*7ae0*/  F2FP.PACK_AB R44, R235, R210 ;  /* 0x000000d2eb2c723e */ /* 0x000ff000000000ff */
[----:B------:R1:W-:Y:S01]  /*7af0*/  MUFU.EX2 R220, R5 ;  /* 0x0000000500dc7308 */ /* 0x0003e20000000800 */
[--C-:B---3--:R-:W-:Y:S01]  /*7b00*/  FFMA.FTZ R4, R34, c[0x0][0x23c], -R65.reuse ;  /* 0x00008f0022047a23 */ /* 0x108fe20000010841 */
[----:B--2---:R-:W-:Y:S08]  /*7b10*/  F2FP.PACK_AB R34, R199, R180 ;  /* 0x000000b4c722723e */ /* 0x004ff000000000ff */
[----:B------:R2:W-:Y:S01]  /*7b20*/  MUFU.EX2 R250, R4 ;  /* 0x0000000400fa7308 */ /* 0x0005e20000000800 */
[--C-:B-1----:R-:W-:Y:S09]  /*7b30*/  FFMA.FTZ R5, R54, c[0x0][0x23c], -R65.reuse ;  /* 0x00008f0036057a23 */ /* 0x102ff20000010841 */
[----:B------:R1:W-:Y:S01]  /*7b40*/  MUFU.EX2 R232, R5 ;  /* 0x0000000500e87308 */ /* 0x0003e20000000800 */
[--C-:B--2---:R-:W-:Y:S01]  /*7b50*/  FFMA.FTZ R4, R35, c[0x0][0x23c], -R65.reuse ;  /* 0x00008f0023047a23 */ /* 0x104fe20000010841 */
[----:B----4-:R-:W-:Y:S08]  /*7b60*/  F2FP.PACK_AB R35, R178, R174 ;  /* 0x000000aeb223723e */ /* 0x010ff000000000ff */
[----:B------:R2:W3:Y:S01]  /*7b70*/  MUFU.EX2 R132, R4 ;  /* 0x0000000400847308 */ /* 0x0004e20000000800 */
[--C-:B-1----:R-:W-:Y:S02]  /*7b80*/  FFMA.FTZ R5, R60, c[0x0][0x23c], -R64.reuse ;  /* 0x00008f003c057a23 */ /* 0x102fe40000010840 */
[--C-:B------:R-:W-:Y:S07]  /*7b90*/  FFMA.FTZ R60, R88, c[0x0][0x23c], -R64.reuse ;  /* 0x00008f00583c7a23 */ /* 0x100fee0000010840 */
[----:B------:R1:W-:Y:S01]  /*7ba0*/  MUFU.EX2 R214, R5 ;  /* 0x0000000500d67308 */ /* 0x0003e20000000800 */
[--C-:B--2---:R-:W-:Y:S01]  /*7bb0*/  FFMA.FTZ R4, R24, c[0x0][0x23c], -R64.reuse ;  /* 0x00008f0018047a23 */ /* 0x104fe20000010840 */
[----:B---3--:R-:W-:Y:S08]  /*7bc0*/  MOV R138, R132 ;  /* 0x00000084008a7202 */ /* 0x008ff00000000f00 */
[----:B------:R2:W-:Y:S10]  /*7bd0*/  MUFU.EX2 R170, R4 ;  /* 0x0000000400aa7308 */ /* 0x0005f40000000800 */
[----:B------:R-:W-:Y:S01]  /*7be0*/  MUFU.EX2 R132, R60 ;  /* 0x0000003c00847308 */ /* 0x000fe20000000800 */
[----:B-1----:R-:W-:Y:S02]  /*7bf0*/  FFMA.FTZ R5, R70, c[0x0][0x23c], -R65 ;  /* 0x00008f0046057a23 */ /* 0x002fe40000010841 */
[----:B------:R-:W3:Y:S07]  /*7c00*/  LDL.LU R70, [R1+0x8] ;  /* 0x0000080001467983 */ /* 0x000eee0000300800 */
[----:B------:R1:W-:Y:S01]  /*7c10*/  MUFU.EX2 R212, R5 ;  /* 0x0000000500d47308 */ /* 0x0003e20000000800 */
[----:B--2---:R-:W-:Y:S09]  /*7c20*/  FFMA.FTZ R4, R25, c[0x0][0x23c], -R64 ;  /* 0x00008f0019047a23 */ /* 0x004ff20000010840 */
[----:B------:R2:W-:Y:S10]  /*7c30*/  MUFU.EX2 R203, R4 ;  /* 0x0000000400cb7308 */ /* 0x0005f40000000800 */
[----:B------:R4:W5:Y:S01]  /*7c40*/  MUFU.EX2 R25, R7 ;  /* 0x0000000700197308 */ /* 0x0009620000000800 */
[----:B-1----:R-:W-:Y:S01]  /*7c50*/  FMUL.FTZ R5, R42, R141 ;  /* 0x0000008d2a057220 */ /* 0x002fe20000410000 */
[----:B------:R-:W-:Y:S01]  /*7c60*/  MOV R141, R135 ;  /* 0x00000087008d7202 */ /* 0x000fe20000000f00 */
[--C-:B--2---:R-:W-:Y:S07]  /*7c70*/  FFMA.FTZ R4, R26, c[0x0][0x23c], -R66.reuse ;  /* 0x00008f001a047a23 */ /* 0x104fee0000010842 */
[----:B------:R1:W-:Y:S01]  /*7c80*/  MUFU.EX2 R26, R6 ;  /* 0x00000006001a7308 */ /* 0x0003e20000000800 */
[--C-:B----4-:R-:W-:Y:S01]  /*7c90*/  FFMA.FTZ R7, R74, c[0x0][0x23c], -R66.reuse ;  /* 0x00008f004a077a23 */ /* 0x110fe20000010842 */
[----:B-----5:R-:W-:Y:S08]  /*7ca0*/  MOV R136, R25 ;  /* 0x0000001900887202 */ /* 0x020ff00000000f00 */
[----:B------:R2:W-:Y:S01]  /*7cb0*/  MUFU.EX2 R168, R4 ;  /* 0x0000000400a87308 */ /* 0x0005e20000000800 */
[C---:B------:R-:W-:Y:S09]  /*7cc0*/  FMUL.FTZ R25, R2.reuse, R157 ;  /* 0x0000009d02197220 */ /* 0x040ff20000410000 */
[----:B------:R4:W-:Y:S01]  /*7cd0*/  MUFU.EX2 R204, R7 ;  /* 0x0000000700cc7308 */ /* 0x0009e20000000800 */
[----:B-1----:R-:W-:Y:S02]  /*7ce0*/  FMUL.FTZ R6, R41, R142 ;  /* 0x0000008e29067220 */ /* 0x002fe40000410000 */
[----:B--2---:R-:W-:Y:S07]  /*7cf0*/  FFMA.FTZ R4, R27, c[0x0][0x23c], -R66 ;  /* 0x00008f001b047a23 */ /* 0x004fee0000010842 */
[----:B------:R1:W-:Y:S01]  /*7d00*/  MUFU.EX2 R182, R4 ;  /* 0x0000000400b67308 */ /* 0x0003e20000000800 */
[--C-:B----4-:R-:W-:Y:S09]  /*7d10*/  FFMA.FTZ R7, R77, c[0x0][0x23c], -R64.reuse ;  /* 0x00008f004d077a23 */ /* 0x110ff20000010840 */
[----:B------:R2:W-:Y:S01]  /*7d20*/  MUFU.EX2 R229, R7 ;  /* 0x0000000700e57308 */ /* 0x0005e20000000800 */
[----:B-1----:R-:W-:Y:S02]  /*7d30*/  FFMA.FTZ R4, R29, c[0x0][0x23c], -R64 ;  /* 0x00008f001d047a23 */ /* 0x002fe40000010840 */
[----:B------:R-:W-:Y:S07]  /*7d40*/  FMUL.FTZ R29, R2, R161 ;  /* 0x000000a1021d7220 */ /* 0x000fee0000410000 */
[----:B------:R1:W-:Y:S01]  /*7d50*/  MUFU.EX2 R241, R4 ;  /* 0x0000000400f17308 */ /* 0x0003e20000000800 */
[----:B--2---:R-:W-:Y:S01]  /*7d60*/  FMUL.FTZ R7, R41, R143 ;  /* 0x0000008f29077220 */ /* 0x004fe20000410000 */
[----:B------:R-:W-:Y:S01]  /*7d70*/  MOV R143, R133 ;  /* 0x00000085008f7202 */ /* 0x000fe20000000f00 */
[--C-:B-1----:R-:W-:Y:S02]  /*7d80*/  FFMA.FTZ R4, R30, c[0x0][0x23c], -R66.reuse ;  /* 0x00008f001e047a23 */ /* 0x102fe40000010842 */
[--C-:B------:R-:W-:Y:S05]  /*7d90*/  FFMA.FTZ R30, R96, c[0x0][0x23c], -R43.reuse ;  /* 0x00008f00601e7a23 */ /* 0x100fea000001082b */
[----:B------:R1:W-:Y:S02]  /*7da0*/  MUFU.EX2 R217, R4 ;  /* 0x0000000400d97308 */ /* 0x0003e40000000800 */
[----:B-1----:R-:W-:Y:S02]  /*7db0*/  FFMA.FTZ R4, R31, c[0x0][0x23c], -R66 ;  /* 0x00008f001f047a23 */ /* 0x002fe40000010842 */
[----:B------:R-:W-:Y:S06]  /*7dc0*/  FMUL.FTZ R31, R0, R163 ;  /* 0x000000a3001f7220 */ /* 0x000fec0000410000 */
        /* <DEDUP_REMOVED lines=8> */
[----:B-1----:R-:W-:Y:S02]  /*7e50*/  FFMA.FTZ R4, R51, c[0x0][0x23c], -R65 ;  /* 0x00008f0033047a23 */ /* 0x002fe40000010841 */
[----:B------:R-:W-:Y:S06]  /*7e60*/  LDSM.16.MT88.4 R48, [R185+0x4000] ;  /* 0x00400000b930783b */ /* 0x000fec0000004200 */
[----:B------:R1:W2:Y:S02]  /*7e70*/  MUFU.EX2 R134, R4 ;  /* 0x0000000400867308 */ /* 0x0002a40000000800 */
[--C-:B-1----:R-:W-:Y:S01]  /*7e80*/  FFMA.FTZ R4, R21, c[0x0][0x23c], -R64.reuse ;  /* 0x00008f0015047a23 */ /* 0x102fe20000010840 */
[----:B--2---:R-:W-:Y:S01]  /*7e90*/  MOV R142, R134 ;  /* 0x00000086008e7202 */ /* 0x004fe20000000f00 */
[----:B------:R-:W1:Y:S06]  /*7ea0*/  LDSM.16.MT88.4 R20, [R184+0x4000] ;  /* 0x00400000b814783b */ /* 0x000e6c0000004200 */
[----:B------:R2:W-:Y:S02]  /*7eb0*/  MUFU.EX2 R177, R4 ;  /* 0x0000000400b17308 */ /* 0x0005e40000000800 */
[----:B--2---:R-:W-:Y:S02]  /*7ec0*/  FFMA.FTZ R4, R17, c[0x0][0x23c], -R64 ;  /* 0x00008f0011047a23 */ /* 0x004fe40000010840 */
[--C-:B------:R-:W-:Y:S06]  /*7ed0*/  FFMA.FTZ R17, R84, c[0x0][0x23c], -R43.reuse ;  /* 0x00008f0054117a23 */ /* 0x100fec000001082b */
[----:B------:R2:W-:Y:S10]  /*7ee0*/  MUFU.EX2 R211, R4 ;  /* 0x0000000400d37308 */ /* 0x0005f40000000800 */
[----:B------:R4:W-:Y:S01]  /*7ef0*/  MUFU.EX2 R145, R17 ;  /* 0x0000001100917308 */ /* 0x0009e20000000800 */
[--C-:B--2---:R-:W-:Y:S02]  /*7f00*/  FFMA.FTZ R4, R16, c[0x0][0x23c], -R66.reuse ;  /* 0x00008f0010047a23 */ /* 0x104fe40000010842 */
[C---:B------:R-:W-:Y:S01]  /*7f10*/  FMUL.FTZ R16, R42.reuse, R148 ;  /* 0x000000942a107220 */ /* 0x040fe20000410000 */
[----:B------:R-:W-:Y:S06]  /*7f20*/  MOV R148, R126 ;  /* 0x0000007e00947202 */ /* 0x000fec0000000f00 */
[----:B------:R2:W-:Y:S01]  /*7f30*/  MUFU.EX2 R181, R4 ;  /* 0x0000000400b57308 */ /* 0x0005e20000000800 */
[----:B----4-:R-:W-:Y:S02]  /*7f40*/  FMUL.FTZ R17, R42, R149 ;  /* 0x000000952a117220 */ /* 0x010fe40000410000 */
[----:B--2---:R-:W-:Y:S02]  /*7f50*/  FFMA.FTZ R4, R15, c[0x0][0x23c], -R66 ;  /* 0x00008f000f047a23 */ /* 0x004fe40000010842 */
[C---:B------:R-:W-:Y:S01]  /*7f60*/  FMUL.FTZ R15, R0.reuse, R147 ;  /* 0x00000093000f7220 */ /* 0x040fe20000410000 */
[----:B------:R-:W-:Y:S04]  /*7f70*/  MOV R147, R26 ;  /* 0x0000001a00937202 */ /* 0x000fe80000000f00 */
[----:B------:R2:W-:Y:S01]  /*7f80*/  MUFU.EX2 R202, R4 ;  /* 0x0000000400ca7308 */ /* 0x0005e20000000800 */
[----:B------:R-:W-:Y:S02]  /*7f90*/  FMUL.FTZ R26, R0, R158 ;  /* 0x0000009e001a7220 */ /* 0x000fe40000410000 */
[----:B--2---:R-:W-:Y:S01]  /*7fa0*/  FFMA.FTZ R4, R45, c[0x0][0x23c], -R64 ;  /* 0x00008f002d047a23 */ /* 0x004fe20000010840 */
[----:B------:R-:W-:Y:S06]  /*7fb0*/  F2FP.PACK_AB R45, R226, R209 ;  /* 0x000000d1e22d723e */ /* 0x000fec00000000ff */
[----:B------:R2:W-:Y:S02]  /*7fc0*/  MUFU.EX2 R236, R4 ;  /* 0x0000000400ec7308 */ /* 0x0005e40000000800 */
[--C-:B--2---:R-:W-:Y:S01]  /*7fd0*/  FFMA.FTZ R4, R46, c[0x0][0x23c], -R66.reuse ;  /* 0x00008f002e047a23 */ /* 0x104fe20000010842 */
[----:B------:R-:W-:Y:S07]  /*7fe0*/  F2FP.PACK_AB R46, R246, R228 ;  /* 0x000000e4f62e723e */ /* 0x000fee00000000ff */
[----:B------:R2:W-:Y:S02]  /*7ff0*/  MUFU.EX2 R208, R4 ;  /* 0x0000000400d07308 */ /* 0x0005e40000000800 */
[--C-:B--2---:R-:W-:Y:S01]  /*8000*/  FFMA.FTZ R4, R47, c[0x0][0x23c], -R66.reuse ;  /* 0x00008f002f047a23 */ /* 0x104fe20000010842 */
[----:B------:R-:W-:Y:S07]  /*8010*/  F2FP.PACK_AB R47, R238, R219 ;  /* 0x000000dbee2f723e */ /* 0x000fee00000000ff */
[----:B------:R2:W-:Y:S02]  /*8020*/  MUFU.EX2 R240, R4 ;  /* 0x0000000400f07308 */ /* 0x0005e40000000800 */
[----:B--2---:R-:W-:Y:S08]  /*8030*/  FFMA.FTZ R4, R53, c[0x0][0x23c], -R43 ;  /* 0x00008f0035047a23 */ /* 0x004ff0000001082b */
[----:B------:R2:W-:Y:S02]  /*8040*/  MUFU.EX2 R244, R4 ;  /* 0x0000000400f47308 */ /* 0x0005e40000000800 */
[--C-:B--2---:R-:W-:Y:S02]  /*8050*/  FFMA.FTZ R4, R55, c[0x0][0x23c], -R65.reuse ;  /* 0x00008f0037047a23 */ /* 0x104fe40000010841 */
[----:B------:R-:W2:Y:S06]  /*8060*/  LDSM.16.MT88.4 R52, [R184+0x4400] ;  /* 0x00440000b834783b */ /* 0x000eac0000004200 */
[----:B------:R4:W-:Y:S02]  /*8070*/  MUFU.EX2 R247, R4 ;  /* 0x0000000400f77308 */ /* 0x0009e40000000800 */
[--C-:B----4-:R-:W-:Y:S02]  /*8080*/  FFMA.FTZ R4, R12, c[0x0][0x23c], -R65.reuse ;  /* 0x00008f000c047a23 */ /* 0x110fe40000010841 */
[----:B------:R-:W-:Y:S06]  /*8090*/  FFMA.FTZ R12, R78, c[0x0][0x23c], -R66 ;  /* 0x00008f004e0c7a23 */ /* 0x000fec0000010842 */
[----:B------:R4:W-:Y:S10]  /*80a0*/  MUFU.EX2 R243, R4 ;  /* 0x0000000400f37308 */ /* 0x0009f40000000800 */
[----:B------:R5:W-:Y:S01]  /*80b0*/  MUFU.EX2 R215, R12 ;  /* 0x0000000c00d77308 */ /* 0x000be20000000800 */
[----:B----4-:R-:W-:Y:S02]  /*80c0*/  FFMA.FTZ R4, R67, c[0x0][0x23c], -R65 ;  /* 0x00008f0043047a23 */ /* 0x010fe40000010841 */
[----:B------:R-:W-:Y:S07]  /*80d0*/  FFMA.FTZ R67, R124, c[0x0][0x23c], -R64 ;  /* 0x00008f007c437a23 */ /* 0x000fee0000010840 */
[----:B------:R4:W-:Y:S01]  /*80e0*/  MUFU.EX2 R171, R4 ;  /* 0x0000000400ab7308 */ /* 0x0009e20000000800 */
[----:B-----5:R-:W-:Y:S09]  /*80f0*/  FFMA.FTZ R12, R79, c[0x0][0x23c], -R66 ;  /* 0x00008f004f0c7a23 */ /* 0x020ff20000010842 */
[----:B------:R5:W-:Y:S10]  /*8100*/  MUFU.EX2 R207, R12 ;  /* 0x0000000c00cf7308 */ /* 0x000bf40000000800 */
[----:B------:R-:W-:Y:S01]  /*8110*/  MUFU.EX2 R67, R67 ;  /* 0x0000004300437308 */ /* 0x000fe20000000800 */
[--C-:B----4-:R-:W-:Y:S09]  /*8120*/  FFMA.FTZ R4, R56, c[0x0][0x23c], -R64.reuse ;  /* 0x00008f0038047a23 */ /* 0x110ff20000010840 */
[----:B------:R4:W-:Y:S01]  /*8130*/  MUFU.EX2 R183, R4 ;  /* 0x0000000400b77308 */ /* 0x0009e20000000800 */
[----:B-----5:R-:W-:Y:S02]  /*8140*/  FMUL.FTZ R12, R2, R144 ;  /* 0x00000090020c7220 */ /* 0x020fe40000410000 */
[----:B----4-:R-:W-:Y:S07]  /*8150*/  FFMA.FTZ R4, R57, c[0x0][0x23c], -R64 ;  /* 0x00008f0039047a23 */ /* 0x010fee0000010840 */
        /* <DEDUP_REMOVED lines=9> */
[----:B------:R5:W-:Y:S02]  /*81f0*/  MUFU.EX2 R216, R4 ;  /* 0x0000000400d87308 */ /* 0x000be40000000800 */
[----:B-----5:R-:W-:Y:S02]  /*8200*/  FFMA.FTZ R4, R63, c[0x0][0x23c], -R66 ;  /* 0x00008f003f047a23 */ /* 0x020fe40000010842 */
[----:B------:R-:W5:Y:S06]  /*8210*/  LDSM.16.MT88.4 R60, [R184+0x4800] ;  /* 0x00480000b83c783b */ /* 0x000f6c0000004200 */
[----:B------:R1:W-:Y:S02]  /*8220*/  MUFU.EX2 R223, R4 ;  /* 0x0000000400df7308 */ /* 0x0003e40000000800 */
[----:B-1----:R-:W-:Y:S02]  /*8230*/  FFMA.FTZ R4, R69, c[0x0][0x23c], -R43 ;  /* 0x00008f0045047a23 */ /* 0x002fe4000001082b */
[----:B------:R-:W2:Y:S06]  /*8240*/  LDL.LU R69, [R1+0x4] ;  /* 0x0000040001457983 */ /* 0x000eac0000300800 */
[----:B------:R1:W-:Y:S01]  /*8250*/  MUFU.EX2 R252, R4 ;  /* 0x0000000400fc7308 */ /* 0x0003e20000000800 */
[----:B------:R-:W4:Y:S04]  /*8260*/  LDL.LU R149, [R1+0xc] ;  /* 0x00000c0001957983 */ /* 0x000f280000300800 */
[----:B------:R-:W4:Y:S01]  /*8270*/  LDL.LU R150, [R1] ;  /* 0x0000000001967983 */ /* 0x000f220000300800 */
[--C-:B-1----:R-:W-:Y:S04]  /*8280*/  FFMA.FTZ R4, R71, c[0x0][0x23c], -R65.reuse ;  /* 0x00008f0047047a23 */ /* 0x102fe80000010841 */
[----:B------:R1:W1:Y:S02]  /*8290*/  MUFU.EX2 R24, R4 ;  /* 0x0000000400187308 */ /* 0x0002640000000800 */
[--C-:B-1----:R-:W-:Y:S01]  /*82a0*/  FFMA.FTZ R4, R82, c[0x0][0x23c], -R65.reuse ;  /* 0x00008f0052047a23 */ /* 0x102fe20000010841 */
[----:B------:R-:W-:Y:S01]  /*82b0*/  MOV R137, R24 ;  /* 0x0000001800897202 */ /* 0x000fe20000000f00 */
[--C-:B------:R-:W-:Y:S06]  /*82c0*/  FFMA.FTZ R24, R86, c[0x0][0x23c], -R65.reuse ;  /* 0x00008f0056187a23 */ /* 0x100fec0000010841 */
[----:B------:R1:W-:Y:S10]  /*82d0*/  MUFU.EX2 R251, R4 ;  /* 0x0000000400fb7308 */ /* 0x0003f40000000800 */
[----:B------:R3:W-:Y:S01]  /*82e0*/  MUFU.EX2 R144, R24 ;  /* 0x0000001800907308 */ /* 0x0007e20000000800 */
[----:B-1----:R-:W-:Y:S09]  /*82f0*/  FFMA.FTZ R4, R83, c[0x0][0x23c], -R65 ;  /* 0x00008f0053047a23 */ /* 0x002ff20000010841 */
[----:B------:R1:W1:Y:S01]  /*8300*/  MUFU.EX2 R27, R4 ;  /* 0x00000004001b7308 */ /* 0x0002620000000800 */
[----:B---3--:R-:W-:Y:S02]  /*8310*/  FMUL.FTZ R24, R2, R156 ;  /* 0x0000009c02187220 */ /* 0x008fe40000410000 */
[--C-:B-1----:R-:W-:Y:S01]  /*8320*/  FFMA.FTZ R4, R72, c[0x0][0x23c], -R64.reuse ;  /* 0x00008f0048047a23 */ /* 0x102fe20000010840 */
[----:B------:R-:W-:Y:S01]  /*8330*/  MOV R146, R27 ;  /* 0x0000001b00927202 */ /* 0x000fe20000000f00 */
[----:B------:R-:W-:Y:S05]  /*8340*/  FMUL.FTZ R27, R0, R159 ;  /* 0x0000009f001b7220 */ /* 0x000fea0000410000 */
[----:B------:R1:W-:Y:S02]  /*8350*/  MUFU.EX2 R213, R4 ;  /* 0x0000000400d57308 */ /* 0x0003e40000000800 */
[----:B-1----:R-:W-:Y:S08]  /*8360*/  FFMA.FTZ R4, R73, c[0x0][0x23c], -R64 ;  /* 0x00008f0049047a23 */ /* 0x002ff00000010840 */
[----:B------:R1:W-:Y:S02]  /*8370*/  MUFU.EX2 R230, R4 ;  /* 0x0000000400e67308 */ /* 0x0003e40000000800 */
[----:B-1----:R-:W-:Y:S08]  /*8380*/  FFMA.FTZ R4, R75, c[0x0][0x23c], -R66 ;  /* 0x00008f004b047a23 */ /* 0x002ff00000010842 */
[----:B------:R1:W-:Y:S02]  /*8390*/  MUFU.EX2 R222, R4 ;  /* 0x0000000400de7308 */ /* 0x0003e40000000800 */
[----:B-1----:R-:W-:Y:S08]  /*83a0*/  FFMA.FTZ R4, R76, c[0x0][0x23c], -R64 ;  /* 0x00008f004c047a23 */ /* 0x002ff00000010840 */
[----:B------:R1:W-:Y:S02]  /*83b0*/  MUFU.EX2 R227, R4 ;  /* 0x0000000400e37308 */ /* 0x0003e40000000800 */
[C---:B-1----:R-:W-:Y:S01]  /*83c0*/  FMUL.FTZ R4, R42.reuse, R140 ;  /* 0x0000008c2a047220 */ /* 0x042fe20000410000 */
[----:B------:R-:W-:Y:S06]  /*83d0*/  MOV R140, R171 ;  /* 0x000000ab008c7202 */ /* 0x000fec0000000f00 */
[-C--:B------:R-:W-:Y:S08]  /*83e0*/  HMMA.16816.F32 R4, R44, R20.reuse, R4 ;  /* 0x000000142c04723c */ /* 0x080ff00000001804 */
[C---:B------:R-:W-:Y:S07]  /*83f0*/  HMMA.16816.F32 R8, R32.reuse, R20, R8 ;  /* 0x000000142008723c */ /* 0x040fee0000001808 */
[--C-:B------:R-:W-:Y:S01]  /*8400*/  FFMA.FTZ R20, R85, c[0x0][0x23c], -R43.reuse ;  /* 0x00008f0055147a23 */ /* 0x100fe2000001082b */
[-C--:B------:R-:W-:Y:S03]  /*8410*/  HMMA.16816.F32 R12, R32, R22.reuse, R12 ;  /* 0x00000016200c723c */ /* 0x080fe6000000180c */
[----:B------:R1:W-:Y:S01]  /*8420*/  MUFU.EX2 R171, R20 ;  /* 0x0000001400ab7308 */ /* 0x0003e20000000800 */
[C---:B------:R-:W-:Y:S04]  /*8430*/  FMUL.FTZ R21, R42.reuse, R153 ;  /* 0x000000992a157220 */ /* 0x040fe80000410000 */
[C---:B------:R-:W-:Y:S05]  /*8440*/  HMMA.16816.F32 R16, R44.reuse, R22, R16 ;  /* 0x000000162c10723c */ /* 0x040fea0000001810 */
[----:B------:R3:W-:Y:S02]  /*8450*/  MUFU.EX2 R153, R28 ;  /* 0x0000001c00997308 */ /* 0x0007e40000000800 */
[C---:B------:R-:W-:Y:S02]  /*8460*/  FMUL.FTZ R22, R41.reuse, R154 ;  /* 0x0000009a29167220 */ /* 0x040fe40000410000 */
[----:B------:R-:W-:Y:S03]  /*8470*/  FMUL.FTZ R23, R41, R155 ;  /* 0x0000009b29177220 */ /* 0x000fe60000410000 */
[----:B-1----:R-:W-:Y:S03]  /*8480*/  FMUL.FTZ R20, R42, R152 ;  /* 0x000000982a147220 */ /* 0x002fe60000410000 */
[----:B------:R1:W-:Y:S04]  /*8490*/  MUFU.EX2 R152, R30 ;  /* 0x0000001e00987308 */ /* 0x0003e80000000800 */
[-C--:B------:R-:W-:Y:S03]  /*84a0*/  HMMA.16816.F32 R20, R44, R48.reuse, R20 ;  /* 0x000000302c14723c */ /* 0x080fe60000001814 */
[C---:B---3--:R-:W-:Y:S02]  /*84b0*/  FMUL.FTZ R28, R2.reuse, R160 ;  /* 0x000000a0021c7220 */ /* 0x048fe40000410000 */
[----:B------:R-:W-:Y:S03]  /*84c0*/  FFMA.FTZ R2, R2, R70, R172 ;  /* 0x0000004602027223 */ /* 0x000fe600000100ac */
[C---:B------:R-:W-:Y:S07]  /*84d0*/  HMMA.16816.F32 R24, R32.reuse, R48, R24 ;  /* 0x000000302018723c */ /* 0x040fee0000001818 */
[----:B------:R-:W-:Y:S01]  /*84e0*/  FFMA.FTZ R48, R97, c[0x0][0x23c], -R43 ;  /* 0x00008f0061307a23 */ /* 0x000fe2000001082b */
[----:B------:R-:W-:Y:S03]  /*84f0*/  F2FP.PACK_AB R49, R182, R168 ;  /* 0x000000a8b631723e */ /* 0x000fe600000000ff */
[----:B------:R3:W-:Y:S01]  /*8500*/  MUFU.EX2 R135, R48 ;  /* 0x0000003000877308 */ /* 0x0007e20000000800 */
[C---:B-1----:R-:W-:Y:S02]  /*8510*/  FMUL.FTZ R30, R0.reuse, R162 ;  /* 0x000000a2001e7220 */ /* 0x042fe40000410000 */
[----:B--2---:R-:W-:Y:S04]  /*8520*/  FFMA.FTZ R0, R0, R69, R169 ;  /* 0x0000004500007223 */ /* 0x004fe800000100a9 */
[----:B------:R-:W-:Y:S01]  /*8530*/  FADD.FTZ R0, R173, R0 ;  /* 0x00000000ad007221 */ /* 0x000fe20000010000 */
[-C--:B------:R-:W-:Y:S03]  /*8540*/  HMMA.16816.F32 R28, R32, R50.reuse, R28 ;  /* 0x00000032201c723c */ /* 0x080fe6000000181c */
[----:B------:R-:W-:Y:S04]  /*8550*/  FADD.FTZ R0, R174, R0 ;  /* 0x00000000ae007221 */ /* 0x000fe80000010000 */
[C---:B------:R-:W-:Y:S02]  /*8560*/  FMUL.FTZ R32, R42.reuse, R164 ;  /* 0x000000a42a207220 */ /* 0x040fe40000410000 */
[----:B------:R-:W-:Y:S03]  /*8570*/  FMUL.FTZ R33, R42, R165 ;  /* 0x000000a52a217220 */ /* 0x000fe60000410000 */
[C---:B------:R-:W-:Y:S02]  /*8580*/  FMUL.FTZ R34, R41.reuse, R166 ;  /* 0x000000a629227220 */ /* 0x040fe40000410000 */
[C---:B------:R-:W-:Y:S02]  /*8590*/  FMUL.FTZ R35, R41.reuse, R167 ;  /* 0x000000a729237220 */ /* 0x040fe40000410000 */
[----:B---3--:R-:W-:Y:S02]  /*85a0*/  FFMA.FTZ R48, R98, c[0x0][0x23c], -R65 ;  /* 0x00008f0062307a23 */ /* 0x008fe40000010841 */
[----:B----4-:R-:W-:Y:S02]  /*85b0*/  FFMA.FTZ R41, R41, R149, R209 ;  /* 0x0000009529297223 */ /* 0x010fe400000100d1 */
[----:B------:R1:W-:Y:S01]  /*85c0*/  MUFU.EX2 R134, R48 ;  /* 0x0000003000867308 */ /* 0x0003e20000000800 */
[----:B------:R-:W-:Y:S04]  /*85d0*/  HMMA.16816.F32 R32, R44, R50, R32 ;  /* 0x000000322c20723c */ /* 0x000fe80000001820 */
[----:B------:R-:W-:Y:S02]  /*85e0*/  FFMA.FTZ R42, R42, R150, R210 ;  /* 0x000000962a2a7223 */ /* 0x000fe400000100d2 */
[----:B------:R-:W-:Y:S01]  /*85f0*/  FADD.FTZ R40, R226, R41 ;  /* 0x00000029e2287221 */ /* 0x000fe20000010000 */
[----:B------:R-:W-:Y:S01]  /*8600*/  F2FP.PACK_AB R46, R139, R148 ;  /* 0x000000948b2e723e */ /* 0x000fe200000000ff */
[----:B------:R-:W-:Y:S01]  /*8610*/  FADD.FTZ R42, R235, R42 ;  /* 0x0000002aeb2a7221 */ /* 0x000fe20000010000 */
[----:B------:R-:W-:Y:S03]  /*8620*/  F2FP.PACK_AB R44, R206, R201 ;  /* 0x000000c9ce2c723e */ /* 0x000fe600000000ff */
[----:B------:R-:W-:Y:S01]  /*8630*/  F2FP.PACK_AB R45, R200, R179 ;  /* 0x000000b3c82d723e */ /* 0x000fe200000000ff */
[----:B------:R-:W-:Y:S01]  /*8640*/  FADD.FTZ R40, R219, R40 ;  /* 0x00000028db287221 */ /* 0x000fe20000010000 */
[----:B------:R-:W-:Y:S02]  /*8650*/  F2FP.PACK_AB R47, R138, R250 ;  /* 0x000000fa8a2f723e */ /* 0x000fe400000000ff */
[----:B------:R-:W-:Y:S01]  /*8660*/  F2FP.PACK_AB R50, R241, R224 ;  /* 0x000000e0f132723e */ /* 0x000fe200000000ff */
[----:B------:R-:W-:Y:S01]  /*8670*/  FADD.FTZ R40, R238, R40 ;  /* 0x00000028ee287221 */ /* 0x000fe20000010000 */
[----:B------:R-:W-:Y:S03]  /*8680*/  F2FP.PACK_AB R51, R234, R217 ;  /* 0x000000d9ea33723e */ /* 0x000fe600000000ff */
[-C--:B------:R-:W-:Y:S03]  /*8690*/  HMMA.16816.F32 R4, R44, R52.reuse, R4 ;  /* 0x000000342c04723c */ /* 0x080fe60000001804 */
[----:B-1----:R-:W-:Y:S04]  /*86a0*/  FFMA.FTZ R48, R99, c[0x0][0x23c], -R65 ;  /* 0x00008f0063307a23 */ /* 0x002fe80000010841 */
[----:B------:R1:W-:Y:S02]  /*86b0*/  MUFU.EX2 R133, R48 ;  /* 0x0000003000857308 */ /* 0x0003e40000000800 */
[----:B-1----:R-:W-:Y:S07]  /*86c0*/  F2FP.PACK_AB R48, R203, R170 ;  /* 0x000000aacb30723e */ /* 0x002fee00000000ff */
[C---:B------:R-:W-:Y:S07]  /*86d0*/  HMMA.16816.F32 R8, R48.reuse, R52, R8 ;  /* 0x000000343008723c */ /* 0x040fee0000001808 */
[----:B------:R-:W-:Y:S01]  /*86e0*/  FFMA.FTZ R52, R89, c[0x0][0x23c], -R64 ;  /* 0x00008f0059347a23 */ /* 0x000fe20000010840 */
[-C--:B------:R-:W-:Y:S03]  /*86f0*/  HMMA.16816.F32 R12, R48, R54.reuse, R12 ;  /* 0x00000036300c723c */ /* 0x080fe6000000180c */
[----:B------:R1:W-:Y:S05]  /*8700*/  MUFU.EX2 R127, R52 ;  /* 0x00000034007f7308 */ /* 0x0003ea0000000800 */
[C---:B------:R-:W-:Y:S08]  /*8710*/  HMMA.16816.F32 R16, R44.reuse, R54, R16 ;  /* 0x000000362c10723c */ /* 0x040ff00000001810 */
[-C--:B------:R-:W-:Y:S08]  /*8720*/  HMMA.16816.F32 R20, R44, R56.reuse, R20 ;  /* 0x000000382c14723c */ /* 0x080ff00000001814 */
[C---:B------:R-:W-:Y:S04]  /*8730*/  HMMA.16816.F32 R24, R48.reuse, R56, R24 ;  /* 0x000000383018723c */ /* 0x040fe80000001818 */
[--C-:B-1----:R-:W-:Y:S03]  /*8740*/  FFMA.FTZ R52, R90, c[0x0][0x23c], -R66.reuse ;  /* 0x00008f005a347a23 */ /* 0x102fe60000010842 */
[----:B------:R-:W-:Y:S01]  /*8750*/  FFMA.FTZ R56, R95, c[0x0][0x23c], -R66 ;  /* 0x00008f005f387a23 */ /* 0x000fe20000010842 */
[-C--:B------:R-:W-:Y:S01]  /*8760*/  HMMA.16816.F32 R28, R48, R58.reuse, R28 ;  /* 0x0000003a301c723c */ /* 0x080fe2000000181c */
[----:B------:R1:W-:Y:S06]  /*8770*/  MUFU.EX2 R126, R52 ;  /* 0x00000034007e7308 */ /* 0x0003ec0000000800 */
[----:B------:R-:W-:Y:S01]  /*8780*/  FFMA.FTZ R48, R93, c[0x0][0x23c], -R64 ;  /* 0x00008f005d307a23 */ /* 0x000fe20000010840 */
[----:B------:R-:W-:Y:S03]  /*8790*/  HMMA.16816.F32 R32, R44, R58, R32 ;  /* 0x0000003a2c20723c */ /* 0x000fe60000001820 */
[----:B------:R2:W-:Y:S01]  /*87a0*/  MUFU.EX2 R97, R48 ;  /* 0x0000003000617308 */ /* 0x0005e20000000800 */
[----:B------:R-:W-:Y:S02]  /*87b0*/  F2FP.PACK_AB R49, R202, R181 ;  /* 0x000000b5ca31723e */ /* 0x000fe400000000ff */
[----:B------:R-:W-:Y:S02]  /*87c0*/  F2FP.PACK_AB R50, R236, R220 ;  /* 0x000000dcec32723e */ /* 0x000fe400000000ff */
[----:B------:R-:W-:Y:S04]  /*87d0*/  F2FP.PACK_AB R44, R249, R233 ;  /* 0x000000e9f92c723e */ /* 0x000fe800000000ff */
[----:B------:R-:W-:Y:S02]  /*87e0*/  F2FP.PACK_AB R45, R242, R225 ;  /* 0x000000e1f22d723e */ /* 0x000fe400000000ff */
[----:B------:R-:W-:Y:S02]  /*87f0*/  F2FP.PACK_AB R46, R143, R245 ;  /* 0x000000f58f2e723e */ /* 0x000fe400000000ff */
[----:B------:R-:W-:Y:S01]  /*8800*/  F2FP.PACK_AB R47, R142, R237 ;  /* 0x000000ed8e2f723e */ /* 0x000fe200000000ff */
[--C-:B-1----:R-:W-:Y:S01]  /*8810*/  FFMA.FTZ R52, R91, c[0x0][0x23c], -R66.reuse ;  /* 0x00008f005b347a23 */ /* 0x102fe20000010842 */
[----:B------:R-:W-:Y:S03]  /*8820*/  F2FP.PACK_AB R51, R240, R208 ;  /* 0x000000d0f033723e */ /* 0x000fe600000000ff */
[----:B------:R1:W-:Y:S02]  /*8830*/  MUFU.EX2 R99, R52 ;  /* 0x0000003400637308 */ /* 0x0003e40000000800 */
[-C--:B-----5:R-:W-:Y:S03]  /*8840*/  HMMA.16816.F32 R4, R44, R60.reuse, R4 ;  /* 0x0000003c2c04723c */ /* 0x0a0fe60000001804 */
[----:B--2---:R-:W-:Y:S05]  /*8850*/  FFMA.FTZ R48, R94, c[0x0][0x23c], -R66 ;  /* 0x00008f005e307a23 */ /* 0x004fea0000010842 */
[----:B------:R2:W-:Y:S10]  /*8860*/  MUFU.EX2 R96, R48 ;  /* 0x0000003000607308 */ /* 0x0005f40000000800 */
[----:B------:R3:W-:Y:S01]  /*8870*/  MUFU.EX2 R94, R56 ;  /* 0x00000038005e7308 */ /* 0x0007e20000000800 */
[--C-:B-1----:R-:W-:Y:S09]  /*8880*/  FFMA.FTZ R52, R92, c[0x0][0x23c], -R64.reuse ;  /* 0x00008f005c347a23 */ /* 0x102ff20000010840 */
[----:B------:R1:W-:Y:S01]  /*8890*/  MUFU.EX2 R98, R52 ;  /* 0x0000003400627308 */ /* 0x0003e20000000800 */
[----:B--2---:R-:W-:Y:S07]  /*88a0*/  F2FP.PACK_AB R48, R211, R177 ;  /* 0x000000b1d330723e */ /* 0x004fee00000000ff */
[C---:B------:R-:W-:Y:S04]  /*88b0*/  HMMA.16816.F32 R8, R48.reuse, R60, R8 ;  /* 0x0000003c3008723c */ /* 0x040fe80000001808 */
[--C-:B---3--:R-:W-:Y:S03]  /*88c0*/  FFMA.FTZ R56, R100, c[0x0][0x23c], -R43.reuse ;  /* 0x00008f0064387a23 */ /* 0x108fe6000001082b */
[----:B------:R-:W-:Y:S01]  /*88d0*/  FFMA.FTZ R60, R101, c[0x0][0x23c], -R43 ;  /* 0x00008f00653c7a23 */ /* 0x000fe2000001082b */
[-C--:B------:R-:W-:Y:S01]  /*88e0*/  HMMA.16816.F32 R12, R48, R62.reuse, R12 ;  /* 0x0000003e300c723c */ /* 0x080fe2000000180c */
[----:B------:R2:W-:Y:S01]  /*88f0*/  MUFU.EX2 R93, R56 ;  /* 0x00000038005d7308 */ /* 0x0005e20000000800 */
[----:B-1----:R-:W1:Y:S06]  /*8900*/  LDSM.16.MT88.4 R52, [R185+0x4800] ;  /* 0x00480000b934783b */ /* 0x002e6c0000004200 */
[C---:B------:R-:W-:Y:S03]  /*8910*/  HMMA.16816.F32 R16, R44.reuse, R62, R16 ;  /* 0x0000003e2c10723c */ /* 0x040fe60000001810 */
[----:B------:R3:W-:Y:S01]  /*8920*/  MUFU.EX2 R92, R60 ;  /* 0x0000003c005c7308 */ /* 0x0007e20000000800 */
[----:B--2---:R-:W2:Y:S01]  /*8930*/  LDSM.16.MT88.4 R56, [R184+0x4c00] ;  /* 0x004c0000b838783b */ /* 0x004ea20000004200 */
[--C-:B---3--:R-:W-:Y:S08]  /*8940*/  FFMA.FTZ R60, R102, c[0x0][0x23c], -R65.reuse ;  /* 0x00008f00663c7a23 */ /* 0x108ff00000010841 */
[----:B------:R3:W-:Y:S01]  /*8950*/  MUFU.EX2 R91, R60 ;  /* 0x0000003c005b7308 */ /* 0x0007e20000000800 */
[-C--:B-1----:R-:W-:Y:S08]  /*8960*/  HMMA.16816.F32 R20, R44, R52.reuse, R20 ;  /* 0x000000342c14723c */ /* 0x082ff00000001814 */
[C---:B------:R-:W-:Y:S07]  /*8970*/  HMMA.16816.F32 R24, R48.reuse, R52, R24 ;  /* 0x000000343018723c */ /* 0x040fee0000001818 */
[----:B------:R-:W-:Y:S01]  /*8980*/  FFMA.FTZ R52, R103, c[0x0][0x23c], -R65 ;  /* 0x00008f0067347a23 */ /* 0x000fe20000010841 */
[-C--:B------:R-:W-:Y:S01]  /*8990*/  HMMA.16816.F32 R28, R48, R54.reuse, R28 ;  /* 0x00000036301c723c */ /* 0x080fe2000000181c */
[----:B---3--:R-:W1:Y:S02]  /*89a0*/  LDSM.16.MT88.4 R60, [R185+0x4c00] ;  /* 0x004c0000b93c783b */ /* 0x008e640000004200 */
[----:B------:R3:W4:Y:S04]  /*89b0*/  MUFU.EX2 R90, R52 ;  /* 0x00000034005a7308 */ /* 0x0007280000000800 */
[----:B------:R-:W-:Y:S01]  /*89c0*/  FFMA.FTZ R48, R112, c[0x0][0x23c], -R43 ;  /* 0x00008f0070307a23 */ /* 0x000fe2000001082b */
        /* <DEDUP_REMOVED lines=9> */
[----:B---3--:R-:W-:Y:S01]  /*8a60*/  FFMA.FTZ R52, R114, c[0x0][0x23c], -R65 ;  /* 0x00008f0072347a23 */ /* 0x008fe20000010841 */
[----:B----4-:R-:W-:Y:S03]  /*8a70*/  F2FP.PACK_AB R41, R90, R91 ;  /* 0x0000005b5a29723e */ /* 0x010fe600000000ff */
[-C--:B--2---:R-:W-:Y:S01]  /*8a80*/  HMMA.16816.F32 R4, R44, R56.reuse, R4 ;  /* 0x000000382c04723c */ /* 0x084fe20000001804 */
[----:B------:R2:W-:Y:S02]  /*8a90*/  MUFU.EX2 R87, R52 ;  /* 0x0000003400577308 */ /* 0x0005e40000000800 */
[----:B-----5:R-:W-:Y:S08]  /*8aa0*/  FFMA.FTZ R48, R113, c[0x0][0x23c], -R43 ;  /* 0x00008f0071307a23 */ /* 0x020ff0000001082b */
[----:B------:R3:W-:Y:S01]  /*8ab0*/  MUFU.EX2 R88, R48 ;  /* 0x0000003000587308 */ /* 0x0007e20000000800 */
[----:B--2---:R-:W-:Y:S09]  /*8ac0*/  FFMA.FTZ R52, R115, c[0x0][0x23c], -R65 ;  /* 0x00008f0073347a23 */ /* 0x004ff20000010841 */
[----:B------:R2:W-:Y:S01]  /*8ad0*/  MUFU.EX2 R86, R52 ;  /* 0x0000003400567308 */ /* 0x0005e20000000800 */
[----:B---3--:R-:W-:Y:S07]  /*8ae0*/  F2FP.PACK_AB R48, R218, R183 ;  /* 0x000000b7da30723e */ /* 0x008fee00000000ff */
[C---:B------:R-:W-:Y:S07]  /*8af0*/  HMMA.16816.F32 R8, R48.reuse, R56, R8 ;  /* 0x000000383008723c */ /* 0x040fee0000001808 */
[--C-:B------:R-:W-:Y:S01]  /*8b00*/  FFMA.FTZ R56, R104, c[0x0][0x23c], -R64.reuse ;  /* 0x00008f0068387a23 */ /* 0x100fe20000010840 */
[-C--:B------:R-:W-:Y:S01]  /*8b10*/  HMMA.16816.F32 R12, R48, R58.reuse, R12 ;  /* 0x0000003a300c723c */ /* 0x080fe2000000180c */
[----:B--2---:R-:W2:Y:S02]  /*8b20*/  LDSM.16.MT88.4 R52, [R184+0x5000] ;  /* 0x00500000b834783b */ /* 0x004ea40000004200 */
[----:B------:R3:W-:Y:S05]  /*8b30*/  MUFU.EX2 R85, R56 ;  /* 0x0000003800557308 */ /* 0x0007ea0000000800 */
[C---:B------:R-:W-:Y:S08]  /*8b40*/  HMMA.16816.F32 R16, R44.reuse, R58, R16 ;  /* 0x0000003a2c10723c */ /* 0x040ff00000001810 */
[-C--:B-1----:R-:W-:Y:S08]  /*8b50*/  HMMA.16816.F32 R20, R44, R60.reuse, R20 ;  /* 0x0000003c2c14723c */ /* 0x082ff00000001814 */
[C---:B------:R-:W-:Y:S04]  /*8b60*/  HMMA.16816.F32 R24, R48.reuse, R60, R24 ;  /* 0x0000003c3018723c */ /* 0x040fe80000001818 */
[--C-:B---3--:R-:W-:Y:S03]  /*8b70*/  FFMA.FTZ R56, R105, c[0x0][0x23c], -R64.reuse ;  /* 0x00008f0069387a23 */ /* 0x108fe60000010840 */
[----:B------:R-:W-:Y:S01]  /*8b80*/  FFMA.FTZ R60, R109, c[0x0][0x23c], -R64 ;  /* 0x00008f006d3c7a23 */ /* 0x000fe20000010840 */
[-C--:B------:R-:W-:Y:S01]  /*8b90*/  HMMA.16816.F32 R28, R48, R62.reuse, R28 ;  /* 0x0000003e301c723c */ /* 0x080fe2000000181c */
[----:B------:R1:W-:Y:S06]  /*8ba0*/  MUFU.EX2 R84, R56 ;  /* 0x0000003800547308 */ /* 0x0003ec0000000800 */
[--C-:B------:R-:W-:Y:S01]  /*8bb0*/  FFMA.FTZ R48, R107, c[0x0][0x23c], -R66.reuse ;  /* 0x00008f006b307a23 */ /* 0x100fe20000010842 */
[----:B------:R-:W-:Y:S03]  /*8bc0*/  HMMA.16816.F32 R32, R44, R62, R32 ;  /* 0x0000003e2c20723c */ /* 0x000fe60000001820 */
[----:B------:R3:W-:Y:S01]  /*8bd0*/  MUFU.EX2 R82, R48 ;  /* 0x0000003000527308 */ /* 0x0007e20000000800 */
[----:B------:R-:W-:Y:S02]  /*8be0*/  F2FP.PACK_AB R49, R222, R204 ;  /* 0x000000ccde31723e */ /* 0x000fe400000000ff */
[----:B------:R-:W-:Y:S02]  /*8bf0*/  F2FP.PACK_AB R50, R229, R227 ;  /* 0x000000e3e532723e */ /* 0x000fe400000000ff */
[----:B------:R-:W-:Y:S04]  /*8c00*/  F2FP.PACK_AB R44, R252, R221 ;  /* 0x000000ddfc2c723e */ /* 0x000fe800000000ff */
[----:B------:R-:W-:Y:S01]  /*8c10*/  F2FP.PACK_AB R45, R137, R212 ;  /* 0x000000d4892d723e */ /* 0x000fe200000000ff */
[----:B------:R4:W-:Y:S01]  /*8c20*/  MUFU.EX2 R81, R60 ;  /* 0x0000003c00517308 */ /* 0x0009e20000000800 */
[----:B------:R-:W-:Y:S02]  /*8c30*/  F2FP.PACK_AB R46, R147, R136 ;  /* 0x00000088932e723e */ /* 0x000fe400000000ff */
[----:B------:R-:W-:Y:S01]  /*8c40*/  F2FP.PACK_AB R47, R146, R251 ;  /* 0x000000fb922f723e */ /* 0x000fe200000000ff */
[----:B-1----:R-:W-:Y:S01]  /*8c50*/  FFMA.FTZ R56, R106, c[0x0][0x23c], -R66 ;  /* 0x00008f006a387a23 */ /* 0x002fe20000010842 */
[----:B------:R-:W-:Y:S05]  /*8c60*/  F2FP.PACK_AB R51, R207, R215 ;  /* 0x000000d7cf33723e */ /* 0x000fea00000000ff */
[----:B------:R1:W-:Y:S01]  /*8c70*/  MUFU.EX2 R83, R56 ;  /* 0x0000003800537308 */ /* 0x0003e20000000800 */
[-C--:B--2---:R-:W-:Y:S03]  /*8c80*/  HMMA.16816.F32 R4, R44, R52.reuse, R4 ;  /* 0x000000342c04723c */ /* 0x084fe60000001804 */
[----:B---3--:R-:W-:Y:S06]  /*8c90*/  FFMA.FTZ R48, R108, c[0x0][0x23c], -R64 ;  /* 0x00008f006c307a23 */ /* 0x008fec0000010840 */
[----:B------:R2:W-:Y:S01]  /*8ca0*/  MUFU.EX2 R80, R48 ;  /* 0x0000003000507308 */ /* 0x0005e20000000800 */
[----:B----4-:R-:W-:Y:S08]  /*8cb0*/  LDSM.16.MT88.4 R60, [R184+0x5400] ;  /* 0x00540000b83c783b */ /* 0x010ff00000004200 */
[----:B-1----:R-:W1:Y:S01]  /*8cc0*/  LDSM.16.MT88.4 R56, [R185+0x5000] ;  /* 0x00500000b938783b */ /* 0x002e620000004200 */
[----:B--2---:R-:W-:Y:S07]  /*8cd0*/  F2FP.PACK_AB R48, R230, R213 ;  /* 0x000000d5e630723e */ /* 0x004fee00000000ff */
[C---:B------:R-:W-:Y:S07]  /*8ce0*/  HMMA.16816.F32 R8, R48.reuse, R52, R8 ;  /* 0x000000343008723c */ /* 0x040fee0000001808 */
[--C-:B------:R-:W-:Y:S01]  /*8cf0*/  FFMA.FTZ R52, R110, c[0x0][0x23c], -R66.reuse ;  /* 0x00008f006e347a23 */ /* 0x100fe20000010842 */
[-C--:B------:R-:W-:Y:S03]  /*8d00*/  HMMA.16816.F32 R12, R48, R54.reuse, R12 ;  /* 0x00000036300c723c */ /* 0x080fe6000000180c */
[----:B------:R2:W-:Y:S05]  /*8d10*/  MUFU.EX2 R79, R52 ;  /* 0x00000034004f7308 */ /* 0x0005ea0000000800 */
[C---:B------:R-:W-:Y:S08]  /*8d20*/  HMMA.16816.F32 R16, R44.reuse, R54, R16 ;  /* 0x000000362c10723c */ /* 0x040ff00000001810 */
[-C--:B-1----:R-:W-:Y:S08]  /*8d30*/  HMMA.16816.F32 R20, R44, R56.reuse, R20 ;  /* 0x000000382c14723c */ /* 0x082ff00000001814 */
[C---:B------:R-:W-:Y:S04]  /*8d40*/  HMMA.16816.F32 R24, R48.reuse, R56, R24 ;  /* 0x000000383018723c */ /* 0x040fe80000001818 */
[----:B--2---:R-:W-:Y:S03]  /*8d50*/  FFMA.FTZ R52, R111, c[0x0][0x23c], -R66 ;  /* 0x00008f006f347a23 */ /* 0x004fe60000010842 */
[----:B------:R-:W-:Y:S01]  /*8d60*/  FFMA.FTZ R56, R128, c[0x0][0x23c], -R43 ;  /* 0x00008f0080387a23 */ /* 0x000fe2000001082b */
[----:B------:R1:W-:Y:S01]  /*8d70*/  MUFU.EX2 R78, R52 ;  /* 0x00000034004e7308 */ /* 0x0003e20000000800 */
[-C--:B------:R-:W-:Y:S07]  /*8d80*/  HMMA.16816.F32 R28, R48, R58.reuse, R28 ;  /* 0x0000003a301c723c */ /* 0x080fee000000181c */
[----:B------:R-:W-:Y:S01]  /*8d90*/  FFMA.FTZ R48, R118, c[0x0][0x23c], -R65 ;  /* 0x00008f0076307a23 */ /* 0x000fe20000010841 */
[----:B------:R-:W-:Y:S01]  /*8da0*/  HMMA.16816.F32 R32, R44, R58, R32 ;  /* 0x0000003a2c20723c */ /* 0x000fe20000001820 */
[----:B------:R2:W-:Y:S03]  /*8db0*/  MUFU.EX2 R73, R56 ;  /* 0x0000003800497308 */ /* 0x0005e60000000800 */
[----:B------:R-:W-:Y:S02]  /*8dc0*/  F2FP.PACK_AB R49, R99, R126 ;  /* 0x0000007e6331723e */ /* 0x000fe400000000ff */
[----:B------:R-:W-:Y:S02]  /*8dd0*/  F2FP.PACK_AB R50, R97, R98 ;  /* 0x000000626132723e */ /* 0x000fe400000000ff */
[----:B------:R-:W-:Y:S03]  /*8de0*/  F2FP.PACK_AB R51, R94, R96 ;  /* 0x000000605e33723e */ /* 0x000fe600000000ff */
[----:B------:R3:W-:Y:S01]  /*8df0*/  MUFU.EX2 R75, R48 ;  /* 0x00000030004b7308 */ /* 0x0007e20000000800 */
[----:B------:R-:W-:Y:S02]  /*8e00*/  F2FP.PACK_AB R44, R171, R145 ;  /* 0x00000091ab2c723e */ /* 0x000fe400000000ff */
[----:B------:R-:W-:Y:S01]  /*8e10*/  F2FP.PACK_AB R45, R153, R144 ;  /* 0x00000090992d723e */ /* 0x000fe200000000ff */
[----:B-1----:R-:W-:Y:S01]  /*8e20*/  FFMA.FTZ R52, R116, c[0x0][0x23c], -R43 ;  /* 0x00008f0074347a23 */ /* 0x002fe2000001082b */
[----:B------:R-:W-:Y:S02]  /*8e30*/  F2FP.PACK_AB R46, R135, R152 ;  /* 0x00000098872e723e */ /* 0x000fe400000000ff */
[----:B------:R-:W-:Y:S03]  /*8e40*/  F2FP.PACK_AB R47, R133, R134 ;  /* 0x00000086852f723e */ /* 0x000fe600000000ff */
[----:B------:R1:W-:Y:S01]  /*8e50*/  MUFU.EX2 R77, R52 ;  /* 0x00000034004d7308 */ /* 0x0003e20000000800 */
[----:B--2---:R-:W-:Y:S03]  /*8e60*/  LDSM.16.MT88.4 R56, [R184+0x5800] ;  /* 0x00580000b838783b */ /* 0x004fe60000004200 */
[-C--:B------:R-:W-:Y:S03]  /*8e70*/  HMMA.16816.F32 R4, R44, R60.reuse, R4 ;  /* 0x0000003c2c04723c */ /* 0x080fe60000001804 */
[----:B---3--:R-:W-:Y:S04]  /*8e80*/  FFMA.FTZ R48, R119, c[0x0][0x23c], -R65 ;  /* 0x00008f0077307a23 */ /* 0x008fe80000010841 */
[----:B------:R2:W3:Y:S01]  /*8e90*/  MUFU.EX2 R74, R48 ;  /* 0x00000030004a7308 */ /* 0x0004e20000000800 */
[--C-:B-1----:R-:W-:Y:S04]  /*8ea0*/  FFMA.FTZ R52, R117, c[0x0][0x23c], -R43.reuse ;  /* 0x00008f0075347a23 */ /* 0x102fe8000001082b */
[----:B------:R-:W-:Y:S05]  /*8eb0*/  FFMA.FTZ R43, R129, c[0x0][0x23c], -R43 ;  /* 0x00008f00812b7a23 */ /* 0x000fea000001082b */
[----:B------:R1:W4:Y:S10]  /*8ec0*/  MUFU.EX2 R76, R52 ;  /* 0x00000034004c7308 */ /* 0x0003340000000800 */
[----:B------:R-:W5:Y:S01]  /*8ed0*/  MUFU.EX2 R72, R43 ;  /* 0x0000002b00487308 */ /* 0x000f620000000800 */
[----:B--2---:R-:W-:Y:S02]  /*8ee0*/  F2FP.PACK_AB R48, R127, R132 ;  /* 0x000000847f30723e */ /* 0x004fe400000000ff */
[----:B---3--:R-:W-:Y:S05]  /*8ef0*/  F2FP.PACK_AB R165, R74, R75 ;  /* 0x0000004b4aa5723e */ /* 0x008fea00000000ff */
[C---:B------:R-:W-:Y:S01]  /*8f00*/  HMMA.16816.F32 R8, R48.reuse, R60, R8 ;  /* 0x0000003c3008723c */ /* 0x040fe20000001808 */
[----:B-1----:R-:W1:Y:S03]  /*8f10*/  LDSM.16.MT88.4 R52, [R185+0x5400] ;  /* 0x00540000b934783b */ /* 0x002e660000004200 */
[----:B----4-:R-:W-:Y:S03]  /*8f20*/  F2FP.PACK_AB R164, R76, R77 ;  /* 0x0000004d4ca4723e */ /* 0x010fe600000000ff */
[--C-:B------:R-:W-:Y:S01]  /*8f30*/  FFMA.FTZ R61, R121, c[0x0][0x23c], -R64.reuse ;  /* 0x00008f00793d7a23 */ /* 0x100fe20000010840 */
[-C--:B------:R-:W-:Y:S04]  /*8f40*/  HMMA.16816.F32 R12, R48, R62.reuse, R12 ;  /* 0x0000003e300c723c */ /* 0x080fe8000000180c */
[--C-:B------:R-:W-:Y:S01]  /*8f50*/  FFMA.FTZ R60, R120, c[0x0][0x23c], -R64.reuse ;  /* 0x00008f00783c7a23 */ /* 0x100fe20000010840 */
[----:B-----5:R-:W-:Y:S01]  /*8f60*/  F2FP.PACK_AB R166, R72, R73 ;  /* 0x0000004948a6723e */ /* 0x020fe200000000ff */
[--C-:B------:R-:W-:Y:S02]  /*8f70*/  FFMA.FTZ R43, R130, c[0x0][0x23c], -R65.reuse ;  /* 0x00008f00822b7a23 */ /* 0x100fe40000010841 */
[----:B------:R-:W-:Y:S01]  /*8f80*/  FFMA.FTZ R65, R131, c[0x0][0x23c], -R65 ;  /* 0x00008f0083417a23 */ /* 0x000fe20000010841 */
[C---:B------:R-:W-:Y:S01]  /*8f90*/  HMMA.16816.F32 R16, R44.reuse, R62, R16 ;  /* 0x0000003e2c10723c */ /* 0x040fe20000001810 */
[----:B------:R2:W-:Y:S03]  /*8fa0*/  MUFU.EX2 R71, R43 ;  /* 0x0000002b00477308 */ /* 0x0005e60000000800 */
[----:B------:R-:W-:Y:S03]  /*8fb0*/  FFMA.FTZ R64, R125, c[0x0][0x23c], -R64 ;  /* 0x00008f007d407a23 */ /* 0x000fe60000010840 */
[--C-:B------:R-:W-:Y:S02]  /*8fc0*/  FFMA.FTZ R62, R122, c[0x0][0x23c], -R66.reuse ;  /* 0x00008f007a3e7a23 */ /* 0x100fe40000010842 */
[--C-:B------:R-:W-:Y:S02]  /*8fd0*/  FFMA.FTZ R63, R123, c[0x0][0x23c], -R66.reuse ;  /* 0x00008f007b3f7a23 */ /* 0x100fe40000010842 */
[----:B------:R-:W3:Y:S01]  /*8fe0*/  MUFU.EX2 R70, R65 ;  /* 0x0000004100467308 */ /* 0x000ee20000000800 */
[----:B------:R-:W-:Y:S02]  /*8ff0*/  FFMA.FTZ R66, R39, c[0x0][0x23c], -R66 ;  /* 0x00008f0027427a23 */ /* 0x000fe40000010842 */
[----:B------:R-:W-:Y:S02]  /*9000*/  FADD.FTZ R39, R175, R2 ;  /* 0x00000002af277221 */ /* 0x000fe40000010000 */
[----:B------:R-:W-:Y:S01]  /*9010*/  FADD.FTZ R2, R228, R42 ;  /* 0x0000002ae4027221 */ /* 0x000fe20000010000 */
[----:B------:R-:W-:Y:S03]  /*9020*/  F2FP.PACK_AB R42, R88, R89 ;  /* 0x00000059582a723e */ /* 0x000fe600000000ff */
[----:B------:R-:W-:Y:S01]  /*9030*/  FADD.FTZ R2, R246, R2 ;  /* 0x00000002f6027221 */ /* 0x000fe20000010000 */
[----:B------:R-:W4:Y:S03]  /*9040*/  MUFU.EX2 R64, R64 ;  /* 0x0000004000407308 */ /* 0x000f260000000800 */
[----:B------:R-:W-:Y:S01]  /*9050*/  FADD.FTZ R2, R201, R2 ;  /* 0x00000002c9027221 */ /* 0x000fe20000010000 */
[----:B--2---:R-:W-:Y:S01]  /*9060*/  F2FP.PACK_AB R43, R86, R87 ;  /* 0x00000057562b723e */ /* 0x004fe200000000ff */
[-C--:B-1----:R-:W-:Y:S05]  /*9070*/  HMMA.16816.F32 R20, R44, R52.reuse, R20 ;  /* 0x000000342c14723c */ /* 0x082fea0000001814 */
[----:B------:R-:W1:Y:S03]  /*9080*/  MUFU.EX2 R66, R66 ;  /* 0x0000004200427308 */ /* 0x000e660000000800 */
[C---:B------:R-:W-:Y:S04]  /*9090*/  HMMA.16816.F32 R24, R48.reuse, R52, R24 ;  /* 0x000000343018723c */ /* 0x040fe80000001818 */
[----:B---3--:R-:W-:Y:S03]  /*90a0*/  F2FP.PACK_AB R167, R70, R71 ;  /* 0x0000004746a7723e */ /* 0x008fe600000000ff */
[----:B------:R-:W-:Y:S01]  /*90b0*/  FADD.FTZ R53, R180, R39 ;  /* 0x00000027b4357221 */ /* 0x000fe20000010000 */
[-C--:B------:R-:W-:Y:S01]  /*90c0*/  HMMA.16816.F32 R28, R48, R54.reuse, R28 ;  /* 0x00000036301c723c */ /* 0x080fe2000000181c */
[----:B------:R-:W2:Y:S01]  /*90d0*/  LDSM.16.MT88.4 R48, [R185+0x5800] ;  /* 0x00580000b930783b */ /* 0x000ea20000004200 */
[----:B------:R3:W-:Y:S02]  /*90e0*/  MUFU.EX2 R65, R61 ;  /* 0x0000003d00417308 */ /* 0x0007e40000000800 */
[----:B------:R-:W-:Y:S01]  /*90f0*/  FADD.FTZ R39, R178, R0 ;  /* 0x00000000b2277221 */ /* 0x000fe20000010000 */
[----:B----4-:R-:W-:Y:S01]  /*9100*/  F2FP.PACK_AB R162, R64, R67 ;  /* 0x0000004340a2723e */ /* 0x010fe200000000ff */
[----:B------:R-:W-:Y:S01]  /*9110*/  FADD.FTZ R0, R179, R40 ;  /* 0x00000028b3007221 */ /* 0x000fe20000010000 */
[----:B------:R-:W-:Y:S01]  /*9120*/  F2FP.PACK_AB R40, R92, R93 ;  /* 0x0000005d5c28723e */ /* 0x000fe200000000ff */
[----:B------:R-:W-:Y:S01]  /*9130*/  FADD.FTZ R53, R199, R53 ;  /* 0x00000035c7357221 */ /* 0x000fe20000010000 */
[----:B------:R-:W-:Y:S03]  /*9140*/  HMMA.16816.F32 R32, R44, R54, R32 ;  /* 0x000000362c20723c */ /* 0x000fe60000001820 */
[----:B------:R4:W5:Y:S01]  /*9150*/  MUFU.EX2 R69, R60 ;  /* 0x0000003c00457308 */ /* 0x0009620000000800 */
[----:B------:R-:W-:Y:S01]  /*9160*/  FADD.FTZ R53, R170, R53 ;  /* 0x00000035aa357221 */ /* 0x000fe20000010000 */
[----:B-1----:R-:W-:Y:S01]  /*9170*/  F2FP.PACK_AB R163, R66, R68 ;  /* 0x0000004442a3723e */ /* 0x002fe200000000ff */
[----:B------:R-:W-:Y:S01]  /*9180*/  FADD.FTZ R52, R168, R39 ;  /* 0x00000027a8347221 */ /* 0x000fe20000010000 */
[----:B------:R-:W-:Y:S01]  /*9190*/  F2FP.PACK_AB R44, R84, R85 ;  /* 0x00000055542c723e */ /* 0x000fe200000000ff */
[----:B------:R-:W-:Y:S01]  /*91a0*/  FADD.FTZ R39, R203, R53 ;  /* 0x00000035cb277221 */ /* 0x000fe20000010000 */
[-C--:B------:R-:W-:Y:S04]  /*91b0*/  HMMA.16816.F32 R4, R40, R56.reuse, R4 ;  /* 0x000000382804723c */ /* 0x080fe80000001804 */
[----:B------:R-:W-:Y:S01]  /*91c0*/  MUFU.EX2 R63, R63 ;  /* 0x0000003f003f7308 */ /* 0x000fe20000000800 */
[----:B------:R-:W-:Y:S02]  /*91d0*/  F2FP.PACK_AB R45, R82, R83 ;  /* 0x00000053522d723e */ /* 0x000fe400000000ff */
[----:B------:R-:W-:Y:S01]  /*91e0*/  F2FP.PACK_AB R46, R81, R80 ;  /* 0x00000050512e723e */ /* 0x000fe200000000ff */
[----:B---3--:R-:W-:Y:S01]  /*91f0*/  FADD.FTZ R61, R206, R2 ;  /* 0x00000002ce3d7221 */ /* 0x008fe20000010000 */
[----:B------:R-:W-:Y:S03]  /*9200*/  F2FP.PACK_AB R47, R78, R79 ;  /* 0x0000004f4e2f723e */ /* 0x000fe600000000ff */
[----:B------:R-:W-:Y:S02]  /*9210*/  FADD.FTZ R2, R182, R52 ;  /* 0x00000034b6027221 */ /* 0x000fe40000010000 */
[----:B------:R-:W-:Y:S01]  /*9220*/  FADD.FTZ R52, R224, R39 ;  /* 0x00000027e0347221 */ /* 0x000fe20000010000 */
[----:B------:R-:W1:Y:S01]  /*9230*/  MUFU.EX2 R62, R62 ;  /* 0x0000003e003e7308 */ /* 0x000e620000000800 */
[----:B------:R-:W-:Y:S01]  /*9240*/  FADD.FTZ R39, R217, R2 ;  /* 0x00000002d9277221 */ /* 0x000fe20000010000 */
[C---:B------:R-:W-:Y:S04]  /*9250*/  HMMA.16816.F32 R8, R44.reuse, R56, R8 ;  /* 0x000000382c08723c */ /* 0x040fe80000001808 */
[----:B----4-:R-:W-:Y:S01]  /*9260*/  FADD.FTZ R60, R200, R0 ;  /* 0x00000000c83c7221 */ /* 0x010fe20000010000 */
[----:B-----5:R-:W-:Y:S01]  /*9270*/  F2FP.PACK_AB R160, R65, R69 ;  /* 0x0000004541a0723e */ /* 0x020fe200000000ff */
[----:B------:R-:W-:Y:S02]  /*9280*/  FADD.FTZ R0, R148, R61 ;  /* 0x0000003d94007221 */ /* 0x000fe40000010000 */
[----:B------:R-:W-:Y:S01]  /*9290*/  FADD.FTZ R53, R250, R60 ;  /* 0x0000003cfa357221 */ /* 0x000fe20000010000 */
[----:B------:R-:W3:Y:S01]  /*92a0*/  LDSM.16.MT88.4 R148, [R184+0x5c00] ;  /* 0x005c0000b894783b */ /* 0x000ee20000004200 */
[-C--:B------:R-:W-:Y:S03]  /*92b0*/  HMMA.16816.F32 R12, R44, R58.reuse, R12 ;  /* 0x0000003a2c0c723c */ /* 0x080fe6000000180c */
[----:B------:R-:W-:Y:S02]  /*92c0*/  FADD.FTZ R54, R139, R0 ;  /* 0x000000008b367221 */ /* 0x000fe40000010000 */
[----:B------:R-:W-:Y:S02]  /*92d0*/  FADD.FTZ R2, R138, R53 ;  /* 0x000000358a027221 */ /* 0x000fe40000010000 */
[----:B------:R-:W-:Y:S01]  /*92e0*/  FADD.FTZ R0, R241, R52 ;  /* 0x00000034f1007221 */ /* 0x000fe20000010000 */
[C---:B------:R-:W-:Y:S04]  /*92f0*/  HMMA.16816.F32 R16, R40.reuse, R58, R16 ;  /* 0x0000003a2810723c */ /* 0x040fe80000001810 */
[----:B------:R-:W-:Y:S01]  /*9300*/  FADD.FTZ R39, R234, R39 ;  /* 0x00000027ea277221 */ /* 0x000fe20000010000 */
[----:B-1----:R-:W-:Y:S01]  /*9310*/  F2FP.PACK_AB R161, R63, R62 ;  /* 0x0000003e3fa1723e */ /* 0x002fe200000000ff */
        /* <DEDUP_REMOVED lines=36> */
[-C--:B---3--:R-:W-:Y:S05]  /*9560*/  HMMA.16816.F32 R140, R164, R148.reuse, R4 ;  /* 0x00000094a48c723c */ /* 0x088fea0000001804 */
        /* <DEDUP_REMOVED lines=36> */
[----:B------:R-:W-:Y:S01]  /*97b0*/  FADD.FTZ R0, R96, R0 ;  /* 0x0000000060007221 */ /* 0x000fe20000010000 */
[----:B------:R-:W-:Y:S01]  /*97c0*/  MOV R135, R3 ;  /* 0x0000000300877202 */ /* 0x000fe20000000f00 */
[----:B------:R-:W-:Y:S01]  /*97d0*/  FADD.FTZ R7, R133, R4 ;  /* 0x0000000485077221 */ /* 0x000fe20000010000 */
[----:B------:R-:W-:Y:S01]  /*97e0*/  MOV R133, R37 ;  /* 0x0000002500857202 */ /* 0x000fe20000000f00 */
        /* <DEDUP_REMOVED lines=41> */
.L_x_457:
[----:B------:R-:W2:Y:S04]  /*9a80*/  LDL.LU R9, [R1] ;  /* 0x0000000001097983 */ /* 0x000ea80000300800 */
[----:B------:R-:W3:Y:S04]  /*9a90*/  LDL.LU R8, [R1+0xc] ;  /* 0x00000c0001087983 */ /* 0x000ee80000300800 */
[----:B------:R-:W4:Y:S04]  /*9aa0*/  LDL.LU R7, [R1+0x8] ;  /* 0x0000080001077983 */ /* 0x000f280000300800 */
[----:B------:R-:W5:Y:S04]  /*9ab0*/  LDL.LU R6, [R1+0x4] ;  /* 0x0000040001067983 */ /* 0x000f680000300800 */
[----:B------:R-:W5:Y:S04]  /*9ac0*/  LDL R39, [R1+0x30] ;  /* 0x0000300001277983 */ /* 0x000f680000100800 */
[----:B------:R-:W1:Y:S01]  /*9ad0*/  S2R R27, SR_TID.X ;  /* 0x00000000001b7919 */ /* 0x000e620000002100 */
[----:B------:R-:W-:-:S02]  /*9ae0*/  ULDC.U8 UR4, c[0x0][0x329] ;  /* 0x0000ca4000047ab9 */ /* 0x000fc40000000000 */
[----:B------:R-:W-:Y:S01]  /*9af0*/  ISETP.NE.AND P0, PT, RZ, UR4, PT ;  /* 0x00000004ff007c0c */ /* 0x000fe2000bf05270 */
[----:B------:R-:W-:Y:S01]  /*9b00*/  ULDC.U8 UR5, c[0x0][0x328] ;  /* 0x0000ca0000057ab9 */ /* 0x000fe20000000000 */
[----:B-1----:R-:W-:-:S04]  /*9b10*/  SHF.R.S32.HI R17, RZ, 0x1f, R27 ;  /* 0x0000001fff117819 */ /* 0x002fc8000001141b */
[CC--:B------:R-:W-:Y:S02]  /*9b20*/  LEA.HI R22, R17.reuse, R27.reuse, RZ, 0x2 ;  /* 0x0000001b11167211 */ /* 0x0c0fe400078f10ff */
[----:B------:R-:W-:-:S05]  /*9b30*/  LEA.HI R17, R17, R27, RZ, 0x5 ;  /* 0x0000001b11117211 */ /* 0x000fca00078f28ff */
[----:B------:R-:W-:Y:S01]  /*9b40*/  @P0 IMAD.MOV.U32 R26, RZ, RZ, c[0x0][0x210] ;  /* 0x00008400ff1a0624 */ /* 0x000fe200078e00ff */
[----:B------:R-:W-:-:S03]  /*9b50*/  ISETP.NE.AND P1, PT, RZ, UR5, PT ;  /* 0x00000005ff007c0c */ /* 0x000fc6000bf25270 */
[----:B------:R-:W-:Y:S01]  /*9b60*/  @P0 IMAD R26, R26, c[0x0][0x214], RZ ;  /* 0x000085001a1a0a24 */ /* 0x000fe200078e02ff */
[----:B------:R-:W-:Y:S01]  /*9b70*/  SHF.R.S32.HI R17, RZ, 0x5, R17 ;  /* 0x00000005ff117819 */ /* 0x000fe20000011411 */
[----:B------:R-:W-:Y:S01]  /*9b80*/  BSSY B0, `(.L_x_461) ;  /* 0x00000cf000007945 */ /* 0x000fe20003800000 */
[----:B--2---:R-:W1:Y:S04]  /*9b90*/  SHFL.BFLY PT, R4, R9, 0x2, 0x1f ;  /* 0x0c401f0009047f89 */ /* 0x004e6800000e0000 */
[----:B---3--:R-:W2:Y:S04]  /*9ba0*/  SHFL.BFLY PT, R2, R8, 0x2, 0x1f ;  /* 0x0c401f0008027f89 */ /* 0x008ea800000e0000 */
[----:B----4-:R-:W3:Y:S04]  /*9bb0*/  SHFL.BFLY PT, R0, R7, 0x2, 0x1f ;  /* 0x0c401f0007007f89 */ /* 0x010ee800000e0000 */
[----:B-----5:R-:W4:Y:S01]  /*9bc0*/  SHFL.BFLY PT, R5, R6, 0x2, 0x1f ;  /* 0x0c401f0006057f89 */ /* 0x020f2200000e0000 */
[----:B-1----:R-:W-:-:S02]  /*9bd0*/  FADD.FTZ R4, R4, R9 ;  /* 0x0000000904047221 */ /* 0x002fc40000010000 */
[----:B--2---:R-:W-:-:S03]  /*9be0*/  FADD.FTZ R2, R2, R8 ;  /* 0x0000000802027221 */ /* 0x004fc60000010000 */
[----:B------:R-:W1:Y:S01]  /*9bf0*/  SHFL.BFLY PT, R9, R4, 0x1, 0x1f ;  /* 0x0c201f0004097f89 */ /* 0x000e6200000e0000 */
[----:B---3--:R-:W-:-:S03]  /*9c00*/  FADD.FTZ R0, R0, R7 ;  /* 0x0000000700007221 */ /* 0x008fc60000010000 */
[----:B------:R-:W2:Y:S01]  /*9c10*/  SHFL.BFLY PT, R8, R2, 0x1, 0x1f ;  /* 0x0c201f0002087f89 */ /* 0x000ea200000e0000 */
[----:B----4-:R-:W-:-:S03]  /*9c20*/  FADD.FTZ R5, R5, R6 ;  /* 0x0000000605057221 */ /* 0x010fc60000010000 */
[----:B------:R-:W3:Y:S04]  /*9c30*/  SHFL.BFLY PT, R6, R0, 0x1, 0x1f ;  /* 0x0c201f0000067f89 */ /* 0x000ee800000e0000 */
[----:B------:R-:W4:Y:S01]  /*9c40*/  SHFL.BFLY PT, R7, R5, 0x1, 0x1f ;  /* 0x0c201f0005077f89 */ /* 0x000f2200000e0000 */
[----:B-1----:R-:W-:-:S05]  /*9c50*/  FADD.FTZ R24, R4, R9 ;  /* 0x0000000904187221 */ /* 0x002fca0000010000 */
[----:B------:R-:W-:Y:S01]  /*9c60*/  FSETP.NE.FTZ.AND P6, PT, R24, RZ, PT ;  /* 0x000000ff1800720b */ /* 0x000fe20003fd5000 */
[----:B--2---:R-:W-:Y:S01]  /*9c70*/  FADD.FTZ R23, R2, R8 ;  /* 0x0000000802177221 */ /* 0x004fe20000010000 */
[----:B------:R-:W-:Y:S01]  /*9c80*/  MOV R2, 0x3f800000 ;  /* 0x3f80000000027802 */ /* 0x000fe20000000f00 */
[----:B---3--:R-:W-:Y:S01]  /*9c90*/  FADD.FTZ R21, R0, R6 ;  /* 0x0000000600157221 */ /* 0x008fe20000010000 */
[----:B------:R-:W-:-:S09]  /*9ca0*/  LOP3.LUT R0, R22, 0xfffffffc, RZ, 0xc0, !PT ;  /* 0xfffffffc16007812 */ /* 0x000fd200078ec0ff */
[----:B------:R-:W1:Y:S01]  /*9cb0*/  @P6 MUFU.RCP R2, R24 ;  /* 0x0000001800026308 */ /* 0x000e620000001000 */
[----:B------:R-:W-:Y:S02]  /*9cc0*/  FSETP.NE.FTZ.AND P4, PT, R21, RZ, PT ;  /* 0x000000ff1500720b */ /* 0x000fe40003f95000 */
[----:B------:R-:W-:Y:S02]  /*9cd0*/  FSETP.NE.FTZ.AND P5, PT, R23, RZ, PT ;  /* 0x000000ff1700720b */ /* 0x000fe40003fb5000 */
[----:B------:R-:W-:Y:S01]  /*9ce0*/  IADD3 R27, -R0, R27, RZ ;  /* 0x0000001b001b7210 */ /* 0x000fe20007ffe1ff */
[----:B------:R-:W-:Y:S01]  /*9cf0*/  IMAD.MOV.U32 R0, RZ, RZ, 0x3f800000 ;  /* 0x3f800000ff007424 */ /* 0x000fe200078e00ff */
[----:B------:R-:W-:Y:S01]  /*9d00*/  SHF.R.S32.HI R22, RZ, 0x2, R22 ;  /* 0x00000002ff167819 */ /* 0x000fe20000011416 */
[----:B----4-:R-:W-:Y:S01]  /*9d10*/  FADD.FTZ R25, R5, R7 ;  /* 0x0000000705197221 */ /* 0x010fe20000010000 */
[----:B------:R-:W-:Y:S01]  /*9d20*/  MOV R4, 0x3f800000 ;  /* 0x3f80000000047802 */ /* 0x000fe20000000f00 */
[----:B------:R-:W-:-:S03]  /*9d30*/  @!P0 IMAD.MOV.U32 R5, RZ, RZ, c[0x0][0x214] ;  /* 0x00008500ff058624 */ /* 0x000fc600078e00ff */
[----:B------:R-:W-:Y:S01]  /*9d40*/  FSETP.NE.FTZ.AND P3, PT, R25, RZ, PT ;  /* 0x000000ff1900720b */ /* 0x000fe20003f75000 */
[----:B------:R-:W2:Y:S01]  /*9d50*/  @P4 MUFU.RCP R0, R21 ;  /* 0x0000001500004308 */ /* 0x000ea20000001000 */
[C---:B-1----:R-:W-:Y:S02]  /*9d60*/  FMUL.FTZ R140, R2.reuse, R140 ;  /* 0x0000008c028c7220 */ /* 0x042fe40000410000 */
[C---:B------:R-:W-:Y:S02]  /*9d70*/  FMUL.FTZ R20, R2.reuse, R141 ;  /* 0x0000008d02147220 */ /* 0x040fe40000410000 */
[C---:B------:R-:W-:Y:S02]  /*9d80*/  FMUL.FTZ R148, R2.reuse, R148 ;  /* 0x0000009402947220 */ /* 0x040fe40000410000 */
[C---:B------:R-:W-:Y:S02]  /*9d90*/  FMUL.FTZ R16, R2.reuse, R149 ;  /* 0x0000009502107220 */ /* 0x040fe40000410000 */
[----:B------:R-:W-:-:S02]  /*9da0*/  FMUL.FTZ R152, R2, R152 ;  /* 0x0000009802987220 */ /* 0x000fc40000410000 */
[C---:B------:R-:W-:Y:S02]  /*9db0*/  FMUL.FTZ R13, R2.reuse, R153 ;  /* 0x00000099020d7220 */ /* 0x040fe40000410000 */
[C---:B------:R-:W-:Y:S02]  /*9dc0*/  FMUL.FTZ R164, R2.reuse, R164 ;  /* 0x000000a402a47220 */ /* 0x040fe40000410000 */
[----:B------:R-:W-:Y:S01]  /*9dd0*/  FMUL.FTZ R8, R2, R165 ;  /* 0x000000a502087220 */ /* 0x000fe20000410000 */
[----:B------:R-:W-:Y:S01]  /*9de0*/  SHF.R.S32.HI R2, RZ, 0x1f, R22 ;  /* 0x0000001fff027819 */ /* 0x000fe20000011416 */
[----:B------:R-:W1:Y:S03]  /*9df0*/  @P5 MUFU.RCP R4, R23 ;  /* 0x0000001700045308 */ /* 0x000e660000001000 */
[----:B------:R-:W-:Y:S02]  /*9e00*/  LEA.HI R2, R2, R22, RZ, 0x3 ;  /* 0x0000001602027211 */ /* 0x000fe400078f18ff */
[----:B------:R-:W-:-:S02]  /*9e10*/  @!P0 SEL R26, R5, c[0x0][0x234], !P1 ;  /* 0x00008d00051a8a07 */ /* 0x000fc40004800000 */
[----:B------:R-:W-:Y:S02]  /*9e20*/  MOV R5, 0x3f800000 ;  /* 0x3f80000000057802 */ /* 0x000fe40000000f00 */
[----:B------:R-:W-:Y:S01]  /*9e30*/  LOP3.LUT R2, R2, 0xfffffff8, RZ, 0xc0, !PT ;  /* 0xfffffff802027812 */ /* 0x000fe200078ec0ff */
[----:B--2---:R-:W-:-:S03]  /*9e40*/  FMUL.FTZ R136, R0, R136 ;  /* 0x0000008800887220 */ /* 0x004fc60000410000 */
[----:B------:R-:W2:Y:S01]  /*9e50*/  @P3 MUFU.RCP R5, R25 ;  /* 0x0000001900053308 */ /* 0x000ea20000001000 */
[----:B------:R-:W-:Y:S02]  /*9e60*/  IMAD.IADD R2, R22, 0x1, -R2 ;  /* 0x0000000116027824 */ /* 0x000fe400078e0a02 */
[C---:B------:R-:W-:Y:S02]  /*9e70*/  FMUL.FTZ R18, R0.reuse, R137 ;  /* 0x0000008900127220 */ /* 0x040fe40000410000 */
[C---:B------:R-:W-:Y:S02]  /*9e80*/  FMUL.FTZ R144, R0.reuse, R144 ;  /* 0x0000009000907220 */ /* 0x040fe40000410000 */
[C---:B------:R-:W-:Y:S02]  /*9e90*/  FMUL.FTZ R14, R0.reuse, R145 ;  /* 0x00000091000e7220 */ /* 0x040fe40000410000 */
[C---:B------:R-:W-:Y:S02]  /*9ea0*/  FMUL.FTZ R156, R0.reuse, R156 ;  /* 0x0000009c009c7220 */ /* 0x040fe40000410000 */
[----:B------:R-:W-:-:S02]  /*9eb0*/  FMUL.FTZ R11, R0, R157 ;  /* 0x0000009d000b7220 */ /* 0x000fc40000410000 */
[C---:B------:R-:W-:Y:S02]  /*9ec0*/  FMUL.FTZ R160, R0.reuse, R160 ;  /* 0x000000a000a07220 */ /* 0x040fe40000410000 */
[----:B------:R-:W-:Y:S01]  /*9ed0*/  FMUL.FTZ R161, R0, R161 ;  /* 0x000000a100a17220 */ /* 0x000fe20000410000 */
[----:B------:R-:W-:Y:S01]  /*9ee0*/  LEA.HI R0, R2, R2, RZ, 0x1 ;  /* 0x0000000202007211 */ /* 0x000fe200078f08ff */
[C---:B-1----:R-:W-:Y:S02]  /*9ef0*/  FMUL.FTZ R142, R4.reuse, R142 ;  /* 0x0000008e048e7220 */ /* 0x042fe40000410000 */
[C---:B------:R-:W-:Y:S02]  /*9f00*/  FMUL.FTZ R19, R4.reuse, R143 ;  /* 0x0000008f04137220 */ /* 0x040fe40000410000 */
[C---:B------:R-:W-:Y:S02]  /*9f10*/  FMUL.FTZ R150, R4.reuse, R150 ;  /* 0x0000009604967220 */ /* 0x040fe40000410000 */
[----:B------:R-:W-:-:S02]  /*9f20*/  FMUL.FTZ R15, R4, R151 ;  /* 0x00000097040f7220 */ /* 0x000fc40000410000 */
[C---:B------:R-:W-:Y:S02]  /*9f30*/  FMUL.FTZ R154, R4.reuse, R154 ;  /* 0x0000009a049a7220 */ /* 0x040fe40000410000 */
[C---:B------:R-:W-:Y:S02]  /*9f40*/  FMUL.FTZ R12, R4.reuse, R155 ;  /* 0x0000009b040c7220 */ /* 0x040fe40000410000 */
[C---:B------:R-:W-:Y:S02]  /*9f50*/  FMUL.FTZ R166, R4.reuse, R166 ;  /* 0x000000a604a67220 */ /* 0x040fe40000410000 */
[----:B------:R-:W-:Y:S01]  /*9f60*/  FMUL.FTZ R7, R4, R167 ;  /* 0x000000a704077220 */ /* 0x000fe20000410000 */
[----:B------:R-:W-:Y:S02]  /*9f70*/  SHF.R.S32.HI R4, RZ, 0x1, R0 ;  /* 0x00000001ff047819 */ /* 0x000fe40000011400 */
[----:B------:R-:W-:Y:S02]  /*9f80*/  LOP3.LUT R0, R0, 0x3fffffe, RZ, 0xc0, !PT ;  /* 0x03fffffe00007812 */ /* 0x000fe400078ec0ff */
[----:B------:R-:W-:Y:S01]  /*9f90*/  SHF.L.U32 R6, R4, 0x6, RZ ;  /* 0x0000000604067819 */ /* 0x000fe200000006ff */
[----:B--2---:R-:W-:-:S02]  /*9fa0*/  FMUL.FTZ R139, R5, R139 ;  /* 0x0000008b058b7220 */ /* 0x004fc40000410000 */
[----:B------:R-:W-:Y:S01]  /*9fb0*/  IMAD.IADD R2, R2, 0x1, -R0 ;  /* 0x0000000102027824 */ /* 0x000fe200078e0a00 */
[----:B------:R-:W-:Y:S01]  /*9fc0*/  LEA R0, R17, R27, 0x8 ;  /* 0x0000001b11007211 */ /* 0x000fe200078e40ff */
[C---:B------:R-:W-:Y:S01]  /*9fd0*/  FMUL.FTZ R138, R5.reuse, R138 ;  /* 0x0000008a058a7220 */ /* 0x040fe20000410000 */
[----:B------:R-:W-:Y:S01]  /*9fe0*/  LOP3.LUT R6, R6, 0xc0, RZ, 0xc0, !PT ;  /* 0x000000c006067812 */ /* 0x000fe200078ec0ff */
[C---:B------:R-:W-:Y:S02]  /*9ff0*/  FMUL.FTZ R147, R5.reuse, R147 ;  /* 0x0000009305937220 */ /* 0x040fe40000410000 */
[C---:B------:R-:W-:Y:S02]  /*a000*/  FMUL.FTZ R146, R5.reuse, R146 ;  /* 0x0000009205927220 */ /* 0x040fe40000410000 */
[C---:B------:R-:W-:Y:S02]  /*a010*/  FMUL.FTZ R159, R5.reuse, R159 ;  /* 0x0000009f059f7220 */ /* 0x040fe40000410000 */
[----:B------:R-:W-:-:S02]  /*a020*/  FMUL.FTZ R10, R5, R158 ;  /* 0x0000009e050a7220 */ /* 0x000fc40000410000 */
[C---:B------:R-:W-:Y:S02]  /*a030*/  FMUL.FTZ R163, R5.reuse, R163 ;  /* 0x000000a305a37220 */ /* 0x040fe40000410000 */
[----:B------:R-:W-:Y:S01]  /*a040*/  FMUL.FTZ R162, R5, R162 ;  /* 0x000000a205a27220 */ /* 0x000fe20000410000 */
[----:B------:R-:W-:Y:S01]  /*a050*/  LOP3.LUT R5, R4, 0x1, RZ, 0xc0, !PT ;  /* 0x0000000104057812 */ /* 0x000fe200078ec0ff */
[----:B------:R-:W-:Y:S01]  /*a060*/  IMAD R0, R2, 0x10, R0 ;  /* 0x0000001002007824 */ /* 0x000fe200078e0200 */
[----:B------:R-:W-:Y:S02]  /*a070*/  LEA.HI R2, R6, R6, RZ, 0x1d ;  /* 0x0000000606027211 */ /* 0x000fe400078fe8ff */
[----:B------:R-:W-:Y:S02]  /*a080*/  ISETP.NE.U32.AND P2, PT, R5, 0x1, PT ;  /* 0x000000010500780c */ /* 0x000fe40003f45070 */
[----:B------:R-:W-:Y:S01]  /*a090*/  MOV R9, 0xfffffff0 ;  /* 0xfffffff000097802 */ /* 0x000fe20000000f00 */
[----:B------:R-:W-:-:S03]  /*a0a0*/  IMAD.U32 R0, R0, 0x2, R2 ;  /* 0x0000000200007824 */ /* 0x000fc600078e0002 */
[----:B------:R-:W-:Y:S02]  /*a0b0*/  SEL R9, R9, 0x10, !P2 ;  /* 0x0000001009097807 */ /* 0x000fe40005000000 */
[----:B------:R-:W-:Y:S02]  /*a0c0*/  LOP3.LUT P2, RZ, R4, 0x2, RZ, 0xc0, !PT ;  /* 0x0000000204ff7812 */ /* 0x000fe4000784c0ff */
[----:B------:R-:W-:Y:S02]  /*a0d0*/  SHF.L.U32 R0, R0, 0x1, RZ ;  /* 0x0000000100007819 */ /* 0x000fe400000006ff */
[----:B------:R-:W-:Y:S02]  /*a0e0*/  F2FP.PACK_AB R20, R20, R140 ;  /* 0x0000008c1414723e */ /* 0x000fe400000000ff */
[----:B------:R-:W-:Y:S01]  /*a0f0*/  F2FP.PACK_AB R19, R19, R142 ;  /* 0x0000008e1313723e */ /* 0x000fe200000000ff */
[----:B------:R-:W-:Y:S01]  /*a100*/  IMAD.IADD R4, R0, 0x1, R9 ;  /* 0x0000000100047824 */ /* 0x000fe200078e0209 */
[----:B------:R-:W-:-:S02]  /*a110*/  F2FP.PACK_AB R16, R16, R148 ;  /* 0x000000941010723e */ /* 0x000fc400000000ff */
[----:B------:R-:W-:Y:S02]  /*a120*/  F2FP.PACK_AB R15, R15, R150 ;  /* 0x000000960f0f723e */ /* 0x000fe400000000ff */
[----:B------:R-:W-:Y:S02]  /*a130*/  F2FP.PACK_AB R18, R18, R136 ;  /* 0x000000881212723e */ /* 0x000fe400000000ff */
[----:B------:R-:W-:Y:S02]  /*a140*/  F2FP.PACK_AB R138, R139, R138 ;  /* 0x0000008a8b8a723e */ /* 0x000fe400000000ff */
[C---:B------:R-:W-:Y:S01]  /*a150*/  IADD3 R2, R0.reuse, 0x20, RZ ;  /* 0x0000002000027810 */ /* 0x040fe20007ffe0ff */
[----:B------:R-:W-:Y:S01]  /*a160*/  STS [R0], R20 ;  /* 0x0000001400007388 */ /* 0x000fe20000000800 */
[----:B------:R-:W-:Y:S02]  /*a170*/  @P2 IADD3 R2, R0, -0x20, RZ ;  /* 0xffffffe000022810 */ /* 0x000fe40007ffe0ff */
[----:B------:R-:W-:Y:S01]  /*a180*/  F2FP.PACK_AB R14, R14, R144 ;  /* 0x000000900e0e723e */ /* 0x000fe200000000ff */
[----:B------:R-:W-:Y:S01]  /*a190*/  STS [R0+0x200], R19 ;  /* 0x0002001300007388 */ /* 0x000fe20000000800 */
[----:B------:R-:W-:-:S02]  /*a1a0*/  F2FP.PACK_AB R146, R147, R146 ;  /* 0x000000929392723e */ /* 0x000fc400000000ff */
[----:B------:R-:W-:Y:S01]  /*a1b0*/  F2FP.PACK_AB R13, R13, R152 ;  /* 0x000000980d0d723e */ /* 0x000fe200000000ff */
[----:B------:R-:W-:Y:S01]  /*a1c0*/  STS [R4], R16 ;  /* 0x0000001004007388 */ /* 0x000fe20000000800 */
[----:B------:R-:W-:-:S03]  /*a1d0*/  F2FP.PACK_AB R12, R12, R154 ;  /* 0x0000009a0c0c723e */ /* 0x000fc600000000ff */
[----:B------:R-:W-:Y:S01]  /*a1e0*/  STS [R4+0x200], R15 ;  /* 0x0002000f04007388 */ /* 0x000fe20000000800 */
[----:B------:R-:W-:Y:S02]  /*a1f0*/  F2FP.PACK_AB R8, R8, R164 ;  /* 0x000000a40808723e */ /* 0x000fe400000000ff */
[----:B------:R-:W-:Y:S01]  /*a200*/  F2FP.PACK_AB R7, R7, R166 ;  /* 0x000000a60707723e */ /* 0x000fe200000000ff */
[----:B------:R-:W-:Y:S01]  /*a210*/  STS [R0+0x1000], R18 ;  /* 0x0010001200007388 */ /* 0x000fe20000000800 */
[----:B------:R-:W-:-:S03]  /*a220*/  F2FP.PACK_AB R11, R11, R156 ;  /* 0x0000009c0b0b723e */ /* 0x000fc600000000ff */
[----:B------:R1:W-:Y:S01]  /*a230*/  STS [R0+0x1200], R138 ;  /* 0x0012008a00007388 */ /* 0x0003e20000000800 */
[----:B------:R-:W-:Y:S02]  /*a240*/  F2FP.PACK_AB R10, R159, R10 ;  /* 0x0000000a9f0a723e */ /* 0x000fe400000000ff */
[----:B------:R-:W-:Y:S01]  /*a250*/  F2FP.PACK_AB R6, R161, R160 ;  /* 0x000000a0a106723e */ /* 0x000fe200000000ff */
[----:B------:R-:W-:Y:S01]  /*a260*/  STS [R4+0x1000], R14 ;  /* 0x0010000e04007388 */ /* 0x000fe20000000800 */
[----:B------:R-:W-:-:S03]  /*a270*/  F2FP.PACK_AB R5, R163, R162 ;  /* 0x000000a2a305723e */ /* 0x000fc600000000ff */
[----:B------:R-:W-:Y:S04]  /*a280*/  STS [R4+0x1200], R146 ;  /* 0x0012009204007388 */ /* 0x000fe80000000800 */
[----:B------:R-:W-:Y:S04]  /*a290*/  STS [R2], R13 ;  /* 0x0000000d02007388 */ /* 0x000fe80000000800 */
[----:B------:R-:W-:Y:S01]  /*a2a0*/  STS [R2+0x200], R12 ;  /* 0x0002000c02007388 */ /* 0x000fe20000000800 */
[----:B-1----:R-:W-:-:S05]  /*a2b0*/  IADD3 R0, R9, R2, RZ ;  /* 0x0000000209007210 */ /* 0x002fca0007ffe0ff */
[----:B------:R-:W-:Y:S04]  /*a2c0*/  STS [R0], R8 ;  /* 0x0000000800007388 */ /* 0x000fe80000000800 */
[----:B------:R-:W-:Y:S04]  /*a2d0*/  STS [R0+0x200], R7 ;  /* 0x0002000700007388 */ /* 0x000fe80000000800 */
[----:B------:R-:W-:Y:S04]  /*a2e0*/  STS [R2+0x1000], R11 ;  /* 0x0010000b02007388 */ /* 0x000fe80000000800 */
[----:B------:R-:W-:Y:S04]  /*a2f0*/  STS [R2+0x1200], R10 ;  /* 0x0012000a02007388 */ /* 0x000fe80000000800 */
[----:B------:R-:W-:Y:S04]  /*a300*/  STS [R0+0x1000], R6 ;  /* 0x0010000600007388 */ /* 0x000fe80000000800 */
[----:B------:R1:W-:Y:S04]  /*a310*/  STS [R0+0x1200], R5 ;  /* 0x0012000500007388 */ /* 0x0003e80000000800 */
[----:B------:R-:W-:Y:S06]  /*a320*/  BAR.SYNC.DEFER_BLOCKING 0x0 ;  /* 0x0000000000007b1d */ /* 0x000fec0000010000 */
[----:B------:R-:W2:Y:S01]  /*a330*/  S2R R19, SR_CTAID.Y ;  /* 0x0000000000137919 */ /* 0x000ea20000002600 */
[----:B------:R-:W3:Y:S03]  /*a340*/  @P6 MUFU.LG2 R9, R24 ;  /* 0x0000001800096308 */ /* 0x000ee60000000c00 */
[----:B------:R-:W4:Y:S04]  /*a350*/  S2R R20, SR_CTAID.Z ;  /* 0x0000000000147919 */ /* 0x000f280000002700 */
[----:B------:R-:W5:Y:S04]  /*a360*/  S2R R18, SR_CTAID.X ;  /* 0x0000000000127919 */ /* 0x000f680000002500 */
[----:B------:R4:W5:Y:S04]  /*a370*/  LDS.128 R40, [R198] ;  /* 0x00000000c6287984 */ /* 0x0009680000000c00 */
[----:B------:R4:W5:Y:S04]  /*a380*/  LDS.128 R32, [R198+0x800] ;  /* 0x00080000c6207984 */ /* 0x0009680000000c00 */
[----:B------:R4:W5:Y:S04]  /*a390*/  LDS.128 R28, [R198+0x1000] ;  /* 0x00100000c61c7984 */ /* 0x0009680000000c00 */
[----:B------:R-:W5:Y:S01]  /*a3a0*/  LDS.128 R196, [R198+0x1800] ;  /* 0x00180000c6c47984 */ /* 0x000f620000000c00 */
[----:B-1----:R-:W-:-:S02]  /*a3b0*/  @P0 IMAD.MOV.U32 R0, RZ, RZ, 0x1 ;  /* 0x00000001ff000424 */ /* 0x002fc400078e00ff */
[----:B------:R-:W-:Y:S01]  /*a3c0*/  @!P0 IMAD R0, R26, c[0x0][0x1c0], RZ ;  /* 0x000070001a008a24 */ /* 0x000fe200078e02ff */
[----:B------:R-:W-:Y:S01]  /*a3d0*/  ISETP.NE.OR P1, PT, RZ, UR4, !P1 ;  /* 0x00000004ff007c0c */ /* 0x000fe2000cf25670 */
[----:B------:R-:W1:Y:S02]  /*a3e0*/  @P5 MUFU.LG2 R7, R23 ;  /* 0x0000001700075308 */ /* 0x000e640000000c00 */
[----:B--2---:R-:W-:Y:S01]  /*a3f0*/  IMAD R0, R19, R0, RZ ;  /* 0x0000000013007224 */ /* 0x004fe200078e02ff */
[----:B------:R-:W-:Y:S01]  /*a400*/  @P0 MOV R6, c[0x0][0x210] ;  /* 0x0000840000060a02 */ /* 0x000fe20000000f00 */
[----:B---3--:R-:W-:-:S04]  /*a410*/  @P6 FMUL.FTZ R2, R9, 0.69314718246459960938 ;  /* 0x3f31721809026820 */ /* 0x008fc80000410000 */
[----:B------:R-:W2:Y:S01]  /*a420*/  @P3 MUFU.LG2 R10, R25 ;  /* 0x00000019000a3308 */ /* 0x000ea20000000c00 */
[----:B------:R-:W-:Y:S01]  /*a430*/  SEL R0, R0, RZ, P1 ;  /* 0x000000ff00007207 */ /* 0x000fe20000800000 */
[----:B------:R-:W-:Y:S01]  /*a440*/  @!P0 IMAD.MOV.U32 R6, RZ, RZ, 0x1 ;  /* 0x00000001ff068424 */ /* 0x000fe200078e00ff */
[----:B------:R-:W-:Y:S01]  /*a450*/  MOV R16, 0x7f800000 ;  /* 0x7f80000000107802 */ /* 0x000fe20000000f00 */
[----:B------:R-:W-:-:S04]  /*a460*/  @P6 FFMA.FTZ R16, R38, c[0x0][0x238], R2 ;  /* 0x00008e0026106a23 */ /* 0x000fc80000010002 */
[----:B------:R-:W3:Y:S01]  /*a470*/  @P4 MUFU.LG2 R8, R21 ;  /* 0x0000001500084308 */ /* 0x000ee20000000c00 */
[----:B----4-:R-:W-:Y:S01]  /*a480*/  IMAD R2, R20, R26, R0 ;  /* 0x0000001a14027224 */ /* 0x010fe200078e0200 */
[----:B------:R-:W-:Y:S01]  /*a490*/  LOP3.LUT P2, RZ, R39, 0x3, RZ, 0xc0, !PT ;  /* 0x0000000327ff7812 */ /* 0x000fe2000784c0ff */
[----:B------:R-:W-:Y:S02]  /*a4a0*/  @!P1 IMAD R11, R19, c[0x0][0x214], RZ ;  /* 0x00008500130b9a24 */ /* 0x000fe400078e02ff */
[----:B-----5:R-:W-:Y:S01]  /*a4b0*/  IMAD R0, R18, R6, RZ ;  /* 0x0000000612007224 */ /* 0x020fe200078e02ff */
[----:B------:R-:W-:Y:S02]  /*a4c0*/  CS2R R4, SRZ ;  /* 0x0000000000047805 */ /* 0x000fe4000001ff00 */
[----:B------:R-:W-:Y:S02]  /*a4d0*/  @!P1 MOV R4, R11 ;  /* 0x0000000b00049202 */ /* 0x000fe40000000f00 */
[----:B------:R-:W-:Y:S01]  /*a4e0*/  SHF.L.U32 R0, R0, 0x7, RZ ;  /* 0x0000000700007819 */ /* 0x000fe200000006ff */
[----:B-1----:R-:W-:Y:S01]  /*a4f0*/  @P5 FMUL.FTZ R9, R7, 0.69314718246459960938 ;  /* 0x3f31721807095820 */ /* 0x002fe20000410000 */
[----:B------:R-:W-:Y:S01]  /*a500*/  @!P1 SHF.R.S32.HI R5, RZ, 0x1f, R11 ;  /* 0x0000001fff059819 */ /* 0x000fe2000001140b */
[----:B--2---:R-:W-:Y:S01]  /*a510*/  @P3 FMUL.FTZ R7, R10, 0.69314718246459960938 ;  /* 0x3f3172180a073820 */ /* 0x004fe20000410000 */
[----:B------:R-:W-:Y:S01]  /*a520*/  IADD3 R10, P1, P0, R0, R4, R2 ;  /* 0x00000004000a7210 */ /* 0x000fe2000783e002 */
[----:B---3--:R-:W-:Y:S01]  /*a530*/  @P4 FMUL.FTZ R8, R8, 0.69314718246459960938 ;  /* 0x3f31721808084820 */ /* 0x008fe20000410000 */
[----:B------:R-:W-:-:S02]  /*a540*/  SHF.R.S32.HI R0, RZ, 0x1f, R0 ;  /* 0x0000001fff007819 */ /* 0x000fc40000011400 */
        /* <DEDUP_REMOVED lines=9> */
[----:B------:R-:W-:Y:S01]  /*a5e0*/  SHF.R.S32.HI R0, RZ, 0x1f, R17 ;  /* 0x0000001fff007819 */ /* 0x000fe20000011411 */
[----:B------:R-:W-:Y:S01]  /*a5f0*/  IMAD.MOV.U32 R5, RZ, RZ, c[0x0][0x214] ;  /* 0x00008500ff057624 */ /* 0x000fe200078e00ff */
[----:B------:R-:W-:-:S02]  /*a600*/  SHF.R.S32.HI R3, RZ, 0x1f, R39 ;  /* 0x0000001fff037819 */ /* 0x000fc40000011427 */
        /* <DEDUP_REMOVED lines=38> */
.L_x_462:
[----:B------:R-:W-:Y:S05]  /*a870*/  BSYNC B0 ;  /* 0x0000000000007941 */ /* 0x000fea0003800000 */
.L_x_461:
[----:B-1----:R-:W-:Y:S01]  /*a880*/  IMAD.SHL.U32 R2, R27, 0x8, RZ ;  /* 0x000000081b027824 */ /* 0x002fe200078e00ff */
        /* <DEDUP_REMOVED lines=24> */
[----:B------:R-:W-:Y:S01]  /*aa10*/  STG.E.128 [R6.64], R40 ;  /* 0x0000002806007986 */ /* 0x000fe2000c101d0a */
[----:B------:R-:W-:Y:S02]  /*aa20*/  IADD3.X R5, R7, UR5, RZ, P0, !PT ;  /* 0x0000000507057c10 */ /* 0x000fe400087fe4ff */
[----:B------:R-:W-:-:S03]  /*aa30*/  IADD3 R2, P0, R4, UR7, RZ ;  /* 0x0000000704027c10 */ /* 0x000fc6000ff1e0ff */
[----:B------:R-:W-:Y:S01]  /*aa40*/  STG.E.128 [R4.64], R32 ;  /* 0x0000002004007986 */ /* 0x000fe2000c101d0a */
[----:B------:R-:W-:Y:S02]  /*aa50*/  IADD3.X R3, R5, UR5, RZ, P0, !PT ;  /* 0x0000000505037c10 */ /* 0x000fe400087fe4ff */
[----:B------:R-:W-:-:S03]  /*aa60*/  IADD3 R8, P0, R2, UR7, RZ ;  /* 0x0000000702087c10 */ /* 0x000fc6000ff1e0ff */
[----:B------:R-:W-:Y:S01]  /*aa70*/  STG.E.128 [R2.64], R28 ;  /* 0x0000001c02007986 */ /* 0x000fe2000c101d0a */
[----:B------:R-:W-:-:S05]  /*aa80*/  IADD3.X R9, R3, UR5, RZ, P0, !PT ;  /* 0x0000000503097c10 */ /* 0x000fca00087fe4ff */
[----:B------:R-:W-:Y:S01]  /*aa90*/  STG.E.128 [R8.64], R196 ;  /* 0x000000c408007986 */ /* 0x000fe2000c101d0a */
[----:B------:R-:W-:Y:S05]  /*aaa0*/  EXIT ;  /* 0x000000000000794d */ /* 0x000fea0003800000 */
.L_x_463:
        /* <DEDUP_REMOVED lines=13> */
.L_x_1136:


//--------------------- .text._ZN5flash16flash_fwd_kernelI23Flash_fwd_kernel_traitsILi32ELi128ELi128ELi4ELb0ELb0EN7cutlass6half_tE19Flash_kernel_traitsILi32ELi128ELi128ELi4ES3_EELb1ELb0ELb0ELb1ELb0ELb0ELb0ELb0EEEvNS_16Flash_fwd_paramsE --------------------------
	.section	.text._ZN5flash16flash_fwd_kernelI23Flash_fwd_kernel_traitsILi32ELi128ELi128ELi4ELb0ELb0EN7cutlass6half_tE19Flash_kernel_traitsILi32ELi128ELi128ELi4ES3_EELb1ELb0ELb0ELb1ELb0ELb0ELb0ELb0EEEvNS_16Flash_fwd_paramsE,"ax",@progbits
	.sectioninfo	@"SHI_REGISTERS=255"
	.align	128
        .global         _ZN5flash16flash_fwd_kernelI23Flash_fwd_kernel_traitsILi32ELi128ELi128ELi4ELb0ELb0EN7cutlass6half_tE19Flash_kernel_traitsILi32ELi128ELi128ELi4ES3_EELb1ELb0ELb0ELb1ELb0ELb0ELb0ELb0EEEvNS_16Flash_fwd_paramsE
        .type           _ZN5flash16flash_fwd_kernelI23Flash_fwd_kernel_traitsILi32ELi128ELi128ELi4ELb0ELb0EN7cutlass6half_tE19Flash_kernel_traitsILi32ELi128ELi128ELi4ES3_EELb1ELb0ELb0ELb1ELb0ELb0ELb0ELb0EEEvNS_16Flash_fwd_paramsE,@function
        .size           _ZN5flash16flash_fwd_kernelI23Flash_fwd_kernel_traitsILi32ELi128ELi128ELi4ELb0ELb0EN7cutlass6half_tE19Flash_kernel_traitsILi32ELi128ELi128ELi4ES3_EELb1ELb0ELb0ELb1ELb0ELb0ELb0ELb0EEEvNS_16Flash_fwd_paramsE,(.L_x_1137 - _ZN5flash16flash_fwd_kernelI23Flash_fwd_kernel_traitsILi32ELi128ELi128ELi4ELb0ELb0EN7cutlass6half_tE19Flash_kernel_traitsILi32ELi128ELi128ELi4ES3_EELb1ELb0ELb0ELb1ELb0ELb0ELb0ELb0EEEvNS_16Flash_fwd_paramsE)
        .other          _ZN5flash16flash_fwd_kernelI23Flash_fwd_kernel_traitsILi32ELi128ELi128ELi4ELb0ELb0EN7cutlass6half_tE19Flash_kernel_traitsILi32ELi128ELi128ELi4ES3_EELb1ELb0ELb0ELb1ELb0ELb0ELb0ELb0EEEvNS_16Flash_fwd_paramsE,@"STO_CUDA_ENTRY STV_DEFAULT"
_ZN5flash16flash_fwd_kernelI23Flash_fwd_kernel_traitsILi32ELi128ELi128ELi4ELb0ELb0EN7cutlass6half_tE19Flash_kernel_traitsILi32ELi128ELi128ELi4ES3_EELb1ELb0ELb0ELb1ELb0ELb0ELb0ELb0EEEvNS_16Flash_fwd_paramsE:
.text._ZN5flash16flash_fwd_kernelI23Flash_fwd_kernel_traitsILi32ELi128ELi128ELi4ELb0ELb0EN7cutlass6half_tE19Flash_kernel_traitsILi32ELi128ELi128ELi4ES3_EELb1ELb0ELb0ELb1ELb0ELb0ELb0ELb0EEEvNS_16Flash_fwd_paramsE:
        /* <DEDUP_REMOVED lines=14> */
[----:B------:R-:W1:Y:S01]  /*00e0*/  LDC.U8 R8, c[0x0][0x312] ;  /* 0x0000c480ff087b82 */ /* 0x000e620000000000 */
[----:B------:R-:W-:Y:S02]  /*00f0*/  ISETP.NE.U32.AND P3, PT, RZ, c[0x0][0x240], PT ;  /* 0x00009000ff007a0c */ /* 0x000fe40003f65070 */
[----:B------:R-:W4:Y:S01]  /*0100*/  S2R R19, SR_CTAID.X ;  /* 0x0000000000137919 */ /* 0x000f220000002500 */
[----:B------:R-:W-:Y:S02]  /*0110*/  MOV R12, 0x4 ;  /* 0x00000004000c7802 */ /* 0x000fe40000000f00 */
[----:B------:R-:W-:Y:S01]  /*0120*/  ISETP.NE.AND.EX P3, PT, RZ, c[0x0][0x244], PT, P3 ;  /* 0x00009100ff007a0c */ /* 0x000fe20003f65330 */
[----:B------:R-:W4:Y:S01]  /*0130*/  S2R R28, SR_CTAID.Y ;  /* 0x00000000001c7919 */ /* 0x000f220000002600 */
[----:B------:R-:W-:-:S03]  /*0140*/  MOV R14, 0xffffffff ;  /* 0xffffffff000e7802 */ /* 0x000fc60000000f00 */
[----:B------:R-:W4:Y:S04]  /*0150*/  S2R R16, SR_CTAID.Z ;  /* 0x0000000000107919 */ /* 0x000f280000002700 */
[----:B------:R-:W4:Y:S01]  /*0160*/  S2R R210, SR_TID.X ;  /* 0x0000000000d27919 */ /* 0x000f220000002100 */
[----:B-1----:R-:W-:Y:S01]  /*0170*/  ISETP.NE.AND P4, PT, R8, RZ, PT ;  /* 0x000000ff0800720c */ /* 0x002fe20003f85270 */
[----:B----4-:R-:W-:Y:S01]  /*0180*/  IMAD.WIDE R8, R28, R12, c[0x0][0x240] ;  /* 0x000090001c087625 */ /* 0x010fe200078e020c */
[----:B------:R-:W-:-:S04]  /*0190*/  LOP3.LUT R0, R16, R19, R28, 0xfe, !PT ;  /* 0x0000001310007212 */ /* 0x000fc800078efe1c */
[----:B------:R-:W-:Y:S01]  /*01a0*/  LOP3.LUT P2, RZ, R0, R210, RZ, 0xfc, !PT ;  /* 0x000000d200ff7212 */ /* 0x000fe2000784fcff */
[----:B--2---:R1:W2:Y:S08]  /*01b0*/  @P1 R2UR UR20, R4 ;  /* 0x00000000041413c2 */ /* 0x0042b000000e0000 */
[----:B------:R4:W2:Y:S04]  /*01c0*/  @P1 R2UR UR21, R5 ;  /* 0x00000000051513c2 */ /* 0x0008a800000e0000 */
[----:B-1----:R-:W-:-:S02]  /*01d0*/  @!P2 IMAD.MOV.U32 R4, RZ, RZ, c[0x0][0x308] ;  /* 0x0000c200ff04a624 */ /* 0x002fc400078e00ff */
[----:B----4-:R-:W-:Y:S01]  /*01e0*/  @!P2 IMAD.MOV.U32 R5, RZ, RZ, c[0x0][0x30c] ;  /* 0x0000c300ff05a624 */ /* 0x010fe200078e00ff */
[----:B---3--:R-:W-:Y:S01]  /*01f0*/  @P1 IADD3 R6, P0, R2, c[0x0][0x300], RZ ;  /* 0x0000c00002061a10 */ /* 0x008fe20007f1e0ff */
[----:B--2---:R-:W-:-:S04]  /*0200*/  IMAD.U32 R2, RZ, RZ, UR20 ;  /* 0x00000014ff027e24 */ /* 0x004fc8000f8e00ff */
[----:B------:R-:W-:Y:S01]  /*0210*/  @P1 IMAD.X R7, RZ, RZ, R3, P0 ;  /* 0x000000ffff071224 */ /* 0x000fe200000e0603 */
[----:B------:R-:W-:Y:S01]  /*0220*/  ISETP.NE.U32.AND P0, PT, RZ, c[0x0][0x250], PT ;  /* 0x00009400ff007a0c */ /* 0x000fe20003f05070 */
[----:B------:R-:W-:Y:S01]  /*0230*/  IMAD.U32 R3, RZ, RZ, UR21 ;  /* 0x00000015ff037e24 */ /* 0x000fe2000f8e00ff */
[----:B------:R-:W-:Y:S02]  /*0240*/  ISETP.EQ.U32.AND P1, PT, RZ, c[0x0][0x248], PT ;  /* 0x00009200ff007a0c */ /* 0x000fe40003f22070 */
[----:B------:R-:W-:Y:S02]  /*0250*/  ISETP.NE.AND.EX P0, PT, RZ, c[0x0][0x254], PT, P0 ;  /* 0x00009500ff007a0c */ /* 0x000fe40003f05300 */
[----:B------:R1:W-:Y:S01]  /*0260*/  @!P2 STG.E.64 [R4.64], R2 ;  /* 0x000000020400a986 */ /* 0x0003e2000c101b12 */
[----:B------:R-:W-:Y:S02]  /*0270*/  SHF.R.S32.HI R25, RZ, 0x1f, R210 ;  /* 0x0000001fff197819 */ /* 0x000fe400000114d2 */
[----:B------:R-:W-:Y:S01]  /*0280*/  ISETP.EQ.OR.EX P1, PT, RZ, c[0x0][0x24c], !P4, P1 ;  /* 0x00009300ff007a0c */ /* 0x000fe20006722710 */
[----:B-1----:R-:W-:-:S02]  /*0290*/  @!P2 IMAD.MOV.U32 R2, RZ, RZ, R6 ;  /* 0x000000ffff02a224 */ /* 0x002fc400078e0006 */
[----:B------:R-:W-:-:S05]  /*02a0*/  @!P2 IMAD.MOV.U32 R3, RZ, RZ, R7 ;  /* 0x000000ffff03a224 */ /* 0x000fca00078e0007 */
[----:B------:R1:W-:Y:S04]  /*02b0*/  @!P2 STG.E.64 [R4.64+0x8], R2 ;  /* 0x000008020400a986 */ /* 0x0003e8000c101b12 */
[----:B------:R2:W3:Y:S04]  /*02c0*/  @P3 LDG.E R14, [R8.64] ;  /* 0x00000012080e3981 */ /* 0x0004e8000c1e1900 */
[----:B-1----:R2:W4:Y:S01]  /*02d0*/  @P3 LDG.E R4, [R8.64+0x4] ;  /* 0x0000041208043981 */ /* 0x002522000c1e1900 */
[----:B------:R-:W-:Y:S01]  /*02e0*/  @P0 IMAD.WIDE R2, R28, R12, c[0x0][0x250] ;  /* 0x000094001c020625 */ /* 0x000fe200078e020c */
[----:B------:R-:W-:-:S03]  /*02f0*/  LEA.HI R13, R25, R210, RZ, 0x5 ;  /* 0x000000d2190d7211 */ /* 0x000fc600078f28ff */
[C---:B------:R-:W-:Y:S02]  /*0300*/  IMAD R0, R28.reuse, c[0x0][0x1c0], R16 ;  /* 0x000070001c007a24 */ /* 0x040fe400078e0210 */
[----:B------:R-:W-:-:S03]  /*0310*/  IMAD.WIDE R10, R28, R12, c[0x0][0x248] ;  /* 0x000092001c0a7625 */ /* 0x000fc600078e020c */
[----:B------:R-:W-:Y:S01]  /*0320*/  SHF.L.U32 R0, R0, 0x5, RZ ;  /* 0x0000000500007819 */ /* 0x000fe200000006ff */
[----:B--2---:R-:W-:Y:S02]  /*0330*/  IMAD.MOV.U32 R8, RZ, RZ, RZ ;  /* 0x000000ffff087224 */ /* 0x004fe400078e00ff */
[----:B------:R-:W-:-:S04]  /*0340*/  IMAD.MOV.U32 R9, RZ, RZ, -0x1 ;  /* 0xffffffffff097424 */ /* 0x000fc800078e00ff */
[----:B------:R1:W5:Y:S04]  /*0350*/  @P0 LDG.E R8, [R2.64] ;  /* 0x0000001202080981 */ /* 0x000368000c1e1900 */
[----:B------:R2:W5:Y:S01]  /*0360*/  @!P1 LDG.E R9, [R10.64] ;  /* 0x000000120a099981 */ /* 0x000562000c1e1900 */
[----:B------:R-:W-:-:S04]  /*0370*/  ISETP.NE.U32.AND P2, PT, RZ, c[0x0][0x248], PT ;  /* 0x00009200ff007a0c */ /* 0x000fc80003f45070 */
[----:B------:R-:W-:Y:S02]  /*0380*/  ISETP.NE.AND.EX P2, PT, RZ, c[0x0][0x24c], PT, P2 ;  /* 0x00009300ff007a0c */ /* 0x000fe40003f45320 */
[----:B-1----:R-:W-:-:S05]  /*0390*/  LOP3.LUT R2, R13, 0xffffffe0, RZ, 0xc0, !PT ;  /* 0xffffffe00d027812 */ /* 0x002fca00078ec0ff */
[----:B------:R-:W-:-:S05]  /*03a0*/  IMAD.IADD R37, R210, 0x1, -R2 ;  /* 0x00000001d2257824 */ /* 0x000fca00078e0a02 */
[--C-:B------:R-:W-:Y:S02]  /*03b0*/  IADD3 R3, P1, P0, R0, R6, R37.reuse ;  /* 0x0000000600037210 */ /* 0x100fe4000783e025 */
[----:B------:R-:W-:Y:S02]  /*03c0*/  SHF.R.S32.HI R0, RZ, 0x1f, R0 ;  /* 0x0000001fff007819 */ /* 0x000fe40000011400 */
[----:B------:R-:W-:Y:S01]  /*03d0*/  SHF.R.S32.HI R2, RZ, 0x1f, R37 ;  /* 0x0000001fff027819 */ /* 0x000fe20000011425 */
[----:B------:R2:W-:Y:S03]  /*03e0*/  STL [R1+0x18], R3 ;  /* 0x0000180301007387 */ /* 0x0005e60000100800 */
[----:B------:R-:W-:Y:S01]  /*03f0*/  IADD3.X R0, R0, R7, R2, P1, P0 ;  /* 0x0000000700007210 */ /* 0x000fe20000fe0402 */
[----:B---3--:R2:W-:Y:S04]  /*0400*/  STL [R1+0x68], R14 ;  /* 0x0000680e01007387 */ /* 0x0085e80000100800 */
[----:B------:R2:W-:Y:S01]  /*0410*/  STL [R1+0x10], R0 ;  /* 0x0000100001007387 */ /* 0x0005e20000100800 */
[----:B----4-:R-:W-:-:S02]  /*0420*/  @P3 IMAD.IADD R190, R4, 0x1, -R14 ;  /* 0x0000000104be3824 */ /* 0x010fc400078e0a0e */
[----:B------:R-:W-:Y:S01]  /*0430*/  @!P3 IMAD.MOV.U32 R190, RZ, RZ, c[0x0][0x214] ;  /* 0x00008500ffbeb624 */ /* 0x000fe200078e00ff */
[----:B------:R-:W-:Y:S05]  /*0440*/  @!P2 BRA `(.L_x_464) ;  /* 0x000000400000a947 */ /* 0x000fea0003800000 */
[----:B--2---:R-:W2:Y:S02]  /*0450*/  @P4 LDG.E R0, [R10.64+0x4] ;  /* 0x000004120a004981 */ /* 0x004ea4000c1e1900 */
[----:B--2--5:R-:W-:-:S06]  /*0460*/  @P4 IADD3 R0, R0, -R9, RZ ;  /* 0x8000000900004210 */ /* 0x024fcc0007ffe0ff */
[----:B------:R1:W5:Y:S01]  /*0470*/  @!P4 LDG.E R0, [R10.64] ;  /* 0x000000120a00c981 */ /* 0x000362000c1e1900 */
[----:B------:R-:W-:Y:S05]  /*0480*/  BRA `(.L_x_465) ;  /* 0x0000001000007947 */ /* 0x000fea0003800000 */
.L_x_464:
[----:B--2---:R-:W-:Y:S02]  /*0490*/  MOV R0, c[0x0][0x218] ;  /* 0x0000860000007a02 */ /* 0x004fe40000000f00 */
.L_x_465:
        /* <DEDUP_REMOVED lines=19> */
[----:B------:R-:W-:Y:S02]  /*05d0*/  ISETP.NE.AND P0, PT, R9, -0x1, PT ;  /* 0xffffffff0900780c */ /* 0x000fe40003f05270 */
[----:B------:R-:W-:-:S09]  /*05e0*/  SHF.R.S32.HI R17, RZ, 0x1f, R16 ;  /* 0x0000001fff117819 */ /* 0x000fd20000011410 */
[----:B------:R-:W-:Y:S01]  /*05f0*/  @!P1 SHF.R.S32.HI R4, RZ, 0x1f, R28 ;  /* 0x0000001fff049819 */ /* 0x000fe2000001141c */
[----:B------:R-:W-:Y:S01]  /*0600*/  @P1 IMAD.WIDE.U32 R2, R14, c[0x0][0x190], RZ ;  /* 0x000064000e021a25 */ /* 0x000fe200078e00ff */
[----:B------:R-:W-:-:S03]  /*0610*/  @P0 IADD3 R0, R8, R9, RZ ;  /* 0x0000000908000210 */ /* 0x000fc60007ffe0ff */
[----:B------:R-:W-:Y:S01]  /*0620*/  @!P1 IMAD R6, R4, c[0x0][0x178], RZ ;  /* 0x00005e0004069a24 */ /* 0x000fe200078e02ff */
[----:B------:R-:W-:Y:S01]  /*0630*/  @P1 MOV R7, R2 ;  /* 0x0000000200071202 */ /* 0x000fe20000000f00 */
[----:B-1----:R-:W-:Y:S02]  /*0640*/  @P1 IMAD R10, R14, c[0x0][0x194], R3 ;  /* 0x000065000e0a1a24 */ /* 0x002fe400078e0203 */
        /* <DEDUP_REMOVED lines=19> */
.L_x_467:
[----:B--2---:R-:W-:Y:S02]  /*0780*/  IABS R5, c[0x0][0x1c8] ;  /* 0x0000720000057a13 */ /* 0x004fe40000000000 */
        /* <DEDUP_REMOVED lines=40> */
.L_x_468:
[CC--:B------:R-:W-:Y:S01]  /*0a10*/  LEA.HI R4, R25.reuse, R210.reuse, RZ, 0x2 ;  /* 0x000000d219047211 */ /* 0x0c0fe200078f10ff */
[----:B------:R-:W-:Y:S01]  /*0a20*/  IMAD.IADD R29, R190, 0x1, -R38 ;  /* 0x00000001be1d7824 */ /* 0x000fe200078e0a26 */
[----:B------:R-:W-:Y:S01]  /*0a30*/  LEA.HI R27, R25, R210, RZ, 0x3 ;  /* 0x000000d2191b7211 */ /* 0x000fe200078f18ff */
[----:B------:R-:W-:Y:S01]  /*0a40*/  BSSY B0, `(.L_x_469) ;  /* 0x0000030000007945 */ /* 0x000fe20003800000 */
[----:B------:R-:W-:Y:S02]  /*0a50*/  LOP3.LUT R3, R4, 0xfffffffc, RZ, 0xc0, !PT ;  /* 0xfffffffc04037812 */ /* 0x000fe400078ec0ff */
[----:B------:R-:W-:Y:S02]  /*0a60*/  SHF.R.S32.HI R26, RZ, 0x3, R27 ;  /* 0x00000003ff1a7819 */ /* 0x000fe4000001141b */
        /* <DEDUP_REMOVED lines=14> */
[----:B------:R-:W-:Y:S01]  /*0b50*/  SHF.R.U32.HI R0, RZ, 0x3, R0 ;  /* 0x00000003ff007819 */ /* 0x000fe20000011600 */
[----:B------:R1:W-:Y:S01]  /*0b60*/  STL [R1+0x6c], R29 ;  /* 0x00006c1d01007387 */ /* 0x0003e20000100800 */
[C---:B------:R-:W-:Y:S01]  /*0b70*/  ISETP.GE.AND P0, PT, R2.reuse, R29, PT ;  /* 0x0000001d0200720c */ /* 0x040fe20003f06270 */
[----:B------:R-:W-:Y:S01]  /*0b80*/  IMAD.IADD R4, R2, 0x1, -R4 ;  /* 0x0000000102047824 */ /* 0x000fe200078e0a04 */
[----:B------:R-:W-:Y:S01]  /*0b90*/  LOP3.LUT R3, R3, R0, RZ, 0x3c, !PT ;  /* 0x0000000003037212 */ /* 0x000fe200078e3cff */
[----:B------:R-:W-:-:S02]  /*0ba0*/  IMAD R0, R17, c[0x0][0x1a8], RZ ;  /* 0x00006a0011007a24 */ /* 0x000fc400078e02ff */
[----:B------:R-:W-:Y:S02]  /*0bb0*/  IMAD R4, R97, 0x8, R4 ;  /* 0x0000000861047824 */ /* 0x000fe400078e0204 */
[----:B------:R-:W-:Y:S02]  /*0bc0*/  IMAD R0, R16, c[0x0][0x1ac], R0 ;  /* 0x00006b0010007a24 */ /* 0x000fe400078e0200 */
[----:B------:R-:W-:Y:S01]  /*0bd0*/  IMAD.U32 R6, R4, 0x20, R3 ;  /* 0x0000002004067824 */ /* 0x000fe200078e0003 */
[----:B------:R-:W-:Y:S01]  /*0be0*/  SHF.R.S32.HI R3, RZ, 0x1f, R2 ;  /* 0x0000001fff037819 */ /* 0x000fe20000011402 */
[----:B------:R-:W-:-:S04]  /*0bf0*/  IMAD.WIDE.U32 R8, R16, c[0x0][0x1a8], R8 ;  /* 0x00006a0010087a25 */ /* 0x000fc800078e0008 */
[----:B------:R-:W-:-:S04]  /*0c00*/  IMAD.WIDE R4, R19, 0x80, R2 ;  /* 0x0000008013047825 */ /* 0x000fc800078e0202 */
        /* <DEDUP_REMOVED lines=19> */
.L_x_470:
[----:B------:R-:W-:Y:S05]  /*0d40*/  BSYNC B0 ;  /* 0x0000000000007941 */ /* 0x000fea0003800000 */
.L_x_469:
        /* <DEDUP_REMOVED lines=21> */
.L_x_472:
[----:B------:R-:W-:Y:S05]  /*0ea0*/  BSYNC B0 ;  /* 0x0000000000007941 */ /* 0x000fea0003800000 */
.L_x_471:
        /* <DEDUP_REMOVED lines=21> */
.L_x_474:
[----:B------:R-:W-:Y:S05]  /*1000*/  BSYNC B0 ;  /* 0x0000000000007941 */ /* 0x000fea0003800000 */
.L_x_473:
        /* <DEDUP_REMOVED lines=24> */
.L_x_476:
[----:B------:R-:W-:Y:S05]  /*1190*/  BSYNC B0 ;  /* 0x0000000000007941 */ /* 0x000fea0003800000 */
.L_x_475:
[----:B------:R-:W-:Y:S01]  /*11a0*/  IMAD R8, R3, c[0x0][0x198], RZ ;  /* 0x0000660003087a24 */ /* 0x000fe200078e02ff */
[----:B------:R-:W-:Y:S01]  /*11b0*/  LEA.HI R25, R25, R210, RZ, 0x4 ;  /* 0x000000d219197211 */ /* 0x000fe200078f20ff */
[----:B------:R-:W-:Y:S01]  /*11c0*/  IMAD R0, R3, c[0x0][0x1a0], RZ ;  /* 0x0000680003007a24 */ /* 0x000fe200078e02ff */
[----:B------:R-:W-:Y:S01]  /*11d0*/  LEA.HI.SX32 R36, R252, 0xffffffff, 0x19 ;  /* 0xfffffffffc247811 */ /* 0x000fe200078fcaff */
[C---:B------:R-:W-:Y:S01]  /*11e0*/  IMAD.WIDE.U32 R6, R2.reuse, c[0x0][0x198], R30 ;  /* 0x0000660002067a25 */ /* 0x040fe200078e001e */
[----:B------:R-:W-:Y:S02]  /*11f0*/  BSSY B0, `(.L_x_477) ;  /* 0x0000033000007945 */ /* 0x000fe40003800000 */
[----:B---3--:R-:W-:Y:S01]  /*1200*/  SHF.R.S32.HI R12, RZ, 0x1f, R36 ;  /* 0x0000001fff0c7819 */ /* 0x008fe20000011424 */
        /* <DEDUP_REMOVED lines=11> */
[----:B------:R-:W-:-:S03]  /*12c0*/  IMAD.WIDE.U32 R40, R14, c[0x0][0x1b0], R6 ;  /* 0x00006c000e287a25 */ /* 0x000fc600078e0006 */
        /* <DEDUP_REMOVED lines=11> */
[----:B------:R-:W-:Y:S01]  /*1380*/  IMAD R5, R36, -0x80, R96 ;  /* 0xffffff8024057824 */ /* 0x000fe200078e0260 */
[----:B------:R-:W-:Y:S01]  /*1390*/  LEA.HI R0, R0, R8, RZ, 0x2 ;  /* 0x0000000800007211 */ /* 0x000fe200078f10ff */
[----:B------:R-:W-:Y:S01]  /*13a0*/  IMAD.WIDE.U32 R6, R36, UR7, R34 ;  /* 0x0000000724067c25 */ /* 0x000fe2000f8e0022 */
[----:B------:R1:W-:Y:S02]  /*13b0*/  STL.64 [R1+0x50], R34 ;  /* 0x0000502201007387 */ /* 0x0003e40000100a00 */
[----:B------:R-:W-:-:S02]  /*13c0*/  ISETP.GE.AND P0, PT, R2, R5, PT ;  /* 0x000000050200720c */ /* 0x000fc40003f06270 */
[----:B------:R1:W-:Y:S01]  /*13d0*/  STL [R1+0x44], R18 ;  /* 0x0000441201007387 */ /* 0x0003e20000100800 */
[----:B------:R-:W-:Y:S01]  /*13e0*/  LOP3.LUT R4, R0, 0xfffffffc, RZ, 0xc0, !PT ;  /* 0xfffffffc00047812 */ /* 0x000fe200078ec0ff */
[----:B------:R-:W-:-:S04]  /*13f0*/  IMAD R0, R36, UR6, RZ ;  /* 0x0000000624007c24 */ /* 0x000fc8000f8e02ff */
[----:B------:R-:W-:Y:S01]  /*1400*/  IMAD.IADD R14, R8, 0x1, -R4 ;  /* 0x00000001080e7824 */ /* 0x000fe200078e0a04 */
[----:B------:R-:W-:Y:S01]  /*1410*/  MOV R4, 0x10 ;  /* 0x0000001000047802 */ /* 0x000fe20000000f00 */
        /* <DEDUP_REMOVED lines=16> */
.L_x_478:
[----:B------:R-:W-:Y:S05]  /*1520*/  BSYNC B0 ;  /* 0x0000000000007941 */ /* 0x000fea0003800000 */
.L_x_477:
        /* <DEDUP_REMOVED lines=11> */
[----:B-1----:R-:W-:Y:S02]  /*15e0*/  IADD3.X R11, R9, UR16, RZ, P0, !PT ;  /* 0x00000010090b7c10 */ /* 0x002fe400087fe4ff */
[----:B------:R-:W-:-:S04]  /*15f0*/  LEA R10, P0, R0, c[0x0][0x168], 0x1 ;  /* 0x00005a00000a7a11 */ /* 0x000fc800078008ff */
[----:B------:R-:W-:-:S05]  /*1600*/  LEA.HI.X R11, R0, c[0x0][0x16c], R11, 0x1, P0 ;  /* 0x00005b00000b7a11 */ /* 0x000fca00000f0c0b */
[----:B------:R-:W-:Y:S01]  /*1610*/  @!PT LDS RZ, [RZ] ;  /* 0x00000000fffff984 */ /* 0x000fe20000000800 */
[----:B------:R-:W-:Y:S01]  /*1620*/  @!PT LDS RZ, [RZ] ;  /* 0x00000000fffff984 */ /* 0x000fe20000000800 */
[----:B------:R-:W-:Y:S01]  /*1630*/  @!PT LDS RZ, [RZ] ;  /* 0x00000000fffff984 */ /* 0x000fe20000000800 */
[----:B------:R1:W-:Y:S04]  /*1640*/  LDGSTS.E.BYPASS.LTC128B.128 [R226+0x2800], [R10.64] ;  /* 0x028000000ae27fae */ /* 0x0003e8000b901d52 */
.L_x_480:
[----:B------:R-:W-:Y:S05]  /*1650*/  BSYNC B0 ;  /* 0x0000000000007941 */ /* 0x000fea0003800000 */
.L_x_479:
        /* <DEDUP_REMOVED lines=17> */
.L_x_482:
[----:B------:R-:W-:Y:S05]  /*1770*/  BSYNC B0 ;  /* 0x0000000000007941 */ /* 0x000fea0003800000 */
.L_x_481:
        /* <DEDUP_REMOVED lines=18> */
.L_x_484:
[----:B------:R-:W-:Y:S05]  /*18a0*/  BSYNC B0 ;  /* 0x0000000000007941 */ /* 0x000fea0003800000 */
.L_x_483:
        /* <DEDUP_REMOVED lines=15> */
[----:B------:R-:W-:-:S03]  /*19a0*/  MOV R3, RZ ;  /* 0x000000ff00037202 */ /* 0x000fc60000000f00 */
[----:B------:R-:W5:Y:S01]  /*19b0*/  @P2 MUFU.RCP R2, c[0x0][0x238] ;  /* 0x00008e0000022b08 */ /* 0x000f620000001000 */
[C---:B------:R-:W-:Y:S01]  /*19c0*/  IMAD R0, R36.reuse, c[0x0][0x1a4], R0 ;  /* 0x0000690024007a24 */ /* 0x040fe200078e0200 */
[----:B------:R-:W-:Y:S01]  /*19d0*/  BSSY B0, `(.L_x_485) ;  /* 0x0000015000007945 */ /* 0x000fe20003800000 */
[----:B-1----:R-:W-:-:S05]  /*19e0*/  IMAD.WIDE.U32 R8, R36, c[0x0][0x1a0], RZ ;  /* 0x0000680024087a25 */ /* 0x002fca00078e00ff */
[----:B------:R1:W-:Y:S01]  /*19f0*/  @P1 STS [R226+0x4000], RZ ;  /* 0x004000ffe2001388 */ /* 0x0003e20000000800 */
[----:B------:R-:W-:Y:S01]  /*1a00*/  IMAD.IADD R0, R9, 0x1, R0 ;  /* 0x0000000109007824 */ /* 0x000fe200078e0200 */
[C---:B------:R-:W-:Y:S02]  /*1a10*/  LEA R6, P0, R8.reuse, R32, 0x7 ;  /* 0x0000002008067211 */ /* 0x040fe400078038ff */
[----:B------:R1:W-:Y:S02]  /*1a20*/  @P1 STS [R226+0x4004], RZ ;  /* 0x004004ffe2001388 */ /* 0x0003e40000000800 */
[----:B------:R-:W-:Y:S02]  /*1a30*/  LEA.HI.X R7, R8, R18, R0, 0x7, P0 ;  /* 0x0000001208077211 */ /* 0x000fe400000f3c00 */
        /* <DEDUP_REMOVED lines=14> */
.L_x_486:
[----:B-1----:R-:W-:Y:S05]  /*1b20*/  BSYNC B0 ;  /* 0x0000000000007941 */ /* 0x002fea0003800000 */
.L_x_485:
        /* <DEDUP_REMOVED lines=17> */
.L_x_488:
[----:B------:R-:W-:Y:S05]  /*1c40*/  BSYNC B0 ;  /* 0x0000000000007941 */ /* 0x000fea0003800000 */
.L_x_487:
        /* <DEDUP_REMOVED lines=17> */
.L_x_490:
[----:B------:R-:W-:Y:S05]  /*1d60*/  BSYNC B0 ;  /* 0x0000000000007941 */ /* 0x000fea0003800000 */
.L_x_489:
        /* <DEDUP_REMOVED lines=18> */
.L_x_492:
[----:B------:R-:W-:Y:S05]  /*1e90*/  BSYNC B0 ;  /* 0x0000000000007941 */ /* 0x000fea0003800000 */
.L_x_491:
        /* <DEDUP_REMOVED lines=11> */
[----:B------:R-:W-:Y:S02]  /*1f50*/  LEA.HI R8, R8, R13, RZ, 0x3 ;  /* 0x0000000d08087211 */ /* 0x000fe400078f18ff */
        /* <DEDUP_REMOVED lines=19> */
[----:B------:R-:W-:Y:S01]  /*2090*/  LOP3.LUT R185, R7, R5, RZ, 0x3c, !PT ;  /* 0x0000000507b97212 */ /* 0x000fe200078e3cff */
[----:B------:R-:W-:Y:S01]  /*20a0*/  IMAD.SHL.U32 R7, R210, 0x2, RZ ;  /* 0x00000002d2077824 */ /* 0x000fe200078e00ff */
[----:B------:R-:W-:-:S03]  /*20b0*/  LOP3.LUT R0, R6, R0, RZ, 0x3c, !PT ;  /* 0x0000000006007212 */ /* 0x000fc600078e3cff */
[----:B------:R-:W-:Y:S01]  /*20c0*/  IMAD.IADD R2, R185, 0x1, R2 ;  /* 0x00000001b9027824 */ /* 0x000fe200078e0202 */
[----:B------:R-:W-:Y:S01]  /*20d0*/  LOP3.LUT R7, R7, 0x6, RZ, 0xc0, !PT ;  /* 0x0000000607077812 */ /* 0x000fe200078ec0ff */
[----:B------:R-:W-:-:S03]  /*20e0*/  IMAD.U32 R0, R8, 0x20, R0 ;  /* 0x0000002008007824 */ /* 0x000fc600078e0000 */
[----:B------:R-:W-:Y:S01]  /*20f0*/  SHF.L.U32 R211, R2, 0x1, RZ ;  /* 0x0000000102d37819 */ /* 0x000fe200000006ff */
[----:B------:R-:W-:Y:S02]  /*2100*/  IMAD.SHL.U32 R208, R0, 0x2, RZ ;  /* 0x0000000200d07824 */ /* 0x000fe400078e00ff */
[----:B------:R-:W-:Y:S02]  /*2110*/  IMAD R7, R36, 0x80, R7 ;  /* 0x0000008024077824 */ /* 0x000fe400078e0207 */
[----:B------:R-:W-:Y:S01]  /*2120*/  LDSM.16.M88.4 R8, [R211] ;  /* 0x00000000d308783b */ /* 0x000fe20000000200 */
[----:B------:R-:W-:Y:S01]  /*2130*/  IADD3 R0, R208, 0x2000, RZ ;  /* 0x00002000d0007810 */ /* 0x000fe20007ffe0ff */
[----:B------:R-:W-:Y:S01]  /*2140*/  IMAD R212, R4, 0x2, R211 ;  /* 0x0000000204d47824 */ /* 0x000fe200078e02d3 */
[----:B------:R-:W-:Y:S01]  /*2150*/  IADD3 R213, R208, 0x2020, RZ ;  /* 0x00002020d0d57810 */ /* 0x000fe20007ffe0ff */
[----:B------:R-:W1:Y:S01]  /*2160*/  LDSM.16.M88.4 R112, [R208+0x3800] ;  /* 0x00380000d070783b */ /* 0x000e620000000200 */
[----:B------:R-:W-:-:S02]  /*2170*/  @P0 IADD3 R213, R0, -0x20, RZ ;  /* 0xffffffe000d50810 */ /* 0x000fc40007ffe0ff */
[----:B------:R-:W-:Y:S01]  /*2180*/  SHF.R.S32.HI R0, RZ, 0x1f, R37 ;  /* 0x0000001fff007819 */ /* 0x000fe20000011425 */
[----:B------:R-:W5:Y:S01]  /*2190*/  LDSM.16.M88.4 R28, [R208+0x2000] ;  /* 0x00200000d01c783b */ /* 0x000f620000000200 */
[----:B------:R-:W-:Y:S02]  /*21a0*/  ISETP.GE.AND P4, PT, R7, R96, PT ;  /* 0x000000600700720c */ /* 0x000fe40003f86270 */
[----:B------:R-:W-:Y:S01]  /*21b0*/  LEA.HI R0, R0, R37, RZ, 0x2 ;  /* 0x0000002500007211 */ /* 0x000fe200078f10ff */
[----:B------:R-:W2:Y:S03]  /*21c0*/  LDSM.16.M88.4 R44, [R208+0x2400] ;  /* 0x00240000d02c783b */ /* 0x000ea60000000200 */
[----:B------:R-:W-:Y:S01]  /*21d0*/  SHF.R.S32.HI R0, RZ, 0x2, R0 ;  /* 0x00000002ff007819 */ /* 0x000fe20000011400 */
[----:B------:R-:W3:Y:S03]  /*21e0*/  LDSM.16.M88.4 R56, [R208+0x2800] ;  /* 0x00280000d038783b */ /* 0x000ee60000000200 */
[----:B------:R-:W-:Y:S01]  /*21f0*/  LEA R0, R97, R0, 0x4 ;  /* 0x0000000061007211 */ /* 0x000fe200078e20ff */
[----:B------:R-:W4:Y:S03]  /*2200*/  LDSM.16.M88.4 R76, [R208+0x2c00] ;  /* 0x002c0000d04c783b */ /* 0x000f260000000200 */
[----:B------:R-:W-:Y:S01]  /*2210*/  IADD3 R0, R38, R0, RZ ;  /* 0x0000000026007210 */ /* 0x000fe20007ffe0ff */
[----:B------:R-:W3:Y:S04]  /*2220*/  LDSM.16.M88.4 R100, [R208+0x3000] ;  /* 0x00300000d064783b */ /* 0x000ee80000000200 */
[----:B------:R-:W3:Y:S04]  /*2230*/  LDSM.16.M88.4 R108, [R208+0x3400] ;  /* 0x00340000d06c783b */ /* 0x000ee80000000200 */
[----:B------:R-:W4:Y:S04]  /*2240*/  LDSM.16.M88.4 R116, [R208+0x3c00] ;  /* 0x003c0000d074783b */ /* 0x000f280000000200 */
[----:B------:R-:W-:Y:S04]  /*2250*/  LDSM.16.M88.4 R12, [R212] ;  /* 0x00000000d40c783b */ /* 0x000fe80000000200 */
[----:B------:R-:W4:Y:S01]  /*2260*/  LDSM.16.M88.4 R172, [R213+0x1800] ;  /* 0x00180000d5ac783b */ /* 0x000f220000000200 */
[C---:B-1----:R-:W-:Y:S03]  /*2270*/  HMMA.16816.F32 R20, R8.reuse, R112, RZ ;  /* 0x000000700814723c */ /* 0x042fe600000018ff */
[----:B------:R-:W-:Y:S04]  /*2280*/  LDSM.16.M88.4 R176, [R213+0x1c00] ;  /* 0x001c0000d5b0783b */ /* 0x000fe80000000200 */
[----:B------:R-:W-:Y:S01]  /*2290*/  LDSM.16.M88.4 R140, [R213+0x1000] ;  /* 0x00100000d58c783b */ /* 0x000fe20000000200 */
[C---:B-----5:R-:W-:Y:S03]  /*22a0*/  HMMA.16816.F32 R72, R8.reuse, R28, RZ ;  /* 0x0000001c0848723c */ /* 0x060fe600000018ff */
[----:B------:R-:W1:Y:S04]  /*22b0*/  LDSM.16.M88.4 R132, [R213+0xc00] ;  /* 0x000c0000d584783b */ /* 0x000e680000000200 */
[----:B------:R-:W-:Y:S01]  /*22c0*/  LDSM.16.M88.4 R168, [R213+0x1400] ;  /* 0x00140000d5a8783b */ /* 0x000fe20000000200 */
[C---:B--2---:R-:W-:Y:S03]  /*22d0*/  HMMA.16816.F32 R64, R8.reuse, R44, RZ ;  /* 0x0000002c0840723c */ /* 0x044fe600000018ff */
[----:B------:R-:W2:Y:S04]  /*22e0*/  LDSM.16.M88.4 R128, [R213+0x800] ;  /* 0x00080000d580783b */ /* 0x000ea80000000200 */
[----:B------:R-:W5:Y:S01]  /*22f0*/  LDSM.16.M88.4 R124, [R213+0x400] ;  /* 0x00040000d57c783b */ /* 0x000f620000000200 */
[C---:B---3--:R-:W-:Y:S03]  /*2300*/  HMMA.16816.F32 R52, R8.reuse, R56, RZ ;  /* 0x000000380834723c */ /* 0x048fe600000018ff */
[----:B------:R3:W-:Y:S04]  /*2310*/  STL [R1+0x14], R0 ;  /* 0x0000140001007387 */ /* 0x0007e80000100800 */
[----:B------:R-:W1:Y:S01]  /*2320*/  LDSM.16.M88.4 R120, [R213] ;  /* 0x00000000d578783b */ /* 0x000e620000000200 */
[C---:B----4-:R-:W-:Y:S08]  /*2330*/  HMMA.16816.F32 R40, R8.reuse, R76, RZ ;  /* 0x0000004c0828723c */ /* 0x050ff000000018ff */
[C---:B------:R-:W-:Y:S08]  /*2340*/  HMMA.16816.F32 R32, R8.reuse, R100, RZ ;  /* 0x000000640820723c */ /* 0x040ff000000018ff */
[----:B------:R-:W-:Y:S01]  /*2350*/  HMMA.16816.F32 R24, R8, R108, RZ ;  /* 0x0000006c0818723c */ /* 0x000fe200000018ff */
[----:B---3--:R-:W-:-:S07]  /*2360*/  IADD3 R0, R96, R0, -R190 ;  /* 0x0000000060007210 */ /* 0x008fce0007ffe8be */
        /* <DEDUP_REMOVED lines=9> */
[C---:B------:R-:W-:Y:S08]  /*2400*/  HMMA.16816.F32 R8, R12.reuse, R172, R20 ;  /* 0x000000ac0c08723c */ /* 0x040ff00000001814 */
[C---:B-1----:R-:W-:Y:S08]  /*2410*/  HMMA.16816.F32 R236, R12.reuse, R134, R80 ;  /* 0x000000860cec723c */ /* 0x042ff00000001850 */
[C---:B--2---:R-:W-:Y:S07]  /*2420*/  HMMA.16816.F32 R156, R12.reuse, R130, R48 ;  /* 0x000000820c9c723c */ /* 0x044fee0000001830 */
[C---:B------:R-:W-:Y:S01]  /*2430*/  IADD3 R49, R7.reuse, 0x1, RZ ;  /* 0x0000000107317810 */ /* 0x040fe20007ffe0ff */
[----:B------:R-:W-:Y:S01]  /*2440*/  IMAD.MOV.U32 R181, RZ, RZ, R8 ;  /* 0x000000ffffb57224 */ /* 0x000fe200078e0008 */
[----:B------:R-:W-:Y:S01]  /*2450*/  MOV R204, R10 ;  /* 0x0000000a00cc7202 */ /* 0x000fe20000000f00 */
[----:B------:R-:W-:Y:S01]  /*2460*/  IMAD.MOV.U32 R180, RZ, RZ, R9 ;  /* 0x000000ffffb47224 */ /* 0x000fe200078e0009 */
[C---:B------:R-:W-:Y:S01]  /*2470*/  IADD3 R50, R7.reuse, 0x8, RZ ;  /* 0x0000000807327810 */ /* 0x040fe20007ffe0ff */
[----:B------:R-:W-:Y:S01]  /*2480*/  IMAD.MOV.U32 R206, RZ, RZ, R11 ;  /* 0x000000ffffce7224 */ /* 0x000fe200078e000b */
[----:B-----5:R-:W-:Y:S01]  /*2490*/  HMMA.16816.F32 R152, R12, R124, R64 ;  /* 0x0000007c0c98723c */ /* 0x020fe20000001840 */
[----:B------:R-:W-:-:S02]  /*24a0*/  IADD3 R51, R7, 0x9, RZ ;  /* 0x0000000907337810 */ /* 0x000fc40007ffe0ff */
[----:B------:R-:W-:Y:S01]  /*24b0*/  IMAD.IADD R6, R0, 0x1, -R50 ;  /* 0x0000000100067824 */ /* 0x000fe200078e0a32 */
[-C--:B------:R-:W-:Y:S02]  /*24c0*/  ISETP.GE.AND P2, PT, R50, R96.reuse, PT ;  /* 0x000000603200720c */ /* 0x080fe40003f46270 */
[-C--:B------:R-:W-:Y:S02]  /*24d0*/  ISETP.GE.AND P1, PT, R51, R96.reuse, PT ;  /* 0x000000603300720c */ /* 0x080fe40003f26270 */
[----:B------:R-:W-:Y:S01]  /*24e0*/  HMMA.16816.F32 R8, R12, R176, R16 ;  /* 0x000000b00c08723c */ /* 0x000fe20000001810 */
[C---:B------:R-:W-:Y:S02]  /*24f0*/  IADD3 R66, R7.reuse, 0x19, RZ ;  /* 0x0000001907427810 */ /* 0x040fe40007ffe0ff */
[----:B------:R-:W-:Y:S02]  /*2500*/  IADD3 R67, R7, 0x20, RZ ;  /* 0x0000002007437810 */ /* 0x000fe40007ffe0ff */
[----:B------:R-:W-:-:S03]  /*2510*/  ISETP.GE.AND P3, PT, R49, R96, PT ;  /* 0x000000603100720c */ /* 0x000fc60003f66270 */
[C---:B------:R-:W-:Y:S07]  /*2520*/  HMMA.16816.F32 R16, R12.reuse, R142, R84 ;  /* 0x0000008e0c10723c */ /* 0x040fee0000001854 */
[C---:B------:R-:W-:Y:S01]  /*2530*/  IADD3 R84, R7.reuse, 0x41, RZ ;  /* 0x0000004107547810 */ /* 0x040fe20007ffe0ff */
[C---:B------:R-:W-:Y:S07]  /*2540*/  HMMA.16816.F32 R160, R12.reuse, R128, R52 ;  /* 0x000000800ca0723c */ /* 0x040fee0000001834 */
[----:B------:R-:W-:Y:S01]  /*2550*/  IADD3 R53, R7, 0x10, RZ ;  /* 0x0000001007357810 */ /* 0x000fe20007ffe0ff */
[----:B------:R-:W-:Y:S01]  /*2560*/  IMAD.MOV.U32 R2, RZ, RZ, R9 ;  /* 0x000000ffff027224 */ /* 0x000fe200078e0009 */
[----:B------:R-:W-:Y:S01]  /*2570*/  HMMA.16816.F32 R136, R12, R168, R24 ;  /* 0x000000a80c88723c */ /* 0x000fe20000001818 */
[----:B------:R-:W-:Y:S01]  /*2580*/  IMAD.MOV.U32 R224, RZ, RZ, R8 ;  /* 0x000000ffffe07224 */ /* 0x000fe200078e0008 */
[----:B------:R-:W-:Y:S01]  /*2590*/  ISETP.GE.AND P0, PT, R53, R96, PT ;  /* 0x000000603500720c */ /* 0x000fe20003f06270 */
[----:B------:R-:W-:-:S02]  /*25a0*/  IMAD.MOV.U32 R225, RZ, RZ, R10 ;  /* 0x000000ffffe17224 */ /* 0x000fc400078e000a */
[----:B------:R-:W-:Y:S02]  /*25b0*/  IMAD.MOV.U32 R215, RZ, RZ, R11 ;  /* 0x000000ffffd77224 */ /* 0x000fe400078e000b */
[----:B------:R-:W-:Y:S01]  /*25c0*/  MOV R83, R17 ;  /* 0x0000001100537202 */ /* 0x000fe20000000f00 */
[----:B------:R-:W-:Y:S01]  /*25d0*/  IMAD.MOV.U32 R82, RZ, RZ, R19 ;  /* 0x000000ffff527224 */ /* 0x000fe200078e0013 */
[----:B------:R-:W-:Y:S01]  /*25e0*/  HMMA.16816.F32 R148, R12, R126, R60 ;  /* 0x0000007e0c94723c */ /* 0x000fe2000000183c */
[----:B------:R-:W-:Y:S01]  /*25f0*/  IMAD.MOV.U32 R81, RZ, RZ, R18 ;  /* 0x000000ffff517224 */ /* 0x000fe200078e0012 */
[----:B------:R-:W1:Y:S01]  /*2600*/  LDSM.16.M88.4 R8, [R211+0x1000] ;  /* 0x00100000d308783b */ /* 0x000e620000000200 */
[----:B------:R-:W-:-:S04]  /*2610*/  IMAD.MOV.U32 R207, RZ, RZ, R16 ;  /* 0x000000ffffcf7224 */ /* 0x000fc800078e0010 */
[C---:B------:R-:W-:Y:S01]  /*2620*/  IADD3 R60, R7.reuse, 0x11, RZ ;  /* 0x00000011073c7810 */ /* 0x040fe20007ffe0ff */
[C---:B------:R-:W-:Y:S01]  /*2630*/  HMMA.16816.F32 R16, R12.reuse, R170, R92 ;  /* 0x000000aa0c10723c */ /* 0x040fe2000000185c */
[----:B------:R-:W-:Y:S02]  /*2640*/  IADD3 R63, R7, 0x18, RZ ;  /* 0x00000018073f7810 */ /* 0x000fe40007ffe0ff */
[-C--:B------:R-:W-:Y:S02]  /*2650*/  ISETP.GE.AND P6, PT, R60, R96.reuse, PT ;  /* 0x000000603c00720c */ /* 0x080fe40003fc6270 */
[----:B------:R-:W-:Y:S02]  /*2660*/  ISETP.GE.AND P5, PT, R63, R96, PT ;  /* 0x000000603f00720c */ /* 0x000fe40003fa6270 */
[----:B------:R-:W-:Y:S01]  /*2670*/  IMAD.MOV.U32 R187, RZ, RZ, R136 ;  /* 0x000000ffffbb7224 */ /* 0x000fe200078e0088 */
[----:B------:R-:W-:Y:S01]  /*2680*/  MOV R182, R137 ;  /* 0x0000008900b67202 */ /* 0x000fe20000000f00 */
[----:B------:R-:W-:Y:S01]  /*2690*/  IMAD.MOV.U32 R183, RZ, RZ, R139 ;  /* 0x000000ffffb77224 */ /* 0x000fe200078e008b */
[----:B------:R-:W-:Y:S01]  /*26a0*/  HMMA.16816.F32 R248, R12, R140, R32 ;  /* 0x0000008c0cf8723c */ /* 0x000fe20000001820 */
[----:B------:R-:W-:-:S07]  /*26b0*/  IMAD.MOV.U32 R227, RZ, RZ, R138 ;  /* 0x000000ffffe37224 */ /* 0x000fce00078e008a */
[C---:B------:R-:W-:Y:S06]  /*26c0*/  HMMA.16816.F32 R136, R12.reuse, R122, R68 ;  /* 0x0000007a0c88723c */ /* 0x040fec0000001844 */
[----:B------:R-:W-:Y:S01]  /*26d0*/  IMAD.MOV.U32 R80, RZ, RZ, R16 ;  /* 0x000000ffff507224 */ /* 0x000fe200078e0010 */
[C---:B------:R-:W-:Y:S01]  /*26e0*/  IADD3 R68, R7.reuse, 0x21, RZ ;  /* 0x0000002107447810 */ /* 0x040fe20007ffe0ff */
[----:B------:R-:W-:Y:S01]  /*26f0*/  IMAD.MOV.U32 R92, RZ, RZ, R17 ;  /* 0x000000ffff5c7224 */ /* 0x000fe200078e0011 */
[C---:B------:R-:W-:Y:S01]  /*2700*/  IADD3 R69, R7.reuse, 0x28, RZ ;  /* 0x0000002807457810 */ /* 0x040fe20007ffe0ff */
[----:B------:R-:W-:Y:S01]  /*2710*/  IMAD.MOV.U32 R94, RZ, RZ, R19 ;  /* 0x000000ffff5e7224 */ /* 0x000fe200078e0013 */
[C---:B------:R-:W-:Y:S01]  /*2720*/  IADD3 R70, R7.reuse, 0x29, RZ ;  /* 0x0000002907467810 */ /* 0x040fe20007ffe0ff */
[----:B------:R-:W-:Y:S01]  /*2730*/  IMAD.MOV.U32 R196, RZ, RZ, R18 ;  /* 0x000000ffffc47224 */ /* 0x000fe200078e0012 */
[----:B------:R-:W-:Y:S01]  /*2740*/  IADD3 R71, R7, 0x30, RZ ;  /* 0x0000003007477810 */ /* 0x000fe20007ffe0ff */
[C---:B------:R-:W-:Y:S07]  /*2750*/  HMMA.16816.F32 R16, R12.reuse, R174, R104 ;  /* 0x000000ae0c10723c */ /* 0x040fee0000001868 */
[----:B------:R-:W-:Y:S01]  /*2760*/  IMAD.MOV.U32 R107, RZ, RZ, R2 ;  /* 0x000000ffff6b7224 */ /* 0x000fe200078e0002 */
[----:B------:R-:W-:Y:S01]  /*2770*/  HMMA.16816.F32 R144, R12, R120, R72 ;  /* 0x000000780c90723c */ /* 0x000fe20000001848 */
[----:B------:R-:W-:-:S05]  /*2780*/  IMAD.IADD R2, R0, 0x1, -R7 ;  /* 0x0000000100027824 */ /* 0x000fca00078e0a07 */
[----:B------:R-:W-:Y:S01]  /*2790*/  IABS R5, R2 ;  /* 0x0000000200057213 */ /* 0x000fe20000000000 */
[----:B------:R-:W-:Y:S01]  /*27a0*/  IMAD.IADD R2, R0, 0x1, -R49 ;  /* 0x0000000100027824 */ /* 0x000fe200078e0a31 */
[C---:B------:R-:W-:Y:S01]  /*27b0*/  HMMA.16816.F32 R220, R12.reuse, R132, R40 ;  /* 0x000000840cdc723c */ /* 0x040fe20000001828 */
[C---:B------:R-:W-:Y:S01]  /*27c0*/  IADD3 R72, R7.reuse, 0x31, RZ ;  /* 0x0000003107487810 */ /* 0x040fe20007ffe0ff */
[----:B------:R2:W-:Y:S01]  /*27d0*/  I2F R65, R5 ;  /* 0x0000000500417306 */ /* 0x0005e20000201400 */
[C---:B------:R-:W-:Y:S02]  /*27e0*/  IADD3 R73, R7.reuse, 0x38, RZ ;  /* 0x0000003807497810 */ /* 0x040fe40007ffe0ff */
[----:B------:R-:W-:Y:S02]  /*27f0*/  IABS R2, R2 ;  /* 0x0000000200027213 */ /* 0x000fe40000000000 */
[C---:B------:R-:W-:Y:S01]  /*2800*/  IADD3 R74, R7.reuse, 0x39, RZ ;  /* 0x00000039074a7810 */ /* 0x040fe20007ffe0ff */
[----:B------:R-:W-:Y:S01]  /*2810*/  HMMA.16816.F32 R12, R12, R178, R88 ;  /* 0x000000b20c0c723c */ /* 0x000fe20000001858 */
[----:B------:R-:W-:Y:S01]  /*2820*/  IADD3 R75, R7, 0x40, RZ ;  /* 0x00000040074b7810 */ /* 0x000fe20007ffe0ff */
[----:B------:R-:W-:Y:S01]  /*2830*/  IMAD.MOV.U32 R87, RZ, RZ, R18 ;  /* 0x000000ffff577224 */ /* 0x000fe200078e0012 */
[----:B------:R-:W-:Y:S01]  /*2840*/  MOV R104, R17 ;  /* 0x0000001100687202 */ /* 0x000fe20000000f00 */
[----:B------:R-:W-:-:S02]  /*2850*/  IMAD.MOV.U32 R93, RZ, RZ, R19 ;  /* 0x000000ffff5d7224 */ /* 0x000fc400078e0013 */
[----:B------:R-:W-:Y:S02]  /*2860*/  IMAD.MOV.U32 R106, RZ, RZ, R16 ;  /* 0x000000ffff6a7224 */ /* 0x000fe400078e0010 */
[C---:B-1----:R-:W-:Y:S01]  /*2870*/  HMMA.16816.F32 R88, R8.reuse, R118, RZ ;  /* 0x000000760858723c */ /* 0x042fe200000018ff */
[----:B--2---:R-:W-:Y:S01]  /*2880*/  IMAD.MOV.U32 R5, RZ, RZ, R2 ;  /* 0x000000ffff057224 */ /* 0x004fe200078e0002 */
[----:B------:R-:W-:Y:S02]  /*2890*/  IABS R2, R6 ;  /* 0x0000000600027213 */ /* 0x000fe40000000000 */
[----:B------:R-:W-:Y:S01]  /*28a0*/  IADD3 R6, R0, -R51, RZ ;  /* 0x8000003300067210 */ /* 0x000fe20007ffe0ff */
[----:B------:R1:W-:Y:S02]  /*28b0*/  I2F R64, R5 ;  /* 0x0000000500407306 */ /* 0x0003e40000201400 */
[----:B------:R-:W-:Y:S01]  /*28c0*/  MOV R118, R83 ;  /* 0x0000005300767202 */ /* 0x000fe20000000f00 */
[----:B------:R-:W-:Y:S01]  /*28d0*/  HMMA.16816.F32 R232, R8, R116, RZ ;  /* 0x0000007408e8723c */ /* 0x000fe200000018ff */
[----:B------:R-:W-:-:S07]  /*28e0*/  IMAD.MOV.U32 R119, RZ, RZ, R82 ;  /* 0x000000ffff777224 */ /* 0x000fce00078e0052 */
[----:B------:R-:W-:Y:S01]  /*28f0*/  IMAD.MOV.U32 R85, RZ, RZ, R13 ;  /* 0x000000ffff557224 */ /* 0x000fe200078e000d */
[C---:B------:R-:W-:Y:S01]  /*2900*/  HMMA.16816.F32 R36, R8.reuse, R28, RZ ;  /* 0x0000001c0824723c */ /* 0x040fe200000018ff */
[----:B------:R-:W-:Y:S01]  /*2910*/  IMAD.MOV.U32 R86, RZ, RZ, R12 ;  /* 0x000000ffff567224 */ /* 0x000fe200078e000c */
[----:B------:R-:W-:Y:S01]  /*2920*/  MOV R214, R14 ;  /* 0x0000000e00d67202 */ /* 0x000fe20000000f00 */
[----:B------:R-:W-:Y:S01]  /*2930*/  IMAD.MOV.U32 R116, RZ, RZ, R85 ;  /* 0x000000ffff747224 */ /* 0x000fe200078e0055 */
[C---:B------:R-:W-:Y:S01]  /*2940*/  IADD3 R85, R7.reuse, 0x48, RZ ;  /* 0x0000004807557810 */ /* 0x040fe20007ffe0ff */
[----:B-1----:R-:W-:Y:S01]  /*2950*/  IMAD.MOV.U32 R5, RZ, RZ, R2 ;  /* 0x000000ffff057224 */ /* 0x002fe200078e0002 */
[----:B------:R-:W-:Y:S01]  /*2960*/  IABS R2, R6 ;  /* 0x0000000600027213 */ /* 0x000fe20000000000 */
[----:B------:R-:W-:Y:S01]  /*2970*/  IMAD.IADD R6, R0, 0x1, -R53 ;  /* 0x0000000100067824 */ /* 0x000fe200078e0a35 */
[C---:B------:R-:W-:Y:S01]  /*2980*/  HMMA.16816.F32 R40, R8.reuse, R30, RZ ;  /* 0x0000001e0828723c */ /* 0x040fe200000018ff */
[----:B------:R1:W-:Y:S01]  /*2990*/  I2F R62, R5 ;  /* 0x00000005003e7306 */ /* 0x0003e20000201400 */
[----:B------:R-:W2:Y:S01]  /*29a0*/  LDSM.16.M88.4 R28, [R212+0x1000] ;  /* 0x00100000d41c783b */ /* 0x000ea20000000200 */
[----:B------:R-:W-:Y:S01]  /*29b0*/  IMAD.MOV.U32 R117, RZ, RZ, R86 ;  /* 0x000000ffff757224 */ /* 0x000fe200078e0056 */
[C---:B------:R-:W-:Y:S01]  /*29c0*/  IADD3 R86, R7.reuse, 0x49, RZ ;  /* 0x0000004907567810 */ /* 0x040fe20007ffe0ff */
[----:B------:R-:W-:Y:S01]  /*29d0*/  IMAD.MOV.U32 R105, RZ, RZ, R89 ;  /* 0x000000ffff697224 */ /* 0x000fe200078e0059 */
[C---:B------:R-:W-:Y:S01]  /*29e0*/  IADD3 R89, R7.reuse, 0x58, RZ ;  /* 0x0000005807597810 */ /* 0x040fe20007ffe0ff */
[----:B------:R-:W-:Y:S01]  /*29f0*/  IMAD.MOV.U32 R95, RZ, RZ, R90 ;  /* 0x000000ffff5f7224 */ /* 0x000fe200078e005a */
[----:B------:R-:W-:Y:S01]  /*2a00*/  HMMA.16816.F32 R244, R8, R114, RZ ;  /* 0x0000007208f4723c */ /* 0x000fe200000018ff */
[C---:B------:R-:W-:Y:S01]  /*2a10*/  IADD3 R90, R7.reuse, 0x59, RZ ;  /* 0x00000059075a7810 */ /* 0x040fe20007ffe0ff */
[----:B------:R-:W-:Y:S01]  /*2a20*/  IMAD.MOV.U32 R99, RZ, RZ, R91 ;  /* 0x000000ffff637224 */ /* 0x000fe200078e005b */
[----:B------:R-:W-:Y:S01]  /*2a30*/  IADD3 R91, R7, 0x60, RZ ;  /* 0x00000060075b7810 */ /* 0x000fe20007ffe0ff */
[----:B------:R-:W-:Y:S01]  /*2a40*/  IMAD.MOV.U32 R210, RZ, RZ, R15 ;  /* 0x000000ffffd27224 */ /* 0x000fe200078e000f */
[----:B------:R-:W-:-:S04]  /*2a50*/  DEPBAR.LE SB0, 0x0 ;  /* 0x000080000000791a */ /* 0x000fc80000000000 */
[----:B-1----:R-:W-:Y:S01]  /*2a60*/  IMAD.MOV.U32 R5, RZ, RZ, R2 ;  /* 0x000000ffff057224 */ /* 0x002fe200078e0002 */
[----:B------:R-:W-:Y:S01]  /*2a70*/  IABS R2, R6 ;  /* 0x0000000600027213 */ /* 0x000fe20000000000 */
[----:B------:R-:W-:Y:S01]  /*2a80*/  IMAD.IADD R6, R0, 0x1, -R60 ;  /* 0x0000000100067824 */ /* 0x000fe200078e0a3c */
[C---:B------:R-:W-:Y:S01]  /*2a90*/  HMMA.16816.F32 R228, R8.reuse, R112, RZ ;  /* 0x0000007008e4723c */ /* 0x040fe200000018ff */
[----:B------:R1:W-:Y:S01]  /*2aa0*/  I2F R61, R5 ;  /* 0x00000005003d7306 */ /* 0x0003e20000201400 */
[----:B------:R-:W-:Y:S01]  /*2ab0*/  IMAD.MOV.U32 R115, RZ, RZ, R187 ;  /* 0x000000ffff737224 */ /* 0x000fe200078e00bb */
[----:B------:R-:W-:Y:S02]  /*2ac0*/  MOV R114, R88 ;  /* 0x0000005800727202 */ /* 0x000fe40000000f00 */
[C---:B------:R-:W-:Y:S02]  /*2ad0*/  IADD3 R88, R7.reuse, 0x51, RZ ;  /* 0x0000005107587810 */ /* 0x040fe40007ffe0ff */
[----:B------:R-:W-:Y:S01]  /*2ae0*/  IMAD.MOV.U32 R112, RZ, RZ, R87 ;  /* 0x000000ffff707224 */ /* 0x000fe200078e0057 */
[C---:B------:R-:W-:Y:S01]  /*2af0*/  IADD3 R87, R7.reuse, 0x50, RZ ;  /* 0x0000005007577810 */ /* 0x040fe20007ffe0ff */
[----:B------:R-:W-:Y:S01]  /*2b00*/  HMMA.16816.F32 R20, R8, R56, RZ ;  /* 0x000000380814723c */ /* 0x000fe200000018ff */
[----:B------:R-:W-:Y:S01]  /*2b10*/  IMAD.MOV.U32 R113, RZ, RZ, R93 ;  /* 0x000000ffff717224 */ /* 0x000fe200078e005d */
[----:B------:R-:W-:-:S02]  /*2b20*/  IADD3 R93, R7, 0x68, RZ ;  /* 0x00000068075d7810 */ /* 0x000fc40007ffe0ff */
[----:B-1----:R-:W-:-:S04]  /*2b30*/  MOV R5, R2 ;  /* 0x0000000200057202 */ /* 0x002fc80000000f00 */
[C---:B------:R-:W-:Y:S01]  /*2b40*/  HMMA.16816.F32 R16, R8.reuse, R76, RZ ;  /* 0x0000004c0810723c */ /* 0x040fe200000018ff */
[----:B------:R-:W-:Y:S01]  /*2b50*/  IABS R2, R6 ;  /* 0x0000000600027213 */ /* 0x000fe20000000000 */
[C---:B------:R-:W-:Y:S01]  /*2b60*/  IMAD.IADD R6, R0.reuse, 0x1, -R63 ;  /* 0x0000000100067824 */ /* 0x040fe200078e0a3f */
[----:B------:R1:W-:Y:S05]  /*2b70*/  I2F R55, R5 ;  /* 0x0000000500377306 */ /* 0x0003ea0000201400 */
[C---:B------:R-:W-:Y:S08]  /*2b80*/  HMMA.16816.F32 R76, R8.reuse, R78, RZ ;  /* 0x0000004e084c723c */ /* 0x040ff000000018ff */
[----:B------:R-:W-:Y:S01]  /*2b90*/  HMMA.16816.F32 R24, R8, R44, RZ ;  /* 0x0000002c0818723c */ /* 0x000fe200000018ff */
[----:B-1----:R-:W-:Y:S01]  /*2ba0*/  IMAD.MOV.U32 R5, RZ, RZ, R2 ;  /* 0x000000ffff057224 */ /* 0x002fe200078e0002 */
[----:B------:R-:W-:Y:S01]  /*2bb0*/  IABS R2, R6 ;  /* 0x0000000600027213 */ /* 0x000fe20000000000 */
[----:B------:R-:W-:-:S02]  /*2bc0*/  IMAD.IADD R6, R0, 0x1, -R66 ;  /* 0x0000000100067824 */ /* 0x000fc400078e0a42 */
[----:B------:R1:W3:Y:S03]  /*2bd0*/  I2F R54, R5 ;  /* 0x0000000500367306 */ /* 0x0002e60000201400 */
[C---:B------:R-:W-:Y:S08]  /*2be0*/  HMMA.16816.F32 R44, R8.reuse, R46, RZ ;  /* 0x0000002e082c723c */ /* 0x040ff000000018ff */
[----:B------:R-:W-:Y:S01]  /*2bf0*/  HMMA.16816.F32 R12, R8, R100, RZ ;  /* 0x00000064080c723c */ /* 0x000fe200000018ff */
[----:B-1----:R-:W-:Y:S01]  /*2c00*/  IMAD.MOV.U32 R5, RZ, RZ, R2 ;  /* 0x000000ffff057224 */ /* 0x002fe200078e0002 */
[----:B------:R-:W-:-:S06]  /*2c10*/  IABS R2, R6 ;  /* 0x0000000600027213 */ /* 0x000fcc0000000000 */
[----:B------:R-:W-:Y:S01]  /*2c20*/  HMMA.16816.F32 R200, R8, R102, RZ ;  /* 0x0000006608c8723c */ /* 0x000fe200000018ff */
[----:B------:R-:W-:Y:S01]  /*2c30*/  IADD3 R6, R0, -R67, RZ ;  /* 0x8000004300067210 */ /* 0x000fe20007ffe0ff */
[----:B------:R1:W4:Y:S01]  /*2c40*/  I2F R52, R5 ;  /* 0x0000000500347306 */ /* 0x0003220000201400 */
[----:B---3--:R-:W-:-:S05]  /*2c50*/  FFMA.FTZ R54, R54, -R3, R153 ;  /* 0x8000000336367223 */ /* 0x008fca0000010099 */
[----:B--2---:R-:W-:Y:S07]  /*2c60*/  HMMA.16816.F32 R100, R28, R128, R20 ;  /* 0x000000801c64723c */ /* 0x004fee0000001814 */
[----:B------:R-:W-:Y:S01]  /*2c70*/  IMAD.MOV.U32 R23, RZ, RZ, R92 ;  /* 0x000000ffff177224 */ /* 0x000fe200078e005c */
[----:B------:R-:W-:Y:S01]  /*2c80*/  IADD3 R92, R7, 0x61, RZ ;  /* 0x00000061075c7810 */ /* 0x000fe20007ffe0ff */
[----:B------:R-:W-:Y:S01]  /*2c90*/  HMMA.16816.F32 R216, R8, R108, RZ ;  /* 0x0000006c08d8723c */ /* 0x000fe200000018ff */
[----:B-1----:R-:W-:Y:S01]  /*2ca0*/  IMAD.MOV.U32 R5, RZ, RZ, R2 ;  /* 0x000000ffff057224 */ /* 0x002fe200078e0002 */
[----:B------:R-:W-:Y:S01]  /*2cb0*/  IABS R2, R6 ;  /* 0x0000000600027213 */ /* 0x000fe20000000000 */
[----:B------:R-:W-:-:S02]  /*2cc0*/  IMAD.IADD R6, R0, 0x1, -R68 ;  /* 0x0000000100067824 */ /* 0x000fc400078e0a44 */
[----:B------:R1:W2:Y:S01]  /*2cd0*/  I2F R48, R5 ;  /* 0x0000000500307306 */ /* 0x0002a20000201400 */
[----:B----4-:R-:W-:Y:S02]  /*2ce0*/  FFMA.FTZ R52, R52, -R3, R148 ;  /* 0x8000000334347223 */ /* 0x010fe40000010094 */
[----:B------:R-:W-:Y:S08]  /*2cf0*/  HMMA.16816.F32 R240, R8, R110, RZ ;  /* 0x0000006e08f0723c */ /* 0x000ff000000018ff */
[----:B------:R-:W-:Y:S01]  /*2d00*/  HMMA.16816.F32 R108, R28, R132, R16 ;  /* 0x000000841c6c723c */ /* 0x000fe20000001810 */
[----:B-1----:R-:W-:Y:S01]  /*2d10*/  IMAD.MOV.U32 R5, RZ, RZ, R2 ;  /* 0x000000ffff057224 */ /* 0x002fe200078e0002 */
[----:B------:R-:W-:Y:S01]  /*2d20*/  IABS R2, R6 ;  /* 0x0000000600027213 */ /* 0x000fe20000000000 */
[----:B------:R-:W-:-:S05]  /*2d30*/  IMAD.IADD R6, R0, 0x1, -R69 ;  /* 0x0000000100067824 */ /* 0x000fca00078e0a45 */
[----:B------:R-:W-:Y:S01]  /*2d40*/  HMMA.16816.F32 R132, R28, R134, R76 ;  /* 0x000000861c84723c */ /* 0x000fe2000000184c */
[----:B------:R1:W3:Y:S01]  /*2d50*/  I2F R35, R5 ;  /* 0x0000000500237306 */ /* 0x0002e20000201400 */
[----:B------:R-:W-:Y:S01]  /*2d60*/  MOV R18, R196 ;  /* 0x000000c400127202 */ /* 0x000fe20000000f00 */
[----:B--2---:R-:W-:-:S04]  /*2d70*/  FFMA.FTZ R48, R48, -R3, R149 ;  /* 0x8000000330307223 */ /* 0x004fc80000010095 */
[C---:B------:R-:W-:Y:S01]  /*2d80*/  IADD3 R76, R7.reuse, 0x69, RZ ;  /* 0x00000069074c7810 */ /* 0x040fe20007ffe0ff */
[----:B------:R-:W-:Y:S01]  /*2d90*/  HMMA.16816.F32 R36, R28, R120, R36 ;  /* 0x000000781c24723c */ /* 0x000fe20000001824 */
[C---:B------:R-:W-:Y:S02]  /*2da0*/  IADD3 R77, R7.reuse, 0x70, RZ ;  /* 0x00000070074d7810 */ /* 0x040fe40007ffe0ff */
[C---:B------:R-:W-:Y:S02]  /*2db0*/  IADD3 R79, R7.reuse, 0x78, RZ ;  /* 0x00000078074f7810 */ /* 0x040fe40007ffe0ff */
[----:B------:R-:W-:Y:S02]  /*2dc0*/  IADD3 R78, R7, 0x79, RZ ;  /* 0x00000079074e7810 */ /* 0x000fe40007ffe0ff */
[----:B------:R-:W-:Y:S01]  /*2dd0*/  IMAD.MOV.U32 R121, RZ, RZ, R81 ;  /* 0x000000ffff797224 */ /* 0x000fe200078e0051 */
[----:B------:R-:W-:Y:S01]  /*2de0*/  HMMA.16816.F32 R56, R8, R58, RZ ;  /* 0x0000003a0838723c */ /* 0x000fe200000018ff */
[----:B-1----:R-:W-:Y:S01]  /*2df0*/  MOV R5, R2 ;  /* 0x0000000200057202 */ /* 0x002fe20000000f00 */
[----:B------:R-:W-:Y:S01]  /*2e00*/  IMAD.MOV.U32 R120, RZ, RZ, R80 ;  /* 0x000000ffff787224 */ /* 0x000fe200078e0050 */
[----:B------:R-:W-:Y:S01]  /*2e10*/  IABS R2, R6 ;  /* 0x0000000600027213 */ /* 0x000fe20000000000 */
[----:B------:R-:W-:Y:S01]  /*2e20*/  IMAD.IADD R6, R0, 0x1, -R70 ;  /* 0x0000000100067824 */ /* 0x000fe200078e0a46 */
[----:B------:R1:W-:Y:S01]  /*2e30*/  I2F R34, R5 ;  /* 0x0000000500227306 */ /* 0x0003e20000201400 */
[----:B------:R-:W-:Y:S01]  /*2e40*/  IMAD.MOV.U32 R149, RZ, RZ, R120 ;  /* 0x000000ffff957224 */ /* 0x000fe200078e0078 */
[----:B------:R-:W-:Y:S01]  /*2e50*/  MOV R11, R183 ;  /* 0x000000b7000b7202 */ /* 0x000fe20000000f00 */
[----:B------:R-:W-:Y:S01]  /*2e60*/  HMMA.16816.F32 R80, R28, R124, R24 ;  /* 0x0000007c1c50723c */ /* 0x000fe20000001818 */
[----:B------:R-:W-:-:S02]  /*2e70*/  IMAD.MOV.U32 R10, RZ, RZ, R182 ;  /* 0x000000ffff0a7224 */ /* 0x000fc400078e00b6 */
[----:B------:R-:W-:Y:S02]  /*2e80*/  IMAD.MOV.U32 R9, RZ, RZ, R181 ;  /* 0x000000ffff097224 */ /* 0x000fe400078e00b5 */
[----:B------:R-:W-:Y:S01]  /*2e90*/  IMAD.MOV.U32 R19, RZ, RZ, R10 ;  /* 0x000000ffff137224 */ /* 0x000fe200078e000a */
[C---:B------:R-:W-:Y:S01]  /*2ea0*/  IADD3 R10, R0.reuse, 0x8, RZ ;  /* 0x00000008000a7810 */ /* 0x040fe20007ffe0ff */
[----:B------:R-:W-:Y:S01]  /*2eb0*/  IMAD.MOV.U32 R8, RZ, RZ, R180 ;  /* 0x000000ffff087224 */ /* 0x000fe200078e00b4 */
[C---:B------:R-:W-:Y:S01]  /*2ec0*/  HMMA.16816.F32 R124, R28.reuse, R126, R44 ;  /* 0x0000007e1c7c723c */ /* 0x040fe2000000182c */
[----:B------:R-:W-:Y:S01]  /*2ed0*/  IMAD.MOV.U32 R26, RZ, RZ, R11 ;  /* 0x000000ffff1a7224 */ /* 0x000fe200078e000b */
[C---:B------:R-:W-:Y:S01]  /*2ee0*/  IADD3 R11, R0.reuse, 0x48, RZ ;  /* 0x00000048000b7810 */ /* 0x040fe20007ffe0ff */
[----:B------:R-:W-:Y:S02]  /*2ef0*/  IMAD.MOV.U32 R22, RZ, RZ, R9 ;  /* 0x000000ffff167224 */ /* 0x000fe400078e0009 */
[----:B-1----:R-:W-:Y:S01]  /*2f00*/  IMAD.MOV.U32 R5, RZ, RZ, R2 ;  /* 0x000000ffff057224 */ /* 0x002fe200078e0002 */
[----:B------:R-:W-:Y:S01]  /*2f10*/  IABS R2, R6 ;  /* 0x0000000600027213 */ /* 0x000fe20000000000 */
[----:B------:R-:W-:Y:S01]  /*2f20*/  IMAD.IADD R6, R0, 0x1, -R71 ;  /* 0x0000000100067824 */ /* 0x000fe200078e0a47 */
[----:B------:R-:W-:Y:S01]  /*2f30*/  HMMA.16816.F32 R180, R28, R140, R12 ;  /* 0x0000008c1cb4723c */ /* 0x000fe2000000180c */
[----:B------:R1:W2:Y:S01]  /*2f40*/  I2F R33, R5 ;  /* 0x0000000500217306 */ /* 0x0002a20000201400 */
[----:B------:R-:W-:-:S02]  /*2f50*/  FFMA.FTZ R44, R64, -R3, R145 ;  /* 0x80000003402c7223 */ /* 0x000fc40000010091 */
[----:B------:R-:W-:Y:S01]  /*2f60*/  IMAD.MOV.U32 R145, RZ, RZ, R94 ;  /* 0x000000ffff917224 */ /* 0x000fe200078e005e */
[----:B------:R-:W-:Y:S01]  /*2f70*/  IADD3 R94, R7, 0x71, RZ ;  /* 0x00000071075e7810 */ /* 0x000fe20007ffe0ff */
[----:B------:R-:W-:Y:S01]  /*2f80*/  IMAD.MOV.U32 R148, RZ, RZ, R8 ;  /* 0x000000ffff947224 */ /* 0x000fe200078e0008 */
[----:B------:R-:W-:Y:S01]  /*2f90*/  IADD3 R12, R0, 0x40, RZ ;  /* 0x00000040000c7810 */ /* 0x000fe20007ffe0ff */
[-C--:B------:R-:W-:Y:S01]  /*2fa0*/  FFMA.FTZ R46, R61, -R3.reuse, R137 ;  /* 0x800000033d2e7223 */ /* 0x080fe20000010089 */
[----:B------:R-:W-:Y:S01]  /*2fb0*/  HMMA.16816.F32 R40, R28, R122, R40 ;  /* 0x0000007a1c28723c */ /* 0x000fe20000001828 */
[-C--:B------:R-:W-:Y:S02]  /*2fc0*/  FFMA.FTZ R47, R55, -R3.reuse, R152 ;  /* 0x80000003372f7223 */ /* 0x080fe40000010098 */
[----:B---3--:R-:W-:Y:S01]  /*2fd0*/  FFMA.FTZ R55, R35, -R3, R160 ;  /* 0x8000000323377223 */ /* 0x008fe200000100a0 */
[----:B------:R-:W-:Y:S01]  /*2fe0*/  FSEL R120, R46, -INF , !P1 ;  /* 0xff8000002e787808 */ /* 0x000fe20004800000 */
[----:B------:R-:W-:-:S02]  /*2ff0*/  IMAD.MOV.U32 R160, RZ, RZ, R113 ;  /* 0x000000ffffa07224 */ /* 0x000fc400078e0071 */
[-C--:B------:R-:W-:Y:S01]  /*3000*/  FFMA.FTZ R25, R65, -R3.reuse, R144 ;  /* 0x8000000341197223 */ /* 0x080fe20000010090 */
[----:B------:R-:W-:Y:S01]  /*3010*/  HMMA.16816.F32 R128, R28, R130, R56 ;  /* 0x000000821c80723c */ /* 0x000fe20000001838 */
[----:B-1----:R-:W-:Y:S01]  /*3020*/  IMAD.MOV.U32 R5, RZ, RZ, R2 ;  /* 0x000000ffff057224 */ /* 0x002fe200078e0002 */
[----:B------:R-:W-:Y:S01]  /*3030*/  IABS R2, R6 ;  /* 0x0000000600027213 */ /* 0x000fe20000000000 */
[-C--:B------:R-:W-:Y:S01]  /*3040*/  FFMA.FTZ R45, R62, -R3.reuse, R136 ;  /* 0x800000033e2d7223 */ /* 0x080fe20000010088 */
[----:B------:R-:W-:Y:S01]  /*3050*/  IADD3 R6, R0, -R72, RZ ;  /* 0x8000004800067210 */ /* 0x000fe20007ffe0ff */
[----:B------:R1:W3:Y:S01]  /*3060*/  I2F R32, R5 ;  /* 0x0000000500207306 */ /* 0x0002e20000201400 */
[----:B------:R-:W-:Y:S01]  /*3070*/  MOV R65, R118 ;  /* 0x0000007600417202 */ /* 0x000fe20000000f00 */
[----:B--2---:R-:W-:Y:S01]  /*3080*/  FFMA.FTZ R57, R33, -R3, R156 ;  /* 0x8000000321397223 */ /* 0x004fe2000001009c */
[----:B------:R-:W-:Y:S01]  /*3090*/  FSEL R123, R54, -INF , !P6 ;  /* 0xff800000367b7808 */ /* 0x000fe20007000000 */
[----:B------:R-:W-:Y:S01]  /*30a0*/  IMAD.MOV.U32 R59, RZ, RZ, R119 ;  /* 0x000000ffff3b7224 */ /* 0x000fe200078e0077 */
[----:B------:R-:W-:Y:S01]  /*30b0*/  MOV R54, R114 ;  /* 0x0000007200367202 */ /* 0x000fe20000000f00 */
[----:B------:R-:W-:-:S02]  /*30c0*/  IMAD.MOV.U32 R156, RZ, RZ, R107 ;  /* 0x000000ffff9c7224 */ /* 0x000fc400078e006b */
[----:B------:R-:W-:Y:S01]  /*30d0*/  FFMA.FTZ R56, R34, -R3, R161 ;  /* 0x8000000322387223 */ /* 0x000fe200000100a1 */
[----:B------:R-:W-:Y:S01]  /*30e0*/  MOV R161, R112 ;  /* 0x0000007000a17202 */ /* 0x000fe20000000f00 */
[----:B------:R-:W-:Y:S02]  /*30f0*/  IMAD.MOV.U32 R62, RZ, RZ, R116 ;  /* 0x000000ffff3e7224 */ /* 0x000fe400078e0074 */
[----:B------:R-:W-:Y:S02]  /*3100*/  IMAD.MOV.U32 R61, RZ, RZ, R117 ;  /* 0x000000ffff3d7224 */ /* 0x000fe400078e0075 */
[----:B------:R-:W-:Y:S02]  /*3110*/  IMAD.MOV.U32 R152, RZ, RZ, R23 ;  /* 0x000000ffff987224 */ /* 0x000fe400078e0017 */
[----:B-1----:R-:W-:Y:S01]  /*3120*/  IMAD.MOV.U32 R5, RZ, RZ, R2 ;  /* 0x000000ffff057224 */ /* 0x002fe200078e0002 */
[----:B------:R-:W-:Y:S01]  /*3130*/  IABS R2, R6 ;  /* 0x0000000600027213 */ /* 0x000fe20000000000 */
[----:B------:R-:W-:-:S02]  /*3140*/  IMAD.IADD R6, R0, 0x1, -R73 ;  /* 0x0000000100067824 */ /* 0x000fc400078e0a49 */
[----:B------:R1:W-:Y:S01]  /*3150*/  I2F R164, R5 ;  /* 0x0000000500a47306 */ /* 0x0003e20000201400 */
[----:B---3--:R-:W-:Y:S02]  /*3160*/  FFMA.FTZ R58, R32, -R3, R157 ;  /* 0x80000003203a7223 */ /* 0x008fe4000001009d */
[----:B------:R-:W-:Y:S01]  /*3170*/  IMAD.MOV.U32 R64, RZ, RZ, R121 ;  /* 0x000000ffff407224 */ /* 0x000fe200078e0079 */
[----:B------:R-:W-:Y:S01]  /*3180*/  FSEL R121, R52, -INF , !P5 ;  /* 0xff80000034797808 */ /* 0x000fe20006800000 */
[----:B------:R-:W-:Y:S01]  /*3190*/  IMAD.MOV.U32 R157, RZ, RZ, R95 ;  /* 0x000000ffff9d7224 */ /* 0x000fe200078e005f */
[----:B------:R-:W-:Y:S01]  /*31a0*/  FSEL R95, R44, -INF , !P3 ;  /* 0xff8000002c5f7808 */ /* 0x000fe20005800000 */
[----:B------:R-:W-:Y:S02]  /*31b0*/  IMAD.MOV.U32 R44, RZ, RZ, R64 ;  /* 0x000000ffff2c7224 */ /* 0x000fe400078e0040 */
[----:B-1----:R-:W-:Y:S01]  /*31c0*/  IMAD.MOV.U32 R5, RZ, RZ, R2 ;  /* 0x000000ffff057224 */ /* 0x002fe200078e0002 */
[----:B------:R-:W-:Y:S01]  /*31d0*/  IABS R2, R6 ;  /* 0x0000000600027213 */ /* 0x000fe20000000000 */
[----:B------:R-:W-:-:S02]  /*31e0*/  IMAD.IADD R6, R0, 0x1, -R74 ;  /* 0x0000000100067824 */ /* 0x000fc400078e0a4a */
[----:B------:R1:W-:Y:S02]  /*31f0*/  I2F R165, R5 ;  /* 0x0000000500a57306 */ /* 0x0003e40000201400 */
[----:B-1----:R-:W-:Y:S02]  /*3200*/  MOV R5, R2 ;  /* 0x0000000200057202 */ /* 0x002fe40000000f00 */
[----:B------:R-:W-:-:S04]  /*3210*/  IABS R2, R6 ;  /* 0x0000000600027213 */ /* 0x000fc80000000000 */
[----:B------:R1:W-:Y:S01]  /*3220*/  I2F R167, R5 ;  /* 0x0000000500a77306 */ /* 0x0003e20000201400 */
[----:B------:R-:W-:-:S07]  /*3230*/  IADD3 R6, R0, -R85, RZ ;  /* 0x8000005500067210 */ /* 0x000fce0007ffe0ff */
[----:B------:R2:W-:Y:S01]  /*3240*/  I2F R186, R2 ;  /* 0x0000000200ba7306 */ /* 0x0005e20000201400 */
[----:B-1----:R-:W-:-:S05]  /*3250*/  IMAD.IADD R5, R0, 0x1, -R75 ;  /* 0x0000000100057824 */ /* 0x002fca00078e0a4b */
[----:B------:R-:W-:Y:S01]  /*3260*/  IABS R5, R5 ;  /* 0x0000000500057213 */ /* 0x000fe20000000000 */
[----:B--2---:R-:W-:-:S03]  /*3270*/  IMAD.IADD R2, R0, 0x1, -R84 ;  /* 0x0000000100027824 */ /* 0x004fc600078e0a54 */
[----:B------:R1:W-:Y:S02]  /*3280*/  I2F R187, R5 ;  /* 0x0000000500bb7306 */ /* 0x0003e40000201400 */
[----:B------:R-:W-:-:S05]  /*3290*/  IABS R2, R2 ;  /* 0x0000000200027213 */ /* 0x000fca0000000000 */
[----:B-1----:R-:W-:Y:S01]  /*32a0*/  IMAD.MOV.U32 R5, RZ, RZ, R2 ;  /* 0x000000ffff057224 */ /* 0x002fe200078e0002 */
[----:B------:R-:W-:Y:S01]  /*32b0*/  IABS R2, R6 ;  /* 0x0000000600027213 */ /* 0x000fe20000000000 */
[C---:B------:R-:W-:Y:S02]  /*32c0*/  IMAD.IADD R6, R0.reuse, 0x1, -R86 ;  /* 0x0000000100067824 */ /* 0x040fe400078e0a56 */
        /* <DEDUP_REMOVED lines=55> */
[----:B------:R-:W-:Y:S02]  /*3640*/  IMAD.IADD R6, R0, 0x1, -R78 ;  /* 0x0000000100067824 */ /* 0x000fe400078e0a4e */
[----:B------:R-:W-:Y:S02]  /*3650*/  IMAD.IADD R0, R11, 0x1, -R7 ;  /* 0x000000010b007824 */ /* 0x000fe400078e0a07 */
[----:B------:R1:W2:Y:S03]  /*3660*/  I2F R9, R5 ;  /* 0x0000000500097306 */ /* 0x0002a60000201400 */
[----:B------:R-:W-:Y:S01]  /*3670*/  IABS R0, R0 ;  /* 0x0000000000007213 */ /* 0x000fe20000000000 */
[----:B-1----:R-:W-:Y:S01]  /*3680*/  IMAD.MOV.U32 R5, RZ, RZ, R2 ;  /* 0x000000ffff057224 */ /* 0x002fe200078e0002 */
[----:B------:R-:W-:Y:S01]  /*3690*/  IABS R2, R6 ;  /* 0x0000000600027213 */ /* 0x000fe20000000000 */
[----:B--2---:R-:W-:-:S02]  /*36a0*/  FFMA.FTZ R24, R9, -R3, R146 ;  /* 0x8000000309187223 */ /* 0x004fc40000010092 */
[----:B------:R1:W2:Y:S03]  /*36b0*/  I2F R8, R5 ;  /* 0x0000000500087306 */ /* 0x0002a60000201400 */
[----:B------:R-:W-:-:S05]  /*36c0*/  FSEL R141, R24, -INF , !P4 ;  /* 0xff800000188d7808 */ /* 0x000fca0006000000 */
[----:B------:R3:W-:Y:S01]  /*36d0*/  I2F R137, R2 ;  /* 0x0000000200897306 */ /* 0x0007e20000201400 */
[----:B-1----:R-:W-:Y:S01]  /*36e0*/  IADD3 R5, -R49, R10, RZ ;  /* 0x0000000a31057210 */ /* 0x002fe20007ffe1ff */
[----:B--2---:R-:W-:-:S05]  /*36f0*/  FFMA.FTZ R21, R8, -R3, R36 ;  /* 0x8000000308157223 */ /* 0x004fca0000010024 */
[----:B------:R-:W-:Y:S01]  /*3700*/  FSEL R113, R21, -INF , !P4 ;  /* 0xff80000015717808 */ /* 0x000fe20006000000 */
[----:B---3--:R-:W-:Y:S01]  /*3710*/  IMAD.MOV.U32 R2, RZ, RZ, R0 ;  /* 0x000000ffff027224 */ /* 0x008fe200078e0000 */
[----:B------:R-:W-:Y:S01]  /*3720*/  IABS R0, R5 ;  /* 0x0000000500007213 */ /* 0x000fe20000000000 */
[--C-:B------:R-:W-:Y:S02]  /*3730*/  IMAD.IADD R5, R12, 0x1, -R49.reuse ;  /* 0x000000010c057824 */ /* 0x100fe400078e0a31 */
[----:B------:R1:W2:Y:S02]  /*3740*/  I2F R6, R2 ;  /* 0x0000000200067306 */ /* 0x0002a40000201400 */
[----:B-1----:R-:W-:Y:S01]  /*3750*/  IMAD.MOV.U32 R2, RZ, RZ, R0 ;  /* 0x000000ffff027224 */ /* 0x002fe200078e0000 */
[----:B------:R-:W-:Y:S01]  /*3760*/  IABS R0, R5 ;  /* 0x0000000500007213 */ /* 0x000fe20000000000 */
[----:B------:R-:W-:-:S04]  /*3770*/  IMAD.IADD R5, R11, 0x1, -R49 ;  /* 0x000000010b057824 */ /* 0x000fc800078e0a31 */
[----:B------:R1:W3:Y:S01]  /*3780*/  I2F R7, R2 ;  /* 0x0000000200077306 */ /* 0x0002e20000201400 */
[----:B--2---:R-:W-:Y:S02]  /*3790*/  FFMA.FTZ R20, R6, -R3, R38 ;  /* 0x8000000306147223 */ /* 0x004fe40000010026 */
[----:B------:R-:W-:-:S03]  /*37a0*/  IMAD.MOV.U32 R49, RZ, RZ, R115 ;  /* 0x000000ffff317224 */ /* 0x000fc600078e0073 */
[----:B------:R-:W-:Y:S02]  /*37b0*/  FSEL R119, R20, -INF , !P4 ;  /* 0xff80000014777808 */ /* 0x000fe40006000000 */
[----:B-1----:R-:W-:Y:S01]  /*37c0*/  MOV R2, R0 ;  /* 0x0000000000027202 */ /* 0x002fe20000000f00 */
[----:B---3--:R-:W-:Y:S01]  /*37d0*/  FFMA.FTZ R27, R7, -R3, R147 ;  /* 0x80000003071b7223 */ /* 0x008fe20000010093 */
[----:B------:R-:W-:Y:S01]  /*37e0*/  IABS R0, R5 ;  /* 0x0000000500007213 */ /* 0x000fe20000000000 */
[----:B------:R-:W-:Y:S01]  /*37f0*/  IMAD.IADD R5, R10, 0x1, -R50 ;  /* 0x000000010a057824 */ /* 0x000fe200078e0a32 */
[----:B------:R1:W-:Y:S01]  /*3800*/  I2F R8, R2 ;  /* 0x0000000200087306 */ /* 0x0003e20000201400 */
[----:B------:R-:W-:Y:S01]  /*3810*/  IMAD.MOV.U32 R147, RZ, RZ, R18 ;  /* 0x000000ffff937224 */ /* 0x000fe200078e0012 */
[----:B------:R-:W-:Y:S01]  /*3820*/  FSEL R140, R27, -INF , !P3 ;  /* 0xff8000001b8c7808 */ /* 0x000fe20005800000 */
[----:B-1----:R-:W-:Y:S01]  /*3830*/  IMAD.MOV.U32 R2, RZ, RZ, R0 ;  /* 0x000000ffff027224 */ /* 0x002fe200078e0000 */
[----:B------:R-:W-:Y:S01]  /*3840*/  IABS R0, R5 ;  /* 0x0000000500007213 */ /* 0x000fe20000000000 */
[----:B------:R-:W-:-:S03]  /*3850*/  IMAD.IADD R5, R12, 0x1, -R50 ;  /* 0x000000010c057824 */ /* 0x000fc600078e0a32 */
[----:B------:R1:W2:Y:S02]  /*3860*/  I2F R6, R2 ;  /* 0x0000000200067306 */ /* 0x0002a40000201400 */
[----:B-1----:R-:W-:Y:S01]  /*3870*/  MOV R2, R0 ;  /* 0x0000000000027202 */ /* 0x002fe20000000f00 */
[----:B--2---:R-:W-:Y:S01]  /*3880*/  FFMA.FTZ R18, R6, -R3, R39 ;  /* 0x8000000306127223 */ /* 0x004fe20000010027 */
[----:B------:R-:W-:Y:S01]  /*3890*/  IABS R0, R5 ;  /* 0x0000000500007213 */ /* 0x000fe20000000000 */
[----:B------:R-:W-:-:S03]  /*38a0*/  IMAD.IADD R5, R11, 0x1, -R50 ;  /* 0x000000010b057824 */ /* 0x000fc600078e0a32 */
[----:B------:R1:W2:Y:S01]  /*38b0*/  I2F R9, R2 ;  /* 0x0000000200097306 */ /* 0x0002a20000201400 */
[----:B------:R-:W-:Y:S01]  /*38c0*/  IMAD.MOV.U32 R50, RZ, RZ, R26 ;  /* 0x000000ffff327224 */ /* 0x000fe200078e001a */
[----:B------:R-:W-:Y:S01]  /*38d0*/  FSEL R117, R18, -INF , !P3 ;  /* 0xff80000012757808 */ /* 0x000fe20005800000 */
[----:B------:R-:W-:Y:S02]  /*38e0*/  FFMA.FTZ R26, R8, -R3, R37 ;  /* 0x80000003081a7223 */ /* 0x000fe40000010025 */
[----:B------:R-:W-:Y:S01]  /*38f0*/  IMAD.MOV.U32 R39, RZ, RZ, R99 ;  /* 0x000000ffff277224 */ /* 0x000fe200078e0063 */
[----:B------:R-:W-:Y:S02]  /*3900*/  FSEL R99, R45, -INF , !P2 ;  /* 0xff8000002d637808 */ /* 0x000fe40005000000 */
[----:B------:R-:W-:Y:S01]  /*3910*/  FSEL R107, R26, -INF , !P3 ;  /* 0xff8000001a6b7808 */ /* 0x000fe20005800000 */
[----:B------:R-:W-:Y:S01]  /*3920*/  IMAD.MOV.U32 R52, RZ, RZ, R39 ;  /* 0x000000ffff347224 */ /* 0x000fe200078e0027 */
[----:B------:R-:W-:Y:S01]  /*3930*/  BAR.SYNC.DEFER_BLOCKING 0x0 ;  /* 0x0000000000007b1d */ /* 0x000fe20000010000 */
[----:B------:R-:W-:-:S02]  /*3940*/  ISETP.GE.AND P3, PT, R67, R96, PT ;  /* 0x000000604300720c */ /* 0x000fc40003f66270 */
[----:B------:R-:W-:Y:S01]  /*3950*/  MOV R45, R207 ;  /* 0x000000cf002d7202 */ /* 0x000fe20000000f00 */
[----:B-1----:R-:W-:Y:S01]  /*3960*/  IMAD.MOV.U32 R2, RZ, RZ, R0 ;  /* 0x000000ffff027224 */ /* 0x002fe200078e0000 */
[----:B------:R-:W-:Y:S01]  /*3970*/  IABS R0, R5 ;  /* 0x0000000500007213 */ /* 0x000fe20000000000 */
[----:B------:R-:W-:Y:S02]  /*3980*/  IMAD.IADD R5, R10, 0x1, -R51 ;  /* 0x000000010a057824 */ /* 0x000fe400078e0a33 */
[----:B------:R1:W3:Y:S01]  /*3990*/  I2F R7, R2 ;  /* 0x0000000200077306 */ /* 0x0002e20000201400 */
[----:B--2---:R-:W-:Y:S02]  /*39a0*/  FFMA.FTZ R37, R9, -R3, R138 ;  /* 0x8000000309257223 */ /* 0x004fe4000001008a */
[----:B------:R-:W-:-:S03]  /*39b0*/  IMAD.MOV.U32 R138, RZ, RZ, R22 ;  /* 0x000000ffff8a7224 */ /* 0x000fc600078e0016 */
[----:B------:R-:W-:Y:S02]  /*39c0*/  FSEL R136, R37, -INF , !P2 ;  /* 0xff80000025887808 */ /* 0x000fe40005000000 */
[----:B-1----:R-:W-:Y:S01]  /*39d0*/  MOV R2, R0 ;  /* 0x0000000000027202 */ /* 0x002fe20000000f00 */
[----:B---3--:R-:W-:Y:S01]  /*39e0*/  FFMA.FTZ R36, R7, -R3, R40 ;  /* 0x8000000307247223 */ /* 0x008fe20000010028 */
[----:B------:R-:W-:Y:S01]  /*39f0*/  IABS R0, R5 ;  /* 0x0000000500007213 */ /* 0x000fe20000000000 */
[--C-:B------:R-:W-:Y:S01]  /*3a00*/  IMAD.IADD R5, R12, 0x1, -R51.reuse ;  /* 0x000000010c057824 */ /* 0x100fe200078e0a33 */
[----:B------:R1:W2:Y:S01]  /*3a10*/  I2F R8, R2 ;  /* 0x0000000200087306 */ /* 0x0002a20000201400 */
[----:B------:R-:W-:Y:S01]  /*3a20*/  IMAD.MOV.U32 R40, RZ, RZ, R106 ;  /* 0x000000ffff287224 */ /* 0x000fe200078e006a */
        /* <DEDUP_REMOVED lines=16> */
[----:B------:R-:W-:-:S02]  /*3b30*/  FSEL R122, R38, -INF , !P1 ;  /* 0xff800000267a7808 */ /* 0x000fc40004800000 */
[----:B------:R-:W-:Y:S01]  /*3b40*/  FSEL R157, R55, -INF , !P3 ;  /* 0xff800000379d7808 */ /* 0x000fe20005800000 */
[----:B------:R-:W-:Y:S02]  /*3b50*/  IMAD.MOV.U32 R55, RZ, RZ, R139 ;  /* 0x000000ffff377224 */ /* 0x000fe400078e008b */
[----:B------:R-:W-:Y:S02]  /*3b60*/  IMAD.MOV.U32 R139, RZ, RZ, R40 ;  /* 0x000000ffff8b7224 */ /* 0x000fe400078e0028 */
[----:B-1----:R-:W-:Y:S01]  /*3b70*/  IMAD.MOV.U32 R2, RZ, RZ, R0 ;  /* 0x000000ffff027224 */ /* 0x002fe200078e0000 */
[----:B------:R-:W-:Y:S01]  /*3b80*/  IABS R0, R5 ;  /* 0x0000000500007213 */ /* 0x000fe20000000000 */
[----:B--2---:R-:W-:Y:S01]  /*3b90*/  FFMA.FTZ R33, R13, -R3, R41 ;  /* 0x800000030d217223 */ /* 0x004fe20000010029 */
[----:B------:R-:W-:Y:S01]  /*3ba0*/  IADD3 R5, -R53, R12, RZ ;  /* 0x0000000c35057210 */ /* 0x000fe20007ffe1ff */
[----:B------:R1:W2:Y:S01]  /*3bb0*/  I2F R9, R2 ;  /* 0x0000000200097306 */ /* 0x0002a20000201400 */
[----:B------:R-:W-:-:S02]  /*3bc0*/  IMAD.MOV.U32 R41, RZ, RZ, R147 ;  /* 0x000000ffff297224 */ /* 0x000fc400078e0093 */
[----:B------:R-:W-:Y:S01]  /*3bd0*/  FSEL R106, R33, -INF , !P1 ;  /* 0xff800000216a7808 */ /* 0x000fe20004800000 */
[----:B-1----:R-:W-:Y:S01]  /*3be0*/  IMAD.MOV.U32 R2, RZ, RZ, R0 ;  /* 0x000000ffff027224 */ /* 0x002fe200078e0000 */
[----:B------:R-:W-:Y:S01]  /*3bf0*/  IABS R0, R5 ;  /* 0x0000000500007213 */ /* 0x000fe20000000000 */
[----:B------:R-:W-:Y:S02]  /*3c00*/  IMAD.IADD R5, R11, 0x1, -R53 ;  /* 0x000000010b057824 */ /* 0x000fe400078e0a35 */
[----:B------:R1:W3:Y:S01]  /*3c10*/  I2F R14, R2 ;  /* 0x00000002000e7306 */ /* 0x0002e20000201400 */
[----:B--2---:R-:W-:Y:S01]  /*3c20*/  FFMA.FTZ R22, R9, -R3, R43 ;  /* 0x8000000309167223 */ /* 0x004fe2000001002b */
[----:B------:R-:W-:Y:S01]  /*3c30*/  MOV R43, R145 ;  /* 0x00000091002b7202 */ /* 0x000fe20000000f00 */
[----:B------:R-:W-:Y:S01]  /*3c40*/  IMAD.MOV.U32 R53, RZ, RZ, R105 ;  /* 0x000000ffff357224 */ /* 0x000fe200078e0069 */
[----:B------:R-:W-:Y:S02]  /*3c50*/  FSEL R105, R25, -INF , !P4 ;  /* 0xff80000019697808 */ /* 0x000fe40006000000 */
[----:B------:R-:W-:-:S02]  /*3c60*/  FSEL R116, R22, -INF , !P1 ;  /* 0xff80000016747808 */ /* 0x000fc40004800000 */
[-C--:B------:R-:W-:Y:S02]  /*3c70*/  ISETP.GE.AND P1, PT, R69, R96.reuse, PT ;  /* 0x000000604500720c */ /* 0x080fe40003f26270 */
[----:B------:R-:W-:Y:S01]  /*3c80*/  ISETP.GE.AND P4, PT, R66, R96, PT ;  /* 0x000000604200720c */ /* 0x000fe20003f86270 */
[----:B-1----:R-:W-:Y:S01]  /*3c90*/  IMAD.MOV.U32 R2, RZ, RZ, R0 ;  /* 0x000000ffff027224 */ /* 0x002fe200078e0000 */
[----:B------:R-:W-:Y:S01]  /*3ca0*/  IABS R0, R5 ;  /* 0x0000000500007213 */ /* 0x000fe20000000000 */
[----:B------:R-:W-:Y:S02]  /*3cb0*/  IMAD.IADD R5, R10, 0x1, -R60 ;  /* 0x000000010a057824 */ /* 0x000fe400078e0a3c */
[----:B------:R1:W2:Y:S01]  /*3cc0*/  I2F R7, R2 ;  /* 0x0000000200077306 */ /* 0x0002a20000201400 */
[----:B---3--:R-:W-:Y:S01]  /*3cd0*/  FFMA.FTZ R35, R14, -R3, R154 ;  /* 0x800000030e237223 */ /* 0x008fe2000001009a */
[----:B------:R-:W-:Y:S01]  /*3ce0*/  FSEL R154, R56, -INF , !P2 ;  /* 0xff800000389a7808 */ /* 0x000fe20005000000 */
[----:B------:R-:W-:-:S03]  /*3cf0*/  IMAD.MOV.U32 R56, RZ, RZ, R65 ;  /* 0x000000ffff387224 */ /* 0x000fc600078e0041 */
[----:B------:R-:W-:Y:S02]  /*3d00*/  FSEL R144, R35, -INF , !P0 ;  /* 0xff80000023907808 */ /* 0x000fe40004000000 */
[----:B-1----:R-:W-:Y:S01]  /*3d10*/  MOV R2, R0 ;  /* 0x0000000000027202 */ /* 0x002fe20000000f00 */
[----:B--2---:R-:W-:Y:S01]  /*3d20*/  FFMA.FTZ R23, R7, -R3, R80 ;  /* 0x8000000307177223 */ /* 0x004fe20000010050 */
[----:B------:R-:W-:Y:S01]  /*3d30*/  IABS R0, R5 ;  /* 0x0000000500007213 */ /* 0x000fe20000000000 */
[----:B------:R-:W-:Y:S01]  /*3d40*/  IMAD.IADD R5, R12, 0x1, -R60 ;  /* 0x000000010c057824 */ /* 0x000fe200078e0a3c */
        /* <DEDUP_REMOVED lines=9> */
[----:B------:R-:W-:Y:S02]  /*3de0*/  IMAD.MOV.U32 R60, RZ, RZ, R138 ;  /* 0x000000ffff3c7224 */ /* 0x000fe400078e008a */
[----:B------:R-:W-:Y:S01]  /*3df0*/  IMAD.MOV.U32 R138, RZ, RZ, R206 ;  /* 0x000000ffff8a7224 */ /* 0x000fe200078e00ce */
        /* <DEDUP_REMOVED lines=11> */
[----:B--2---:R-:W-:Y:S02]  /*3eb0*/  FFMA.FTZ R18, R15, -R3, R81 ;  /* 0x800000030f127223 */ /* 0x004fe40000010051 */
[----:B-1----:R-:W-:Y:S01]  /*3ec0*/  IMAD.MOV.U32 R2, RZ, RZ, R0 ;  /* 0x000000ffff027224 */ /* 0x002fe200078e0000 */
[----:B------:R-:W-:Y:S01]  /*3ed0*/  IABS R0, R5 ;  /* 0x0000000500007213 */ /* 0x000fe20000000000 */
[----:B------:R-:W-:-:S03]  /*3ee0*/  IMAD.IADD R5, R11, 0x1, -R63 ;  /* 0x000000010b057824 */ /* 0x000fc600078e0a3f */
[----:B------:R1:W2:Y:S01]  /*3ef0*/  I2F R17, R2 ;  /* 0x0000000200117306 */ /* 0x0002a20000201400 */
[----:B---3--:R-:W-:Y:S02]  /*3f00*/  FFMA.FTZ R9, R13, -R3, R83 ;  /* 0x800000030d097223 */ /* 0x008fe40000010053 */
[----:B------:R-:W-:-:S03]  /*3f10*/  IMAD.MOV.U32 R63, RZ, RZ, R204 ;  /* 0x000000ffff3f7224 */ /* 0x000fc600078e00cc */
[----:B------:R-:W-:Y:S02]  /*3f20*/  FSEL R114, R9, -INF , !P6 ;  /* 0xff80000009727808 */ /* 0x000fe40007000000 */
[----:B-1----:R-:W-:Y:S01]  /*3f30*/  MOV R2, R0 ;  /* 0x0000000000027202 */ /* 0x002fe20000000f00 */
[----:B--2---:R-:W-:Y:S01]  /*3f40*/  FFMA.FTZ R17, R17, -R3, R150 ;  /* 0x8000000311117223 */ /* 0x004fe20000010096 */
[----:B------:R-:W-:Y:S01]  /*3f50*/  IABS R0, R5 ;  /* 0x0000000500007213 */ /* 0x000fe20000000000 */
[----:B------:R-:W-:Y:S01]  /*3f60*/  IMAD.IADD R5, R10, 0x1, -R66 ;  /* 0x000000010a057824 */ /* 0x000fe200078e0a42 */
[----:B------:R1:W2:Y:S03]  /*3f70*/  I2F R16, R2 ;  /* 0x0000000200107306 */ /* 0x0002a60000201400 */
[----:B-1----:R-:W-:Y:S01]  /*3f80*/  IMAD.MOV.U32 R2, RZ, RZ, R0 ;  /* 0x000000ffff027224 */ /* 0x002fe200078e0000 */
[----:B------:R-:W-:Y:S01]  /*3f90*/  IABS R0, R5 ;  /* 0x0000000500007213 */ /* 0x000fe20000000000 */
[----:B------:R-:W-:-:S03]  /*3fa0*/  IMAD.IADD R5, R12, 0x1, -R66 ;  /* 0x000000010c057824 */ /* 0x000fc600078e0a42 */
[----:B------:R1:W3:Y:S01]  /*3fb0*/  I2F R14, R2 ;  /* 0x00000002000e7306 */ /* 0x0002e20000201400 */
[----:B--2---:R-:W-:Y:S01]  /*3fc0*/  FFMA.FTZ R13, R16, -R3, R124 ;  /* 0x80000003100d7223 */ /* 0x004fe2000001007c */
[----:B------:R-:W-:Y:S02]  /*3fd0*/  FSEL R124, R47, -INF , !P0 ;  /* 0xff8000002f7c7808 */ /* 0x000fe40004000000 */
[----:B------:R-:W-:Y:S01]  /*3fe0*/  ISETP.GE.AND P0, PT, R70, R96, PT ;  /* 0x000000604600720c */ /* 0x000fe20003f06270 */
[----:B-1----:R-:W-:Y:S01]  /*3ff0*/  IMAD.MOV.U32 R2, RZ, RZ, R0 ;  /* 0x000000ffff027224 */ /* 0x002fe200078e0000 */
[----:B------:R-:W-:Y:S01]  /*4000*/  IABS R0, R5 ;  /* 0x0000000500007213 */ /* 0x000fe20000000000 */
[----:B---3--:R-:W-:Y:S01]  /*4010*/  FFMA.FTZ R7, R14, -R3, R126 ;  /* 0x800000030e077223 */ /* 0x008fe2000001007e */
[----:B------:R-:W-:Y:S01]  /*4020*/  IADD3 R5, -R66, R11, RZ ;  /* 0x0000000b42057210 */ /* 0x000fe20007ffe1ff */
[----:B------:R1:W2:Y:S02]  /*4030*/  I2F R19, R2 ;  /* 0x0000000200137306 */ /* 0x0002a40000201400 */
[----:B-1----:R-:W-:Y:S01]  /*4040*/  IMAD.MOV.U32 R2, RZ, RZ, R0 ;  /* 0x000000ffff027224 */ /* 0x002fe200078e0000 */
[----:B------:R-:W-:Y:S01]  /*4050*/  IABS R0, R5 ;  /* 0x0000000500007213 */ /* 0x000fe20000000000 */
[----:B------:R-:W-:-:S04]  /*4060*/  IMAD.IADD R5, R10, 0x1, -R67 ;  /* 0x000000010a057824 */ /* 0x000fc800078e0a43 */
[----:B------:R1:W3:Y:S01]  /*4070*/  I2F R21, R2 ;  /* 0x0000000200157306 */ /* 0x0002e20000201400 */
[----:B--2---:R-:W-:Y:S02]  /*4080*/  FFMA.FTZ R15, R19, -R3, R151 ;  /* 0x80000003130f7223 */ /* 0x004fe40000010097 */
[----:B-1----:R-:W-:Y:S01]  /*4090*/  IMAD.MOV.U32 R2, RZ, RZ, R0 ;  /* 0x000000ffff027224 */ /* 0x002fe200078e0000 */
[----:B------:R-:W-:Y:S01]  /*40a0*/  IABS R0, R5 ;  /* 0x0000000500007213 */ /* 0x000fe20000000000 */
[----:B------:R-:W-:-:S03]  /*40b0*/  IMAD.IADD R5, R12, 0x1, -R67 ;  /* 0x000000010c057824 */ /* 0x000fc600078e0a43 */
[----:B------:R1:W2:Y:S01]  /*40c0*/  I2F R20, R2 ;  /* 0x0000000200147306 */ /* 0x0002a20000201400 */
[-C--:B---3--:R-:W-:Y:S01]  /*40d0*/  FFMA.FTZ R8, R21, -R3.reuse, R125 ;  /* 0x8000000315087223 */ /* 0x088fe2000001007d */
        /* <DEDUP_REMOVED lines=10> */
[----:B--2---:R-:W-:-:S05]  /*4180*/  FFMA.FTZ R14, R24, -R3, R162 ;  /* 0x80000003180e7223 */ /* 0x004fca00000100a2 */
[----:B------:R-:W-:Y:S01]  /*4190*/  FSEL R206, R14, -INF , !P3 ;  /* 0xff8000000ece7808 */ /* 0x000fe20005800000 */
[----:B-1----:R-:W-:Y:S01]  /*41a0*/  IMAD.MOV.U32 R2, RZ, RZ, R0 ;  /* 0x000000ffff027224 */ /* 0x002fe200078e0000 */
[----:B------:R-:W-:Y:S01]  /*41b0*/  IABS R0, R5 ;  /* 0x0000000500007213 */ /* 0x000fe20000000000 */
[----:B---3--:R-:W-:Y:S01]  /*41c0*/  FFMA.FTZ R9, R26, -R3, R100 ;  /* 0x800000031a097223 */ /* 0x008fe20000010064 */
[----:B------:R-:W-:Y:S01]  /*41d0*/  IADD3 R5, -R68, R12, RZ ;  /* 0x0000000c44057210 */ /* 0x000fe20007ffe1ff */
[----:B------:R1:W2:Y:S01]  /*41e0*/  I2F R27, R2 ;  /* 0x00000002001b7306 */ /* 0x0002a20000201400 */
[----:B------:R-:W-:Y:S02]  /*41f0*/  FSEL R100, R7, -INF , !P5 ;  /* 0xff80000007647808 */ /* 0x000fe40006800000 */
[----:B------:R-:W-:Y:S01]  /*4200*/  FSEL R145, R9, -INF , !P3 ;  /* 0xff80000009917808 */ /* 0x000fe20005800000 */
[----:B-1----:R-:W-:Y:S01]  /*4210*/  IMAD.MOV.U32 R2, RZ, RZ, R0 ;  /* 0x000000ffff027224 */ /* 0x002fe200078e0000 */
[----:B------:R-:W-:Y:S01]  /*4220*/  IABS R0, R5 ;  /* 0x0000000500007213 */ /* 0x000fe20000000000 */
[----:B------:R-:W-:Y:S01]  /*4230*/  IMAD.IADD R5, R11, 0x1, -R68 ;  /* 0x000000010b057824 */ /* 0x000fe200078e0a44 */
[----:B------:R-:W-:Y:S01]  /*4240*/  FSEL R68, R8, -INF , !P4 ;  /* 0xff80000008447808 */ /* 0x000fe20006000000 */
[----:B------:R1:W-:Y:S01]  /*4250*/  I2F R34, R2 ;  /* 0x0000000200227306 */ /* 0x0003e20000201400 */
[----:B--2---:R-:W-:Y:S01]  /*4260*/  FFMA.FTZ R7, R27, -R3, R102 ;  /* 0x800000031b077223 */ /* 0x004fe20000010066 */
[----:B------:R-:W-:-:S04]  /*4270*/  FSEL R102, R15, -INF , !P4 ;  /* 0xff8000000f667808 */ /* 0x000fc80006000000 */
[----:B------:R-:W-:Y:S02]  /*4280*/  FSEL R147, R7, -INF , !P3 ;  /* 0xff80000007937808 */ /* 0x000fe40005800000 */
[----:B------:R-:W-:Y:S01]  /*4290*/  ISETP.GE.AND P3, PT, R74, R96, PT ;  /* 0x000000604a00720c */ /* 0x000fe20003f66270 */
[----:B-1----:R-:W-:Y:S01]  /*42a0*/  IMAD.MOV.U32 R2, RZ, RZ, R0 ;  /* 0x000000ffff027224 */ /* 0x002fe200078e0000 */
[----:B------:R-:W-:Y:S01]  /*42b0*/  IABS R0, R5 ;  /* 0x0000000500007213 */ /* 0x000fe20000000000 */
[----:B------:R-:W-:Y:S02]  /*42c0*/  IMAD.IADD R5, R10, 0x1, -R69 ;  /* 0x000000010a057824 */ /* 0x000fe400078e0a45 */
[----:B------:R1:W2:Y:S02]  /*42d0*/  I2F R36, R2 ;  /* 0x0000000200247306 */ /* 0x0002a40000201400 */
[----:B-1----:R-:W-:Y:S01]  /*42e0*/  MOV R2, R0 ;  /* 0x0000000000027202 */ /* 0x002fe20000000f00 */
[----:B--2---:R-:W-:Y:S01]  /*42f0*/  FFMA.FTZ R8, R36, -R3, R101 ;  /* 0x8000000324087223 */ /* 0x004fe20000010065 */
[----:B------:R-:W-:Y:S01]  /*4300*/  IABS R0, R5 ;  /* 0x0000000500007213 */ /* 0x000fe20000000000 */
[----:B------:R-:W-:-:S03]  /*4310*/  IMAD.IADD R5, R12, 0x1, -R69 ;  /* 0x000000010c057824 */ /* 0x000fc600078e0a45 */
[----:B------:R1:W-:Y:S01]  /*4320*/  I2F R32, R2 ;  /* 0x0000000200207306 */ /* 0x0003e20000201400 */
[----:B------:R-:W-:Y:S01]  /*4330*/  FSEL R127, R8, -INF , !P2 ;  /* 0xff800000087f7808 */ /* 0x000fe20005000000 */
[----:B-1----:R-:W-:Y:S01]  /*4340*/  IMAD.MOV.U32 R2, RZ, RZ, R0 ;  /* 0x000000ffff027224 */ /* 0x002fe200078e0000 */
[----:B------:R-:W-:Y:S01]  /*4350*/  IABS R0, R5 ;  /* 0x0000000500007213 */ /* 0x000fe20000000000 */
[----:B------:R-:W-:Y:S01]  /*4360*/  IMAD.IADD R5, R11, 0x1, -R69 ;  /* 0x000000010b057824 */ /* 0x000fe200078e0a45 */
[----:B------:R-:W-:-:S03]  /*4370*/  FSEL R69, R13, -INF , !P5 ;  /* 0xff8000000d457808 */ /* 0x000fc60006800000 */
[----:B------:R1:W2:Y:S01]  /*4380*/  I2F R37, R2 ;  /* 0x0000000200257306 */ /* 0x0002a20000201400 */
[----:B------:R-:W-:Y:S01]  /*4390*/  FFMA.FTZ R13, R34, -R3, R163 ;  /* 0x80000003220d7223 */ /* 0x000fe200000100a3 */
[----:B------:R-:W-:-:S04]  /*43a0*/  ISETP.GE.AND P5, PT, R72, R96, PT ;  /* 0x000000604800720c */ /* 0x000fc80003fa6270 */
[----:B------:R-:W-:Y:S01]  /*43b0*/  FSEL R204, R13, -INF , !P2 ;  /* 0xff8000000dcc7808 */ /* 0x000fe20005000000 */
[----:B-1----:R-:W-:Y:S01]  /*43c0*/  IMAD.MOV.U32 R2, RZ, RZ, R0 ;  /* 0x000000ffff027224 */ /* 0x002fe200078e0000 */
[----:B------:R-:W-:Y:S01]  /*43d0*/  IABS R0, R5 ;  /* 0x0000000500007213 */ /* 0x000fe20000000000 */
[----:B--2---:R-:W-:Y:S01]  /*43e0*/  FFMA.FTZ R9, R37, -R3, R158 ;  /* 0x8000000325097223 */ /* 0x004fe2000001009e */
[----:B------:R-:W-:Y:S01]  /*43f0*/  IADD3 R5, -R70, R10, RZ ;  /* 0x0000000a46057210 */ /* 0x000fe20007ffe1ff */
[----:B------:R1:W2:Y:S02]  /*4400*/  I2F R16, R2 ;  /* 0x0000000200107306 */ /* 0x0002a40000201400 */
[----:B-1----:R-:W-:Y:S01]  /*4410*/  IMAD.MOV.U32 R2, RZ, RZ, R0 ;  /* 0x000000ffff027224 */ /* 0x002fe200078e0000 */
[----:B------:R-:W-:Y:S01]  /*4420*/  IABS R0, R5 ;  /* 0x0000000500007213 */ /* 0x000fe20000000000 */
[----:B------:R-:W-:-:S04]  /*4430*/  IMAD.IADD R5, R12, 0x1, -R70 ;  /* 0x000000010c057824 */ /* 0x000fc800078e0a46 */
[----:B------:R1:W-:Y:S01]  /*4440*/  I2F R22, R2 ;  /* 0x0000000200167306 */ /* 0x0003e20000201400 */
[----:B--2---:R-:W-:Y:S02]  /*4450*/  FFMA.FTZ R7, R16, -R3, R128 ;  /* 0x8000000310077223 */ /* 0x004fe40000010080 */
[----:B-1----:R-:W-:Y:S01]  /*4460*/  IMAD.MOV.U32 R2, RZ, RZ, R0 ;  /* 0x000000ffff027224 */ /* 0x002fe200078e0000 */
[----:B------:R-:W-:Y:S01]  /*4470*/  IABS R0, R5 ;  /* 0x0000000500007213 */ /* 0x000fe20000000000 */
[----:B------:R-:W-:Y:S01]  /*4480*/  IMAD.IADD R5, R11, 0x1, -R70 ;  /* 0x000000010b057824 */ /* 0x000fe200078e0a46 */
[----:B------:R-:W-:Y:S02]  /*4490*/  FSEL R70, R18, -INF , !P6 ;  /* 0xff80000012467808 */ /* 0x000fe40007000000 */
[----:B------:R1:W2:Y:S01]  /*44a0*/  I2F R19, R2 ;  /* 0x0000000200137306 */ /* 0x0002a20000201400 */
[----:B------:R-:W-:Y:S02]  /*44b0*/  ISETP.GE.AND P6, PT, R71, R96, PT ;  /* 0x000000604700720c */ /* 0x000fe40003fc6270 */
[----:B-1----:R-:W-:Y:S01]  /*44c0*/  MOV R2, R0 ;  /* 0x0000000000027202 */ /* 0x002fe20000000f00 */
[----:B--2---:R-:W-:Y:S01]  /*44d0*/  FFMA.FTZ R8, R19, -R3, R159 ;  /* 0x8000000313087223 */ /* 0x004fe2000001009f */
[----:B------:R-:W-:Y:S01]  /*44e0*/  IABS R0, R5 ;  /* 0x0000000500007213 */ /* 0x000fe20000000000 */
[----:B------:R-:W-:-:S02]  /*44f0*/  IMAD.IADD R5, R10, 0x1, -R71 ;  /* 0x000000010a057824 */ /* 0x000fc400078e0a47 */
[----:B------:R1:W2:Y:S01]  /*4500*/  I2F R23, R2 ;  /* 0x0000000200177306 */ /* 0x0002a20000201400 */
[----:B------:R-:W-:Y:S02]  /*4510*/  MOV R159, R152 ;  /* 0x00000098009f7202 */ /* 0x000fe40000000f00 */
[----:B------:R-:W-:Y:S01]  /*4520*/  FSEL R152, R9, -INF , !P1 ;  /* 0xff80000009987808 */ /* 0x000fe20004800000 */
[----:B------:R-:W-:Y:S02]  /*4530*/  FFMA.FTZ R9, R164, -R3, R220 ;  /* 0x80000003a4097223 */ /* 0x000fe400000100dc */
[----:B------:R-:W-:Y:S02]  /*4540*/  IMAD.MOV.U32 R220, RZ, RZ, R41 ;  /* 0x000000ffffdc7224 */ /* 0x000fe400078e0029 */
[----:B------:R-:W-:Y:S01]  /*4550*/  IMAD.MOV.U32 R41, RZ, RZ, R60 ;  /* 0x000000ffff297224 */ /* 0x000fe200078e003c */
[----:B------:R-:W-:Y:S01]  /*4560*/  MOV R60, R139 ;  /* 0x0000008b003c7202 */ /* 0x000fe20000000f00 */
[----:B------:R-:W-:-:S02]  /*4570*/  IMAD.MOV.U32 R139, RZ, RZ, R42 ;  /* 0x000000ffff8b7224 */ /* 0x000fc400078e002a */
[----:B------:R-:W-:Y:S02]  /*4580*/  IMAD.MOV.U32 R42, RZ, RZ, R224 ;  /* 0x000000ffff2a7224 */ /* 0x000fe400078e00e0 */
[----:B------:R-:W-:Y:S02]  /*4590*/  IMAD.MOV.U32 R83, RZ, RZ, R139 ;  /* 0x000000ffff537224 */ /* 0x000fe400078e008b */
[----:B-1----:R-:W-:Y:S01]  /*45a0*/  IMAD.MOV.U32 R2, RZ, RZ, R0 ;  /* 0x000000ffff027224 */ /* 0x002fe200078e0000 */
[----:B------:R-:W-:Y:S01]  /*45b0*/  IABS R0, R5 ;  /* 0x0000000500007213 */ /* 0x000fe20000000000 */
[----:B------:R-:W-:Y:S02]  /*45c0*/  IMAD.IADD R5, R12, 0x1, -R71 ;  /* 0x000000010c057824 */ /* 0x000fe400078e0a47 */
[----:B------:R1:W-:Y:S01]  /*45d0*/  I2F R21, R2 ;  /* 0x0000000200157306 */ /* 0x0003e20000201400 */
[----:B------:R-:W-:Y:S02]  /*45e0*/  IMAD.MOV.U32 R81, RZ, RZ, R42 ;  /* 0x000000ffff517224 */ /* 0x000fe400078e002a */
[----:B------:R-:W-:-:S02]  /*45f0*/  IMAD.MOV.U32 R139, RZ, RZ, R62 ;  /* 0x000000ffff8b7224 */ /* 0x000fc400078e003e */
[----:B-1----:R-:W-:Y:S01]  /*4600*/  IMAD.MOV.U32 R2, RZ, RZ, R0 ;  /* 0x000000ffff027224 */ /* 0x002fe200078e0000 */
[----:B------:R-:W-:Y:S01]  /*4610*/  IABS R0, R5 ;  /* 0x0000000500007213 */ /* 0x000fe20000000000 */
[----:B------:R-:W-:Y:S01]  /*4620*/  IMAD.IADD R5, R11, 0x1, -R71 ;  /* 0x000000010b057824 */ /* 0x000fe200078e0a47 */
[----:B------:R-:W-:Y:S01]  /*4630*/  FSEL R71, R6, -INF , !P4 ;  /* 0xff80000006477808 */ /* 0x000fe20006000000 */
[----:B------:R1:W-:Y:S01]  /*4640*/  I2F R33, R2 ;  /* 0x0000000200217306 */ /* 0x0003e20000201400 */
[-C--:B------:R-:W-:Y:S01]  /*4650*/  FFMA.FTZ R6, R32, -R3.reuse, R103 ;  /* 0x8000000320067223 */ /* 0x080fe20000010067 */
[----:B------:R-:W-:Y:S01]  /*4660*/  FSEL R103, R7, -INF , !P1 ;  /* 0xff80000007677808 */ /* 0x000fe20004800000 */
[----:B--2---:R-:W-:-:S05]  /*4670*/  FFMA.FTZ R7, R23, -R3, R129 ;  /* 0x8000000317077223 */ /* 0x004fca0000010081 */
[----:B------:R-:W-:Y:S01]  /*4680*/  FSEL R101, R7, -INF , !P0 ;  /* 0xff80000007657808 */ /* 0x000fe20004000000 */
[----:B-1----:R-:W-:Y:S01]  /*4690*/  IMAD.MOV.U32 R2, RZ, RZ, R0 ;  /* 0x000000ffff027224 */ /* 0x002fe200078e0000 */
[----:B------:R-:W-:Y:S01]  /*46a0*/  IABS R0, R5 ;  /* 0x0000000500007213 */ /* 0x000fe20000000000 */
[----:B------:R-:W-:Y:S02]  /*46b0*/  IMAD.IADD R5, R10, 0x1, -R72 ;  /* 0x000000010a057824 */ /* 0x000fe400078e0a48 */
[----:B------:R1:W2:Y:S02]  /*46c0*/  I2F R20, R2 ;  /* 0x0000000200147306 */ /* 0x0002a40000201400 */
[----:B-1----:R-:W-:Y:S01]  /*46d0*/  IMAD.MOV.U32 R2, RZ, RZ, R0 ;  /* 0x000000ffff027224 */ /* 0x002fe200078e0000 */
[----:B------:R-:W-:Y:S01]  /*46e0*/  IABS R0, R5 ;  /* 0x0000000500007213 */ /* 0x000fe20000000000 */
[----:B--2---:R-:W-:Y:S01]  /*46f0*/  FFMA.FTZ R7, R20, -R3, R108 ;  /* 0x8000000314077223 */ /* 0x004fe2000001006c */
[----:B------:R-:W-:-:S03]  /*4700*/  IADD3 R5, -R72, R12, RZ ;  /* 0x0000000c48057210 */ /* 0x000fc60007ffe1ff */
[----:B------:R1:W-:Y:S01]  /*4710*/  I2F R18, R2 ;  /* 0x0000000200127306 */ /* 0x0003e20000201400 */
[----:B------:R-:W-:Y:S01]  /*4720*/  FSEL R151, R7, -INF , !P6 ;  /* 0xff80000007977808 */ /* 0x000fe20007000000 */
[----:B-1----:R-:W-:Y:S01]  /*4730*/  IMAD.MOV.U32 R2, RZ, RZ, R0 ;  /* 0x000000ffff027224 */ /* 0x002fe200078e0000 */
[----:B------:R-:W-:Y:S01]  /*4740*/  IABS R0, R5 ;  /* 0x0000000500007213 */ /* 0x000fe20000000000 */
[----:B------:R-:W-:Y:S01]  /*4750*/  IMAD.IADD R5, R11, 0x1, -R72 ;  /* 0x000000010b057824 */ /* 0x000fe200078e0a48 */
[----:B------:R-:W-:-:S03]  /*4760*/  FSEL R72, R48, -INF , !P4 ;  /* 0xff80000030487808 */ /* 0x000fc60006000000 */
[----:B------:R1:W-:Y:S01]  /*4770*/  I2F R25, R2 ;  /* 0x0000000200197306 */ /* 0x0003e20000201400 */
[----:B------:R-:W-:Y:S02]  /*4780*/  ISETP.GE.AND P4, PT, R73, R96, PT ;  /* 0x000000604900720c */ /* 0x000fe40003f86270 */
[----:B-1----:R-:W-:Y:S02]  /*4790*/  MOV R2, R0 ;  /* 0x0000000000027202 */ /* 0x002fe40000000f00 */
[----:B------:R-:W-:Y:S01]  /*47a0*/  IABS R0, R5 ;  /* 0x0000000500007213 */ /* 0x000fe20000000000 */
[--C-:B------:R-:W-:Y:S02]  /*47b0*/  IMAD.IADD R5, R10, 0x1, -R73.reuse ;  /* 0x000000010a057824 */ /* 0x100fe400078e0a49 */
[----:B------:R1:W2:Y:S02]  /*47c0*/  I2F R24, R2 ;  /* 0x0000000200187306 */ /* 0x0002a40000201400 */
[----:B-1----:R-:W-:Y:S01]  /*47d0*/  IMAD.MOV.U32 R2, RZ, RZ, R0 ;  /* 0x000000ffff027224 */ /* 0x002fe200078e0000 */
[----:B------:R-:W-:Y:S01]  /*47e0*/  IABS R0, R5 ;  /* 0x0000000500007213 */ /* 0x000fe20000000000 */
[----:B------:R-:W-:-:S04]  /*47f0*/  IMAD.IADD R5, R12, 0x1, -R73 ;  /* 0x000000010c057824 */ /* 0x000fc800078e0a49 */
[----:B------:R1:W-:Y:S01]  /*4800*/  I2F R17, R2 ;  /* 0x0000000200117306 */ /* 0x0003e20000201400 */
[----:B--2---:R-:W-:-:S05]  /*4810*/  FFMA.FTZ R7, R24, -R3, R109 ;  /* 0x8000000318077223 */ /* 0x004fca000001006d */
[----:B------:R-:W-:Y:S01]  /*4820*/  FSEL R129, R7, -INF , !P5 ;  /* 0xff80000007817808 */ /* 0x000fe20006800000 */
[----:B-1----:R-:W-:Y:S01]  /*4830*/  IMAD.MOV.U32 R2, RZ, RZ, R0 ;  /* 0x000000ffff027224 */ /* 0x002fe200078e0000 */
[----:B------:R-:W-:Y:S02]  /*4840*/  IABS R0, R5 ;  /* 0x0000000500007213 */ /* 0x000fe40000000000 */
[----:B------:R-:W-:Y:S01]  /*4850*/  IADD3 R5, -R73, R11, RZ ;  /* 0x0000000b49057210 */ /* 0x000fe20007ffe1ff */
[----:B------:R1:W-:Y:S01]  /*4860*/  I2F R35, R2 ;  /* 0x0000000200237306 */ /* 0x0003e20000201400 */
[----:B------:R-:W-:Y:S02]  /*4870*/  IMAD.MOV.U32 R73, RZ, RZ, R60 ;  /* 0x000000ffff497224 */ /* 0x000fe400078e003c */
[----:B-1----:R-:W-:Y:S01]  /*4880*/  IMAD.MOV.U32 R2, RZ, RZ, R0 ;  /* 0x000000ffff027224 */ /* 0x002fe200078e0000 */
[----:B------:R-:W-:Y:S01]  /*4890*/  IABS R0, R5 ;  /* 0x0000000500007213 */ /* 0x000fe20000000000 */
[----:B------:R-:W-:-:S03]  /*48a0*/  IMAD.IADD R5, R10, 0x1, -R74 ;  /* 0x000000010a057824 */ /* 0x000fc600078e0a4a */
[----:B------:R1:W2:Y:S02]  /*48b0*/  I2F R34, R2 ;  /* 0x0000000200227306 */ /* 0x0002a40000201400 */
[----:B-1----:R-:W-:Y:S01]  /*48c0*/  IMAD.MOV.U32 R2, RZ, RZ, R0 ;  /* 0x000000ffff027224 */ /* 0x002fe200078e0000 */
[----:B------:R-:W-:Y:S01]  /*48d0*/  IABS R0, R5 ;  /* 0x0000000500007213 */ /* 0x000fe20000000000 */
[----:B------:R-:W-:-:S04]  /*48e0*/  IMAD.IADD R5, R12, 0x1, -R74 ;  /* 0x000000010c057824 */ /* 0x000fc800078e0a4a */
[----:B------:R1:W3:Y:S01]  /*48f0*/  I2F R27, R2 ;  /* 0x00000002001b7306 */ /* 0x0002e20000201400 */
[----:B--2---:R-:W-:Y:S01]  /*4900*/  FFMA.FTZ R7, R34, -R3, R132 ;  /* 0x8000000322077223 */ /* 0x004fe20000010084 */
[----:B-1----:R-:W-:Y:S02]  /*4910*/  MOV R2, R0 ;  /* 0x0000000000027202 */ /* 0x002fe40000000f00 */
[----:B------:R-:W-:Y:S01]  /*4920*/  IABS R0, R5 ;  /* 0x0000000500007213 */ /* 0x000fe20000000000 */
[----:B------:R-:W-:-:S03]  /*4930*/  IMAD.IADD R5, R11, 0x1, -R74 ;  /* 0x000000010b057824 */ /* 0x000fc600078e0a4a */
[----:B------:R1:W-:Y:S01]  /*4940*/  I2F R39, R2 ;  /* 0x0000000200277306 */ /* 0x0003e20000201400 */
[----:B------:R-:W-:Y:S01]  /*4950*/  IMAD.MOV.U32 R74, RZ, RZ, R148 ;  /* 0x000000ffff4a7224 */ /* 0x000fe200078e0094 */
[----:B------:R-:W-:Y:S01]  /*4960*/  FSEL R148, R6, -INF , !P2 ;  /* 0xff80000006947808 */ /* 0x000fe20005000000 */
[-C--:B------:R-:W-:Y:S01]  /*4970*/  FFMA.FTZ R6, R22, -R3.reuse, R130 ;  /* 0x8000000316067223 */ /* 0x080fe20000010082 */
[----:B------:R-:W-:Y:S02]  /*4980*/  FSEL R130, R58, -INF , !P0 ;  /* 0xff8000003a827808 */ /* 0x000fe40004000000 */
[----:B------:R-:W-:Y:S02]  /*4990*/  ISETP.GE.AND P2, PT, R75, R96, PT ;  /* 0x000000604b00720c */ /* 0x000fe40003f46270 */
[----:B------:R-:W-:Y:S01]  /*49a0*/  FSEL R128, R6, -INF , !P1 ;  /* 0xff80000006807808 */ /* 0x000fe20004800000 */
[-C--:B------:R-:W-:Y:S01]  /*49b0*/  FFMA.FTZ R6, R21, -R3.reuse, R131 ;  /* 0x8000000315067223 */ /* 0x080fe20000010083 */
[----:B------:R-:W-:Y:S01]  /*49c0*/  FSEL R131, R8, -INF , !P0 ;  /* 0xff80000008837808 */ /* 0x000fe20004000000 */
[-C--:B------:R-:W-:Y:S01]  /*49d0*/  FFMA.FTZ R8, R33, -R3.reuse, R222 ;  /* 0x8000000321087223 */ /* 0x080fe200000100de */
[----:B------:R-:W-:Y:S01]  /*49e0*/  FSEL R222, R9, -INF , !P6 ;  /* 0xff80000009de7808 */ /* 0x000fe20007000000 */
[-C--:B------:R-:W-:Y:S01]  /*49f0*/  FFMA.FTZ R9, R165, -R3.reuse, R221 ;  /* 0x80000003a5097223 */ /* 0x080fe200000100dd */
[----:B------:R-:W-:Y:S01]  /*4a00*/  FSEL R126, R6, -INF , !P0 ;  /* 0xff800000067e7808 */ /* 0x000fe20004000000 */
[----:B------:R-:W-:Y:S01]  /*4a10*/  FFMA.FTZ R6, R18, -R3, R110 ;  /* 0x8000000312067223 */ /* 0x000fe2000001006e */
[----:B-1----:R-:W-:-:S02]  /*4a20*/  MOV R2, R0 ;  /* 0x0000000000027202 */ /* 0x002fc40000000f00 */
[----:B------:R-:W-:Y:S01]  /*4a30*/  IABS R0, R5 ;  /* 0x0000000500007213 */ /* 0x000fe20000000000 */
[----:B------:R-:W-:Y:S01]  /*4a40*/  IMAD.IADD R5, R10, 0x1, -R75 ;  /* 0x000000010a057824 */ /* 0x000fe200078e0a4b */
[----:B------:R1:W2:Y:S01]  /*4a50*/  I2F R36, R2 ;  /* 0x0000000200247306 */ /* 0x0002a20000201400 */
[-C--:B------:R-:W-:Y:S02]  /*4a60*/  ISETP.GE.AND P0, PT, R85, R96.reuse, PT ;  /* 0x000000605500720c */ /* 0x080fe40003f06270 */
[----:B------:R-:W-:Y:S01]  /*4a70*/  FSEL R224, R8, -INF , !P6 ;  /* 0xff80000008e07808 */ /* 0x000fe20007000000 */
[-C--:B------:R-:W-:Y:S01]  /*4a80*/  FFMA.FTZ R8, R25, -R3.reuse, R223 ;  /* 0x8000000319087223 */ /* 0x080fe200000100df */
[----:B------:R-:W-:Y:S01]  /*4a90*/  FSEL R155, R6, -INF , !P6 ;  /* 0xff800000069b7808 */ /* 0x000fe20007000000 */
[----:B------:R-:W-:Y:S01]  /*4aa0*/  IMAD.MOV.U32 R223, RZ, RZ, R59 ;  /* 0x000000ffffdf7224 */ /* 0x000fe200078e003b */
[----:B------:R-:W-:Y:S01]  /*4ab0*/  ISETP.GE.AND P6, PT, R86, R96, PT ;  /* 0x000000605600720c */ /* 0x000fe20003fc6270 */
[-C--:B------:R-:W-:Y:S01]  /*4ac0*/  FFMA.FTZ R6, R17, -R3.reuse, R111 ;  /* 0x8000000311067223 */ /* 0x080fe2000001006f */
[----:B------:R-:W-:Y:S01]  /*4ad0*/  FSEL R207, R8, -INF , !P5 ;  /* 0xff80000008cf7808 */ /* 0x000fe20006800000 */
[----:B------:R-:W-:Y:S01]  /*4ae0*/  FFMA.FTZ R8, R35, -R3, R238 ;  /* 0x8000000323087223 */ /* 0x000fe200000100ee */
[----:B------:R-:W-:-:S02]  /*4af0*/  FSEL R110, R7, -INF , !P4 ;  /* 0xff800000076e7808 */ /* 0x000fc40006000000 */
[----:B------:R-:W-:Y:S01]  /*4b00*/  FSEL R150, R6, -INF , !P5 ;  /* 0xff80000006967808 */ /* 0x000fe20006800000 */
[----:B---3--:R-:W-:Y:S01]  /*4b10*/  FFMA.FTZ R6, R27, -R3, R134 ;  /* 0x800000031b067223 */ /* 0x008fe20000010086 */
[----:B------:R-:W-:Y:S01]  /*4b20*/  FSEL R164, R9, -INF , !P5 ;  /* 0xff80000009a47808 */ /* 0x000fe20006800000 */
[----:B-1----:R-:W-:Y:S01]  /*4b30*/  IMAD.MOV.U32 R2, RZ, RZ, R0 ;  /* 0x000000ffff027224 */ /* 0x002fe200078e0000 */
[----:B------:R-:W-:Y:S01]  /*4b40*/  IABS R0, R5 ;  /* 0x0000000500007213 */ /* 0x000fe20000000000 */
[----:B------:R-:W-:Y:S01]  /*4b50*/  IMAD.IADD R5, R12, 0x1, -R75 ;  /* 0x000000010c057824 */ /* 0x000fe200078e0a4b */
[----:B------:R-:W-:Y:S01]  /*4b60*/  FSEL R111, R6, -INF , !P4 ;  /* 0xff800000066f7808 */ /* 0x000fe20006000000 */
[----:B------:R1:W3:Y:S01]  /*4b70*/  I2F R32, R2 ;  /* 0x0000000200207306 */ /* 0x0002e20000201400 */
[-C--:B--2---:R-:W-:Y:S01]  /*4b80*/  FFMA.FTZ R7, R36, -R3.reuse, R133 ;  /* 0x8000000324077223 */ /* 0x084fe20000010085 */
[----:B------:R-:W-:Y:S01]  /*4b90*/  FSEL R158, R8, -INF , !P4 ;  /* 0xff800000089e7808 */ /* 0x000fe20006000000 */
[-C--:B------:R-:W-:Y:S01]  /*4ba0*/  FFMA.FTZ R9, R167, -R3.reuse, R236 ;  /* 0x80000003a7097223 */ /* 0x080fe200000100ec */
[-C--:B------:R-:W-:Y:S01]  /*4bb0*/  ISETP.GE.AND P5, PT, R87, R96.reuse, PT ;  /* 0x000000605700720c */ /* 0x080fe20003fa6270 */
[-C--:B------:R-:W-:Y:S01]  /*4bc0*/  FFMA.FTZ R8, R39, -R3.reuse, R239 ;  /* 0x8000000327087223 */ /* 0x080fe200000100ef */
[----:B------:R-:W-:Y:S01]  /*4bd0*/  FSEL R108, R7, -INF , !P3 ;  /* 0xff800000076c7808 */ /* 0x000fe20005800000 */
[-C--:B------:R-:W-:Y:S01]  /*4be0*/  FFMA.FTZ R36, R205, -R3.reuse, R73 ;  /* 0x80000003cd247223 */ /* 0x080fe20000010049 */
[----:B------:R-:W-:Y:S01]  /*4bf0*/  FSEL R156, R9, -INF , !P4 ;  /* 0xff800000099c7808 */ /* 0x000fe20006000000 */
[-C--:B------:R-:W-:Y:S01]  /*4c00*/  FFMA.FTZ R9, R186, -R3.reuse, R237 ;  /* 0x80000003ba097223 */ /* 0x080fe200000100ed */
[----:B------:R-:W-:Y:S01]  /*4c10*/  FSEL R134, R8, -INF , !P3 ;  /* 0xff80000008867808 */ /* 0x000fe20005800000 */
[----:B------:R-:W-:Y:S01]  /*4c20*/  FFMA.FTZ R8, R187, -R3, R248 ;  /* 0x80000003bb087223 */ /* 0x000fe200000100f8 */
[----:B------:R-:W-:Y:S01]  /*4c30*/  ISETP.GE.AND P4, PT, R88, R96, PT ;  /* 0x000000605800720c */ /* 0x000fe20003f86270 */
[----:B------:R-:W-:Y:S01]  /*4c40*/  IMAD.MOV.U32 R237, RZ, RZ, R51 ;  /* 0x000000ffffed7224 */ /* 0x000fe200078e0033 */
[----:B------:R-:W-:Y:S01]  /*4c50*/  FSEL R132, R9, -INF , !P3 ;  /* 0xff80000009847808 */ /* 0x000fe20005800000 */
[----:B-1----:R-:W-:Y:S01]  /*4c60*/  IMAD.MOV.U32 R2, RZ, RZ, R0 ;  /* 0x000000ffff027224 */ /* 0x002fe200078e0000 */
[----:B------:R-:W-:Y:S01]  /*4c70*/  IABS R0, R5 ;  /* 0x0000000500007213 */ /* 0x000fe20000000000 */
[----:B---3--:R-:W-:Y:S01]  /*4c80*/  FFMA.FTZ R6, R32, -R3, R135 ;  /* 0x8000000320067223 */ /* 0x008fe20000010087 */
[----:B------:R-:W-:Y:S01]  /*4c90*/  IADD3 R5, -R75, R11, RZ ;  /* 0x0000000b4b057210 */ /* 0x000fe20007ffe1ff */
[----:B------:R1:W2:Y:S01]  /*4ca0*/  I2F R37, R2 ;  /* 0x0000000200257306 */ /* 0x0002a20000201400 */
[----:B------:R-:W-:Y:S01]  /*4cb0*/  IMAD.MOV.U32 R75, RZ, RZ, R149 ;  /* 0x000000ffff4b7224 */ /* 0x000fe200078e0095 */
[----:B------:R-:W-:-:S02]  /*4cc0*/  FSEL R149, R57, -INF , !P1 ;  /* 0xff80000039957808 */ /* 0x000fc40004800000 */
[----:B------:R-:W-:Y:S01]  /*4cd0*/  ISETP.GE.AND P1, PT, R84, R96, PT ;  /* 0x000000605400720c */ /* 0x000fe20003f26270 */
[----:B------:R-:W-:Y:S01]  /*4ce0*/  IMAD.MOV.U32 R238, RZ, RZ, R75 ;  /* 0x000000ffffee7224 */ /* 0x000fe200078e004b */
[----:B------:R-:W-:Y:S01]  /*4cf0*/  FSEL R109, R6, -INF , !P3 ;  /* 0xff800000066d7808 */ /* 0x000fe20005800000 */
[----:B------:R-:W-:Y:S01]  /*4d00*/  IMAD.IADD R6, R10, 0x1, -R92 ;  /* 0x000000010a067824 */ /* 0x000fe200078e0a5c */
[----:B------:R-:W-:Y:S01]  /*4d10*/  FSEL R186, R8, -INF , !P2 ;  /* 0xff80000008ba7808 */ /* 0x000fe20005000000 */
[----:B------:R-:W-:Y:S01]  /*4d20*/  IMAD.MOV.U32 R75, RZ, RZ, R52 ;  /* 0x000000ffff4b7224 */ /* 0x000fe200078e0034 */
[----:B------:R-:W-:Y:S01]  /*4d30*/  MOV R236, R159 ;  /* 0x0000009f00ec7202 */ /* 0x000fe20000000f00 */
[----:B------:R-:W-:Y:S01]  /*4d40*/  IMAD.MOV.U32 R159, RZ, RZ, R55 ;  /* 0x000000ffff9f7224 */ /* 0x000fe200078e0037 */
[----:B------:R-:W-:Y:S02]  /*4d50*/  IABS R6, R6 ;  /* 0x0000000600067213 */ /* 0x000fe40000000000 */
[----:B------:R-:W-:Y:S01]  /*4d60*/  ISETP.GE.AND P3, PT, R89, R96, PT ;  /* 0x000000605900720c */ /* 0x000fe20003f66270 */
[----:B-1----:R-:W-:Y:S01]  /*4d70*/  IMAD.MOV.U32 R2, RZ, RZ, R0 ;  /* 0x000000ffff027224 */ /* 0x002fe200078e0000 */
[----:B------:R-:W-:Y:S01]  /*4d80*/  IABS R0, R5 ;  /* 0x0000000500007213 */ /* 0x000fe20000000000 */
[----:B------:R-:W-:-:S02]  /*4d90*/  IMAD.IADD R5, R10, 0x1, -R84 ;  /* 0x000000010a057824 */ /* 0x000fc400078e0a54 */
[----:B------:R1:W-:Y:S01]  /*4da0*/  I2F R16, R2 ;  /* 0x0000000200107306 */ /* 0x0003e20000201400 */
[----:B--2---:R-:W-:-:S05]  /*4db0*/  FFMA.FTZ R7, R37, -R3, R250 ;  /* 0x8000000325077223 */ /* 0x004fca00000100fa */
[----:B------:R-:W-:Y:S01]  /*4dc0*/  FSEL R221, R7, -INF , !P2 ;  /* 0xff80000007dd7808 */ /* 0x000fe20005000000 */
[----:B------:R-:W-:Y:S02]  /*4dd0*/  IMAD.IADD R7, R10, 0x1, -R93 ;  /* 0x000000010a077824 */ /* 0x000fe400078e0a5d */
[----:B-1----:R-:W-:Y:S01]  /*4de0*/  IMAD.MOV.U32 R2, RZ, RZ, R0 ;  /* 0x000000ffff027224 */ /* 0x002fe200078e0000 */
[----:B------:R-:W-:Y:S01]  /*4df0*/  IABS R0, R5 ;  /* 0x0000000500007213 */ /* 0x000fe20000000000 */
[----:B------:R-:W-:Y:S02]  /*4e00*/  IMAD.IADD R5, R12, 0x1, -R84 ;  /* 0x000000010c057824 */ /* 0x000fe400078e0a54 */
[----:B------:R1:W-:Y:S02]  /*4e10*/  I2F R13, R2 ;  /* 0x00000002000d7306 */ /* 0x0003e40000201400 */
[----:B-1----:R-:W-:Y:S01]  /*4e20*/  IMAD.MOV.U32 R2, RZ, RZ, R0 ;  /* 0x000000ffff027224 */ /* 0x002fe200078e0000 */
[----:B------:R-:W-:Y:S01]  /*4e30*/  IABS R0, R5 ;  /* 0x0000000500007213 */ /* 0x000fe20000000000 */
[----:B------:R-:W-:-:S04]  /*4e40*/  IMAD.IADD R5, R11, 0x1, -R84 ;  /* 0x000000010b057824 */ /* 0x000fc800078e0a54 */
[----:B------:R1:W2:Y:S01]  /*4e50*/  I2F R40, R2 ;  /* 0x0000000200287306 */ /* 0x0002a20000201400 */
[----:B------:R-:W-:Y:S01]  /*4e60*/  IMAD.MOV.U32 R84, RZ, RZ, R63 ;  /* 0x000000ffff547224 */ /* 0x000fe200078e003f */
[----:B-1----:R-:W-:Y:S01]  /*4e70*/  MOV R2, R0 ;  /* 0x0000000000027202 */ /* 0x002fe20000000f00 */
[----:B--2---:R-:W-:Y:S01]  /*4e80*/  FFMA.FTZ R9, R40, -R3, R251 ;  /* 0x8000000328097223 */ /* 0x004fe200000100fb */
[----:B------:R-:W-:Y:S01]  /*4e90*/  IABS R0, R5 ;  /* 0x0000000500007213 */ /* 0x000fe20000000000 */
[----:B------:R-:W-:-:S03]  /*4ea0*/  IMAD.IADD R5, R10, 0x1, -R85 ;  /* 0x000000010a057824 */ /* 0x000fc600078e0a55 */
[----:B------:R1:W2:Y:S01]  /*4eb0*/  I2F R26, R2 ;  /* 0x00000002001a7306 */ /* 0x0002a20000201400 */
[----:B------:R-:W-:Y:S01]  /*4ec0*/  FSEL R187, R9, -INF , !P1 ;  /* 0xff80000009bb7808 */ /* 0x000fe20004800000 */
[----:B------:R-:W-:Y:S02]  /*4ed0*/  FFMA.FTZ R9, R191, -R3, R56 ;  /* 0x80000003bf097223 */ /* 0x000fe40000010038 */
[----:B-1----:R-:W-:Y:S01]  /*4ee0*/  IMAD.MOV.U32 R2, RZ, RZ, R0 ;  /* 0x000000ffff027224 */ /* 0x002fe200078e0000 */
[----:B------:R-:W-:Y:S01]  /*4ef0*/  IABS R0, R5 ;  /* 0x0000000500007213 */ /* 0x000fe20000000000 */
[----:B------:R-:W-:Y:S02]  /*4f00*/  IMAD.IADD R5, R12, 0x1, -R85 ;  /* 0x000000010c057824 */ /* 0x000fe400078e0a55 */
[----:B------:R1:W-:Y:S01]  /*4f10*/  I2F R22, R2 ;  /* 0x0000000200167306 */ /* 0x0003e20000201400 */
[-C--:B--2---:R-:W-:Y:S02]  /*4f20*/  FFMA.FTZ R8, R26, -R3.reuse, R181 ;  /* 0x800000031a087223 */ /* 0x084fe400000100b5 */
[----:B------:R-:W-:Y:S03]  /*4f30*/  HMMA.16816.F32 R24, R28, R168, R216 ;  /* 0x000000a81c18723c */ /* 0x000fe600000018d8 */
[----:B------:R-:W-:Y:S01]  /*4f40*/  FSEL R162, R8, -INF , !P1 ;  /* 0xff80000008a27808 */ /* 0x000fe20004800000 */
[----:B------:R-:W-:-:S03]  /*4f50*/  FFMA.FTZ R8, R189, -R3, R45 ;  /* 0x80000003bd087223 */ /* 0x000fc6000001002d */
[C---:B------:R-:W-:Y:S02]  /*4f60*/  IADD3 R219, R213.reuse, 0x800, RZ ;  /* 0x00000800d5db7810 */ /* 0x040fe40007ffe0ff */
[----:B------:R-:W-:Y:S02]  /*4f70*/  FSEL R181, R8, -INF , !P0 ;  /* 0xff80000008b57808 */ /* 0x000fe40004000000 */
[----:B------:R-:W-:Y:S01]  /*4f80*/  IADD3 R218, R213, 0xc00, RZ ;  /* 0x00000c00d5da7810 */ /* 0x000fe20007ffe0ff */
[----:B-1----:R-:W-:Y:S01]  /*4f90*/  IMAD.MOV.U32 R2, RZ, RZ, R0 ;  /* 0x000000ffff027224 */ /* 0x002fe200078e0000 */
[----:B------:R-:W-:Y:S02]  /*4fa0*/  IABS R0, R5 ;  /* 0x0000000500007213 */ /* 0x000fe40000000000 */
[----:B------:R-:W-:Y:S01]  /*4fb0*/  IADD3 R5, -R85, R11, RZ ;  /* 0x0000000b55057210 */ /* 0x000fe20007ffe1ff */
[----:B------:R1:W-:Y:S01]  /*4fc0*/  I2F R38, R2 ;  /* 0x0000000200267306 */ /* 0x0003e20000201400 */
[----:B------:R-:W-:Y:S01]  /*4fd0*/  IMAD.MOV.U32 R85, RZ, RZ, R43 ;  /* 0x000000ffff557224 */ /* 0x000fe200078e002b */
[----:B------:R-:W-:-:S02]  /*4fe0*/  IADD3 R217, R213, 0x1000, RZ ;  /* 0x00001000d5d97810 */ /* 0x000fc40007ffe0ff */
[----:B------:R-:W-:Y:S01]  /*4ff0*/  IADD3 R216, R213, 0x1400, RZ ;  /* 0x00001400d5d87810 */ /* 0x000fe20007ffe0ff */
[----:B-1----:R-:W-:Y:S01]  /*5000*/  IMAD.MOV.U32 R2, RZ, RZ, R0 ;  /* 0x000000ffff027224 */ /* 0x002fe200078e0000 */
[----:B------:R-:W-:Y:S01]  /*5010*/  IABS R0, R5 ;  /* 0x0000000500007213 */ /* 0x000fe20000000000 */
[----:B------:R-:W-:Y:S02]  /*5020*/  IMAD.IADD R5, R10, 0x1, -R86 ;  /* 0x000000010a057824 */ /* 0x000fe400078e0a56 */
        /* <DEDUP_REMOVED lines=8> */
[----:B------:R1:W2:Y:S01]  /*50b0*/  I2F R48, R2 ;  /* 0x0000000200307306 */ /* 0x0002a20000201400 */
[----:B------:R-:W-:Y:S02]  /*50c0*/  IMAD.MOV.U32 R86, RZ, RZ, R41 ;  /* 0x000000ffff567224 */ /* 0x000fe400078e0029 */
[----:B-1----:R-:W-:Y:S01]  /*50d0*/  IMAD.MOV.U32 R2, RZ, RZ, R0 ;  /* 0x000000ffff027224 */ /* 0x002fe200078e0000 */
[----:B------:R-:W-:Y:S01]  /*50e0*/  IABS R0, R5 ;  /* 0x0000000500007213 */ /* 0x000fe20000000000 */
[----:B------:R-:W-:-:S03]  /*50f0*/  IMAD.IADD R5, R10, 0x1, -R87 ;  /* 0x000000010a057824 */ /* 0x000fc600078e0a57 */
[----:B------:R1:W-:Y:S01]  /*5100*/  I2F R23, R2 ;  /* 0x0000000200177306 */ /* 0x0003e20000201400 */
[----:B--2---:R-:W-:Y:S02]  /*5110*/  FFMA.FTZ R8, R48, -R3, R223 ;  /* 0x8000000330087223 */ /* 0x004fe400000100df */
[----:B------:R-:W-:Y:S02]  /*5120*/  IMAD.MOV.U32 R223, RZ, RZ, R220 ;  /* 0x000000ffffdf7224 */ /* 0x000fe400078e00dc */
[----:B------:R-:W-:Y:S01]  /*5130*/  IMAD.MOV.U32 R220, RZ, RZ, R84 ;  /* 0x000000ffffdc7224 */ /* 0x000fe200078e0054 */
[----:B------:R-:W-:Y:S02]  /*5140*/  MOV R84, R54 ;  /* 0x0000003600547202 */ /* 0x000fe40000000f00 */
[----:B-1----:R-:W-:Y:S02]  /*5150*/  MOV R2, R0 ;  /* 0x0000000000027202 */ /* 0x002fe40000000f00 */
[----:B------:R-:W-:-:S02]  /*5160*/  IABS R0, R5 ;  /* 0x0000000500007213 */ /* 0x000fc40000000000 */
[----:B------:R-:W-:Y:S01]  /*5170*/  IADD3 R5, -R87, R12, RZ ;  /* 0x0000000c57057210 */ /* 0x000fe20007ffe1ff */
[----:B------:R1:W-:Y:S02]  /*5180*/  I2F R20, R2 ;  /* 0x0000000200147306 */ /* 0x0003e40000201400 */
[----:B-1----:R-:W-:Y:S01]  /*5190*/  IMAD.MOV.U32 R2, RZ, RZ, R0 ;  /* 0x000000ffff027224 */ /* 0x002fe200078e0000 */
[----:B------:R-:W-:Y:S01]  /*51a0*/  IABS R0, R5 ;  /* 0x0000000500007213 */ /* 0x000fe20000000000 */
[----:B------:R-:W-:Y:S01]  /*51b0*/  IMAD.IADD R5, R11, 0x1, -R87 ;  /* 0x000000010b057824 */ /* 0x000fe200078e0a57 */
[----:B------:R-:W-:-:S03]  /*51c0*/  MOV R87, R86 ;  /* 0x0000005600577202 */ /* 0x000fc60000000f00 */
[----:B------:R1:W-:Y:S01]  /*51d0*/  I2F R43, R2 ;  /* 0x00000002002b7306 */ /* 0x0003e20000201400 */
[----:B------:R-:W-:Y:S02]  /*51e0*/  IMAD.MOV.U32 R86, RZ, RZ, R85 ;  /* 0x000000ffff567224 */ /* 0x000fe400078e0055 */
[----:B------:R-:W-:Y:S02]  /*51f0*/  IMAD.MOV.U32 R85, RZ, RZ, R53 ;  /* 0x000000ffff557224 */ /* 0x000fe400078e0035 */
[----:B------:R-:W-:Y:S01]  /*5200*/  HMMA.16816.F32 R52, R28, R176, R232 ;  /* 0x000000b01c34723c */ /* 0x000fe200000018e8 */
[----:B-1----:R-:W-:Y:S01]  /*5210*/  IMAD.MOV.U32 R2, RZ, RZ, R0 ;  /* 0x000000ffff027224 */ /* 0x002fe200078e0000 */
[----:B------:R-:W-:Y:S01]  /*5220*/  IABS R0, R5 ;  /* 0x0000000500007213 */ /* 0x000fe20000000000 */
[----:B------:R-:W-:Y:S02]  /*5230*/  IMAD.IADD R5, R10, 0x1, -R88 ;  /* 0x000000010a057824 */ /* 0x000fe400078e0a58 */
        /* <DEDUP_REMOVED lines=8> */
[----:B------:R1:W-:Y:S01]  /*52c0*/  I2F R60, R2 ;  /* 0x00000002003c7306 */ /* 0x0003e20000201400 */
[----:B------:R-:W-:Y:S02]  /*52d0*/  IMAD.MOV.U32 R88, RZ, RZ, R50 ;  /* 0x000000ffff587224 */ /* 0x000fe400078e0032 */
[----:B-1----:R-:W-:Y:S01]  /*52e0*/  IMAD.MOV.U32 R2, RZ, RZ, R0 ;  /* 0x000000ffff027224 */ /* 0x002fe200078e0000 */
        /* <DEDUP_REMOVED lines=22> */
[----:B------:R1:W2:Y:S02]  /*5450*/  I2F R62, R2 ;  /* 0x00000002003e7306 */ /* 0x0002a40000201400 */
        /* <DEDUP_REMOVED lines=14> */
[----:B------:R-:W-:-:S03]  /*5540*/  FFMA.FTZ R5, R16, -R3, R180 ;  /* 0x8000000310057223 */ /* 0x000fc600000100b4 */
[----:B------:R1:W3:Y:S01]  /*5550*/  I2F R33, R2 ;  /* 0x0000000200217306 */ /* 0x0002e20000201400 */
[----:B------:R-:W-:Y:S01]  /*5560*/  HMMA.16816.F32 R16, R28, R142, R200 ;  /* 0x0000008e1c10723c */ /* 0x000fe200000018c8 */
[----:B------:R-:W-:Y:S01]  /*5570*/  FSEL R165, R5, -INF , !P2 ;  /* 0xff80000005a57808 */ /* 0x000fe20005000000 */
[----:B------:R-:W-:Y:S01]  /*5580*/  IMAD.MOV.U32 R5, RZ, RZ, R6 ;  /* 0x000000ffff057224 */ /* 0x000fe200078e0006 */
[----:B------:R-:W-:-:S04]  /*5590*/  IADD3 R6, -R92, R11, RZ ;  /* 0x0000000b5c067210 */ /* 0x000fc80007ffe1ff */
[----:B------:R4:W5:Y:S01]  /*55a0*/  I2F R32, R0 ;  /* 0x0000000000207306 */ /* 0x0009620000201400 */
[----:B-1----:R-:W-:-:S07]  /*55b0*/  FFMA.FTZ R2, R13, -R3, R182 ;  /* 0x800000030d027223 */ /* 0x002fce00000100b6 */
[----:B------:R1:W-:Y:S01]  /*55c0*/  I2F R67, R5 ;  /* 0x0000000500437306 */ /* 0x0003e20000201400 */
[----:B------:R-:W-:Y:S01]  /*55d0*/  FFMA.FTZ R13, R188, -R3, R249 ;  /* 0x80000003bc0d7223 */ /* 0x000fe200000100f9 */
[----:B------:R-:W-:Y:S02]  /*55e0*/  FSEL R180, R2, -INF , !P2 ;  /* 0xff80000002b47808 */ /* 0x000fe40005000000 */
[----:B------:R-:W-:Y:S01]  /*55f0*/  ISETP.GE.AND P2, PT, R90, R96, PT ;  /* 0x000000605a00720c */ /* 0x000fe20003f46270 */
[----:B----4-:R-:W-:-:S05]  /*5600*/  IMAD.IADD R0, R12, 0x1, -R92 ;  /* 0x000000010c007824 */ /* 0x010fca00078e0a5c */
[----:B------:R-:W-:Y:S02]  /*5610*/  IABS R2, R0 ;  /* 0x0000000000027213 */ /* 0x000fe40000000000 */
[----:B------:R-:W-:Y:S01]  /*5620*/  IABS R0, R6 ;  /* 0x0000000600007213 */ /* 0x000fe20000000000 */
[----:B------:R-:W-:Y:S01]  /*5630*/  FFMA.FTZ R6, R22, -R3, R183 ;  /* 0x8000000316067223 */ /* 0x000fe200000100b7 */
[----:B------:R-:W-:Y:S01]  /*5640*/  FSEL R183, R13, -INF , !P1 ;  /* 0xff8000000db77808 */ /* 0x000fe20004800000 */
[----:B-1----:R-:W-:Y:S02]  /*5650*/  IMAD.MOV.U32 R5, RZ, RZ, R2 ;  /* 0x000000ffff057224 */ /* 0x002fe400078e0002 */
[----:B------:R-:W-:Y:S01]  /*5660*/  IMAD.MOV.U32 R2, RZ, RZ, R0 ;  /* 0x000000ffff027224 */ /* 0x000fe200078e0000 */
[----:B------:R-:W-:Y:S01]  /*5670*/  IABS R0, R7 ;  /* 0x0000000700007213 */ /* 0x000fe20000000000 */
[----:B------:R1:W-:Y:S01]  /*5680*/  I2F R64, R5 ;  /* 0x0000000500407306 */ /* 0x0003e20000201400 */
[----:B------:R-:W-:Y:S01]  /*5690*/  FSEL R167, R6, -INF , !P1 ;  /* 0xff80000006a77808 */ /* 0x000fe20004800000 */
[-C--:B------:R-:W-:Y:S01]  /*56a0*/  FFMA.FTZ R6, R21, -R3.reuse, R16 ;  /* 0x8000000315067223 */ /* 0x080fe20000010010 */
[----:B------:R-:W-:Y:S01]  /*56b0*/  ISETP.GE.AND P1, PT, R91, R96, PT ;  /* 0x000000605b00720c */ /* 0x000fe20003f26270 */
[----:B------:R-:W-:-:S02]  /*56c0*/  FFMA.FTZ R7, R38, -R3, R44 ;  /* 0x8000000326077223 */ /* 0x000fc4000001002c */
[----:B------:R-:W-:Y:S01]  /*56d0*/  HMMA.16816.F32 R44, R28, R172, R228 ;  /* 0x000000ac1c2c723c */ /* 0x000fe200000018e4 */
[----:B------:R-:W-:Y:S01]  /*56e0*/  FSEL R135, R6, -INF , !P0 ;  /* 0xff80000006877808 */ /* 0x000fe20004000000 */
[----:B------:R4:W-:Y:S01]  /*56f0*/  I2F R61, R2 ;  /* 0x00000002003d7306 */ /* 0x0009e20000201400 */
[-C--:B------:R-:W-:Y:S01]  /*5700*/  IADD3 R6, -R76, R12.reuse, RZ ;  /* 0x0000000c4c067210 */ /* 0x080fe20007ffe1ff */
[-C--:B--2---:R-:W-:Y:S01]  /*5710*/  FFMA.FTZ R16, R62, -R3.reuse, R86 ;  /* 0x800000033e107223 */ /* 0x084fe20000010056 */
[----:B------:R-:W-:Y:S01]  /*5720*/  FSEL R182, R7, -INF , !P0 ;  /* 0xff80000007b67808 */ /* 0x000fe20004000000 */
[-C--:B------:R-:W-:Y:S01]  /*5730*/  FFMA.FTZ R7, R23, -R3.reuse, R17 ;  /* 0x8000000317077223 */ /* 0x080fe20000010011 */
[----:B------:R-:W-:Y:S01]  /*5740*/  FSEL R172, R9, -INF , !P6 ;  /* 0xff80000009ac7808 */ /* 0x000fe20007000000 */
[-C--:B------:R-:W-:Y:S01]  /*5750*/  FFMA.FTZ R9, R192, -R3.reuse, R49 ;  /* 0x80000003c0097223 */ /* 0x080fe20000010031 */
[----:B------:R-:W-:Y:S01]  /*5760*/  FSEL R173, R8, -INF , !P6 ;  /* 0xff80000008ad7808 */ /* 0x000fe20007000000 */
[----:B------:R2:W-:Y:S01]  /*5770*/  I2F R57, R0 ;  /* 0x0000000000397306 */ /* 0x0005e20000201400 */
[----:B-1----:R-:W-:Y:S01]  /*5780*/  IADD3 R5, -R93, R12, RZ ;  /* 0x0000000c5d057210 */ /* 0x002fe20007ffe1ff */
[-C--:B------:R-:W-:Y:S01]  /*5790*/  FFMA.FTZ R8, R43, -R3.reuse, R227 ;  /* 0x800000032b087223 */ /* 0x080fe200000100e3 */
[----:B------:R-:W-:Y:S01]  /*57a0*/  FSEL R176, R9, -INF , !P5 ;  /* 0xff80000009b07808 */ /* 0x000fe20006800000 */
[----:B------:R-:W-:Y:S01]  /*57b0*/  FFMA.FTZ R9, R194, -R3, R237 ;  /* 0x80000003c2097223 */ /* 0x000fe200000100ed */
[----:B------:R-:W-:-:S02]  /*57c0*/  IABS R5, R5 ;  /* 0x0000000500057213 */ /* 0x000fc40000000000 */
[----:B------:R-:W-:Y:S01]  /*57d0*/  FSEL R201, R8, -INF , !P5 ;  /* 0xff80000008c97808 */ /* 0x000fe20006800000 */
[----:B----4-:R-:W-:Y:S01]  /*57e0*/  FFMA.FTZ R2, R15, -R3, R18 ;  /* 0x800000030f027223 */ /* 0x010fe20000010012 */
[----:B------:R-:W-:Y:S01]  /*57f0*/  MOV R86, R159 ;  /* 0x0000009f00567202 */ /* 0x000fe20000000f00 */
[----:B------:R-:W-:Y:S02]  /*5800*/  FFMA.FTZ R8, R60, -R3, R88 ;  /* 0x800000033c087223 */ /* 0x000fe40000010058 */
[----:B------:R-:W-:Y:S01]  /*5810*/  IMAD.MOV.U32 R88, RZ, RZ, R238 ;  /* 0x000000ffff587224 */ /* 0x000fe200078e00ee */
[----:B------:R-:W-:Y:S01]  /*5820*/  FSEL R163, R2, -INF , !P0 ;  /* 0xff80000002a37808 */ /* 0x000fe20004000000 */
[----:B------:R-:W-:Y:S01]  /*5830*/  IMAD.MOV.U32 R2, RZ, RZ, R5 ;  /* 0x000000ffff027224 */ /* 0x000fe200078e0005 */
[----:B------:R-:W-:Y:S01]  /*5840*/  ISETP.GE.AND P0, PT, R92, R96, PT ;  /* 0x000000605c00720c */ /* 0x000fe20003f06270 */
[----:B------:R-:W-:Y:S01]  /*5850*/  IMAD.IADD R5, R10, 0x1, -R76 ;  /* 0x000000010a057824 */ /* 0x000fe200078e0a4c */
[----:B------:R-:W-:Y:S01]  /*5860*/  FSEL R92, R7, -INF , !P6 ;  /* 0xff800000075c7808 */ /* 0x000fe20007000000 */
[----:B--2---:R-:W-:Y:S01]  /*5870*/  IMAD.IADD R0, R11, 0x1, -R93 ;  /* 0x000000010b007824 */ /* 0x004fe200078e0a5d */
[----:B------:R1:W-:Y:S01]  /*5880*/  I2F R56, R2 ;  /* 0x0000000200387306 */ /* 0x0003e20000201400 */
[----:B------:R-:W-:Y:S01]  /*5890*/  IMAD.MOV.U32 R238, RZ, RZ, R236 ;  /* 0x000000ffffee7224 */ /* 0x000fe200078e00ec */
[----:B------:R-:W-:Y:S01]  /*58a0*/  MOV R236, R87 ;  /* 0x0000005700ec7202 */ /* 0x000fe20000000f00 */
[----:B------:R-:W-:Y:S01]  /*58b0*/  IMAD.MOV.U32 R87, RZ, RZ, R223 ;  /* 0x000000ffff577224 */ /* 0x000fe200078e00df */
[----:B------:R-:W-:Y:S01]  /*58c0*/  IABS R0, R0 ;  /* 0x0000000000007213 */ /* 0x000fe20000000000 */
[-C--:B------:R-:W-:Y:S01]  /*58d0*/  FFMA.FTZ R18, R197, -R3.reuse, R88 ;  /* 0x80000003c5127223 */ /* 0x080fe20000010058 */
[----:B------:R-:W-:Y:S01]  /*58e0*/  FSEL R189, R8, -INF , !P4 ;  /* 0xff80000008bd7808 */ /* 0x000fe20006000000 */
[-C--:B------:R-:W-:Y:S01]  /*58f0*/  FFMA.FTZ R7, R42, -R3.reuse, R24 ;  /* 0x800000032a077223 */ /* 0x080fe20000010018 */
[----:B------:R2:W-:Y:S01]  /*5900*/  I2F R51, R0 ;  /* 0x0000000000337306 */ /* 0x0005e20000201400 */
[-C--:B---3--:R-:W-:Y:S01]  /*5910*/  FFMA.FTZ R8, R33, -R3.reuse, R44 ;  /* 0x8000000321087223 */ /* 0x088fe2000001002c */
[----:B------:R-:W-:Y:S01]  /*5920*/  FSEL R197, R16, -INF , !P2 ;  /* 0xff80000010c57808 */ /* 0x000fe20005000000 */
[-C--:B------:R-:W-:Y:S01]  /*5930*/  FFMA.FTZ R17, R66, -R3.reuse, R87 ;  /* 0x8000000342117223 */ /* 0x080fe20000010057 */
[----:B------:R-:W-:Y:S01]  /*5940*/  FSEL R203, R7, -INF , !P5 ;  /* 0xff80000007cb7808 */ /* 0x000fe20006800000 */
[----:B------:R-:W-:Y:S01]  /*5950*/  FFMA.FTZ R7, R59, -R3, R25 ;  /* 0x800000033b077223 */ /* 0x000fe20000010019 */
[----:B------:R-:W-:Y:S01]  /*5960*/  FSEL R231, R8, -INF , !P1 ;  /* 0xff80000008e77808 */ /* 0x000fe20004800000 */
[----:B------:R-:W-:Y:S01]  /*5970*/  IMAD.MOV.U32 R87, RZ, RZ, R75 ;  /* 0x000000ffff577224 */ /* 0x000fe200078e004b */
[----:B-1----:R-:W-:Y:S01]  /*5980*/  IABS R2, R5 ;  /* 0x0000000500027213 */ /* 0x002fe20000000000 */
[-C--:B------:R-:W-:Y:S01]  /*5990*/  FFMA.FTZ R5, R20, -R3.reuse, R19 ;  /* 0x8000000314057223 */ /* 0x080fe20000010013 */
[----:B------:R-:W-:Y:S01]  /*59a0*/  FSEL R200, R7, -INF , !P4 ;  /* 0xff80000007c87808 */ /* 0x000fe20006000000 */
[C---:B------:R-:W-:Y:S01]  /*59b0*/  HMMA.16816.F32 R20, R28.reuse, R170, R240 ;  /* 0x000000aa1c14723c */ /* 0x040fe200000018f0 */
[----:B------:R1:W3:Y:S01]  /*59c0*/  I2F R50, R2 ;  /* 0x0000000200327306 */ /* 0x0002e20000201400 */
[-C--:B-----5:R-:W-:Y:S01]  /*59d0*/  FFMA.FTZ R7, R32, -R3.reuse, R46 ;  /* 0x8000000320077223 */ /* 0x0a0fe2000001002e */
[----:B------:R-:W-:Y:S01]  /*59e0*/  FSEL R142, R5, -INF , !P6 ;  /* 0xff800000058e7808 */ /* 0x000fe20007000000 */
[----:B------:R-:W-:Y:S01]  /*59f0*/  IMAD.IADD R5, R11, 0x1, -R76 ;  /* 0x000000010b057824 */ /* 0x000fe200078e0a4c */
[----:B--2---:R-:W-:Y:S01]  /*5a00*/  IABS R0, R6 ;  /* 0x0000000600007213 */ /* 0x004fe20000000000 */
[-C--:B------:R-:W-:Y:S01]  /*5a10*/  FFMA.FTZ R6, R14, -R3.reuse, R26 ;  /* 0x800000030e067223 */ /* 0x080fe2000001001a */
[----:B------:R-:W-:Y:S01]  /*5a20*/  FSEL R170, R18, -INF , !P3 ;  /* 0xff80000012aa7808 */ /* 0x000fe20005800000 */
[----:B------:R-:W-:Y:S01]  /*5a30*/  IMAD R25, R184, 0x20, R166 ;  /* 0x00000020b8197824 */ /* 0x000fe200078e02a6 */
[----:B------:R-:W-:Y:S01]  /*5a40*/  FSEL R171, R9, -INF , !P4 ;  /* 0xff80000009ab7808 */ /* 0x000fe20006000000 */
[-C--:B------:R-:W-:Y:S01]  /*5a50*/  FFMA.FTZ R19, R193, -R3.reuse, R236 ;  /* 0x80000003c1137223 */ /* 0x080fe200000100ec */
[----:B------:R-:W-:Y:S01]  /*5a60*/  FSEL R227, R6, -INF , !P5 ;  /* 0xff80000006e37808 */ /* 0x000fe20006800000 */
[-C--:B------:R-:W-:Y:S01]  /*5a70*/  FFMA.FTZ R6, R41, -R3.reuse, R27 ;  /* 0x8000000329067223 */ /* 0x080fe2000001001b */
[----:B------:R-:W-:Y:S01]  /*5a80*/  FSEL R237, R7, -INF , !P1 ;  /* 0xff80000007ed7808 */ /* 0x000fe20004800000 */
[----:B------:R-:W-:Y:S01]  /*5a90*/  IMAD.IADD R7, R11, 0x1, -R78 ;  /* 0x000000010b077824 */ /* 0x000fe200078e0a4e */
[----:B------:R-:W-:Y:S01]  /*5aa0*/  HMMA.16816.F32 R40, R28, R174, R244 ;  /* 0x000000ae1c28723c */ /* 0x000fe200000018f4 */
[----:B------:R-:W-:Y:S01]  /*5ab0*/  FFMA.FTZ R27, R209, -R3, R74 ;  /* 0x80000003d11b7223 */ /* 0x000fe2000001004a */
[----:B------:R-:W-:Y:S01]  /*5ac0*/  FSEL R223, R6, -INF , !P4 ;  /* 0xff80000006df7808 */ /* 0x000fe20006000000 */
[----:B-1----:R-:W-:Y:S01]  /*5ad0*/  IMAD.MOV.U32 R2, RZ, RZ, R0 ;  /* 0x000000ffff027224 */ /* 0x002fe200078e0000 */
[----:B------:R-:W-:Y:S01]  /*5ae0*/  IABS R0, R5 ;  /* 0x0000000500007213 */ /* 0x000fe20000000000 */
[----:B------:R-:W-:Y:S01]  /*5af0*/  IMAD.IADD R5, R10, 0x1, -R77 ;  /* 0x000000010a057824 */ /* 0x000fe200078e0a4d */
[----:B------:R-:W-:Y:S01]  /*5b00*/  FSEL R159, R27, -INF , !P0 ;  /* 0xff8000001b9f7808 */ /* 0x000fe20004000000 */
[----:B------:R1:W-:Y:S01]  /*5b10*/  I2F R49, R2 ;  /* 0x0000000200317306 */ /* 0x0003e20000201400 */
[----:B------:R-:W-:Y:S01]  /*5b20*/  IMAD.IADD R6, R12, 0x1, -R79 ;  /* 0x000000010c067824 */ /* 0x000fe200078e0a4f */
[----:B------:R-:W-:Y:S01]  /*5b30*/  FSEL R169, R19, -INF , !P1 ;  /* 0xff80000013a97808 */ /* 0x000fe20004800000 */
[-C--:B------:R-:W-:Y:S01]  /*5b40*/  FFMA.FTZ R13, R63, -R3.reuse, R22 ;  /* 0x800000033f0d7223 */ /* 0x080fe20000010016 */
[----:B------:R-:W-:Y:S01]  /*5b50*/  ISETP.GE.AND P6, PT, R93, R96, PT ;  /* 0x000000605d00720c */ /* 0x000fe20003fc6270 */
[-C--:B------:R-:W-:Y:S01]  /*5b60*/  FFMA.FTZ R14, R58, -R3.reuse, R21 ;  /* 0x800000033a0e7223 */ /* 0x080fe20000010015 */
[----:B------:R-:W-:Y:S01]  /*5b70*/  IABS R6, R6 ;  /* 0x0000000600067213 */ /* 0x000fe20000000000 */
[-C--:B------:R-:W-:Y:S01]  /*5b80*/  FFMA.FTZ R15, R65, -R3.reuse, R20 ;  /* 0x80000003410f7223 */ /* 0x080fe20000010014 */
[----:B------:R-:W-:Y:S01]  /*5b90*/  FSEL R193, R13, -INF , !P3 ;  /* 0xff8000000dc17808 */ /* 0x000fe20005800000 */
[-C--:B------:R-:W-:Y:S01]  /*5ba0*/  FFMA.FTZ R9, R35, -R3.reuse, R23 ;  /* 0x8000000323097223 */ /* 0x080fe20000010017 */
[----:B------:R-:W-:Y:S01]  /*5bb0*/  FSEL R188, R14, -INF , !P2 ;  /* 0xff8000000ebc7808 */ /* 0x000fe20005000000 */
[-C--:B------:R-:W-:Y:S01]  /*5bc0*/  FFMA.FTZ R32, R196, -R3.reuse, R82 ;  /* 0x80000003c4207223 */ /* 0x080fe20000010052 */
[----:B------:R-:W-:Y:S01]  /*5bd0*/  FSEL R184, R15, -INF , !P3 ;  /* 0xff8000000fb87808 */ /* 0x000fe20005800000 */
[-C--:B------:R-:W-:Y:S01]  /*5be0*/  FFMA.FTZ R24, R195, -R3.reuse, R238 ;  /* 0x80000003c3187223 */ /* 0x080fe200000100ee */
[----:B------:R-:W-:Y:S01]  /*5bf0*/  FSEL R192, R9, -INF , !P2 ;  /* 0xff80000009c07808 */ /* 0x000fe20005000000 */
[-C--:B------:R-:W-:Y:S01]  /*5c00*/  FFMA.FTZ R35, R199, -R3.reuse, R83 ;  /* 0x80000003c7237223 */ /* 0x080fe20000010053 */
[----:B-1----:R-:W-:Y:S01]  /*5c10*/  MOV R2, R0 ;  /* 0x0000000000027202 */ /* 0x002fe20000000f00 */
[----:B---3--:R-:W-:Y:S01]  /*5c20*/  FFMA.FTZ R26, R50, -R3, R160 ;  /* 0x80000003321a7223 */ /* 0x008fe200000100a0 */
[----:B------:R-:W-:Y:S01]  /*5c30*/  IABS R0, R5 ;  /* 0x0000000500007213 */ /* 0x000fe20000000000 */
[----:B------:R-:W-:Y:S01]  /*5c40*/  IMAD.IADD R5, R12, 0x1, -R77 ;  /* 0x000000010c057824 */ /* 0x000fe200078e0a4d */
[----:B------:R1:W2:Y:S01]  /*5c50*/  I2F R48, R2 ;  /* 0x0000000200307306 */ /* 0x0002a20000201400 */
[----:B------:R-:W-:-:S02]  /*5c60*/  FSEL R195, R17, -INF , !P3 ;  /* 0xff80000011c37808 */ /* 0x000fc40005800000 */
[----:B------:R-:W-:Y:S01]  /*5c70*/  FSEL R168, R24, -INF , !P2 ;  /* 0xff80000018a87808 */ /* 0x000fe20005000000 */
[----:B------:R-:W-:Y:S01]  /*5c80*/  FFMA.FTZ R24, R51, -R3, R42 ;  /* 0x8000000333187223 */ /* 0x000fe2000001002a */
[-C--:B------:R-:W-:Y:S02]  /*5c90*/  ISETP.GE.AND P5, PT, R76, R96.reuse, PT ;  /* 0x000000604c00720c */ /* 0x080fe40003fa6270 */
[-C--:B------:R-:W-:Y:S02]  /*5ca0*/  ISETP.GE.AND P4, PT, R77, R96.reuse, PT ;  /* 0x000000604d00720c */ /* 0x080fe40003f86270 */
[-C--:B------:R-:W-:Y:S02]  /*5cb0*/  ISETP.GE.AND P3, PT, R94, R96.reuse, PT ;  /* 0x000000605e00720c */ /* 0x080fe40003f66270 */
[----:B------:R-:W-:Y:S02]  /*5cc0*/  ISETP.GE.AND P2, PT, R79, R96, PT ;  /* 0x000000604f00720c */ /* 0x000fe40003f46270 */
[----:B------:R-:W-:-:S02]  /*5cd0*/  FSEL R143, R35, -INF , !P5 ;  /* 0xff800000238f7808 */ /* 0x000fc40006800000 */
[----:B------:R-:W-:Y:S01]  /*5ce0*/  FSEL R177, R26, -INF , !P5 ;  /* 0xff8000001ab17808 */ /* 0x000fe20006800000 */
[----:B-1----:R-:W-:Y:S01]  /*5cf0*/  IMAD.MOV.U32 R2, RZ, RZ, R0 ;  /* 0x000000ffff027224 */ /* 0x002fe200078e0000 */
[----:B------:R-:W-:Y:S01]  /*5d00*/  IABS R0, R5 ;  /* 0x0000000500007213 */ /* 0x000fe20000000000 */
[----:B------:R-:W-:Y:S01]  /*5d10*/  IMAD.IADD R5, R11, 0x1, -R77 ;  /* 0x000000010b057824 */ /* 0x000fe200078e0a4d */
[----:B------:R-:W-:Y:S01]  /*5d20*/  FSEL R93, R32, -INF , !P3 ;  /* 0xff800000205d7808 */ /* 0x000fe20005800000 */
[----:B------:R1:W3:Y:S01]  /*5d30*/  I2F R39, R2 ;  /* 0x0000000200277306 */ /* 0x0002e20000201400 */
[-C--:B--2---:R-:W-:Y:S01]  /*5d40*/  FFMA.FTZ R17, R48, -R3.reuse, R43 ;  /* 0x8000000330117223 */ /* 0x084fe2000001002b */
[----:B-1----:R-:W-:Y:S01]  /*5d50*/  MOV R2, R0 ;  /* 0x0000000000027202 */ /* 0x002fe20000000f00 */
[----:B---3--:R-:W-:Y:S01]  /*5d60*/  FFMA.FTZ R23, R39, -R3, R225 ;  /* 0x8000000327177223 */ /* 0x008fe200000100e1 */
[----:B------:R-:W-:Y:S01]  /*5d70*/  IABS R0, R5 ;  /* 0x0000000500007213 */ /* 0x000fe20000000000 */
[----:B------:R-:W-:-:S03]  /*5d80*/  IMAD.IADD R5, R10, 0x1, -R94 ;  /* 0x000000010a057824 */ /* 0x000fc600078e0a5e */
[----:B------:R1:W2:Y:S01]  /*5d90*/  I2F R38, R2 ;  /* 0x0000000200267306 */ /* 0x0002a20000201400 */
[----:B------:R-:W-:Y:S01]  /*5da0*/  FSEL R225, R17, -INF , !P5 ;  /* 0xff80000011e17808 */ /* 0x000fe20006800000 */
        /* <DEDUP_REMOVED lines=10> */
[-C--:B------:R-:W-:Y:S01]  /*5e50*/  FFMA.FTZ R10, R34, -R3.reuse, R220 ;  /* 0x80000003220a7223 */ /* 0x080fe200000100dc */
[----:B------:R-:W-:Y:S01]  /*5e60*/  IADD3 R220, R213, 0x400, RZ ;  /* 0x00000400d5dc7810 */ /* 0x000fe20007ffe0ff */
[-C--:B------:R-:W-:Y:S01]  /*5e70*/  FFMA.FTZ R34, R198, -R3.reuse, R81 ;  /* 0x80000003c6227223 */ /* 0x080fe20000010051 */
[----:B------:R-:W-:Y:S01]  /*5e80*/  FSEL R198, R24, -INF , !P6 ;  /* 0xff80000018c67808 */ /* 0x000fe20007000000 */
[-C--:B--2---:R-:W-:Y:S01]  /*5e90*/  FFMA.FTZ R16, R37, -R3.reuse, R54 ;  /* 0x8000000325107223 */ /* 0x084fe20000010036 */
[----:B------:R-:W-:Y:S01]  /*5ea0*/  FSEL R202, R10, -INF , !P1 ;  /* 0xff8000000aca7808 */ /* 0x000fe20004800000 */
[----:B------:R-:W-:Y:S01]  /*5eb0*/  FFMA.FTZ R10, R64, -R3, R45 ;  /* 0x80000003400a7223 */ /* 0x000fe2000001002d */
[----:B------:R-:W-:Y:S02]  /*5ec0*/  ISETP.GE.AND P1, PT, R78, R96, PT ;  /* 0x000000604e00720c */ /* 0x000fe40003f26270 */
[----:B------:R-:W-:Y:S01]  /*5ed0*/  FSEL R236, R16, -INF , !P4 ;  /* 0xff80000010ec7808 */ /* 0x000fe20006000000 */
[----:B-1----:R-:W-:Y:S01]  /*5ee0*/  IMAD.MOV.U32 R2, RZ, RZ, R0 ;  /* 0x000000ffff027224 */ /* 0x002fe200078e0000 */
[----:B------:R-:W-:Y:S01]  /*5ef0*/  IABS R0, R5 ;  /* 0x0000000500007213 */ /* 0x000fe20000000000 */
[----:B------:R-:W-:-:S02]  /*5f00*/  IMAD.IADD R5, R12, 0x1, -R94 ;  /* 0x000000010c057824 */ /* 0x000fc400078e0a5e */
[----:B------:R1:W2:Y:S01]  /*5f10*/  I2F R21, R2 ;  /* 0x0000000200157306 */ /* 0x0002a20000201400 */
[-C--:B---3--:R-:W-:Y:S01]  /*5f20*/  FFMA.FTZ R22, R22, -R3.reuse, R215 ;  /* 0x8000000316167223 */ /* 0x088fe200000100d7 */
[----:B------:R-:W-:Y:S02]  /*5f30*/  IADD3 R215, R213, 0x1800, RZ ;  /* 0x00001800d5d77810 */ /* 0x000fe40007ffe0ff */
[----:B-1----:R-:W-:Y:S01]  /*5f40*/  MOV R2, R0 ;  /* 0x0000000000027202 */ /* 0x002fe20000000f00 */
[----:B--2---:R-:W-:Y:S01]  /*5f50*/  FFMA.FTZ R21, R21, -R3, R214 ;  /* 0x8000000315157223 */ /* 0x004fe200000100d6 */
[----:B------:R-:W-:Y:S01]  /*5f60*/  IABS R0, R5 ;  /* 0x0000000500007213 */ /* 0x000fe20000000000 */
[----:B------:R-:W-:Y:S01]  /*5f70*/  IMAD.IADD R5, R12, 0x1, -R78 ;  /* 0x000000010c057824 */ /* 0x000fe200078e0a4e */
[----:B------:R1:W2:Y:S01]  /*5f80*/  I2F R20, R2 ;  /* 0x0000000200147306 */ /* 0x0002a20000201400 */
[----:B------:R-:W-:Y:S01]  /*5f90*/  HMMA.16816.F32 R12, R28, R178, R84 ;  /* 0x000000b21c0c723c */ /* 0x000fe20000001854 */
[----:B------:R-:W-:-:S02]  /*5fa0*/  IADD3 R214, R213, 0x1c00, RZ ;  /* 0x00001c00d5d67810 */ /* 0x000fc40007ffe0ff */
[----:B------:R-:W-:-:S04]  /*5fb0*/  FSEL R205, R21, -INF , !P2 ;  /* 0xff80000015cd7808 */ /* 0x000fc80005000000 */
[----:B------:R3:W4:Y:S01]  /*5fc0*/  I2F R18, R0 ;  /* 0x0000000000127306 */ /* 0x0007220000201400 */
[-C--:B------:R-:W-:Y:S01]  /*5fd0*/  FFMA.FTZ R31, R153, -R3.reuse, R80 ;  /* 0x80000003991f7223 */ /* 0x080fe20000010050 */
[----:B------:R-:W-:Y:S01]  /*5fe0*/  FSEL R153, R36, -INF , !P6 ;  /* 0xff80000024997808 */ /* 0x000fe20007000000 */
[-C--:B------:R-:W-:Y:S01]  /*5ff0*/  FFMA.FTZ R30, R137, -R3.reuse, R139 ;  /* 0x80000003891e7223 */ /* 0x080fe2000001008b */
[----:B------:R-:W-:Y:S01]  /*6000*/  FSEL R178, R23, -INF , !P4 ;  /* 0xff80000017b27808 */ /* 0x000fe20006000000 */
[-C--:B------:R-:W-:Y:S01]  /*6010*/  FFMA.FTZ R29, R57, -R3.reuse, R161 ;  /* 0x80000003391d7223 */ /* 0x080fe200000100a1 */
[----:B------:R-:W-:Y:S01]  /*6020*/  FSEL R179, R22, -INF , !P3 ;  /* 0xff80000016b37808 */ /* 0x000fe20005800000 */
[----:B------:R-:W-:Y:S01]  /*6030*/  FFMA.FTZ R28, R56, -R3, R40 ;  /* 0x80000003381c7223 */ /* 0x000fe20000010028 */
[----:B------:R-:W-:Y:S01]  /*6040*/  FSEL R160, R31, -INF , !P2 ;  /* 0xff8000001fa07808 */ /* 0x000fe20005000000 */
[----:B-1----:R-:W-:Y:S01]  /*6050*/  IMAD.MOV.U32 R2, RZ, RZ, R6 ;  /* 0x000000ffff027224 */ /* 0x002fe200078e0006 */
[----:B------:R-:W-:Y:S01]  /*6060*/  IADD3 R6, -R79, R11, RZ ;  /* 0x0000000b4f067210 */ /* 0x000fe20007ffe1ff */
[----:B--2---:R-:W-:Y:S01]  /*6070*/  FFMA.FTZ R20, R20, -R3, R210 ;  /* 0x8000000314147223 */ /* 0x004fe200000100d2 */
[----:B------:R-:W-:Y:S01]  /*6080*/  FSEL R175, R29, -INF , !P6 ;  /* 0xff8000001daf7808 */ /* 0x000fe20007000000 */
[----:B------:R1:W2:Y:S01]  /*6090*/  I2F R33, R2 ;  /* 0x0000000200217306 */ /* 0x0002a20000201400 */
[----:B------:R-:W-:-:S02]  /*60a0*/  FSEL R191, R28, -INF , !P6 ;  /* 0xff8000001cbf7808 */ /* 0x000fc40007000000 */
[----:B---3--:R-:W-:Y:S01]  /*60b0*/  IABS R0, R5 ;  /* 0x0000000500007213 */ /* 0x008fe20000000000 */
[-C--:B----4-:R-:W-:Y:S01]  /*60c0*/  FFMA.FTZ R18, R18, -R3.reuse, R53 ;  /* 0x8000000312127223 */ /* 0x090fe20000010035 */
[----:B------:R-:W-:Y:S02]  /*60d0*/  FSEL R161, R30, -INF , !P1 ;  /* 0xff8000001ea17808 */ /* 0x000fe40004800000 */
[----:B------:R-:W-:Y:S01]  /*60e0*/  FSEL R199, R20, -INF , !P1 ;  /* 0xff80000014c77808 */ /* 0x000fe20004800000 */
[----:B------:R-:W-:Y:S01]  /*60f0*/  IMAD.MOV.U32 R5, RZ, RZ, R0 ;  /* 0x000000ffff057224 */ /* 0x000fe200078e0000 */
[----:B------:R-:W-:Y:S01]  /*6100*/  FSEL R232, R18, -INF , !P3 ;  /* 0xff80000012e87808 */ /* 0x000fe20005800000 */
[----:B------:R-:W-:Y:S01]  /*6110*/  IMAD.IADD R0, R185, 0x1, R25 ;  /* 0x00000001b9007824 */ /* 0x000fe200078e0219 */
[----:B------:R-:W-:Y:S01]  /*6120*/  FSEL R185, R10, -INF , !P0 ;  /* 0xff8000000ab97808 */ /* 0x000fe20004000000 */
[----:B------:R3:W4:Y:S01]  /*6130*/  I2F R9, R5 ;  /* 0x0000000500097306 */ /* 0x0007220000201400 */
[----:B------:R-:W-:-:S02]  /*6140*/  FFMA.FTZ R25, R49, -R3, R41 ;  /* 0x8000000331197223 */ /* 0x000fc40000010029 */
[----:B-1----:R-:W-:Y:S01]  /*6150*/  IMAD.IADD R2, R11, 0x1, -R94 ;  /* 0x000000010b027824 */ /* 0x002fe200078e0a5e */
[----:B------:R-:W-:Y:S01]  /*6160*/  FSEL R94, R34, -INF , !P4 ;  /* 0xff800000225e7808 */ /* 0x000fe20006000000 */
[-C--:B------:R-:W-:Y:S01]  /*6170*/  FFMA.FTZ R11, R67, -R3.reuse, R138 ;  /* 0x80000003430b7223 */ /* 0x080fe2000001008a */
[----:B------:R-:W-:Y:S01]  /*6180*/  FSEL R194, R25, -INF , !P5 ;  /* 0xff80000019c27808 */ /* 0x000fe20006800000 */
[-C--:B--2---:R-:W-:Y:S01]  /*6190*/  FFMA.FTZ R12, R33, -R3.reuse, R12 ;  /* 0x80000003210c7223 */ /* 0x084fe2000001000c */
[----:B------:R-:W-:Y:S02]  /*61a0*/  IABS R2, R2 ;  /* 0x0000000200027213 */ /* 0x000fe40000000000 */
[----:B------:R-:W-:Y:S02]  /*61b0*/  FSEL R174, R11, -INF , !P0 ;  /* 0xff8000000bae7808 */ /* 0x000fe40004000000 */
[----:B------:R-:W-:Y:S02]  /*61c0*/  FSEL R230, R12, -INF , !P2 ;  /* 0xff8000000ce67808 */ /* 0x000fe40005000000 */
[----:B---3--:R-:W-:Y:S01]  /*61d0*/  MOV R5, R2 ;  /* 0x0000000200057202 */ /* 0x008fe20000000f00 */
[----:B----4-:R-:W-:Y:S01]  /*61e0*/  FFMA.FTZ R9, R9, -R3, R13 ;  /* 0x8000000309097223 */ /* 0x010fe2000001000d */
[----:B------:R-:W-:-:S02]  /*61f0*/  IABS R2, R6 ;  /* 0x0000000600027213 */ /* 0x000fc40000000000 */
[----:B------:R1:W2:Y:S02]  /*6200*/  I2F R8, R5 ;  /* 0x0000000500087306 */ /* 0x0002a40000201400 */
[----:B------:R-:W-:Y:S01]  /*6210*/  FSEL R228, R9, -INF , !P1 ;  /* 0xff80000009e47808 */ /* 0x000fe20004800000 */
[----:B-1----:R-:W-:Y:S01]  /*6220*/  IMAD.MOV.U32 R5, RZ, RZ, R2 ;  /* 0x000000ffff057224 */ /* 0x002fe200078e0002 */
[----:B------:R-:W-:Y:S01]  /*6230*/  IABS R2, R7 ;  /* 0x0000000700027213 */ /* 0x000fe20000000000 */
[----:B------:R-:W-:-:S03]  /*6240*/  FFMA.FTZ R7, R61, -R3, R47 ;  /* 0x800000033d077223 */ /* 0x000fc6000001002f */
[----:B------:R-:W1:Y:S01]  /*6250*/  I2F R6, R5 ;  /* 0x0000000500067306 */ /* 0x000e620000201400 */
[-C--:B--2---:R-:W-:Y:S01]  /*6260*/  FFMA.FTZ R8, R8, -R3.reuse, R55 ;  /* 0x8000000308087223 */ /* 0x084fe20000010037 */
[----:B------:R-:W-:Y:S02]  /*6270*/  FSEL R196, R7, -INF , !P0 ;  /* 0xff80000007c47808 */ /* 0x000fe40004000000 */
[----:B------:R-:W-:Y:S02]  /*6280*/  ISETP.GE.AND P0, PT, R96, 0x81, PT ;  /* 0x000000816000780c */ /* 0x000fe40003f06270 */
[----:B------:R-:W-:Y:S02]  /*6290*/  FSEL R235, R8, -INF , !P3 ;  /* 0xff80000008eb7808 */ /* 0x000fe40005800000 */
[----:B------:R2:W3:Y:S01]  /*62a0*/  I2F R5, R2 ;  /* 0x0000000200057306 */ /* 0x0004e20000201400 */
[----:B-1----:R-:W-:-:S05]  /*62b0*/  FFMA.FTZ R6, R6, -R3, R14 ;  /* 0x8000000306067223 */ /* 0x002fca000001000e */
[----:B------:R-:W-:Y:S02]  /*62c0*/  FSEL R233, R6, -INF , !P2 ;  /* 0xff80000006e97808 */ /* 0x000fe40005000000 */
[----:B--2---:R-:W-:Y:S01]  /*62d0*/  SHF.R.S32.HI R2, RZ, 0x1f, R97 ;  /* 0x0000001fff027819 */ /* 0x004fe20000011461 */
[----:B---3--:R-:W-:-:S03]  /*62e0*/  FFMA.FTZ R5, R5, -R3, R15 ;  /* 0x8000000305057223 */ /* 0x008fc6000001000f */
[----:B------:R-:W-:Y:S02]  /*62f0*/  LEA.HI R2, R2, R97, RZ, 0x2 ;  /* 0x0000006102027211 */ /* 0x000fe400078f10ff */
[----:B------:R-:W-:Y:S02]  /*6300*/  FSEL R234, R5, -INF , !P1 ;  /* 0xff80000005ea7808 */ /* 0x000fe40004800000 */
[----:B------:R-:W-:-:S05]  /*6310*/  LOP3.LUT R2, R2, 0xfffffffc, RZ, 0xc0, !PT ;  /* 0xfffffffc02027812 */ /* 0x000fca00078ec0ff */
[----:B------:R-:W-:-:S05]  /*6320*/  IMAD.IADD R2, R97, 0x1, -R2 ;  /* 0x0000000161027824 */ /* 0x000fca00078e0a02 */
[----:B------:R1:W-:Y:S01]  /*6330*/  STL [R1+0x70], R2 ;  /* 0x0000700201007387 */ /* 0x0003e20000100800 */
[----:B------:R-:W-:Y:S05]  /*6340*/  @!P0 BRA `(.L_x_493) ;  /* 0x0000038000008947 */ /* 0x000fea0003800000 */
[----:B------:R-:W2:Y:S04]  /*6350*/  LDL.64 R80, [R1+0x48] ;  /* 0x0000480001507983 */ /* 0x000ea80000100a00 */
[----:B------:R-:W3:Y:S01]  /*6360*/  LDL.64 R138, [R1+0x50] ;  /* 0x00005000018a7983 */ /* 0x000ee20000100a00 */
[----:B------:R-:W-:-:S04]  /*6370*/  LEA.HI.SX32 R8, R252, 0xfffffffe, 0x19 ;  /* 0xfffffffefc087811 */ /* 0x000fc800078fcaff */
[----:B-1----:R-:W-:Y:S01]  /*6380*/  SHF.R.S32.HI R2, RZ, 0x1f, R8 ;  /* 0x0000001fff027819 */ /* 0x002fe20000011408 */
[----:B------:R-:W-:-:S04]  /*6390*/  IMAD R6, R8, UR6, RZ ;  /* 0x0000000608067c24 */ /* 0x000fc8000f8e02ff */
[----:B------:R-:W-:Y:S02]  /*63a0*/  IMAD R6, R2, UR7, R6 ;  /* 0x0000000702067c24 */ /* 0x000fe4000f8e0206 */
[----:B------:R-:W-:Y:S02]  /*63b0*/  IMAD.U32 R5, RZ, RZ, UR4 ;  /* 0x00000004ff057e24 */ /* 0x000fe4000f8e00ff */
[----:B------:R-:W-:Y:S01]  /*63c0*/  IMAD.U32 R10, RZ, RZ, UR4 ;  /* 0x00000004ff0a7e24 */ /* 0x000fe2000f8e00ff */
[----:B------:R-:W-:Y:S01]  /*63d0*/  BSSY B0, `(.L_x_494) ;  /* 0x000002e000007945 */ /* 0x000fe20003800000 */
[----:B--2---:R-:W-:Y:S01]  /*63e0*/  ISETP.GE.AND P1, PT, R80, c[0x0][0x220], PT ;  /* 0x0000880050007a0c */ /* 0x004fe20003f26270 */
[----:B---3--:R-:W-:-:S04]  /*63f0*/  IMAD.WIDE.U32 R8, R8, UR7, R138 ;  /* 0x0000000708087c25 */ /* 0x008fc8000f8e008a */
[----:B------:R-:W-:-:S08]  /*6400*/  IMAD.IADD R7, R9, 0x1, R6 ;  /* 0x0000000109077824 */ /* 0x000fd000078e0206 */
[C---:B------:R-:W-:Y:S01]  /*6410*/  @!P1 IADD3 R2, P4, R8.reuse, UR17, RZ ;  /* 0x0000001108029c10 */ /* 0x040fe2000ff9e0ff */
[----:B------:R-:W-:Y:S01]  /*6420*/  @!P1 IMAD.MOV.U32 R16, RZ, RZ, c[0x0][0x19c] ;  /* 0x00006700ff109624 */ /* 0x000fe200078e00ff */
[----:B------:R-:W-:Y:S02]  /*6430*/  @!P1 LEA R5, P2, R5, R8, 0x6 ;  /* 0x0000000805059211 */ /* 0x000fe400078430ff */
[----:B------:R-:W-:Y:S02]  /*6440*/  @!P1 IADD3.X R11, R7, UR16, RZ, P4, !PT ;  /* 0x00000010070b9c10 */ /* 0x000fe4000a7fe4ff */
[----:B------:R-:W-:Y:S02]  /*6450*/  @!P1 LEA R14, P4, R8, c[0x0][0x168], 0x1 ;  /* 0x00005a00080e9a11 */ /* 0x000fe400078808ff */
[----:B------:R-:W-:Y:S02]  /*6460*/  @!P1 LEA R12, P3, R2, c[0x0][0x168], 0x1 ;  /* 0x00005a00020c9a11 */ /* 0x000fe400078608ff */
[----:B------:R-:W-:-:S02]  /*6470*/  @!P1 LEA.HI.X R16, R10, R7, R16, 0x6, P2 ;  /* 0x000000070a109211 */ /* 0x000fc400010f3410 */
[C---:B------:R-:W-:Y:S02]  /*6480*/  @!P1 LEA R10, P2, R5.reuse, c[0x0][0x168], 0x1 ;  /* 0x00005a00050a9a11 */ /* 0x040fe400078408ff */
[----:B------:R-:W-:Y:S02]  /*6490*/  @!P1 LEA.HI.X R15, R8, c[0x0][0x16c], R7, 0x1, P4 ;  /* 0x00005b00080f9a11 */ /* 0x000fe400020f0c07 */
[----:B------:R-:W-:Y:S01]  /*64a0*/  @!P1 LEA.HI.X R13, R2, c[0x0][0x16c], R11, 0x1, P3 ;  /* 0x00005b00020d9a11 */ /* 0x000fe200018f0c0b */
[----:B------:R1:W-:Y:S01]  /*64b0*/  @P1 STS [R226+0x2000], RZ ;  /* 0x002000ffe2001388 */ /* 0x0003e20000000800 */
[----:B------:R-:W-:-:S03]  /*64c0*/  @!P1 LEA.HI.X R11, R5, c[0x0][0x16c], R16, 0x1, P2 ;  /* 0x00005b00050b9a11 */ /* 0x000fc600010f0c10 */
[----:B------:R1:W-:Y:S04]  /*64d0*/  @P1 STS [R226+0x2004], RZ ;  /* 0x002004ffe2001388 */ /* 0x0003e80000000800 */
[----:B------:R1:W-:Y:S04]  /*64e0*/  @P1 STS.64 [R226+0x2008], RZ ;  /* 0x002008ffe2001388 */ /* 0x0003e80000000a00 */
        /* <DEDUP_REMOVED lines=28> */
.L_x_495:
[----:B------:R-:W-:Y:S05]  /*66b0*/  BSYNC B0 ;  /* 0x0000000000007941 */ /* 0x000fea0003800000 */
.L_x_494:
[----:B------:R-:W0:Y:S02]  /*66c0*/  LDGDEPBAR ;  /* 0x00000000000079af */ /* 0x000e240000000000 */
.L_x_493:
[----:B------:R-:W3:Y:S04]  /*66d0*/  LDL R8, [R1+0x18] ;  /* 0x0000180001087983 */ /* 0x000ee80000100800 */
[----:B--2---:R-:W2:Y:S01]  /*66e0*/  LDL.LU R6, [R1+0x10] ;  /* 0x0000100001067983 */ /* 0x004ea20000300800 */
[----:B-1----:R-:W-:Y:S01]  /*66f0*/  FMNMX.FTZ R2, R105, R95, !PT ;  /* 0x0000005f69027209 */ /* 0x002fe20007810000 */
[----:B------:R-:W-:Y:S01]  /*6700*/  UIADD3 UR13, UR20, -0x61c88647, URZ ;  /* 0x9e3779b9140d7890 */ /* 0x000fe2000fffe03f */
[----:B------:R-:W-:Y:S01]  /*6710*/  IMAD.SHL.U32 R209, R0, 0x2, RZ ;  /* 0x0000000200d17824 */ /* 0x000fe200078e00ff */
[----:B------:R-:W1:Y:S01]  /*6720*/  S2R R7, SR_CTAID.X ;  /* 0x0000000000077919 */ /* 0x000e620000002500 */
[----:B------:R-:W-:Y:S01]  /*6730*/  FMNMX.FTZ R2, R99, R2, !PT ;  /* 0x0000000263027209 */ /* 0x000fe20007810000 */
[----:B------:R-:W-:Y:S01]  /*6740*/  UIADD3 UR12, UR21, -0x4498517b, URZ ;  /* 0xbb67ae85150c7890 */ /* 0x000fe2000fffe03f */
[----:B------:R-:W-:Y:S01]  /*6750*/  IMAD R210, R4, 0x2, R209 ;  /* 0x0000000204d27824 */ /* 0x000fe200078e02d1 */
[----:B------:R-:W-:Y:S01]  /*6760*/  UIADD3 UR11, UR20, 0x3c6ef372, URZ ;  /* 0x3c6ef372140b7890 */ /* 0x000fe2000fffe03f */
[----:B------:R-:W-:Y:S01]  /*6770*/  FMNMX.FTZ R2, R120, R2, !PT ;  /* 0x0000000278027209 */ /* 0x000fe20007810000 */
[----:B------:R-:W-:Y:S01]  /*6780*/  UIADD3 UR10, UR21, 0x76cf5d0a, URZ ;  /* 0x76cf5d0a150a7890 */ /* 0x000fe2000fffe03f */
[----:B------:R-:W-:Y:S01]  /*6790*/  STL [R1+0x8c], R213 ;  /* 0x00008cd501007387 */ /* 0x000fe20000100800 */
[----:B------:R-:W-:Y:S01]  /*67a0*/  UIADD3 UR8, UR21, 0x32370b8f, URZ ;  /* 0x32370b8f15087890 */ /* 0x000fe2000fffe03f */
[----:B------:R-:W-:Y:S01]  /*67b0*/  FMNMX.FTZ R2, R124, R2, !PT ;  /* 0x000000027c027209 */ /* 0x000fe20007810000 */
[----:B------:R-:W-:Y:S01]  /*67c0*/  UIADD3 UR9, UR20, -0x255992d5, URZ ;  /* 0xdaa66d2b14097890 */ /* 0x000fe2000fffe03f */
[----:B------:R-:W-:Y:S01]  /*67d0*/  STL [R1+0x88], R212 ;  /* 0x000088d401007387 */ /* 0x000fe20000100800 */
[----:B------:R-:W-:Y:S01]  /*67e0*/  UIADD3 UR6, UR21, -0x126145ec, URZ ;  /* 0xed9eba1415067890 */ /* 0x000fe2000fffe03f */
[----:B------:R-:W-:Y:S01]  /*67f0*/  FMNMX.FTZ R5, R123, R2, !PT ;  /* 0x000000027b057209 */ /* 0x000fe20007810000 */
[----:B------:R-:W-:Y:S01]  /*6800*/  UIADD3 UR7, UR20, 0x78dde6e4, URZ ;  /* 0x78dde6e414077890 */ /* 0x000fe2000fffe03f */
[----:B------:R-:W-:Y:S01]  /*6810*/  FMNMX.FTZ R2, R113, R107, !PT ;  /* 0x0000006b71027209 */ /* 0x000fe20007810000 */
[----:B------:R-:W-:Y:S01]  /*6820*/  STL [R1+0x84], R211 ;  /* 0x000084d301007387 */ /* 0x000fe20000100800 */
[----:B------:R-:W-:Y:S01]  /*6830*/  FMNMX.FTZ R5, R121, R5, !PT ;  /* 0x0000000579057209 */ /* 0x000fe20007810000 */
[----:B------:R-:W-:Y:S01]  /*6840*/  UIADD3 UR5, UR20, 0x1715609d, URZ ;  /* 0x1715609d14057890 */ /* 0x000fe2000fffe03f */
[----:B------:R-:W-:Y:S01]  /*6850*/  FMNMX.FTZ R2, R112, R2, !PT ;  /* 0x0000000270027209 */ /* 0x000fe20007810000 */
[----:B------:R-:W-:Y:S01]  /*6860*/  STL [R1+0x80], R208 ;  /* 0x000080d001007387 */ /* 0x000fe20000100800 */
[----:B------:R-:W-:Y:S01]  /*6870*/  FMNMX.FTZ R5, R72, R5, !PT ;  /* 0x0000000548057209 */ /* 0x000fe20007810000 */
[----:B------:R-:W-:Y:S01]  /*6880*/  UIADD3 UR4, UR21, -0x56f99767, URZ ;  /* 0xa906689915047890 */ /* 0x000fe2000fffe03f */
[----:B------:R-:W-:Y:S01]  /*6890*/  FMNMX.FTZ R2, R106, R2, !PT ;  /* 0x000000026a027209 */ /* 0x000fe20007810000 */
[----:B-1----:R-:W-:Y:S01]  /*68a0*/  IMAD R238, R7, 0x8, R97 ;  /* 0x0000000807ee7824 */ /* 0x002fe200078e0261 */
[----:B------:R-:W-:Y:S01]  /*68b0*/  FMNMX.FTZ R5, R157, R5, !PT ;  /* 0x000000059d057209 */ /* 0x000fe20007810000 */
[----:B------:R-:W-:Y:S01]  /*68c0*/  STL [R1+0x7c], R190 ;  /* 0x00007cbe01007387 */ /* 0x000fe20000100800 */
[----:B------:R-:W-:Y:S01]  /*68d0*/  FMNMX.FTZ R2, R104, R2, !PT ;  /* 0x0000000268027209 */ /* 0x000fe20007810000 */
[----:B------:R-:W-:Y:S01]  /*68e0*/  IMAD.WIDE.U32 R80, R238, -0x326172a9, RZ ;  /* 0xcd9e8d57ee507825 */ /* 0x000fe200078e00ff */
[----:B------:R-:W-:Y:S01]  /*68f0*/  FMNMX.FTZ R5, R154, R5, !PT ;  /* 0x000000059a057209 */ /* 0x000fe20007810000 */
[----:B------:R-:W-:Y:S01]  /*6900*/  STL [R1+0x78], R96 ;  /* 0x0000786001007387 */ /* 0x000fe20000100800 */
[----:B------:R-:W-:Y:S01]  /*6910*/  FMNMX.FTZ R2, R70, R2, !PT ;  /* 0x0000000246027209 */ /* 0x000fe20007810000 */
[----:B------:R-:W-:Y:S01]  /*6920*/  UIADD3 UR15, UR20, -0x4ab325aa, URZ ;  /* 0xb54cda56140f7890 */ /* 0x000fe2000fffe03f */
[----:B------:R-:W-:Y:S01]  /*6930*/  FMNMX.FTZ R5, R149, R5, !PT ;  /* 0x0000000595057209 */ /* 0x000fe20007810000 */
[----:B------:R-:W-:Y:S01]  /*6940*/  STL [R1+0x74], R3 ;  /* 0x0000740301007387 */ /* 0x000fe20000100800 */
[----:B------:R-:W-:Y:S01]  /*6950*/  FMNMX.FTZ R2, R69, R2, !PT ;  /* 0x0000000245027209 */ /* 0x000fe20007810000 */
[----:B------:R-:W-:Y:S01]  /*6960*/  UIADD3 UR14, UR21, 0x646e171e, URZ ;  /* 0x646e171e150e7890 */ /* 0x000fe2000fffe03f */
[----:B------:R-:W-:Y:S01]  /*6970*/  FMNMX.FTZ R5, R130, R5, !PT ;  /* 0x0000000582057209 */ /* 0x000fe20007810000 */
[----:B------:R-:W-:Y:S01]  /*6980*/  LDSM.16.MT88.4 R40, [R209+0x4000] ;  /* 0x00400000d128783b */ /* 0x000fe20000004200 */
        /* <DEDUP_REMOVED lines=34> */
[----:B------:R-:W-:Y:S02]  /*6bb0*/  IADD3 R239, R238, 0x4, RZ ;  /* 0x00000004eeef7810 */ /* 0x000fe40007ffe0ff */
[----:B------:R-:W-:Y:S02]  /*6bc0*/  FMNMX.FTZ R9, R115, R7, !PT ;  /* 0x0000000773097209 */ /* 0x000fe40007810000 */
[----:B------:R-:W-:Y:S01]  /*6bd0*/  FMNMX.FTZ R2, R200, R2, !PT ;  /* 0x00000002c8027209 */ /* 0x000fe20007810000 */
[----:B------:R-:W-:Y:S01]  /*6be0*/  IMAD.WIDE.U32 R82, R239, -0x326172a9, RZ ;  /* 0xcd9e8d57ef527825 */ /* 0x000fe200078e00ff */
[----:B------:R-:W-:-:S03]  /*6bf0*/  FMNMX.FTZ R9, R114, R9, !PT ;  /* 0x0000000972097209 */ /* 0x000fc60007810000 */
[----:B---3--:R-:W-:Y:S01]  /*6c00*/  IMAD.WIDE.U32 R90, R8, -0x2daee0ad, RZ ;  /* 0xd2511f53085a7825 */ /* 0x008fe200078e00ff */
[----:B--2---:R-:W-:Y:S02]  /*6c10*/  LOP3.LUT R85, R6, UR20, RZ, 0x3c, !PT ;  /* 0x0000001406557c12 */ /* 0x004fe4000f8e3cff */
[----:B------:R-:W-:Y:S02]  /*6c20*/  LEA.HI.SX32 R6, R252, 0xffffffff, 0x19 ;  /* 0xfffffffffc067811 */ /* 0x000fe400078fcaff */
[-C--:B------:R-:W-:Y:S01]  /*6c30*/  LOP3.LUT R8, R81, R85.reuse, RZ, 0x3c, !PT ;  /* 0x0000005551087212 */ /* 0x080fe200078e3cff */
[----:B------:R-:W-:Y:S01]  /*6c40*/  IMAD R81, R98, 0x10000, R98 ;  /* 0x0001000062517824 */ /* 0x000fe200078e0262 */
[----:B------:R-:W-:Y:S01]  /*6c50*/  LOP3.LUT R10, R83, R85, RZ, 0x3c, !PT ;  /* 0x00000055530a7212 */ /* 0x000fe200078e3cff */
[----:B------:R-:W-:Y:S02]  /*6c60*/  IMAD.SHL.U32 R84, R6, 0x4, RZ ;  /* 0x0000000406547824 */ /* 0x000fe400078e00ff */
[----:B------:R-:W-:Y:S01]  /*6c70*/  IMAD.WIDE.U32 R88, R8, -0x2daee0ad, RZ ;  /* 0xd2511f5308587825 */ /* 0x000fe200078e00ff */
[----:B------:R-:W-:-:S02]  /*6c80*/  FMNMX.FTZ R8, R153, R5, !PT ;  /* 0x0000000599087209 */ /* 0x000fc40007810000 */
[----:B------:R-:W-:Y:S01]  /*6c90*/  LOP3.LUT R6, R91, UR21, R84, 0x96, !PT ;  /* 0x000000155b067c12 */ /* 0x000fe2000f8e9654 */
[----:B------:R-:W-:Y:S01]  /*6ca0*/  IMAD.WIDE.U32 R86, R10, -0x2daee0ad, RZ ;  /* 0xd2511f530a567825 */ /* 0x000fe200078e00ff */
[----:B------:R-:W-:Y:S02]  /*6cb0*/  FMNMX.FTZ R5, R184, R2, !PT ;  /* 0x00000002b8057209 */ /* 0x000fe40007810000 */
[----:B------:R-:W-:Y:S01]  /*6cc0*/  FMNMX.FTZ R8, R143, R8, !PT ;  /* 0x000000088f087209 */ /* 0x000fe20007810000 */
[----:B------:R-:W-:Y:S01]  /*6cd0*/  IMAD.WIDE.U32 R6, R6, -0x326172a9, RZ ;  /* 0xcd9e8d5706067825 */ /* 0x000fe200078e00ff */
[----:B------:R-:W-:Y:S02]  /*6ce0*/  FMNMX.FTZ R2, R100, R9, !PT ;  /* 0x0000000964027209 */ /* 0x000fe40007810000 */
[----:B------:R-:W-:Y:S02]  /*6cf0*/  FMNMX.FTZ R5, R188, R5, !PT ;  /* 0x00000005bc057209 */ /* 0x000fe40007810000 */
[----:B------:R-:W-:-:S02]  /*6d00*/  LOP3.LUT R12, R7, UR13, R80, 0x96, !PT ;  /* 0x0000000d070c7c12 */ /* 0x000fc4000f8e9650 */
[----:B------:R-:W-:Y:S02]  /*6d10*/  LOP3.LUT R17, R7, UR13, R82, 0x96, !PT ;  /* 0x0000000d07117c12 */ /* 0x000fe4000f8e9652 */
        /* <DEDUP_REMOVED lines=8> */
[----:B------:R-:W-:Y:S02]  /*6da0*/  LOP3.LUT R11, R89, UR12, R90, 0x96, !PT ;  /* 0x0000000c590b7c12 */ /* 0x000fe4000f8e965a */
[----:B------:R-:W-:Y:S02]  /*6db0*/  FMNMX.FTZ R5, R191, R5, !PT ;  /* 0x00000005bf057209 */ /* 0x000fe40007810000 */
[----:B------:R-:W-:Y:S01]  /*6dc0*/  FMNMX.FTZ R139, R161, R7, !PT ;  /* 0x00000007a18b7209 */ /* 0x000fe20007810000 */
[----:B------:R-:W-:Y:S01]  /*6dd0*/  IMAD.WIDE.U32 R58, R11, -0x326172a9, RZ ;  /* 0xcd9e8d570b3a7825 */ /* 0x000fe200078e00ff */
[----:B------:R-:W-:-:S02]  /*6de0*/  FMNMX.FTZ R2, R128, R2, !PT ;  /* 0x0000000280027209 */ /* 0x000fc40007810000 */
[----:B------:R-:W-:Y:S01]  /*6df0*/  FMNMX.FTZ R5, R194, R5, !PT ;  /* 0x00000005c2057209 */ /* 0x000fe20007810000 */
[----:B------:R-:W1:Y:S01]  /*6e00*/  SHFL.BFLY PT, R11, R139, 0x2, 0x1f ;  /* 0x0c401f008b0b7f89 */ /* 0x000e6200000e0000 */
[----:B------:R-:W-:Y:S02]  /*6e10*/  FMNMX.FTZ R2, R126, R2, !PT ;  /* 0x000000027e027209 */ /* 0x000fe40007810000 */
[----:B------:R-:W-:Y:S02]  /*6e20*/  FMNMX.FTZ R5, R229, R5, !PT ;  /* 0x00000005e5057209 */ /* 0x000fe40007810000 */
[----:B------:R-:W-:Y:S02]  /*6e30*/  FMNMX.FTZ R2, R155, R2, !PT ;  /* 0x000000029b027209 */ /* 0x000fe40007810000 */
[----:B------:R-:W-:Y:S02]  /*6e40*/  LOP3.LUT R8, R87, UR12, R90, 0x96, !PT ;  /* 0x0000000c57087c12 */ /* 0x000fe4000f8e965a */
[----:B------:R-:W-:-:S02]  /*6e50*/  FMNMX.FTZ R5, R232, R5, !PT ;  /* 0x00000005e8057209 */ /* 0x000fc40007810000 */
[----:B------:R-:W-:Y:S01]  /*6e60*/  FMNMX.FTZ R2, R150, R2, !PT ;  /* 0x0000000296027209 */ /* 0x000fe20007810000 */
[----:B------:R-:W-:Y:S01]  /*6e70*/  IMAD.WIDE.U32 R62, R8, -0x326172a9, RZ ;  /* 0xcd9e8d57083e7825 */ /* 0x000fe200078e00ff */
[----:B------:R-:W-:Y:S02]  /*6e80*/  FMNMX.FTZ R10, R141, R140, !PT ;  /* 0x0000008c8d0a7209 */ /* 0x000fe40007810000 */
[----:B------:R-:W-:Y:S02]  /*6e90*/  FMNMX.FTZ R5, R230, R5, !PT ;  /* 0x00000005e6057209 */ /* 0x000fe40007810000 */
[----:B------:R-:W-:Y:S02]  /*6ea0*/  LOP3.LUT R8, R59, UR11, R6, 0x96, !PT ;  /* 0x0000000b3b087c12 */ /* 0x000fe4000f8e9606 */
[----:B------:R-:W-:Y:S02]  /*6eb0*/  FMNMX.FTZ R2, R111, R2, !PT ;  /* 0x000000026f027209 */ /* 0x000fe40007810000 */
[----:B------:R-:W-:Y:S01]  /*6ec0*/  FMNMX.FTZ R10, R136, R10, !PT ;  /* 0x0000000a880a7209 */ /* 0x000fe20007810000 */
[----:B------:R-:W-:Y:S01]  /*6ed0*/  IMAD.WIDE.U32 R8, R8, -0x2daee0ad, RZ ;  /* 0xd2511f5308087825 */ /* 0x000fe200078e00ff */
[----:B------:R-:W-:-:S02]  /*6ee0*/  FMNMX.FTZ R137, R228, R5, !PT ;  /* 0x00000005e4897209 */ /* 0x000fc40007810000 */
[----:B------:R-:W-:Y:S01]  /*6ef0*/  LOP3.LUT R16, R63, UR11, R6, 0x96, !PT ;  /* 0x0000000b3f107c12 */ /* 0x000fe2000f8e9606 */
[----:B------:R-:W-:Y:S01]  /*6f00*/  IMAD.WIDE.U32 R6, R12, -0x2daee0ad, RZ ;  /* 0xd2511f530c067825 */ /* 0x000fe200078e00ff */
[----:B------:R-:W-:Y:S01]  /*6f10*/  FMNMX.FTZ R5, R109, R2, !PT ;  /* 0x000000026d057209 */ /* 0x000fe20007810000 */
[----:B------:R-:W2:Y:S01]  /*6f20*/  SHFL.BFLY PT, R14, R137, 0x2, 0x1f ;  /* 0x0c401f00890e7f89 */ /* 0x000ea200000e0000 */
[----:B------:R-:W-:Y:S02]  /*6f30*/  FMNMX.FTZ R2, R122, R10, !PT ;  /* 0x0000000a7a027209 */ /* 0x000fe40007810000 */
[----:B------:R-:W-:Y:S02]  /*6f40*/  FMNMX.FTZ R5, R180, R5, !PT ;  /* 0x00000005b4057209 */ /* 0x000fe40007810000 */
[----:B------:R-:W-:Y:S02]  /*6f50*/  LOP3.LUT R12, R7, UR10, R88, 0x96, !PT ;  /* 0x0000000a070c7c12 */ /* 0x000fe4000f8e9658 */
[----:B------:R-:W-:-:S02]  /*6f60*/  LOP3.LUT R20, R9, UR8, R6, 0x96, !PT ;  /* 0x0000000809147c12 */ /* 0x000fc4000f8e9606 */
[----:B------:R-:W-:Y:S01]  /*6f70*/  FMNMX.FTZ R6, R144, R2, !PT ;  /* 0x0000000290067209 */ /* 0x000fe20007810000 */
[----:B------:R-:W-:Y:S01]  /*6f80*/  IMAD.WIDE.U32 R12, R12, -0x326172a9, RZ ;  /* 0xcd9e8d570c0c7825 */ /* 0x000fe200078e00ff */
[----:B------:R-:W-:Y:S02]  /*6f90*/  FMNMX.FTZ R2, R167, R5, !PT ;  /* 0x00000005a7027209 */ /* 0x000fe40007810000 */
[----:B-1----:R-:W-:Y:S01]  /*6fa0*/  FMNMX.FTZ R139, R139, R11, !PT ;  /* 0x0000000b8b8b7209 */ /* 0x002fe20007810000 */
[----:B------:R-:W-:Y:S01]  /*6fb0*/  IMAD.WIDE.U32 R10, R16, -0x2daee0ad, RZ ;  /* 0xd2511f53100a7825 */ /* 0x000fe200078e00ff */
[----:B------:R-:W-:Y:S02]  /*6fc0*/  FMNMX.FTZ R2, R163, R2, !PT ;  /* 0x00000002a3027209 */ /* 0x000fe40007810000 */
[----:B------:R-:W-:Y:S01]  /*6fd0*/  FMNMX.FTZ R5, R146, R6, !PT ;  /* 0x0000000692057209 */ /* 0x000fe20007810000 */
[----:B------:R-:W1:Y:S01]  /*6fe0*/  SHFL.BFLY PT, R15, R139, 0x1, 0x1f ;  /* 0x0c201f008b0f7f89 */ /* 0x000e6200000e0000 */
[----:B------:R-:W-:Y:S01]  /*6ff0*/  LOP3.LUT R9, R13, UR9, R58, 0x96, !PT ;  /* 0x000000090d097c12 */ /* 0x000fe2000f8e963a */
[----:B------:R-:W-:Y:S01]  /*7000*/  IMAD.WIDE.U32 R6, R17, -0x2daee0ad, RZ ;  /* 0xd2511f5311067825 */ /* 0x000fe200078e00ff */
[----:B------:R-:W-:-:S02]  /*7010*/  FMNMX.FTZ R2, R142, R2, !PT ;  /* 0x000000028e027209 */ /* 0x000fc40007810000 */
[----:B------:R-:W-:Y:S01]  /*7020*/  FMNMX.FTZ R13, R125, R5, !PT ;  /* 0x000000057d0d7209 */ /* 0x000fe20007810000 */
        /* <DEDUP_REMOVED lines=10> */
[----:B------:R-:W-:Y:S01]  /*70d0*/  LOP3.LUT R9, R11, UR8, R6, 0x96, !PT ;  /* 0x000000080b097c12 */ /* 0x000fe2000f8e9606 */
[----:B------:R-:W-:Y:S01]  /*70e0*/  IMAD.WIDE.U32 R6, R7, -0x326172a9, RZ ;  /* 0xcd9e8d5707067825 */ /* 0x000fe200078e00ff */
[----:B--2---:R-:W-:Y:S02]  /*70f0*/  FMNMX.FTZ R137, R137, R14, !PT ;  /* 0x0000000e89897209 */ /* 0x004fe40007810000 */
[----:B------:R-:W-:-:S02]  /*7100*/  FMNMX.FTZ R2, R192, R5, !PT ;  /* 0x00000005c0027209 */ /* 0x000fc40007810000 */
[----:B------:R-:W-:Y:S01]  /*7110*/  FMNMX.FTZ R5, R152, R8, !PT ;  /* 0x0000000898057209 */ /* 0x000fe20007810000 */
[----:B------:R-:W2:Y:S01]  /*7120*/  SHFL.BFLY PT, R11, R137, 0x1, 0x1f ;  /* 0x0c201f00890b7f89 */ /* 0x000ea200000e0000 */
[----:B------:R-:W-:Y:S02]  /*7130*/  LOP3.LUT R7, R7, UR9, R62, 0x96, !PT ;  /* 0x0000000907077c12 */ /* 0x000fe4000f8e963e */
[----:B-1----:R-:W-:Y:S01]  /*7140*/  FMNMX.FTZ R139, R139, R15, !PT ;  /* 0x0000000f8b8b7209 */ /* 0x002fe20007810000 */
[----:B------:R-:W-:Y:S01]  /*7150*/  IMAD.WIDE.U32 R14, R9, -0x326172a9, RZ ;  /* 0xcd9e8d57090e7825 */ /* 0x000fe200078e00ff */
[----:B------:R-:W-:Y:S02]  /*7160*/  FMNMX.FTZ R5, R131, R5, !PT ;  /* 0x0000000583057209 */ /* 0x000fe40007810000 */
[----:B------:R-:W-:Y:S01]  /*7170*/  FSETP.NEU.FTZ.AND P1, PT, R139, -INF , PT ;  /* 0xff8000008b00780b */ /* 0x000fe20003f3d000 */
[----:B------:R-:W-:Y:S01]  /*7180*/  IMAD.WIDE.U32 R18, R7, -0x2daee0ad, RZ ;  /* 0xd2511f5307127825 */ /* 0x000fe200078e00ff */
[----:B------:R-:W-:-:S02]  /*7190*/  FMNMX.FTZ R5, R224, R5, !PT ;  /* 0x00000005e0057209 */ /* 0x000fc40007810000 */
[----:B------:R-:W-:Y:S01]  /*71a0*/  FMNMX.FTZ R2, R237, R2, !PT ;  /* 0x00000002ed027209 */ /* 0x000fe20007810000 */
[----:B------:R-:W-:Y:S01]  /*71b0*/  FMUL.FTZ R7, R139, c[0x0][0x23c] ;  /* 0x00008f008b077a20 */ /* 0x000fe20000410000 */
[----:B------:R-:W-:Y:S01]  /*71c0*/  FMNMX.FTZ R5, R207, R5, !PT ;  /* 0x00000005cf057209 */ /* 0x000fe20007810000 */
[----:B------:R-:W-:Y:S01]  /*71d0*/  IMAD.WIDE.U32 R8, R17, -0x326172a9, RZ ;  /* 0xcd9e8d5711087825 */ /* 0x000fe200078e00ff */
[----:B------:R-:W-:Y:S02]  /*71e0*/  FMNMX.FTZ R2, R196, R2, !PT ;  /* 0x00000002c4027209 */ /* 0x000fe40007810000 */
[----:B------:R-:W-:Y:S02]  /*71f0*/  FSEL R16, R7, RZ, P1 ;  /* 0x000000ff07107208 */ /* 0x000fe40000800000 */
[----:B------:R-:W-:Y:S02]  /*7200*/  FMNMX.FTZ R7, R158, R5, !PT ;  /* 0x000000059e077209 */ /* 0x000fe40007810000 */
[----:B------:R-:W-:Y:S01]  /*7210*/  LOP3.LUT R13, R21, UR7, R12, 0x96, !PT ;  /* 0x00000007150d7c12 */ /* 0x000fe2000f8e960c */
[----:B------:R-:W-:Y:S01]  /*7220*/  FFMA.FTZ R5, R105, c[0x0][0x23c], -R16 ;  /* 0x00008f0069057a23 */ /* 0x000fe20000010810 */
[----:B------:R-:W-:-:S02]  /*7230*/  LOP3.LUT R12, R19, UR6, R10, 0x96, !PT ;  /* 0x00000006130c7c12 */ /* 0x000fc4000f8e960a */
[----:B------:R-:W-:Y:S01]  /*7240*/  FMNMX.FTZ R2, R198, R2, !PT ;  /* 0x00000002c6027209 */ /* 0x000fe20007810000 */
[----:B------:R1:W3:Y:S01]  /*7250*/  MUFU.EX2 R3, R5 ;  /* 0x0000000500037308 */ /* 0x0002e20000000800 */
[----:B------:R-:W-:Y:S01]  /*7260*/  LOP3.LUT R10, R15, UR7, R6, 0x96, !PT ;  /* 0x000000070f0a7c12 */ /* 0x000fe2000f8e9606 */
[----:B------:R-:W-:Y:S01]  /*7270*/  IMAD.WIDE.U32 R56, R13, -0x2daee0ad, RZ ;  /* 0xd2511f530d387825 */ /* 0x000fe200078e00ff */
[----:B------:R-:W-:Y:S02]  /*7280*/  FMNMX.FTZ R6, R134, R7, !PT ;  /* 0x0000000786067209 */ /* 0x000fe40007810000 */
[----:B------:R-:W-:Y:S01]  /*7290*/  FMNMX.FTZ R2, R225, R2, !PT ;  /* 0x00000002e1027209 */ /* 0x000fe20007810000 */
[----:B------:R-:W-:Y:S01]  /*72a0*/  FFMA.FTZ R7, R99, c[0x0][0x23c], -R16 ;  /* 0x00008f0063077a23 */ /* 0x000fe20000010810 */
[----:B--2---:R-:W-:Y:S01]  /*72b0*/  FMNMX.FTZ R137, R137, R11, !PT ;  /* 0x0000000b89897209 */ /* 0x004fe20007810000 */
[----:B------:R-:W-:Y:S01]  /*72c0*/  IMAD.WIDE.U32 R10, R10, -0x2daee0ad, RZ ;  /* 0xd2511f530a0a7825 */ /* 0x000fe200078e00ff */
[----:B------:R-:W-:Y:S01]  /*72d0*/  FMNMX.FTZ R2, R236, R2, !PT ;  /* 0x00000002ec027209 */ /* 0x000fe20007810000 */
[----:B------:R2:W-:Y:S01]  /*72e0*/  MUFU.EX2 R244, R7 ;  /* 0x0000000700f47308 */ /* 0x0005e20000000800 */
[----:B------:R-:W-:Y:S01]  /*72f0*/  FSETP.NEU.FTZ.AND P1, PT, R137, -INF , PT ;  /* 0xff8000008900780b */ /* 0x000fe20003f3d000 */
[----:B------:R-:W-:Y:S01]  /*7300*/  IMAD.WIDE.U32 R12, R12, -0x326172a9, RZ ;  /* 0xcd9e8d570c0c7825 */ /* 0x000fe200078e00ff */
[----:B------:R-:W-:-:S02]  /*7310*/  FMNMX.FTZ R2, R235, R2, !PT ;  /* 0x00000002eb027209 */ /* 0x000fc40007810000 */
[----:B------:R-:W-:Y:S02]  /*7320*/  LOP3.LUT R61, R9, UR5, R20, 0x96, !PT ;  /* 0x00000005093d7c12 */ /* 0x000fe4000f8e9614 */
[----:B-1----:R-:W-:Y:S01]  /*7330*/  FMNMX.FTZ R5, R221, R6, !PT ;  /* 0x00000006dd057209 */ /* 0x002fe20007810000 */
[----:B------:R-:W-:Y:S01]  /*7340*/  FFMA.FTZ R6, R95, c[0x0][0x23c], -R16 ;  /* 0x00008f005f067a23 */ /* 0x000fe20000010810 */
[----:B------:R-:W-:Y:S01]  /*7350*/  FMNMX.FTZ R2, R233, R2, !PT ;  /* 0x00000002e9027209 */ /* 0x000fe20007810000 */
[----:B---3--:R-:W-:Y:S01]  /*7360*/  IMAD.MOV.U32 R95, RZ, RZ, R3 ;  /* 0x000000ffff5f7224 */ /* 0x008fe200078e0003 */
[----:B------:R-:W-:Y:S01]  /*7370*/  FMNMX.FTZ R5, R187, R5, !PT ;  /* 0x00000005bb057209 */ /* 0x000fe20007810000 */
[----:B------:R1:W-:Y:S01]  /*7380*/  MUFU.EX2 R74, R6 ;  /* 0x00000006004a7308 */ /* 0x0003e20000000800 */
[----:B------:R-:W-:Y:S02]  /*7390*/  FMNMX.FTZ R2, R234, R2, !PT ;  /* 0x00000002ea027209 */ /* 0x000fe40007810000 */
[----:B------:R-:W-:-:S02]  /*73a0*/  FMNMX.FTZ R5, R182, R5, !PT ;  /* 0x00000005b6057209 */ /* 0x000fc40007810000 */
[----:B------:R-:W-:Y:S01]  /*73b0*/  LOP3.LUT R18, R11, UR4, R18, 0x96, !PT ;  /* 0x000000040b127c12 */ /* 0x000fe2000f8e9612 */
[----:B------:R-:W3:Y:S01]  /*73c0*/  SHFL.BFLY PT, R133, R2, 0x2, 0x1f ;  /* 0x0c401f0002857f89 */ /* 0x000ee200000e0000 */
[----:B------:R-:W-:Y:S02]  /*73d0*/  FMNMX.FTZ R5, R173, R5, !PT ;  /* 0x00000005ad057209 */ /* 0x000fe40007810000 */
[----:B--2---:R-:W-:Y:S02]  /*73e0*/  LOP3.LUT R7, R57, UR4, R22, 0x96, !PT ;  /* 0x0000000439077c12 */ /* 0x004fe4000f8e9616 */
[----:B------:R-:W-:Y:S02]  /*73f0*/  FMNMX.FTZ R5, R201, R5, !PT ;  /* 0x00000005c9057209 */ /* 0x000fe40007810000 */
[----:B------:R-:W-:Y:S02]  /*7400*/  LOP3.LUT R14, R13, UR5, R14, 0x96, !PT ;  /* 0x000000050d0e7c12 */ /* 0x000fe4000f8e960e */
[----:B------:R-:W-:Y:S01]  /*7410*/  FMNMX.FTZ R5, R189, R5, !PT ;  /* 0x00000005bd057209 */ /* 0x000fe20007810000 */
[----:B-1----:R-:W-:-:S05]  /*7420*/  FMUL.FTZ R6, R137, c[0x0][0x23c] ;  /* 0x00008f0089067a20 */ /* 0x002fca0000410000 */
[----:B------:R-:W-:-:S05]  /*7430*/  FSEL R19, R6, RZ, P1 ;  /* 0x000000ff06137208 */ /* 0x000fca0000800000 */
[----:B------:R-:W-:-:S04]  /*7440*/  FFMA.FTZ R6, R113, c[0x0][0x23c], -R19 ;  /* 0x00008f0071067a23 */ /* 0x000fc80000010813 */
[----:B------:R1:W-:Y:S01]  /*7450*/  MUFU.EX2 R97, R6 ;  /* 0x0000000600617308 */ /* 0x0003e20000000800 */
[----:B---3--:R-:W-:Y:S01]  /*7460*/  FMNMX.FTZ R133, R2, R133, !PT ;  /* 0x0000008502857209 */ /* 0x008fe20007810000 */
[----:B------:R-:W-:-:S04]  /*7470*/  FFMA.FTZ R2, R106, c[0x0][0x23c], -R19 ;  /* 0x00008f006a027a23 */ /* 0x000fc80000010813 */
[----:B------:R-:W2:Y:S02]  /*7480*/  SHFL.BFLY PT, R11, R133, 0x1, 0x1f ;  /* 0x0c201f00850b7f89 */ /* 0x000ea400000e0000 */
[----:B------:R3:W-:Y:S01]  /*7490*/  MUFU.EX2 R3, R2 ;  /* 0x0000000200037308 */ /* 0x0007e20000000800 */
[----:B-1----:R-:W-:Y:S01]  /*74a0*/  FMNMX.FTZ R6, R195, R5, !PT ;  /* 0x00000005c3067209 */ /* 0x002fe20007810000 */
[----:B------:R-:W-:-:S03]  /*74b0*/  FFMA.FTZ R5, R107, c[0x0][0x23c], -R19 ;  /* 0x00008f006b057a23 */ /* 0x000fc60000010813 */
[----:B------:R-:W-:-:S03]  /*74c0*/  FMNMX.FTZ R9, R197, R6, !PT ;  /* 0x00000006c5097209 */ /* 0x000fc60007810000 */
[----:B------:R1:W-:Y:S01]  /*74d0*/  MUFU.EX2 R99, R5 ;  /* 0x0000000500637308 */ /* 0x0003e20000000800 */
[----:B------:R-:W-:-:S04]  /*74e0*/  IMAD.WIDE.U32 R6, R7, -0x326172a9, RZ ;  /* 0xcd9e8d5707067825 */ /* 0x000fc800078e00ff */
[----:B---3--:R-:W-:Y:S01]  /*74f0*/  FFMA.FTZ R2, R104, c[0x0][0x23c], -R19 ;  /* 0x00008f0068027a23 */ /* 0x008fe20000010813 */
[----:B------:R-:W-:Y:S02]  /*7500*/  LOP3.LUT R22, R7, UR15, R8, 0x96, !PT ;  /* 0x0000000f07167c12 */ /* 0x000fe4000f8e9608 */
[C---:B------:R-:W-:Y:S01]  /*7510*/  LOP3.LUT R15, R6.reuse, 0xffff, RZ, 0xc0, !PT ;  /* 0x0000ffff060f7812 */ /* 0x040fe200078ec0ff */
[----:B------:R3:W-:Y:S01]  /*7520*/  MUFU.EX2 R190, R2 ;  /* 0x0000000200be7308 */ /* 0x0007e20000000800 */
[----:B------:R-:W-:Y:S02]  /*7530*/  LOP3.LUT R25, R6, 0xff, RZ, 0xc0, !PT ;  /* 0x000000ff06197812 */ /* 0x000fe400078ec0ff */
[--C-:B------:R-:W-:Y:S02]  /*7540*/  SHF.R.U32.HI R24, RZ, 0x10, R6.reuse ;  /* 0x00000010ff187819 */ /* 0x100fe40000011606 */
[----:B------:R-:W-:Y:S01]  /*7550*/  SHF.R.U32.HI R26, RZ, 0x18, R6 ;  /* 0x00000018ff1a7819 */ /* 0x000fe20000011606 */
[----:B------:R-:W-:Y:S01]  /*7560*/  IMAD.WIDE.U32 R6, R18, -0x326172a9, RZ ;  /* 0xcd9e8d5712067825 */ /* 0x000fe200078e00ff */
[----:B-1----:R-:W-:-:S02]  /*7570*/  FMNMX.FTZ R5, R202, R9, !PT ;  /* 0x00000009ca057209 */ /* 0x002fc40007810000 */
[----:B--2---:R-:W-:Y:S01]  /*7580*/  FMNMX.FTZ R133, R133, R11, !PT ;  /* 0x0000000b85857209 */ /* 0x004fe20007810000 */
[--C-:B------:R-:W-:Y:S01]  /*7590*/  FFMA.FTZ R9, R112, c[0x0][0x23c], -R19.reuse ;  /* 0x00008f0070097a23 */ /* 0x100fe20000010813 */
[----:B------:R-:W-:Y:S02]  /*75a0*/  FMNMX.FTZ R5, R174, R5, !PT ;  /* 0x00000005ae057209 */ /* 0x000fe40007810000 */
[----:B------:R-:W-:Y:S01]  /*75b0*/  LOP3.LUT R11, R6, 0xffff, RZ, 0xc0, !PT ;  /* 0x0000ffff060b7812 */ /* 0x000fe200078ec0ff */
[----:B------:R1:W2:Y:S01]  /*75c0*/  MUFU.EX2 R245, R9 ;  /* 0x0000000900f57308 */ /* 0x0002a20000000800 */
[----:B------:R-:W-:Y:S01]  /*75d0*/  FMNMX.FTZ R5, R175, R5, !PT ;  /* 0x00000005af057209 */ /* 0x000fe20007810000 */
[----:B---3--:R-:W-:Y:S01]  /*75e0*/  FFMA.FTZ R2, R70, c[0x0][0x23c], -R19 ;  /* 0x00008f0046027a23 */ /* 0x008fe20000010813 */
[----:B------:R-:W-:Y:S02]  /*75f0*/  FSETP.NEU.FTZ.AND P1, PT, R133, -INF , PT ;  /* 0xff8000008500780b */ /* 0x000fe40003f3d000 */
[----:B------:R-:W-:-:S02]  /*7600*/  FMNMX.FTZ R5, R177, R5, !PT ;  /* 0x00000005b1057209 */ /* 0x000fc40007810000 */
[----:B------:R-:W-:Y:S01]  /*7610*/  SHF.R.U32.HI R20, RZ, 0x18, R6 ;  /* 0x00000018ff147819 */ /* 0x000fe20000011606 */
[----:B------:R3:W-:Y:S01]  /*7620*/  MUFU.EX2 R240, R2 ;  /* 0x0000000200f07308 */ /* 0x0007e20000000800 */
[----:B------:R-:W-:-:S04]  /*7630*/  FMNMX.FTZ R5, R178, R5, !PT ;  /* 0x00000005b2057209 */ /* 0x000fc80007810000 */
[----:B------:R-:W-:Y:S01]  /*7640*/  FMNMX.FTZ R5, R179, R5, !PT ;  /* 0x00000005b3057209 */ /* 0x000fe20007810000 */
[----:B-1----:R-:W-:-:S03]  /*7650*/  IMAD.WIDE.U32 R8, R14, -0x2daee0ad, RZ ;  /* 0xd2511f530e087825 */ /* 0x002fc600078e00ff */
[----:B------:R-:W-:-:S04]  /*7660*/  FMNMX.FTZ R5, R205, R5, !PT ;  /* 0x00000005cd057209 */ /* 0x000fc80007810000 */
[----:B------:R-:W-:Y:S02]  /*7670*/  FMNMX.FTZ R5, R199, R5, !PT ;  /* 0x00000005c7057209 */ /* 0x000fe40007810000 */
[----:B------:R-:W-:Y:S02]  /*7680*/  LOP3.LUT R13, R9, UR14, R10, 0x96, !PT ;  /* 0x0000000e090d7c12 */ /* 0x000fe4000f8e960a */
[----:B---3--:R-:W-:Y:S01]  /*7690*/  LOP3.LUT R2, R7, UR15, R12, 0x96, !PT ;  /* 0x0000000f07027c12 */ /* 0x008fe2000f8e960c */
[----:B------:R-:W1:Y:S01]  /*76a0*/  SHFL.BFLY PT, R14, R5, 0x2, 0x1f ;  /* 0x0c401f00050e7f89 */ /* 0x000e6200000e0000 */
[----:B------:R-:W-:Y:S01]  /*76b0*/  FMUL.FTZ R7, R133, c[0x0][0x23c] ;  /* 0x00008f0085077a20 */ /* 0x000fe20000410000 */
[C---:B------:R-:W-:Y:S02]  /*76c0*/  LOP3.LUT R10, R8.reuse, 0xffff, RZ, 0xc0, !PT ;  /* 0x0000ffff080a7812 */ /* 0x040fe400078ec0ff */
[----:B------:R-:W-:Y:S02]  /*76d0*/  LOP3.LUT R23, R8, 0xff, RZ, 0xc0, !PT ;  /* 0x000000ff08177812 */ /* 0x000fe400078ec0ff */
[----:B------:R-:W-:-:S02]  /*76e0*/  FSEL R18, R7, RZ, P1 ;  /* 0x000000ff07127208 */ /* 0x000fc40000800000 */
[--C-:B------:R-:W-:Y:S02]  /*76f0*/  SHF.R.U32.HI R21, RZ, 0x10, R8.reuse ;  /* 0x00000010ff157819 */ /* 0x100fe40000011608 */
[----:B------:R-:W-:Y:S01]  /*7700*/  SHF.R.U32.HI R17, RZ, 0x18, R8 ;  /* 0x00000018ff117819 */ /* 0x000fe20000011608 */
[----:B------:R-:W-:Y:S01]  /*7710*/  FFMA.FTZ R8, R69, c[0x0][0x23c], -R19 ;  /* 0x00008f0045087a23 */ /* 0x000fe20000010813 */
[----:B------:R-:W-:Y:S01]  /*7720*/  SHF.R.U32.HI R7, RZ, 0x8, R10 ;  /* 0x00000008ff077819 */ /* 0x000fe2000001160a */
[--C-:B------:R-:W-:Y:S01]  /*7730*/  FFMA.FTZ R10, R119, c[0x0][0x23c], -R18.reuse ;  /* 0x00008f00770a7a23 */ /* 0x100fe20000010812 */
[----:B------:R-:W-:Y:S01]  /*7740*/  SHF.R.U32.HI R9, RZ, 0x8, R15 ;  /* 0x00000008ff097819 */ /* 0x000fe2000001160f */
[----:B------:R3:W-:Y:S01]  /*7750*/  MUFU.EX2 R243, R8 ;  /* 0x0000000800f37308 */ /* 0x0007e20000000800 */
[----:B------:R-:W-:Y:S01]  /*7760*/  LOP3.LUT R12, R6, 0xff, RZ, 0xc0, !PT ;  /* 0x000000ff060c7812 */ /* 0x000fe200078ec0ff */
[----:B------:R-:W-:Y:S01]  /*7770*/  FFMA.FTZ R4, R116, c[0x0][0x23c], -R18 ;  /* 0x00008f0074047a23 */ /* 0x000fe20000010812 */
[----:B------:R-:W-:-:S02]  /*7780*/  SHF.R.U32.HI R15, RZ, 0x10, R6 ;  /* 0x00000010ff0f7819 */ /* 0x000fc40000011606 */
[----:B------:R-:W-:Y:S02]  /*7790*/  LOP3.LUT R6, R21, 0xff, RZ, 0xc0, !PT ;  /* 0x000000ff15067812 */ /* 0x000fe400078ec0ff */
[----:B------:R-:W-:Y:S01]  /*77a0*/  PRMT R23, R23, 0x5410, R7 ;  /* 0x0000541017177816 */ /* 0x000fe20000000007 */
[----:B------:R4:W-:Y:S01]  /*77b0*/  MUFU.EX2 R208, R10 ;  /* 0x0000000a00d07308 */ /* 0x0009e20000000800 */
[----:B-1----:R-:W-:Y:S01]  /*77c0*/  FMNMX.FTZ R5, R5, R14, !PT ;  /* 0x0000000e05057209 */ /* 0x002fe20007810000 */
[----:B------:R-:W-:Y:S01]  /*77d0*/  FFMA.FTZ R7, R117, c[0x0][0x23c], -R18 ;  /* 0x00008f0075077a23 */ /* 0x000fe20000010812 */
[----:B------:R-:W-:Y:S02]  /*77e0*/  PRMT R21, R6, 0x5410, R17 ;  /* 0x0000541006157816 */ /* 0x000fe40000000011 */
[----:B------:R-:W-:Y:S02]  /*77f0*/  LOP3.LUT R6, R13, 0xffff, RZ, 0xc0, !PT ;  /* 0x0000ffff0d067812 */ /* 0x000fe400078ec0ff */
[----:B------:R-:W-:Y:S01]  /*7800*/  PRMT R60, R25, 0x5410, R9 ;  /* 0x00005410193c7816 */ /* 0x000fe20000000009 */
[----:B---3--:R-:W-:Y:S01]  /*7810*/  FFMA.FTZ R8, R68, c[0x0][0x23c], -R19 ;  /* 0x00008f0044087a23 */ /* 0x008fe20000010813 */
[----:B------:R1:W-:Y:S01]  /*7820*/  MUFU.EX2 R211, R7 ;  /* 0x0000000700d37308 */ /* 0x0003e20000000800 */
[----:B------:R-:W-:-:S02]  /*7830*/  SHF.R.U32.HI R6, RZ, 0x8, R6 ;  /* 0x00000008ff067819 */ /* 0x000fc40000011606 */
[----:B------:R-:W-:Y:S02]  /*7840*/  LOP3.LUT R0, R2, 0xffff, RZ, 0xc0, !PT ;  /* 0x0000ffff02007812 */ /* 0x000fe400078ec0ff */
[----:B------:R-:W-:Y:S01]  /*7850*/  LOP3.LUT R9, R24, 0xff, RZ, 0xc0, !PT ;  /* 0x000000ff18097812 */ /* 0x000fe200078ec0ff */
[----:B----4-:R-:W3:Y:S02]  /*7860*/  SHFL.BFLY PT, R10, R5, 0x1, 0x1f ;  /* 0x0c201f00050a7f89 */ /* 0x010ee400000e0000 */
[----:B------:R4:W-:Y:S01]  /*7870*/  MUFU.EX2 R242, R8 ;  /* 0x0000000800f27308 */ /* 0x0009e20000000800 */
[----:B------:R-:W-:Y:S02]  /*7880*/  SHF.R.U32.HI R0, RZ, 0x8, R0 ;  /* 0x00000008ff007819 */ /* 0x000fe40000011600 */
[----:B------:R-:W-:Y:S02]  /*7890*/  PRMT R57, R9, 0x5410, R26 ;  /* 0x0000541009397816 */ /* 0x000fe4000000001a */
[----:B------:R-:W-:Y:S01]  /*78a0*/  LOP3.LUT R9, R15, 0xff, RZ, 0xc0, !PT ;  /* 0x000000ff0f097812 */ /* 0x000fe200078ec0ff */
[----:B-1----:R-:W-:-:S02]  /*78b0*/  FFMA.FTZ R7, R118, c[0x0][0x23c], -R18 ;  /* 0x00008f0076077a23 */ /* 0x002fc40000010812 */
[----:B------:R-:W-:Y:S01]  /*78c0*/  MUFU.EX2 R212, R4 ;  /* 0x0000000400d47308 */ /* 0x000fe20000000800 */
[----:B------:R-:W-:Y:S02]  /*78d0*/  PRMT R9, R9, 0x5410, R20 ;  /* 0x0000541009097816 */ /* 0x000fe40000000014 */
[----:B----4-:R-:W-:-:S05]  /*78e0*/  SHF.R.U32.HI R8, RZ, 0x8, R11 ;  /* 0x00000008ff087819 */ /* 0x010fca000001160b */
[----:B------:R1:W4:Y:S01]  /*78f0*/  MUFU.EX2 R75, R7 ;  /* 0x00000007004b7308 */ /* 0x0003220000000800 */
[----:B------:R-:W-:Y:S02]  /*7900*/  PRMT R11, R12, 0x5410, R8 ;  /* 0x000054100c0b7816 */ /* 0x000fe40000000008 */
[----:B------:R-:W-:Y:S02]  /*7910*/  LOP3.LUT R8, R13, 0xff, RZ, 0xc0, !PT ;  /* 0x000000ff0d087812 */ /* 0x000fe400078ec0ff */
[----:B---3--:R-:W-:Y:S01]  /*7920*/  FMNMX.FTZ R138, R5, R10, !PT ;  /* 0x0000000a058a7209 */ /* 0x008fe20007810000 */
[----:B------:R-:W-:Y:S01]  /*7930*/  FFMA.FTZ R5, R114, c[0x0][0x23c], -R18 ;  /* 0x00008f0072057a23 */ /* 0x000fe20000010812 */
[----:B------:R-:W-:Y:S01]  /*7940*/  PRMT R12, R8, 0x5410, R6 ;  /* 0x00005410080c7816 */ /* 0x000fe20000000006 */
[----:B------:R-:W-:Y:S01]  /*7950*/  FFMA.FTZ R10, R100, c[0x0][0x23c], -R18 ;  /* 0x00008f00640a7a23 */ /* 0x000fe20000010812 */
[----:B------:R-:W-:Y:S01]  /*7960*/  LOP3.LUT R8, R2, 0xff, RZ, 0xc0, !PT ;  /* 0x000000ff02087812 */ /* 0x000fe200078ec0ff */
[----:B------:R3:W-:Y:S01]  /*7970*/  MUFU.EX2 R241, R5 ;  /* 0x0000000500f17308 */ /* 0x0007e20000000800 */
[----:B------:R-:W-:Y:S01]  /*7980*/  SHF.R.U32.HI R6, RZ, 0x18, R2 ;  /* 0x00000018ff067819 */ /* 0x000fe20000011602 */
[----:B--2---:R-:W-:Y:S01]  /*7990*/  IMAD.MOV.U32 R100, RZ, RZ, R245 ;  /* 0x000000ffff647224 */ /* 0x004fe200078e00f5 */
[----:B------:R-:W-:Y:S01]  /*79a0*/  PRMT R8, R8, 0x5410, R0 ;  /* 0x0000541008087816 */ /* 0x000fe20000000000 */
[----:B------:R-:W-:Y:S01]  /*79b0*/  HSET2.LE.AND R0, R11, R81, PT ;  /* 0x000000510b007233 */ /* 0x000fe20003803000 */
[----:B-1----:R-:W-:Y:S01]  /*79c0*/  SHF.R.U32.HI R7, RZ, 0x10, R2 ;  /* 0x00000010ff077819 */ /* 0x002fe20000011602 */
[----:B------:R-:W-:Y:S01]  /*79d0*/  FFMA.FTZ R2, R115, c[0x0][0x23c], -R18 ;  /* 0x00008f0073027a23 */ /* 0x000fe20000010812 */
[----:B------:R-:W-:Y:S01]  /*79e0*/  FSETP.NEU.FTZ.AND P1, PT, R138, -INF , PT ;  /* 0xff8000008a00780b */ /* 0x000fe20003f3d000 */
[----:B------:R-:W-:Y:S01]  /*79f0*/  MUFU.EX2 R73, R10 ;  /* 0x0000000a00497308 */ /* 0x000fe20000000800 */
[----:B------:R-:W-:-:S02]  /*7a00*/  LOP3.LUT R4, R7, 0xff, RZ, 0xc0, !PT ;  /* 0x000000ff07047812 */ /* 0x000fc400078ec0ff */
[----:B------:R-:W-:Y:S02]  /*7a10*/  SHF.R.U32.HI R11, RZ, 0x18, R13 ;  /* 0x00000018ff0b7819 */ /* 0x000fe4000001160d */
[----:B------:R-:W-:Y:S01]  /*7a20*/  PRMT R7, R4, 0x5410, R6 ;  /* 0x0000541004077816 */ /* 0x000fe20000000006 */
[--C-:B------:R-:W-:Y:S02]  /*7a30*/  HSET2.LE.AND R4, R8, R81.reuse, PT ;  /* 0x0000005108047233 */ /* 0x100fe40003803000 */
[----:B------:R1:W2:Y:S01]  /*7a40*/  MUFU.EX2 R105, R2 ;  /* 0x0000000200697308 */ /* 0x0002a20000000800 */
[----:B---3--:R-:W-:Y:S01]  /*7a50*/  F2FP.PACK_AB R5, R99, R97 ;  /* 0x000000616305723e */ /* 0x008fe200000000ff */
[----:B------:R-:W-:-:S03]  /*7a60*/  HSET2.LE.AND R8, R7, R81, PT ;  /* 0x0000005107087233 */ /* 0x000fc60003803000 */
[----:B------:R-:W-:Y:S02]  /*7a70*/  LOP3.LUT R4, R4, R5, RZ, 0xc0, !PT ;  /* 0x0000000504047212 */ /* 0x000fe400078ec0ff */
[----:B-1----:R-:W-:-:S04]  /*7a80*/  F2FP.PACK_AB R2, R3, R245 ;  /* 0x000000f50302723e */ /* 0x002fc800000000ff */
[----:B------:R-:W-:Y:S01]  /*7a90*/  LOP3.LUT R6, R0, R2, RZ, 0xc0, !PT ;  /* 0x0000000200067212 */ /* 0x000fe200078ec0ff */
[----:B------:R-:W-:Y:S01]  /*7aa0*/  HSET2.LE.AND R0, R9, R81, PT ;  /* 0x0000005109007233 */ /* 0x000fe20003803000 */
[----:B----4-:R-:W-:Y:S02]  /*7ab0*/  F2FP.PACK_AB R2, R212, R75 ;  /* 0x0000004bd402723e */ /* 0x010fe400000000ff */
[----:B------:R-:W-:Y:S02]  /*7ac0*/  F2FP.PACK_AB R9, R211, R208 ;  /* 0x000000d0d309723e */ /* 0x000fe400000000ff */
[----:B------:R-:W-:Y:S01]  /*7ad0*/  LOP3.LUT R7, R0, R2, RZ, 0xc0, !PT ;  /* 0x0000000200077212 */ /* 0x000fe200078ec0ff */
[----:B------:R-:W-:Y:S01]  /*7ae0*/  FFMA.FTZ R2, R71, c[0x0][0x23c], -R18 ;  /* 0x00008f0047027a23 */ /* 0x000fe20000010812 */
[----:B------:R-:W-:Y:S01]  /*7af0*/  LOP3.LUT R5, R8, R9, RZ, 0xc0, !PT ;  /* 0x0000000908057212 */ /* 0x000fe200078ec0ff */
[----:B------:R-:W-:Y:S01]  /*7b00*/  FMUL.FTZ R8, R138, c[0x0][0x23c] ;  /* 0x00008f008a087a20 */ /* 0x000fe20000410000 */
[----:B------:R-:W-:Y:S01]  /*7b10*/  SHF.R.U32.HI R0, RZ, 0x10, R13 ;  /* 0x00000010ff007819 */ /* 0x000fe2000001160d */
[----:B------:R1:W3:Y:S01]  /*7b20*/  MUFU.EX2 R166, R2 ;  /* 0x0000000200a67308 */ /* 0x0002e20000000800 */
[----:B------:R-:W-:-:S02]  /*7b30*/  FFMA.FTZ R9, R120, c[0x0][0x23c], -R16 ;  /* 0x00008f0078097a23 */ /* 0x000fc40000010810 */
[----:B------:R-:W-:Y:S01]  /*7b40*/  LOP3.LUT R10, R0, 0xff, RZ, 0xc0, !PT ;  /* 0x000000ff000a7812 */ /* 0x000fe200078ec0ff */
[--C-:B------:R-:W-:Y:S01]  /*7b50*/  HSET2.LE.AND R0, R23, R81.reuse, PT ;  /* 0x0000005117007233 */ /* 0x100fe20003803000 */
[----:B------:R-:W-:Y:S01]  /*7b60*/  FSEL R17, R8, RZ, P1 ;  /* 0x000000ff08117208 */ /* 0x000fe20000800000 */
[----:B------:R-:W-:Y:S01]  /*7b70*/  HSET2.LE.AND R8, R12, R81, PT ;  /* 0x000000510c087233 */ /* 0x000fe20003803000 */
[----:B------:R-:W-:Y:S01]  /*7b80*/  HMMA.16816.F32 R32, R4, R40, RZ ;  /* 0x000000280420723c */ /* 0x000fe200000018ff */
[----:B------:R4:W-:Y:S01]  /*7b90*/  MUFU.EX2 R96, R9 ;  /* 0x0000000900607308 */ /* 0x0009e20000000800 */
[----:B------:R-:W-:Y:S01]  /*7ba0*/  PRMT R10, R10, 0x5410, R11 ;  /* 0x000054100a0a7816 */ /* 0x000fe2000000000b */
[----:B------:R-:W-:Y:S01]  /*7bb0*/  FFMA.FTZ R13, R122, c[0x0][0x23c], -R17 ;  /* 0x00008f007a0d7a23 */ /* 0x000fe20000010811 */
[----:B--2---:R-:W-:-:S03]  /*7bc0*/  F2FP.PACK_AB R11, R241, R105 ;  /* 0x00000069f10b723e */ /* 0x004fc600000000ff */
[--C-:B------:R-:W-:Y:S01]  /*7bd0*/  HSET2.LE.AND R10, R10, R81.reuse, PT ;  /* 0x000000510a0a7233 */ /* 0x100fe20003803000 */
[C---:B------:R-:W-:Y:S01]  /*7be0*/  HMMA.16816.F32 R28, R4.reuse, R44, RZ ;  /* 0x0000002c041c723c */ /* 0x040fe200000018ff */
[----:B-1----:R-:W-:Y:S01]  /*7bf0*/  F2FP.PACK_AB R2, R242, R243 ;  /* 0x000000f3f202723e */ /* 0x002fe200000000ff */
[----:B------:R1:W-:Y:S03]  /*7c00*/  MUFU.EX2 R104, R13 ;  /* 0x0000000d00687308 */ /* 0x0003e60000000800 */
[----:B------:R-:W-:Y:S01]  /*7c10*/  LOP3.LUT R14, R0, R2, RZ, 0xc0, !PT ;  /* 0x00000002000e7212 */ /* 0x000fe200078ec0ff */
[--C-:B------:R-:W-:Y:S01]  /*7c20*/  FFMA.FTZ R2, R136, c[0x0][0x23c], -R17.reuse ;  /* 0x00008f0088027a23 */ /* 0x100fe20000010811 */
[----:B------:R-:W-:Y:S01]  /*7c30*/  HSET2.LE.AND R0, R21, R81, PT ;  /* 0x0000005115007233 */ /* 0x000fe20003803000 */
[C---:B------:R-:W-:Y:S01]  /*7c40*/  HMMA.16816.F32 R36, R4.reuse, R42, RZ ;  /* 0x0000002a0424723c */ /* 0x040fe200000018ff */
[----:B----4-:R-:W-:Y:S01]  /*7c50*/  F2FP.PACK_AB R9, R240, R190 ;  /* 0x000000bef009723e */ /* 0x010fe200000000ff */
[----:B------:R3:W2:Y:S03]  /*7c60*/  MUFU.EX2 R64, R2 ;  /* 0x0000000200407308 */ /* 0x0006a60000000800 */
[----:B------:R-:W-:Y:S01]  /*7c70*/  LOP3.LUT R12, R8, R9, RZ, 0xc0, !PT ;  /* 0x00000009080c7212 */ /* 0x000fe200078ec0ff */
[----:B------:R-:W-:Y:S01]  /*7c80*/  FFMA.FTZ R8, R141, c[0x0][0x23c], -R17 ;  /* 0x00008f008d087a23 */ /* 0x000fe20000010811 */
[----:B------:R-:W-:Y:S01]  /*7c90*/  LOP3.LUT R9, R22, 0xff, RZ, 0xc0, !PT ;  /* 0x000000ff16097812 */ /* 0x000fe200078ec0ff */
[----:B------:R-:W-:Y:S02]  /*7ca0*/  HMMA.16816.F32 R24, R4, R46, RZ ;  /* 0x0000002e0418723c */ /* 0x000fe400000018ff */
[----:B------:R-:W-:Y:S01]  /*7cb0*/  MUFU.EX2 R141, R8 ;  /* 0x00000008008d7308 */ /* 0x000fe20000000800 */
[----:B-1----:R-:W-:-:S04]  /*7cc0*/  LOP3.LUT R13, R10, R11, RZ, 0xc0, !PT ;  /* 0x0000000b0a0d7212 */ /* 0x002fc800078ec0ff */
[----:B------:R-:W-:Y:S01]  /*7cd0*/  SHF.R.U32.HI R4, RZ, 0x18, R22 ;  /* 0x00000018ff047819 */ /* 0x000fe20000011616 */
[----:B------:R-:W-:Y:S01]  /*7ce0*/  FFMA.FTZ R6, R124, c[0x0][0x23c], -R16 ;  /* 0x00008f007c067a23 */ /* 0x000fe20000010810 */
[----:B---3--:R-:W-:-:S03]  /*7cf0*/  F2FP.PACK_AB R2, R166, R73 ;  /* 0x00000049a602723e */ /* 0x008fc600000000ff */
[----:B------:R1:W-:Y:S01]  /*7d00*/  MUFU.EX2 R213, R6 ;  /* 0x0000000600d57308 */ /* 0x0003e20000000800 */
[----:B------:R-:W-:Y:S02]  /*7d10*/  LOP3.LUT R15, R0, R2, RZ, 0xc0, !PT ;  /* 0x00000002000f7212 */ /* 0x000fe400078ec0ff */
[----:B------:R-:W-:Y:S02]  /*7d20*/  SHF.R.U32.HI R0, RZ, 0x10, R22 ;  /* 0x00000010ff007819 */ /* 0x000fe40000011616 */
[----:B------:R-:W-:Y:S02]  /*7d30*/  LOP3.LUT R2, R22, 0xffff, RZ, 0xc0, !PT ;  /* 0x0000ffff16027812 */ /* 0x000fe400078ec0ff */
[----:B------:R-:W-:Y:S01]  /*7d40*/  LOP3.LUT R0, R0, 0xff, RZ, 0xc0, !PT ;  /* 0x000000ff00007812 */ /* 0x000fe200078ec0ff */
[C---:B------:R-:W-:Y:S01]  /*7d50*/  HMMA.16816.F32 R76, R12.reuse, R48, R32 ;  /* 0x000000300c4c723c */ /* 0x040fe20000001820 */
[----:B------:R-:W-:Y:S01]  /*7d60*/  SHF.R.U32.HI R5, RZ, 0x8, R2 ;  /* 0x00000008ff057819 */ /* 0x000fe20000011602 */
[----:B------:R-:W-:Y:S01]  /*7d70*/  FFMA.FTZ R2, R140, c[0x0][0x23c], -R17 ;  /* 0x00008f008c027a23 */ /* 0x000fe20000010811 */
[----:B------:R-:W-:Y:S01]  /*7d80*/  PRMT R7, R0, 0x5410, R4 ;  /* 0x0000541000077816 */ /* 0x000fe20000000004 */
[--C-:B------:R-:W-:Y:S01]  /*7d90*/  HSET2.LE.AND R0, R60, R81.reuse, PT ;  /* 0x000000513c007233 */ /* 0x100fe20003803000 */
[----:B--2---:R-:W-:Y:S01]  /*7da0*/  IMAD.MOV.U32 R60, RZ, RZ, R64 ;  /* 0x000000ffff3c7224 */ /* 0x004fe200078e0040 */
[----:B------:R2:W3:Y:S01]  /*7db0*/  MUFU.EX2 R140, R2 ;  /* 0x00000002008c7308 */ /* 0x0004e20000000800 */
[----:B------:R-:W-:Y:S01]  /*7dc0*/  PRMT R9, R9, 0x5410, R5 ;  /* 0x0000541009097816 */ /* 0x000fe20000000005 */
[----:B------:R-:W-:Y:S01]  /*7dd0*/  HSET2.LE.AND R4, R57, R81, PT ;  /* 0x0000005139047233 */ /* 0x000fe20003803000 */
[----:B-1----:R-:W-:Y:S01]  /*7de0*/  FFMA.FTZ R6, R144, c[0x0][0x23c], -R17 ;  /* 0x00008f0090067a23 */ /* 0x002fe20000010811 */
[----:B------:R-:W-:Y:S01]  /*7df0*/  F2FP.PACK_AB R5, R104, R60 ;  /* 0x0000003c6805723e */ /* 0x000fe200000000ff */
[----:B------:R-:W-:Y:S01]  /*7e00*/  HMMA.16816.F32 R68, R12, R50, R36 ;  /* 0x000000320c44723c */ /* 0x000fe20000001824 */
[----:B------:R-:W-:-:S02]  /*7e10*/  IMAD.MOV.U32 R57, RZ, RZ, R74 ;  /* 0x000000ffff397224 */ /* 0x000fc400078e004a */
[----:B------:R-:W-:Y:S01]  /*7e20*/  LOP3.LUT R11, R4, R5, RZ, 0xc0, !PT ;  /* 0x00000005040b7212 */ /* 0x000fe200078ec0ff */
[----:B------:R-:W-:Y:S01]  /*7e30*/  FFMA.FTZ R4, R123, c[0x0][0x23c], -R16 ;  /* 0x00008f007b047a23 */ /* 0x000fe20000010810 */
[----:B------:R-:W-:Y:S03]  /*7e40*/  MUFU.EX2 R144, R6 ;  /* 0x0000000600907308 */ /* 0x000fe60000000800 */
[----:B------:R-:W-:Y:S01]  /*7e50*/  HMMA.16816.F32 R64, R12, R52, R28 ;  /* 0x000000340c40723c */ /* 0x000fe2000000181c */
[----:B--2---:R-:W-:-:S04]  /*7e60*/  F2FP.PACK_AB R2, R96, R244 ;  /* 0x000000f46002723e */ /* 0x004fc800000000ff */
[----:B------:R1:W-:Y:S01]  /*7e70*/  MUFU.EX2 R122, R4 ;  /* 0x00000004007a7308 */ /* 0x0003e20000000800 */
[----:B---3--:R-:W-:Y:S02]  /*7e80*/  F2FP.PACK_AB R5, R140, R141 ;  /* 0x0000008d8c05723e */ /* 0x008fe400000000ff */
[----:B------:R-:W-:Y:S01]  /*7e90*/  LOP3.LUT R10, R0, R2, RZ, 0xc0, !PT ;  /* 0x00000002000a7212 */ /* 0x000fe200078ec0ff */
[----:B------:R-:W-:Y:S01]  /*7ea0*/  HSET2.LE.AND R0, R9, R81, PT ;  /* 0x0000005109007233 */ /* 0x000fe20003803000 */
[----:B------:R-:W-:Y:S01]  /*7eb0*/  F2FP.PACK_AB R2, R74, R95 ;  /* 0x0000005f4a02723e */ /* 0x000fe200000000ff */
[----:B------:R-:W-:Y:S03]  /*7ec0*/  HMMA.16816.F32 R36, R12, R54, R24 ;  /* 0x000000360c24723c */ /* 0x000fe60000001818 */
[----:B------:R-:W-:Y:S01]  /*7ed0*/  LOP3.LUT R8, R0, R2, RZ, 0xc0, !PT ;  /* 0x0000000200087212 */ /* 0x000fe200078ec0ff */
[----:B------:R-:W-:-:S04]  /*7ee0*/  FFMA.FTZ R0, R121, c[0x0][0x23c], -R16 ;  /* 0x00008f0079007a23 */ /* 0x000fc80000010810 */
[----:B------:R2:W-:Y:S01]  /*7ef0*/  MUFU.EX2 R32, R0 ;  /* 0x0000000000207308 */ /* 0x0005e20000000800 */
[----:B-1----:R-:W-:-:S05]  /*7f00*/  HSET2.LE.AND R4, R7, R81, PT ;  /* 0x0000005107047233 */ /* 0x002fca0003803000 */
[----:B------:R-:W-:Y:S01]  /*7f10*/  LOP3.LUT R9, R4, R5, RZ, 0xc0, !PT ;  /* 0x0000000504097212 */ /* 0x000fe200078ec0ff */
[----:B------:R-:W-:-:S04]  /*7f20*/  IMAD.WIDE.U32 R4, R61, -0x2daee0ad, RZ ;  /* 0xd2511f533d047825 */ /* 0x000fc800078e00ff */
[----:B------:R-:W-:Y:S01]  /*7f30*/  IMAD.MOV.U32 R61, RZ, RZ, R244 ;  /* 0x000000ffff3d7224 */ /* 0x000fe200078e00f4 */
[C---:B------:R-:W-:Y:S01]  /*7f40*/  LOP3.LUT R2, R4.reuse, 0xffff, RZ, 0xc0, !PT ;  /* 0x0000ffff04027812 */ /* 0x040fe200078ec0ff */
[C---:B------:R-:W-:Y:S01]  /*7f50*/  HMMA.16816.F32 R28, R8.reuse, R40, RZ ;  /* 0x00000028081c723c */ /* 0x040fe200000018ff */
[----:B------:R-:W-:Y:S01]  /*7f60*/  LOP3.LUT R12, R4, 0xff, RZ, 0xc0, !PT ;  /* 0x000000ff040c7812 */ /* 0x000fe200078ec0ff */
[----:B--2---:R-:W-:Y:S01]  /*7f70*/  FFMA.FTZ R0, R72, c[0x0][0x23c], -R16 ;  /* 0x00008f0048007a23 */ /* 0x004fe20000010810 */
[----:B------:R-:W-:Y:S01]  /*7f80*/  SHF.R.U32.HI R7, RZ, 0x8, R2 ;  /* 0x00000008ff077819 */ /* 0x000fe20000011602 */
[----:B------:R-:W-:Y:S01]  /*7f90*/  FFMA.FTZ R2, R125, c[0x0][0x23c], -R17 ;  /* 0x00008f007d027a23 */ /* 0x000fe20000010811 */
[----:B------:R-:W-:Y:S01]  /*7fa0*/  SHF.R.U32.HI R6, RZ, 0x10, R4 ;  /* 0x00000010ff067819 */ /* 0x000fe20000011604 */
[----:B------:R1:W-:Y:S01]  /*7fb0*/  MUFU.EX2 R98, R0 ;  /* 0x0000000000627308 */ /* 0x0003e20000000800 */
[----:B------:R-:W-:Y:S01]  /*7fc0*/  PRMT R13, R12, 0x5410, R7 ;  /* 0x000054100c0d7816 */ /* 0x000fe20000000007 */
[----:B------:R-:W-:Y:S01]  /*7fd0*/  FFMA.FTZ R7, R146, c[0x0][0x23c], -R17 ;  /* 0x00008f0092077a23 */ /* 0x000fe20000010811 */
[C---:B------:R-:W-:Y:S05]  /*7fe0*/  HMMA.16816.F32 R40, R8.reuse, R42, RZ ;  /* 0x0000002a0828723c */ /* 0x040fea00000018ff */
[----:B------:R2:W-:Y:S03]  /*7ff0*/  MUFU.EX2 R33, R2 ;  /* 0x0000000200217308 */ /* 0x0005e60000000800 */
[----:B------:R-:W-:Y:S01]  /*8000*/  HMMA.16816.F32 R20, R8, R44, RZ ;  /* 0x0000002c0814723c */ /* 0x000fe200000018ff */
[----:B-1----:R-:W-:-:S04]  /*8010*/  LOP3.LUT R0, R5, UR14, R56, 0x96, !PT ;  /* 0x0000000e05007c12 */ /* 0x002fc8000f8e9638 */
[----:B------:R1:W-:Y:S01]  /*8020*/  MUFU.EX2 R123, R7 ;  /* 0x00000007007b7308 */ /* 0x0003e20000000800 */
[----:B------:R-:W-:Y:S01]  /*8030*/  SHF.R.U32.HI R5, RZ, 0x18, R4 ;  /* 0x00000018ff057819 */ /* 0x000fe20000011604 */
[----:B------:R-:W-:Y:S01]  /*8040*/  FFMA.FTZ R4, R102, c[0x0][0x23c], -R17 ;  /* 0x00008f0066047a23 */ /* 0x000fe20000010811 */
[----:B------:R-:W-:Y:S01]  /*8050*/  HMMA.16816.F32 R24, R8, R46, RZ ;  /* 0x0000002e0818723c */ /* 0x000fe200000018ff */
[----:B------:R-:W-:Y:S02]  /*8060*/  IMAD.MOV.U32 R56, RZ, RZ, R75 ;  /* 0x000000ffff387224 */ /* 0x000fe400078e004b */
[----:B------:R-:W-:Y:S01]  /*8070*/  IMAD.MOV.U32 R102, RZ, RZ, R73 ;  /* 0x000000ffff667224 */ /* 0x000fe200078e0049 */
[----:B--2---:R-:W-:Y:S01]  /*8080*/  LOP3.LUT R2, R6, 0xff, RZ, 0xc0, !PT ;  /* 0x000000ff06027812 */ /* 0x004fe200078ec0ff */
[----:B------:R-:W2:Y:S01]  /*8090*/  MUFU.EX2 R34, R4 ;  /* 0x0000000400227308 */ /* 0x000ea20000000800 */
[----:B------:R-:W-:Y:S02]  /*80a0*/  LOP3.LUT R6, R0, 0xff, RZ, 0xc0, !PT ;  /* 0x000000ff00067812 */ /* 0x000fe400078ec0ff */
[----:B------:R-:W-:-:S02]  /*80b0*/  PRMT R12, R2, 0x5410, R5 ;  /* 0x00005410020c7816 */ /* 0x000fc40000000005 */
[----:B------:R-:W-:Y:S02]  /*80c0*/  SHF.R.U32.HI R5, RZ, 0x10, R0 ;  /* 0x00000010ff057819 */ /* 0x000fe40000011600 */
[----:B------:R-:W-:Y:S01]  /*80d0*/  LOP3.LUT R2, R0, 0xffff, RZ, 0xc0, !PT ;  /* 0x0000ffff00027812 */ /* 0x000fe200078ec0ff */
[----:B-1----:R-:W-:-:S03]  /*80e0*/  HSET2.LE.AND R7, R12, R81, PT ;  /* 0x000000510c077233 */ /* 0x002fc60003803000 */
[----:B------:R-:W-:-:S04]  /*80f0*/  SHF.R.U32.HI R2, RZ, 0x8, R2 ;  /* 0x00000008ff027819 */ /* 0x000fc80000011602 */
[----:B------:R-:W-:Y:S01]  /*8100*/  PRMT R8, R6, 0x5410, R2 ;  /* 0x0000541006087816 */ /* 0x000fe20000000002 */
[----:B--2---:R-:W-:Y:S01]  /*8110*/  IMAD.MOV.U32 R146, RZ, RZ, R34 ;  /* 0x000000ffff927224 */ /* 0x004fe200078e0022 */
[----:B------:R-:W-:Y:S02]  /*8120*/  SHF.R.U32.HI R4, RZ, 0x18, R0 ;  /* 0x00000018ff047819 */ /* 0x000fe40000011600 */
[----:B------:R-:W-:Y:S02]  /*8130*/  LOP3.LUT R0, R5, 0xff, RZ, 0xc0, !PT ;  /* 0x000000ff05007812 */ /* 0x000fe400078ec0ff */
[----:B------:R-:W-:Y:S02]  /*8140*/  F2FP.PACK_AB R2, R98, R32 ;  /* 0x000000206202723e */ /* 0x000fe400000000ff */
[----:B------:R-:W-:Y:S01]  /*8150*/  PRMT R5, R0, 0x5410, R4 ;  /* 0x0000541000057816 */ /* 0x000fe20000000004 */
[--C-:B------:R-:W-:Y:S01]  /*8160*/  HSET2.LE.AND R0, R13, R81.reuse, PT ;  /* 0x000000510d007233 */ /* 0x100fe20003803000 */
[----:B------:R-:W-:Y:S01]  /*8170*/  F2FP.PACK_AB R4, R146, R33 ;  /* 0x000000219204723e */ /* 0x000fe200000000ff */
[----:B------:R-:W-:Y:S02]  /*8180*/  LDSM.16.MT88.4 R12, [R210+0x4800] ;  /* 0x00480000d20c783b */ /* 0x000fe40000004200 */
[--C-:B------:R-:W-:Y:S01]  /*8190*/  HSET2.LE.AND R5, R5, R81.reuse, PT ;  /* 0x0000005105057233 */ /* 0x100fe20003803000 */
[----:B------:R-:W-:Y:S01]  /*81a0*/  LOP3.LUT R6, R0, R2, RZ, 0xc0, !PT ;  /* 0x0000000200067212 */ /* 0x000fe200078ec0ff */
[----:B------:R-:W-:Y:S01]  /*81b0*/  HSET2.LE.AND R0, R8, R81, PT ;  /* 0x0000005108007233 */ /* 0x000fe20003803000 */
[----:B------:R-:W-:-:S02]  /*81c0*/  F2FP.PACK_AB R2, R122, R213 ;  /* 0x000000d57a02723e */ /* 0x000fc400000000ff */
[----:B------:R-:W-:Y:S02]  /*81d0*/  F2FP.PACK_AB R8, R123, R144 ;  /* 0x000000907b08723e */ /* 0x000fe400000000ff */
[----:B------:R-:W-:Y:S02]  /*81e0*/  LOP3.LUT R7, R7, R4, RZ, 0xc0, !PT ;  /* 0x0000000407077212 */ /* 0x000fe400078ec0ff */
[----:B------:R-:W-:Y:S02]  /*81f0*/  LOP3.LUT R4, R0, R2, RZ, 0xc0, !PT ;  /* 0x0000000200047212 */ /* 0x000fe400078ec0ff */
[----:B------:R-:W-:Y:S02]  /*8200*/  IADD3 R0, R84, 0x1, RZ ;  /* 0x0000000154007810 */ /* 0x000fe40007ffe0ff */
[----:B------:R-:W-:Y:S02]  /*8210*/  LOP3.LUT R5, R5, R8, RZ, 0xc0, !PT ;  /* 0x0000000805057212 */ /* 0x000fe400078ec0ff */
[----:B------:R-:W-:-:S05]  /*8220*/  LOP3.LUT R0, R91, UR21, R0, 0x96, !PT ;  /* 0x000000155b007c12 */ /* 0x000fca000f8e9600 */
[C---:B------:R-:W-:Y:S07]  /*8230*/  HMMA.16816.F32 R44, R4.reuse, R48, R28 ;  /* 0x00000030042c723c */ /* 0x040fee000000181c */
[----:B------:R-:W-:Y:S01]  /*8240*/  IMAD.WIDE.U32 R28, R0, -0x326172a9, RZ ;  /* 0xcd9e8d57001c7825 */ /* 0x000fe200078e00ff */
[----:B------:R-:W-:Y:S04]  /*8250*/  HMMA.16816.F32 R40, R4, R50, R40 ;  /* 0x000000320428723c */ /* 0x000fe80000001828 */
[----:B------:R-:W-:-:S02]  /*8260*/  LOP3.LUT R0, R29, UR13, R82, 0x96, !PT ;  /* 0x0000000d1d007c12 */ /* 0x000fc4000f8e9652 */
[----:B------:R-:W-:Y:S02]  /*8270*/  LOP3.LUT R2, R63, UR11, R28, 0x96, !PT ;  /* 0x0000000b3f027c12 */ /* 0x000fe4000f8e961c */
[C---:B------:R-:W-:Y:S01]  /*8280*/  HMMA.16816.F32 R72, R4.reuse, R52, R20 ;  /* 0x000000340448723c */ /* 0x040fe20000001814 */
[----:B------:R-:W-:Y:S01]  /*8290*/  IMAD.WIDE.U32 R8, R0, -0x2daee0ad, RZ ;  /* 0xd2511f5300087825 */ /* 0x000fe200078e00ff */
[----:B------:R-:W1:Y:S03]  /*82a0*/  LDSM.16.MT88.4 R20, [R209+0x4800] ;  /* 0x00480000d114783b */ /* 0x000e660000004200 */
[----:B------:R-:W-:Y:S01]  /*82b0*/  IMAD.WIDE.U32 R10, R2, -0x2daee0ad, RZ ;  /* 0xd2511f53020a7825 */ /* 0x000fe200078e00ff */
[----:B------:R-:W-:Y:S02]  /*82c0*/  LOP3.LUT R2, R9, UR10, R86, 0x96, !PT ;  /* 0x0000000a09027c12 */ /* 0x000fe4000f8e9656 */
[----:B------:R-:W-:Y:S02]  /*82d0*/  HMMA.16816.F32 R48, R4, R54, R24 ;  /* 0x000000360430723c */ /* 0x000fe40000001818 */
        /* <DEDUP_REMOVED lines=9> */
[--C-:B------:R-:W-:Y:S01]  /*8370*/  FFMA.FTZ R6, R101, c[0x0][0x23c], -R19.reuse ;  /* 0x00008f0065067a23 */ /* 0x100fe20000010813 */
[----:B------:R-:W-:Y:S01]  /*8380*/  LOP3.LUT R2, R25, UR4, R4, 0x96, !PT ;  /* 0x0000000419027c12 */ /* 0x000fe2000f8e9604 */
[----:B------:R-:W-:Y:S02]  /*8390*/  FFMA.FTZ R4, R103, c[0x0][0x23c], -R19 ;  /* 0x00008f0067047a23 */ /* 0x000fe40000010813 */
[----:B------:R3:W-:Y:S01]  /*83a0*/  MUFU.EX2 R107, R6 ;  /* 0x00000006006b7308 */ /* 0x0007e20000000800 */
[----:B------:R-:W-:Y:S02]  /*83b0*/  IMAD.MOV.U32 R101, RZ, RZ, R33 ;  /* 0x000000ffff657224 */ /* 0x000fe400078e0021 */
[----:B------:R-:W-:Y:S02]  /*83c0*/  IMAD.MOV.U32 R103, RZ, RZ, R242 ;  /* 0x000000ffff677224 */ /* 0x000fe400078e00f2 */
[----:B------:R-:W-:Y:S02]  /*83d0*/  IMAD.MOV.U32 R145, RZ, RZ, R243 ;  /* 0x000000ffff917224 */ /* 0x000fe400078e00f3 */
[----:B--2---:R-:W-:Y:S01]  /*83e0*/  FFMA.FTZ R0, R127, c[0x0][0x23c], -R19 ;  /* 0x00008f007f007a23 */ /* 0x004fe20000010813 */
[----:B------:R-:W2:Y:S08]  /*83f0*/  MUFU.EX2 R114, R4 ;  /* 0x0000000400727308 */ /* 0x000eb00000000800 */
[----:B------:R4:W-:Y:S01]  /*8400*/  MUFU.EX2 R117, R0 ;  /* 0x0000000000757308 */ /* 0x0009e20000000800 */
[----:B---3--:R-:W-:-:S02]  /*8410*/  FFMA.FTZ R6, R147, c[0x0][0x23c], -R18 ;  /* 0x00008f0093067a23 */ /* 0x008fc40000010812 */
[----:B------:R-:W-:-:S05]  /*8420*/  IMAD.MOV.U32 R147, RZ, RZ, R32 ;  /* 0x000000ffff937224 */ /* 0x000fca00078e0020 */
[----:B------:R3:W-:Y:S01]  /*8430*/  MUFU.EX2 R119, R6 ;  /* 0x0000000600777308 */ /* 0x0007e20000000800 */
[----:B----4-:R-:W-:Y:S01]  /*8440*/  LOP3.LUT R0, R5, UR6, R10, 0x96, !PT ;  /* 0x0000000605007c12 */ /* 0x010fe2000f8e960a */
[----:B------:R-:W-:-:S04]  /*8450*/  IMAD.WIDE.U32 R4, R2, -0x326172a9, RZ ;  /* 0xcd9e8d5702047825 */ /* 0x000fc800078e00ff */
[----:B------:R-:W-:Y:S01]  /*8460*/  IMAD.WIDE.U32 R10, R0, -0x326172a9, RZ ;  /* 0xcd9e8d57000a7825 */ /* 0x000fe200078e00ff */
[--C-:B------:R-:W-:Y:S02]  /*8470*/  SHF.R.U32.HI R2, RZ, 0x10, R4.reuse ;  /* 0x00000010ff027819 */ /* 0x100fe40000011604 */
[C---:B------:R-:W-:Y:S02]  /*8480*/  LOP3.LUT R0, R4.reuse, 0xffff, RZ, 0xc0, !PT ;  /* 0x0000ffff04007812 */ /* 0x040fe400078ec0ff */
[----:B------:R-:W-:Y:S02]  /*8490*/  LOP3.LUT R8, R4, 0xff, RZ, 0xc0, !PT ;  /* 0x000000ff04087812 */ /* 0x000fe400078ec0ff */
[----:B------:R-:W-:Y:S02]  /*84a0*/  LOP3.LUT R2, R2, 0xff, RZ, 0xc0, !PT ;  /* 0x000000ff02027812 */ /* 0x000fe400078ec0ff */
[----:B------:R-:W-:Y:S02]  /*84b0*/  SHF.R.U32.HI R4, RZ, 0x18, R4 ;  /* 0x00000018ff047819 */ /* 0x000fe40000011604 */
[----:B------:R-:W-:-:S02]  /*84c0*/  SHF.R.U32.HI R7, RZ, 0x8, R0 ;  /* 0x00000008ff077819 */ /* 0x000fc40000011600 */
[----:B------:R-:W-:Y:S02]  /*84d0*/  LOP3.LUT R0, R5, UR15, R10, 0x96, !PT ;  /* 0x0000000f05007c12 */ /* 0x000fe4000f8e960a */
[----:B------:R-:W-:Y:S01]  /*84e0*/  PRMT R10, R2, 0x5410, R4 ;  /* 0x00005410020a7816 */ /* 0x000fe20000000004 */
[----:B------:R-:W-:Y:S01]  /*84f0*/  FFMA.FTZ R4, R128, c[0x0][0x23c], -R18 ;  /* 0x00008f0080047a23 */ /* 0x000fe20000010812 */
[----:B------:R-:W-:Y:S02]  /*8500*/  SHF.R.U32.HI R5, RZ, 0x10, R0 ;  /* 0x00000010ff057819 */ /* 0x000fe40000011600 */
[----:B------:R-:W-:Y:S01]  /*8510*/  LOP3.LUT R2, R0, 0xffff, RZ, 0xc0, !PT ;  /* 0x0000ffff00027812 */ /* 0x000fe200078ec0ff */
[----:B------:R4:W-:Y:S01]  /*8520*/  MUFU.EX2 R113, R4 ;  /* 0x0000000400717308 */ /* 0x0009e20000000800 */
[----:B------:R-:W-:Y:S02]  /*8530*/  PRMT R9, R8, 0x5410, R7 ;  /* 0x0000541008097816 */ /* 0x000fe40000000007 */
[----:B------:R-:W-:-:S02]  /*8540*/  LOP3.LUT R7, R0, 0xff, RZ, 0xc0, !PT ;  /* 0x000000ff00077812 */ /* 0x000fc400078ec0ff */
[----:B---3--:R-:W-:Y:S02]  /*8550*/  SHF.R.U32.HI R6, RZ, 0x18, R0 ;  /* 0x00000018ff067819 */ /* 0x008fe40000011600 */
[----:B------:R-:W-:Y:S02]  /*8560*/  LOP3.LUT R0, R5, 0xff, RZ, 0xc0, !PT ;  /* 0x000000ff05007812 */ /* 0x000fe400078ec0ff */
[----:B------:R-:W-:Y:S02]  /*8570*/  SHF.R.U32.HI R2, RZ, 0x8, R2 ;  /* 0x00000008ff027819 */ /* 0x000fe40000011602 */
[----:B------:R-:W-:Y:S01]  /*8580*/  PRMT R8, R0, 0x5410, R6 ;  /* 0x0000541000087816 */ /* 0x000fe20000000006 */
[----:B------:R-:W-:Y:S01]  /*8590*/  HSET2.LE.AND R0, R9, R81, PT ;  /* 0x0000005109007233 */ /* 0x000fe20003803000 */
[----:B------:R-:W-:Y:S02]  /*85a0*/  PRMT R5, R7, 0x5410, R2 ;  /* 0x0000541007057816 */ /* 0x000fe40000000002 */
[----:B--2---:R-:W-:Y:S01]  /*85b0*/  F2FP.PACK_AB R2, R107, R114 ;  /* 0x000000726b02723e */ /* 0x004fe200000000ff */
[----:B----4-:R-:W-:-:S03]  /*85c0*/  FFMA.FTZ R4, R126, c[0x0][0x23c], -R18 ;  /* 0x00008f007e047a23 */ /* 0x010fc60000010812 */
[----:B------:R-:W-:Y:S01]  /*85d0*/  LOP3.LUT R6, R0, R2, RZ, 0xc0, !PT ;  /* 0x0000000200067212 */ /* 0x000fe200078ec0ff */
[----:B------:R2:W3:Y:S01]  /*85e0*/  MUFU.EX2 R106, R4 ;  /* 0x00000004006a7308 */ /* 0x0004e20000000800 */
[----:B------:R-:W-:Y:S01]  /*85f0*/  HSET2.LE.AND R0, R10, R81, PT ;  /* 0x000000510a007233 */ /* 0x000fe20003803000 */
[----:B--2---:R-:W-:Y:S01]  /*8600*/  FFMA.FTZ R4, R148, c[0x0][0x23c], -R18 ;  /* 0x00008f0094047a23 */ /* 0x004fe20000010812 */
[----:B---3--:R-:W-:-:S05]  /*8610*/  F2FP.PACK_AB R2, R106, R113 ;  /* 0x000000716a02723e */ /* 0x008fca00000000ff */
[----:B------:R2:W3:Y:S01]  /*8620*/  MUFU.EX2 R116, R4 ;  /* 0x0000000400747308 */ /* 0x0004e20000000800 */
[----:B------:R-:W-:Y:S01]  /*8630*/  LOP3.LUT R7, R0, R2, RZ, 0xc0, !PT ;  /* 0x0000000200077212 */ /* 0x000fe200078ec0ff */
[----:B------:R-:W-:Y:S01]  /*8640*/  HSET2.LE.AND R0, R5, R81, PT ;  /* 0x0000005105007233 */ /* 0x000fe20003803000 */
[----:B------:R-:W-:-:S04]  /*8650*/  F2FP.PACK_AB R2, R117, R120 ;  /* 0x000000787502723e */ /* 0x000fc800000000ff */
[----:B--2---:R-:W-:Y:S01]  /*8660*/  LOP3.LUT R4, R0, R2, RZ, 0xc0, !PT ;  /* 0x0000000200047212 */ /* 0x004fe200078ec0ff */
[----:B------:R-:W-:Y:S01]  /*8670*/  HSET2.LE.AND R0, R8, R81, PT ;  /* 0x0000005108007233 */ /* 0x000fe20003803000 */
[----:B---3--:R-:W-:-:S04]  /*8680*/  F2FP.PACK_AB R2, R116, R119 ;  /* 0x000000777402723e */ /* 0x008fc800000000ff */
        /* <DEDUP_REMOVED lines=9> */
[----:B------:R-:W-:-:S04]  /*8720*/  LOP3.LUT R2, R7, UR10, R88, 0x96, !PT ;  /* 0x0000000a07027c12 */ /* 0x000fc8000f8e9658 */
        /* <DEDUP_REMOVED lines=8> */
[----:B------:R-:W-:Y:S01]  /*87b0*/  IMAD.WIDE.U32 R32, R0, -0x2daee0ad, RZ ;  /* 0xd2511f5300207825 */ /* 0x000fe200078e00ff */
[----:B------:R-:W-:-:S03]  /*87c0*/  LOP3.LUT R7, R7, UR6, R4, 0x96, !PT ;  /* 0x0000000607077c12 */ /* 0x000fc6000f8e9604 */
[----:B------:R-:W-:Y:S01]  /*87d0*/  FFMA.FTZ R2, R154, c[0x0][0x23c], -R16 ;  /* 0x00008f009a027a23 */ /* 0x000fe20000010810 */
[----:B------:R-:W-:Y:S01]  /*87e0*/  LOP3.LUT R0, R33, UR4, R6, 0x96, !PT ;  /* 0x0000000421007c12 */ /* 0x000fe2000f8e9606 */
[----:B------:R-:W-:Y:S02]  /*87f0*/  FFMA.FTZ R6, R130, c[0x0][0x23c], -R16 ;  /* 0x00008f0082067a23 */ /* 0x000fe40000010810 */
[----:B------:R2:W-:Y:S01]  /*8800*/  MUFU.EX2 R118, R2 ;  /* 0x0000000200767308 */ /* 0x0005e20000000800 */
[----:B------:R-:W-:-:S04]  /*8810*/  IMAD.WIDE.U32 R28, R7, -0x326172a9, RZ ;  /* 0xcd9e8d57071c7825 */ /* 0x000fc800078e00ff */
[----:B------:R-:W-:Y:S02]  /*8820*/  IMAD.MOV.U32 R157, RZ, RZ, R241 ;  /* 0x000000ffff9d7224 */ /* 0x000fe400078e00f1 */
[----:B-1----:R-:W-:Y:S01]  /*8830*/  IMAD.WIDE.U32 R4, R0, -0x326172a9, RZ ;  /* 0xcd9e8d5700047825 */ /* 0x002fe200078e00ff */
[----:B------:R1:W-:Y:S03]  /*8840*/  MUFU.EX2 R112, R6 ;  /* 0x0000000600707308 */ /* 0x0003e60000000800 */
[----:B------:R-:W-:Y:S01]  /*8850*/  IMAD.MOV.U32 R154, RZ, RZ, R240 ;  /* 0x000000ffff9a7224 */ /* 0x000fe200078e00f0 */
[----:B------:R-:W-:Y:S02]  /*8860*/  LOP3.LUT R0, R4, 0xffff, RZ, 0xc0, !PT ;  /* 0x0000ffff04007812 */ /* 0x000fe400078ec0ff */
[----:B------:R-:W-:Y:S01]  /*8870*/  SHF.R.U32.HI R7, RZ, 0x18, R4 ;  /* 0x00000018ff077819 */ /* 0x000fe20000011604 */
[----:B--2---:R-:W-:-:S04]  /*8880*/  FFMA.FTZ R2, R149, c[0x0][0x23c], -R16 ;  /* 0x00008f0095027a23 */ /* 0x004fc80000010810 */
[----:B------:R2:W3:Y:S01]  /*8890*/  MUFU.EX2 R115, R2 ;  /* 0x0000000200737308 */ /* 0x0004e20000000800 */
[----:B-1----:R-:W-:Y:S02]  /*88a0*/  FFMA.FTZ R6, R152, c[0x0][0x23c], -R17 ;  /* 0x00008f0098067a23 */ /* 0x002fe40000010811 */
[----:B------:R-:W-:-:S05]  /*88b0*/  IMAD.MOV.U32 R152, RZ, RZ, R123 ;  /* 0x000000ffff987224 */ /* 0x000fca00078e007b */
[----:B------:R1:W-:Y:S01]  /*88c0*/  MUFU.EX2 R251, R6 ;  /* 0x0000000600fb7308 */ /* 0x0003e20000000800 */
[----:B--2---:R-:W-:Y:S02]  /*88d0*/  SHF.R.U32.HI R2, RZ, 0x8, R0 ;  /* 0x00000008ff027819 */ /* 0x004fe40000011600 */
[----:B------:R-:W-:-:S04]  /*88e0*/  LOP3.LUT R0, R4, 0xff, RZ, 0xc0, !PT ;  /* 0x000000ff04007812 */ /* 0x000fc800078ec0ff */
[----:B------:R-:W-:Y:S02]  /*88f0*/  PRMT R10, R0, 0x5410, R2 ;  /* 0x00005410000a7816 */ /* 0x000fe40000000002 */
[----:B------:R-:W-:Y:S01]  /*8900*/  SHF.R.U32.HI R2, RZ, 0x10, R4 ;  /* 0x00000010ff027819 */ /* 0x000fe20000011604 */
[----:B------:R-:W-:Y:S01]  /*8910*/  FFMA.FTZ R4, R131, c[0x0][0x23c], -R17 ;  /* 0x00008f0083047a23 */ /* 0x000fe20000010811 */
[----:B------:R-:W-:Y:S02]  /*8920*/  LOP3.LUT R0, R5, UR15, R28, 0x96, !PT ;  /* 0x0000000f05007c12 */ /* 0x000fe4000f8e961c */
[----:B------:R-:W-:Y:S01]  /*8930*/  LOP3.LUT R2, R2, 0xff, RZ, 0xc0, !PT ;  /* 0x000000ff02027812 */ /* 0x000fe200078ec0ff */
[----:B------:R2:W4:Y:S01]  /*8940*/  MUFU.EX2 R250, R4 ;  /* 0x0000000400fa7308 */ /* 0x0005220000000800 */
[----:B-1----:R-:W-:Y:S02]  /*8950*/  SHF.R.U32.HI R6, RZ, 0x18, R0 ;  /* 0x00000018ff067819 */ /* 0x002fe40000011600 */
[----:B------:R-:W-:-:S02]  /*8960*/  PRMT R9, R2, 0x5410, R7 ;  /* 0x0000541002097816 */ /* 0x000fc40000000007 */
[C---:B------:R-:W-:Y:S02]  /*8970*/  LOP3.LUT R2, R0.reuse, 0xffff, RZ, 0xc0, !PT ;  /* 0x0000ffff00027812 */ /* 0x040fe400078ec0ff */
[----:B------:R-:W-:Y:S02]  /*8980*/  LOP3.LUT R7, R0, 0xff, RZ, 0xc0, !PT ;  /* 0x000000ff00077812 */ /* 0x000fe400078ec0ff */
[----:B------:R-:W-:Y:S01]  /*8990*/  SHF.R.U32.HI R5, RZ, 0x8, R2 ;  /* 0x00000008ff057819 */ /* 0x000fe20000011602 */
[----:B------:R-:W-:-:S03]  /*89a0*/  FFMA.FTZ R2, R206, c[0x0][0x23c], -R17 ;  /* 0x00008f00ce027a23 */ /* 0x000fc60000010811 */
[----:B------:R-:W-:Y:S01]  /*89b0*/  PRMT R8, R7, 0x5410, R5 ;  /* 0x0000541007087816 */ /* 0x000fe20000000005 */
[----:B------:R3:W-:Y:S01]  /*89c0*/  MUFU.EX2 R249, R2 ;  /* 0x0000000200f97308 */ /* 0x0007e20000000800 */
[----:B--2---:R-:W-:-:S04]  /*89d0*/  SHF.R.U32.HI R4, RZ, 0x10, R0 ;  /* 0x00000010ff047819 */ /* 0x004fc80000011600 */
[----:B------:R-:W-:Y:S01]  /*89e0*/  LOP3.LUT R0, R4, 0xff, RZ, 0xc0, !PT ;  /* 0x000000ff04007812 */ /* 0x000fe200078ec0ff */
[----:B------:R-:W-:-:S03]  /*89f0*/  FFMA.FTZ R4, R204, c[0x0][0x23c], -R17 ;  /* 0x00008f00cc047a23 */ /* 0x000fc60000010811 */
[----:B------:R-:W-:Y:S01]  /*8a00*/  PRMT R5, R0, 0x5410, R6 ;  /* 0x0000541000057816 */ /* 0x000fe20000000006 */
[----:B------:R-:W-:Y:S01]  /*8a10*/  HSET2.LE.AND R0, R10, R81, PT ;  /* 0x000000510a007233 */ /* 0x000fe20003803000 */
[----:B------:R1:W2:Y:S01]  /*8a20*/  MUFU.EX2 R248, R4 ;  /* 0x0000000400f87308 */ /* 0x0002a20000000800 */
[----:B---3--:R-:W-:-:S04]  /*8a30*/  F2FP.PACK_AB R2, R112, R115 ;  /* 0x000000737002723e */ /* 0x008fc800000000ff */
[----:B------:R-:W-:Y:S01]  /*8a40*/  LOP3.LUT R6, R0, R2, RZ, 0xc0, !PT ;  /* 0x0000000200067212 */ /* 0x000fe200078ec0ff */
[----:B------:R-:W-:Y:S01]  /*8a50*/  HSET2.LE.AND R0, R9, R81, PT ;  /* 0x0000005109007233 */ /* 0x000fe20003803000 */
[----:B----4-:R-:W-:-:S04]  /*8a60*/  F2FP.PACK_AB R2, R250, R251 ;  /* 0x000000fbfa02723e */ /* 0x010fc800000000ff */
[----:B------:R-:W-:Y:S01]  /*8a70*/  LOP3.LUT R7, R0, R2, RZ, 0xc0, !PT ;  /* 0x0000000200077212 */ /* 0x000fe200078ec0ff */
[----:B------:R-:W-:Y:S01]  /*8a80*/  HSET2.LE.AND R0, R8, R81, PT ;  /* 0x0000005108007233 */ /* 0x000fe20003803000 */
[----:B------:R-:W-:-:S04]  /*8a90*/  F2FP.PACK_AB R2, R118, R121 ;  /* 0x000000797602723e */ /* 0x000fc800000000ff */
[----:B-1----:R-:W-:Y:S01]  /*8aa0*/  LOP3.LUT R4, R0, R2, RZ, 0xc0, !PT ;  /* 0x0000000200047212 */ /* 0x002fe200078ec0ff */
[----:B------:R-:W-:Y:S01]  /*8ab0*/  HSET2.LE.AND R0, R5, R81, PT ;  /* 0x0000005105007233 */ /* 0x000fe20003803000 */
[----:B--2---:R-:W-:-:S04]  /*8ac0*/  F2FP.PACK_AB R2, R248, R249 ;  /* 0x000000f9f802723e */ /* 0x004fc800000000ff */
[----:B------:R-:W-:Y:S01]  /*8ad0*/  LOP3.LUT R5, R0, R2, RZ, 0xc0, !PT ;  /* 0x0000000200057212 */ /* 0x000fe200078ec0ff */
[--C-:B------:R-:W-:Y:S02]  /*8ae0*/  FFMA.FTZ R0, R151, c[0x0][0x23c], -R19.reuse ;  /* 0x00008f0097007a23 */ /* 0x100fe40000010813 */
[----:B------:R-:W-:Y:S02]  /*8af0*/  FFMA.FTZ R2, R129, c[0x0][0x23c], -R19 ;  /* 0x00008f0081027a23 */ /* 0x000fe40000010813 */
[----:B------:R1:W-:Y:S02]  /*8b00*/  MUFU.EX2 R246, R0 ;  /* 0x0000000000f67308 */ /* 0x0003e40000000800 */
[C---:B------:R-:W-:Y:S06]  /*8b10*/  HMMA.16816.F32 R36, R4.reuse, R20, R44 ;  /* 0x000000140424723c */ /* 0x040fec000000182c */
[----:B------:R2:W-:Y:S02]  /*8b20*/  MUFU.EX2 R244, R2 ;  /* 0x0000000200f47308 */ /* 0x0005e40000000800 */
[----:B------:R-:W-:Y:S01]  /*8b30*/  HMMA.16816.F32 R40, R4, R22, R40 ;  /* 0x000000160428723c */ /* 0x000fe20000001828 */
[----:B-1----:R-:W-:-:S07]  /*8b40*/  LOP3.LUT R0, R11, UR5, R34, 0x96, !PT ;  /* 0x000000050b007c12 */ /* 0x002fce000f8e9622 */
[----:B------:R-:W-:Y:S01]  /*8b50*/  HMMA.16816.F32 R44, R4, R12, R72 ;  /* 0x0000000c042c723c */ /* 0x000fe20000001848 */
[----:B--2---:R-:W-:-:S07]  /*8b60*/  FFMA.FTZ R2, R110, c[0x0][0x23c], -R19 ;  /* 0x00008f006e027a23 */ /* 0x004fce0000010813 */
[----:B------:R-:W-:Y:S01]  /*8b70*/  HMMA.16816.F32 R48, R4, R14, R48 ;  /* 0x0000000e0430723c */ /* 0x000fe20000001830 */
[----:B------:R-:W1:Y:S01]  /*8b80*/  LDSM.16.MT88.4 R12, [R209+0x4c00] ;  /* 0x004c0000d10c783b */ /* 0x000e620000004200 */
[----:B------:R2:W-:Y:S05]  /*8b90*/  MUFU.EX2 R245, R2 ;  /* 0x0000000200f57308 */ /* 0x0005ea0000000800 */
[----:B------:R-:W-:-:S05]  /*8ba0*/  IMAD.WIDE.U32 R4, R0, -0x2daee0ad, RZ ;  /* 0xd2511f5300047825 */ /* 0x000fca00078e00ff */
[C---:B------:R-:W-:Y:S02]  /*8bb0*/  LOP3.LUT R0, R4.reuse, 0xffff, RZ, 0xc0, !PT ;  /* 0x0000ffff04007812 */ /* 0x040fe400078ec0ff */
[----:B------:R-:W-:Y:S02]  /*8bc0*/  LOP3.LUT R7, R4, 0xff, RZ, 0xc0, !PT ;  /* 0x000000ff04077812 */ /* 0x000fe400078ec0ff */
[----:B------:R-:W-:Y:S01]  /*8bd0*/  SHF.R.U32.HI R6, RZ, 0x8, R0 ;  /* 0x00000008ff067819 */ /* 0x000fe20000011600 */
[----:B--2---:R-:W-:Y:S01]  /*8be0*/  FFMA.FTZ R2, R108, c[0x0][0x23c], -R19 ;  /* 0x00008f006c027a23 */ /* 0x004fe20000010813 */
[----:B------:R-:W-:Y:S01]  /*8bf0*/  LOP3.LUT R0, R5, UR14, R24, 0x96, !PT ;  /* 0x0000000e05007c12 */ /* 0x000fe2000f8e9618 */
[----:B------:R-:W-:Y:S01]  /*8c00*/  FFMA.FTZ R5, R155, c[0x0][0x23c], -R18 ;  /* 0x00008f009b057a23 */ /* 0x000fe20000010812 */
[----:B------:R-:W-:Y:S01]  /*8c10*/  PRMT R10, R7, 0x5410, R6 ;  /* 0x00005410070a7816 */ /* 0x000fe20000000006 */
[----:B------:R2:W3:Y:S01]  /*8c20*/  MUFU.EX2 R247, R2 ;  /* 0x0000000200f77308 */ /* 0x0004e20000000800 */
[----:B------:R-:W-:Y:S01]  /*8c30*/  SHF.R.U32.HI R9, RZ, 0x18, R4 ;  /* 0x00000018ff097819 */ /* 0x000fe20000011604 */
[----:B------:R-:W-:Y:S01]  /*8c40*/  FFMA.FTZ R6, R111, c[0x0][0x23c], -R18 ;  /* 0x00008f006f067a23 */ /* 0x000fe20000010812 */
[----:B------:R-:W-:Y:S01]  /*8c50*/  LOP3.LUT R8, R0, 0xff, RZ, 0xc0, !PT ;  /* 0x000000ff00087812 */ /* 0x000fe200078ec0ff */
[----:B------:R-:W4:Y:S01]  /*8c60*/  LDSM.16.MT88.4 R24, [R210+0x4c00] ;  /* 0x004c0000d218783b */ /* 0x000f220000004200 */
[----:B------:R-:W-:-:S03]  /*8c70*/  IMAD.MOV.U32 R155, RZ, RZ, R122 ;  /* 0x000000ffff9b7224 */ /* 0x000fc600078e007a */
[----:B------:R1:W-:Y:S01]  /*8c80*/  MUFU.EX2 R242, R5 ;  /* 0x0000000500f27308 */ /* 0x0003e20000000800 */
[----:B--2---:R-:W-:-:S07]  /*8c90*/  SHF.R.U32.HI R2, RZ, 0x10, R4 ;  /* 0x00000010ff027819 */ /* 0x004fce0000011604 */
[----:B------:R2:W-:Y:S01]  /*8ca0*/  MUFU.EX2 R243, R6 ;  /* 0x0000000600f37308 */ /* 0x0005e20000000800 */
[----:B------:R-:W-:Y:S02]  /*8cb0*/  SHF.R.U32.HI R4, RZ, 0x10, R0 ;  /* 0x00000010ff047819 */ /* 0x000fe40000011600 */
[----:B------:R-:W-:Y:S02]  /*8cc0*/  LOP3.LUT R7, R2, 0xff, RZ, 0xc0, !PT ;  /* 0x000000ff02077812 */ /* 0x000fe400078ec0ff */
[----:B------:R-:W-:Y:S02]  /*8cd0*/  LOP3.LUT R2, R0, 0xffff, RZ, 0xc0, !PT ;  /* 0x0000ffff00027812 */ /* 0x000fe400078ec0ff */
[----:B------:R-:W-:Y:S02]  /*8ce0*/  PRMT R7, R7, 0x5410, R9 ;  /* 0x0000541007077816 */ /* 0x000fe40000000009 */
[----:B-1----:R-:W-:Y:S02]  /*8cf0*/  SHF.R.U32.HI R5, RZ, 0x8, R2 ;  /* 0x00000008ff057819 */ /* 0x002fe40000011602 */
[----:B------:R-:W-:-:S02]  /*8d00*/  SHF.R.U32.HI R2, RZ, 0x18, R0 ;  /* 0x00000018ff027819 */ /* 0x000fc40000011600 */
[----:B------:R-:W-:Y:S01]  /*8d10*/  LOP3.LUT R0, R4, 0xff, RZ, 0xc0, !PT ;  /* 0x000000ff04007812 */ /* 0x000fe200078ec0ff */
[--C-:B------:R-:W-:Y:S01]  /*8d20*/  FFMA.FTZ R4, R109, c[0x0][0x23c], -R18.reuse ;  /* 0x00008f006d047a23 */ /* 0x100fe20000010812 */
[----:B------:R-:W-:Y:S01]  /*8d30*/  PRMT R8, R8, 0x5410, R5 ;  /* 0x0000541008087816 */ /* 0x000fe20000000005 */
[----:B------:R-:W-:Y:S01]  /*8d40*/  FFMA.FTZ R5, R150, c[0x0][0x23c], -R18 ;  /* 0x00008f0096057a23 */ /* 0x000fe20000010812 */
[----:B------:R-:W-:Y:S01]  /*8d50*/  PRMT R9, R0, 0x5410, R2 ;  /* 0x0000541000097816 */ /* 0x000fe20000000002 */
[----:B------:R-:W1:Y:S01]  /*8d60*/  MUFU.EX2 R241, R4 ;  /* 0x0000000400f17308 */ /* 0x000e620000000800 */
[----:B------:R-:W-:Y:S01]  /*8d70*/  HSET2.LE.AND R0, R10, R81, PT ;  /* 0x000000510a007233 */ /* 0x000fe20003803000 */
[----:B---3--:R-:W-:-:S04]  /*8d80*/  F2FP.PACK_AB R2, R247, R245 ;  /* 0x000000f5f702723e */ /* 0x008fc800000000ff */
[----:B--2---:R-:W-:Y:S01]  /*8d90*/  LOP3.LUT R6, R0, R2, RZ, 0xc0, !PT ;  /* 0x0000000200067212 */ /* 0x004fe200078ec0ff */
[----:B------:R-:W-:Y:S01]  /*8da0*/  HSET2.LE.AND R0, R7, R81, PT ;  /* 0x0000005107007233 */ /* 0x000fe20003803000 */
[----:B------:R-:W2:Y:S01]  /*8db0*/  MUFU.EX2 R240, R5 ;  /* 0x0000000500f07308 */ /* 0x000ea20000000800 */
[----:B-1----:R-:W-:-:S04]  /*8dc0*/  F2FP.PACK_AB R2, R241, R243 ;  /* 0x000000f3f102723e */ /* 0x002fc800000000ff */
[----:B------:R-:W-:Y:S01]  /*8dd0*/  LOP3.LUT R7, R0, R2, RZ, 0xc0, !PT ;  /* 0x0000000200077212 */ /* 0x000fe200078ec0ff */
[----:B------:R-:W-:Y:S01]  /*8de0*/  HSET2.LE.AND R0, R8, R81, PT ;  /* 0x0000005108007233 */ /* 0x000fe20003803000 */
[----:B------:R-:W-:-:S04]  /*8df0*/  F2FP.PACK_AB R2, R244, R246 ;  /* 0x000000f6f402723e */ /* 0x000fc800000000ff */
[----:B------:R-:W-:Y:S01]  /*8e00*/  LOP3.LUT R4, R0, R2, RZ, 0xc0, !PT ;  /* 0x0000000200047212 */ /* 0x000fe200078ec0ff */
[----:B------:R-:W-:Y:S01]  /*8e10*/  HSET2.LE.AND R0, R9, R81, PT ;  /* 0x0000005109007233 */ /* 0x000fe20003803000 */
[----:B--2---:R-:W-:-:S04]  /*8e20*/  F2FP.PACK_AB R2, R240, R242 ;  /* 0x000000f2f002723e */ /* 0x004fc800000000ff */
[----:B------:R-:W-:Y:S01]  /*8e30*/  LOP3.LUT R5, R0, R2, RZ, 0xc0, !PT ;  /* 0x0000000200057212 */ /* 0x000fe200078ec0ff */
[--C-:B------:R-:W-:Y:S02]  /*8e40*/  FFMA.FTZ R0, R222, c[0x0][0x23c], -R16.reuse ;  /* 0x00008f00de007a23 */ /* 0x100fe40000010810 */
[----:B------:R-:W-:Y:S02]  /*8e50*/  FFMA.FTZ R2, R132, c[0x0][0x23c], -R16 ;  /* 0x00008f0084027a23 */ /* 0x000fe40000010810 */
[----:B------:R1:W-:Y:S01]  /*8e60*/  MUFU.EX2 R136, R0 ;  /* 0x0000000000887308 */ /* 0x0003e20000000800 */
[----:B------:R-:W-:Y:S01]  /*8e70*/  IMAD.MOV.U32 R222, RZ, RZ, R106 ;  /* 0x000000ffffde7224 */ /* 0x000fe200078e006a */
[C---:B------:R-:W-:Y:S06]  /*8e80*/  HMMA.16816.F32 R72, R4.reuse, R12, R52 ;  /* 0x0000000c0448723c */ /* 0x040fec0000001834 */
[----:B------:R-:W-:Y:S02]  /*8e90*/  MUFU.EX2 R132, R2 ;  /* 0x0000000200847308 */ /* 0x000fe40000000800 */
[----:B------:R-:W-:Y:S01]  /*8ea0*/  HMMA.16816.F32 R68, R4, R14, R68 ;  /* 0x0000000e0444723c */ /* 0x000fe20000001844 */
[----:B-1----:R-:W-:-:S07]  /*8eb0*/  FFMA.FTZ R0, R164, c[0x0][0x23c], -R16 ;  /* 0x00008f00a4007a23 */ /* 0x002fce0000010810 */
[C---:B----4-:R-:W-:Y:S01]  /*8ec0*/  HMMA.16816.F32 R64, R4.reuse, R24, R64 ;  /* 0x000000180440723c */ /* 0x050fe20000001840 */
[----:B------:R1:W-:Y:S07]  /*8ed0*/  MUFU.EX2 R204, R0 ;  /* 0x0000000000cc7308 */ /* 0x0003ee0000000800 */
[----:B------:R-:W-:Y:S01]  /*8ee0*/  HMMA.16816.F32 R52, R4, R26, R76 ;  /* 0x0000001a0434723c */ /* 0x000fe2000000184c */
[----:B-1----:R-:W-:Y:S02]  /*8ef0*/  FFMA.FTZ R0, R156, c[0x0][0x23c], -R16 ;  /* 0x00008f009c007a23 */ /* 0x002fe40000010810 */
[----:B------:R-:W-:-:S02]  /*8f00*/  IMAD.MOV.U32 R156, RZ, RZ, R166 ;  /* 0x000000ffff9c7224 */ /* 0x000fc400078e00a6 */
[----:B------:R1:W2:Y:S02]  /*8f10*/  MUFU.EX2 R206, R0 ;  /* 0x0000000000ce7308 */ /* 0x0002a40000000800 */
[----:B-1----:R-:W-:-:S05]  /*8f20*/  LOP3.LUT R0, R29, UR5, R30, 0x96, !PT ;  /* 0x000000051d007c12 */ /* 0x002fca000f8e961e */
[----:B------:R-:W-:-:S04]  /*8f30*/  IMAD.WIDE.U32 R4, R0, -0x2daee0ad, RZ ;  /* 0xd2511f5300047825 */ /* 0x000fc800078e00ff */
[----:B------:R-:W-:Y:S01]  /*8f40*/  FFMA.FTZ R0, R224, c[0x0][0x23c], -R17 ;  /* 0x00008f00e0007a23 */ /* 0x000fe20000010811 */
[C---:B------:R-:W-:Y:S01]  /*8f50*/  LOP3.LUT R2, R4.reuse, 0xffff, RZ, 0xc0, !PT ;  /* 0x0000ffff04027812 */ /* 0x040fe200078ec0ff */
[----:B------:R-:W-:Y:S01]  /*8f60*/  IMAD.MOV.U32 R224, RZ, RZ, R107 ;  /* 0x000000ffffe07224 */ /* 0x000fe200078e006b */
[--C-:B------:R-:W-:Y:S01]  /*8f70*/  SHF.R.U32.HI R7, RZ, 0x10, R4.reuse ;  /* 0x00000010ff077819 */ /* 0x100fe20000011604 */
[----:B------:R1:W-:Y:S01]  /*8f80*/  MUFU.EX2 R130, R0 ;  /* 0x0000000000827308 */ /* 0x0003e20000000800 */
[----:B------:R-:W-:Y:S02]  /*8f90*/  LOP3.LUT R8, R4, 0xff, RZ, 0xc0, !PT ;  /* 0x000000ff04087812 */ /* 0x000fe400078ec0ff */
[----:B------:R-:W-:Y:S02]  /*8fa0*/  SHF.R.U32.HI R6, RZ, 0x18, R4 ;  /* 0x00000018ff067819 */ /* 0x000fe40000011604 */
[----:B------:R-:W-:Y:S02]  /*8fb0*/  SHF.R.U32.HI R4, RZ, 0x8, R2 ;  /* 0x00000008ff047819 */ /* 0x000fe40000011602 */
[----:B------:R-:W-:Y:S01]  /*8fc0*/  LOP3.LUT R2, R7, 0xff, RZ, 0xc0, !PT ;  /* 0x000000ff07027812 */ /* 0x000fe200078ec0ff */
[----:B------:R-:W-:Y:S01]  /*8fd0*/  FFMA.FTZ R7, R207, c[0x0][0x23c], -R17 ;  /* 0x00008f00cf077a23 */ /* 0x000fe20000010811 */
[----:B------:R-:W-:Y:S01]  /*8fe0*/  PRMT R10, R8, 0x5410, R4 ;  /* 0x00005410080a7816 */ /* 0x000fe20000000004 */
[----:B------:R-:W-:Y:S01]  /*8ff0*/  IMAD.MOV.U32 R207, RZ, RZ, R113 ;  /* 0x000000ffffcf7224 */ /* 0x000fe200078e0071 */
[----:B------:R-:W-:Y:S01]  /*9000*/  PRMT R9, R2, 0x5410, R6 ;  /* 0x0000541002097816 */ /* 0x000fe20000000006 */
[----:B------:R3:W-:Y:S01]  /*9010*/  MUFU.EX2 R128, R7 ;  /* 0x0000000700807308 */ /* 0x0007e20000000800 */
[----:B-1----:R-:W-:Y:S01]  /*9020*/  LOP3.LUT R0, R5, UR14, R32, 0x96, !PT ;  /* 0x0000000e05007c12 */ /* 0x002fe2000f8e9620 */
[----:B------:R-:W-:Y:S01]  /*9030*/  FFMA.FTZ R5, R158, c[0x0][0x23c], -R17 ;  /* 0x00008f009e057a23 */ /* 0x000fe20000010811 */
[----:B------:R-:W-:Y:S01]  /*9040*/  LDSM.16.MT88.4 R32, [R210+0x5000] ;  /* 0x00500000d220783b */ /* 0x000fe20000004200 */
[----:B------:R-:W-:Y:S01]  /*9050*/  IMAD.MOV.U32 R158, RZ, RZ, R121 ;  /* 0x000000ffff9e7224 */ /* 0x000fe200078e0079 */
[----:B------:R-:W-:-:S03]  /*9060*/  LOP3.LUT R2, R0, 0xffff, RZ, 0xc0, !PT ;  /* 0x0000ffff00027812 */ /* 0x000fc600078ec0ff */
[----:B------:R1:W-:Y:S01]  /*9070*/  MUFU.EX2 R131, R5 ;  /* 0x0000000500837308 */ /* 0x0003e20000000800 */
[----:B------:R-:W-:Y:S02]  /*9080*/  LOP3.LUT R6, R0, 0xff, RZ, 0xc0, !PT ;  /* 0x000000ff00067812 */ /* 0x000fe400078ec0ff */
[----:B------:R-:W-:Y:S02]  /*9090*/  SHF.R.U32.HI R4, RZ, 0x18, R0 ;  /* 0x00000018ff047819 */ /* 0x000fe40000011600 */
[----:B------:R-:W-:Y:S01]  /*90a0*/  SHF.R.U32.HI R2, RZ, 0x8, R2 ;  /* 0x00000008ff027819 */ /* 0x000fe20000011602 */
[----:B---3--:R-:W-:-:S03]  /*90b0*/  HSET2.LE.AND R7, R9, R81, PT ;  /* 0x0000005109077233 */ /* 0x008fc60003803000 */
[----:B------:R-:W-:Y:S02]  /*90c0*/  PRMT R8, R6, 0x5410, R2 ;  /* 0x0000541006087816 */ /* 0x000fe40000000002 */
[----:B--2---:R-:W-:Y:S01]  /*90d0*/  F2FP.PACK_AB R2, R132, R206 ;  /* 0x000000ce8402723e */ /* 0x004fe200000000ff */
[----:B-1----:R-:W-:Y:S02]  /*90e0*/  FFMA.FTZ R5, R134, c[0x0][0x23c], -R17 ;  /* 0x00008f0086057a23 */ /* 0x002fe40000010811 */
[----:B------:R-:W-:Y:S02]  /*90f0*/  IMAD.MOV.U32 R134, RZ, RZ, R112 ;  /* 0x000000ffff867224 */ /* 0x000fe400078e0070 */
[----:B------:R1:W2:Y:S02]  /*9100*/  MUFU.EX2 R129, R5 ;  /* 0x0000000500817308 */ /* 0x0002a40000000800 */
[----:B-1----:R-:W-:-:S04]  /*9110*/  SHF.R.U32.HI R5, RZ, 0x10, R0 ;  /* 0x00000010ff057819 */ /* 0x002fc80000011600 */
[----:B------:R-:W-:-:S04]  /*9120*/  LOP3.LUT R0, R5, 0xff, RZ, 0xc0, !PT ;  /* 0x000000ff05007812 */ /* 0x000fc800078ec0ff */
[----:B------:R-:W-:Y:S01]  /*9130*/  PRMT R5, R0, 0x5410, R4 ;  /* 0x0000541000057816 */ /* 0x000fe20000000004 */
[----:B------:R-:W-:Y:S01]  /*9140*/  HSET2.LE.AND R0, R10, R81, PT ;  /* 0x000000510a007233 */ /* 0x000fe20003803000 */
[----:B--2---:R-:W-:-:S03]  /*9150*/  F2FP.PACK_AB R4, R129, R131 ;  /* 0x000000838104723e */ /* 0x004fc600000000ff */
[--C-:B------:R-:W-:Y:S01]  /*9160*/  HSET2.LE.AND R5, R5, R81.reuse, PT ;  /* 0x0000005105057233 */ /* 0x100fe20003803000 */
[----:B------:R-:W-:Y:S01]  /*9170*/  LOP3.LUT R6, R0, R2, RZ, 0xc0, !PT ;  /* 0x0000000200067212 */ /* 0x000fe200078ec0ff */
[----:B------:R-:W-:Y:S01]  /*9180*/  HSET2.LE.AND R0, R8, R81, PT ;  /* 0x0000005108007233 */ /* 0x000fe20003803000 */
[----:B------:R-:W-:Y:S02]  /*9190*/  F2FP.PACK_AB R2, R204, R136 ;  /* 0x00000088cc02723e */ /* 0x000fe400000000ff */
[----:B------:R-:W-:Y:S02]  /*91a0*/  LOP3.LUT R7, R7, R4, RZ, 0xc0, !PT ;  /* 0x0000000407077212 */ /* 0x000fe400078ec0ff */
[----:B------:R-:W-:Y:S02]  /*91b0*/  LOP3.LUT R4, R0, R2, RZ, 0xc0, !PT ;  /* 0x0000000200047212 */ /* 0x000fe400078ec0ff */
[----:B------:R-:W-:Y:S02]  /*91c0*/  IADD3 R0, R84, 0x2, RZ ;  /* 0x0000000254007810 */ /* 0x000fe40007ffe0ff */
[----:B------:R-:W-:-:S02]  /*91d0*/  F2FP.PACK_AB R8, R128, R130 ;  /* 0x000000828008723e */ /* 0x000fc400000000ff */
[----:B------:R-:W-:Y:S02]  /*91e0*/  LOP3.LUT R0, R91, UR21, R0, 0x96, !PT ;  /* 0x000000155b007c12 */ /* 0x000fe4000f8e9600 */
[----:B------:R-:W-:-:S03]  /*91f0*/  LOP3.LUT R5, R5, R8, RZ, 0xc0, !PT ;  /* 0x0000000805057212 */ /* 0x000fc600078ec0ff */
[----:B------:R-:W-:-:S04]  /*9200*/  IMAD.WIDE.U32 R20, R0, -0x326172a9, RZ ;  /* 0xcd9e8d5700147825 */ /* 0x000fc800078e00ff */
[----:B------:R-:W-:Y:S01]  /*9210*/  HMMA.16816.F32 R40, R4, R14, R40 ;  /* 0x0000000e0428723c */ /* 0x000fe20000001828 */
[----:B------:R-:W-:Y:S02]  /*9220*/  LOP3.LUT R0, R21, UR13, R82, 0x96, !PT ;  /* 0x0000000d15007c12 */ /* 0x000fe4000f8e9652 */
[----:B------:R-:W-:-:S03]  /*9230*/  LOP3.LUT R2, R63, UR11, R20, 0x96, !PT ;  /* 0x0000000b3f027c12 */ /* 0x000fc6000f8e9614 */
[----:B------:R-:W-:Y:S02]  /*9240*/  IMAD.WIDE.U32 R8, R0, -0x2daee0ad, RZ ;  /* 0xd2511f5300087825 */ /* 0x000fe400078e00ff */
[----:B------:R-:W-:Y:S02]  /*9250*/  HMMA.16816.F32 R76, R4, R12, R36 ;  /* 0x0000000c044c723c */ /* 0x000fe40000001824 */
[----:B------:R-:W-:Y:S01]  /*9260*/  IMAD.WIDE.U32 R10, R2, -0x2daee0ad, RZ ;  /* 0xd2511f53020a7825 */ /* 0x000fe200078e00ff */
[----:B------:R-:W-:-:S04]  /*9270*/  LOP3.LUT R2, R9, UR10, R86, 0x96, !PT ;  /* 0x0000000a09027c12 */ /* 0x000fc8000f8e9656 */
[----:B------:R-:W-:Y:S01]  /*9280*/  LOP3.LUT R0, R11, UR8, R8, 0x96, !PT ;  /* 0x000000080b007c12 */ /* 0x000fe2000f8e9608 */
[----:B------:R-:W-:Y:S01]  /*9290*/  IMAD.WIDE.U32 R8, R2, -0x326172a9, RZ ;  /* 0xcd9e8d5702087825 */ /* 0x000fe200078e00ff */
[----:B------:R-:W-:Y:S03]  /*92a0*/  HMMA.16816.F32 R44, R4, R24, R44 ;  /* 0x00000018042c723c */ /* 0x000fe6000000182c */
[----:B------:R-:W-:Y:S01]  /*92b0*/  IMAD.WIDE.U32 R14, R0, -0x326172a9, RZ ;  /* 0xcd9e8d57000e7825 */ /* 0x000fe200078e00ff */
[----:B------:R-:W-:-:S03]  /*92c0*/  LOP3.LUT R9, R9, UR9, R62, 0x96, !PT ;  /* 0x0000000909097c12 */ /* 0x000fc6000f8e963e */
[----:B------:R-:W-:Y:S01]  /*92d0*/  FFMA.FTZ R0, R165, c[0x0][0x23c], -R19 ;  /* 0x00008f00a5007a23 */ /* 0x000fe20000010813 */
[----:B------:R-:W-:Y:S01]  /*92e0*/  LOP3.LUT R2, R15, UR7, R8, 0x96, !PT ;  /* 0x000000070f027c12 */ /* 0x000fe2000f8e9608 */
[----:B------:R-:W-:Y:S01]  /*92f0*/  HMMA.16816.F32 R48, R4, R26, R48 ;  /* 0x0000001a0430723c */ /* 0x000fe20000001830 */
[----:B------:R-:W1:Y:S01]  /*9300*/  LDSM.16.MT88.4 R24, [R209+0x5000] ;  /* 0x00500000d118783b */ /* 0x000e620000004200 */
[----:B------:R2:W-:Y:S01]  /*9310*/  MUFU.EX2 R127, R0 ;  /* 0x00000000007f7308 */ /* 0x0005e20000000800 */
[----:B------:R-:W-:Y:S02]  /*9320*/  IMAD.MOV.U32 R39, RZ, RZ, R120 ;  /* 0x000000ffff277224 */ /* 0x000fe400078e0078 */
[----:B------:R-:W-:-:S04]  /*9330*/  IMAD.WIDE.U32 R36, R2, -0x2daee0ad, RZ ;  /* 0xd2511f5302247825 */ /* 0x000fc800078e00ff */
[----:B------:R-:W-:-:S04]  /*9340*/  IMAD.WIDE.U32 R4, R9, -0x2daee0ad, RZ ;  /* 0xd2511f5309047825 */ /* 0x000fc800078e00ff */
[--C-:B------:R-:W-:Y:S01]  /*9350*/  FFMA.FTZ R2, R135, c[0x0][0x23c], -R19.reuse ;  /* 0x00008f0087027a23 */ /* 0x100fe20000010813 */
[----:B------:R-:W-:Y:S01]  /*9360*/  LOP3.LUT R4, R37, UR4, R4, 0x96, !PT ;  /* 0x0000000425047c12 */ /* 0x000fe2000f8e9604 */
[----:B------:R-:W-:Y:S02]  /*9370*/  IMAD.MOV.U32 R135, RZ, RZ, R114 ;  /* 0x000000ffff877224 */ /* 0x000fe400078e0072 */
[----:B------:R3:W-:Y:S01]  /*9380*/  MUFU.EX2 R124, R2 ;  /* 0x00000002007c7308 */ /* 0x0007e20000000800 */
[----:B--2---:R-:W-:Y:S02]  /*9390*/  FFMA.FTZ R0, R162, c[0x0][0x23c], -R19 ;  /* 0x00008f00a2007a23 */ /* 0x004fe40000010813 */
[----:B------:R-:W-:-:S05]  /*93a0*/  IMAD.MOV.U32 R162, RZ, RZ, R119 ;  /* 0x000000ffffa27224 */ /* 0x000fca00078e0077 */
[----:B------:R2:W-:Y:S01]  /*93b0*/  MUFU.EX2 R126, R0 ;  /* 0x00000000007e7308 */ /* 0x0005e20000000800 */
[----:B---3--:R-:W-:Y:S02]  /*93c0*/  FFMA.FTZ R2, R92, c[0x0][0x23c], -R19 ;  /* 0x00008f005c027a23 */ /* 0x008fe40000010813 */
[----:B------:R-:W-:-:S05]  /*93d0*/  IMAD.MOV.U32 R92, RZ, RZ, R118 ;  /* 0x000000ffff5c7224 */ /* 0x000fca00078e0076 */
[----:B------:R3:W4:Y:S01]  /*93e0*/  MUFU.EX2 R125, R2 ;  /* 0x00000002007d7308 */ /* 0x0007220000000800 */
[----:B--2---:R-:W-:Y:S01]  /*93f0*/  LOP3.LUT R0, R5, UR6, R10, 0x96, !PT ;  /* 0x0000000605007c12 */ /* 0x004fe2000f8e960a */
[----:B------:R-:W-:-:S04]  /*9400*/  IMAD.WIDE.U32 R4, R4, -0x326172a9, RZ ;  /* 0xcd9e8d5704047825 */ /* 0x000fc800078e00ff */
[----:B------:R-:W-:Y:S01]  /*9410*/  IMAD.WIDE.U32 R10, R0, -0x326172a9, RZ ;  /* 0xcd9e8d57000a7825 */ /* 0x000fe200078e00ff */
[----:B------:R-:W-:Y:S02]  /*9420*/  LOP3.LUT R0, R4, 0xffff, RZ, 0xc0, !PT ;  /* 0x0000ffff04007812 */ /* 0x000fe400078ec0ff */
[----:B------:R-:W-:Y:S02]  /*9430*/  SHF.R.U32.HI R8, RZ, 0x10, R4 ;  /* 0x00000010ff087819 */ /* 0x000fe40000011604 */
[----:B------:R-:W-:Y:S01]  /*9440*/  SHF.R.U32.HI R6, RZ, 0x8, R0 ;  /* 0x00000008ff067819 */ /* 0x000fe20000011600 */
[----:B---3--:R-:W-:Y:S01]  /*9450*/  FFMA.FTZ R2, R180, c[0x0][0x23c], -R18 ;  /* 0x00008f00b4027a23 */ /* 0x008fe20000010812 */
[----:B------:R-:W-:Y:S01]  /*9460*/  LOP3.LUT R9, R4, 0xff, RZ, 0xc0, !PT ;  /* 0x000000ff04097812 */ /* 0x000fe200078ec0ff */
[----:B------:R-:W-:Y:S01]  /*9470*/  IMAD.MOV.U32 R180, RZ, RZ, R115 ;  /* 0x000000ffffb47224 */ /* 0x000fe200078e0073 */
[----:B------:R-:W-:Y:S01]  /*9480*/  SHF.R.U32.HI R7, RZ, 0x18, R4 ;  /* 0x00000018ff077819 */ /* 0x000fe20000011604 */
[----:B------:R2:W-:Y:S01]  /*9490*/  MUFU.EX2 R122, R2 ;  /* 0x00000002007a7308 */ /* 0x0005e20000000800 */
[----:B------:R-:W-:-:S02]  /*94a0*/  LOP3.LUT R0, R5, UR15, R10, 0x96, !PT ;  /* 0x0000000f05007c12 */ /* 0x000fc4000f8e960a */
[----:B------:R-:W-:Y:S02]  /*94b0*/  LOP3.LUT R4, R8, 0xff, RZ, 0xc0, !PT ;  /* 0x000000ff08047812 */ /* 0x000fe400078ec0ff */
[----:B------:R-:W-:Y:S02]  /*94c0*/  PRMT R12, R9, 0x5410, R6 ;  /* 0x00005410090c7816 */ /* 0x000fe40000000006 */
[----:B------:R-:W-:Y:S01]  /*94d0*/  PRMT R10, R4, 0x5410, R7 ;  /* 0x00005410040a7816 */ /* 0x000fe20000000007 */
[----:B------:R-:W-:Y:S01]  /*94e0*/  FFMA.FTZ R7, R163, c[0x0][0x23c], -R18 ;  /* 0x00008f00a3077a23 */ /* 0x000fe20000010812 */
[----:B------:R-:W-:Y:S01]  /*94f0*/  SHF.R.U32.HI R4, RZ, 0x10, R0 ;  /* 0x00000010ff047819 */ /* 0x000fe20000011600 */
[----:B------:R-:W-:Y:S01]  /*9500*/  IMAD.MOV.U32 R163, RZ, RZ, R117 ;  /* 0x000000ffffa37224 */ /* 0x000fe200078e0075 */
[----:B------:R-:W-:Y:S01]  /*9510*/  LOP3.LUT R5, R0, 0xff, RZ, 0xc0, !PT ;  /* 0x000000ff00057812 */ /* 0x000fe200078ec0ff */
[----:B------:R-:W-:Y:S01]  /*9520*/  MUFU.EX2 R123, R7 ;  /* 0x00000007007b7308 */ /* 0x000fe20000000800 */
[----:B------:R-:W-:-:S02]  /*9530*/  LOP3.LUT R38, R11, UR5, R14, 0x96, !PT ;  /* 0x000000050b267c12 */ /* 0x000fc4000f8e960e */
[----:B--2---:R-:W-:-:S04]  /*9540*/  LOP3.LUT R2, R0, 0xffff, RZ, 0xc0, !PT ;  /* 0x0000ffff00027812 */ /* 0x004fc800078ec0ff */
[----:B------:R-:W-:Y:S02]  /*9550*/  SHF.R.U32.HI R6, RZ, 0x8, R2 ;  /* 0x00000008ff067819 */ /* 0x000fe40000011602 */
[----:B------:R-:W-:Y:S02]  /*9560*/  SHF.R.U32.HI R2, RZ, 0x18, R0 ;  /* 0x00000018ff027819 */ /* 0x000fe40000011600 */
[----:B------:R-:W-:Y:S01]  /*9570*/  LOP3.LUT R0, R4, 0xff, RZ, 0xc0, !PT ;  /* 0x000000ff04007812 */ /* 0x000fe200078ec0ff */
[----:B------:R-:W-:Y:S01]  /*9580*/  FFMA.FTZ R4, R142, c[0x0][0x23c], -R18 ;  /* 0x00008f008e047a23 */ /* 0x000fe20000010812 */
[----:B------:R-:W-:Y:S01]  /*9590*/  PRMT R8, R5, 0x5410, R6 ;  /* 0x0000541005087816 */ /* 0x000fe20000000006 */
[----:B------:R-:W-:Y:S01]  /*95a0*/  FFMA.FTZ R5, R167, c[0x0][0x23c], -R18 ;  /* 0x00008f00a7057a23 */ /* 0x000fe20000010812 */
[----:B------:R-:W-:Y:S01]  /*95b0*/  PRMT R9, R0, 0x5410, R2 ;  /* 0x0000541000097816 */ /* 0x000fe20000000002 */
[----:B------:R-:W2:Y:S01]  /*95c0*/  MUFU.EX2 R121, R4 ;  /* 0x0000000400797308 */ /* 0x000ea20000000800 */
[----:B------:R-:W-:Y:S01]  /*95d0*/  HSET2.LE.AND R0, R12, R81, PT ;  /* 0x000000510c007233 */ /* 0x000fe20003803000 */
[----:B----4-:R-:W-:Y:S01]  /*95e0*/  F2FP.PACK_AB R2, R125, R124 ;  /* 0x0000007c7d02723e */ /* 0x010fe200000000ff */
[----:B------:R-:W-:-:S03]  /*95f0*/  IMAD.MOV.U32 R142, RZ, RZ, R116 ;  /* 0x000000ffff8e7224 */ /* 0x000fc600078e0074 */
[----:B------:R-:W-:Y:S01]  /*9600*/  LOP3.LUT R6, R0, R2, RZ, 0xc0, !PT ;  /* 0x0000000200067212 */ /* 0x000fe200078ec0ff */
[----:B------:R-:W-:Y:S01]  /*9610*/  HSET2.LE.AND R0, R10, R81, PT ;  /* 0x000000510a007233 */ /* 0x000fe20003803000 */
[----:B------:R-:W3:Y:S01]  /*9620*/  MUFU.EX2 R120, R5 ;  /* 0x0000000500787308 */ /* 0x000ee20000000800 */
[----:B--2---:R-:W-:-:S04]  /*9630*/  F2FP.PACK_AB R2, R121, R123 ;  /* 0x0000007b7902723e */ /* 0x004fc800000000ff */
[----:B------:R-:W-:Y:S01]  /*9640*/  LOP3.LUT R7, R0, R2, RZ, 0xc0, !PT ;  /* 0x0000000200077212 */ /* 0x000fe200078ec0ff */
[----:B------:R-:W-:Y:S01]  /*9650*/  HSET2.LE.AND R0, R8, R81, PT ;  /* 0x0000005108007233 */ /* 0x000fe20003803000 */
[----:B------:R-:W-:-:S04]  /*9660*/  F2FP.PACK_AB R2, R126, R127 ;  /* 0x0000007f7e02723e */ /* 0x000fc800000000ff */
[----:B------:R-:W-:Y:S01]  /*9670*/  LOP3.LUT R4, R0, R2, RZ, 0xc0, !PT ;  /* 0x0000000200047212 */ /* 0x000fe200078ec0ff */
        /* <DEDUP_REMOVED lines=19> */
[----:B------:R-:W-:Y:S02]  /*97b0*/  LOP3.LUT R7, R7, UR6, R4, 0x96, !PT ;  /* 0x0000000607077c12 */ /* 0x000fe4000f8e9604 */
[----:B------:R-:W-:Y:S01]  /*97c0*/  IADD3 R0, R84, 0x3, RZ ;  /* 0x0000000354007810 */ /* 0x000fe20007ffe0ff */
[----:B------:R-:W-:Y:S01]  /*97d0*/  IMAD.MOV.U32 R84, RZ, RZ, R105 ;  /* 0x000000ffff547224 */ /* 0x000fe200078e0069 */
[----:B------:R-:W-:Y:S01]  /*97e0*/  LOP3.LUT R2, R23, UR4, R6, 0x96, !PT ;  /* 0x0000000417027c12 */ /* 0x000fe2000f8e9606 */
[----:B------:R-:W-:Y:S01]  /*97f0*/  IMAD.WIDE.U32 R6, R7, -0x326172a9, RZ ;  /* 0xcd9e8d5707067825 */ /* 0x000fe200078e00ff */
[----:B------:R-:W-:-:S03]  /*9800*/  LOP3.LUT R9, R91, UR21, R0, 0x96, !PT ;  /* 0x000000155b097c12 */ /* 0x000fc6000f8e9600 */
[----:B------:R-:W-:Y:S01]  /*9810*/  IMAD.WIDE.U32 R4, R2, -0x326172a9, RZ ;  /* 0xcd9e8d5702047825 */ /* 0x000fe200078e00ff */
[----:B------:R-:W-:-:S03]  /*9820*/  LOP3.LUT R29, R7, UR5, R8, 0x96, !PT ;  /* 0x00000005071d7c12 */ /* 0x000fc6000f8e9608 */
[----:B------:R-:W-:Y:S01]  /*9830*/  IMAD.WIDE.U32 R14, R9, -0x326172a9, RZ ;  /* 0xcd9e8d57090e7825 */ /* 0x000fe200078e00ff */
[----:B------:R-:W-:Y:S02]  /*9840*/  LOP3.LUT R0, R5, UR15, R6, 0x96, !PT ;  /* 0x0000000f05007c12 */ /* 0x000fe4000f8e9606 */
[C---:B------:R-:W-:Y:S02]  /*9850*/  LOP3.LUT R2, R4.reuse, 0xffff, RZ, 0xc0, !PT ;  /* 0x0000ffff04027812 */ /* 0x040fe400078ec0ff */
[--C-:B------:R-:W-:Y:S02]  /*9860*/  SHF.R.U32.HI R5, RZ, 0x10, R4.reuse ;  /* 0x00000010ff057819 */ /* 0x100fe40000011604 */
[----:B------:R-:W-:Y:S02]  /*9870*/  LOP3.LUT R7, R4, 0xff, RZ, 0xc0, !PT ;  /* 0x000000ff04077812 */ /* 0x000fe400078ec0ff */
[----:B------:R-:W-:Y:S02]  /*9880*/  SHF.R.U32.HI R6, RZ, 0x18, R4 ;  /* 0x00000018ff067819 */ /* 0x000fe40000011604 */
[----:B------:R-:W-:-:S02]  /*9890*/  SHF.R.U32.HI R4, RZ, 0x8, R2 ;  /* 0x00000008ff047819 */ /* 0x000fc40000011602 */
[----:B------:R-:W-:Y:S01]  /*98a0*/  LOP3.LUT R2, R5, 0xff, RZ, 0xc0, !PT ;  /* 0x000000ff05027812 */ /* 0x000fe200078ec0ff */
[----:B------:R-:W-:Y:S01]  /*98b0*/  FFMA.FTZ R5, R186, c[0x0][0x23c], -R16 ;  /* 0x00008f00ba057a23 */ /* 0x000fe20000010810 */
[----:B------:R-:W-:Y:S01]  /*98c0*/  PRMT R10, R7, 0x5410, R4 ;  /* 0x00005410070a7816 */ /* 0x000fe20000000004 */
[----:B------:R-:W-:Y:S01]  /*98d0*/  FFMA.FTZ R4, R183, c[0x0][0x23c], -R16 ;  /* 0x00008f00b7047a23 */ /* 0x000fe20000010810 */
[----:B------:R-:W-:Y:S01]  /*98e0*/  PRMT R11, R2, 0x5410, R6 ;  /* 0x00005410020b7816 */ /* 0x000fe20000000006 */
[----:B------:R1:W-:Y:S01]  /*98f0*/  MUFU.EX2 R117, R5 ;  /* 0x0000000500757308 */ /* 0x0003e20000000800 */
[----:B------:R-:W-:Y:S01]  /*9900*/  LOP3.LUT R2, R0, 0xffff, RZ, 0xc0, !PT ;  /* 0x0000ffff00027812 */ /* 0x000fe200078ec0ff */
[----:B------:R-:W-:Y:S02]  /*9910*/  FFMA.FTZ R6, R221, c[0x0][0x23c], -R17 ;  /* 0x00008f00dd067a23 */ /* 0x000fe40000010811 */
[----:B------:R-:W-:Y:S02]  /*9920*/  IMAD.MOV.U32 R186, RZ, RZ, R142 ;  /* 0x000000ffffba7224 */ /* 0x000fe400078e008e */
[----:B------:R-:W-:-:S02]  /*9930*/  IMAD.MOV.U32 R142, RZ, RZ, R103 ;  /* 0x000000ffff8e7224 */ /* 0x000fc400078e0067 */
[----:B------:R2:W-:Y:S01]  /*9940*/  MUFU.EX2 R116, R4 ;  /* 0x0000000400747308 */ /* 0x0005e20000000800 */
[----:B------:R-:W-:Y:S02]  /*9950*/  IMAD.MOV.U32 R221, RZ, RZ, R156 ;  /* 0x000000ffffdd7224 */ /* 0x000fe400078e009c */
[----:B------:R-:W-:Y:S02]  /*9960*/  IMAD.MOV.U32 R183, RZ, RZ, R163 ;  /* 0x000000ffffb77224 */ /* 0x000fe400078e00a3 */
[----:B-1----:R-:W-:-:S03]  /*9970*/  FFMA.FTZ R5, R181, c[0x0][0x23c], -R16 ;  /* 0x00008f00b5057a23 */ /* 0x002fc60000010810 */
[----:B------:R-:W-:Y:S01]  /*9980*/  MUFU.EX2 R113, R6 ;  /* 0x0000000600717308 */ /* 0x000fe20000000800 */
[----:B------:R-:W-:Y:S01]  /*9990*/  IMAD.MOV.U32 R181, RZ, RZ, R92 ;  /* 0x000000ffffb57224 */ /* 0x000fe200078e005c */
[----:B--2---:R-:W-:-:S06]  /*99a0*/  SHF.R.U32.HI R4, RZ, 0x8, R2 ;  /* 0x00000008ff047819 */ /* 0x004fcc0000011602 */
[----:B------:R-:W-:Y:S01]  /*99b0*/  MUFU.EX2 R119, R5 ;  /* 0x0000000500777308 */ /* 0x000fe20000000800 */
[----:B------:R-:W-:-:S04]  /*99c0*/  LOP3.LUT R2, R0, 0xff, RZ, 0xc0, !PT ;  /* 0x000000ff00027812 */ /* 0x000fc800078ec0ff */
[----:B------:R-:W-:Y:S01]  /*99d0*/  PRMT R8, R2, 0x5410, R4 ;  /* 0x0000541002087816 */ /* 0x000fe20000000004 */
[----:B------:R-:W-:Y:S01]  /*99e0*/  FFMA.FTZ R2, R172, c[0x0][0x23c], -R16 ;  /* 0x00008f00ac027a23 */ /* 0x000fe20000010810 */
[----:B------:R-:W-:Y:S01]  /*99f0*/  SHF.R.U32.HI R4, RZ, 0x10, R0 ;  /* 0x00000010ff047819 */ /* 0x000fe20000011600 */
[----:B------:R-:W-:Y:S02]  /*9a00*/  IMAD.MOV.U32 R172, RZ, RZ, R162 ;  /* 0x000000ffffac7224 */ /* 0x000fe400078e00a2 */
[----:B------:R1:W2:Y:S02]  /*9a10*/  MUFU.EX2 R118, R2 ;  /* 0x0000000200767308 */ /* 0x0002a40000000800 */
[----:B-1----:R-:W-:Y:S02]  /*9a20*/  SHF.R.U32.HI R2, RZ, 0x18, R0 ;  /* 0x00000018ff027819 */ /* 0x002fe40000011600 */
[----:B------:R-:W-:Y:S01]  /*9a30*/  LOP3.LUT R0, R4, 0xff, RZ, 0xc0, !PT ;  /* 0x000000ff04007812 */ /* 0x000fe200078ec0ff */
[----:B------:R-:W-:-:S02]  /*9a40*/  FFMA.FTZ R4, R182, c[0x0][0x23c], -R17 ;  /* 0x00008f00b6047a23 */ /* 0x000fc40000010811 */
[----:B------:R-:W-:Y:S01]  /*9a50*/  IMAD.MOV.U32 R182, RZ, RZ, R39 ;  /* 0x000000ffffb67224 */ /* 0x000fe200078e0027 */
[----:B------:R-:W-:Y:S01]  /*9a60*/  PRMT R7, R0, 0x5410, R2 ;  /* 0x0000541000077816 */ /* 0x000fe20000000002 */
[----:B------:R-:W-:Y:S01]  /*9a70*/  FFMA.FTZ R2, R173, c[0x0][0x23c], -R17 ;  /* 0x00008f00ad027a23 */ /* 0x000fe20000010811 */
[C---:B------:R-:W-:Y:S01]  /*9a80*/  LOP3.LUT R0, R15.reuse, UR13, R80, 0x96, !PT ;  /* 0x0000000d0f007c12 */ /* 0x040fe2000f8e9650 */
[----:B------:R1:W-:Y:S01]  /*9a90*/  MUFU.EX2 R115, R4 ;  /* 0x0000000400737308 */ /* 0x0003e20000000800 */
[----:B------:R-:W-:Y:S01]  /*9aa0*/  LOP3.LUT R15, R15, UR13, R82, 0x96, !PT ;  /* 0x0000000d0f0f7c12 */ /* 0x000fe2000f8e9652 */
[----:B------:R-:W-:-:S06]  /*9ab0*/  IMAD.MOV.U32 R173, RZ, RZ, R158 ;  /* 0x000000ffffad7224 */ /* 0x000fcc00078e009e */
[----:B------:R3:W4:Y:S01]  /*9ac0*/  MUFU.EX2 R114, R2 ;  /* 0x0000000200727308 */ /* 0x0007220000000800 */
[----:B-1----:R-:W-:Y:S01]  /*9ad0*/  IMAD.WIDE.U32 R4, R0, -0x2daee0ad, RZ ;  /* 0xd2511f5300047825 */ /* 0x002fe200078e00ff */
[----:B------:R-:W-:-:S04]  /*9ae0*/  HSET2.LE.AND R0, R10, R81, PT ;  /* 0x000000510a007233 */ /* 0x000fc80003803000 */
[----:B------:R-:W-:Y:S02]  /*9af0*/  LOP3.LUT R5, R5, UR10, R88, 0x96, !PT ;  /* 0x0000000a05057c12 */ /* 0x000fe4000f8e9658 */
[--C-:B---3--:R-:W-:Y:S02]  /*9b00*/  LOP3.LUT R2, R59, UR11, R14.reuse, 0x96, !PT ;  /* 0x0000000b3b027c12 */ /* 0x108fe4000f8e960e */
[----:B------:R-:W-:-:S03]  /*9b10*/  LOP3.LUT R14, R63, UR11, R14, 0x96, !PT ;  /* 0x0000000b3f0e7c12 */ /* 0x000fc6000f8e960e */
[----:B------:R-:W-:Y:S01]  /*9b20*/  IMAD.WIDE.U32 R12, R2, -0x2daee0ad, RZ ;  /* 0xd2511f53020c7825 */ /* 0x000fe200078e00ff */
[----:B--2---:R-:W-:-:S04]  /*9b30*/  F2FP.PACK_AB R2, R118, R119 ;  /* 0x000000777602723e */ /* 0x004fc800000000ff */
[----:B------:R-:W-:Y:S01]  /*9b40*/  LOP3.LUT R6, R13, UR8, R4, 0x96, !PT ;  /* 0x000000080d067c12 */ /* 0x000fe2000f8e9604 */
[----:B------:R-:W-:Y:S01]  /*9b50*/  FFMA.FTZ R4, R187, c[0x0][0x23c], -R17 ;  /* 0x00008f00bb047a23 */ /* 0x000fe20000010811 */
[----:B------:R-:W-:Y:S01]  /*9b60*/  LOP3.LUT R10, R0, R2, RZ, 0xc0, !PT ;  /* 0x00000002000a7212 */ /* 0x000fe200078ec0ff */
[--C-:B------:R-:W-:Y:S01]  /*9b70*/  HSET2.LE.AND R0, R11, R81.reuse, PT ;  /* 0x000000510b007233 */ /* 0x100fe20003803000 */
[----:B----4-:R-:W-:Y:S01]  /*9b80*/  F2FP.PACK_AB R2, R114, R115 ;  /* 0x000000737202723e */ /* 0x010fe200000000ff */
[----:B------:R-:W1:Y:S01]  /*9b90*/  MUFU.EX2 R112, R4 ;  /* 0x0000000400707308 */ /* 0x000e620000000800 */
[----:B------:R-:W-:Y:S02]  /*9ba0*/  IMAD.MOV.U32 R187, RZ, RZ, R101 ;  /* 0x000000ffffbb7224 */ /* 0x000fe400078e0065 */
[----:B------:R-:W-:Y:S01]  /*9bb0*/  LOP3.LUT R11, R0, R2, RZ, 0xc0, !PT ;  /* 0x00000002000b7212 */ /* 0x000fe200078ec0ff */
[----:B------:R-:W-:Y:S01]  /*9bc0*/  HSET2.LE.AND R0, R8, R81, PT ;  /* 0x0000005108007233 */ /* 0x000fe20003803000 */
[----:B------:R-:W-:-:S04]  /*9bd0*/  F2FP.PACK_AB R2, R116, R117 ;  /* 0x000000757402723e */ /* 0x000fc800000000ff */
[----:B------:R-:W-:Y:S01]  /*9be0*/  LOP3.LUT R8, R0, R2, RZ, 0xc0, !PT ;  /* 0x0000000200087212 */ /* 0x000fe200078ec0ff */
[----:B------:R-:W-:Y:S01]  /*9bf0*/  HSET2.LE.AND R0, R7, R81, PT ;  /* 0x0000005107007233 */ /* 0x000fe20003803000 */
[----:B------:R-:W-:Y:S01]  /*9c00*/  IMAD.WIDE.U32 R6, R6, -0x326172a9, RZ ;  /* 0xcd9e8d5706067825 */ /* 0x000fe200078e00ff */
[----:B-1----:R-:W-:-:S03]  /*9c10*/  F2FP.PACK_AB R2, R112, R113 ;  /* 0x000000717002723e */ /* 0x002fc600000000ff */
[----:B------:R-:W-:Y:S01]  /*9c20*/  IMAD.WIDE.U32 R4, R5, -0x326172a9, RZ ;  /* 0xcd9e8d5705047825 */ /* 0x000fe200078e00ff */
[----:B------:R-:W-:-:S04]  /*9c30*/  LOP3.LUT R9, R0, R2, RZ, 0xc0, !PT ;  /* 0x0000000200097212 */ /* 0x000fc800078ec0ff */
[----:B------:R-:W-:Y:S02]  /*9c40*/  LOP3.LUT R2, R5, UR9, R58, 0x96, !PT ;  /* 0x0000000905027c12 */ /* 0x000fe4000f8e963a */
[----:B------:R-:W-:Y:S01]  /*9c50*/  LOP3.LUT R0, R7, UR7, R4, 0x96, !PT ;  /* 0x0000000707007c12 */ /* 0x000fe2000f8e9604 */
[----:B------:R-:W-:Y:S02]  /*9c60*/  FFMA.FTZ R7, R176, c[0x0][0x23c], -R16 ;  /* 0x00008f00b0077a23 */ /* 0x000fe40000010810 */
[----:B------:R-:W-:Y:S01]  /*9c70*/  IMAD.WIDE.U32 R4, R2, -0x2daee0ad, RZ ;  /* 0xd2511f5302047825 */ /* 0x000fe200078e00ff */
[----:B------:R-:W-:Y:S01]  /*9c80*/  HMMA.16816.F32 R64, R8, R26, R40 ;  /* 0x0000001a0840723c */ /* 0x000fe20000001828 */
[----:B------:R1:W-:Y:S02]  /*9c90*/  MUFU.EX2 R111, R7 ;  /* 0x00000007006f7308 */ /* 0x0003e40000000800 */
[----:B------:R-:W-:Y:S01]  /*9ca0*/  IMAD.WIDE.U32 R20, R0, -0x2daee0ad, RZ ;  /* 0xd2511f5300147825 */ /* 0x000fe200078e00ff */
[----:B------:R-:W-:-:S03]  /*9cb0*/  LOP3.LUT R2, R5, UR6, R12, 0x96, !PT ;  /* 0x0000000605027c12 */ /* 0x000fc6000f8e960c */
[----:B------:R-:W-:Y:S01]  /*9cc0*/  IMAD.MOV.U32 R176, RZ, RZ, R147 ;  /* 0x000000ffffb07224 */ /* 0x000fe200078e0093 */
[----:B------:R-:W-:Y:S01]  /*9cd0*/  LOP3.LUT R0, R21, UR4, R4, 0x96, !PT ;  /* 0x0000000415007c12 */ /* 0x000fe2000f8e9604 */
[----:B------:R-:W-:Y:S01]  /*9ce0*/  IMAD.WIDE.U32 R12, R2, -0x326172a9, RZ ;  /* 0xcd9e8d57020c7825 */ /* 0x000fe200078e00ff */
[----:B------:R-:W-:Y:S03]  /*9cf0*/  HMMA.16816.F32 R148, R8, R32, R44 ;  /* 0x000000200894723c */ /* 0x000fe6000000182c */
[----:B------:R-:W-:Y:S01]  /*9d00*/  IMAD.WIDE.U32 R4, R0, -0x326172a9, RZ ;  /* 0xcd9e8d5700047825 */ /* 0x000fe200078e00ff */
[----:B------:R-:W-:-:S03]  /*9d10*/  LOP3.LUT R23, R13, UR5, R6, 0x96, !PT ;  /* 0x000000050d177c12 */ /* 0x000fc6000f8e9606 */
[----:B------:R-:W-:Y:S01]  /*9d20*/  FFMA.FTZ R0, R171, c[0x0][0x23c], -R16 ;  /* 0x00008f00ab007a23 */ /* 0x000fe20000010810 */
[----:B------:R-:W-:Y:S01]  /*9d30*/  LOP3.LUT R21, R5, UR15, R12, 0x96, !PT ;  /* 0x0000000f05157c12 */ /* 0x000fe2000f8e960c */
[----:B-1----:R-:W-:Y:S01]  /*9d40*/  IMAD.WIDE.U32 R6, R15, -0x2daee0ad, RZ ;  /* 0xd2511f530f067825 */ /* 0x002fe200078e00ff */
[C---:B------:R-:W-:Y:S01]  /*9d50*/  LOP3.LUT R28, R4.reuse, 0xffff, RZ, 0xc0, !PT ;  /* 0x0000ffff041c7812 */ /* 0x040fe200078ec0ff */
[----:B------:R1:W-:Y:S01]  /*9d60*/  MUFU.EX2 R110, R0 ;  /* 0x00000000006e7308 */ /* 0x0003e20000000800 */
[----:B------:R-:W-:Y:S01]  /*9d70*/  LOP3.LUT R40, R4, 0xff, RZ, 0xc0, !PT ;  /* 0x000000ff04287812 */ /* 0x000fe200078ec0ff */
[----:B------:R-:W-:Y:S01]  /*9d80*/  FFMA.FTZ R2, R153, c[0x0][0x23c], -R16 ;  /* 0x00008f0099027a23 */ /* 0x000fe20000010810 */
[--C-:B------:R-:W-:Y:S01]  /*9d90*/  SHF.R.U32.HI R31, RZ, 0x10, R4.reuse ;  /* 0x00000010ff1f7819 */ /* 0x100fe20000011604 */
[----:B------:R-:W-:Y:S01]  /*9da0*/  IMAD.MOV.U32 R147, RZ, RZ, R145 ;  /* 0x000000ffff937224 */ /* 0x000fe200078e0091 */
[----:B------:R-:W-:Y:S01]  /*9db0*/  SHF.R.U32.HI R30, RZ, 0x18, R4 ;  /* 0x00000018ff1e7819 */ /* 0x000fe20000011604 */
[----:B------:R-:W-:Y:S01]  /*9dc0*/  IMAD.WIDE.U32 R4, R29, -0x2daee0ad, RZ ;  /* 0xd2511f531d047825 */ /* 0x000fe200078e00ff */
[----:B------:R-:W-:Y:S01]  /*9dd0*/  LOP3.LUT R7, R7, UR10, R86, 0x96, !PT ;  /* 0x0000000a07077c12 */ /* 0x000fe2000f8e9656 */
[----:B------:R2:W-:Y:S01]  /*9de0*/  MUFU.EX2 R105, R2 ;  /* 0x0000000200697308 */ /* 0x0005e20000000800 */
[----:B------:R-:W-:Y:S01]  /*9df0*/  HMMA.16816.F32 R76, R8, R24, R76 ;  /* 0x00000018084c723c */ /* 0x000fe2000000184c */
[----:B------:R-:W-:Y:S01]  /*9e00*/  IMAD.MOV.U32 R145, RZ, RZ, R102 ;  /* 0x000000ffff917224 */ /* 0x000fe200078e0066 */
[----:B------:R-:W-:Y:S01]  /*9e10*/  LOP3.LUT R22, R5, UR14, R22, 0x96, !PT ;  /* 0x0000000e05167c12 */ /* 0x000fe2000f8e9616 */
[----:B------:R-:W-:Y:S01]  /*9e20*/  IMAD.WIDE.U32 R12, R7, -0x326172a9, RZ ;  /* 0xcd9e8d57070c7825 */ /* 0x000fe200078e00ff */
[----:B------:R-:W-:-:S02]  /*9e30*/  LOP3.LUT R26, R4, 0xffff, RZ, 0xc0, !PT ;  /* 0x0000ffff041a7812 */ /* 0x000fc400078ec0ff */
[----:B------:R-:W-:Y:S01]  /*9e40*/  LOP3.LUT R27, R4, 0xff, RZ, 0xc0, !PT ;  /* 0x000000ff041b7812 */ /* 0x000fe200078ec0ff */
[----:B-1----:R-:W-:Y:S01]  /*9e50*/  FFMA.FTZ R0, R170, c[0x0][0x23c], -R16 ;  /* 0x00008f00aa007a23 */ /* 0x002fe20000010810 */
[----:B------:R-:W-:Y:S01]  /*9e60*/  SHF.R.U32.HI R29, RZ, 0x10, R4 ;  /* 0x00000010ff1d7819 */ /* 0x000fe20000011604 */
[----:B------:R-:W-:Y:S01]  /*9e70*/  IMAD.MOV.U32 R170, RZ, RZ, R154 ;  /* 0x000000ffffaa7224 */ /* 0x000fe200078e009a */
[----:B------:R-:W-:Y:S01]  /*9e80*/  SHF.R.U32.HI R37, RZ, 0x18, R4 ;  /* 0x00000018ff257819 */ /* 0x000fe20000011604 */
[----:B------:R1:W-:Y:S01]  /*9e90*/  MUFU.EX2 R109, R0 ;  /* 0x00000000006d7308 */ /* 0x0003e20000000800 */
[----:B------:R-:W-:Y:S01]  /*9ea0*/  IMAD.WIDE.U32 R4, R14, -0x2daee0ad, RZ ;  /* 0xd2511f530e047825 */ /* 0x000fe200078e00ff */
[----:B------:R-:W-:Y:S01]  /*9eb0*/  LOP3.LUT R14, R13, UR9, R62, 0x96, !PT ;  /* 0x000000090d0e7c12 */ /* 0x000fe2000f8e963e */
[----:B------:R-:W-:Y:S02]  /*9ec0*/  HMMA.16816.F32 R44, R8, R34, R48 ;  /* 0x00000022082c723c */ /* 0x000fe40000001830 */
[----:B--2---:R-:W-:-:S02]  /*9ed0*/  FFMA.FTZ R2, R143, c[0x0][0x23c], -R16 ;  /* 0x00008f008f027a23 */ /* 0x004fc40000010810 */
[----:B------:R-:W-:-:S04]  /*9ee0*/  IMAD.WIDE.U32 R14, R14, -0x2daee0ad, RZ ;  /* 0xd2511f530e0e7825 */ /* 0x000fc800078e00ff */
[----:B------:R-:W-:Y:S02]  /*9ef0*/  IMAD.MOV.U32 R154, RZ, RZ, R61 ;  /* 0x000000ffff9a7224 */ /* 0x000fe400078e003d */
[----:B------:R-:W-:Y:S02]  /*9f00*/  IMAD.MOV.U32 R61, RZ, RZ, R104 ;  /* 0x000000ffff3d7224 */ /* 0x000fe400078e0068 */
[----:B------:R2:W-:Y:S01]  /*9f10*/  MUFU.EX2 R104, R2 ;  /* 0x0000000200687308 */ /* 0x0005e20000000800 */
[----:B-1----:R-:W-:Y:S02]  /*9f20*/  FFMA.FTZ R0, R168, c[0x0][0x23c], -R16 ;  /* 0x00008f00a8007a23 */ /* 0x002fe40000010810 */
[----:B------:R-:W-:Y:S02]  /*9f30*/  IMAD.MOV.U32 R171, RZ, RZ, R157 ;  /* 0x000000ffffab7224 */ /* 0x000fe400078e009d */
[----:B------:R-:W-:Y:S02]  /*9f40*/  IMAD.MOV.U32 R157, RZ, RZ, R56 ;  /* 0x000000ffff9d7224 */ /* 0x000fe400078e0038 */
[----:B------:R-:W-:Y:S01]  /*9f50*/  IMAD.MOV.U32 R56, RZ, RZ, R60 ;  /* 0x000000ffff387224 */ /* 0x000fe200078e003c */
[----:B------:R1:W-:Y:S01]  /*9f60*/  MUFU.EX2 R108, R0 ;  /* 0x00000000006c7308 */ /* 0x0003e20000000800 */
[----:B------:R-:W-:-:S04]  /*9f70*/  IMAD.WIDE.U32 R8, R38, -0x2daee0ad, RZ ;  /* 0xd2511f5326087825 */ /* 0x000fc800078e00ff */
[----:B------:R-:W-:Y:S01]  /*9f80*/  IMAD.MOV.U32 R60, RZ, RZ, R100 ;  /* 0x000000ffff3c7224 */ /* 0x000fe200078e0064 */
[----:B------:R-:W-:Y:S01]  /*9f90*/  LOP3.LUT R25, R8, 0xff, RZ, 0xc0, !PT ;  /* 0x000000ff08197812 */ /* 0x000fe200078ec0ff */
[----:B------:R-:W-:Y:S01]  /*9fa0*/  IMAD.MOV.U32 R143, RZ, RZ, R84 ;  /* 0x000000ffff8f7224 */ /* 0x000fe200078e0054 */
[----:B------:R-:W-:Y:S01]  /*9fb0*/  SHF.R.U32.HI R24, RZ, 0x18, R8 ;  /* 0x00000018ff187819 */ /* 0x000fe20000011608 */
[----:B--2---:R-:W-:Y:S02]  /*9fc0*/  FFMA.FTZ R2, R93, c[0x0][0x23c], -R16 ;  /* 0x00008f005d027a23 */ /* 0x004fe40000010810 */
[----:B------:R-:W-:Y:S02]  /*9fd0*/  IMAD.MOV.U32 R168, RZ, RZ, R152 ;  /* 0x000000ffffa87224 */ /* 0x000fe400078e0098 */
[----:B------:R-:W-:Y:S01]  /*9fe0*/  MUFU.EX2 R102, R2 ;  /* 0x0000000200667308 */ /* 0x000fe20000000800 */
[----:B-1----:R-:W-:Y:S02]  /*9ff0*/  FFMA.FTZ R0, R169, c[0x0][0x23c], -R16 ;  /* 0x00008f00a9007a23 */ /* 0x002fe40000010810 */
[----:B------:R-:W-:-:S05]  /*a000*/  IMAD.MOV.U32 R169, RZ, RZ, R155 ;  /* 0x000000ffffa97224 */ /* 0x000fca00078e009b */
[----:B------:R1:W-:Y:S02]  /*a010*/  MUFU.EX2 R107, R0 ;  /* 0x00000000006b7308 */ /* 0x0003e40000000800 */
[----:B-1----:R-:W-:-:S06]  /*a020*/  FFMA.FTZ R0, R159, c[0x0][0x23c], -R16 ;  /* 0x00008f009f007a23 */ /* 0x002fcc0000010810 */
[----:B------:R1:W-:Y:S02]  /*a030*/  MUFU.EX2 R106, R0 ;  /* 0x00000000006a7308 */ /* 0x0003e40000000800 */
[----:B-1----:R-:W-:-:S05]  /*a040*/  LOP3.LUT R0, R5, UR8, R6, 0x96, !PT ;  /* 0x0000000805007c12 */ /* 0x002fca000f8e9606 */
[----:B------:R-:W-:-:S04]  /*a050*/  IMAD.WIDE.U32 R6, R0, -0x326172a9, RZ ;  /* 0xcd9e8d5700067825 */ /* 0x000fc800078e00ff */
[----:B------:R-:W-:Y:S01]  /*a060*/  FFMA.FTZ R0, R94, c[0x0][0x23c], -R16 ;  /* 0x00008f005e007a23 */ /* 0x000fe20000010810 */
[----:B------:R-:W-:-:S03]  /*a070*/  LOP3.LUT R5, R7, UR7, R12, 0x96, !PT ;  /* 0x0000000707057c12 */ /* 0x000fc6000f8e960c */
[----:B------:R1:W-:Y:S02]  /*a080*/  MUFU.EX2 R103, R0 ;  /* 0x0000000000677308 */ /* 0x0003e40000000800 */
[----:B------:R-:W-:-:S05]  /*a090*/  IMAD.WIDE.U32 R12, R5, -0x2daee0ad, RZ ;  /* 0xd2511f53050c7825 */ /* 0x000fca00078e00ff */
[----:B------:R-:W-:Y:S02]  /*a0a0*/  LOP3.LUT R2, R13, UR4, R14, 0x96, !PT ;  /* 0x000000040d027c12 */ /* 0x000fe4000f8e960e */
[----:B-1----:R-:W-:Y:S01]  /*a0b0*/  LOP3.LUT R0, R15, UR6, R4, 0x96, !PT ;  /* 0x000000060f007c12 */ /* 0x002fe2000f8e9604 */
[----:B------:R-:W-:-:S04]  /*a0c0*/  IMAD.WIDE.U32 R4, R23, -0x2daee0ad, RZ ;  /* 0xd2511f5317047825 */ /* 0x000fc800078e00ff */
[----:B------:R-:W-:Y:S01]  /*a0d0*/  IMAD.WIDE.U32 R14, R0, -0x326172a9, RZ ;  /* 0xcd9e8d57000e7825 */ /* 0x000fe200078e00ff */
[C---:B------:R-:W-:Y:S02]  /*a0e0*/  LOP3.LUT R10, R4.reuse, 0xffff, RZ, 0xc0, !PT ;  /* 0x0000ffff040a7812 */ /* 0x040fe400078ec0ff */
[----:B------:R-:W-:Y:S01]  /*a0f0*/  LOP3.LUT R23, R4, 0xff, RZ, 0xc0, !PT ;  /* 0x000000ff04177812 */ /* 0x000fe200078ec0ff */
[----:B------:R-:W-:Y:S01]  /*a100*/  FFMA.FTZ R0, R160, c[0x0][0x23c], -R16 ;  /* 0x00008f00a0007a23 */ /* 0x000fe20000010810 */
[----:B------:R-:W-:Y:S02]  /*a110*/  LOP3.LUT R6, R15, UR5, R6, 0x96, !PT ;  /* 0x000000050f067c12 */ /* 0x000fe4000f8e9606 */
[----:B------:R-:W-:Y:S01]  /*a120*/  LOP3.LUT R15, R5, UR14, R20, 0x96, !PT ;  /* 0x0000000e050f7c12 */ /* 0x000fe2000f8e9614 */
[----:B------:R1:W-:Y:S01]  /*a130*/  MUFU.EX2 R101, R0 ;  /* 0x0000000000657308 */ /* 0x0003e20000000800 */
[----:B------:R-:W-:Y:S01]  /*a140*/  SHF.R.U32.HI R11, RZ, 0x18, R4 ;  /* 0x00000018ff0b7819 */ /* 0x000fe20000011604 */
[----:B------:R-:W-:Y:S01]  /*a150*/  IMAD.WIDE.U32 R6, R6, -0x2daee0ad, RZ ;  /* 0xd2511f5306067825 */ /* 0x000fe200078e00ff */
[----:B------:R-:W-:-:S04]  /*a160*/  SHF.R.U32.HI R20, RZ, 0x10, R8 ;  /* 0x00000010ff147819 */ /* 0x000fc80000011608 */
[C---:B------:R-:W-:Y:S02]  /*a170*/  LOP3.LUT R38, R6.reuse, 0xffff, RZ, 0xc0, !PT ;  /* 0x0000ffff06267812 */ /* 0x040fe400078ec0ff */
[----:B------:R-:W-:Y:S02]  /*a180*/  LOP3.LUT R39, R6, 0xff, RZ, 0xc0, !PT ;  /* 0x000000ff06277812 */ /* 0x000fe400078ec0ff */
[--C-:B------:R-:W-:Y:S02]  /*a190*/  SHF.R.U32.HI R41, RZ, 0x10, R6.reuse ;  /* 0x00000010ff297819 */ /* 0x100fe40000011606 */
[----:B------:R-:W-:Y:S02]  /*a1a0*/  SHF.R.U32.HI R42, RZ, 0x18, R6 ;  /* 0x00000018ff2a7819 */ /* 0x000fe40000011606 */
[----:B------:R-:W-:Y:S01]  /*a1b0*/  SHF.R.U32.HI R6, RZ, 0x8, R26 ;  /* 0x00000008ff067819 */ /* 0x000fe2000001161a */
[----:B-1----:R-:W-:Y:S01]  /*a1c0*/  FFMA.FTZ R0, R161, c[0x0][0x23c], -R16 ;  /* 0x00008f00a1007a23 */ /* 0x002fe20000010810 */
[----:B------:R-:W-:Y:S01]  /*a1d0*/  SHF.R.U32.HI R16, RZ, 0x10, R4 ;  /* 0x00000010ff107819 */ /* 0x000fe20000011604 */
[----:B------:R-:W-:Y:S01]  /*a1e0*/  IMAD.WIDE.U32 R4, R2, -0x326172a9, RZ ;  /* 0xcd9e8d5702047825 */ /* 0x000fe200078e00ff */
[----:B------:R-:W-:Y:S01]  /*a1f0*/  PRMT R33, R27, 0x5410, R6 ;  /* 0x000054101b217816 */ /* 0x000fe20000000006 */
[----:B------:R1:W-:Y:S01]  /*a200*/  MUFU.EX2 R100, R0 ;  /* 0x0000000000647308 */ /* 0x0003e20000000800 */
[----:B------:R-:W-:Y:S01]  /*a210*/  LOP3.LUT R6, R29, 0xff, RZ, 0xc0, !PT ;  /* 0x000000ff1d067812 */ /* 0x000fe200078ec0ff */
[----:B------:R-:W-:Y:S01]  /*a220*/  FFMA.FTZ R2, R201, c[0x0][0x23c], -R17 ;  /* 0x00008f00c9027a23 */ /* 0x000fe20000010811 */
[----:B------:R-:W-:Y:S01]  /*a230*/  LOP3.LUT R13, R5, UR15, R14, 0x96, !PT ;  /* 0x0000000f050d7c12 */ /* 0x000fe2000f8e960e */
[----:B------:R-:W-:Y:S01]  /*a240*/  IMAD.MOV.U32 R201, RZ, RZ, R56 ;  /* 0x000000ffffc97224 */ /* 0x000fe200078e0038 */
[----:B------:R-:W-:Y:S01]  /*a250*/  LOP3.LUT R32, R4, 0xffff, RZ, 0xc0, !PT ;  /* 0x0000ffff04207812 */ /* 0x000fe200078ec0ff */
[----:B------:R-:W-:Y:S01]  /*a260*/  IMAD.MOV.U32 R56, RZ, RZ, R99 ;  /* 0x000000ffff387224 */ /* 0x000fe200078e0063 */
[--C-:B------:R-:W-:Y:S01]  /*a270*/  SHF.R.U32.HI R35, RZ, 0x10, R4.reuse ;  /* 0x00000010ff237819 */ /* 0x100fe20000011604 */
[----:B------:R2:W-:Y:S01]  /*a280*/  MUFU.EX2 R99, R2 ;  /* 0x0000000200637308 */ /* 0x0005e20000000800 */
[----:B------:R-:W-:Y:S01]  /*a290*/  FFMA.FTZ R5, R200, c[0x0][0x23c], -R19 ;  /* 0x00008f00c8057a23 */ /* 0x000fe20000010813 */
[----:B------:R-:W-:Y:S01]  /*a2a0*/  SHF.R.U32.HI R34, RZ, 0x18, R4 ;  /* 0x00000018ff227819 */ /* 0x000fe20000011604 */
[----:B------:R-:W-:Y:S01]  /*a2b0*/  IMAD.MOV.U32 R200, RZ, RZ, R157 ;  /* 0x000000ffffc87224 */ /* 0x000fe200078e009d */
[----:B------:R-:W-:Y:S01]  /*a2c0*/  LOP3.LUT R14, R7, UR14, R12, 0x96, !PT ;  /* 0x0000000e070e7c12 */ /* 0x000fe2000f8e960c */
[----:B------:R-:W-:-:S02]  /*a2d0*/  IMAD.MOV.U32 R157, RZ, RZ, R57 ;  /* 0x000000ffff9d7224 */ /* 0x000fc400078e0039 */
[----:B------:R-:W-:Y:S01]  /*a2e0*/  FFMA.FTZ R7, R227, c[0x0][0x23c], -R18 ;  /* 0x00008f00e3077a23 */ /* 0x000fe20000010812 */
[----:B-1----:R-:W-:Y:S01]  /*a2f0*/  LOP3.LUT R0, R9, UR14, R36, 0x96, !PT ;  /* 0x0000000e09007c12 */ /* 0x002fe2000f8e9624 */
[----:B------:R1:W-:Y:S01]  /*a300*/  MUFU.EX2 R94, R5 ;  /* 0x00000005005e7308 */ /* 0x0003e20000000800 */
[----:B------:R-:W-:Y:S02]  /*a310*/  LOP3.LUT R36, R4, 0xff, RZ, 0xc0, !PT ;  /* 0x000000ff04247812 */ /* 0x000fe400078ec0ff */
[----:B------:R-:W-:Y:S02]  /*a320*/  SHF.R.U32.HI R4, RZ, 0x8, R28 ;  /* 0x00000008ff047819 */ /* 0x000fe4000001161c */
[----:B------:R-:W-:Y:S01]  /*a330*/  LOP3.LUT R9, R8, 0xffff, RZ, 0xc0, !PT ;  /* 0x0000ffff08097812 */ /* 0x000fe200078ec0ff */
[----:B--2---:R-:W-:Y:S01]  /*a340*/  FFMA.FTZ R2, R189, c[0x0][0x23c], -R17 ;  /* 0x00008f00bd027a23 */ /* 0x004fe20000010811 */
[----:B------:R-:W-:Y:S01]  /*a350*/  PRMT R58, R40, 0x5410, R4 ;  /* 0x00005410283a7816 */ /* 0x000fe20000000004 */
[----:B------:R-:W-:Y:S01]  /*a360*/  IMAD.MOV.U32 R189, RZ, RZ, R61 ;  /* 0x000000ffffbd7224 */ /* 0x000fe200078e003d */
[----:B------:R-:W-:Y:S01]  /*a370*/  LOP3.LUT R8, R21, 0xff, RZ, 0xc0, !PT ;  /* 0x000000ff15087812 */ /* 0x000fe200078ec0ff */
[----:B------:R-:W-:Y:S01]  /*a380*/  IMAD.MOV.U32 R61, RZ, RZ, R97 ;  /* 0x000000ffff3d7224 */ /* 0x000fe200078e0061 */
[----:B------:R2:W-:Y:S01]  /*a390*/  MUFU.EX2 R92, R7 ;  /* 0x00000007005c7308 */ /* 0x0005e20000000800 */
[----:B------:R-:W-:-:S02]  /*a3a0*/  FFMA.FTZ R4, R184, c[0x0][0x23c], -R19 ;  /* 0x00008f00b8047a23 */ /* 0x000fc40000010813 */
[----:B------:R-:W-:Y:S01]  /*a3b0*/  IMAD.MOV.U32 R184, RZ, RZ, R56 ;  /* 0x000000ffffb87224 */ /* 0x000fe200078e0038 */
[----:B-1----:R-:W-:Y:S01]  /*a3c0*/  SHF.R.U32.HI R5, RZ, 0x8, R10 ;  /* 0x00000008ff057819 */ /* 0x002fe2000001160a */
[----:B------:R-:W-:Y:S02]  /*a3d0*/  IMAD.MOV.U32 R227, RZ, RZ, R61 ;  /* 0x000000ffffe37224 */ /* 0x000fe400078e003d */
[----:B------:R-:W-:Y:S01]  /*a3e0*/  IMAD.MOV.U32 R61, RZ, RZ, R60 ;  /* 0x000000ffff3d7224 */ /* 0x000fe200078e003c */
[----:B------:R1:W-:Y:S01]  /*a3f0*/  MUFU.EX2 R97, R2 ;  /* 0x0000000200617308 */ /* 0x0003e20000000800 */
[----:B------:R-:W-:Y:S02]  /*a400*/  PRMT R60, R23, 0x5410, R5 ;  /* 0x00005410173c7816 */ /* 0x000fe40000000005 */
[----:B------:R-:W-:-:S04]  /*a410*/  SHF.R.U32.HI R5, RZ, 0x8, R9 ;  /* 0x00000008ff057819 */ /* 0x000fc80000011609 */
[----:B------:R-:W-:Y:S01]  /*a420*/  PRMT R9, R25, 0x5410, R5 ;  /* 0x0000541019097816 */ /* 0x000fe20000000005 */
[----:B------:R3:W-:Y:S01]  /*a430*/  MUFU.EX2 R93, R4 ;  /* 0x00000004005d7308 */ /* 0x0007e20000000800 */
[----:B--2---:R-:W-:Y:S01]  /*a440*/  SHF.R.U32.HI R7, RZ, 0x18, R0 ;  /* 0x00000018ff077819 */ /* 0x004fe20000011600 */
[----:B-1----:R-:W-:Y:S02]  /*a450*/  FFMA.FTZ R2, R203, c[0x0][0x23c], -R19 ;  /* 0x00008f00cb027a23 */ /* 0x002fe40000010813 */
[----:B------:R-:W-:Y:S02]  /*a460*/  IMAD.MOV.U32 R203, RZ, RZ, R154 ;  /* 0x000000ffffcb7224 */ /* 0x000fe400078e009a */
[----:B------:R-:W-:Y:S02]  /*a470*/  IMAD.MOV.U32 R154, RZ, RZ, R95 ;  /* 0x000000ffff9a7224 */ /* 0x000fe400078e005f */
[----:B------:R1:W-:Y:S01]  /*a480*/  MUFU.EX2 R95, R2 ;  /* 0x00000002005f7308 */ /* 0x0003e20000000800 */
[----:B---3--:R-:W-:-:S02]  /*a490*/  LOP3.LUT R4, R16, 0xff, RZ, 0xc0, !PT ;  /* 0x000000ff10047812 */ /* 0x008fc400078ec0ff */
[----:B------:R-:W-:Y:S02]  /*a4a0*/  PRMT R16, R6, 0x5410, R37 ;  /* 0x0000541006107816 */ /* 0x000fe40000000025 */
[----:B------:R-:W-:Y:S02]  /*a4b0*/  SHF.R.U32.HI R6, RZ, 0x10, R0 ;  /* 0x00000010ff067819 */ /* 0x000fe40000011600 */
[----:B------:R-:W-:Y:S01]  /*a4c0*/  PRMT R59, R4, 0x5410, R11 ;  /* 0x00005410043b7816 */ /* 0x000fe2000000000b */
[----:B------:R-:W-:Y:S01]  /*a4d0*/  FFMA.FTZ R4, R223, c[0x0][0x23c], -R18 ;  /* 0x00008f00df047a23 */ /* 0x000fe20000010812 */
[----:B------:R-:W-:Y:S01]  /*a4e0*/  LOP3.LUT R6, R6, 0xff, RZ, 0xc0, !PT ;  /* 0x000000ff06067812 */ /* 0x000fe200078ec0ff */
[----:B------:R-:W-:Y:S01]  /*a4f0*/  IMAD.MOV.U32 R223, RZ, RZ, R154 ;  /* 0x000000ffffdf7224 */ /* 0x000fe200078e009a */
[----:B------:R-:W-:Y:S01]  /*a500*/  SHF.R.U32.HI R11, RZ, 0x18, R21 ;  /* 0x00000018ff0b7819 */ /* 0x000fe20000011615 */
[----:B------:R2:W3:Y:S01]  /*a510*/  MUFU.EX2 R91, R4 ;  /* 0x00000004005b7308 */ /* 0x0004e20000000800 */
[----:B-1----:R-:W-:-:S04]  /*a520*/  LOP3.LUT R2, R31, 0xff, RZ, 0xc0, !PT ;  /* 0x000000ff1f027812 */ /* 0x002fc800078ec0ff */
[----:B------:R-:W-:Y:S02]  /*a530*/  PRMT R57, R2, 0x5410, R30 ;  /* 0x0000541002397816 */ /* 0x000fe4000000001e */
[----:B------:R-:W-:Y:S01]  /*a540*/  LOP3.LUT R2, R21, 0xffff, RZ, 0xc0, !PT ;  /* 0x0000ffff15027812 */ /* 0x000fe200078ec0ff */
[----:B------:R-:W-:Y:S03]  /*a550*/  LDSM.16.MT88.4 R28, [R210+0x5400] ;  /* 0x00540000d21c783b */ /* 0x000fe60000004200 */
[----:B------:R-:W-:Y:S02]  /*a560*/  SHF.R.U32.HI R2, RZ, 0x8, R2 ;  /* 0x00000008ff027819 */ /* 0x000fe40000011602 */
[----:B--2---:R-:W-:Y:S02]  /*a570*/  LOP3.LUT R4, R20, 0xff, RZ, 0xc0, !PT ;  /* 0x000000ff14047812 */ /* 0x004fe400078ec0ff */
[----:B------:R-:W-:-:S02]  /*a580*/  PRMT R56, R8, 0x5410, R2 ;  /* 0x0000541008387816 */ /* 0x000fc40000000002 */
[C---:B------:R-:W-:Y:S02]  /*a590*/  LOP3.LUT R2, R0.reuse, 0xffff, RZ, 0xc0, !PT ;  /* 0x0000ffff00027812 */ /* 0x040fe400078ec0ff */
[----:B------:R-:W-:Y:S02]  /*a5a0*/  LOP3.LUT R8, R0, 0xff, RZ, 0xc0, !PT ;  /* 0x000000ff00087812 */ /* 0x000fe400078ec0ff */
[----:B------:R-:W-:Y:S01]  /*a5b0*/  SHF.R.U32.HI R0, RZ, 0x8, R2 ;  /* 0x00000008ff007819 */ /* 0x000fe20000011602 */
[----:B------:R-:W-:Y:S01]  /*a5c0*/  FFMA.FTZ R2, R188, c[0x0][0x23c], -R19 ;  /* 0x00008f00bc027a23 */ /* 0x000fe20000010813 */
[----:B------:R-:W-:Y:S01]  /*a5d0*/  PRMT R12, R4, 0x5410, R24 ;  /* 0x00005410040c7816 */ /* 0x000fe20000000018 */
[----:B------:R-:W-:Y:S01]  /*a5e0*/  FFMA.FTZ R4, R193, c[0x0][0x23c], -R18 ;  /* 0x00008f00c1047a23 */ /* 0x000fe20000010812 */
[----:B------:R-:W-:Y:S01]  /*a5f0*/  PRMT R0, R8, 0x5410, R0 ;  /* 0x0000541008007816 */ /* 0x000fe20000000000 */
[----:B------:R1:W2:Y:S01]  /*a600*/  MUFU.EX2 R90, R2 ;  /* 0x00000002005a7308 */ /* 0x0002a20000000800 */
[----:B------:R-:W4:Y:S01]  /*a610*/  LDSM.16.MT88.4 R24, [R209+0x5400] ;  /* 0x00540000d118783b */ /* 0x000f220000004200 */
[----:B------:R-:W-:-:S02]  /*a620*/  IMAD.MOV.U32 R188, RZ, RZ, R157 ;  /* 0x000000ffffbc7224 */ /* 0x000fc400078e009d */
[----:B------:R-:W-:Y:S01]  /*a630*/  HSET2.LE.AND R0, R0, R81, PT ;  /* 0x0000005100007233 */ /* 0x000fe20003803000 */
[----:B------:R-:W-:-:S03]  /*a640*/  FFMA.FTZ R8, R202, c[0x0][0x23c], -R17 ;  /* 0x00008f00ca087a23 */ /* 0x000fc60000010811 */
[----:B------:R2:W-:Y:S01]  /*a650*/  MUFU.EX2 R89, R4 ;  /* 0x0000000400597308 */ /* 0x0005e20000000800 */
[----:B-1----:R-:W-:Y:S01]  /*a660*/  PRMT R2, R6, 0x5410, R7 ;  /* 0x0000541006027816 */ /* 0x002fe20000000007 */
[----:B------:R-:W-:Y:S01]  /*a670*/  FFMA.FTZ R7, R195, c[0x0][0x23c], -R17 ;  /* 0x00008f00c3077a23 */ /* 0x000fe20000010811 */
[----:B---3--:R-:W-:-:S05]  /*a680*/  F2FP.PACK_AB R6, R91, R92 ;  /* 0x0000005c5b06723e */ /* 0x008fca00000000ff */
[----:B------:R1:W-:Y:S01]  /*a690*/  MUFU.EX2 R84, R8 ;  /* 0x0000000800547308 */ /* 0x0003e20000000800 */
[----:B------:R-:W-:Y:S01]  /*a6a0*/  HSET2.LE.AND R5, R2, R81, PT ;  /* 0x0000005102057233 */ /* 0x000fe20003803000 */
[----:B------:R-:W-:-:S04]  /*a6b0*/  F2FP.PACK_AB R2, R94, R95 ;  /* 0x0000005f5e02723e */ /* 0x000fc800000000ff */
[----:B--2---:R-:W-:Y:S01]  /*a6c0*/  LOP3.LUT R4, R0, R2, RZ, 0xc0, !PT ;  /* 0x0000000200047212 */ /* 0x004fe200078ec0ff */
[----:B------:R-:W-:Y:S01]  /*a6d0*/  FFMA.FTZ R2, R192, c[0x0][0x23c], -R18 ;  /* 0x00008f00c0027a23 */ /* 0x000fe20000010812 */
[----:B------:R-:W-:Y:S01]  /*a6e0*/  HSET2.LE.AND R0, R9, R81, PT ;  /* 0x0000005109007233 */ /* 0x000fe20003803000 */
[----:B------:R-:W-:Y:S01]  /*a6f0*/  LOP3.LUT R5, R5, R6, RZ, 0xc0, !PT ;  /* 0x0000000605057212 */ /* 0x000fe200078ec0ff */
[----:B------:R-:W-:Y:S01]  /*a700*/  MUFU.EX2 R87, R7 ;  /* 0x0000000700577308 */ /* 0x000fe20000000800 */
[----:B------:R-:W-:-:S04]  /*a710*/  SHF.R.U32.HI R9, RZ, 0x8, R32 ;  /* 0x00000008ff097819 */ /* 0x000fc80000011620 */
[----:B------:R-:W-:Y:S01]  /*a720*/  PRMT R40, R36, 0x5410, R9 ;  /* 0x0000541024287816 */ /* 0x000fe20000000009 */
[----:B-1----:R-:W-:Y:S01]  /*a730*/  FFMA.FTZ R8, R231, c[0x0][0x23c], -R19 ;  /* 0x00008f00e7087a23 */ /* 0x002fe20000010813 */
[----:B------:R-:W-:Y:S01]  /*a740*/  SHF.R.U32.HI R9, RZ, 0x18, R22 ;  /* 0x00000018ff097819 */ /* 0x000fe20000011616 */
[----:B------:R1:W2:Y:S02]  /*a750*/  MUFU.EX2 R88, R2 ;  /* 0x0000000200587308 */ /* 0x0002a40000000800 */
[----:B-1----:R-:W-:-:S04]  /*a760*/  F2FP.PACK_AB R2, R90, R93 ;  /* 0x0000005d5a02723e */ /* 0x002fc800000000ff */
[----:B------:R-:W-:Y:S01]  /*a770*/  LOP3.LUT R6, R0, R2, RZ, 0xc0, !PT ;  /* 0x0000000200067212 */ /* 0x000fe200078ec0ff */
[----:B------:R-:W-:Y:S01]  /*a780*/  FFMA.FTZ R2, R197, c[0x0][0x23c], -R17 ;  /* 0x00008f00c5027a23 */ /* 0x000fe20000010811 */
[----:B------:R-:W-:-:S03]  /*a790*/  SHF.R.U32.HI R0, RZ, 0x10, R21 ;  /* 0x00000010ff007819 */ /* 0x000fc60000011615 */
[----:B------:R2:W1:Y:S01]  /*a7a0*/  MUFU.EX2 R86, R2 ;  /* 0x0000000200567308 */ /* 0x0004620000000800 */
[----:B------:R-:W-:Y:S01]  /*a7b0*/  LOP3.LUT R10, R0, 0xff, RZ, 0xc0, !PT ;  /* 0x000000ff000a7812 */ /* 0x000fe200078ec0ff */
[----:B------:R-:W-:Y:S01]  /*a7c0*/  HSET2.LE.AND R0, R12, R81, PT ;  /* 0x000000510c007233 */ /* 0x000fe20003803000 */
[----:B------:R-:W-:Y:S02]  /*a7d0*/  LOP3.LUT R12, R13, 0xff, RZ, 0xc0, !PT ;  /* 0x000000ff0d0c7812 */ /* 0x000fe400078ec0ff */
[----:B------:R-:W-:Y:S01]  /*a7e0*/  PRMT R43, R10, 0x5410, R11 ;  /* 0x000054100a2b7816 */ /* 0x000fe2000000000b */
[----:B------:R-:W-:Y:S01]  /*a7f0*/  FFMA.FTZ R10, R185, c[0x0][0x23c], -R19 ;  /* 0x00008f00b90a7a23 */ /* 0x000fe20000010813 */
[----:B------:R-:W-:Y:S02]  /*a800*/  LOP3.LUT R11, R15, 0xff, RZ, 0xc0, !PT ;  /* 0x000000ff0f0b7812 */ /* 0x000fe400078ec0ff */
[----:B--2---:R-:W-:-:S04]  /*a810*/  F2FP.PACK_AB R2, R88, R89 ;  /* 0x000000595802723e */ /* 0x004fc800000000ff */
[----:B------:R-:W-:Y:S01]  /*a820*/  LOP3.LUT R7, R0, R2, RZ, 0xc0, !PT ;  /* 0x0000000200077212 */ /* 0x000fe200078ec0ff */
[--C-:B------:R-:W-:Y:S02]  /*a830*/  FFMA.FTZ R0, R174, c[0x0][0x23c], -R17.reuse ;  /* 0x00008f00ae007a23 */ /* 0x100fe40000010811 */
[----:B------:R-:W-:Y:S02]  /*a840*/  FFMA.FTZ R2, R175, c[0x0][0x23c], -R17 ;  /* 0x00008f00af027a23 */ /* 0x000fe40000010811 */
[----:B------:R2:W3:Y:S02]  /*a850*/  MUFU.EX2 R83, R0 ;  /* 0x0000000000537308 */ /* 0x0004e40000000800 */
[C---:B----4-:R-:W-:Y:S06]  /*a860*/  HMMA.16816.F32 R156, R4.reuse, R24, R72 ;  /* 0x00000018049c723c */ /* 0x050fec0000001848 */
[----:B------:R4:W-:Y:S02]  /*a870*/  MUFU.EX2 R82, R2 ;  /* 0x0000000200527308 */ /* 0x0009e40000000800 */
[----:B------:R-:W-:Y:S01]  /*a880*/  HMMA.16816.F32 R160, R4, R26, R68 ;  /* 0x0000001a04a0723c */ /* 0x000fe20000001844 */
[----:B--2---:R-:W-:-:S05]  /*a890*/  LOP3.LUT R0, R35, 0xff, RZ, 0xc0, !PT ;  /* 0x000000ff23007812 */ /* 0x004fca00078ec0ff */
[----:B------:R-:W-:Y:S02]  /*a8a0*/  MUFU.EX2 R73, R8 ;  /* 0x0000000800497308 */ /* 0x000fe40000000800 */
[C---:B------:R-:W-:Y:S01]  /*a8b0*/  HMMA.16816.F32 R164, R4.reuse, R28, R164 ;  /* 0x0000001c04a4723c */ /* 0x040fe200000018a4 */
[----:B------:R-:W-:Y:S01]  /*a8c0*/  PRMT R35, R0, 0x5410, R34 ;  /* 0x0000541000237816 */ /* 0x000fe20000000022 */
[--C-:B------:R-:W-:Y:S02]  /*a8d0*/  FFMA.FTZ R0, R177, c[0x0][0x23c], -R17.reuse ;  /* 0x00008f00b1007a23 */ /* 0x100fe40000010811 */
[--C-:B----4-:R-:W-:Y:S02]  /*a8e0*/  FFMA.FTZ R2, R178, c[0x0][0x23c], -R17.reuse ;  /* 0x00008f00b2027a23 */ /* 0x110fe40000010811 */
[----:B------:R2:W-:Y:S02]  /*a8f0*/  MUFU.EX2 R80, R0 ;  /* 0x0000000000507308 */ /* 0x0005e40000000800 */
[----:B------:R-:W-:Y:S06]  /*a900*/  HMMA.16816.F32 R52, R4, R30, R52 ;  /* 0x0000001e0434723c */ /* 0x000fec0000001834 */
[----:B------:R4:W-:Y:S01]  /*a910*/  MUFU.EX2 R75, R2 ;  /* 0x00000002004b7308 */ /* 0x0009e20000000800 */
[----:B------:R-:W-:Y:S01]  /*a920*/  FFMA.FTZ R5, R179, c[0x0][0x23c], -R17 ;  /* 0x00008f00b3057a23 */ /* 0x000fe20000010811 */
[----:B------:R-:W-:-:S02]  /*a930*/  LOP3.LUT R7, R22, 0xff, RZ, 0xc0, !PT ;  /* 0x000000ff16077812 */ /* 0x000fc400078ec0ff */
[----:B--2---:R-:W-:-:S04]  /*a940*/  SHF.R.U32.HI R0, RZ, 0x8, R38 ;  /* 0x00000008ff007819 */ /* 0x004fc80000011626 */
[----:B------:R2:W-:Y:S01]  /*a950*/  MUFU.EX2 R74, R5 ;  /* 0x00000005004a7308 */ /* 0x0005e20000000800 */
[----:B------:R-:W-:Y:S02]  /*a960*/  PRMT R39, R39, 0x5410, R0 ;  /* 0x0000541027277816 */ /* 0x000fe40000000000 */
[----:B------:R-:W-:Y:S02]  /*a970*/  LOP3.LUT R0, R22, 0xffff, RZ, 0xc0, !PT ;  /* 0x0000ffff16007812 */ /* 0x000fe400078ec0ff */
[----:B----4-:R-:W-:-:S03]  /*a980*/  SHF.R.U32.HI R2, RZ, 0x10, R22 ;  /* 0x00000010ff027819 */ /* 0x010fc60000011616 */
[----:B------:R4:W1:Y:S01]  /*a990*/  MUFU.EX2 R72, R10 ;  /* 0x0000000a00487308 */ /* 0x0008620000000800 */
[----:B------:R-:W-:Y:S01]  /*a9a0*/  SHF.R.U32.HI R6, RZ, 0x8, R0 ;  /* 0x00000008ff067819 */ /* 0x000fe20000011600 */
[--C-:B------:R-:W-:Y:S01]  /*a9b0*/  HSET2.LE.AND R0, R33, R81.reuse, PT ;  /* 0x0000005121007233 */ /* 0x100fe20003803000 */
[----:B------:R-:W-:Y:S01]  /*a9c0*/  LOP3.LUT R4, R2, 0xff, RZ, 0xc0, !PT ;  /* 0x000000ff02047812 */ /* 0x000fe200078ec0ff */
[----:B------:R-:W3:Y:S01]  /*a9d0*/  LDSM.16.MT88.4 R20, [R209+0x5800] ;  /* 0x00580000d114783b */ /* 0x000ee20000004200 */
[----:B------:R-:W-:Y:S02]  /*a9e0*/  PRMT R7, R7, 0x5410, R6 ;  /* 0x0000541007077816 */ /* 0x000fe40000000006 */
[----:B------:R-:W-:Y:S02]  /*a9f0*/  F2FP.PACK_AB R2, R108, R109 ;  /* 0x0000006d6c02723e */ /* 0x000fe400000000ff */
[----:B--2---:R-:W-:Y:S01]  /*aa00*/  PRMT R5, R4, 0x5410, R9 ;  /* 0x0000541004057816 */ /* 0x004fe20000000009 */
[--C-:B------:R-:W-:Y:S01]  /*aa10*/  HSET2.LE.AND R4, R7, R81.reuse, PT ;  /* 0x0000005107047233 */ /* 0x100fe20003803000 */
[----:B------:R-:W-:Y:S01]  /*aa20*/  LOP3.LUT R6, R0, R2, RZ, 0xc0, !PT ;  /* 0x0000000200067212 */ /* 0x000fe200078ec0ff */
[--C-:B------:R-:W-:Y:S01]  /*aa30*/  HSET2.LE.AND R0, R16, R81.reuse, PT ;  /* 0x0000005110007233 */ /* 0x100fe20003803000 */
[----:B------:R-:W-:Y:S01]  /*aa40*/  F2FP.PACK_AB R9, R97, R99 ;  /* 0x000000636109723e */ /* 0x000fe200000000ff */
[----:B------:R-:W-:Y:S01]  /*aa50*/  HSET2.LE.AND R8, R5, R81, PT ;  /* 0x0000005105087233 */ /* 0x000fe20003803000 */
[----:B------:R-:W-:-:S02]  /*aa60*/  F2FP.PACK_AB R5, R110, R111 ;  /* 0x0000006f6e05723e */ /* 0x000fc400000000ff */
[----:B-1----:R-:W-:Y:S02]  /*aa70*/  F2FP.PACK_AB R2, R86, R87 ;  /* 0x000000575602723e */ /* 0x002fe400000000ff */
[----:B------:R-:W-:Y:S02]  /*aa80*/  LOP3.LUT R4, R4, R5, RZ, 0xc0, !PT ;  /* 0x0000000504047212 */ /* 0x000fe400078ec0ff */
[----:B------:R-:W-:Y:S01]  /*aa90*/  LOP3.LUT R5, R8, R9, RZ, 0xc0, !PT ;  /* 0x0000000908057212 */ /* 0x000fe200078ec0ff */
[----:B------:R-:W-:Y:S01]  /*aaa0*/  FFMA.FTZ R8, R191, c[0x0][0x23c], -R19 ;  /* 0x00008f00bf087a23 */ /* 0x000fe20000010813 */
[----:B------:R-:W-:Y:S02]  /*aab0*/  LOP3.LUT R7, R0, R2, RZ, 0xc0, !PT ;  /* 0x0000000200077212 */ /* 0x000fe400078ec0ff */
[----:B------:R-:W-:Y:S01]  /*aac0*/  LOP3.LUT R0, R15, 0xffff, RZ, 0xc0, !PT ;  /* 0x0000ffff0f007812 */ /* 0x000fe200078ec0ff */
[----:B------:R1:W-:Y:S01]  /*aad0*/  MUFU.EX2 R71, R8 ;  /* 0x0000000800477308 */ /* 0x0003e20000000800 */
[----:B------:R-:W-:-:S02]  /*aae0*/  SHF.R.U32.HI R2, RZ, 0x10, R15 ;  /* 0x00000010ff027819 */ /* 0x000fc4000001160f */
[----:B----4-:R-:W-:Y:S01]  /*aaf0*/  SHF.R.U32.HI R10, RZ, 0x18, R15 ;  /* 0x00000018ff0a7819 */ /* 0x010fe2000001160f */
[----:B------:R-:W-:Y:S01]  /*ab00*/  HMMA.16816.F32 R48, R4, R26, R64 ;  /* 0x0000001a0430723c */ /* 0x000fe20000001840 */
[----:B------:R-:W-:Y:S01]  /*ab10*/  LOP3.LUT R9, R41, 0xff, RZ, 0xc0, !PT ;  /* 0x000000ff29097812 */ /* 0x000fe200078ec0ff */
[----:B------:R-:W-:-:S03]  /*ab20*/  FFMA.FTZ R15, R236, c[0x0][0x23c], -R18 ;  /* 0x00008f00ec0f7a23 */ /* 0x000fc60000010812 */
[----:B------:R-:W-:-:S03]  /*ab30*/  PRMT R16, R9, 0x5410, R42 ;  /* 0x0000541009107816 */ /* 0x000fc6000000002a */
[C---:B------:R-:W-:Y:S01]  /*ab40*/  HMMA.16816.F32 R152, R4.reuse, R24, R76 ;  /* 0x000000180498723c */ /* 0x040fe2000000184c */
[----:B------:R-:W2:Y:S01]  /*ab50*/  LDSM.16.MT88.4 R24, [R210+0x5800] ;  /* 0x00580000d218783b */ /* 0x000ea20000004200 */
[----:B-1----:R-:W-:Y:S02]  /*ab60*/  SHF.R.U32.HI R8, RZ, 0x8, R0 ;  /* 0x00000008ff087819 */ /* 0x002fe40000011600 */
[----:B------:R-:W-:Y:S01]  /*ab70*/  LOP3.LUT R0, R2, 0xff, RZ, 0xc0, !PT ;  /* 0x000000ff02007812 */ /* 0x000fe200078ec0ff */
[----:B------:R-:W-:Y:S01]  /*ab80*/  FFMA.FTZ R2, R194, c[0x0][0x23c], -R19 ;  /* 0x00008f00c2027a23 */ /* 0x000fe20000010813 */
[----:B------:R-:W-:Y:S02]  /*ab90*/  PRMT R37, R11, 0x5410, R8 ;  /* 0x000054100b257816 */ /* 0x000fe40000000008 */
[----:B------:R-:W-:Y:S01]  /*aba0*/  HMMA.16816.F32 R148, R4, R28, R148 ;  /* 0x0000001c0494723c */ /* 0x000fe20000001894 */
[----:B------:R-:W-:Y:S01]  /*abb0*/  PRMT R36, R0, 0x5410, R10 ;  /* 0x0000541000247816 */ /* 0x000fe2000000000a */
[--C-:B------:R-:W-:Y:S01]  /*abc0*/  FFMA.FTZ R0, R237, c[0x0][0x23c], -R18.reuse ;  /* 0x00008f00ed007a23 */ /* 0x100fe20000010812 */
[----:B------:R1:W-:Y:S01]  /*abd0*/  MUFU.EX2 R70, R2 ;  /* 0x0000000200467308 */ /* 0x0003e20000000800 */
[----:B------:R-:W-:Y:S01]  /*abe0*/  SHF.R.U32.HI R8, RZ, 0x10, R13 ;  /* 0x00000010ff087819 */ /* 0x000fe2000001160d */
[----:B------:R-:W-:Y:S01]  /*abf0*/  FFMA.FTZ R10, R196, c[0x0][0x23c], -R18 ;  /* 0x00008f00c40a7a23 */ /* 0x000fe20000010812 */
[----:B------:R-:W-:-:S02]  /*ac00*/  LOP3.LUT R11, R14, 0xff, RZ, 0xc0, !PT ;  /* 0x000000ff0e0b7812 */ /* 0x000fc400078ec0ff */
[----:B------:R-:W-:Y:S03]  /*ac10*/  HMMA.16816.F32 R44, R4, R30, R44 ;  /* 0x0000001e042c723c */ /* 0x000fe6000000182c */
[----:B------:R4:W-:Y:S04]  /*ac20*/  MUFU.EX2 R69, R0 ;  /* 0x0000000000457308 */ /* 0x0009e80000000800 */
[----:B------:R-:W-:Y:S02]  /*ac30*/  FADD.FTZ R5, R223, R188 ;  /* 0x000000bcdf057221 */ /* 0x000fe40000010000 */
[----:B------:R-:W-:Y:S01]  /*ac40*/  IMAD.MOV.U32 R223, RZ, RZ, R227 ;  /* 0x000000ffffdf7224 */ /* 0x000fe200078e00e3 */
[----:B-1----:R-:W-:Y:S01]  /*ac50*/  LOP3.LUT R2, R13, 0xffff, RZ, 0xc0, !PT ;  /* 0x0000ffff0d027812 */ /* 0x002fe200078ec0ff */
[----:B------:R1:W1:Y:S01]  /*ac60*/  MUFU.EX2 R68, R10 ;  /* 0x0000000a00447308 */ /* 0x0002620000000800 */
[----:B------:R-:W-:Y:S01]  /*ac70*/  SHF.R.U32.HI R13, RZ, 0x18, R13 ;  /* 0x00000018ff0d7819 */ /* 0x000fe2000001160d */
[----:B------:R-:W-:Y:S01]  /*ac80*/  IMAD.MOV.U32 R188, RZ, RZ, R184 ;  /* 0x000000ffffbc7224 */ /* 0x000fe200078e00b8 */
[----:B------:R-:W-:Y:S01]  /*ac90*/  SHF.R.U32.HI R9, RZ, 0x8, R2 ;  /* 0x00000008ff097819 */ /* 0x000fe20000011602 */
[----:B------:R-:W-:Y:S01]  /*aca0*/  IMAD.MOV.U32 R184, RZ, RZ, R200 ;  /* 0x000000ffffb87224 */ /* 0x000fe200078e00c8 */
[----:B------:R-:W-:Y:S01]  /*acb0*/  LOP3.LUT R2, R8, 0xff, RZ, 0xc0, !PT ;  /* 0x000000ff08027812 */ /* 0x000fe200078ec0ff */
[----:B------:R-:W-:Y:S01]  /*acc0*/  IMAD.MOV.U32 R227, RZ, RZ, R203 ;  /* 0x000000ffffe37224 */ /* 0x000fe200078e00cb */
[----:B----4-:R-:W-:Y:S01]  /*acd0*/  LOP3.LUT R0, R14, 0xffff, RZ, 0xc0, !PT ;  /* 0x0000ffff0e007812 */ /* 0x010fe200078ec0ff */
[----:B------:R-:W-:Y:S01]  /*ace0*/  IMAD.MOV.U32 R200, RZ, RZ, R201 ;  /* 0x000000ffffc87224 */ /* 0x000fe200078e00c9 */
[----:B------:R-:W-:Y:S01]  /*acf0*/  PRMT R13, R2, 0x5410, R13 ;  /* 0x00005410020d7816 */ /* 0x000fe2000000000d */
[----:B------:R-:W-:Y:S01]  /*ad00*/  FFMA.FTZ R2, R198, c[0x0][0x23c], -R18 ;  /* 0x00008f00c6027a23 */ /* 0x000fe20000010812 */
[----:B------:R-:W-:Y:S01]  /*ad10*/  SHF.R.U32.HI R0, RZ, 0x8, R0 ;  /* 0x00000008ff007819 */ /* 0x000fe20000011600 */
[----:B------:R-:W-:Y:S01]  /*ad20*/  FFMA.FTZ R4, R228, c[0x0][0x23c], -R19 ;  /* 0x00008f00e4047a23 */ /* 0x000fe20000010813 */
[----:B------:R-:W-:Y:S01]  /*ad30*/  PRMT R9, R12, 0x5410, R9 ;  /* 0x000054100c097816 */ /* 0x000fe20000000009 */
[----:B------:R4:W-:Y:S01]  /*ad40*/  MUFU.EX2 R67, R2 ;  /* 0x0000000200437308 */ /* 0x0009e20000000800 */
[----:B------:R-:W-:Y:S01]  /*ad50*/  PRMT R34, R11, 0x5410, R0 ;  /* 0x000054100b227816 */ /* 0x000fe20000000000 */
[----:B-1----:R-:W-:Y:S01]  /*ad60*/  FFMA.FTZ R10, R199, c[0x0][0x23c], -R17 ;  /* 0x00008f00c70a7a23 */ /* 0x002fe20000010811 */
[--C-:B------:R-:W-:Y:S01]  /*ad70*/  SHF.R.U32.HI R0, RZ, 0x10, R14.reuse ;  /* 0x00000010ff007819 */ /* 0x100fe2000001160e */
[----:B------:R-:W-:Y:S01]  /*ad80*/  FFMA.FTZ R11, R229, c[0x0][0x23c], -R19 ;  /* 0x00008f00e50b7a23 */ /* 0x000fe20000010813 */
[----:B------:R-:W-:Y:S01]  /*ad90*/  SHF.R.U32.HI R8, RZ, 0x18, R14 ;  /* 0x00000018ff087819 */ /* 0x000fe2000001160e */
[----:B------:R-:W-:Y:S01]  /*ada0*/  FADD.FTZ R28, R223, R188 ;  /* 0x000000bcdf1c7221 */ /* 0x000fe20000010000 */
[----:B------:R-:W-:Y:S01]  /*adb0*/  LOP3.LUT R0, R0, 0xff, RZ, 0xc0, !PT ;  /* 0x000000ff00007812 */ /* 0x000fe200078ec0ff */
[----:B------:R-:W-:Y:S01]  /*adc0*/  MUFU.EX2 R64, R10 ;  /* 0x0000000a00407308 */ /* 0x000fe20000000800 */
[----:B------:R-:W-:-:S02]  /*add0*/  IMAD.MOV.U32 R203, RZ, RZ, R189 ;  /* 0x000000ffffcb7224 */ /* 0x000fc400078e00bd */
[----:B------:R-:W-:Y:S01]  /*ade0*/  PRMT R32, R0, 0x5410, R8 ;  /* 0x0000541000207816 */ /* 0x000fe20000000008 */
[--C-:B------:R-:W-:Y:S01]  /*adf0*/  HSET2.LE.AND R0, R9, R81.reuse, PT ;  /* 0x0000005109007233 */ /* 0x100fe20003803000 */
[----:B------:R-:W-:Y:S01]  /*ae00*/  FFMA.FTZ R9, R205, c[0x0][0x23c], -R17 ;  /* 0x00008f00cd097a23 */ /* 0x000fe20000010811 */
[----:B------:R-:W-:Y:S01]  /*ae10*/  HSET2.LE.AND R7, R57, R81, PT ;  /* 0x0000005139077233 */ /* 0x000fe20003803000 */
[----:B------:R-:W-:Y:S01]  /*ae20*/  FADD.FTZ R29, R208, R211 ;  /* 0x000000d3d01d7221 */ /* 0x000fe20000010000 */
[----:B------:R-:W-:Y:S01]  /*ae30*/  MUFU.EX2 R63, R11 ;  /* 0x0000000b003f7308 */ /* 0x000fe20000000800 */
[----:B----4-:R-:W-:Y:S02]  /*ae40*/  FFMA.FTZ R2, R225, c[0x0][0x23c], -R18 ;  /* 0x00008f00e1027a23 */ /* 0x010fe40000010812 */
[----:B------:R-:W-:Y:S02]  /*ae50*/  IMAD.MOV.U32 R188, RZ, RZ, R227 ;  /* 0x000000ffffbc7224 */ /* 0x000fe400078e00e3 */
[----:B------:R-:W-:Y:S01]  /*ae60*/  IMAD.MOV.U32 R223, RZ, RZ, R200 ;  /* 0x000000ffffdf7224 */ /* 0x000fe200078e00c8 */
[----:B------:R-:W-:Y:S01]  /*ae70*/  F2FP.PACK_AB R12, R106, R107 ;  /* 0x0000006b6a0c723e */ /* 0x000fe200000000ff */
[----:B------:R-:W-:Y:S01]  /*ae80*/  FFMA.FTZ R17, R235, c[0x0][0x23c], -R18 ;  /* 0x00008f00eb117a23 */ /* 0x000fe20000010812 */
[----:B------:R1:W4:Y:S01]  /*ae90*/  MUFU.EX2 R66, R2 ;  /* 0x0000000200427308 */ /* 0x0003220000000800 */
[----:B------:R-:W-:-:S07]  /*aea0*/  IMAD.MOV.U32 R201, RZ, RZ, R213 ;  /* 0x000000ffffc97224 */ /* 0x000fce00078e00d5 */
[----:B------:R2:W2:Y:S01]  /*aeb0*/  MUFU.EX2 R65, R9 ;  /* 0x0000000900417308 */ /* 0x0004a20000000800 */
[----:B------:R-:W-:Y:S01]  /*aec0*/  IMAD.MOV.U32 R227, RZ, RZ, R61 ;  /* 0x000000ffffe37224 */ /* 0x000fe200078e003d */
[----:B---3--:R-:W-:Y:S01]  /*aed0*/  F2FP.PACK_AB R14, R83, R84 ;  /* 0x00000054530e723e */ /* 0x008fe200000000ff */
[----:B------:R-:W-:Y:S01]  /*aee0*/  FADD.FTZ R33, R188, R5 ;  /* 0x00000005bc217221 */ /* 0x000fe20000010000 */
[--C-:B------:R-:W-:Y:S01]  /*aef0*/  HSET2.LE.AND R16, R16, R81.reuse, PT ;  /* 0x0000005110107233 */ /* 0x100fe20003803000 */
[----:B-1----:R-:W-:Y:S01]  /*af00*/  F2FP.PACK_AB R2, R72, R73 ;  /* 0x000000494802723e */ /* 0x002fe200000000ff */
[----:B------:R-:W-:Y:S02]  /*af10*/  IMAD.MOV.U32 R189, RZ, RZ, R212 ;  /* 0x000000ffffbd7224 */ /* 0x000fe400078e00d4 */
[----:B------:R1:W-:Y:S01]  /*af20*/  MUFU.EX2 R38, R15 ;  /* 0x0000000f00267308 */ /* 0x0003e20000000800 */
[----:B------:R-:W-:Y:S01]  /*af30*/  IMAD.MOV.U32 R200, RZ, RZ, R190 ;  /* 0x000000ffffc87224 */ /* 0x000fe200078e00be */
[----:B------:R-:W-:Y:S01]  /*af40*/  LOP3.LUT R8, R0, R2, RZ, 0xc0, !PT ;  /* 0x0000000200087212 */ /* 0x000fe200078ec0ff */
[--C-:B------:R-:W-:Y:S01]  /*af50*/  HSET2.LE.AND R0, R13, R81.reuse, PT ;  /* 0x000000510d007233 */ /* 0x100fe20003803000 */
[----:B------:R-:W-:Y:S01]  /*af60*/  F2FP.PACK_AB R2, R68, R69 ;  /* 0x000000454402723e */ /* 0x000fe200000000ff */
[----:B------:R3:W5:Y:S03]  /*af70*/  LDL.LU R213, [R1+0x8c] ;  /* 0x00008c0001d57983 */ /* 0x0007660000300800 */
[----:B--2---:R-:W-:Y:S01]  /*af80*/  LOP3.LUT R9, R0, R2, RZ, 0xc0, !PT ;  /* 0x0000000200097212 */ /* 0x004fe200078ec0ff */
[--C-:B------:R-:W-:Y:S01]  /*af90*/  HSET2.LE.AND R0, R40, R81.reuse, PT ;  /* 0x0000005128007233 */ /* 0x100fe20003803000 */
[----:B------:R-:W-:Y:S01]  /*afa0*/  F2FP.PACK_AB R2, R70, R71 ;  /* 0x000000474602723e */ /* 0x000fe200000000ff */
[----:B------:R-:W-:Y:S01]  /*afb0*/  IMAD.MOV.U32 R188, RZ, RZ, R223 ;  /* 0x000000ffffbc7224 */ /* 0x000fe200078e00df */
[--C-:B------:R-:W-:Y:S01]  /*afc0*/  HSET2.LE.AND R5, R56, R81.reuse, PT ;  /* 0x0000005138057233 */ /* 0x100fe20003803000 */
[----:B------:R3:W5:Y:S01]  /*afd0*/  LDL.LU R212, [R1+0x88] ;  /* 0x0000880001d47983 */ /* 0x0007620000300800 */
[----:B------:R-:W-:Y:S01]  /*afe0*/  LOP3.LUT R10, R0, R2, RZ, 0xc0, !PT ;  /* 0x00000002000a7212 */ /* 0x000fe200078ec0ff */
[--C-:B------:R-:W-:Y:S01]  /*aff0*/  HSET2.LE.AND R0, R35, R81.reuse, PT ;  /* 0x0000005123007233 */ /* 0x100fe20003803000 */
[----:B----4-:R-:W-:Y:S01]  /*b000*/  F2FP.PACK_AB R2, R66, R67 ;  /* 0x000000434202723e */ /* 0x010fe200000000ff */
[----:B------:R-:W-:Y:S01]  /*b010*/  IMAD.MOV.U32 R223, RZ, RZ, R227 ;  /* 0x000000ffffdf7224 */ /* 0x000fe200078e00e3 */
[----:B------:R2:W-:Y:S01]  /*b020*/  MUFU.EX2 R56, R4 ;  /* 0x0000000400387308 */ /* 0x0005e20000000800 */
[--C-:B------:R-:W-:Y:S01]  /*b030*/  HSET2.LE.AND R13, R43, R81.reuse, PT ;  /* 0x000000512b0d7233 */ /* 0x100fe20003803000 */
[----:B------:R-:W-:Y:S01]  /*b040*/  LOP3.LUT R11, R0, R2, RZ, 0xc0, !PT ;  /* 0x00000002000b7212 */ /* 0x000fe200078ec0ff */
[--C-:B------:R-:W-:Y:S01]  /*b050*/  FFMA.FTZ R2, R232, c[0x0][0x23c], -R19.reuse ;  /* 0x00008f00e8027a23 */ /* 0x100fe20000010813 */
[----:B-1----:R-:W-:Y:S01]  /*b060*/  HSET2.LE.AND R15, R39, R81, PT ;  /* 0x00000051270f7233 */ /* 0x002fe20003803000 */
[----:B------:R-:W-:Y:S01]  /*b070*/  IMAD.MOV.U32 R227, RZ, RZ, R184 ;  /* 0x000000ffffe37224 */ /* 0x000fe200078e00b8 */
[----:B------:R3:W5:Y:S01]  /*b080*/  LDL.LU R211, [R1+0x84] ;  /* 0x0000840001d37983 */ /* 0x0007620000300800 */
[----:B------:R-:W-:Y:S01]  /*b090*/  FFMA.FTZ R0, R230, c[0x0][0x23c], -R19 ;  /* 0x00008f00e6007a23 */ /* 0x000fe20000010813 */
[----:B------:R1:W4:Y:S01]  /*b0a0*/  MUFU.EX2 R62, R2 ;  /* 0x00000002003e7308 */ /* 0x0003220000000800 */
[----:B------:R-:W-:Y:S01]  /*b0b0*/  IMAD.MOV.U32 R184, RZ, RZ, R96 ;  /* 0x000000ffffb87224 */ /* 0x000fe200078e0060 */
[----:B------:R-:W-:Y:S01]  /*b0c0*/  HMMA.16816.F32 R156, R8, R20, R156 ;  /* 0x00000014089c723c */ /* 0x000fe2000000189c */
[--C-:B------:R-:W-:Y:S01]  /*b0d0*/  FFMA.FTZ R19, R233, c[0x0][0x23c], -R18.reuse ;  /* 0x00008f00e9137a23 */ /* 0x100fe20000010812 */
[----:B------:R3:W5:Y:S01]  /*b0e0*/  LDL.LU R208, [R1+0x80] ;  /* 0x0000800001d07983 */ /* 0x0007620000300800 */
[----:B------:R-:W-:Y:S01]  /*b0f0*/  FFMA.FTZ R18, R234, c[0x0][0x23c], -R18 ;  /* 0x00008f00ea127a23 */ /* 0x000fe20000010812 */
[----:B--2---:R-:W-:-:S04]  /*b100*/  F2FP.PACK_AB R4, R80, R82 ;  /* 0x000000525004723e */ /* 0x004fc800000000ff */
[C---:B------:R-:W-:Y:S01]  /*b110*/  HMMA.16816.F32 R160, R8.reuse, R22, R160 ;  /* 0x0000001608a0723c */ /* 0x040fe200000018a0 */
[----:B------:R2:W-:Y:S01]  /*b120*/  MUFU.EX2 R61, R0 ;  /* 0x00000000003d7308 */ /* 0x0005e20000000800 */
[----:B-1----:R-:W-:Y:S01]  /*b130*/  FADD.FTZ R2, R141, R140 ;  /* 0x0000008c8d027221 */ /* 0x002fe20000010000 */
[----:B------:R3:W5:Y:S03]  /*b140*/  LDL.LU R190, [R1+0x7c] ;  /* 0x00007c0001be7983 */ /* 0x0007660000300800 */
[----:B------:R-:W-:Y:S01]  /*b150*/  FADD.FTZ R35, R188, R2 ;  /* 0x00000002bc237221 */ /* 0x000fe20000010000 */
[----:B------:R-:W-:Y:S01]  /*b160*/  LOP3.LUT R7, R7, R4, RZ, 0xc0, !PT ;  /* 0x0000000407077212 */ /* 0x000fe200078ec0ff */
[----:B------:R-:W-:Y:S01]  /*b170*/  IMAD.MOV.U32 R188, RZ, RZ, R223 ;  /* 0x000000ffffbc7224 */ /* 0x000fe200078e00df */
[C---:B------:R-:W-:Y:S01]  /*b180*/  HMMA.16816.F32 R164, R8.reuse, R24, R164 ;  /* 0x0000001808a4723c */ /* 0x040fe200000018a4 */
[----:B------:R-:W-:Y:S01]  /*b190*/  IMAD.MOV.U32 R223, RZ, RZ, R227 ;  /* 0x000000ffffdf7224 */ /* 0x000fe200078e00e3 */
[----:B------:R-:W-:Y:S01]  /*b1a0*/  MUFU.EX2 R18, R18 ;  /* 0x0000001200127308 */ /* 0x000fe20000000800 */
[----:B------:R-:W-:Y:S01]  /*b1b0*/  IMAD.MOV.U32 R227, RZ, RZ, R184 ;  /* 0x000000ffffe37224 */ /* 0x000fe200078e00b8 */
[--C-:B--2---:R-:W-:Y:S01]  /*b1c0*/  HSET2.LE.AND R0, R58, R81.reuse, PT ;  /* 0x000000513a007233 */ /* 0x104fe20003803000 */
[----:B------:R-:W-:Y:S01]  /*b1d0*/  IMAD.MOV.U32 R184, RZ, RZ, R203 ;  /* 0x000000ffffb87224 */ /* 0x000fe200078e00cb */
[----:B------:R-:W-:Y:S01]  /*b1e0*/  LOP3.LUT R4, R5, R12, RZ, 0xc0, !PT ;  /* 0x0000000c05047212 */ /* 0x000fe200078ec0ff */
[----:B------:R-:W-:Y:S01]  /*b1f0*/  IMAD.MOV.U32 R203, RZ, RZ, R3 ;  /* 0x000000ffffcb7224 */ /* 0x000fe200078e0003 */
[----:B------:R-:W-:Y:S01]  /*b200*/  HMMA.16816.F32 R40, R8, R26, R52 ;  /* 0x0000001a0828723c */ /* 0x000fe20000001834 */
[----:B------:R-:W-:Y:S01]  /*b210*/  IMAD.MOV.U32 R192, RZ, RZ, R223 ;  /* 0x000000ffffc07224 */ /* 0x000fe200078e00df */
[----:B------:R-:W-:Y:S01]  /*b220*/  LOP3.LUT R5, R13, R14, RZ, 0xc0, !PT ;  /* 0x0000000e0d057212 */ /* 0x000fe200078ec0ff */
[----:B------:R-:W-:Y:S01]  /*b230*/  HSET2.LE.AND R13, R36, R81, PT ;  /* 0x00000051240d7233 */ /* 0x000fe20003803000 */
[----:B------:R-:W-:Y:S01]  /*b240*/  IMAD.MOV.U32 R193, RZ, RZ, R227 ;  /* 0x000000ffffc17224 */ /* 0x000fe200078e00e3 */
[----:B------:R1:W-:Y:S01]  /*b250*/  MUFU.EX2 R36, R17 ;  /* 0x0000001100247308 */ /* 0x0003e20000000800 */
[----:B------:R3:W5:Y:S01]  /*b260*/  LDL.LU R96, [R1+0x78] ;  /* 0x0000780001607983 */ /* 0x0007620000300800 */
[----:B------:R-:W-:-:S02]  /*b270*/  FADD.FTZ R9, R188, R28 ;  /* 0x0000001cbc097221 */ /* 0x000fc40000010000 */
[----:B------:R-:W-:Y:S01]  /*b280*/  IMAD.MOV.U32 R188, RZ, RZ, R184 ;  /* 0x000000ffffbc7224 */ /* 0x000fe200078e00b8 */
[--C-:B------:R-:W-:Y:S01]  /*b290*/  HSET2.LE.AND R12, R34, R81.reuse, PT ;  /* 0x00000051220c7233 */ /* 0x100fe20003803000 */
[----:B------:R-:W-:Y:S01]  /*b2a0*/  IMAD.MOV.U32 R223, RZ, RZ, R203 ;  /* 0x000000ffffdf7224 */ /* 0x000fe200078e00cb */
[----:B------:R-:W-:Y:S01]  /*b2b0*/  F2FP.PACK_AB R2, R104, R105 ;  /* 0x000000696802723e */ /* 0x000fe200000000ff */
[----:B------:R-:W-:Y:S01]  /*b2c0*/  IMAD.MOV.U32 R227, RZ, RZ, R189 ;  /* 0x000000ffffe37224 */ /* 0x000fe200078e00bd */
[----:B------:R2:W2:Y:S01]  /*b2d0*/  MUFU.EX2 R34, R19 ;  /* 0x0000001300227308 */ /* 0x0004a20000000800 */
[----:B------:R-:W-:Y:S01]  /*b2e0*/  IMAD.MOV.U32 R189, RZ, RZ, R169 ;  /* 0x000000ffffbd7224 */ /* 0x000fe200078e00a9 */
[--C-:B------:R-:W-:Y:S01]  /*b2f0*/  HSET2.LE.AND R14, R32, R81.reuse, PT ;  /* 0x00000051200e7233 */ /* 0x100fe20003803000 */
[----:B------:R-:W-:Y:S01]  /*b300*/  FADD.FTZ R10, R188, R35 ;  /* 0x00000023bc0a7221 */ /* 0x000fe20000010000 */
[----:B------:R-:W-:Y:S01]  /*b310*/  HSET2.LE.AND R8, R37, R81, PT ;  /* 0x0000005125087233 */ /* 0x000fe20003803000 */
[----:B-1----:R-:W-:Y:S01]  /*b320*/  FADD.FTZ R17, R192, R29 ;  /* 0x0000001dc0117221 */ /* 0x002fe20000010000 */
[----:B------:R3:W5:Y:S01]  /*b330*/  LDL.LU R3, [R1+0x74] ;  /* 0x0000740001037983 */ /* 0x0007620000300800 */
[----:B------:R-:W-:-:S02]  /*b340*/  IMAD.MOV.U32 R169, RZ, RZ, R170 ;  /* 0x000000ffffa97224 */ /* 0x000fc400078e00aa */
[----:B------:R-:W-:Y:S01]  /*b350*/  FADD.FTZ R9, R223, R9 ;  /* 0x00000009df097221 */ /* 0x000fe20000010000 */
[----:B------:R-:W-:Y:S01]  /*b360*/  LOP3.LUT R6, R0, R2, RZ, 0xc0, !PT ;  /* 0x0000000200067212 */ /* 0x000fe200078ec0ff */
[----:B------:R-:W-:Y:S01]  /*b370*/  IMAD.MOV.U32 R203, RZ, RZ, R143 ;  /* 0x000000ffffcb7224 */ /* 0x000fe200078e008f */
[----:B------:R-:W-:Y:S01]  /*b380*/  LDSM.16.MT88.4 R28, [R210+0x5c00] ;  /* 0x005c0000d21c783b */ /* 0x000fe20000004200 */
[----:B------:R-:W-:Y:S02]  /*b390*/  IMAD.MOV.U32 R170, RZ, RZ, R176 ;  /* 0x000000ffffaa7224 */ /* 0x000fe400078e00b0 */
[----:B------:R-:W-:Y:S01]  /*b3a0*/  FADD.FTZ R17, R227, R17 ;  /* 0x00000011e3117221 */ /* 0x000fe20000010000 */
[--C-:B------:R-:W-:Y:S01]  /*b3b0*/  HSET2.LE.AND R2, R60, R81.reuse, PT ;  /* 0x000000513c027233 */ /* 0x100fe20003803000 */
[----:B------:R-:W-:Y:S01]  /*b3c0*/  IMAD.MOV.U32 R176, RZ, RZ, R147 ;  /* 0x000000ffffb07224 */ /* 0x000fe200078e0093 */
[----:B------:R-:W-:Y:S01]  /*b3d0*/  HSET2.LE.AND R0, R59, R81, PT ;  /* 0x000000513b007233 */ /* 0x000fe20003803000 */
[----:B------:R-:W-:Y:S01]  /*b3e0*/  FADD.FTZ R32, R144, R10 ;  /* 0x0000000a90207221 */ /* 0x000fe20000010000 */
[----:B------:R-:W-:Y:S01]  /*b3f0*/  F2FP.PACK_AB R10, R100, R101 ;  /* 0x00000065640a723e */ /* 0x000fe200000000ff */
[----:B------:R-:W-:-:S02]  /*b400*/  IMAD.MOV.U32 R147, RZ, RZ, R145 ;  /* 0x000000ffff937224 */ /* 0x000fc400078e0091 */
[----:B--2---:R-:W-:Y:S01]  /*b410*/  FADD.FTZ R19, R200, R9 ;  /* 0x00000009c8137221 */ /* 0x004fe20000010000 */
[----:B------:R-:W-:Y:S01]  /*b420*/  F2FP.PACK_AB R9, R64, R65 ;  /* 0x000000414009723e */ /* 0x000fe200000000ff */
[----:B------:R-:W-:Y:S02]  /*b430*/  FADD.FTZ R17, R203, R17 ;  /* 0x00000011cb117221 */ /* 0x000fe40000010000 */
[----:B------:R-:W-:Y:S02]  /*b440*/  IMAD.MOV.U32 R184, RZ, RZ, R201 ;  /* 0x000000ffffb87224 */ /* 0x000fe400078e00c9 */
[----:B------:R-:W-:Y:S02]  /*b450*/  FADD.FTZ R11, R193, R33 ;  /* 0x00000021c10b7221 */ /* 0x000fe40000010000 */
[----:B------:R-:W-:Y:S02]  /*b460*/  IMAD.MOV.U32 R203, RZ, RZ, R176 ;  /* 0x000000ffffcb7224 */ /* 0x000fe400078e00b0 */
[----:B------:R-:W-:-:S02]  /*b470*/  IMAD.MOV.U32 R201, RZ, RZ, R168 ;  /* 0x000000ffffc97224 */ /* 0x000fc400078e00a8 */
[----:B------:R-:W-:Y:S02]  /*b480*/  IMAD.MOV.U32 R193, RZ, RZ, R189 ;  /* 0x000000ffffc17224 */ /* 0x000fe400078e00bd */
[----:B------:R-:W-:Y:S01]  /*b490*/  IMAD.MOV.U32 R176, RZ, RZ, R146 ;  /* 0x000000ffffb07224 */ /* 0x000fe200078e0092 */
[----:B------:R-:W-:Y:S01]  /*b4a0*/  LOP3.LUT R146, R2, R10, RZ, 0xc0, !PT ;  /* 0x0000000a02927212 */ /* 0x000fe200078ec0ff */
[----:B------:R-:W-:Y:S01]  /*b4b0*/  IMAD.MOV.U32 R145, RZ, RZ, R98 ;  /* 0x000000ffff917224 */ /* 0x000fe200078e0062 */
[----:B------:R-:W-:Y:S01]  /*b4c0*/  F2FP.PACK_AB R2, R74, R75 ;  /* 0x0000004b4a02723e */ /* 0x000fe200000000ff */
[----:B------:R-:W-:Y:S01]  /*b4d0*/  IMAD.MOV.U32 R189, RZ, RZ, R147 ;  /* 0x000000ffffbd7224 */ /* 0x000fe200078e0093 */
[----:B------:R-:W-:Y:S01]  /*b4e0*/  LOP3.LUT R147, R0, R9, RZ, 0xc0, !PT ;  /* 0x0000000900937212 */ /* 0x000fe200078ec0ff */
[----:B------:R-:W-:Y:S01]  /*b4f0*/  IMAD.MOV.U32 R168, RZ, RZ, R171 ;  /* 0x000000ffffa87224 */ /* 0x000fe200078e00ab */
[----:B----4-:R-:W-:Y:S01]  /*b500*/  F2FP.PACK_AB R0, R62, R63 ;  /* 0x0000003f3e00723e */ /* 0x010fe200000000ff */
[----:B------:R-:W-:-:S02]  /*b510*/  IMAD.MOV.U32 R188, RZ, RZ, R201 ;  /* 0x000000ffffbc7224 */ /* 0x000fc400078e00c9 */
[----:B------:R-:W-:Y:S01]  /*b520*/  IMAD.MOV.U32 R201, RZ, RZ, R145 ;  /* 0x000000ffffc97224 */ /* 0x000fe200078e0091 */
[----:B------:R-:W-:Y:S01]  /*b530*/  LOP3.LUT R145, R13, R2, RZ, 0xc0, !PT ;  /* 0x000000020d917212 */ /* 0x000fe200078ec0ff */
[----:B------:R-:W-:Y:S01]  /*b540*/  IMAD.MOV.U32 R171, RZ, RZ, R187 ;  /* 0x000000ffffab7224 */ /* 0x000fe200078e00bb */
[----:B------:R-:W-:Y:S01]  /*b550*/  F2FP.PACK_AB R2, R18, R34 ;  /* 0x000000221202723e */ /* 0x000fe200000000ff */
[----:B------:R-:W-:Y:S01]  /*b560*/  IMAD.MOV.U32 R227, RZ, RZ, R168 ;  /* 0x000000ffffe37224 */ /* 0x000fe200078e00a8 */
[----:B------:R-:W-:Y:S01]  /*b570*/  LOP3.LUT R168, R12, R0, RZ, 0xc0, !PT ;  /* 0x000000000ca87212 */ /* 0x000fe200078ec0ff */
[----:B------:R-:W-:Y:S01]  /*b580*/  FADD.FTZ R33, R184, R11 ;  /* 0x0000000bb8217221 */ /* 0x000fe20000010000 */
[----:B------:R-:W-:Y:S01]  /*b590*/  F2FP.PACK_AB R0, R56, R61 ;  /* 0x0000003d3800723e */ /* 0x000fe200000000ff */
[----:B------:R-:W-:Y:S02]  /*b5a0*/  IMAD.MOV.U32 R223, RZ, RZ, R169 ;  /* 0x000000ffffdf7224 */ /* 0x000fe400078e00a9 */
[----:B------:R-:W-:Y:S01]  /*b5b0*/  IMAD.MOV.U32 R200, RZ, RZ, R171 ;  /* 0x000000ffffc87224 */ /* 0x000fe200078e00ab */
[----:B------:R-:W-:Y:S01]  /*b5c0*/  LOP3.LUT R171, R16, R2, RZ, 0xc0, !PT ;  /* 0x0000000210ab7212 */ /* 0x000fe200078ec0ff */
[----:B------:R-:W-:Y:S01]  /*b5d0*/  IMAD.MOV.U32 R184, RZ, RZ, R170 ;  /* 0x000000ffffb87224 */ /* 0x000fe200078e00aa */
[----:B------:R-:W-:Y:S01]  /*b5e0*/  HMMA.16816.F32 R152, R4, R20, R152 ;  /* 0x000000140498723c */ /* 0x000fe20000001898 */
[----:B------:R-:W-:Y:S01]  /*b5f0*/  LOP3.LUT R170, R15, R0, RZ, 0xc0, !PT ;  /* 0x000000000faa7212 */ /* 0x000fe200078ec0ff */
[----:B------:R-:W-:-:S02]  /*b600*/  FADD.FTZ R2, R193, R33 ;  /* 0x00000021c1027221 */ /* 0x000fc40000010000 */
[----:B------:R-:W-:-:S04]  /*b610*/  FADD.FTZ R0, R188, R32 ;  /* 0x00000020bc007221 */ /* 0x000fc80000010000 */
[C---:B------:R-:W-:Y:S01]  /*b620*/  HMMA.16816.F32 R148, R4.reuse, R24, R148 ;  /* 0x000000180494723c */ /* 0x040fe20000001894 */
[----:B------:R-:W-:Y:S01]  /*b630*/  IMAD.MOV.U32 R187, RZ, RZ, R142 ;  /* 0x000000ffffbb7224 */ /* 0x000fe200078e008e */
[----:B------:R-:W-:Y:S01]  /*b640*/  F2FP.PACK_AB R11, R102, R103 ;  /* 0x00000067660b723e */ /* 0x000fe200000000ff */
[----:B------:R-:W1:Y:S05]  /*b650*/  LDSM.16.MT88.4 R140, [R209+0x5c00] ;  /* 0x005c0000d18c783b */ /* 0x000e6a0000004200 */
[C---:B------:R-:W-:Y:S08]  /*b660*/  HMMA.16816.F32 R20, R4.reuse, R22, R48 ;  /* 0x000000160414723c */ /* 0x040ff00000001830 */
[----:B------:R-:W-:Y:S07]  /*b670*/  HMMA.16816.F32 R24, R4, R26, R44 ;  /* 0x0000001a0418723c */ /* 0x000fee000000182c */
[----:B------:R-:W-:-:S02]  /*b680*/  FADD.FTZ R4, R223, R19 ;  /* 0x00000013df047221 */ /* 0x000fc40000010000 */
[----:B------:R-:W-:Y:S02]  /*b690*/  FADD.FTZ R5, R227, R17 ;  /* 0x00000011e3057221 */ /* 0x000fe40000010000 */
[----:B------:R-:W-:Y:S02]  /*b6a0*/  FADD.FTZ R7, R184, R2 ;  /* 0x00000002b8077221 */ /* 0x000fe40000010000 */
[----:B------:R-:W-:Y:S02]  /*b6b0*/  FADD.FTZ R6, R200, R0 ;  /* 0x00000000c8067221 */ /* 0x000fe40000010000 */
[----:B------:R-:W-:Y:S02]  /*b6c0*/  FADD.FTZ R2, R203, R4 ;  /* 0x00000004cb027221 */ /* 0x000fe40000010000 */
[----:B------:R-:W-:Y:S02]  /*b6d0*/  FADD.FTZ R0, R189, R5 ;  /* 0x00000005bd007221 */ /* 0x000fe40000010000 */
[----:B------:R-:W-:Y:S01]  /*b6e0*/  FADD.FTZ R4, R201, R7 ;  /* 0x00000007c9047221 */ /* 0x000fe20000010000 */
[----:B------:R-:W-:Y:S01]  /*b6f0*/  LOP3.LUT R144, R8, R11, RZ, 0xc0, !PT ;  /* 0x0000000b08907212 */ /* 0x000fe200078ec0ff */
[----:B------:R-:W-:Y:S01]  /*b700*/  FADD.FTZ R6, R176, R6 ;  /* 0x00000006b0067221 */ /* 0x000fe20000010000 */
[----:B------:R-:W-:Y:S01]  /*b710*/  F2FP.PACK_AB R8, R36, R38 ;  /* 0x000000262408723e */ /* 0x000fe200000000ff */
[----:B------:R-:W-:-:S02]  /*b720*/  FADD.FTZ R2, R187, R2 ;  /* 0x00000002bb027221 */ /* 0x000fc40000010000 */
[----:B------:R-:W-:Y:S02]  /*b730*/  FADD.FTZ R0, R221, R0 ;  /* 0x00000000dd007221 */ /* 0x000fe40000010000 */
[----:B------:R-:W-:Y:S02]  /*b740*/  FADD.FTZ R5, R173, R4 ;  /* 0x00000004ad057221 */ /* 0x000fe40000010000 */
[----:B------:R-:W-:Y:S01]  /*b750*/  FADD.FTZ R4, R249, R6 ;  /* 0x00000006f9047221 */ /* 0x000fe20000010000 */
[----:B------:R-:W-:Y:S01]  /*b760*/  LOP3.LUT R169, R14, R8, RZ, 0xc0, !PT ;  /* 0x000000080ea97212 */ /* 0x000fe200078ec0ff */
        /* <DEDUP_REMOVED lines=88> */
[----:B------:R3:W-:Y:S01]  /*bcf0*/  STL [R1+0x30], R4 ;  /* 0x0000300401007387 */ /* 0x0007e20000100800 */
[----:B------:R-:W2:Y:S02]  /*bd00*/  LDC.U8 R98, c[0x0][0x2d8] ;  /* 0x0000b600ff627b82 */ /* 0x000ea40000000000 */
[----:B------:R-:W-:Y:S01]  /*bd10*/  FADD.FTZ R5, R105, R5 ;  /* 0x0000000569057221 */ /* 0x000fe20000010000 */
[----:B------:R3:W-:Y:S04]  /*bd20*/  STL [R1+0x38], R0 ;  /* 0x0000380001007387 */ /* 0x0007e80000100800 */
[----:B------:R3:W-:Y:S01]  /*bd30*/  STL [R1+0x34], R2 ;  /* 0x0000340201007387 */ /* 0x0007e20000100800 */
[----:B------:R-:W-:-:S04]  /*bd40*/  FADD.FTZ R5, R104, R5 ;  /* 0x0000000568057221 */ /* 0x000fc80000010000 */
[----:B------:R-:W-:Y:S01]  /*bd50*/  FADD.FTZ R5, R103, R5 ;  /* 0x0000000567057221 */ /* 0x000fe20000010000 */
[----:B-1----:R-:W-:Y:S03]  /*bd60*/  HMMA.16816.F32 R156, R168, R140, R156 ;  /* 0x0000008ca89c723c */ /* 0x002fe6000000189c */
[----:B------:R-:W-:-:S04]  /*bd70*/  FADD.FTZ R5, R102, R5 ;  /* 0x0000000566057221 */ /* 0x000fc80000010000 */
[----:B------:R-:W-:Y:S01]  /*bd80*/  FADD.FTZ R5, R101, R5 ;  /* 0x0000000565057221 */ /* 0x000fe20000010000 */
[----:B------:R-:W-:Y:S03]  /*bd90*/  HMMA.16816.F32 R160, R168, R142, R160 ;  /* 0x0000008ea8a0723c */ /* 0x000fe600000018a0 */
[----:B------:R-:W-:-:S05]  /*bda0*/  FADD.FTZ R235, R100, R5 ;  /* 0x0000000564eb7221 */ /* 0x000fca0000010000 */
[----:B------:R-:W-:Y:S08]  /*bdb0*/  HMMA.16816.F32 R152, R144, R140, R152 ;  /* 0x0000008c9098723c */ /* 0x000ff00000001898 */
[----:B------:R-:W-:Y:S08]  /*bdc0*/  HMMA.16816.F32 R164, R168, R28, R164 ;  /* 0x0000001ca8a4723c */ /* 0x000ff000000018a4 */
[C---:B------:R-:W-:Y:S08]  /*bdd0*/  HMMA.16816.F32 R140, R144.reuse, R142, R20 ;  /* 0x0000008e908c723c */ /* 0x040ff00000001814 */
[----:B------:R-:W-:Y:S08]  /*bde0*/  HMMA.16816.F32 R148, R144, R28, R148 ;  /* 0x0000001c9094723c */ /* 0x000ff00000001894 */
[-C--:B------:R-:W-:Y:S08]  /*bdf0*/  HMMA.16816.F32 R168, R168, R30.reuse, R40 ;  /* 0x0000001ea8a8723c */ /* 0x080ff00000001828 */
[----:B------:R-:W-:Y:S01]  /*be00*/  HMMA.16816.F32 R144, R144, R30, R24 ;  /* 0x0000001e9090723c */ /* 0x000fe20000001818 */
[----:B------:R-:W-:Y:S07]  /*be10*/  @!P0 BRA `(.L_x_496) ;  /* 0x000084b000008947 */ /* 0x000fee0003800000 */
[----:B--23--:R-:W2:Y:S04]  /*be20*/  LDL.LU R224, [R1+0x14] ;  /* 0x0000140001e07983 */ /* 0x00cea80000300800 */
[----:B------:R-:W1:Y:S01]  /*be30*/  S2R R222, SR_TID.X ;  /* 0x0000000000de7919 */ /* 0x000e620000002100 */
[----:B------:R-:W-:Y:S01]  /*be40*/  LEA.HI.SX32 R227, R252, 0xfffffffe, 0x19 ;  /* 0xfffffffefce37811 */ /* 0x000fe200078fcaff */
[----:B------:R-:W-:Y:S01]  /*be50*/  IMAD.MOV.U32 R136, RZ, RZ, R133 ;  /* 0x000000ffff887224 */ /* 0x000fe200078e0085 */
[----:B------:R-:W-:-:S02]  /*be60*/  MOV R134, R138 ;  /* 0x0000008a00867202 */ /* 0x000fc40000000f00 */
[----:B------:R-:W-:Y:S02]  /*be70*/  MOV R2, R139 ;  /* 0x0000008b00027202 */ /* 0x000fe40000000f00 */
[----:B------:R-:W-:Y:S02]  /*be80*/  MOV R135, R137 ;  /* 0x0000008900877202 */ /* 0x000fe40000000f00 */
[----:B-1----:R-:W-:-:S05]  /*be90*/  LOP3.LUT R222, R222, 0x3, RZ, 0xc0, !PT ;  /* 0x00000003dede7812 */ /* 0x002fca00078ec0ff */
[----:B--2---:R-:W-:-:S05]  /*bea0*/  IMAD R0, R222, -0x2, R224 ;  /* 0xfffffffede007824 */ /* 0x004fca00078e02e0 */
[----:B-----5:R-:W-:-:S05]  /*beb0*/  IADD3 R0, R96, R0, -R190 ;  /* 0x0000000060007210 */ /* 0x020fca0007ffe8be */
[----:B------:R1:W-:Y:S04]  /*bec0*/  STL [R1+0x40], R0 ;  /* 0x0000400001007387 */ /* 0x0003e80000100800 */
[----:B------:R-:W2:Y:S04]  /*bed0*/  LDL.LU R222, [R1+0x18] ;  /* 0x0000180001de7983 */ /* 0x000ea80000300800 */
[----:B------:R-:W3:Y:S01]  /*bee0*/  LDL.64 R180, [R1+0x48] ;  /* 0x0000480001b47983 */ /* 0x000ee20000100a00 */
[----:B------:R-:W-:Y:S01]  /*bef0*/  IMAD.WIDE.U32 R8, R238, -0x326172a9, RZ ;  /* 0xcd9e8d57ee087825 */ /* 0x000fe200078e00ff */
[----:B------:R-:W-:-:S03]  /*bf00*/  PRMT R230, R98, 0x7054, R98 ;  /* 0x0000705462e67816 */ /* 0x000fc60000000062 */
[----:B------:R-:W-:Y:S01]  /*bf10*/  IMAD.WIDE.U32 R6, R239, -0x326172a9, RZ ;  /* 0xcd9e8d57ef067825 */ /* 0x000fe200078e00ff */
[-C--:B------:R-:W-:Y:S01]  /*bf20*/  LOP3.LUT R4, R9, R85.reuse, RZ, 0x3c, !PT ;  /* 0x0000005509047212 */ /* 0x080fe200078e3cff */
[----:B------:R-:W-:Y:S02]  /*bf30*/  STL.64 [R1+0x28], R8 ;  /* 0x0000280801007387 */ /* 0x000fe40000100a00 */
[----:B------:R-:W-:Y:S02]  /*bf40*/  IMAD.MOV.U32 R5, RZ, RZ, c[0x0][0x1a4] ;  /* 0x00006900ff057624 */ /* 0x000fe400078e00ff */
[----:B------:R4:W-:Y:S01]  /*bf50*/  STL.64 [R1+0x20], R6 ;  /* 0x0000200601007387 */ /* 0x0009e20000100a00 */
[----:B-1----:R-:W-:Y:S01]  /*bf60*/  LOP3.LUT R0, R7, R85, RZ, 0x3c, !PT ;  /* 0x0000005507007212 */ /* 0x002fe200078e3cff */
[----:B----4-:R-:W-:-:S04]  /*bf70*/  IMAD.WIDE.U32 R6, R4, -0x2daee0ad, RZ ;  /* 0xd2511f5304067825 */ /* 0x010fc800078e00ff */
[----:B--2---:R-:W-:Y:S01]  /*bf80*/  IMAD.WIDE.U32 R228, R222, -0x2daee0ad, RZ ;  /* 0xd2511f53dee47825 */ /* 0x004fe200078e00ff */
[----:B---3--:R-:W-:-:S13]  /*bf90*/  ISETP.GE.AND P0, PT, R180, c[0x0][0x220], PT ;  /* 0x00008800b4007a0c */ /* 0x008fda0003f06270 */
[----:B------:R-:W-:Y:S02]  /*bfa0*/  @!P0 IMAD R8, R5, 0x60, RZ ;  /* 0x0000006005088824 */ /* 0x000fe400078e02ff */
[----:B------:R-:W-:-:S03]  /*bfb0*/  IMAD.WIDE.U32 R4, R0, -0x2daee0ad, RZ ;  /* 0xd2511f5300047825 */ /* 0x000fc600078e00ff */
[----:B------:R1:W-:Y:S04]  /*bfc0*/  @!P0 STL [R1+0x3c], R8 ;  /* 0x00003c0801008387 */ /* 0x0003e80000100800 */
[----:B------:R1:W-:Y:S04]  /*bfd0*/  STL.64 [R1], R4 ;  /* 0x0000000401007387 */ /* 0x0003e80000100a00 */
[----:B------:R1:W-:Y:S01]  /*bfe0*/  STL.64 [R1+0x8], R6 ;  /* 0x0000080601007387 */ /* 0x0003e20000100a00 */
[----:B------:R-:W-:Y:S05]  /*bff0*/  BRA `(.L_x_497) ;  /* 0x0000035000007947 */ /* 0x000fea0003800000 */
.L_x_499:
[----:B------:R-:W2:Y:S01]  /*c000*/  LDL.64 R138, [R1+0x60] ;  /* 0x00006000018a7983 */ /* 0x000ea20000100a00 */
[----:B------:R-:W-:Y:S03]  /*c010*/  IADD3 R0, R227, -0x1, RZ ;  /* 0xffffffffe3007810 */ /* 0x000fe60007ffe0ff */
[----:B------:R-:W3:Y:S01]  /*c020*/  LDL.64 R222, [R1+0x50] ;  /* 0x0000500001de7983 */ /* 0x000ee20000100a00 */
[----:B------:R-:W-:Y:S01]  /*c030*/  SHF.R.S32.HI R133, RZ, 0x1f, R0 ;  /* 0x0000001fff857819 */ /* 0x000fe20000011400 */
[C---:B------:R-:W-:Y:S02]  /*c040*/  IMAD.WIDE.U32 R172, R0.reuse, c[0x0][0x198], RZ ;  /* 0x0000660000ac7a25 */ /* 0x040fe400078e00ff */
        /* <DEDUP_REMOVED lines=8> */
[----:B--2---:R-:W-:Y:S01]  /*c0d0*/  LEA R132, P3, R172, R138, 0x7 ;  /* 0x0000008aac847211 */ /* 0x004fe200078638ff */
[----:B------:R-:W-:Y:S03]  /*c0e0*/  @!P0 IMAD.MOV.U32 R139, RZ, RZ, c[0x0][0x19c] ;  /* 0x00006700ff8b8624 */ /* 0x000fe600078e00ff */
[----:B------:R-:W-:Y:S02]  /*c0f0*/  @!P0 LEA R176, P5, R132, c[0x0][0x168], 0x1 ;  /* 0x00005a0084b08a11 */ /* 0x000fe400078a08ff */
[----:B---3--:R-:W-:Y:S02]  /*c100*/  LEA.HI.X R133, R172, R223, R133, 0x7, P3 ;  /* 0x000000dfac857211 */ /* 0x008fe400018f3c85 */
        /* <DEDUP_REMOVED lines=12> */
[C---:B------:R-:W-:Y:S01]  /*c1d0*/  @!P0 LEA R172, P2, R138.reuse, c[0x0][0x168], 0x1 ;  /* 0x00005a008aac8a11 */ /* 0x040fe200078408ff */
        /* <DEDUP_REMOVED lines=23> */
.L_x_497:
[----:B------:R-:W2:Y:S01]  /*c350*/  LDL.64 R10, [R1+0x58] ;  /* 0x00005800010a7983 */ /* 0x000ea20000100a00 */
[----:B------:R-:W-:Y:S04]  /*c360*/  DEPBAR.LE SB0, 0x0 ;  /* 0x000080000000791a */ /* 0x000fe80000000000 */
[----:B------:R-:W-:Y:S01]  /*c370*/  SHF.R.S32.HI R0, RZ, 0x1f, R227 ;  /* 0x0000001fff007819 */ /* 0x000fe200000114e3 */
[----:B------:R-:W3:Y:S01]  /*c380*/  LDL R9, [R1+0x44] ;  /* 0x0000440001097983 */ /* 0x000ee20000100800 */
[C---:B-1----:R-:W-:Y:S04]  /*c390*/  IMAD.WIDE.U32 R6, R227.reuse, c[0x0][0x1a0], RZ ;  /* 0x00006800e3067a25 */ /* 0x042fe800078e00ff */
        /* <DEDUP_REMOVED lines=23> */
[----:B------:R-:W-:Y:S02]  /*c510*/  @!P0 LEA R0, P2, R15, R4, 0x6 ;  /* 0x000000040f008211 */ /* 0x000fe400078430ff */
        /* <DEDUP_REMOVED lines=112> */
.L_x_498:
[----:B------:R-:W2:Y:S01]  /*cc20*/  LDL R0, [R1+0x40] ;  /* 0x0000400001007983 */ /* 0x000ea20000100800 */
[C---:B------:R-:W-:Y:S03]  /*cc30*/  IMAD.SHL.U32 R237, R227.reuse, 0x4, RZ ;  /* 0x00000004e3ed7824 */ /* 0x040fe600078e00ff */
        /* <DEDUP_REMOVED lines=8> */
[----:B------:R3:W-:Y:S06]  /*ccc0*/  STL.64 [R1+0x80], R212 ;  /* 0x000080d401007387 */ /* 0x0007ec0000100a00 */
[----:B------:R-:W-:Y:S04]  /*ccd0*/  STL [R1+0x78], R211 ;  /* 0x000078d301007387 */ /* 0x000fe80000100800 */
[----:B------:R-:W-:Y:S04]  /*cce0*/  STL [R1+0x74], R208 ;  /* 0x000074d001007387 */ /* 0x000fe80000100800 */
[----:B------:R-:W4:Y:S06]  /*ccf0*/  LDL.64 R240, [R1+0x20] ;  /* 0x0000200001f07983 */ /* 0x000f2c0000100a00 */
[----:B------:R-:W4:Y:S06]  /*cd00*/  LDL.64 R242, [R1+0x8] ;  /* 0x0000080001f27983 */ /* 0x000f2c0000100a00 */
[----:B------:R-:W4:Y:S06]  /*cd10*/  LDL.64 R238, [R1+0x28] ;  /* 0x0000280001ee7983 */ /* 0x000f2c0000100a00 */
[----:B---3--:R-:W3:Y:S06]  /*cd20*/  LDL.64 R212, [R1] ;  /* 0x0000000001d47983 */ /* 0x008eec0000100a00 */
[----:B------:R-:W-:Y:S01]  /*cd30*/  STL [R1+0xa8], R227 ;  /* 0x0000a8e301007387 */ /* 0x000fe20000100800 */
[----:B--2---:R-:W-:Y:S05]  /*cd40*/  IMAD R0, R227, -0x80, R0 ;  /* 0xffffff80e3007824 */ /* 0x004fea00078e0200 */
[C---:B------:R-:W-:Y:S02]  /*cd50*/  IADD3 R137, R0.reuse, -0x78, RZ ;  /* 0xffffff8800897810 */ /* 0x040fe40007ffe0ff */
[C---:B------:R-:W-:Y:S02]  /*cd60*/  IADD3 R132, R0.reuse, 0x47, RZ ;  /* 0x0000004700847810 */ /* 0x040fe40007ffe0ff */
[----:B------:R-:W-:Y:S02]  /*cd70*/  ISETP.GE.AND P3, PT, R137, RZ, PT ;  /* 0x000000ff8900720c */ /* 0x000fe40003f66270 */
[C---:B------:R-:W-:Y:S02]  /*cd80*/  IADD3 R133, R0.reuse, -0x79, RZ ;  /* 0xffffff8700857810 */ /* 0x040fe40007ffe0ff */
[C---:B-1----:R-:W-:Y:S02]  /*cd90*/  IADD3 R138, R0.reuse, 0x40, RZ ;  /* 0x00000040008a7810 */ /* 0x042fe40007ffe0ff */
[----:B------:R-:W-:Y:S02]  /*cda0*/  ISETP.GE.AND P2, PT, R133, RZ, PT ;  /* 0x000000ff8500720c */ /* 0x000fe40003f46270 */
[C---:B------:R-:W-:Y:S02]  /*cdb0*/  IADD3 R139, R0.reuse, -0x40, RZ ;  /* 0xffffffc0008b7810 */ /* 0x040fe40007ffe0ff */
[C---:B------:R-:W-:Y:S02]  /*cdc0*/  IADD3 R185, R0.reuse, -0x49, RZ ;  /* 0xffffffb700b97810 */ /* 0x040fe40007ffe0ff */
[C---:B------:R-:W-:Y:S02]  /*cdd0*/  IADD3 R184, R0.reuse, -0x50, RZ ;  /* 0xffffffb000b87810 */ /* 0x040fe40007ffe0ff */
[----:B------:R-:W-:Y:S02]  /*cde0*/  @!P3 IADD3 R137, -R0, 0x78, RZ ;  /* 0x000000780089b810 */ /* 0x000fe40007ffe1ff */
[----:B------:R-:W-:Y:S02]  /*cdf0*/  ISETP.GE.AND P3, PT, R132, RZ, PT ;  /* 0x000000ff8400720c */ /* 0x000fe40003f66270 */
[----:B------:R-:W1:Y:S01]  /*ce00*/  I2F R179, R137 ;  /* 0x0000008900b37306 */ /* 0x000e620000201400 */
[C---:B------:R-:W-:Y:S02]  /*ce10*/  @!P2 IADD3 R133, -R0.reuse, 0x79, RZ ;  /* 0x000000790085a810 */ /* 0x040fe40007ffe1ff */
[C---:B------:R-:W-:Y:S02]  /*ce20*/  IADD3 R183, R0.reuse, -0x51, RZ ;  /* 0xffffffaf00b77810 */ /* 0x040fe40007ffe0ff */
[C---:B------:R-:W-:Y:S02]  /*ce30*/  IADD3 R198, R0.reuse, -0x1, RZ ;  /* 0xffffffff00c67810 */ /* 0x040fe40007ffe0ff */
[C---:B------:R-:W-:Y:S02]  /*ce40*/  IADD3 R182, R0.reuse, -0x58, RZ ;  /* 0xffffffa800b67810 */ /* 0x040fe40007ffe0ff */
[C---:B------:R-:W-:Y:S01]  /*ce50*/  IADD3 R181, R0.reuse, -0x59, RZ ;  /* 0xffffffa700b57810 */ /* 0x040fe20007ffe0ff */
[----:B------:R-:W2:Y:S01]  /*ce60*/  I2F R178, R133 ;  /* 0x0000008500b27306 */ /* 0x000ea20000201400 */
[C---:B------:R-:W-:Y:S02]  /*ce70*/  @!P3 IADD3 R132, -R0.reuse, -0x47, RZ ;  /* 0xffffffb90084b810 */ /* 0x040fe40007ffe1ff */
[C---:B------:R-:W-:Y:S02]  /*ce80*/  IADD3 R180, R0.reuse, -0x60, RZ ;  /* 0xffffffa000b47810 */ /* 0x040fe40007ffe0ff */
[C---:B------:R-:W-:Y:S02]  /*ce90*/  IADD3 R197, R0.reuse, -0x8, RZ ;  /* 0xfffffff800c57810 */ /* 0x040fe40007ffe0ff */
[C---:B------:R-:W-:Y:S02]  /*cea0*/  IADD3 R196, R0.reuse, -0x9, RZ ;  /* 0xfffffff700c47810 */ /* 0x040fe40007ffe0ff */
[----:B------:R-:W-:Y:S01]  /*ceb0*/  IADD3 R195, R0, -0x10, RZ ;  /* 0xfffffff000c37810 */ /* 0x000fe20007ffe0ff */
[----:B------:R-:W3:Y:S01]  /*cec0*/  I2F R177, R132 ;  /* 0x0000008400b17306 */ /* 0x000ee20000201400 */
[----:B------:R-:W-:Y:S02]  /*ced0*/  ISETP.GE.AND P2, PT, R138, RZ, PT ;  /* 0x000000ff8a00720c */ /* 0x000fe40003f46270 */
[----:B------:R-:W-:Y:S01]  /*cee0*/  IABS R176, R0 ;  /* 0x0000000000b07213 */ /* 0x000fe20000000000 */
[-C--:B-1----:R-:W-:Y:S01]  /*cef0*/  FFMA.FTZ R128, R179, -R3.reuse, R128 ;  /* 0x80000003b3807223 */ /* 0x082fe20000010080 */
[C---:B------:R-:W-:Y:S02]  /*cf00*/  IADD3 R137, R0.reuse, 0x3f, RZ ;  /* 0x0000003f00897810 */ /* 0x040fe40007ffe0ff */
[C---:B------:R-:W-:Y:S02]  /*cf10*/  IADD3 R191, R0.reuse, -0x20, RZ ;  /* 0xffffffe000bf7810 */ /* 0x040fe40007ffe0ff */
[----:B------:R-:W-:Y:S01]  /*cf20*/  ISETP.GE.AND P3, PT, R137, RZ, PT ;  /* 0x000000ff8900720c */ /* 0x000fe20003f66270 */
[----:B------:R-:W1:Y:S01]  /*cf30*/  I2F R176, R176 ;  /* 0x000000b000b07306 */ /* 0x000e620000201400 */
[C---:B------:R-:W-:Y:S02]  /*cf40*/  IADD3 R179, R0.reuse, -0x61, RZ ;  /* 0xffffff9f00b37810 */ /* 0x040fe40007ffe0ff */
[----:B------:R-:W-:Y:S01]  /*cf50*/  IADD3 R194, R0, -0x11, RZ ;  /* 0xffffffef00c27810 */ /* 0x000fe20007ffe0ff */
[-C--:B--2---:R-:W-:Y:S01]  /*cf60*/  FFMA.FTZ R129, R178, -R3.reuse, R129 ;  /* 0x80000003b2817223 */ /* 0x084fe20000010081 */
[C---:B------:R-:W-:Y:S02]  /*cf70*/  @!P2 IADD3 R138, -R0.reuse, -0x40, RZ ;  /* 0xffffffc0008aa810 */ /* 0x040fe40007ffe1ff */
[C---:B------:R-:W-:Y:S02]  /*cf80*/  IADD3 R133, R0.reuse, 0x38, RZ ;  /* 0x0000003800857810 */ /* 0x040fe40007ffe0ff */
[C---:B------:R-:W-:Y:S01]  /*cf90*/  IADD3 R193, R0.reuse, -0x18, RZ ;  /* 0xffffffe800c17810 */ /* 0x040fe20007ffe0ff */
[----:B------:R-:W2:Y:S01]  /*cfa0*/  I2F R175, R138 ;  /* 0x0000008a00af7306 */ /* 0x000ea20000201400 */
[----:B------:R-:W-:Y:S02]  /*cfb0*/  ISETP.GE.AND P2, PT, R133, RZ, PT ;  /* 0x000000ff8500720c */ /* 0x000fe40003f46270 */
[C---:B------:R-:W-:Y:S01]  /*cfc0*/  @!P3 IADD3 R137, -R0.reuse, -0x3f, RZ ;  /* 0xffffffc10089b810 */ /* 0x040fe20007ffe1ff */
[-C--:B---3--:R-:W-:Y:S01]  /*cfd0*/  FFMA.FTZ R11, R177, -R3.reuse, R11 ;  /* 0x80000003b10b7223 */ /* 0x088fe2000001000b */
[C---:B------:R-:W-:Y:S02]  /*cfe0*/  IADD3 R132, R0.reuse, 0x37, RZ ;  /* 0x0000003700847810 */ /* 0x040fe40007ffe0ff */
[----:B------:R-:W-:Y:S02]  /*cff0*/  IADD3 R192, R0, -0x19, RZ ;  /* 0xffffffe700c07810 */ /* 0x000fe40007ffe0ff */
[----:B------:R-:W-:Y:S01]  /*d000*/  ISETP.GE.AND P3, PT, R132, RZ, PT ;  /* 0x000000ff8400720c */ /* 0x000fe20003f66270 */
[----:B------:R-:W3:Y:S01]  /*d010*/  I2F R174, R137 ;  /* 0x0000008900ae7306 */ /* 0x000ee20000201400 */
[C---:B------:R-:W-:Y:S02]  /*d020*/  IADD3 R188, R0.reuse, -0x29, RZ ;  /* 0xffffffd700bc7810 */ /* 0x040fe40007ffe0ff */
[----:B------:R-:W-:Y:S01]  /*d030*/  IADD3 R190, R0, -0x21, RZ ;  /* 0xffffffdf00be7810 */ /* 0x000fe20007ffe0ff */
[-C--:B-1----:R-:W-:Y:S01]  /*d040*/  FFMA.FTZ R18, R176, -R3.reuse, R18 ;  /* 0x80000003b0127223 */ /* 0x082fe20000010012 */
[----:B------:R-:W-:Y:S01]  /*d050*/  @!P2 IADD3 R133, -R0, -0x38, RZ ;  /* 0xffffffc80085a810 */ /* 0x000fe20007ffe1ff */
[CC--:B------:R-:W-:Y:S01]  /*d060*/  FFMA.FTZ R72, R176.reuse, -R3.reuse, R72 ;  /* 0x80000003b0487223 */ /* 0x0c0fe20000010048 */
[----:B------:R-:W-:Y:S01]  /*d070*/  ISETP.GE.AND P2, PT, R139, RZ, PT ;  /* 0x000000ff8b00720c */ /* 0x000fe20003f46270 */
[-C--:B------:R-:W-:Y:S01]  /*d080*/  FFMA.FTZ R78, R176, -R3.reuse, R78 ;  /* 0x80000003b04e7223 */ /* 0x080fe2000001004e */
[C---:B------:R-:W-:Y:S01]  /*d090*/  IADD3 R189, R0.reuse, -0x28, RZ ;  /* 0xffffffd800bd7810 */ /* 0x040fe20007ffe0ff */
[----:B------:R-:W1:Y:S01]  /*d0a0*/  I2F R173, R133 ;  /* 0x0000008500ad7306 */ /* 0x000e620000201400 */
[----:B------:R-:W-:Y:S01]  /*d0b0*/  IADD3 R178, R0, -0x68, RZ ;  /* 0xffffff9800b27810 */ /* 0x000fe20007ffe0ff */
[-C--:B------:R-:W-:Y:S01]  /*d0c0*/  FFMA.FTZ R4, R176, -R3.reuse, R4 ;  /* 0x80000003b0047223 */ /* 0x080fe20000010004 */
[C---:B------:R-:W-:Y:S01]  /*d0d0*/  @!P3 IADD3 R132, -R0.reuse, -0x37, RZ ;  /* 0xffffffc90084b810 */ /* 0x040fe20007ffe1ff */
[CC--:B--2---:R-:W-:Y:S01]  /*d0e0*/  FFMA.FTZ R8, R175.reuse, -R3.reuse, R8 ;  /* 0x80000003af087223 */ /* 0x0c4fe20000010008 */
[C---:B------:R-:W-:Y:S01]  /*d0f0*/  IADD3 R138, R0.reuse, 0x30, RZ ;  /* 0x00000030008a7810 */ /* 0x040fe20007ffe0ff */
[-C--:B------:R-:W-:Y:S01]  /*d100*/  FFMA.FTZ R14, R175, -R3.reuse, R14 ;  /* 0x80000003af0e7223 */ /* 0x080fe2000001000e */
[C---:B------:R-:W-:Y:S02]  /*d110*/  IADD3 R175, R0.reuse, 0x28, RZ ;  /* 0x0000002800af7810 */ /* 0x040fe40007ffe0ff */
[----:B------:R-:W-:Y:S01]  /*d120*/  IADD3 R199, R0, -0x38, RZ ;  /* 0xffffffc800c77810 */ /* 0x000fe20007ffe0ff */
[----:B------:R2:W2:Y:S01]  /*d130*/  I2F R172, R132 ;  /* 0x0000008400ac7306 */ /* 0x0004a20000201400 */
[----:B------:R-:W-:Y:S02]  /*d140*/  ISETP.GE.AND P3, PT, R138, RZ, PT ;  /* 0x000000ff8a00720c */ /* 0x000fe40003f66270 */
[----:B------:R-:W-:Y:S01]  /*d150*/  @!P2 IADD3 R139, -R0, 0x40, RZ ;  /* 0x00000040008ba810 */ /* 0x000fe20007ffe1ff */
[-C--:B---3--:R-:W-:Y:S01]  /*d160*/  FFMA.FTZ R15, R174, -R3.reuse, R15 ;  /* 0x80000003ae0f7223 */ /* 0x088fe2000001000f */
[----:B------:R-:W-:Y:S01]  /*d170*/  IADD3 R137, R0, -0x41, RZ ;  /* 0xffffffbf00897810 */ /* 0x000fe20007ffe0ff */
[-C--:B------:R-:W-:Y:S01]  /*d180*/  FFMA.FTZ R9, R174, -R3.reuse, R9 ;  /* 0x80000003ae097223 */ /* 0x080fe20000010009 */
[----:B------:R-:W-:Y:S02]  /*d190*/  IADD3 R174, R0, 0x27, RZ ;  /* 0x0000002700ae7810 */ /* 0x000fe40007ffe0ff */
[----:B------:R-:W-:Y:S01]  /*d1a0*/  ISETP.GE.AND P4, PT, R137, RZ, PT ;  /* 0x000000ff8900720c */ /* 0x000fe20003f86270 */
[----:B------:R-:W3:Y:S01]  /*d1b0*/  I2F R139, R139 ;  /* 0x0000008b008b7306 */ /* 0x000ee20000201400 */
[----:B------:R-:W-:Y:S02]  /*d1c0*/  ISETP.GE.AND P5, PT, R174, RZ, PT ;  /* 0x000000ffae00720c */ /* 0x000fe40003fa6270 */
[C---:B------:R-:W-:Y:S01]  /*d1d0*/  IADD3 R187, R0.reuse, -0x30, RZ ;  /* 0xffffffd000bb7810 */ /* 0x040fe20007ffe0ff */
[CC--:B-1----:R-:W-:Y:S01]  /*d1e0*/  FFMA.FTZ R26, R173.reuse, -R3.reuse, R26 ;  /* 0x80000003ad1a7223 */ /* 0x0c2fe2000001001a */
[C---:B------:R-:W-:Y:S01]  /*d1f0*/  @!P3 IADD3 R138, -R0.reuse, -0x30, RZ ;  /* 0xffffffd0008ab810 */ /* 0x040fe20007ffe1ff */
[-C--:B------:R-:W-:Y:S01]  /*d200*/  FFMA.FTZ R12, R173, -R3.reuse, R12 ;  /* 0x80000003ad0c7223 */ /* 0x080fe2000001000c */
[C---:B------:R-:W-:Y:S02]  /*d210*/  IADD3 R133, R0.reuse, -0x48, RZ ;  /* 0xffffffb800857810 */ /* 0x040fe40007ffe0ff */
[C---:B------:R-:W-:Y:S02]  /*d220*/  IADD3 R173, R0.reuse, 0x20, RZ ;  /* 0x0000002000ad7810 */ /* 0x040fe40007ffe0ff */
[----:B------:R-:W1:Y:S01]  /*d230*/  I2F R138, R138 ;  /* 0x0000008a008a7306 */ /* 0x000e620000201400 */
[C---:B------:R-:W-:Y:S02]  /*d240*/  @!P4 IADD3 R137, -R0.reuse, 0x41, RZ ;  /* 0x000000410089c810 */ /* 0x040fe40007ffe1ff */
[----:B--2---:R-:W-:Y:S01]  /*d250*/  IADD3 R132, R0, 0x2f, RZ ;  /* 0x0000002f00847810 */ /* 0x004fe20007ffe0ff */
[CC--:B------:R-:W-:Y:S01]  /*d260*/  FFMA.FTZ R27, R172.reuse, -R3.reuse, R27 ;  /* 0x80000003ac1b7223 */ /* 0x0c0fe2000001001b */
[----:B------:R-:W-:Y:S01]  /*d270*/  ISETP.GE.AND P4, PT, R175, RZ, PT ;  /* 0x000000ffaf00720c */ /* 0x000fe20003f86270 */
[-C--:B------:R-:W-:Y:S01]  /*d280*/  FFMA.FTZ R13, R172, -R3.reuse, R13 ;  /* 0x80000003ac0d7223 */ /* 0x080fe2000001000d */
[----:B------:R-:W-:Y:S02]  /*d290*/  ISETP.GE.AND P2, PT, R132, RZ, PT ;  /* 0x000000ff8400720c */ /* 0x000fe40003f46270 */
[----:B------:R-:W-:Y:S01]  /*d2a0*/  ISETP.GE.AND P3, PT, R133, RZ, PT ;  /* 0x000000ff8500720c */ /* 0x000fe20003f66270 */
[----:B------:R-:W2:Y:S01]  /*d2b0*/  I2F R137, R137 ;  /* 0x0000008900897306 */ /* 0x000ea20000201400 */
[C---:B------:R-:W-:Y:S02]  /*d2c0*/  IADD3 R172, R0.reuse, 0x1f, RZ ;  /* 0x0000001f00ac7810 */ /* 0x040fe40007ffe0ff */
[----:B------:R-:W-:Y:S01]  /*d2d0*/  ISETP.GE.AND P6, PT, R173, RZ, PT ;  /* 0x000000ffad00720c */ /* 0x000fe20003fc6270 */
[CC--:B---3--:R-:W-:Y:S01]  /*d2e0*/  FFMA.FTZ R68, R139.reuse, -R3.reuse, R68 ;  /* 0x800000038b447223 */ /* 0x0c8fe20000010044 */
[C---:B------:R-:W-:Y:S01]  /*d2f0*/  @!P5 IADD3 R174, -R0.reuse, -0x27, RZ ;  /* 0xffffffd900aed810 */ /* 0x040fe20007ffe1ff */
[-C--:B------:R-:W-:Y:S01]  /*d300*/  FFMA.FTZ R82, R139, -R3.reuse, R82 ;  /* 0x800000038b527223 */ /* 0x080fe20000010052 */
[C---:B------:R-:W-:Y:S02]  /*d310*/  IADD3 R139, R0.reuse, 0x18, RZ ;  /* 0x00000018008b7810 */ /* 0x040fe40007ffe0ff */
[C---:B------:R-:W-:Y:S02]  /*d320*/  @!P4 IADD3 R175, -R0.reuse, -0x28, RZ ;  /* 0xffffffd800afc810 */ /* 0x040fe40007ffe1ff */
[----:B------:R-:W-:Y:S02]  /*d330*/  @!P2 IADD3 R132, -R0, -0x2f, RZ ;  /* 0xffffffd10084a810 */ /* 0x000fe40007ffe1ff */
[----:B------:R-:W3:Y:S01]  /*d340*/  I2F R204, R175 ;  /* 0x000000af00cc7306 */ /* 0x000ee20000201400 */
[----:B------:R-:W-:Y:S01]  /*d350*/  ISETP.GE.AND P2, PT, R185, RZ, PT ;  /* 0x000000ffb900720c */ /* 0x000fe20003f46270 */
[-C--:B-1----:R-:W-:Y:S01]  /*d360*/  FFMA.FTZ R24, R138, -R3.reuse, R24 ;  /* 0x800000038a187223 */ /* 0x082fe20000010018 */
[----:B------:R-:W-:Y:S01]  /*d370*/  @!P3 IADD3 R133, -R0, 0x48, RZ ;  /* 0x000000480085b810 */ /* 0x000fe20007ffe1ff */
[-C--:B------:R-:W-:Y:S01]  /*d380*/  FFMA.FTZ R30, R138, -R3.reuse, R30 ;  /* 0x800000038a1e7223 */ /* 0x080fe2000001001e */
[----:B------:R-:W-:Y:S02]  /*d390*/  ISETP.GE.AND P3, PT, R184, RZ, PT ;  /* 0x000000ffb800720c */ /* 0x000fe40003f66270 */
[----:B------:R-:W-:Y:S02]  /*d3a0*/  ISETP.GE.AND P4, PT, R183, RZ, PT ;  /* 0x000000ffb700720c */ /* 0x000fe40003f86270 */
[C---:B------:R-:W-:Y:S01]  /*d3b0*/  IADD3 R138, R0.reuse, 0x17, RZ ;  /* 0x00000017008a7810 */ /* 0x040fe20007ffe0ff */
[----:B------:R-:W1:Y:S01]  /*d3c0*/  I2F R133, R133 ;  /* 0x0000008500857306 */ /* 0x000e620000201400 */
[----:B------:R-:W-:Y:S01]  /*d3d0*/  @!P6 IADD3 R173, -R0, -0x20, RZ ;  /* 0xffffffe000ade810 */ /* 0x000fe20007ffe1ff */
[CC--:B--2---:R-:W-:Y:S01]  /*d3e0*/  FFMA.FTZ R69, R137.reuse, -R3.reuse, R69 ;  /* 0x8000000389457223 */ /* 0x0c4fe20000010045 */
[----:B------:R-:W-:Y:S01]  /*d3f0*/  ISETP.GE.AND P5, PT, R182, RZ, PT ;  /* 0x000000ffb600720c */ /* 0x000fe20003fa6270 */
[-C--:B------:R-:W-:Y:S01]  /*d400*/  FFMA.FTZ R83, R137, -R3.reuse, R83 ;  /* 0x8000000389537223 */ /* 0x080fe20000010053 */
[----:B------:R-:W-:Y:S02]  /*d410*/  @!P2 IADD3 R185, -R0, 0x49, RZ ;  /* 0x0000004900b9a810 */ /* 0x000fe40007ffe1ff */
[----:B------:R-:W-:Y:S02]  /*d420*/  ISETP.GE.AND P2, PT, R172, RZ, PT ;  /* 0x000000ffac00720c */ /* 0x000fe40003f46270 */
[C---:B------:R-:W-:Y:S01]  /*d430*/  @!P3 IADD3 R184, -R0.reuse, 0x50, RZ ;  /* 0x0000005000b8b810 */ /* 0x040fe20007ffe1ff */
[----:B------:R-:W2:Y:S01]  /*d440*/  I2F R132, R132 ;  /* 0x0000008400847306 */ /* 0x000ea20000201400 */
[----:B------:R-:W-:Y:S02]  /*d450*/  @!P4 IADD3 R183, -R0, 0x51, RZ ;  /* 0x0000005100b7c810 */ /* 0x000fe40007ffe1ff */
[----:B------:R-:W-:Y:S01]  /*d460*/  ISETP.GE.AND P3, PT, R139, RZ, PT ;  /* 0x000000ff8b00720c */ /* 0x000fe20003f66270 */
[CC--:B---3--:R-:W-:Y:S01]  /*d470*/  FFMA.FTZ R28, R204.reuse, -R3.reuse, R28 ;  /* 0x80000003cc1c7223 */ /* 0x0c8fe2000001001c */
[----:B------:R-:W-:Y:S01]  /*d480*/  ISETP.GE.AND P6, PT, R181, RZ, PT ;  /* 0x000000ffb500720c */ /* 0x000fe20003fc6270 */
[-C--:B------:R-:W-:Y:S01]  /*d490*/  FFMA.FTZ R42, R204, -R3.reuse, R42 ;  /* 0x80000003cc2a7223 */ /* 0x080fe2000001002a */
[----:B------:R-:W-:Y:S02]  /*d4a0*/  ISETP.GE.AND P4, PT, R138, RZ, PT ;  /* 0x000000ff8a00720c */ /* 0x000fe40003f86270 */
[C---:B------:R-:W-:Y:S01]  /*d4b0*/  IADD3 R137, R0.reuse, 0x10, RZ ;  /* 0x0000001000897810 */ /* 0x040fe20007ffe0ff */
[----:B------:R-:W3:Y:S01]  /*d4c0*/  I2F R184, R184 ;  /* 0x000000b800b87306 */ /* 0x000ee20000201400 */
[----:B------:R-:W-:Y:S02]  /*d4d0*/  @!P2 IADD3 R172, -R0, -0x1f, RZ ;  /* 0xffffffe100aca810 */ /* 0x000fe40007ffe1ff */
[----:B------:R-:W-:Y:S01]  /*d4e0*/  ISETP.GE.AND P2, PT, R198, RZ, PT ;  /* 0x000000ffc600720c */ /* 0x000fe20003f46270 */
[CC--:B-1----:R-:W-:Y:S01]  /*d4f0*/  FFMA.FTZ R86, R133.reuse, -R3.reuse, R86 ;  /* 0x8000000385567223 */ /* 0x0c2fe20000010056 */
[C---:B------:R-:W-:Y:S01]  /*d500*/  @!P5 IADD3 R182, -R0.reuse, 0x58, RZ ;  /* 0x0000005800b6d810 */ /* 0x040fe20007ffe1ff */
[-C--:B------:R-:W-:Y:S01]  /*d510*/  FFMA.FTZ R80, R133, -R3.reuse, R80 ;  /* 0x8000000385507223 */ /* 0x080fe20000010050 */
[C---:B------:R-:W-:Y:S02]  /*d520*/  @!P3 IADD3 R139, -R0.reuse, -0x18, RZ ;  /* 0xffffffe8008bb810 */ /* 0x040fe40007ffe1ff */
[C---:B------:R-:W-:Y:S01]  /*d530*/  @!P6 IADD3 R181, -R0.reuse, 0x59, RZ ;  /* 0x0000005900b5e810 */ /* 0x040fe20007ffe1ff */
[----:B------:R-:W1:Y:S01]  /*d540*/  I2F R175, R172 ;  /* 0x000000ac00af7306 */ /* 0x000e620000201400 */
[----:B------:R-:W-:Y:S02]  /*d550*/  @!P4 IADD3 R138, -R0, -0x17, RZ ;  /* 0xffffffe9008ac810 */ /* 0x000fe40007ffe1ff */
[----:B------:R-:W-:Y:S01]  /*d560*/  ISETP.GE.AND P5, PT, R180, RZ, PT ;  /* 0x000000ffb400720c */ /* 0x000fe20003fa6270 */
[CC--:B--2---:R-:W-:Y:S01]  /*d570*/  FFMA.FTZ R25, R132.reuse, -R3.reuse, R25 ;  /* 0x8000000384197223 */ /* 0x0c4fe20000010019 */
[----:B------:R-:W-:Y:S01]  /*d580*/  ISETP.GE.AND P3, PT, R197, RZ, PT ;  /* 0x000000ffc500720c */ /* 0x000fe20003f66270 */
[-C--:B------:R-:W-:Y:S01]  /*d590*/  FFMA.FTZ R31, R132, -R3.reuse, R31 ;  /* 0x80000003841f7223 */ /* 0x080fe2000001001f */
[----:B------:R-:W-:Y:S02]  /*d5a0*/  @!P2 IADD3 R198, -R0, 0x1, RZ ;  /* 0x0000000100c6a810 */ /* 0x000fe40007ffe1ff */
[----:B------:R-:W-:Y:S01]  /*d5b0*/  ISETP.GE.AND P2, PT, R137, RZ, PT ;  /* 0x000000ff8900720c */ /* 0x000fe20003f46270 */
[----:B------:R-:W2:Y:S01]  /*d5c0*/  I2F R139, R139 ;  /* 0x0000008b008b7306 */ /* 0x000ea20000201400 */
[----:B------:R-:W-:Y:S02]  /*d5d0*/  ISETP.GE.AND P6, PT, R196, RZ, PT ;  /* 0x000000ffc400720c */ /* 0x000fe40003fc6270 */
[----:B------:R-:W-:Y:S01]  /*d5e0*/  ISETP.GE.AND P4, PT, R195, RZ, PT ;  /* 0x000000ffc300720c */ /* 0x000fe20003f86270 */
[-C--:B---3--:R-:W-:Y:S01]  /*d5f0*/  FFMA.FTZ R84, R184, -R3.reuse, R84 ;  /* 0x80000003b8547223 */ /* 0x088fe20000010054 */
[----:B------:R-:W-:Y:S01]  /*d600*/  IADD3 R133, R0, 0xf, RZ ;  /* 0x0000000f00857810 */ /* 0x000fe20007ffe0ff */
[-C--:B------:R-:W-:Y:S01]  /*d610*/  FFMA.FTZ R98, R184, -R3.reuse, R98 ;  /* 0x80000003b8627223 */ /* 0x080fe20000010062 */
[C---:B------:R-:W-:Y:S02]  /*d620*/  @!P5 IADD3 R180, -R0.reuse, 0x60, RZ ;  /* 0x0000006000b4d810 */ /* 0x040fe40007ffe1ff */
[C---:B------:R-:W-:Y:S01]  /*d630*/  @!P3 IADD3 R197, -R0.reuse, 0x8, RZ ;  /* 0x0000000800c5b810 */ /* 0x040fe20007ffe1ff */
[----:B------:R-:W3:Y:S01]  /*d640*/  I2F R206, R198 ;  /* 0x000000c600ce7306 */ /* 0x000ee20000201400 */
[----:B------:R-:W-:Y:S02]  /*d650*/  ISETP.GE.AND P5, PT, R179, RZ, PT ;  /* 0x000000ffb300720c */ /* 0x000fe40003fa6270 */
[C---:B------:R-:W-:Y:S01]  /*d660*/  @!P2 IADD3 R137, -R0.reuse, -0x10, RZ ;  /* 0xfffffff00089a810 */ /* 0x040fe20007ffe1ff */
[-C--:B-1----:R-:W-:Y:S01]  /*d670*/  FFMA.FTZ R41, R175, -R3.reuse, R41 ;  /* 0x80000003af297223 */ /* 0x082fe20000010029 */
[----:B------:R-:W-:Y:S01]  /*d680*/  ISETP.GE.AND P2, PT, R191, RZ, PT ;  /* 0x000000ffbf00720c */ /* 0x000fe20003f46270 */
[-C--:B------:R-:W-:Y:S01]  /*d690*/  FFMA.FTZ R47, R175, -R3.reuse, R47 ;  /* 0x80000003af2f7223 */ /* 0x080fe2000001002f */
[C---:B------:R-:W-:Y:S02]  /*d6a0*/  @!P6 IADD3 R196, -R0.reuse, 0x9, RZ ;  /* 0x0000000900c4e810 */ /* 0x040fe40007ffe1ff */
[----:B------:R-:W-:Y:S01]  /*d6b0*/  @!P4 IADD3 R195, -R0, 0x10, RZ ;  /* 0x0000001000c3c810 */ /* 0x000fe20007ffe1ff */
[----:B------:R-:W1:Y:S01]  /*d6c0*/  I2F R205, R197 ;  /* 0x000000c500cd7306 */ /* 0x000e620000201400 */
[----:B------:R-:W-:Y:S02]  /*d6d0*/  ISETP.GE.AND P3, PT, R194, RZ, PT ;  /* 0x000000ffc200720c */ /* 0x000fe40003f66270 */
[----:B------:R-:W-:Y:S01]  /*d6e0*/  ISETP.GE.AND P6, PT, R193, RZ, PT ;  /* 0x000000ffc100720c */ /* 0x000fe20003fc6270 */
[CC--:B--2---:R-:W-:Y:S01]  /*d6f0*/  FFMA.FTZ R44, R139.reuse, -R3.reuse, R44 ;  /* 0x800000038b2c7223 */ /* 0x0c4fe2000001002c */
[----:B------:R-:W-:Y:S01]  /*d700*/  ISETP.GE.AND P4, PT, R192, RZ, PT ;  /* 0x000000ffc000720c */ /* 0x000fe20003f86270 */
[-C--:B------:R-:W-:Y:S01]  /*d710*/  FFMA.FTZ R58, R139, -R3.reuse, R58 ;  /* 0x800000038b3a7223 */ /* 0x080fe2000001003a */
[C---:B------:R-:W-:Y:S02]  /*d720*/  @!P5 IADD3 R179, -R0.reuse, 0x61, RZ ;  /* 0x0000006100b3d810 */ /* 0x040fe40007ffe1ff */
[----:B------:R-:W-:Y:S01]  /*d730*/  @!P2 IADD3 R191, -R0, 0x20, RZ ;  /* 0x0000002000bfa810 */ /* 0x000fe20007ffe1ff */
[----:B------:R-:W2:Y:S01]  /*d740*/  I2F R198, R196 ;  /* 0x000000c400c67306 */ /* 0x000ea20000201400 */
[----:B------:R-:W-:Y:S02]  /*d750*/  ISETP.GE.AND P2, PT, R188, RZ, PT ;  /* 0x000000ffbc00720c */ /* 0x000fe40003f46270 */
[----:B------:R-:W-:Y:S01]  /*d760*/  ISETP.GE.AND P5, PT, R133, RZ, PT ;  /* 0x000000ff8500720c */ /* 0x000fe20003fa6270 */
[-C--:B---3--:R-:W-:Y:S01]  /*d770*/  FFMA.FTZ R5, R206, -R3.reuse, R5 ;  /* 0x80000003ce057223 */ /* 0x088fe20000010005 */
[----:B------:R-:W-:Y:S01]  /*d780*/  @!P3 IADD3 R194, -R0, 0x11, RZ ;  /* 0x0000001100c2b810 */ /* 0x000fe20007ffe1ff */
[-C--:B------:R-:W-:Y:S01]  /*d790*/  FFMA.FTZ R19, R206, -R3.reuse, R19 ;  /* 0x80000003ce137223 */ /* 0x080fe20000010013 */
[----:B------:R-:W-:Y:S01]  /*d7a0*/  @!P6 IADD3 R193, -R0, 0x18, RZ ;  /* 0x0000001800c1e810 */ /* 0x000fe20007ffe1ff */
[-C--:B------:R-:W-:Y:S01]  /*d7b0*/  FFMA.FTZ R73, R206, -R3.reuse, R73 ;  /* 0x80000003ce497223 */ /* 0x080fe20000010049 */
[----:B------:R-:W-:Y:S01]  /*d7c0*/  @!P4 IADD3 R192, -R0, 0x19, RZ ;  /* 0x0000001900c0c810 */ /* 0x000fe20007ffe1ff */
[----:B------:R-:W3:Y:S01]  /*d7d0*/  I2F R197, R195 ;  /* 0x000000c300c57306 */ /* 0x000ee20000201400 */
[----:B------:R-:W-:Y:S01]  /*d7e0*/  ISETP.GE.AND P3, PT, R190, RZ, PT ;  /* 0x000000ffbe00720c */ /* 0x000fe20003f66270 */
[-C--:B------:R-:W-:Y:S01]  /*d7f0*/  FFMA.FTZ R79, R206, -R3.reuse, R79 ;  /* 0x80000003ce4f7223 */ /* 0x080fe2000001004f */
[----:B------:R-:W-:Y:S01]  /*d800*/  ISETP.GE.AND P6, PT, R189, RZ, PT ;  /* 0x000000ffbd00720c */ /* 0x000fe20003fc6270 */
[CC--:B-1----:R-:W-:Y:S01]  /*d810*/  FFMA.FTZ R16, R205.reuse, -R3.reuse, R16 ;  /* 0x80000003cd107223 */ /* 0x0c2fe20000010010 */
[----:B------:R-:W-:Y:S01]  /*d820*/  ISETP.GE.AND P4, PT, R178, RZ, PT ;  /* 0x000000ffb200720c */ /* 0x000fe20003f86270 */
[CC--:B------:R-:W-:Y:S01]  /*d830*/  FFMA.FTZ R22, R205.reuse, -R3.reuse, R22 ;  /* 0x80000003cd167223 */ /* 0x0c0fe20000010016 */
[C---:B------:R-:W-:Y:S01]  /*d840*/  IADD3 R176, R0.reuse, 0x8, RZ ;  /* 0x0000000800b07810 */ /* 0x040fe20007ffe0ff */
[CC--:B------:R-:W-:Y:S01]  /*d850*/  FFMA.FTZ R76, R205.reuse, -R3.reuse, R76 ;  /* 0x80000003cd4c7223 */ /* 0x0c0fe2000001004c */
[C---:B------:R-:W-:Y:S01]  /*d860*/  IADD3 R177, R0.reuse, -0x69, RZ ;  /* 0xffffff9700b17810 */ /* 0x040fe20007ffe0ff */
[----:B------:R-:W1:Y:S01]  /*d870*/  I2F R196, R194 ;  /* 0x000000c200c47306 */ /* 0x000e620000201400 */
[C---:B------:R-:W-:Y:S01]  /*d880*/  IADD3 R186, R0.reuse, -0x31, RZ ;  /* 0xffffffcf00ba7810 */ /* 0x040fe20007ffe0ff */
[-C--:B------:R-:W-:Y:S01]  /*d890*/  FFMA.FTZ R90, R205, -R3.reuse, R90 ;  /* 0x80000003cd5a7223 */ /* 0x080fe2000001005a */
[----:B------:R-:W-:Y:S01]  /*d8a0*/  @!P2 IADD3 R188, -R0, 0x29, RZ ;  /* 0x0000002900bca810 */ /* 0x000fe20007ffe1ff */
[CC--:B--2---:R-:W-:Y:S01]  /*d8b0*/  FFMA.FTZ R17, R198.reuse, -R3.reuse, R17 ;  /* 0x80000003c6117223 */ /* 0x0c4fe20000010011 */
[----:B------:R-:W-:Y:S01]  /*d8c0*/  ISETP.GE.AND P2, PT, R199, RZ, PT ;  /* 0x000000ffc700720c */ /* 0x000fe20003f46270 */
[-C--:B------:R-:W-:Y:S01]  /*d8d0*/  FFMA.FTZ R23, R198, -R3.reuse, R23 ;  /* 0x80000003c6177223 */ /* 0x080fe20000010017 */
[----:B------:R-:W-:Y:S01]  /*d8e0*/  @!P5 IADD3 R133, -R0, -0xf, RZ ;  /* 0xfffffff10085d810 */ /* 0x000fe20007ffe1ff */
[-C--:B------:R-:W-:Y:S01]  /*d8f0*/  FFMA.FTZ R77, R198, -R3.reuse, R77 ;  /* 0x80000003c64d7223 */ /* 0x080fe2000001004d */
[C---:B------:R-:W-:Y:S01]  /*d900*/  @!P3 IADD3 R190, -R0.reuse, 0x21, RZ ;  /* 0x0000002100beb810 */ /* 0x040fe20007ffe1ff */
[----:B------:R-:W2:Y:S01]  /*d910*/  I2F R221, R188 ;  /* 0x000000bc00dd7306 */ /* 0x000ea20000201400 */
[----:B------:R-:W-:Y:S01]  /*d920*/  @!P6 IADD3 R189, -R0, 0x28, RZ ;  /* 0x0000002800bde810 */ /* 0x000fe20007ffe1ff */
[-C--:B------:R-:W-:Y:S01]  /*d930*/  FFMA.FTZ R91, R198, -R3.reuse, R91 ;  /* 0x80000003c65b7223 */ /* 0x080fe2000001005b */
[----:B------:R-:W-:Y:S01]  /*d940*/  @!P4 IADD3 R178, -R0, 0x68, RZ ;  /* 0x0000006800b2c810 */ /* 0x000fe20007ffe1ff */
[-C--:B---3--:R-:W-:Y:S01]  /*d950*/  FFMA.FTZ R20, R197, -R3.reuse, R20 ;  /* 0x80000003c5147223 */ /* 0x088fe20000010014 */
[----:B------:R-:W-:Y:S01]  /*d960*/  ISETP.GE.AND P5, PT, R187, RZ, PT ;  /* 0x000000ffbb00720c */ /* 0x000fe20003fa6270 */
[CC--:B------:R-:W-:Y:S01]  /*d970*/  FFMA.FTZ R34, R197.reuse, -R3.reuse, R34 ;  /* 0x80000003c5227223 */ /* 0x0c0fe20000010022 */
[----:B------:R-:W-:Y:S01]  /*d980*/  ISETP.GE.AND P3, PT, R176, RZ, PT ;  /* 0x000000ffb000720c */ /* 0x000fe20003f66270 */
[-C--:B------:R-:W-:Y:S01]  /*d990*/  FFMA.FTZ R88, R197, -R3.reuse, R88 ;  /* 0x80000003c5587223 */ /* 0x080fe20000010058 */
[----:B------:R-:W-:Y:S01]  /*d9a0*/  ISETP.GE.AND P6, PT, R177, RZ, PT ;  /* 0x000000ffb100720c */ /* 0x000fe20003fc6270 */
[----:B------:R-:W3:Y:S01]  /*d9b0*/  I2F R172, R133 ;  /* 0x0000008500ac7306 */ /* 0x000ee20000201400 */
[----:B------:R-:W-:Y:S01]  /*d9c0*/  ISETP.GE.AND P4, PT, R186, RZ, PT ;  /* 0x000000ffba00720c */ /* 0x000fe20003f86270 */
[-C--:B------:R-:W-:Y:S01]  /*d9d0*/  FFMA.FTZ R94, R197, -R3.reuse, R94 ;  /* 0x80000003c55e7223 */ /* 0x080fe2000001005e */
[----:B------:R-:W-:Y:S01]  /*d9e0*/  IADD3 R132, R0, 0x48, RZ ;  /* 0x0000004800847810 */ /* 0x000fe20007ffe0ff */
[-C--:B-1----:R-:W-:Y:S01]  /*d9f0*/  FFMA.FTZ R35, R196, -R3.reuse, R35 ;  /* 0x80000003c4237223 */ /* 0x082fe20000010023 */
[----:B------:R-:W-:Y:S01]  /*da00*/  IADD3 R200, R0, -0x70, RZ ;  /* 0xffffff9000c87810 */ /* 0x000fe20007ffe0ff */
[-C--:B------:R-:W-:Y:S01]  /*da10*/  FFMA.FTZ R21, R196, -R3.reuse, R21 ;  /* 0x80000003c4157223 */ /* 0x080fe20000010015 */
[----:B------:R-:W-:Y:S01]  /*da20*/  IADD3 R201, R0, 0x7, RZ ;  /* 0x0000000700c97810 */ /* 0x000fe20007ffe0ff */
[-C--:B------:R-:W-:Y:S01]  /*da30*/  FFMA.FTZ R89, R196, -R3.reuse, R89 ;  /* 0x80000003c4597223 */ /* 0x080fe20000010059 */
[C---:B------:R-:W-:Y:S01]  /*da40*/  IADD3 R202, R0.reuse, -0x39, RZ ;  /* 0xffffffc700ca7810 */ /* 0x040fe20007ffe0ff */
[----:B------:R-:W1:Y:S01]  /*da50*/  I2F R207, R189 ;  /* 0x000000bd00cf7306 */ /* 0x000e620000201400 */
[----:B------:R-:W-:Y:S01]  /*da60*/  IADD3 R203, R0, -0x71, RZ ;  /* 0xffffff8f00cb7810 */ /* 0x000fe20007ffe0ff */
[-C--:B------:R-:W-:Y:S01]  /*da70*/  FFMA.FTZ R95, R196, -R3.reuse, R95 ;  /* 0x80000003c45f7223 */ /* 0x080fe2000001005f */
[----:B------:R-:W-:Y:S01]  /*da80*/  @!P2 IADD3 R199, -R0, 0x38, RZ ;  /* 0x0000003800c7a810 */ /* 0x000fe20007ffe1ff */
[CC--:B--2---:R-:W-:Y:S01]  /*da90*/  FFMA.FTZ R49, R221.reuse, -R3.reuse, R49 ;  /* 0x80000003dd317223 */ /* 0x0c4fe20000010031 */
[----:B------:R-:W-:Y:S01]  /*daa0*/  ISETP.GE.AND P2, PT, R132, RZ, PT ;  /* 0x000000ff8400720c */ /* 0x000fe20003f46270 */
[CC--:B------:R-:W-:Y:S01]  /*dab0*/  FFMA.FTZ R55, R221.reuse, -R3.reuse, R55 ;  /* 0x80000003dd377223 */ /* 0x0c0fe20000010037 */
[C---:B------:R-:W-:Y:S01]  /*dac0*/  @!P5 IADD3 R187, -R0.reuse, 0x30, RZ ;  /* 0x0000003000bbd810 */ /* 0x040fe20007ffe1ff */
[CC--:B------:R-:W-:Y:S01]  /*dad0*/  FFMA.FTZ R109, R221.reuse, -R3.reuse, R109 ;  /* 0x80000003dd6d7223 */ /* 0x0c0fe2000001006d */
[C---:B------:R-:W-:Y:S01]  /*dae0*/  @!P3 IADD3 R176, -R0.reuse, -0x8, RZ ;  /* 0xfffffff800b0b810 */ /* 0x040fe20007ffe1ff */
[----:B------:R-:W2:Y:S01]  /*daf0*/  I2F R195, R193 ;  /* 0x000000c100c37306 */ /* 0x000ea20000201400 */
[C---:B------:R-:W-:Y:S01]  /*db00*/  @!P6 IADD3 R177, -R0.reuse, 0x69, RZ ;  /* 0x0000006900b1e810 */ /* 0x040fe20007ffe1ff */
[-C--:B------:R-:W-:Y:S01]  /*db10*/  FFMA.FTZ R123, R221, -R3.reuse, R123 ;  /* 0x80000003dd7b7223 */ /* 0x080fe2000001007b */
[----:B------:R-:W-:Y:S01]  /*db20*/  @!P4 IADD3 R186, -R0, 0x31, RZ ;  /* 0x0000003100bac810 */ /* 0x000fe20007ffe1ff */
[-C--:B---3--:R-:W-:Y:S01]  /*db30*/  FFMA.FTZ R57, R172, -R3.reuse, R57 ;  /* 0x80000003ac397223 */ /* 0x088fe20000010039 */
[----:B------:R-:W-:Y:S01]  /*db40*/  ISETP.GE.AND P5, PT, R200, RZ, PT ;  /* 0x000000ffc800720c */ /* 0x000fe20003fa6270 */
[-C--:B------:R-:W-:Y:S01]  /*db50*/  FFMA.FTZ R63, R172, -R3.reuse, R63 ;  /* 0x80000003ac3f7223 */ /* 0x080fe2000001003f */
[----:B------:R-:W-:Y:S02]  /*db60*/  ISETP.GE.AND P3, PT, R201, RZ, PT ;  /* 0x000000ffc900720c */ /* 0x000fe40003f66270 */
[----:B------:R-:W-:Y:S01]  /*db70*/  ISETP.GE.AND P6, PT, R202, RZ, PT ;  /* 0x000000ffca00720c */ /* 0x000fe20003fc6270 */
[----:B------:R-:W3:Y:S01]  /*db80*/  I2F R194, R192 ;  /* 0x000000c000c27306 */ /* 0x000ee20000201400 */
[----:B------:R-:W-:Y:S02]  /*db90*/  ISETP.GE.AND P4, PT, R203, RZ, PT ;  /* 0x000000ffcb00720c */ /* 0x000fe40003f86270 */
[C---:B------:R-:W-:Y:S01]  /*dba0*/  @!P2 IADD3 R132, -R0.reuse, -0x48, RZ ;  /* 0xffffffb80084a810 */ /* 0x040fe20007ffe1ff */
[CC--:B-1----:R-:W-:Y:S02]  /*dbb0*/  FFMA.FTZ R54, R207.reuse, -R3.reuse, R54 ;  /* 0x80000003cf367223 */ /* 0x0c2fe40000010036 */
[CC--:B------:R-:W-:Y:S02]  /*dbc0*/  FFMA.FTZ R48, R207.reuse, -R3.reuse, R48 ;  /* 0x80000003cf307223 */ /* 0x0c0fe40000010030 */
[C---:B------:R-:W-:Y:S01]  /*dbd0*/  @!P5 IADD3 R200, -R0.reuse, 0x70, RZ ;  /* 0x0000007000c8d810 */ /* 0x040fe20007ffe1ff */
[CC--:B------:R-:W-:Y:S01]  /*dbe0*/  FFMA.FTZ R108, R207.reuse, -R3.reuse, R108 ;  /* 0x80000003cf6c7223 */ /* 0x0c0fe2000001006c */
[----:B------:R-:W1:Y:S01]  /*dbf0*/  I2F R223, R132 ;  /* 0x0000008400df7306 */ /* 0x000e620000201400 */
[C---:B------:R-:W-:Y:S01]  /*dc00*/  @!P3 IADD3 R201, -R0.reuse, -0x7, RZ ;  /* 0xfffffff900c9b810 */ /* 0x040fe20007ffe1ff */
[-C--:B------:R-:W-:Y:S01]  /*dc10*/  FFMA.FTZ R122, R207, -R3.reuse, R122 ;  /* 0x80000003cf7a7223 */ /* 0x080fe2000001007a */
[C---:B------:R-:W-:Y:S01]  /*dc20*/  @!P6 IADD3 R202, -R0.reuse, 0x39, RZ ;  /* 0x0000003900cae810 */ /* 0x040fe20007ffe1ff */
[CC--:B--2---:R-:W-:Y:S01]  /*dc30*/  FFMA.FTZ R32, R195.reuse, -R3.reuse, R32 ;  /* 0x80000003c3207223 */ /* 0x0c4fe20000010020 */
[----:B------:R-:W-:Y:S01]  /*dc40*/  @!P4 IADD3 R203, -R0, 0x71, RZ ;  /* 0x0000007100cbc810 */ /* 0x000fe20007ffe1ff */
[CC--:B------:R-:W-:Y:S02]  /*dc50*/  FFMA.FTZ R38, R195.reuse, -R3.reuse, R38 ;  /* 0x80000003c3267223 */ /* 0x0c0fe40000010026 */
[CC--:B------:R-:W-:Y:S02]  /*dc60*/  FFMA.FTZ R92, R195.reuse, -R3.reuse, R92 ;  /* 0x80000003c35c7223 */ /* 0x0c0fe4000001005c */
[----:B------:R-:W2:Y:S01]  /*dc70*/  I2F R132, R174 ;  /* 0x000000ae00847306 */ /* 0x000ea20000201400 */
[-C--:B------:R-:W-:Y:S02]  /*dc80*/  FFMA.FTZ R106, R195, -R3.reuse, R106 ;  /* 0x80000003c36a7223 */ /* 0x080fe4000001006a */
[CC--:B---3--:R-:W-:Y:S02]  /*dc90*/  FFMA.FTZ R33, R194.reuse, -R3.reuse, R33 ;  /* 0x80000003c2217223 */ /* 0x0c8fe40000010021 */
[CC--:B------:R-:W-:Y:S02]  /*dca0*/  FFMA.FTZ R39, R194.reuse, -R3.reuse, R39 ;  /* 0x80000003c2277223 */ /* 0x0c0fe40000010027 */
[CC--:B------:R-:W-:Y:S03]  /*dcb0*/  FFMA.FTZ R93, R194.reuse, -R3.reuse, R93 ;  /* 0x80000003c25d7223 */ /* 0x0c0fe6000001005d */
[----:B------:R-:W3:Y:S01]  /*dcc0*/  I2F R0, R173 ;  /* 0x000000ad00007306 */ /* 0x000ee20000201400 */
[-C--:B------:R-:W-:Y:S02]  /*dcd0*/  FFMA.FTZ R107, R194, -R3.reuse, R107 ;  /* 0x80000003c26b7223 */ /* 0x080fe4000001006b */
[-C--:B-1----:R-:W-:Y:S05]  /*dce0*/  FFMA.FTZ R10, R223, -R3.reuse, R10 ;  /* 0x80000003df0a7223 */ /* 0x082fea000001000a */
[----:B------:R-:W-:Y:S02]  /*dcf0*/  FMNMX.FTZ R172, R10, R136, !PT ;  /* 0x000000880aac7209 */ /* 0x000fe40007810000 */
[----:B------:R-:W1:Y:S01]  /*dd00*/  I2F R173, R137 ;  /* 0x0000008900ad7306 */ /* 0x000e620000201400 */
[CC--:B--2---:R-:W-:Y:S02]  /*dd10*/  FFMA.FTZ R29, R132.reuse, -R3.reuse, R29 ;  /* 0x80000003841d7223 */ /* 0x0c4fe4000001001d */
[-C--:B------:R-:W-:Y:S01]  /*dd20*/  FFMA.FTZ R43, R132, -R3.reuse, R43 ;  /* 0x80000003842b7223 */ /* 0x080fe2000001002b */
[----:B------:R-:W-:Y:S06]  /*dd30*/  LOP3.LUT R132, R229, UR21, R237, 0x96, !PT ;  /* 0x00000015e5847c12 */ /* 0x000fec000f8e96ed */
[----:B------:R-:W2:Y:S01]  /*dd40*/  I2F R174, R138 ;  /* 0x0000008a00ae7306 */ /* 0x000ea20000201400 */
[----:B------:R-:W-:Y:S04]  /*dd50*/  IMAD.WIDE.U32 R132, R132, -0x326172a9, RZ ;  /* 0xcd9e8d5784847825 */ /* 0x000fe800078e00ff */
[CC--:B---3--:R-:W-:Y:S02]  /*dd60*/  FFMA.FTZ R40, R0.reuse, -R3.reuse, R40 ;  /* 0x8000000300287223 */ /* 0x0c8fe40000010028 */
[-C--:B------:R-:W-:Y:S03]  /*dd70*/  FFMA.FTZ R46, R0, -R3.reuse, R46 ;  /* 0x80000003002e7223 */ /* 0x080fe6000001002e */
[----:B------:R-:W3:Y:S01]  /*dd80*/  I2F R191, R191 ;  /* 0x000000bf00bf7306 */ /* 0x000ee20000201400 */
[-C--:B-1----:R-:W-:Y:S01]  /*dd90*/  FFMA.FTZ R56, R173, -R3.reuse, R56 ;  /* 0x80000003ad387223 */ /* 0x082fe20000010038 */
[----:B------:R-:W-:Y:S01]  /*dda0*/  LOP3.LUT R137, R213, UR12, R228, 0x96, !PT ;  /* 0x0000000cd5897c12 */ /* 0x000fe2000f8e96e4 */
[-C--:B------:R-:W-:Y:S04]  /*ddb0*/  FFMA.FTZ R62, R173, -R3.reuse, R62 ;  /* 0x80000003ad3e7223 */ /* 0x080fe8000001003e */
[----:B------:R-:W-:Y:S03]  /*ddc0*/  IMAD.WIDE.U32 R224, R137, -0x326172a9, RZ ;  /* 0xcd9e8d5789e07825 */ /* 0x000fe600078e00ff */
[----:B------:R-:W1:Y:S01]  /*ddd0*/  I2F R222, R187 ;  /* 0x000000bb00de7306 */ /* 0x000e620000201400 */
[CC--:B--2---:R-:W-:Y:S01]  /*dde0*/  FFMA.FTZ R45, R174.reuse, -R3.reuse, R45 ;  /* 0x80000003ae2d7223 */ /* 0x0c4fe2000001002d */
[----:B----4-:R-:W-:Y:S01]  /*ddf0*/  LOP3.LUT R138, R133, UR13, R240, 0x96, !PT ;  /* 0x0000000d858a7c12 */ /* 0x010fe2000f8e96f0 */
[-C--:B------:R-:W-:Y:S01]  /*de00*/  FFMA.FTZ R59, R174, -R3.reuse, R59 ;  /* 0x80000003ae3b7223 */ /* 0x080fe2000001003b */
[----:B------:R-:W-:Y:S02]  /*de10*/  LOP3.LUT R137, R225, UR11, R132, 0x96, !PT ;  /* 0x0000000be1897c12 */ /* 0x000fe4000f8e9684 */
[----:B------:R-:W-:Y:S01]  /*de20*/  LOP3.LUT R133, R133, UR13, R238, 0x96, !PT ;  /* 0x0000000d85857c12 */ /* 0x000fe2000f8e96ee */
[----:B------:R-:W-:Y:S03]  /*de30*/  IMAD.WIDE.U32 R138, R138, -0x2daee0ad, RZ ;  /* 0xd2511f538a8a7825 */ /* 0x000fe600078e00ff */
[----:B------:R-:W2:Y:S01]  /*de40*/  I2F R185, R185 ;  /* 0x000000b900b97306 */ /* 0x000ea20000201400 */
[----:B------:R-:W-:Y:S01]  /*de50*/  IMAD.WIDE.U32 R188, R137, -0x2daee0ad, RZ ;  /* 0xd2511f5389bc7825 */ /* 0x000fe200078e00ff */
[----:B------:R-:W-:Y:S02]  /*de60*/  LOP3.LUT R175, R139, UR10, R212, 0x96, !PT ;  /* 0x0000000a8baf7c12 */ /* 0x000fe4000f8e96d4 */
[----:B------:R-:W-:Y:S01]  /*de70*/  LOP3.LUT R139, R243, UR12, R228, 0x96, !PT ;  /* 0x0000000cf38b7c12 */ /* 0x000fe2000f8e96e4 */
[-C--:B---3--:R-:W-:Y:S01]  /*de80*/  FFMA.FTZ R36, R191, -R3.reuse, R36 ;  /* 0x80000003bf247223 */ /* 0x088fe20000010024 */
[----:B------:R-:W-:Y:S01]  /*de90*/  LOP3.LUT R184, R189, UR8, R138, 0x96, !PT ;  /* 0x00000008bdb87c12 */ /* 0x000fe2000f8e968a */
[-C--:B------:R-:W-:Y:S01]  /*dea0*/  FFMA.FTZ R50, R191, -R3.reuse, R50 ;  /* 0x80000003bf327223 */ /* 0x080fe20000010032 */
[----:B------:R-:W-:Y:S01]  /*deb0*/  FMNMX.FTZ R138, R4, R2, !PT ;  /* 0x00000002048a7209 */ /* 0x000fe20007810000 */
[----:B------:R-:W-:Y:S01]  /*dec0*/  IMAD.WIDE.U32 R192, R139, -0x326172a9, RZ ;  /* 0xcd9e8d578bc07825 */ /* 0x000fe200078e00ff */
[----:B------:R3:W4:Y:S02]  /*ded0*/  I2F R0, R186 ;  /* 0x000000ba00007306 */ /* 0x0007240000201400 */
[----:B------:R-:W-:Y:S01]  /*dee0*/  FMNMX.FTZ R138, R5, R138, !PT ;  /* 0x0000008a058a7209 */ /* 0x000fe20007810000 */
[-C--:B-1----:R-:W-:Y:S01]  /*def0*/  FFMA.FTZ R52, R222, -R3.reuse, R52 ;  /* 0x80000003de347223 */ /* 0x082fe20000010034 */
[----:B------:R-:W-:Y:S01]  /*df00*/  LOP3.LUT R139, R193, UR11, R132, 0x96, !PT ;  /* 0x0000000bc18b7c12 */ /* 0x000fe2000f8e9684 */
[----:B------:R-:W-:Y:S01]  /*df10*/  IMAD.WIDE.U32 R132, R133, -0x2daee0ad, RZ ;  /* 0xd2511f5385847825 */ /* 0x000fe200078e00ff */
[----:B------:R-:W-:Y:S03]  /*df20*/  FMNMX.FTZ R138, R16, R138, !PT ;  /* 0x0000008a108a7209 */ /* 0x000fe60007810000 */
[-C--:B------:R-:W-:Y:S01]  /*df30*/  FFMA.FTZ R66, R222, -R3.reuse, R66 ;  /* 0x80000003de427223 */ /* 0x080fe20000010042 */
[----:B------:R-:W1:Y:S01]  /*df40*/  I2F R190, R190 ;  /* 0x000000be00be7306 */ /* 0x000e620000201400 */
[-C--:B------:R-:W-:Y:S01]  /*df50*/  FFMA.FTZ R104, R191, -R3.reuse, R104 ;  /* 0x80000003bf687223 */ /* 0x080fe20000010068 */
[----:B------:R-:W-:Y:S01]  /*df60*/  FMNMX.FTZ R138, R17, R138, !PT ;  /* 0x0000008a118a7209 */ /* 0x000fe20007810000 */
[CC--:B--2---:R-:W-:Y:S02]  /*df70*/  FFMA.FTZ R81, R185.reuse, -R3.reuse, R81 ;  /* 0x80000003b9517223 */ /* 0x0c4fe40000010051 */
[-C--:B------:R-:W-:Y:S01]  /*df80*/  FFMA.FTZ R87, R185, -R3.reuse, R87 ;  /* 0x80000003b9577223 */ /* 0x080fe20000010057 */
[----:B------:R-:W-:Y:S01]  /*df90*/  FMNMX.FTZ R138, R20, R138, !PT ;  /* 0x0000008a148a7209 */ /* 0x000fe20007810000 */
[----:B------:R-:W-:Y:S03]  /*dfa0*/  IMAD.WIDE.U32 R184, R184, -0x326172a9, RZ ;  /* 0xcd9e8d57b8b87825 */ /* 0x000fe600078e00ff */
[----:B------:R-:W-:Y:S01]  /*dfb0*/  FMNMX.FTZ R138, R21, R138, !PT ;  /* 0x0000008a158a7209 */ /* 0x000fe20007810000 */
[-C--:B------:R-:W-:Y:S01]  /*dfc0*/  FFMA.FTZ R110, R191, -R3.reuse, R110 ;  /* 0x80000003bf6e7223 */ /* 0x080fe2000001006e */
[----:B------:R-:W2:Y:S01]  /*dfd0*/  I2F R199, R199 ;  /* 0x000000c700c77306 */ /* 0x000ea20000201400 */
[-C--:B------:R-:W-:Y:S01]  /*dfe0*/  FFMA.FTZ R120, R222, -R3.reuse, R120 ;  /* 0x80000003de787223 */ /* 0x080fe20000010078 */
[----:B------:R-:W-:Y:S01]  /*dff0*/  FMNMX.FTZ R138, R32, R138, !PT ;  /* 0x0000008a208a7209 */ /* 0x000fe20007810000 */
[----:B---3--:R-:W-:Y:S01]  /*e000*/  IMAD.WIDE.U32 R186, R139, -0x2daee0ad, RZ ;  /* 0xd2511f538bba7825 */ /* 0x008fe200078e00ff */
[----:B------:R-:W-:Y:S02]  /*e010*/  LOP3.LUT R139, R133, UR10, R242, 0x96, !PT ;  /* 0x0000000a858b7c12 */ /* 0x000fe4000f8e96f2 */
[----:B------:R-:W-:Y:S01]  /*e020*/  FMNMX.FTZ R133, R33, R138, !PT ;  /* 0x0000008a21857209 */ /* 0x000fe20007810000 */
[CC--:B----4-:R-:W-:Y:S02]  /*e030*/  FFMA.FTZ R53, R0.reuse, -R3.reuse, R53 ;  /* 0x8000000300357223 */ /* 0x0d0fe40000010035 */
[CC--:B------:R-:W-:Y:S01]  /*e040*/  FFMA.FTZ R67, R0.reuse, -R3.reuse, R67 ;  /* 0x8000000300437223 */ /* 0x0c0fe20000010043 */
[----:B------:R-:W3:Y:S01]  /*e050*/  I2F R183, R183 ;  /* 0x000000b700b77306 */ /* 0x000ee20000201400 */
[----:B------:R-:W-:Y:S01]  /*e060*/  FFMA.FTZ R121, R0, -R3, R121 ;  /* 0x8000000300797223 */ /* 0x000fe20000010079 */
[----:B------:R-:W-:Y:S01]  /*e070*/  FMNMX.FTZ R133, R36, R133, !PT ;  /* 0x0000008524857209 */ /* 0x000fe20007810000 */
[CC--:B-1----:R-:W-:Y:S02]  /*e080*/  FFMA.FTZ R37, R190.reuse, -R3.reuse, R37 ;  /* 0x80000003be257223 */ /* 0x0c2fe40000010025 */
[-C--:B------:R-:W-:Y:S02]  /*e090*/  FFMA.FTZ R51, R190, -R3.reuse, R51 ;  /* 0x80000003be337223 */ /* 0x080fe40000010033 */
[----:B------:R-:W-:Y:S01]  /*e0a0*/  FFMA.FTZ R127, R0, -R3, R127 ;  /* 0x80000003007f7223 */ /* 0x000fe2000001007f */
[----:B------:R-:W-:Y:S01]  /*e0b0*/  FMNMX.FTZ R133, R37, R133, !PT ;  /* 0x0000008525857209 */ /* 0x000fe20007810000 */
[CC--:B------:R-:W-:Y:S01]  /*e0c0*/  FFMA.FTZ R105, R190.reuse, -R3.reuse, R105 ;  /* 0x80000003be697223 */ /* 0x0c0fe20000010069 */
[----:B------:R-:W1:Y:S01]  /*e0d0*/  I2F R202, R202 ;  /* 0x000000ca00ca7306 */ /* 0x000e620000201400 */
[----:B------:R-:W-:Y:S01]  /*e0e0*/  FFMA.FTZ R111, R190, -R3, R111 ;  /* 0x80000003be6f7223 */ /* 0x000fe2000001006f */
[----:B------:R-:W-:Y:S01]  /*e0f0*/  FMNMX.FTZ R133, R48, R133, !PT ;  /* 0x0000008530857209 */ /* 0x000fe20007810000 */
[-C--:B------:R-:W-:Y:S02]  /*e100*/  FFMA.FTZ R126, R222, -R3.reuse, R126 ;  /* 0x80000003de7e7223 */ /* 0x080fe4000001007e */
[----:B--2---:R-:W-:Y:S01]  /*e110*/  FFMA.FTZ R64, R199, -R3, R64 ;  /* 0x80000003c7407223 */ /* 0x004fe20000010040 */
[----:B------:R-:W-:Y:S01]  /*e120*/  FMNMX.FTZ R133, R49, R133, !PT ;  /* 0x0000008531857209 */ /* 0x000fe20007810000 */
[CC--:B------:R-:W-:Y:S02]  /*e130*/  FFMA.FTZ R70, R199.reuse, -R3.reuse, R70 ;  /* 0x80000003c7467223 */ /* 0x0c0fe40000010046 */
[----:B------:R-:W-:Y:S01]  /*e140*/  FFMA.FTZ R124, R199, -R3, R124 ;  /* 0x80000003c77c7223 */ /* 0x000fe2000001007c */
[----:B------:R-:W2:Y:S01]  /*e150*/  I2F R137, R200 ;  /* 0x000000c800897306 */ /* 0x000ea20000201400 */
[----:B------:R-:W-:Y:S01]  /*e160*/  FMNMX.FTZ R133, R52, R133, !PT ;  /* 0x0000008534857209 */ /* 0x000fe20007810000 */
[----:B---3--:R-:W-:Y:S03]  /*e170*/  FFMA.FTZ R85, R183, -R3, R85 ;  /* 0x80000003b7557223 */ /* 0x008fe60000010055 */
[----:B------:R-:W-:Y:S01]  /*e180*/  FMNMX.FTZ R133, R53, R133, !PT ;  /* 0x0000008535857209 */ /* 0x000fe20007810000 */
[-C--:B------:R-:W-:Y:S04]  /*e190*/  FFMA.FTZ R99, R183, -R3.reuse, R99 ;  /* 0x80000003b7637223 */ /* 0x080fe80000010063 */
[----:B------:R-:W3:Y:S01]  /*e1a0*/  I2F R182, R182 ;  /* 0x000000b600b67306 */ /* 0x000ee20000201400 */
[CC--:B-1----:R-:W-:Y:S02]  /*e1b0*/  FFMA.FTZ R65, R202.reuse, -R3.reuse, R65 ;  /* 0x80000003ca417223 */ /* 0x0c2fe40000010041 */
[CC--:B------:R-:W-:Y:S02]  /*e1c0*/  FFMA.FTZ R71, R202.reuse, -R3.reuse, R71 ;  /* 0x80000003ca477223 */ /* 0x0c0fe40000010047 */
[-C--:B------:R-:W-:Y:S05]  /*e1d0*/  FFMA.FTZ R125, R202, -R3.reuse, R125 ;  /* 0x80000003ca7d7223 */ /* 0x080fea000001007d */
[----:B------:R-:W1:Y:S01]  /*e1e0*/  I2F R181, R181 ;  /* 0x000000b500b57306 */ /* 0x000e620000201400 */
[CC--:B--2---:R-:W-:Y:S02]  /*e1f0*/  FFMA.FTZ R116, R137.reuse, -R3.reuse, R116 ;  /* 0x8000000389747223 */ /* 0x0c4fe40000010074 */
[----:B------:R-:W-:Y:S01]  /*e200*/  FFMA.FTZ R130, R137, -R3, R130 ;  /* 0x8000000389827223 */ /* 0x000fe20000010082 */
[----:B------:R-:W-:Y:S06]  /*e210*/  FMNMX.FTZ R137, R64, R133, !PT ;  /* 0x0000008540897209 */ /* 0x000fec0007810000 */
[----:B------:R-:W2:Y:S01]  /*e220*/  I2F R176, R176 ;  /* 0x000000b000b07306 */ /* 0x000ea20000201400 */
[----:B------:R-:W-:Y:S01]  /*e230*/  FMNMX.FTZ R137, R65, R137, !PT ;  /* 0x0000008941897209 */ /* 0x000fe20007810000 */
[----:B---3--:R-:W-:Y:S03]  /*e240*/  FFMA.FTZ R96, R182, -R3, R96 ;  /* 0x80000003b6607223 */ /* 0x008fe60000010060 */
[----:B------:R-:W-:Y:S01]  /*e250*/  FMNMX.FTZ R137, R68, R137, !PT ;  /* 0x0000008944897209 */ /* 0x000fe20007810000 */
[----:B------:R-:W-:Y:S03]  /*e260*/  FFMA.FTZ R102, R182, -R3, R102 ;  /* 0x80000003b6667223 */ /* 0x000fe60000010066 */
[----:B------:R-:W-:Y:S01]  /*e270*/  FMNMX.FTZ R137, R69, R137, !PT ;  /* 0x0000008945897209 */ /* 0x000fe20007810000 */
[----:B------:R-:W3:Y:S03]  /*e280*/  I2F R179, R179 ;  /* 0x000000b300b37306 */ /* 0x000ee60000201400 */
[----:B------:R-:W-:Y:S01]  /*e290*/  FMNMX.FTZ R137, R80, R137, !PT ;  /* 0x0000008950897209 */ /* 0x000fe20007810000 */
[CC--:B-1----:R-:W-:Y:S02]  /*e2a0*/  FFMA.FTZ R97, R181.reuse, -R3.reuse, R97 ;  /* 0x80000003b5617223 */ /* 0x0c2fe40000010061 */
[----:B------:R-:W-:Y:S01]  /*e2b0*/  FFMA.FTZ R103, R181, -R3, R103 ;  /* 0x80000003b5677223 */ /* 0x000fe20000010067 */
[----:B------:R-:W-:Y:S03]  /*e2c0*/  FMNMX.FTZ R137, R81, R137, !PT ;  /* 0x0000008951897209 */ /* 0x000fe60007810000 */
[----:B------:R-:W1:Y:S01]  /*e2d0*/  I2F R201, R201 ;  /* 0x000000c900c97306 */ /* 0x000e620000201400 */
[----:B------:R-:W-:Y:S01]  /*e2e0*/  FMNMX.FTZ R137, R84, R137, !PT ;  /* 0x0000008954897209 */ /* 0x000fe20007810000 */
[C---:B--2---:R-:W-:Y:S03]  /*e2f0*/  FFMA.FTZ R6, R176.reuse, -R3, R6 ;  /* 0x80000003b0067223 */ /* 0x044fe60000010006 */
[----:B------:R-:W-:Y:S01]  /*e300*/  FMNMX.FTZ R137, R85, R137, !PT ;  /* 0x0000008955897209 */ /* 0x000fe20007810000 */
[CC--:B------:R-:W-:Y:S02]  /*e310*/  FFMA.FTZ R60, R176.reuse, -R3.reuse, R60 ;  /* 0x80000003b03c7223 */ /* 0x0c0fe4000001003c */
[----:B------:R-:W-:Y:S01]  /*e320*/  FFMA.FTZ R74, R176, -R3, R74 ;  /* 0x80000003b04a7223 */ /* 0x000fe2000001004a */
[----:B------:R-:W-:Y:S01]  /*e330*/  FMNMX.FTZ R133, R6, R134, !PT ;  /* 0x0000008606857209 */ /* 0x000fe20007810000 */
[----:B------:R-:W2:Y:S01]  /*e340*/  I2F R180, R180 ;  /* 0x000000b400b47306 */ /* 0x000ea20000201400 */
[----:B------:R-:W-:Y:S01]  /*e350*/  FMNMX.FTZ R137, R96, R137, !PT ;  /* 0x0000008960897209 */ /* 0x000fe20007810000 */
[----:B---3--:R-:W-:Y:S03]  /*e360*/  FFMA.FTZ R101, R179, -R3, R101 ;  /* 0x80000003b3657223 */ /* 0x008fe60000010065 */
[----:B------:R-:W-:Y:S01]  /*e370*/  FMNMX.FTZ R137, R97, R137, !PT ;  /* 0x0000008961897209 */ /* 0x000fe20007810000 */
[-C--:B------:R-:W-:Y:S01]  /*e380*/  FFMA.FTZ R115, R179, -R3.reuse, R115 ;  /* 0x80000003b3737223 */ /* 0x080fe20000010073 */
[----:B------:R-:W-:Y:S03]  /*e390*/  LOP3.LUT R179, R187, UR8, R132, 0x96, !PT ;  /* 0x00000008bbb37c12 */ /* 0x000fe6000f8e9684 */
[----:B------:R-:W3:Y:S01]  /*e3a0*/  I2F R178, R178 ;  /* 0x000000b200b27306 */ /* 0x000ee20000201400 */
[CC--:B-1----:R-:W-:Y:S02]  /*e3b0*/  FFMA.FTZ R7, R201.reuse, -R3.reuse, R7 ;  /* 0x80000003c9077223 */ /* 0x0c2fe40000010007 */
[CC--:B------:R-:W-:Y:S02]  /*e3c0*/  FFMA.FTZ R61, R201.reuse, -R3.reuse, R61 ;  /* 0x80000003c93d7223 */ /* 0x0c0fe4000001003d */
[----:B------:R-:W-:Y:S01]  /*e3d0*/  FFMA.FTZ R75, R201, -R3, R75 ;  /* 0x80000003c94b7223 */ /* 0x000fe2000001004b */
[----:B------:R-:W-:Y:S04]  /*e3e0*/  FMNMX.FTZ R133, R7, R133, !PT ;  /* 0x0000008507857209 */ /* 0x000fe80007810000 */
[----:B------:R-:W1:Y:S01]  /*e3f0*/  I2F R177, R177 ;  /* 0x000000b100b17306 */ /* 0x000e620000201400 */
[----:B------:R-:W-:Y:S01]  /*e400*/  FMNMX.FTZ R133, R18, R133, !PT ;  /* 0x0000008512857209 */ /* 0x000fe20007810000 */
[CC--:B--2---:R-:W-:Y:S02]  /*e410*/  FFMA.FTZ R100, R180.reuse, -R3.reuse, R100 ;  /* 0x80000003b4647223 */ /* 0x0c4fe40000010064 */
[----:B------:R-:W-:Y:S01]  /*e420*/  FFMA.FTZ R114, R180, -R3, R114 ;  /* 0x80000003b4727223 */ /* 0x000fe20000010072 */
[----:B------:R-:W-:Y:S02]  /*e430*/  FMNMX.FTZ R133, R19, R133, !PT ;  /* 0x0000008513857209 */ /* 0x000fe40007810000 */
[----:B------:R-:W-:Y:S03]  /*e440*/  FMNMX.FTZ R137, R100, R137, !PT ;  /* 0x0000008964897209 */ /* 0x000fe60007810000 */
[----:B------:R-:W2:Y:S01]  /*e450*/  I2F R132, R203 ;  /* 0x000000cb00847306 */ /* 0x000ea20000201400 */
[----:B------:R-:W-:Y:S02]  /*e460*/  FMNMX.FTZ R133, R22, R133, !PT ;  /* 0x0000008516857209 */ /* 0x000fe40007810000 */
[----:B------:R-:W-:Y:S01]  /*e470*/  FMNMX.FTZ R137, R101, R137, !PT ;  /* 0x0000008965897209 */ /* 0x000fe20007810000 */
[C---:B---3--:R-:W-:Y:S01]  /*e480*/  FFMA.FTZ R112, R178.reuse, -R3, R112 ;  /* 0x80000003b2707223 */ /* 0x048fe20000010070 */
[----:B------:R-:W-:Y:S01]  /*e490*/  FMNMX.FTZ R133, R23, R133, !PT ;  /* 0x0000008517857209 */ /* 0x000fe20007810000 */
[----:B------:R-:W-:Y:S02]  /*e4a0*/  FFMA.FTZ R118, R178, -R3, R118 ;  /* 0x80000003b2767223 */ /* 0x000fe40000010076 */
[----:B------:R-:W-:Y:S01]  /*e4b0*/  IMAD.WIDE.U32 R178, R179, -0x326172a9, RZ ;  /* 0xcd9e8d57b3b27825 */ /* 0x000fe200078e00ff */
[----:B------:R-:W-:Y:S02]  /*e4c0*/  FMNMX.FTZ R133, R34, R133, !PT ;  /* 0x0000008522857209 */ /* 0x000fe40007810000 */
[----:B------:R-:W-:Y:S02]  /*e4d0*/  FMNMX.FTZ R137, R112, R137, !PT ;  /* 0x0000008970897209 */ /* 0x000fe40007810000 */
[----:B------:R-:W-:Y:S01]  /*e4e0*/  FMNMX.FTZ R133, R35, R133, !PT ;  /* 0x0000008523857209 */ /* 0x000fe20007810000 */
[CC--:B-1----:R-:W-:Y:S02]  /*e4f0*/  FFMA.FTZ R113, R177.reuse, -R3.reuse, R113 ;  /* 0x80000003b1717223 */ /* 0x0c2fe40000010071 */
[----:B------:R-:W-:Y:S01]  /*e500*/  FFMA.FTZ R119, R177, -R3, R119 ;  /* 0x80000003b1777223 */ /* 0x000fe20000010077 */
[----:B------:R-:W-:Y:S02]  /*e510*/  FMNMX.FTZ R133, R38, R133, !PT ;  /* 0x0000008526857209 */ /* 0x000fe40007810000 */
[----:B------:R-:W-:Y:S02]  /*e520*/  FMNMX.FTZ R137, R113, R137, !PT ;  /* 0x0000008971897209 */ /* 0x000fe40007810000 */
[----:B------:R-:W-:Y:S02]  /*e530*/  FMNMX.FTZ R133, R39, R133, !PT ;  /* 0x0000008527857209 */ /* 0x000fe40007810000 */
[----:B------:R-:W-:Y:S01]  /*e540*/  FMNMX.FTZ R137, R116, R137, !PT ;  /* 0x0000008974897209 */ /* 0x000fe20007810000 */
[----:B--2---:R-:W-:Y:S01]  /*e550*/  FFMA.FTZ R117, R132, -R3, R117 ;  /* 0x8000000384757223 */ /* 0x004fe20000010075 */
        /* <DEDUP_REMOVED lines=11> */
[----:B------:R-:W-:Y:S01]  /*e610*/  FMNMX.FTZ R0, R13, R132, !PT ;  /* 0x000000840d007209 */ /* 0x000fe20007810000 */
[----:B------:R-:W-:Y:S01]  /*e620*/  IMAD.WIDE.U32 R132, R139, -0x326172a9, RZ ;  /* 0xcd9e8d578b847825 */ /* 0x000fe200078e00ff */
[----:B------:R-:W-:Y:S02]  /*e630*/  FMNMX.FTZ R139, R55, R138, !PT ;  /* 0x0000008a378b7209 */ /* 0x000fe40007810000 */
[----:B------:R-:W-:Y:S02]  /*e640*/  FMNMX.FTZ R0, R24, R0, !PT ;  /* 0x0000000018007209 */ /* 0x000fe40007810000 */
[----:B------:R-:W-:Y:S02]  /*e650*/  FMNMX.FTZ R138, R11, R172, !PT ;  /* 0x000000ac0b8a7209 */ /* 0x000fe40007810000 */
[----:B------:R-:W-:Y:S02]  /*e660*/  FMNMX.FTZ R0, R25, R0, !PT ;  /* 0x0000000019007209 */ /* 0x000fe40007810000 */
[----:B------:R-:W-:Y:S02]  /*e670*/  LOP3.LUT R172, R133, UR9, R192, 0x96, !PT ;  /* 0x0000000985ac7c12 */ /* 0x000fe4000f8e96c0 */
[----:B------:R-:W-:Y:S02]  /*e680*/  FMNMX.FTZ R133, R66, R139, !PT ;  /* 0x0000008b42857209 */ /* 0x000fe40007810000 */
[----:B------:R-:W-:Y:S02]  /*e690*/  FMNMX.FTZ R138, R14, R138, !PT ;  /* 0x0000008a0e8a7209 */ /* 0x000fe40007810000 */
[----:B------:R-:W-:Y:S02]  /*e6a0*/  FMNMX.FTZ R133, R67, R133, !PT ;  /* 0x0000008543857209 */ /* 0x000fe40007810000 */
[----:B------:R-:W-:Y:S02]  /*e6b0*/  LOP3.LUT R182, R179, UR7, R132, 0x96, !PT ;  /* 0x00000007b3b67c12 */ /* 0x000fe4000f8e9684 */
[----:B------:R-:W-:Y:S02]  /*e6c0*/  FMNMX.FTZ R132, R28, R0, !PT ;  /* 0x000000001c847209 */ /* 0x000fe40007810000 */
[----:B------:R-:W-:Y:S01]  /*e6d0*/  FMNMX.FTZ R0, R15, R138, !PT ;  /* 0x0000008a0f007209 */ /* 0x000fe20007810000 */
[----:B------:R-:W-:Y:S01]  /*e6e0*/  IMAD.WIDE.U32 R182, R182, -0x2daee0ad, RZ ;  /* 0xd2511f53b6b67825 */ /* 0x000fe200078e00ff */
[----:B------:R-:W-:Y:S02]  /*e6f0*/  FMNMX.FTZ R138, R70, R133, !PT ;  /* 0x00000085468a7209 */ /* 0x000fe40007810000 */
[----:B-1----:R-:W-:Y:S02]  /*e700*/  FMNMX.FTZ R174, R137, R174, !PT ;  /* 0x000000ae89ae7209 */ /* 0x002fe40007810000 */
[----:B------:R-:W-:Y:S01]  /*e710*/  FMNMX.FTZ R137, R29, R132, !PT ;  /* 0x000000841d897209 */ /* 0x000fe20007810000 */
[----:B------:R-:W-:Y:S01]  /*e720*/  IMAD.WIDE.U32 R132, R175, -0x326172a9, RZ ;  /* 0xcd9e8d57af847825 */ /* 0x000fe200078e00ff */
        /* <DEDUP_REMOVED lines=41> */
[----:B------:R-:W-:Y:S02]  /*e9c0*/  LOP3.LUT R179, R139, UR6, R188, 0x96, !PT ;  /* 0x000000068bb37c12 */ /* 0x000fe4000f8e96bc */
[----:B-1----:R-:W-:Y:S02]  /*e9d0*/  FMNMX.FTZ R139, R174, R175, !PT ;  /* 0x000000afae8b7209 */ /* 0x002fe40007810000 */
[----:B------:R-:W-:Y:S02]  /*e9e0*/  FMNMX.FTZ R0, R63, R0, !PT ;  /* 0x000000003f007209 */ /* 0x000fe40007810000 */
[----:B------:R-:W-:Y:S01]  /*e9f0*/  LOP3.LUT R174, R183, UR4, R132, 0x96, !PT ;  /* 0x00000004b7ae7c12 */ /* 0x000fe2000f8e9684 */
[----:B------:R-:W-:Y:S01]  /*ea00*/  FMUL.FTZ R172, R139, c[0x0][0x23c] ;  /* 0x00008f008bac7a20 */ /* 0x000fe20000410000 */
[----:B------:R-:W-:Y:S02]  /*ea10*/  FMNMX.FTZ R132, R77, R133, !PT ;  /* 0x000000854d847209 */ /* 0x000fe40007810000 */
[----:B------:R-:W-:Y:S01]  /*ea20*/  FMNMX.FTZ R133, R118, R137, !PT ;  /* 0x0000008976857209 */ /* 0x000fe20007810000 */
[----:B------:R-:W-:Y:S01]  /*ea30*/  IMAD.WIDE.U32 R174, R174, -0x326172a9, RZ ;  /* 0xcd9e8d57aeae7825 */ /* 0x000fe200078e00ff */
[----:B------:R-:W-:Y:S02]  /*ea40*/  FMNMX.FTZ R173, R74, R0, !PT ;  /* 0x000000004aad7209 */ /* 0x000fe40007810000 */
[C---:B------:R-:W-:Y:S01]  /*ea50*/  FSETP.NEU.FTZ.AND P2, PT, R139.reuse, -INF , PT ;  /* 0xff8000008b00780b */ /* 0x040fe20003f5d000 */
[----:B------:R-:W-:Y:S01]  /*ea60*/  FADD.FTZ R0, -R139, R2 ;  /* 0x000000028b007221 */ /* 0x000fe20000010100 */
[----:B------:R-:W-:Y:S02]  /*ea70*/  FMNMX.FTZ R2, R88, R132, !PT ;  /* 0x0000008458027209 */ /* 0x000fe40007810000 */
[----:B------:R-:W-:Y:S01]  /*ea80*/  FMNMX.FTZ R132, R119, R133, !PT ;  /* 0x0000008577847209 */ /* 0x000fe20007810000 */
[----:B------:R-:W-:Y:S01]  /*ea90*/  FMUL.FTZ R0, R0, c[0x0][0x23c] ;  /* 0x00008f0000007a20 */ /* 0x000fe20000410000 */
[----:B------:R-:W-:Y:S02]  /*eaa0*/  FMNMX.FTZ R137, R89, R2, !PT ;  /* 0x0000000259897209 */ /* 0x000fe40007810000 */
[----:B------:R-:W-:Y:S02]  /*eab0*/  FMNMX.FTZ R2, R130, R132, !PT ;  /* 0x0000008482027209 */ /* 0x000fe40007810000 */
[----:B------:R1:W-:Y:S01]  /*eac0*/  MUFU.EX2 R132, R0 ;  /* 0x0000000000847308 */ /* 0x0003e20000000800 */
[----:B------:R-:W-:Y:S02]  /*ead0*/  FSEL R172, R172, RZ, P2 ;  /* 0x000000ffacac7208 */ /* 0x000fe40001000000 */
[----:B------:R-:W-:Y:S02]  /*eae0*/  FMNMX.FTZ R133, R75, R173, !PT ;  /* 0x000000ad4b857209 */ /* 0x000fe40007810000 */
[----:B------:R-:W-:Y:S01]  /*eaf0*/  FMNMX.FTZ R137, R92, R137, !PT ;  /* 0x000000895c897209 */ /* 0x000fe20007810000 */
[----:B------:R-:W-:Y:S01]  /*eb00*/  FFMA.FTZ R4, R4, c[0x0][0x23c], -R172 ;  /* 0x00008f0004047a23 */ /* 0x000fe200000108ac */
[----:B------:R-:W-:Y:S01]  /*eb10*/  LOP3.LUT R173, R181, UR4, R138, 0x96, !PT ;  /* 0x00000004b5ad7c12 */ /* 0x000fe2000f8e968a */
[--C-:B------:R-:W-:Y:S01]  /*eb20*/  FFMA.FTZ R16, R16, c[0x0][0x23c], -R172.reuse ;  /* 0x00008f0010107a23 */ /* 0x100fe200000108ac */
[----:B------:R-:W-:Y:S01]  /*eb30*/  FMNMX.FTZ R137, R93, R137, !PT ;  /* 0x000000895d897209 */ /* 0x000fe20007810000 */
[--C-:B------:R-:W-:Y:S01]  /*eb40*/  FFMA.FTZ R17, R17, c[0x0][0x23c], -R172.reuse ;  /* 0x00008f0011117a23 */ /* 0x100fe200000108ac */
[----:B------:R2:W-:Y:S01]  /*eb50*/  MUFU.EX2 R191, R4 ;  /* 0x0000000400bf7308 */ /* 0x0005e20000000800 */
[----:B------:R-:W-:Y:S01]  /*eb60*/  FFMA.FTZ R33, R33, c[0x0][0x23c], -R172 ;  /* 0x00008f0021217a23 */ /* 0x000fe200000108ac */
[----:B------:R-:W-:Y:S01]  /*eb70*/  SHF.R.U32.HI R186, RZ, 0x10, R174 ;  /* 0x00000010ffba7819 */ /* 0x000fe200000116ae */
[----:B------:R-:W-:Y:S01]  /*eb80*/  FFMA.FTZ R21, R21, c[0x0][0x23c], -R172 ;  /* 0x00008f0015157a23 */ /* 0x000fe200000108ac */
[----:B------:R-:W-:Y:S01]  /*eb90*/  LOP3.LUT R185, R177, UR5, R178, 0x96, !PT ;  /* 0x00000005b1b97c12 */ /* 0x000fe2000f8e96b2 */
[--C-:B------:R-:W-:Y:S01]  /*eba0*/  FFMA.FTZ R5, R5, c[0x0][0x23c], -R172.reuse ;  /* 0x00008f0005057a23 */ /* 0x100fe200000108ac */
[----:B------:R-:W-:Y:S01]  /*ebb0*/  LOP3.LUT R181, R174, 0xffff, RZ, 0xc0, !PT ;  /* 0x0000ffffaeb57812 */ /* 0x000fe200078ec0ff */
[--C-:B------:R-:W-:Y:S01]  /*ebc0*/  FFMA.FTZ R32, R32, c[0x0][0x23c], -R172.reuse ;  /* 0x00008f0020207a23 */ /* 0x100fe200000108ac */
[----:B------:R-:W-:Y:S01]  /*ebd0*/  LOP3.LUT R187, R174, 0xff, RZ, 0xc0, !PT ;  /* 0x000000ffaebb7812 */ /* 0x000fe200078ec0ff */
[--C-:B------:R-:W-:Y:S01]  /*ebe0*/  FFMA.FTZ R20, R20, c[0x0][0x23c], -R172.reuse ;  /* 0x00008f0014147a23 */ /* 0x100fe200000108ac */
[----:B------:R-:W-:Y:S01]  /*ebf0*/  MUFU.EX2 R215, R16 ;  /* 0x0000001000d77308 */ /* 0x000fe20000000800 */
[----:B------:R-:W-:Y:S01]  /*ec00*/  IMAD.WIDE.U32 R178, R179, -0x326172a9, RZ ;  /* 0xcd9e8d57b3b27825 */ /* 0x000fe200078e00ff */
[----:B-1----:R-:W-:Y:S03]  /*ec10*/  FMNMX.FTZ R0, R131, R2, !PT ;  /* 0x0000000283007209 */ /* 0x002fe60007810000 */
[--C-:B------:R-:W-:Y:S01]  /*ec20*/  FFMA.FTZ R246, R128, c[0x0][0x23c], -R172.reuse ;  /* 0x00008f0080f67a23 */ /* 0x100fe200000108ac */
[----:B------:R-:W-:Y:S01]  /*ec30*/  FMNMX.FTZ R2, R78, R133, !PT ;  /* 0x000000854e027209 */ /* 0x000fe20007810000 */
[--C-:B------:R-:W-:Y:S01]  /*ec40*/  FFMA.FTZ R128, R129, c[0x0][0x23c], -R172.reuse ;  /* 0x00008f0081807a23 */ /* 0x100fe200000108ac */
[----:B------:R-:W1:Y:S01]  /*ec50*/  SHFL.BFLY PT, R183, R0, 0x2, 0x1f ;  /* 0x0c401f0000b77f89 */ /* 0x000e6200000e0000 */
[--C-:B------:R-:W-:Y:S01]  /*ec60*/  FFMA.FTZ R236, R116, c[0x0][0x23c], -R172.reuse ;  /* 0x00008f0074ec7a23 */ /* 0x100fe200000108ac */
[----:B------:R-:W-:Y:S01]  /*ec70*/  FMNMX.FTZ R2, R79, R2, !PT ;  /* 0x000000024f027209 */ /* 0x000fe20007810000 */
[--C-:B------:R-:W-:Y:S01]  /*ec80*/  FFMA.FTZ R198, R64, c[0x0][0x23c], -R172.reuse ;  /* 0x00008f0040c67a23 */ /* 0x100fe200000108ac */
[----:B------:R3:W-:Y:S01]  /*ec90*/  MUFU.EX2 R217, R17 ;  /* 0x0000001100d97308 */ /* 0x0007e20000000800 */
[--C-:B------:R-:W-:Y:S01]  /*eca0*/  FFMA.FTZ R197, R65, c[0x0][0x23c], -R172.reuse ;  /* 0x00008f0041c57a23 */ /* 0x100fe200000108ac */
[----:B------:R-:W-:Y:S01]  /*ecb0*/  FMNMX.FTZ R2, R90, R2, !PT ;  /* 0x000000025a027209 */ /* 0x000fe20007810000 */
[--C-:B------:R-:W-:Y:S01]  /*ecc0*/  FFMA.FTZ R196, R48, c[0x0][0x23c], -R172.reuse ;  /* 0x00008f0030c47a23 */ /* 0x100fe200000108ac */
[----:B--2---:R-:W-:Y:S01]  /*ecd0*/  FMNMX.FTZ R4, R104, R137, !PT ;  /* 0x0000008968047209 */ /* 0x004fe20007810000 */
        /* <DEDUP_REMOVED lines=15> */
[----:B-1----:R-:W-:Y:S01]  /*edd0*/  FMNMX.FTZ R138, R0, R183, !PT ;  /* 0x000000b7008a7209 */ /* 0x002fe20007810000 */
[--C-:B------:R-:W-:Y:S01]  /*ede0*/  FFMA.FTZ R226, R96, c[0x0][0x23c], -R172.reuse ;  /* 0x00008f0060e27a23 */ /* 0x100fe200000108ac */
[----:B------:R-:W-:Y:S01]  /*edf0*/  FMNMX.FTZ R0, R106, R2, !PT ;  /* 0x000000026a007209 */ /* 0x000fe20007810000 */
[--C-:B------:R-:W-:Y:S01]  /*ee00*/  FFMA.FTZ R220, R97, c[0x0][0x23c], -R172.reuse ;  /* 0x00008f0061dc7a23 */ /* 0x100fe200000108ac */
[----:B------:R-:W-:Y:S01]  /*ee10*/  FMNMX.FTZ R4, R120, R4, !PT ;  /* 0x0000000478047209 */ /* 0x000fe20007810000 */
[----:B---3--:R-:W-:Y:S01]  /*ee20*/  IMAD.WIDE.U32 R16, R173, -0x326172a9, RZ ;  /* 0xcd9e8d57ad107825 */ /* 0x008fe200078e00ff */
[----:B------:R-:W-:Y:S01]  /*ee30*/  FMNMX.FTZ R0, R107, R0, !PT ;  /* 0x000000006b007209 */ /* 0x000fe20007810000 */
[----:B------:R-:W1:Y:S01]  /*ee40*/  SHFL.BFLY PT, R2, R138, 0x1, 0x1f ;  /* 0x0c201f008a027f89 */ /* 0x000e6200000e0000 */
[----:B------:R-:W-:Y:S01]  /*ee50*/  FMNMX.FTZ R137, R121, R4, !PT ;  /* 0x0000000479897209 */ /* 0x000fe20007810000 */
[--C-:B------:R-:W-:Y:S01]  /*ee60*/  FFMA.FTZ R219, R84, c[0x0][0x23c], -R172.reuse ;  /* 0x00008f0054db7a23 */ /* 0x100fe200000108ac */
[----:B------:R-:W-:Y:S01]  /*ee70*/  FMNMX.FTZ R0, R110, R0, !PT ;  /* 0x000000006e007209 */ /* 0x000fe20007810000 */
[--C-:B------:R-:W-:Y:S01]  /*ee80*/  FFMA.FTZ R218, R85, c[0x0][0x23c], -R172.reuse ;  /* 0x00008f0055da7a23 */ /* 0x100fe200000108ac */
[----:B------:R-:W-:Y:S01]  /*ee90*/  FMNMX.FTZ R137, R124, R137, !PT ;  /* 0x000000897c897209 */ /* 0x000fe20007810000 */
[--C-:B------:R-:W-:Y:S01]  /*eea0*/  FFMA.FTZ R85, R100, c[0x0][0x23c], -R172.reuse ;  /* 0x00008f0064557a23 */ /* 0x100fe200000108ac */
[----:B------:R-:W2:Y:S01]  /*eeb0*/  MUFU.EX2 R214, R21 ;  /* 0x0000001500d67308 */ /* 0x000ea20000000800 */
[----:B------:R-:W-:Y:S01]  /*eec0*/  FFMA.FTZ R101, R101, c[0x0][0x23c], -R172 ;  /* 0x00008f0065657a23 */ /* 0x000fe200000108ac */
[----:B------:R-:W-:Y:S01]  /*eed0*/  FMNMX.FTZ R0, R111, R0, !PT ;  /* 0x000000006f007209 */ /* 0x000fe20007810000 */
[----:B------:R-:W-:Y:S01]  /*eee0*/  IMAD.MOV.U32 R96, RZ, RZ, R247 ;  /* 0x000000ffff607224 */ /* 0x000fe200078e00f7 */
[----:B------:R-:W-:Y:S02]  /*eef0*/  FMNMX.FTZ R137, R125, R137, !PT ;  /* 0x000000897d897209 */ /* 0x000fe40007810000 */
[----:B------:R-:W-:Y:S02]  /*ef00*/  FMNMX.FTZ R0, R122, R0, !PT ;  /* 0x000000007a007209 */ /* 0x000fe40007810000 */
[----:B------:R-:W-:Y:S01]  /*ef10*/  LOP3.LUT R133, R175, UR15, R176, 0x96, !PT ;  /* 0x0000000faf857c12 */ /* 0x000fe2000f8e96b0 */
[----:B------:R-:W3:Y:S01]  /*ef20*/  SHFL.BFLY PT, R173, R137, 0x2, 0x1f ;  /* 0x0c401f0089ad7f89 */ /* 0x000ee200000e0000 */
[----:B------:R-:W-:Y:S01]  /*ef30*/  FMNMX.FTZ R0, R123, R0, !PT ;  /* 0x000000007b007209 */ /* 0x000fe20007810000 */
[----:B------:R4:W-:Y:S01]  /*ef40*/  MUFU.EX2 R216, R5 ;  /* 0x0000000500d87308 */ /* 0x0009e20000000800 */
[----:B------:R-:W-:Y:S01]  /*ef50*/  SHF.R.U32.HI R183, RZ, 0x18, R174 ;  /* 0x00000018ffb77819 */ /* 0x000fe200000116ae */
[----:B------:R-:W-:Y:S01]  /*ef60*/  IMAD.WIDE.U32 R174, R185, -0x2daee0ad, RZ ;  /* 0xd2511f53b9ae7825 */ /* 0x000fe200078e00ff */
[----:B------:R-:W-:Y:S02]  /*ef70*/  FMNMX.FTZ R0, R126, R0, !PT ;  /* 0x000000007e007209 */ /* 0x000fe40007810000 */
[----:B------:R-:W-:Y:S02]  /*ef80*/  LOP3.LUT R184, R179, UR5, R184, 0x96, !PT ;  /* 0x00000005b3b87c12 */ /* 0x000fe4000f8e96b8 */
[----:B------:R-:W-:Y:S02]  /*ef90*/  FMNMX.FTZ R0, R127, R0, !PT ;  /* 0x000000007f007209 */ /* 0x000fe40007810000 */
[----:B-1----:R-:W-:Y:S01]  /*efa0*/  FMNMX.FTZ R138, R138, R2, !PT ;  /* 0x000000028a8a7209 */ /* 0x002fe20007810000 */
[----:B------:R1:W1:Y:S01]  /*efb0*/  MUFU.EX2 R207, R32 ;  /* 0x0000002000cf7308 */ /* 0x0002620000000800 */
[----:B------:R-:W-:Y:S01]  /*efc0*/  SHF.R.U32.HI R176, RZ, 0x18, R16 ;  /* 0x00000018ffb07819 */ /* 0x000fe20000011610 */
[----:B------:R-:W1:Y:S01]  /*efd0*/  SHFL.BFLY PT, R2, R0, 0x2, 0x1f ;  /* 0x0c401f0000027f89 */ /* 0x000e6200000e0000 */
[----:B--2---:R-:W-:Y:S01]  /*efe0*/  IMAD.MOV.U32 R64, RZ, RZ, R214 ;  /* 0x000000ffff407224 */ /* 0x004fe200078e00d6 */
[----:B------:R-:W-:Y:S02]  /*eff0*/  FSETP.NEU.FTZ.AND P2, PT, R138, -INF , PT ;  /* 0xff8000008a00780b */ /* 0x000fe40003f5d000 */
[C---:B------:R-:W-:Y:S02]  /*f000*/  LOP3.LUT R179, R16.reuse, 0xff, RZ, 0xc0, !PT ;  /* 0x000000ff10b37812 */ /* 0x040fe400078ec0ff */
[--C-:B------:R-:W-:Y:S02]  /*f010*/  SHF.R.U32.HI R185, RZ, 0x10, R174.reuse ;  /* 0x00000010ffb97819 */ /* 0x100fe400000116ae */
[----:B------:R2:W-:Y:S01]  /*f020*/  MUFU.EX2 R208, R20 ;  /* 0x0000001400d07308 */ /* 0x0005e20000000800 */
[----:B------:R-:W-:Y:S02]  /*f030*/  LOP3.LUT R177, R16, 0xffff, RZ, 0xc0, !PT ;  /* 0x0000ffff10b17812 */ /* 0x000fe400078ec0ff */
[----:B---3--:R-:W-:Y:S01]  /*f040*/  FMNMX.FTZ R137, R137, R173, !PT ;  /* 0x000000ad89897209 */ /* 0x008fe20007810000 */
[----:B------:R-:W-:Y:S01]  /*f050*/  FMUL.FTZ R173, R138, c[0x0][0x23c] ;  /* 0x00008f008aad7a20 */ /* 0x000fe20000410000 */
[----:B------:R-:W-:Y:S01]  /*f060*/  LOP3.LUT R190, R174, 0xff, RZ, 0xc0, !PT ;  /* 0x000000ffaebe7812 */ /* 0x000fe200078ec0ff */
[----:B----4-:R-:W-:Y:S01]  /*f070*/  IMAD.WIDE.U32 R4, R184, -0x2daee0ad, RZ ;  /* 0xd2511f53b8047825 */ /* 0x010fe200078e00ff */
[----:B------:R-:W-:Y:S01]  /*f080*/  SHF.R.U32.HI R189, RZ, 0x18, R174 ;  /* 0x00000018ffbd7819 */ /* 0x000fe200000116ae */
[----:B------:R-:W3:Y:S01]  /*f090*/  SHFL.BFLY PT, R33, R137, 0x1, 0x1f ;  /* 0x0c201f0089217f89 */ /* 0x000ee200000e0000 */
[----:B------:R-:W-:Y:S01]  /*f0a0*/  FSEL R173, R173, RZ, P2 ;  /* 0x000000ffadad7208 */ /* 0x000fe20001000000 */
[----:B------:R-:W-:Y:S01]  /*f0b0*/  MUFU.EX2 R199, R199 ;  /* 0x000000c700c77308 */ /* 0x000fe20000000800 */
[----:B------:R-:W-:Y:S02]  /*f0c0*/  SHF.R.U32.HI R184, RZ, 0x10, R4 ;  /* 0x00000010ffb87819 */ /* 0x000fe40000011604 */
[----:B------:R-:W-:Y:S01]  /*f0d0*/  LOP3.LUT R188, R4, 0xff, RZ, 0xc0, !PT ;  /* 0x000000ff04bc7812 */ /* 0x000fe200078ec0ff */
[--C-:B------:R-:W-:Y:S01]  /*f0e0*/  FFMA.FTZ R21, R18, c[0x0][0x23c], -R173.reuse ;  /* 0x00008f0012157a23 */ /* 0x100fe200000108ad */
[----:B------:R-:W-:Y:S01]  /*f0f0*/  LOP3.LUT R18, R186, 0xff, RZ, 0xc0, !PT ;  /* 0x000000ffba127812 */ /* 0x000fe200078ec0ff */
[--C-:B------:R-:W-:Y:S01]  /*f100*/  FFMA.FTZ R19, R19, c[0x0][0x23c], -R173.reuse ;  /* 0x00008f0013137a23 */ /* 0x100fe200000108ad */
[----:B-1----:R-:W-:Y:S01]  /*f110*/  FMNMX.FTZ R0, R0, R2, !PT ;  /* 0x0000000200007209 */ /* 0x002fe20007810000 */
[--C-:B------:R-:W-:Y:S01]  /*f120*/  FFMA.FTZ R7, R7, c[0x0][0x23c], -R173.reuse ;  /* 0x00008f0007077a23 */ /* 0x100fe200000108ad */
[----:B------:R-:W-:Y:S01]  /*f130*/  LOP3.LUT R2, R133, 0xffff, RZ, 0xc0, !PT ;  /* 0x0000ffff85027812 */ /* 0x000fe200078ec0ff */
[----:B------:R-:W-:Y:S01]  /*f140*/  FFMA.FTZ R6, R6, c[0x0][0x23c], -R173 ;  /* 0x00008f0006067a23 */ /* 0x000fe200000108ad */
[----:B------:R-:W-:Y:S01]  /*f150*/  PRMT R186, R18, 0x5410, R183 ;  /* 0x0000541012ba7816 */ /* 0x000fe200000000b7 */
[--C-:B------:R-:W-:Y:S01]  /*f160*/  FFMA.FTZ R34, R34, c[0x0][0x23c], -R173.reuse ;  /* 0x00008f0022227a23 */ /* 0x100fe200000108ad */
[----:B------:R-:W-:Y:S01]  /*f170*/  SHF.R.U32.HI R18, RZ, 0x8, R2 ;  /* 0x00000008ff127819 */ /* 0x000fe20000011602 */
[--C-:B------:R-:W-:Y:S01]  /*f180*/  FFMA.FTZ R22, R22, c[0x0][0x23c], -R173.reuse ;  /* 0x00008f0016167a23 */ /* 0x100fe200000108ad */
[----:B------:R-:W1:Y:S01]  /*f190*/  SHFL.BFLY PT, R2, R0, 0x1, 0x1f ;  /* 0x0c201f0000027f89 */ /* 0x000e6200000e0000 */
[--C-:B------:R-:W-:Y:S01]  /*f1a0*/  FFMA.FTZ R23, R23, c[0x0][0x23c], -R173.reuse ;  /* 0x00008f0017177a23 */ /* 0x100fe200000108ad */
[----:B------:R4:W-:Y:S01]  /*f1b0*/  MUFU.EX2 R206, R19 ;  /* 0x0000001300ce7308 */ /* 0x0009e20000000800 */
[--C-:B------:R-:W-:Y:S01]  /*f1c0*/  FFMA.FTZ R35, R35, c[0x0][0x23c], -R173.reuse ;  /* 0x00008f0023237a23 */ /* 0x100fe200000108ad */
[----:B------:R-:W-:Y:S01]  /*f1d0*/  LOP3.LUT R32, R17, UR15, R178, 0x96, !PT ;  /* 0x0000000f11207c12 */ /* 0x000fe2000f8e96b2 */
[--C-:B------:R-:W-:Y:S01]  /*f1e0*/  FFMA.FTZ R100, R71, c[0x0][0x23c], -R173.reuse ;  /* 0x00008f0047647a23 */ /* 0x100fe200000108ad */
[----:B------:R-:W-:Y:S01]  /*f1f0*/  SHF.R.U32.HI R178, RZ, 0x10, R16 ;  /* 0x00000010ffb27819 */ /* 0x000fe20000011610 */
[----:B------:R-:W-:Y:S01]  /*f200*/  FFMA.FTZ R38, R38, c[0x0][0x23c], -R173 ;  /* 0x00008f0026267a23 */ /* 0x000fe200000108ad */
[----:B---3--:R-:W-:Y:S01]  /*f210*/  FMNMX.FTZ R137, R137, R33, !PT ;  /* 0x0000002189897209 */ /* 0x008fe20007810000 */
[C---:B------:R-:W-:Y:S01]  /*f220*/  FMUL.FTZ R33, R132.reuse, R145 ;  /* 0x0000009184217220 */ /* 0x040fe20000410000 */
[----:B------:R-:W-:Y:S01]  /*f230*/  LOP3.LUT R17, R175, UR14, R182, 0x96, !PT ;  /* 0x0000000eaf117c12 */ /* 0x000fe2000f8e96b6 */
[----:B------:R-:W-:Y:S01]  /*f240*/  FFMA.FTZ R145, R132, R235, R191 ;  /* 0x000000eb84917223 */ /* 0x000fe200000100bf */
[----:B------:R-:W-:Y:S01]  /*f250*/  LOP3.LUT R182, R174, 0xffff, RZ, 0xc0, !PT ;  /* 0x0000ffffaeb67812 */ /* 0x000fe200078ec0ff */
[----:B------:R-:W-:Y:S01]  /*f260*/  FMUL.FTZ R174, R137, c[0x0][0x23c] ;  /* 0x00008f0089ae7a20 */ /* 0x000fe20000410000 */
[----:B------:R-:W-:Y:S01]  /*f270*/  LOP3.LUT R16, R5, UR14, R180, 0x96, !PT ;  /* 0x0000000e05107c12 */ /* 0x000fe2000f8e96b4 */
[--C-:B------:R-:W-:Y:S01]  /*f280*/  FFMA.FTZ R39, R39, c[0x0][0x23c], -R173.reuse ;  /* 0x00008f0027277a23 */ /* 0x100fe200000108ad */
[----:B------:R-:W-:Y:S01]  /*f290*/  LOP3.LUT R175, R4, 0xffff, RZ, 0xc0, !PT ;  /* 0x0000ffff04af7812 */ /* 0x000fe200078ec0ff */
[----:B------:R-:W-:Y:S01]  /*f2a0*/  FFMA.FTZ R116, R82, c[0x0][0x23c], -R173 ;  /* 0x00008f0052747a23 */ /* 0x000fe200000108ad */
[----:B------:R-:W-:Y:S01]  /*f2b0*/  SHF.R.U32.HI R5, RZ, 0x8, R177 ;  /* 0x00000008ff057819 */ /* 0x000fe200000116b1 */
[--C-:B------:R-:W-:Y:S01]  /*f2c0*/  FFMA.FTZ R97, R83, c[0x0][0x23c], -R173.reuse ;  /* 0x00008f0053617a23 */ /* 0x100fe200000108ad */
[----:B------:R3:W-:Y:S01]  /*f2d0*/  MUFU.EX2 R244, R7 ;  /* 0x0000000700f47308 */ /* 0x0007e20000000800 */
[--C-:B------:R-:W-:Y:S01]  /*f2e0*/  FFMA.FTZ R99, R99, c[0x0][0x23c], -R173.reuse ;  /* 0x00008f0063637a23 */ /* 0x100fe200000108ad */
[----:B------:R-:W-:Y:S01]  /*f2f0*/  FSETP.NEU.FTZ.AND P2, PT, R137, -INF , PT ;  /* 0xff8000008900780b */ /* 0x000fe20003f5d000 */
[----:B------:R-:W-:Y:S01]  /*f300*/  FFMA.FTZ R84, R131, c[0x0][0x23c], -R173 ;  /* 0x00008f0083547a23 */ /* 0x000fe200000108ad */
[----:B--2---:R-:W-:Y:S01]  /*f310*/  SHF.R.U32.HI R20, RZ, 0x8, R181 ;  /* 0x00000008ff147819 */ /* 0x004fe200000116b5 */
[----:B------:R-:W-:Y:S01]  /*f320*/  IMAD.MOV.U32 R131, RZ, RZ, R237 ;  /* 0x000000ffff837224 */ /* 0x000fe200078e00ed */
[----:B------:R-:W-:Y:S02]  /*f330*/  PRMT R195, R179, 0x5410, R5 ;  /* 0x00005410b3c37816 */ /* 0x000fe40000000005 */
[--C-:B------:R-:W-:Y:S02]  /*f340*/  SHF.R.U32.HI R5, RZ, 0x10, R133.reuse ;  /* 0x00000010ff057819 */ /* 0x100fe40000011685 */
[----:B------:R2:W-:Y:S01]  /*f350*/  MUFU.EX2 R205, R6 ;  /* 0x0000000600cd7308 */ /* 0x0005e20000000800 */
[----:B------:R-:W-:Y:S02]  /*f360*/  FSEL R174, R174, RZ, P2 ;  /* 0x000000ffaeae7208 */ /* 0x000fe40001000000 */
[----:B------:R-:W-:Y:S02]  /*f370*/  PRMT R187, R187, 0x5410, R20 ;  /* 0x00005410bbbb7816 */ /* 0x000fe40000000014 */
[----:B------:R-:W-:Y:S01]  /*f380*/  LOP3.LUT R20, R133, 0xff, RZ, 0xc0, !PT ;  /* 0x000000ff85147812 */ /* 0x000fe200078ec0ff */
[--C-:B------:R-:W-:Y:S01]  /*f390*/  FFMA.FTZ R8, R8, c[0x0][0x23c], -R174.reuse ;  /* 0x00008f0008087a23 */ /* 0x100fe200000108ae */
[----:B------:R-:W-:Y:S01]  /*f3a0*/  SHF.R.U32.HI R133, RZ, 0x18, R133 ;  /* 0x00000018ff857819 */ /* 0x000fe20000011685 */
[--C-:B------:R-:W-:Y:S01]  /*f3b0*/  FFMA.FTZ R9, R9, c[0x0][0x23c], -R174.reuse ;  /* 0x00008f0009097a23 */ /* 0x100fe200000108ae */
[----:B------:R-:W-:Y:S01]  /*f3c0*/  LOP3.LUT R5, R5, 0xff, RZ, 0xc0, !PT ;  /* 0x000000ff05057812 */ /* 0x000fe200078ec0ff */
[----:B------:R-:W-:Y:S01]  /*f3d0*/  FFMA.FTZ R25, R25, c[0x0][0x23c], -R174 ;  /* 0x00008f0019197a23 */ /* 0x000fe200000108ae */
[----:B------:R-:W-:Y:S01]  /*f3e0*/  SHF.R.U32.HI R180, RZ, 0x18, R4 ;  /* 0x00000018ffb47819 */ /* 0x000fe20000011604 */
[--C-:B------:R-:W-:Y:S01]  /*f3f0*/  FFMA.FTZ R12, R12, c[0x0][0x23c], -R174.reuse ;  /* 0x00008f000c0c7a23 */ /* 0x100fe200000108ae */
[----:B------:R-:W-:Y:S01]  /*f400*/  LOP3.LUT R4, R178, 0xff, RZ, 0xc0, !PT ;  /* 0x000000ffb2047812 */ /* 0x000fe200078ec0ff */
[--C-:B------:R-:W-:Y:S01]  /*f410*/  FFMA.FTZ R13, R13, c[0x0][0x23c], -R174.reuse ;  /* 0x00008f000d0d7a23 */ /* 0x100fe200000108ae */
[----:B------:R-:W-:Y:S01]  /*f420*/  PRMT R183, R5, 0x5410, R133 ;  /* 0x0000541005b77816 */ /* 0x000fe20000000085 */
[--C-:B------:R-:W-:Y:S01]  /*f430*/  FFMA.FTZ R24, R24, c[0x0][0x23c], -R174.reuse ;  /* 0x00008f0018187a23 */ /* 0x100fe200000108ae */
[----:B-1----:R-:W-:Y:S01]  /*f440*/  FMNMX.FTZ R133, R0, R2, !PT ;  /* 0x0000000200857209 */ /* 0x002fe20007810000 */
        /* <DEDUP_REMOVED lines=8> */
[C---:B------:R-:W-:Y:S01]  /*f4d0*/  FMUL.FTZ R175, R133.reuse, c[0x0][0x23c] ;  /* 0x00008f0085af7a20 */ /* 0x040fe20000410000 */
[----:B----4-:R-:W-:Y:S01]  /*f4e0*/  LOP3.LUT R19, R32, 0xff, RZ, 0xc0, !PT ;  /* 0x000000ff20137812 */ /* 0x010fe200078ec0ff */
[--C-:B------:R-:W-:Y:S01]  /*f4f0*/  FFMA.FTZ R44, R44, c[0x0][0x23c], -R174.reuse ;  /* 0x00008f002c2c7a23 */ /* 0x100fe200000108ae */
[----:B------:R-:W-:Y:S01]  /*f500*/  FSETP.NEU.FTZ.AND P2, PT, R133, -INF , PT ;  /* 0xff8000008500780b */ /* 0x000fe20003f5d000 */
[----:B------:R-:W-:Y:S01]  /*f510*/  FFMA.FTZ R45, R45, c[0x0][0x23c], -R174 ;  /* 0x00008f002d2d7a23 */ /* 0x000fe200000108ae */
[----:B------:R-:W-:Y:S01]  /*f520*/  SHF.R.U32.HI R4, RZ, 0x8, R4 ;  /* 0x00000008ff047819 */ /* 0x000fe20000011604 */
[--C-:B------:R-:W-:Y:S01]  /*f530*/  FFMA.FTZ R60, R60, c[0x0][0x23c], -R174.reuse ;  /* 0x00008f003c3c7a23 */ /* 0x100fe200000108ae */
[----:B------:R1:W-:Y:S01]  /*f540*/  MUFU.EX2 R234, R9 ;  /* 0x0000000900ea7308 */ /* 0x0003e20000000800 */
[--C-:B------:R-:W-:Y:S01]  /*f550*/  FFMA.FTZ R61, R61, c[0x0][0x23c], -R174.reuse ;  /* 0x00008f003d3d7a23 */ /* 0x100fe200000108ae */
[----:B------:R-:W-:Y:S01]  /*f560*/  FSEL R175, R175, RZ, P2 ;  /* 0x000000ffafaf7208 */ /* 0x000fe20001000000 */
[----:B------:R-:W-:Y:S01]  /*f570*/  FFMA.FTZ R56, R56, c[0x0][0x23c], -R174 ;  /* 0x00008f0038387a23 */ /* 0x000fe200000108ae */
[----:B------:R-:W-:Y:S01]  /*f580*/  PRMT R181, R19, 0x5410, R4 ;  /* 0x0000541013b57816 */ /* 0x000fe20000000004 */
[----:B------:R-:W-:Y:S01]  /*f590*/  FFMA.FTZ R57, R57, c[0x0][0x23c], -R174 ;  /* 0x00008f0039397a23 */ /* 0x000fe200000108ae */
[--C-:B------:R-:W-:Y:S01]  /*f5a0*/  SHF.R.U32.HI R4, RZ, 0x10, R32.reuse ;  /* 0x00000010ff047819 */ /* 0x100fe20000011620 */
[--C-:B------:R-:W-:Y:S01]  /*f5b0*/  FFMA.FTZ R10, R10, c[0x0][0x23c], -R175.reuse ;  /* 0x00008f000a0a7a23 */ /* 0x100fe200000108af */
[----:B------:R-:W-:Y:S01]  /*f5c0*/  SHF.R.U32.HI R32, RZ, 0x18, R32 ;  /* 0x00000018ff207819 */ /* 0x000fe20000011620 */
[--C-:B------:R-:W-:Y:S01]  /*f5d0*/  FFMA.FTZ R11, R11, c[0x0][0x23c], -R175.reuse ;  /* 0x00008f000b0b7a23 */ /* 0x100fe200000108af */
[----:B------:R-:W-:Y:S01]  /*f5e0*/  LOP3.LUT R4, R4, 0xff, RZ, 0xc0, !PT ;  /* 0x000000ff04047812 */ /* 0x000fe200078ec0ff */
[--C-:B------:R-:W-:Y:S01]  /*f5f0*/  FFMA.FTZ R26, R26, c[0x0][0x23c], -R175.reuse ;  /* 0x00008f001a1a7a23 */ /* 0x100fe200000108af */
[----:B---3--:R-:W-:Y:S01]  /*f600*/  IADD3 R7, R237, 0x1, RZ ;  /* 0x00000001ed077810 */ /* 0x008fe20007ffe0ff */
[--C-:B------:R-:W-:Y:S01]  /*f610*/  FFMA.FTZ R14, R14, c[0x0][0x23c], -R175.reuse ;  /* 0x00008f000e0e7a23 */ /* 0x100fe200000108af */
[----:B------:R-:W-:Y:S01]  /*f620*/  PRMT R179, R4, 0x5410, R32 ;  /* 0x0000541004b37816 */ /* 0x000fe20000000020 */
[----:B------:R-:W-:Y:S01]  /*f630*/  FFMA.FTZ R30, R30, c[0x0][0x23c], -R175 ;  /* 0x00008f001e1e7a23 */ /* 0x000fe200000108af */
[----:B------:R-:W-:Y:S01]  /*f640*/  LOP3.LUT R4, R229, UR21, R7, 0x96, !PT ;  /* 0x00000015e5047c12 */ /* 0x000fe2000f8e9607 */
[----:B------:R-:W-:Y:S01]  /*f650*/  FMUL.FTZ R32, R132, R144 ;  /* 0x0000009084207220 */ /* 0x000fe20000410000 */
[----:B------:R-:W-:Y:S01]  /*f660*/  MUFU.EX2 R203, R10 ;  /* 0x0000000a00cb7308 */ /* 0x000fe20000000800 */
[--C-:B------:R-:W-:Y:S01]  /*f670*/  FFMA.FTZ R15, R15, c[0x0][0x23c], -R175.reuse ;  /* 0x00008f000f0f7a23 */ /* 0x100fe200000108af */
[----:B--2---:R-:W-:Y:S01]  /*f680*/  SHF.R.U32.HI R6, RZ, 0x8, R182 ;  /* 0x00000008ff067819 */ /* 0x004fe200000116b6 */
[--C-:B------:R-:W-:Y:S01]  /*f690*/  FFMA.FTZ R27, R27, c[0x0][0x23c], -R175.reuse ;  /* 0x00008f001b1b7a23 */ /* 0x100fe200000108af */
[----:B------:R-:W-:Y:S01]  /*f6a0*/  LOP3.LUT R5, R185, 0xff, RZ, 0xc0, !PT ;  /* 0x000000ffb9057812 */ /* 0x000fe200078ec0ff */
[--C-:B------:R-:W-:Y:S01]  /*f6b0*/  FFMA.FTZ R31, R31, c[0x0][0x23c], -R175.reuse ;  /* 0x00008f001f1f7a23 */ /* 0x100fe200000108af */
[----:B------:R-:W-:Y:S01]  /*f6c0*/  PRMT R190, R190, 0x5410, R6 ;  /* 0x00005410bebe7816 */ /* 0x000fe20000000006 */
[----:B------:R-:W-:Y:S01]  /*f6d0*/  IMAD.WIDE.U32 R6, R4, -0x326172a9, RZ ;  /* 0xcd9e8d5704067825 */ /* 0x000fe200078e00ff */
[C---:B-1----:R-:W-:Y:S01]  /*f6e0*/  LOP3.LUT R9, R17.reuse, 0xff, RZ, 0xc0, !PT ;  /* 0x000000ff11097812 */ /* 0x042fe200078ec0ff */
[--C-:B------:R-:W-:Y:S01]  /*f6f0*/  HSET2.LE.AND R53, R179, R230.reuse, PT ;  /* 0x000000e6b3357233 */ /* 0x100fe20003803000 */
[----:B------:R-:W-:Y:S01]  /*f700*/  MUFU.EX2 R232, R11 ;  /* 0x0000000b00e87308 */ /* 0x000fe20000000800 */
[----:B------:R-:W-:Y:S01]  /*f710*/  FFMA.FTZ R42, R42, c[0x0][0x23c], -R175 ;  /* 0x00008f002a2a7a23 */ /* 0x000fe200000108af */
[----:B------:R-:W-:Y:S01]  /*f720*/  PRMT R188, R188, 0x5410, R2 ;  /* 0x00005410bcbc7816 */ /* 0x000fe20000000002 */
[----:B------:R-:W-:Y:S01]  /*f730*/  IMAD.MOV.U32 R144, RZ, RZ, R207 ;  /* 0x000000ffff907224 */ /* 0x000fe200078e00cf */
[----:B------:R-:W-:Y:S01]  /*f740*/  LOP3.LUT R2, R17, 0xffff, RZ, 0xc0, !PT ;  /* 0x0000ffff11027812 */ /* 0x000fe200078ec0ff */
[----:B------:R-:W-:Y:S01]  /*f750*/  FFMA.FTZ R185, R49, c[0x0][0x23c], -R172 ;  /* 0x00008f0031b97a23 */ /* 0x000fe200000108ac */
[----:B------:R-:W-:Y:S01]  /*f760*/  LOP3.LUT R0, R184, 0xff, RZ, 0xc0, !PT ;  /* 0x000000ffb8007812 */ /* 0x000fe200078ec0ff */
[----:B------:R-:W-:Y:S01]  /*f770*/  IMAD.MOV.U32 R49, RZ, RZ, R216 ;  /* 0x000000ffff317224 */ /* 0x000fe200078e00d8 */
[----:B------:R-:W-:Y:S01]  /*f780*/  LOP3.LUT R8, R7, UR13, R240, 0x96, !PT ;  /* 0x0000000d07087c12 */ /* 0x000fe2000f8e96f0 */
[----:B------:R-:W-:Y:S01]  /*f790*/  FFMA.FTZ R216, R113, c[0x0][0x23c], -R172 ;  /* 0x00008f0071d87a23 */ /* 0x000fe200000108ac */
[----:B------:R1:W-:Y:S01]  /*f7a0*/  MUFU.EX2 R202, R21 ;  /* 0x0000001500ca7308 */ /* 0x0003e20000000800 */
[----:B------:R-:W-:Y:S01]  /*f7b0*/  FFMA.FTZ R43, R43, c[0x0][0x23c], -R175 ;  /* 0x00008f002b2b7a23 */ /* 0x000fe200000108af */
[----:B------:R-:W-:Y:S01]  /*f7c0*/  PRMT R189, R5, 0x5410, R189 ;  /* 0x0000541005bd7816 */ /* 0x000fe200000000bd */
[--C-:B------:R-:W-:Y:S01]  /*f7d0*/  FFMA.FTZ R46, R46, c[0x0][0x23c], -R175.reuse ;  /* 0x00008f002e2e7a23 */ /* 0x100fe200000108af */
[----:B------:R-:W-:Y:S01]  /*f7e0*/  SHF.R.U32.HI R5, RZ, 0x8, R2 ;  /* 0x00000008ff057819 */ /* 0x000fe20000011602 */
[----:B------:R-:W-:Y:S01]  /*f7f0*/  FFMA.FTZ R47, R47, c[0x0][0x23c], -R175 ;  /* 0x00008f002f2f7a23 */ /* 0x000fe200000108af */
[----:B------:R-:W-:Y:S01]  /*f800*/  PRMT R180, R0, 0x5410, R180 ;  /* 0x0000541000b47816 */ /* 0x000fe200000000b4 */
[--C-:B------:R-:W-:Y:S01]  /*f810*/  FFMA.FTZ R113, R98, c[0x0][0x23c], -R173.reuse ;  /* 0x00008f0062717a23 */ /* 0x100fe200000108ad */
[----:B------:R-:W-:Y:S01]  /*f820*/  LOP3.LUT R0, R16, 0xffff, RZ, 0xc0, !PT ;  /* 0x0000ffff10007812 */ /* 0x000fe200078ec0ff */
[----:B------:R-:W-:Y:S01]  /*f830*/  FFMA.FTZ R98, R103, c[0x0][0x23c], -R173 ;  /* 0x00008f0067627a23 */ /* 0x000fe200000108ad */
[----:B------:R2:W-:Y:S01]  /*f840*/  MUFU.EX2 R245, R34 ;  /* 0x0000002200f57308 */ /* 0x0005e20000000800 */
[----:B------:R-:W-:Y:S01]  /*f850*/  FFMA.FTZ R62, R62, c[0x0][0x23c], -R175 ;  /* 0x00008f003e3e7a23 */ /* 0x000fe200000108af */
[----:B------:R-:W-:Y:S01]  /*f860*/  PRMT R178, R20, 0x5410, R18 ;  /* 0x0000541014b27816 */ /* 0x000fe20000000012 */
[----:B------:R-:W-:Y:S01]  /*f870*/  FMUL.FTZ R20, R132, R148 ;  /* 0x0000009484147220 */ /* 0x000fe20000410000 */
[----:B------:R-:W-:Y:S01]  /*f880*/  PRMT R18, R9, 0x5410, R5 ;  /* 0x0000541009127816 */ /* 0x000fe20000000005 */
[----:B------:R-:W-:Y:S01]  /*f890*/  IMAD.WIDE.U32 R8, R8, -0x2daee0ad, RZ ;  /* 0xd2511f5308087825 */ /* 0x000fe200078e00ff */
[----:B------:R-:W-:Y:S01]  /*f8a0*/  SHF.R.U32.HI R0, RZ, 0x8, R0 ;  /* 0x00000008ff007819 */ /* 0x000fe20000011600 */
[--C-:B------:R-:W-:Y:S01]  /*f8b0*/  HSET2.LE.AND R71, R180, R230.reuse, PT ;  /* 0x000000e6b4477233 */ /* 0x100fe20003803000 */
[----:B------:R-:W-:Y:S01]  /*f8c0*/  LOP3.LUT R182, R7, UR13, R238, 0x96, !PT ;  /* 0x0000000d07b67c12 */ /* 0x000fe2000f8e96ee */
[----:B------:R-:W-:Y:S01]  /*f8d0*/  IMAD.MOV.U32 R148, RZ, RZ, R49 ;  /* 0x000000ffff947224 */ /* 0x000fe200078e0031 */
[----:B------:R-:W3:Y:S01]  /*f8e0*/  MUFU.EX2 R250, R25 ;  /* 0x0000001900fa7308 */ /* 0x000ee20000000800 */
[--C-:B------:R-:W-:Y:S01]  /*f8f0*/  FFMA.FTZ R63, R63, c[0x0][0x23c], -R175.reuse ;  /* 0x00008f003f3f7a23 */ /* 0x100fe200000108af */
[----:B------:R-:W-:Y:S01]  /*f900*/  LOP3.LUT R7, R16, 0xff, RZ, 0xc0, !PT ;  /* 0x000000ff10077812 */ /* 0x000fe200078ec0ff */
[--C-:B------:R-:W-:Y:S01]  /*f910*/  FFMA.FTZ R58, R58, c[0x0][0x23c], -R175.reuse ;  /* 0x00008f003a3a7a23 */ /* 0x100fe200000108af */
[----:B------:R-:W-:Y:S01]  /*f920*/  LOP3.LUT R184, R193, UR11, R6, 0x96, !PT ;  /* 0x0000000bc1b87c12 */ /* 0x000fe2000f8e9606 */
[----:B-1----:R-:W-:Y:S01]  /*f930*/  FMUL.FTZ R21, R132, R149 ;  /* 0x0000009584157220 */ /* 0x002fe20000410000 */
[----:B------:R-:W-:Y:S01]  /*f940*/  PRMT R176, R7, 0x5410, R0 ;  /* 0x0000541007b07816 */ /* 0x000fe20000000000 */
[--C-:B------:R-:W-:Y:S01]  /*f950*/  FFMA.FTZ R59, R59, c[0x0][0x23c], -R175.reuse ;  /* 0x00008f003b3b7a23 */ /* 0x100fe200000108af */
[----:B------:R-:W-:Y:S01]  /*f960*/  LOP3.LUT R0, R9, UR10, R212, 0x96, !PT ;  /* 0x0000000a09007c12 */ /* 0x000fe2000f8e96d4 */
[----:B------:R-:W-:Y:S01]  /*f970*/  FFMA.FTZ R72, R72, c[0x0][0x23c], -R174 ;  /* 0x00008f0048487a23 */ /* 0x000fe200000108ae */
[----:B------:R3:W-:Y:S01]  /*f980*/  MUFU.EX2 R248, R26 ;  /* 0x0000001a00f87308 */ /* 0x0007e20000000800 */
[----:B------:R-:W-:Y:S01]  /*f990*/  FFMA.FTZ R74, R74, c[0x0][0x23c], -R175 ;  /* 0x00008f004a4a7a23 */ /* 0x000fe200000108af */
[----:B------:R-:W-:Y:S01]  /*f9a0*/  LOP3.LUT R6, R225, UR11, R6, 0x96, !PT ;  /* 0x0000000be1067c12 */ /* 0x000fe2000f8e9606 */
[----:B------:R-:W-:Y:S01]  /*f9b0*/  IMAD.WIDE.U32 R10, R0, -0x326172a9, RZ ;  /* 0xcd9e8d57000a7825 */ /* 0x000fe200078e00ff */
[--C-:B------:R-:W-:Y:S01]  /*f9c0*/  HSET2.LE.AND R49, R183, R230.reuse, PT ;  /* 0x000000e6b7317233 */ /* 0x100fe20003803000 */
[--C-:B------:R-:W-:Y:S01]  /*f9d0*/  SHF.R.U32.HI R4, RZ, 0x10, R17.reuse ;  /* 0x00000010ff047819 */ /* 0x100fe20000011611 */
[--C-:B------:R-:W-:Y:S01]  /*f9e0*/  HSET2.LE.AND R48, R178, R230.reuse, PT ;  /* 0x000000e6b2307233 */ /* 0x100fe20003803000 */
[----:B------:R-:W-:Y:S01]  /*f9f0*/  IMAD.WIDE.U32 R6, R6, -0x2daee0ad, RZ ;  /* 0xd2511f5306067825 */ /* 0x000fe200078e00ff */
[----:B------:R-:W-:Y:S01]  /*fa00*/  SHF.R.U32.HI R17, RZ, 0x18, R17 ;  /* 0x00000018ff117819 */ /* 0x000fe20000011611 */
[--C-:B------:R-:W-:Y:S01]  /*fa10*/  HSET2.LE.AND R52, R181, R230.reuse, PT ;  /* 0x000000e6b5347233 */ /* 0x100fe20003803000 */
[----:B------:R-:W-:Y:S01]  /*fa20*/  MUFU.EX2 R233, R12 ;  /* 0x0000000c00e97308 */ /* 0x000fe20000000800 */
[----:B--2---:R-:W-:Y:S01]  /*fa30*/  IMAD.MOV.U32 R34, RZ, RZ, R236 ;  /* 0x000000ffff227224 */ /* 0x004fe200078e00ec */
[----:B------:R-:W-:Y:S01]  /*fa40*/  LOP3.LUT R2, R4, 0xff, RZ, 0xc0, !PT ;  /* 0x000000ff04027812 */ /* 0x000fe200078ec0ff */
[----:B------:R-:W-:Y:S01]  /*fa50*/  IMAD.MOV.U32 R178, RZ, RZ, R64 ;  /* 0x000000ffffb27224 */ /* 0x000fe200078e0040 */
[----:B------:R-:W-:Y:S01]  /*fa60*/  LOP3.LUT R4, R7, UR8, R8, 0x96, !PT ;  /* 0x0000000807047c12 */ /* 0x000fe2000f8e9608 */
[----:B------:R-:W-:Y:S01]  /*fa70*/  FFMA.FTZ R73, R73, c[0x0][0x23c], -R174 ;  /* 0x00008f0049497a23 */ /* 0x000fe200000108ae */
[----:B------:R-:W-:Y:S01]  /*fa80*/  LOP3.LUT R8, R11, UR9, R224, 0x96, !PT ;  /* 0x000000090b087c12 */ /* 0x000fe2000f8e96e0 */
[----:B------:R-:W-:Y:S01]  /*fa90*/  FFMA.FTZ R78, R78, c[0x0][0x23c], -R175 ;  /* 0x00008f004e4e7a23 */ /* 0x000fe200000108af */
[--C-:B------:R-:W-:Y:S01]  /*faa0*/  HSET2.LE.AND R64, R18, R230.reuse, PT ;  /* 0x000000e612407233 */ /* 0x100fe20003803000 */
[----:B------:R-:W-:Y:S01]  /*fab0*/  IMAD.WIDE.U32 R4, R4, -0x326172a9, RZ ;  /* 0xcd9e8d5704047825 */ /* 0x000fe200078e00ff */
[----:B------:R1:W-:Y:S01]  /*fac0*/  MUFU.EX2 R231, R13 ;  /* 0x0000000d00e77308 */ /* 0x0003e20000000800 */
[--C-:B------:R-:W-:Y:S01]  /*fad0*/  HSET2.LE.AND R68, R176, R230.reuse, PT ;  /* 0x000000e6b0447233 */ /* 0x100fe20003803000 */
[----:B------:R-:W-:Y:S01]  /*fae0*/  PRMT R177, R2, 0x5410, R17 ;  /* 0x0000541002b17816 */ /* 0x000fe20000000011 */
[----:B------:R-:W-:Y:S01]  /*faf0*/  IMAD.WIDE.U32 R8, R8, -0x2daee0ad, RZ ;  /* 0xd2511f5308087825 */ /* 0x000fe200078e00ff */
[----:B------:R-:W-:Y:S02]  /*fb00*/  SHF.R.U32.HI R2, RZ, 0x10, R16 ;  /* 0x00000010ff027819 */ /* 0x000fe40000011610 */
[----:B------:R-:W-:Y:S01]  /*fb10*/  LOP3.LUT R0, R5, UR7, R10, 0x96, !PT ;  /* 0x0000000705007c12 */ /* 0x000fe2000f8e960a */
[C---:B------:R-:W-:Y:S01]  /*fb20*/  FMUL.FTZ R5, R132.reuse, R153 ;  /* 0x0000009984057220 */ /* 0x040fe20000410000 */
[----:B------:R-:W-:Y:S01]  /*fb30*/  LOP3.LUT R10, R9, UR6, R6, 0x96, !PT ;  /* 0x00000006090a7c12 */ /* 0x000fe2000f8e9606 */
[----:B------:R-:W-:Y:S01]  /*fb40*/  FMUL.FTZ R17, R132, R141 ;  /* 0x0000008d84117220 */ /* 0x000fe20000410000 */
[----:B------:R2:W-:Y:S01]  /*fb50*/  MUFU.EX2 R223, R14 ;  /* 0x0000000e00df7308 */ /* 0x0005e20000000800 */
[----:B---3--:R-:W-:Y:S01]  /*fb60*/  IMAD.MOV.U32 R26, RZ, RZ, R250 ;  /* 0x000000ffff1a7224 */ /* 0x008fe200078e00fa */
[----:B------:R-:W-:Y:S01]  /*fb70*/  LOP3.LUT R2, R2, 0xff, RZ, 0xc0, !PT ;  /* 0x000000ff02027812 */ /* 0x000fe200078ec0ff */
[----:B------:R-:W-:Y:S01]  /*fb80*/  IMAD.WIDE.U32 R10, R10, -0x326172a9, RZ ;  /* 0xcd9e8d570a0a7825 */ /* 0x000fe200078e00ff */
[----:B------:R-:W-:Y:S01]  /*fb90*/  SHF.R.U32.HI R16, RZ, 0x18, R16 ;  /* 0x00000018ff107819 */ /* 0x000fe20000011610 */
[--C-:B------:R-:W-:Y:S02]  /*fba0*/  HSET2.LE.AND R65, R177, R230.reuse, PT ;  /* 0x000000e6b1417233 */ /* 0x100fe40003803000 */
[----:B------:R-:W-:Y:S01]  /*fbb0*/  IMAD.MOV.U32 R177, RZ, RZ, R243 ;  /* 0x000000ffffb17224 */ /* 0x000fe200078e00f3 */
[----:B------:R-:W-:Y:S01]  /*fbc0*/  PRMT R19, R2, 0x5410, R16 ;  /* 0x0000541002137816 */ /* 0x000fe20000000010 */
[----:B------:R-:W-:Y:S01]  /*fbd0*/  IMAD.MOV.U32 R2, RZ, RZ, R217 ;  /* 0x000000ffff027224 */ /* 0x000fe200078e00d9 */
[----:B------:R3:W4:Y:S01]  /*fbe0*/  MUFU.EX2 R252, R22 ;  /* 0x0000001600fc7308 */ /* 0x0007220000000800 */
[C---:B------:R-:W-:Y:S01]  /*fbf0*/  FMUL.FTZ R16, R132.reuse, R140 ;  /* 0x0000008c84107220 */ /* 0x040fe20000410000 */
[----:B------:R-:W-:Y:S01]  /*fc00*/  LOP3.LUT R7, R11, UR5, R4, 0x96, !PT ;  /* 0x000000050b077c12 */ /* 0x000fe2000f8e9604 */
[----:B------:R-:W-:Y:S01]  /*fc10*/  FMUL.FTZ R4, R132, R152 ;  /* 0x0000009884047220 */ /* 0x000fe20000410000 */
[--C-:B------:R-:W-:Y:S01]  /*fc20*/  HSET2.LE.AND R69, R19, R230.reuse, PT ;  /* 0x000000e613457233 */ /* 0x100fe20003803000 */
[----:B------:R-:W-:Y:S02]  /*fc30*/  IMAD.MOV.U32 R149, RZ, RZ, R2 ;  /* 0x000000ffff957224 */ /* 0x000fe400078e0002 */
[----:B------:R-:W-:Y:S02]  /*fc40*/  IMAD.MOV.U32 R132, RZ, RZ, R211 ;  /* 0x000000ffff847224 */ /* 0x000fe400078e00d3 */
[--C-:B------:R-:W-:Y:S01]  /*fc50*/  FFMA.FTZ R211, R87, c[0x0][0x23c], -R173.reuse ;  /* 0x00008f0057d37a23 */ /* 0x100fe200000108ad */
[----:B------:R4:W-:Y:S01]  /*fc60*/  MUFU.EX2 R201, R24 ;  /* 0x0000001800c97308 */ /* 0x0009e20000000800 */
[----:B------:R-:W-:Y:S02]  /*fc70*/  IMAD.MOV.U32 R87, RZ, RZ, R208 ;  /* 0x000000ffff577224 */ /* 0x000fe400078e00d0 */
[----:B------:R-:W-:Y:S02]  /*fc80*/  FFMA.FTZ R208, R114, c[0x0][0x23c], -R173 ;  /* 0x00008f0072d07a23 */ /* 0x000fe400000108ad */
[----:B------:R-:W-:Y:S02]  /*fc90*/  IMAD.MOV.U32 R114, RZ, RZ, R245 ;  /* 0x000000ffff727224 */ /* 0x000fe400078e00f5 */
[----:B-1----:R-:W-:Y:S01]  /*fca0*/  IMAD.WIDE.U32 R12, R0, -0x2daee0ad, RZ ;  /* 0xd2511f53000c7825 */ /* 0x002fe200078e00ff */
[--C-:B------:R-:W-:Y:S02]  /*fcb0*/  HSET2.LE.AND R0, R187, R230.reuse, PT ;  /* 0x000000e6bb007233 */ /* 0x100fe40003803000 */
[----:B------:R1:W-:Y:S01]  /*fcc0*/  MUFU.EX2 R11, R28 ;  /* 0x0000001c000b7308 */ /* 0x0003e20000000800 */
[--C-:B--2---:R-:W-:Y:S01]  /*fcd0*/  FFMA.FTZ R14, R50, c[0x0][0x23c], -R173.reuse ;  /* 0x00008f00320e7a23 */ /* 0x104fe200000108ad */
[----:B------:R-:W-:Y:S01]  /*fce0*/  F2FP.PACK_AB R50, R149, R215 ;  /* 0x000000d79532723e */ /* 0x000fe200000000ff */
[----:B------:R-:W-:Y:S01]  /*fcf0*/  FFMA.FTZ R217, R112, c[0x0][0x23c], -R172 ;  /* 0x00008f0070d97a23 */ /* 0x000fe200000108ac */
[----:B------:R-:W-:Y:S01]  /*fd00*/  LOP3.LUT R8, R13, UR4, R8, 0x96, !PT ;  /* 0x000000040d087c12 */ /* 0x000fe2000f8e9608 */
[--C-:B---3--:R-:W-:Y:S01]  /*fd10*/  FFMA.FTZ R22, R66, c[0x0][0x23c], -R173.reuse ;  /* 0x00008f0042167a23 */ /* 0x108fe200000108ad */
[--C-:B------:R-:W-:Y:S01]  /*fd20*/  HSET2.LE.AND R66, R190, R230.reuse, PT ;  /* 0x000000e6be427233 */ /* 0x100fe20003803000 */
[----:B----4-:R-:W-:Y:S01]  /*fd30*/  IMAD.MOV.U32 R25, RZ, RZ, R252 ;  /* 0x000000ffff197224 */ /* 0x010fe200078e00fc */
[----:B------:R-:W-:Y:S01]  /*fd40*/  LOP3.LUT R50, R0, R50, RZ, 0xc0, !PT ;  /* 0x0000003200327212 */ /* 0x000fe200078ec0ff */
[----:B------:R-:W-:Y:S01]  /*fd50*/  FFMA.FTZ R172, R117, c[0x0][0x23c], -R172 ;  /* 0x00008f0075ac7a23 */ /* 0x000fe200000108ac */
[----:B------:R-:W2:Y:S01]  /*fd60*/  MUFU.EX2 R2, R29 ;  /* 0x0000001d00027308 */ /* 0x000ea20000000800 */
[----:B------:R-:W-:Y:S01]  /*fd70*/  IMAD.MOV.U32 R117, RZ, RZ, R246 ;  /* 0x000000ffff757224 */ /* 0x000fe200078e00f6 */
[----:B------:R-:W-:Y:S01]  /*fd80*/  F2FP.PACK_AB R0, R132, R144 ;  /* 0x000000908400723e */ /* 0x000fe200000000ff */
[----:B------:R-:W-:Y:S03]  /*fd90*/  IMAD.WIDE.U32 R8, R8, -0x326172a9, RZ ;  /* 0xcd9e8d5708087825 */ /* 0x000fe600078e00ff */
[----:B------:R-:W-:Y:S01]  /*fda0*/  LOP3.LUT R66, R66, R0, RZ, 0xc0, !PT ;  /* 0x0000000042427212 */ /* 0x000fe200078ec0ff */
[--C-:B------:R-:W-:Y:S01]  /*fdb0*/  FFMA.FTZ R24, R54, c[0x0][0x23c], -R173.reuse ;  /* 0x00008f0036187a23 */ /* 0x100fe200000108ad */
[----:B------:R-:W-:Y:S01]  /*fdc0*/  F2FP.PACK_AB R0, R244, R205 ;  /* 0x000000cdf400723e */ /* 0x000fe200000000ff */
[--C-:B------:R-:W-:Y:S01]  /*fdd0*/  FFMA.FTZ R112, R70, c[0x0][0x23c], -R173.reuse ;  /* 0x00008f0046707a23 */ /* 0x100fe200000108ad */
[----:B------:R3:W-:Y:S01]  /*fde0*/  MUFU.EX2 R245, R30 ;  /* 0x0000001e00f57308 */ /* 0x0007e20000000800 */
[----:B------:R-:W-:Y:S01]  /*fdf0*/  IMAD.MOV.U32 R18, RZ, RZ, R206 ;  /* 0x000000ffff127224 */ /* 0x000fe200078e00ce */
[--C-:B------:R-:W-:Y:S01]  /*fe00*/  HSET2.LE.AND R54, R195, R230.reuse, PT ;  /* 0x000000e6c3367233 */ /* 0x100fe20003803000 */
[--C-:B------:R-:W-:Y:S01]  /*fe10*/  FFMA.FTZ R13, R51, c[0x0][0x23c], -R173.reuse ;  /* 0x00008f00330d7a23 */ /* 0x100fe200000108ad */
[----:B------:R-:W-:Y:S01]  /*fe20*/  LOP3.LUT R49, R49, R0, RZ, 0xc0, !PT ;  /* 0x0000000031317212 */ /* 0x000fe200078ec0ff */
[--C-:B-1----:R-:W-:Y:S01]  /*fe30*/  FFMA.FTZ R28, R115, c[0x0][0x23c], -R173.reuse ;  /* 0x00008f00731c7a23 */ /* 0x102fe200000108ad */
[----:B------:R-:W-:Y:S01]  /*fe40*/  F2FP.PACK_AB R0, R231, R233 ;  /* 0x000000e9e700723e */ /* 0x000fe200000000ff */
[----:B------:R-:W-:Y:S01]  /*fe50*/  IMAD.MOV.U32 R176, RZ, RZ, R242 ;  /* 0x000000ffffb07224 */ /* 0x000fe200078e00f2 */
[--C-:B------:R-:W-:Y:S01]  /*fe60*/  HSET2.LE.AND R70, R188, R230.reuse, PT ;  /* 0x000000e6bc467233 */ /* 0x100fe20003803000 */
[----:B------:R-:W-:Y:S01]  /*fe70*/  IMAD.MOV.U32 R19, RZ, RZ, R148 ;  /* 0x000000ffff137224 */ /* 0x000fe200078e0094 */
[----:B------:R-:W1:Y:S01]  /*fe80*/  MUFU.EX2 R129, R23 ;  /* 0x0000001700817308 */ /* 0x000e620000000800 */
[----:B------:R-:W-:Y:S01]  /*fe90*/  IMAD.MOV.U32 R177, RZ, RZ, R132 ;  /* 0x000000ffffb17224 */ /* 0x000fe200078e0084 */
[----:B------:R-:W-:Y:S01]  /*fea0*/  LOP3.LUT R54, R54, R0, RZ, 0xc0, !PT ;  /* 0x0000000036367212 */ /* 0x000fe200078ec0ff */
[----:B------:R-:W-:Y:S01]  /*feb0*/  IMAD.MOV.U32 R132, RZ, RZ, R96 ;  /* 0x000000ffff847224 */ /* 0x000fe200078e0060 */
[--C-:B------:R-:W-:Y:S01]  /*fec0*/  HSET2.LE.AND R51, R186, R230.reuse, PT ;  /* 0x000000e6ba337233 */ /* 0x100fe20003803000 */
[----:B--2---:R-:W-:Y:S01]  /*fed0*/  IMAD.MOV.U32 R115, RZ, RZ, R2 ;  /* 0x000000ffff737224 */ /* 0x004fe200078e0002 */
[----:B------:R-:W-:Y:S01]  /*fee0*/  F2FP.PACK_AB R2, R148, R191 ;  /* 0x000000bf9402723e */ /* 0x000fe200000000ff */
[--C-:B------:R-:W-:Y:S01]  /*fef0*/  FFMA.FTZ R29, R102, c[0x0][0x23c], -R173.reuse ;  /* 0x00008f00661d7a23 */ /* 0x100fe200000108ad */
[----:B------:R-:W-:Y:S01]  /*ff00*/  LOP3.LUT R10, R9, UR15, R10, 0x96, !PT ;  /* 0x0000000f090a7c12 */ /* 0x000fe2000f8e960a */
[----:B------:R-:W-:Y:S01]  /*ff10*/  FFMA.FTZ R102, R130, c[0x0][0x23c], -R173 ;  /* 0x00008f0082667a23 */ /* 0x000fe200000108ad */
[----:B------:R2:W4:Y:S01]  /*ff20*/  MUFU.EX2 R214, R15 ;  /* 0x0000000f00d67308 */ /* 0x0005220000000800 */
[----:B------:R-:W-:Y:S01]  /*ff30*/  IMAD.MOV.U32 R130, RZ, RZ, R202 ;  /* 0x000000ffff827224 */ /* 0x000fe200078e00ca */
[----:B------:R-:W-:Y:S01]  /*ff40*/  LOP3.LUT R48, R48, R2, RZ, 0xc0, !PT ;  /* 0x0000000230307212 */ /* 0x000fe200078ec0ff */
[----:B------:R-:W-:Y:S01]  /*ff50*/  IMAD.MOV.U32 R148, RZ, RZ, R101 ;  /* 0x000000ffff947224 */ /* 0x000fe200078e0065 */
[----:B------:R-:W-:Y:S01]  /*ff60*/  F2FP.PACK_AB R2, R178, R87 ;  /* 0x00000057b202723e */ /* 0x000fe200000000ff */
[----:B---3--:R-:W-:Y:S01]  /*ff70*/  IMAD.MOV.U32 R30, RZ, RZ, R11 ;  /* 0x000000ffff1e7224 */ /* 0x008fe200078e000b */
[----:B------:R-:W-:Y:S01]  /*ff80*/  LOP3.LUT R80, R10, 0xff, RZ, 0xc0, !PT ;  /* 0x000000ff0a507812 */ /* 0x000fe200078ec0ff */
[----:B------:R-:W-:Y:S01]  /*ff90*/  IMAD.MOV.U32 R101, RZ, RZ, R221 ;  /* 0x000000ffff657224 */ /* 0x000fe200078e00dd */
[----:B------:R-:W-:Y:S01]  /*ffa0*/  SHF.R.U32.HI R81, RZ, 0x10, R10 ;  /* 0x00000010ff517819 */ /* 0x000fe2000001160a */
[----:B------:R-:W-:Y:S01]  /*ffb0*/  FFMA.FTZ R79, R79, c[0x0][0x23c], -R175 ;  /* 0x00008f004f4f7a23 */ /* 0x000fe200000108af */
[----:B------:R4:W-:Y:S01]  /*ffc0*/  MUFU.EX2 R249, R27 ;  /* 0x0000001b00f97308 */ /* 0x0009e20000000800 */
[--C-:B------:R-:W-:Y:S01]  /*ffd0*/  FFMA.FTZ R76, R76, c[0x0][0x23c], -R174.reuse ;  /* 0x00008f004c4c7a23 */ /* 0x100fe200000108ae */
[----:B------:R-:W-:Y:S01]  /*ffe0*/  F2FP.PACK_AB R6, R18, R130 ;  /* 0x000000821206723e */ /* 0x000fe200000000ff */
[--C-:B------:R-:W-:Y:S01]  /*fff0*/  FFMA.FTZ R77, R77, c[0x0][0x23c], -R174.reuse ;  /* 0x00008f004d4d7a23 */ /* 0x100fe200000108ae */
[----:B-1----:R-:W-:Y:S01]  /*10000*/  F2FP.PACK_AB R0, R129, R25 ;  /* 0x000000198100723e */ /* 0x002fe200000000ff */
[----:B------:R-:W-:Y:S01]  /*10010*/  FFMA.FTZ R23, R55, c[0x0][0x23c], -R173 ;  /* 0x00008f0037177a23 */ /* 0x000fe200000108ad */
[----:B------:R-:W-:Y:S01]  /*10020*/  LOP3.LUT R51, R51, R6, RZ, 0xc0, !PT ;  /* 0x0000000633337212 */ /* 0x000fe200078ec0ff */
[--C-:B------:R-:W-:Y:S01]  /*10030*/  FFMA.FTZ R75, R75, c[0x0][0x23c], -R175.reuse ;  /* 0x00008f004b4b7a23 */ /* 0x100fe200000108af */
[----:B------:R-:W-:Y:S01]  /*10040*/  LOP3.LUT R65, R65, R0, RZ, 0xc0, !PT ;  /* 0x0000000041417212 */ /* 0x000fe200078ec0ff */
[--C-:B------:R-:W-:Y:S01]  /*10050*/  FFMA.FTZ R88, R88, c[0x0][0x23c], -R174.reuse ;  /* 0x00008f0058587a23 */ /* 0x100fe200000108ae */
[----:B------:R-:W1:Y:S01]  /*10060*/  MUFU.EX2 R250, R31 ;  /* 0x0000001f00fa7308 */ /* 0x000e620000000800 */
[--C-:B------:R-:W-:Y:S01]  /*10070*/  FFMA.FTZ R89, R89, c[0x0][0x23c], -R174.reuse ;  /* 0x00008f0059597a23 */ /* 0x100fe200000108ae */
[----:B------:R-:W-:Y:S01]  /*10080*/  F2FP.PACK_AB R0, R115, R30 ;  /* 0x0000001e7300723e */ /* 0x000fe200000000ff */
[----:B------:R-:W-:Y:S01]  /*10090*/  FFMA.FTZ R90, R90, c[0x0][0x23c], -R175 ;  /* 0x00008f005a5a7a23 */ /* 0x000fe200000108af */
[----:B------:R-:W-:Y:S01]  /*100a0*/  LOP3.LUT R64, R64, R2, RZ, 0xc0, !PT ;  /* 0x0000000240407212 */ /* 0x000fe200078ec0ff */
[----:B--2---:R-:W-:Y:S01]  /*100b0*/  FFMA.FTZ R15, R67, c[0x0][0x23c], -R173 ;  /* 0x00008f00430f7a23 */ /* 0x004fe200000108ad */
[----:B------:R-:W-:Y:S01]  /*100c0*/  LOP3.LUT R70, R70, R0, RZ, 0xc0, !PT ;  /* 0x0000000046467212 */ /* 0x000fe200078ec0ff */
[--C-:B------:R-:W-:Y:S01]  /*100d0*/  FFMA.FTZ R91, R91, c[0x0][0x23c], -R175.reuse ;  /* 0x00008f005b5b7a23 */ /* 0x100fe200000108af */
[----:B------:R-:W-:Y:S01]  /*100e0*/  F2FP.PACK_AB R2, R234, R204 ;  /* 0x000000ccea02723e */ /* 0x000fe200000000ff */
[--C-:B------:R-:W-:Y:S01]  /*100f0*/  FFMA.FTZ R92, R92, c[0x0][0x23c], -R174.reuse ;  /* 0x00008f005c5c7a23 */ /* 0x100fe200000108ae */
[----:B------:R2:W-:Y:S01]  /*10100*/  MUFU.EX2 R236, R42 ;  /* 0x0000002a00ec7308 */ /* 0x0005e20000000800 */
[----:B------:R-:W-:Y:S01]  /*10110*/  FFMA.FTZ R93, R93, c[0x0][0x23c], -R174 ;  /* 0x00008f005d5d7a23 */ /* 0x000fe200000108ae */
[----:B------:R-:W-:Y:S01]  /*10120*/  LOP3.LUT R52, R52, R2, RZ, 0xc0, !PT ;  /* 0x0000000234347212 */ /* 0x000fe200078ec0ff */
[----:B------:R-:W-:Y:S01]  /*10130*/  FFMA.FTZ R94, R94, c[0x0][0x23c], -R175 ;  /* 0x00008f005e5e7a23 */ /* 0x000fe200000108af */
[----:B------:R-:W-:Y:S01]  /*10140*/  F2FP.PACK_AB R6, R232, R203 ;  /* 0x000000cbe806723e */ /* 0x000fe200000000ff */
[----:B----4-:R-:W-:Y:S01]  /*10150*/  IMAD.MOV.U32 R27, RZ, RZ, R214 ;  /* 0x000000ffff1b7224 */ /* 0x010fe200078e00d6 */
[--C-:B------:R-:W-:Y:S01]  /*10160*/  HSET2.LE.AND R67, R189, R230.reuse, PT ;  /* 0x000000e6bd437233 */ /* 0x100fe20003803000 */
[----:B------:R-:W-:Y:S01]  /*10170*/  FFMA.FTZ R214, R118, c[0x0][0x23c], -R173 ;  /* 0x00008f0076d67a23 */ /* 0x000fe200000108ad */
[----:B------:R-:W-:Y:S01]  /*10180*/  LOP3.LUT R53, R53, R6, RZ, 0xc0, !PT ;  /* 0x0000000635357212 */ /* 0x000fe200078ec0ff */
[----:B------:R-:W-:Y:S01]  /*10190*/  IMAD.MOV.U32 R118, RZ, RZ, R240 ;  /* 0x000000ffff767224 */ /* 0x000fe200078e00f0 */
[----:B------:R3:W4:Y:S01]  /*101a0*/  MUFU.EX2 R251, R35 ;  /* 0x0000002300fb7308 */ /* 0x0007220000000800 */
[--C-:B------:R-:W-:Y:S01]  /*101b0*/  FFMA.FTZ R95, R95, c[0x0][0x23c], -R175.reuse ;  /* 0x00008f005f5f7a23 */ /* 0x100fe200000108af */
[----:B------:R-:W-:Y:S01]  /*101c0*/  F2FP.PACK_AB R2, R27, R223 ;  /* 0x000000df1b02723e */ /* 0x000fe200000000ff */
[--C-:B------:R-:W-:Y:S01]  /*101d0*/  FFMA.FTZ R110, R110, c[0x0][0x23c], -R175.reuse ;  /* 0x00008f006e6e7a23 */ /* 0x100fe200000108af */
[----:B-1----:R-:W-:Y:S01]  /*101e0*/  F2FP.PACK_AB R0, R250, R245 ;  /* 0x000000f5fa00723e */ /* 0x002fe200000000ff */
[--C-:B------:R-:W-:Y:S01]  /*101f0*/  FFMA.FTZ R111, R111, c[0x0][0x23c], -R175.reuse ;  /* 0x00008f006f6f7a23 */ /* 0x100fe200000108af */
[--C-:B------:R-:W-:Y:S01]  /*10200*/  HSET2.LE.AND R55, R194, R230.reuse, PT ;  /* 0x000000e6c2377233 */ /* 0x100fe20003803000 */
[--C-:B------:R-:W-:Y:S01]  /*10210*/  FFMA.FTZ R104, R104, c[0x0][0x23c], -R174.reuse ;  /* 0x00008f0068687a23 */ /* 0x100fe200000108ae */
[----:B------:R-:W-:Y:S01]  /*10220*/  LOP3.LUT R71, R71, R0, RZ, 0xc0, !PT ;  /* 0x0000000047477212 */ /* 0x000fe200078ec0ff */
[--C-:B------:R-:W-:Y:S01]  /*10230*/  FFMA.FTZ R105, R105, c[0x0][0x23c], -R174.reuse ;  /* 0x00008f0069697a23 */ /* 0x100fe200000108ae */
[----:B------:R1:W-:Y:S01]  /*10240*/  MUFU.EX2 R252, R40 ;  /* 0x0000002800fc7308 */ /* 0x0003e20000000800 */
[--C-:B------:R-:W-:Y:S01]  /*10250*/  FFMA.FTZ R108, R108, c[0x0][0x23c], -R174.reuse ;  /* 0x00008f006c6c7a23 */ /* 0x100fe200000108ae */
[----:B------:R-:W-:Y:S01]  /*10260*/  LOP3.LUT R55, R55, R2, RZ, 0xc0, !PT ;  /* 0x0000000237377212 */ /* 0x000fe200078ec0ff */
[----:B------:R-:W-:Y:S01]  /*10270*/  FFMA.FTZ R109, R109, c[0x0][0x23c], -R174 ;  /* 0x00008f006d6d7a23 */ /* 0x000fe200000108ae */
[----:B------:R-:W-:Y:S01]  /*10280*/  LOP3.LUT R0, R10, 0xffff, RZ, 0xc0, !PT ;  /* 0x0000ffff0a007812 */ /* 0x000fe200078ec0ff */
[----:B--2---:R-:W-:Y:S01]  /*10290*/  IMAD.MOV.U32 R42, RZ, RZ, R238 ;  /* 0x000000ffff2a7224 */ /* 0x004fe200078e00ee */
[----:B------:R-:W-:Y:S01]  /*102a0*/  LOP3.LUT R82, R8, 0xffff, RZ, 0xc0, !PT ;  /* 0x0000ffff08527812 */ /* 0x000fe200078ec0ff */
[--C-:B------:R-:W-:Y:S01]  /*102b0*/  FFMA.FTZ R106, R106, c[0x0][0x23c], -R175.reuse ;  /* 0x00008f006a6a7a23 */ /* 0x100fe200000108af */
[----:B------:R-:W-:Y:S01]  /*102c0*/  SHF.R.U32.HI R0, RZ, 0x8, R0 ;  /* 0x00000008ff007819 */ /* 0x000fe20000011600 */
[----:B------:R-:W-:Y:S01]  /*102d0*/  FFMA.FTZ R107, R107, c[0x0][0x23c], -R175 ;  /* 0x00008f006b6b7a23 */ /* 0x000fe200000108af */
[----:B------:R-:W2:Y:S01]  /*102e0*/  MUFU.EX2 R246, R41 ;  /* 0x0000002900f67308 */ /* 0x000ea20000000800 */
[----:B------:R-:W-:Y:S01]  /*102f0*/  FFMA.FTZ R120, R120, c[0x0][0x23c], -R174 ;  /* 0x00008f0078787a23 */ /* 0x000fe200000108ae */
[----:B------:R-:W-:Y:S01]  /*10300*/  PRMT R80, R80, 0x5410, R0 ;  /* 0x0000541050507816 */ /* 0x000fe20000000000 */
[----:B------:R-:W-:Y:S01]  /*10310*/  FFMA.FTZ R121, R121, c[0x0][0x23c], -R174 ;  /* 0x00008f0079797a23 */ /* 0x000fe200000108ae */
[----:B------:R-:W-:Y:S01]  /*10320*/  LOP3.LUT R9, R8, 0xff, RZ, 0xc0, !PT ;  /* 0x000000ff08097812 */ /* 0x000fe200078ec0ff */
[--C-:B---3--:R-:W-:Y:S01]  /*10330*/  FFMA.FTZ R35, R86, c[0x0][0x23c], -R173.reuse ;  /* 0x00008f0056237a23 */ /* 0x108fe200000108ad */
[----:B------:R-:W-:Y:S01]  /*10340*/  SHF.R.U32.HI R10, RZ, 0x18, R10 ;  /* 0x00000018ff0a7819 */ /* 0x000fe2000001160a */
[----:B------:R-:W-:Y:S01]  /*10350*/  FFMA.FTZ R173, R119, c[0x0][0x23c], -R173 ;  /* 0x00008f0077ad7a23 */ /* 0x000fe200000108ad */
[--C-:B------:R-:W-:Y:S01]  /*10360*/  HSET2.LE.AND R80, R80, R230.reuse, PT ;  /* 0x000000e650507233 */ /* 0x100fe20003803000 */
[----:B----4-:R-:W-:Y:S01]  /*10370*/  IMAD.MOV.U32 R179, RZ, RZ, R251 ;  /* 0x000000ffffb37224 */ /* 0x010fe200078e00fb */
[----:B------:R3:W4:Y:S01]  /*10380*/  MUFU.EX2 R243, R43 ;  /* 0x0000002b00f37308 */ /* 0x0007220000000800 */
[----:B------:R-:W-:Y:S01]  /*10390*/  IMAD.MOV.U32 R119, RZ, RZ, R241 ;  /* 0x000000ffff777224 */ /* 0x000fe200078e00f1 */
[----:B------:R-:W-:Y:S01]  /*103a0*/  LOP3.LUT R81, R81, 0xff, RZ, 0xc0, !PT ;  /* 0x000000ff51517812 */ /* 0x000fe200078ec0ff */
[----:B------:R-:W-:Y:S01]  /*103b0*/  FFMA.FTZ R124, R124, c[0x0][0x23c], -R174 ;  /* 0x00008f007c7c7a23 */ /* 0x000fe200000108ae */
[----:B------:R-:W-:Y:S01]  /*103c0*/  SHF.R.U32.HI R83, RZ, 0x10, R8 ;  /* 0x00000010ff537819 */ /* 0x000fe20000011608 */
[----:B-1----:R-:W-:Y:S01]  /*103d0*/  IMAD.MOV.U32 R40, RZ, RZ, R201 ;  /* 0x000000ffff287224 */ /* 0x002fe200078e00c9 */
[----:B------:R-:W-:Y:S01]  /*103e0*/  PRMT R81, R81, 0x5410, R10 ;  /* 0x0000541051517816 */ /* 0x000fe2000000000a */
[----:B------:R-:W-:Y:S01]  /*103f0*/  FFMA.FTZ R174, R125, c[0x0][0x23c], -R174 ;  /* 0x00008f007dae7a23 */ /* 0x000fe200000108ae */
[----:B------:R-:W-:Y:S01]  /*10400*/  SHF.R.U32.HI R82, RZ, 0x8, R82 ;  /* 0x00000008ff527819 */ /* 0x000fe20000011652 */
[--C-:B------:R-:W-:Y:S01]  /*10410*/  FFMA.FTZ R122, R122, c[0x0][0x23c], -R175.reuse ;  /* 0x00008f007a7a7a23 */ /* 0x100fe200000108af */
[----:B------:R-:W-:Y:S01]  /*10420*/  MUFU.EX2 R240, R44 ;  /* 0x0000002c00f07308 */ /* 0x000fe20000000800 */
[--C-:B------:R-:W-:Y:S01]  /*10430*/  FFMA.FTZ R123, R123, c[0x0][0x23c], -R175.reuse ;  /* 0x00008f007b7b7a23 */ /* 0x100fe200000108af */
[----:B------:R-:W-:Y:S01]  /*10440*/  F2FP.PACK_AB R6, R179, R114 ;  /* 0x00000072b306723e */ /* 0x000fe200000000ff */
[----:B------:R-:W-:Y:S01]  /*10450*/  FFMA.FTZ R126, R126, c[0x0][0x23c], -R175 ;  /* 0x00008f007e7e7a23 */ /* 0x000fe200000108af */
[----:B--2---:R-:W-:Y:S01]  /*10460*/  F2FP.PACK_AB R0, R246, R252 ;  /* 0x000000fcf600723e */ /* 0x004fe200000000ff */
[----:B------:R-:W-:Y:S01]  /*10470*/  IMAD.MOV.U32 R41, RZ, RZ, R87 ;  /* 0x000000ffff297224 */ /* 0x000fe200078e0057 */
[----:B------:R-:W-:Y:S01]  /*10480*/  SHF.R.U32.HI R8, RZ, 0x18, R8 ;  /* 0x00000018ff087819 */ /* 0x000fe20000011608 */
[----:B------:R-:W-:Y:S01]  /*10490*/  FFMA.FTZ R175, R127, c[0x0][0x23c], -R175 ;  /* 0x00008f007faf7a23 */ /* 0x000fe200000108af */
[----:B------:R-:W-:Y:S01]  /*104a0*/  PRMT R82, R9, 0x5410, R82 ;  /* 0x0000541009527816 */ /* 0x000fe20000000052 */
[--C-:B------:R-:W-:Y:S01]  /*104b0*/  HSET2.LE.AND R81, R81, R230.reuse, PT ;  /* 0x000000e651517233 */ /* 0x100fe20003803000 */
[----:B------:R-:W1:Y:S01]  /*104c0*/  MUFU.EX2 R238, R45 ;  /* 0x0000002d00ee7308 */ /* 0x000e620000000800 */
[----:B------:R-:W-:Y:S02]  /*104d0*/  LOP3.LUT R83, R83, 0xff, RZ, 0xc0, !PT ;  /* 0x000000ff53537812 */ /* 0x000fe400078ec0ff */
[----:B------:R-:W-:Y:S01]  /*104e0*/  LOP3.LUT R67, R67, R6, RZ, 0xc0, !PT ;  /* 0x0000000643437212 */ /* 0x000fe200078ec0ff */
[----:B---3--:R-:W-:Y:S01]  /*104f0*/  IMAD.MOV.U32 R43, RZ, RZ, R239 ;  /* 0x000000ffff2b7224 */ /* 0x008fe200078e00ef */
[----:B------:R-:W-:Y:S01]  /*10500*/  F2FP.PACK_AB R6, R249, R248 ;  /* 0x000000f8f906723e */ /* 0x000fe200000000ff */
[----:B------:R-:W-:Y:S01]  /*10510*/  IMAD.MOV.U32 R43, RZ, RZ, R149 ;  /* 0x000000ffff2b7224 */ /* 0x000fe200078e0095 */
[----:B------:R-:W-:Y:S01]  /*10520*/  LOP3.LUT R80, R80, R0, RZ, 0xc0, !PT ;  /* 0x0000000050507212 */ /* 0x000fe200078ec0ff */
[----:B------:R-:W-:Y:S01]  /*10530*/  IMAD.MOV.U32 R149, RZ, RZ, R85 ;  /* 0x000000ffff957224 */ /* 0x000fe200078e0055 */
[----:B----4-:R-:W-:Y:S01]  /*10540*/  F2FP.PACK_AB R0, R243, R236 ;  /* 0x000000ecf300723e */ /* 0x010fe200000000ff */
[----:B------:R-:W-:Y:S01]  /*10550*/  MUFU.EX2 R235, R46 ;  /* 0x0000002e00eb7308 */ /* 0x000fe20000000800 */
[----:B------:R-:W-:Y:S01]  /*10560*/  PRMT R83, R83, 0x5410, R8 ;  /* 0x0000541053537816 */ /* 0x000fe20000000008 */
[----:B------:R-:W-:Y:S01]  /*10570*/  IMAD.WIDE.U32 R8, R182, -0x2daee0ad, RZ ;  /* 0xd2511f53b6087825 */ /* 0x000fe200078e00ff */
[----:B------:R-:W-:Y:S01]  /*10580*/  LOP3.LUT R69, R69, R6, RZ, 0xc0, !PT ;  /* 0x0000000645457212 */ /* 0x000fe200078ec0ff */
[--C-:B------:R-:W-:Y:S01]  /*10590*/  HSET2.LE.AND R82, R82, R230.reuse, PT ;  /* 0x000000e652527233 */ /* 0x100fe20003803000 */
[----:B------:R-:W-:Y:S01]  /*105a0*/  F2FP.PACK_AB R2, R26, R40 ;  /* 0x000000281a02723e */ /* 0x000fe200000000ff */
[----:B------:R-:W-:Y:S01]  /*105b0*/  IMAD.WIDE.U32 R6, R7, -0x2daee0ad, RZ ;  /* 0xd2511f5307067825 */ /* 0x000fe200078e00ff */
[----:B------:R-:W-:Y:S01]  /*105c0*/  LOP3.LUT R81, R81, R0, RZ, 0xc0, !PT ;  /* 0x0000000051517212 */ /* 0x000fe200078ec0ff */
[--C-:B------:R-:W-:Y:S01]  /*105d0*/  HSET2.LE.AND R83, R83, R230.reuse, PT ;  /* 0x000000e653537233 */ /* 0x100fe20003803000 */
[----:B------:R-:W-:Y:S01]  /*105e0*/  LOP3.LUT R68, R68, R2, RZ, 0xc0, !PT ;  /* 0x0000000244447212 */ /* 0x000fe200078ec0ff */
[----:B------:R-:W2:Y:S01]  /*105f0*/  MUFU.EX2 R180, R47 ;  /* 0x0000002f00b47308 */ /* 0x000ea20000000800 */
[----:B------:R-:W-:Y:S02]  /*10600*/  LOP3.LUT R2, R7, UR14, R12, 0x96, !PT ;  /* 0x0000000e07027c12 */ /* 0x000fe4000f8e960c */
[----:B------:R-:W-:Y:S02]  /*10610*/  LOP3.LUT R7, R6, 0xffff, RZ, 0xc0, !PT ;  /* 0x0000ffff06077812 */ /* 0x000fe400078ec0ff */
[----:B-1----:R-:W-:Y:S02]  /*10620*/  F2FP.PACK_AB R0, R238, R240 ;  /* 0x000000f0ee00723e */ /* 0x002fe400000000ff */
[----:B------:R-:W-:Y:S02]  /*10630*/  LOP3.LUT R11, R6, 0xff, RZ, 0xc0, !PT ;  /* 0x000000ff060b7812 */ /* 0x000fe400078ec0ff */
[----:B------:R-:W-:Y:S01]  /*10640*/  LOP3.LUT R82, R82, R0, RZ, 0xc0, !PT ;  /* 0x0000000052527212 */ /* 0x000fe200078ec0ff */
[----:B------:R1:W-:Y:S01]  /*10650*/  MUFU.EX2 R241, R60 ;  /* 0x0000003c00f17308 */ /* 0x0003e20000000800 */
[--C-:B------:R-:W-:Y:S02]  /*10660*/  SHF.R.U32.HI R12, RZ, 0x10, R6.reuse ;  /* 0x00000010ff0c7819 */ /* 0x100fe40000011606 */
[----:B------:R-:W-:Y:S07]  /*10670*/  SHF.R.U32.HI R6, RZ, 0x18, R6 ;  /* 0x00000018ff067819 */ /* 0x000fee0000011606 */
[----:B------:R3:W-:Y:S01]  /*10680*/  MUFU.EX2 R251, R61 ;  /* 0x0000003d00fb7308 */ /* 0x0007e20000000800 */
[----:B--2---:R-:W-:Y:S04]  /*10690*/  F2FP.PACK_AB R0, R180, R235 ;  /* 0x000000ebb400723e */ /* 0x004fe800000000ff */
[----:B------:R-:W-:Y:S05]  /*106a0*/  LOP3.LUT R83, R83, R0, RZ, 0xc0, !PT ;  /* 0x0000000053537212 */ /* 0x000fea00078ec0ff */
[----:B------:R2:W-:Y:S01]  /*106b0*/  MUFU.EX2 R237, R62 ;  /* 0x0000003e00ed7308 */ /* 0x0005e20000000800 */
[C---:B------:R-:W-:Y:S02]  /*106c0*/  LOP3.LUT R0, R2.reuse, 0xffff, RZ, 0xc0, !PT ;  /* 0x0000ffff02007812 */ /* 0x040fe400078ec0ff */
[----:B-1----:R-:W-:Y:S02]  /*106d0*/  LOP3.LUT R60, R2, 0xff, RZ, 0xc0, !PT ;  /* 0x000000ff023c7812 */ /* 0x002fe400078ec0ff */
[----:B------:R-:W-:Y:S05]  /*106e0*/  SHF.R.U32.HI R0, RZ, 0x8, R0 ;  /* 0x00000008ff007819 */ /* 0x000fea0000011600 */
[----:B------:R-:W-:Y:S01]  /*106f0*/  MUFU.EX2 R31, R56 ;  /* 0x00000038001f7308 */ /* 0x000fe20000000800 */
[----:B------:R-:W-:Y:S02]  /*10700*/  PRMT R60, R60, 0x5410, R0 ;  /* 0x000054103c3c7816 */ /* 0x000fe40000000000 */
[--C-:B---3--:R-:W-:Y:S02]  /*10710*/  SHF.R.U32.HI R61, RZ, 0x10, R2.reuse ;  /* 0x00000010ff3d7819 */ /* 0x108fe40000011602 */
[----:B------:R-:W-:Y:S01]  /*10720*/  SHF.R.U32.HI R2, RZ, 0x18, R2 ;  /* 0x00000018ff027819 */ /* 0x000fe20000011602 */
[--C-:B------:R-:W-:Y:S01]  /*10730*/  HSET2.LE.AND R60, R60, R230.reuse, PT ;  /* 0x000000e63c3c7233 */ /* 0x100fe20003803000 */
[----:B------:R-:W-:Y:S03]  /*10740*/  LOP3.LUT R61, R61, 0xff, RZ, 0xc0, !PT ;  /* 0x000000ff3d3d7812 */ /* 0x000fe600078ec0ff */
[----:B------:R-:W1:Y:S01]  /*10750*/  MUFU.EX2 R103, R57 ;  /* 0x0000003900677308 */ /* 0x000e620000000800 */
[----:B------:R-:W-:Y:S02]  /*10760*/  PRMT R61, R61, 0x5410, R2 ;  /* 0x000054103d3d7816 */ /* 0x000fe40000000002 */
[----:B--2---:R-:W-:Y:S03]  /*10770*/  SHF.R.U32.HI R62, RZ, 0x8, R7 ;  /* 0x00000008ff3e7819 */ /* 0x004fe60000011607 */
[--C-:B------:R-:W-:Y:S01]  /*10780*/  HSET2.LE.AND R61, R61, R230.reuse, PT ;  /* 0x000000e63d3d7233 */ /* 0x100fe20003803000 */
[----:B------:R-:W-:Y:S03]  /*10790*/  PRMT R62, R11, 0x5410, R62 ;  /* 0x000054100b3e7816 */ /* 0x000fe6000000003e */
[----:B------:R2:W-:Y:S02]  /*107a0*/  MUFU.EX2 R239, R63 ;  /* 0x0000003f00ef7308 */ /* 0x0005e40000000800 */
[--C-:B------:R-:W-:Y:S08]  /*107b0*/  HSET2.LE.AND R62, R62, R230.reuse, PT ;  /* 0x000000e63e3e7233 */ /* 0x100ff00003803000 */
[----:B------:R-:W-:Y:S01]  /*107c0*/  MUFU.EX2 R242, R58 ;  /* 0x0000003a00f27308 */ /* 0x000fe20000000800 */
[----:B-1----:R-:W-:Y:S04]  /*107d0*/  F2FP.PACK_AB R0, R103, R31 ;  /* 0x0000001f6700723e */ /* 0x002fe800000000ff */
[----:B------:R-:W-:Y:S05]  /*107e0*/  LOP3.LUT R60, R60, R0, RZ, 0xc0, !PT ;  /* 0x000000003c3c7212 */ /* 0x000fea00078ec0ff */
[----:B------:R-:W1:Y:S01]  /*107f0*/  MUFU.EX2 R247, R59 ;  /* 0x0000003b00f77308 */ /* 0x000e620000000800 */
[----:B--2---:R-:W-:Y:S04]  /*10800*/  LOP3.LUT R63, R12, 0xff, RZ, 0xc0, !PT ;  /* 0x000000ff0c3f7812 */ /* 0x004fe800078ec0ff */
[----:B------:R-:W-:Y:S01]  /*10810*/  PRMT R63, R63, 0x5410, R6 ;  /* 0x000054103f3f7816 */ /* 0x000fe20000000006 */
[----:B------:R-:W-:Y:S04]  /*10820*/  IMAD.WIDE.U32 R6, R184, -0x2daee0ad, RZ ;  /* 0xd2511f53b8067825 */ /* 0x000fe800078e00ff */
[----:B------:R-:W-:Y:S01]  /*10830*/  MUFU.EX2 R201, R196 ;  /* 0x000000c400c97308 */ /* 0x000fe20000000800 */
[--C-:B------:R-:W-:Y:S01]  /*10840*/  HSET2.LE.AND R63, R63, R230.reuse, PT ;  /* 0x000000e63f3f7233 */ /* 0x100fe20003803000 */
[----:B------:R-:W-:Y:S08]  /*10850*/  LOP3.LUT R7, R7, UR8, R8, 0x96, !PT ;  /* 0x0000000807077c12 */ /* 0x000ff0000f8e9608 */
[----:B------:R-:W2:Y:S01]  /*10860*/  MUFU.EX2 R202, R185 ;  /* 0x000000b900ca7308 */ /* 0x000ea20000000800 */
[----:B-1----:R-:W-:Y:S04]  /*10870*/  F2FP.PACK_AB R0, R247, R242 ;  /* 0x000000f2f700723e */ /* 0x002fe800000000ff */
[----:B------:R-:W-:Y:S02]  /*10880*/  LOP3.LUT R61, R61, R0, RZ, 0xc0, !PT ;  /* 0x000000003d3d7212 */ /* 0x000fe400078ec0ff */
[----:B------:R-:W-:Y:S03]  /*10890*/  F2FP.PACK_AB R0, R251, R241 ;  /* 0x000000f1fb00723e */ /* 0x000fe600000000ff */
[----:B------:R-:W-:Y:S01]  /*108a0*/  MUFU.EX2 R195, R14 ;  /* 0x0000000e00c37308 */ /* 0x000fe20000000800 */
[----:B------:R-:W-:Y:S02]  /*108b0*/  LOP3.LUT R62, R62, R0, RZ, 0xc0, !PT ;  /* 0x000000003e3e7212 */ /* 0x000fe400078ec0ff */
[----:B------:R-:W-:Y:S04]  /*108c0*/  F2FP.PACK_AB R0, R239, R237 ;  /* 0x000000edef00723e */ /* 0x000fe800000000ff */
[----:B------:R-:W-:Y:S03]  /*108d0*/  LOP3.LUT R63, R63, R0, RZ, 0xc0, !PT ;  /* 0x000000003f3f7212 */ /* 0x000fe600078ec0ff */
[----:B------:R-:W1:Y:S01]  /*108e0*/  MUFU.EX2 R196, R13 ;  /* 0x0000000d00c47308 */ /* 0x000e620000000800 */
[----:B------:R-:W-:Y:S05]  /*108f0*/  LOP3.LUT R0, R9, UR10, R176, 0x96, !PT ;  /* 0x0000000a09007c12 */ /* 0x000fea000f8e96b0 */
[----:B------:R-:W-:Y:S04]  /*10900*/  IMAD.WIDE.U32 R10, R0, -0x326172a9, RZ ;  /* 0xcd9e8d57000a7825 */ /* 0x000fe800078e00ff */
[----:B------:R-:W-:Y:S01]  /*10910*/  MUFU.EX2 R206, R198 ;  /* 0x000000c600ce7308 */ /* 0x000fe20000000800 */
[----:B------:R-:W-:Y:S05]  /*10920*/  LOP3.LUT R8, R11, UR9, R192, 0x96, !PT ;  /* 0x000000090b087c12 */ /* 0x000fea000f8e96c0 */
[----:B------:R-:W-:Y:S04]  /*10930*/  IMAD.WIDE.U32 R8, R8, -0x2daee0ad, RZ ;  /* 0xd2511f5308087825 */ /* 0x000fe800078e00ff */
[----:B------:R-:W3:Y:S01]  /*10940*/  MUFU.EX2 R207, R197 ;  /* 0x000000c500cf7308 */ /* 0x000ee20000000800 */
[----:B------:R-:W-:Y:S01]  /*10950*/  LOP3.LUT R9, R9, UR6, R6, 0x96, !PT ;  /* 0x0000000609097c12 */ /* 0x000fe2000f8e9606 */
[----:B------:R-:W-:Y:S05]  /*10960*/  IMAD.WIDE.U32 R6, R7, -0x326172a9, RZ ;  /* 0xcd9e8d5707067825 */ /* 0x000fea00078e00ff */
[----:B------:R-:W-:Y:S03]  /*10970*/  LOP3.LUT R10, R7, UR7, R10, 0x96, !PT ;  /* 0x00000007070a7c12 */ /* 0x000fe6000f8e960a */
[----:B------:R4:W-:Y:S02]  /*10980*/  MUFU.EX2 R191, R24 ;  /* 0x0000001800bf7308 */ /* 0x0009e40000000800 */
[----:B------:R-:W-:Y:S05]  /*10990*/  IMAD.WIDE.U32 R10, R10, -0x2daee0ad, RZ ;  /* 0xd2511f530a0a7825 */ /* 0x000fea00078e00ff */
[----:B------:R-:W-:Y:S01]  /*109a0*/  LOP3.LUT R7, R11, UR4, R8, 0x96, !PT ;  /* 0x000000040b077c12 */ /* 0x000fe2000f8e9608 */
[----:B------:R-:W-:Y:S02]  /*109b0*/  IMAD.WIDE.U32 R8, R9, -0x326172a9, RZ ;  /* 0xcd9e8d5709087825 */ /* 0x000fe400078e00ff */
[----:B------:R1:W-:Y:S03]  /*109c0*/  MUFU.EX2 R197, R22 ;  /* 0x0000001600c57308 */ /* 0x0003e60000000800 */
[----:B------:R-:W-:Y:S01]  /*109d0*/  LOP3.LUT R2, R9, UR5, R6, 0x96, !PT ;  /* 0x0000000509027c12 */ /* 0x000fe2000f8e9606 */
[----:B------:R-:W-:Y:S05]  /*109e0*/  IMAD.WIDE.U32 R6, R7, -0x326172a9, RZ ;  /* 0xcd9e8d5707067825 */ /* 0x000fea00078e00ff */
[C---:B------:R-:W-:Y:S01]  /*109f0*/  LOP3.LUT R0, R6.reuse, 0xffff, RZ, 0xc0, !PT ;  /* 0x0000ffff06007812 */ /* 0x040fe200078ec0ff */
[----:B------:R-:W3:Y:S01]  /*10a00*/  MUFU.EX2 R198, R15 ;  /* 0x0000000f00c67308 */ /* 0x000ee20000000800 */
[----:B------:R-:W-:Y:S02]  /*10a10*/  LOP3.LUT R46, R6, 0xff, RZ, 0xc0, !PT ;  /* 0x000000ff062e7812 */ /* 0x000fe400078ec0ff */
[----:B------:R-:W-:Y:S01]  /*10a20*/  SHF.R.U32.HI R0, RZ, 0x8, R0 ;  /* 0x00000008ff007819 */ /* 0x000fe20000011600 */
[----:B----4-:R-:W-:Y:S01]  /*10a30*/  IMAD.MOV.U32 R24, RZ, RZ, R84 ;  /* 0x000000ffff187224 */ /* 0x010fe200078e0054 */
[----:B------:R-:W-:Y:S02]  /*10a40*/  SHF.R.U32.HI R47, RZ, 0x10, R6 ;  /* 0x00000010ff2f7819 */ /* 0x000fe40000011606 */
[----:B------:R-:W-:Y:S02]  /*10a50*/  PRMT R46, R46, 0x5410, R0 ;  /* 0x000054102e2e7816 */ /* 0x000fe40000000000 */
[----:B------:R-:W-:Y:S01]  /*10a60*/  SHF.R.U32.HI R6, RZ, 0x18, R6 ;  /* 0x00000018ff067819 */ /* 0x000fe20000011606 */
[----:B------:R4:W-:Y:S01]  /*10a70*/  MUFU.EX2 R188, R36 ;  /* 0x0000002400bc7308 */ /* 0x0009e20000000800 */
[----:B------:R-:W-:Y:S01]  /*10a80*/  LOP3.LUT R47, R47, 0xff, RZ, 0xc0, !PT ;  /* 0x000000ff2f2f7812 */ /* 0x000fe200078ec0ff */
[--C-:B------:R-:W-:Y:S01]  /*10a90*/  HSET2.LE.AND R46, R46, R230.reuse, PT ;  /* 0x000000e62e2e7233 */ /* 0x100fe20003803000 */
[----:B--2---:R-:W-:Y:S01]  /*10aa0*/  F2FP.PACK_AB R0, R202, R201 ;  /* 0x000000c9ca00723e */ /* 0x004fe200000000ff */
[----:B-1----:R-:W-:Y:S01]  /*10ab0*/  IMAD.MOV.U32 R22, RZ, RZ, R26 ;  /* 0x000000ffff167224 */ /* 0x002fe200078e001a */
[----:B------:R-:W-:Y:S01]  /*10ac0*/  PRMT R47, R47, 0x5410, R6 ;  /* 0x000054102f2f7816 */ /* 0x000fe20000000006 */
[----:B------:R-:W-:Y:S01]  /*10ad0*/  IMAD.MOV.U32 R26, RZ, RZ, R117 ;  /* 0x000000ffff1a7224 */ /* 0x000fe200078e0075 */
[----:B------:R-:W-:Y:S01]  /*10ae0*/  LOP3.LUT R8, R7, UR15, R8, 0x96, !PT ;  /* 0x0000000f07087c12 */ /* 0x000fe2000f8e9608 */
[----:B------:R-:W-:Y:S01]  /*10af0*/  IMAD.WIDE.U32 R6, R2, -0x2daee0ad, RZ ;  /* 0xd2511f5302067825 */ /* 0x000fe200078e00ff */
[----:B------:R-:W-:Y:S01]  /*10b00*/  LOP3.LUT R46, R46, R0, RZ, 0xc0, !PT ;  /* 0x000000002e2e7212 */ /* 0x000fe200078ec0ff */
[--C-:B------:R-:W-:Y:S01]  /*10b10*/  HSET2.LE.AND R47, R47, R230.reuse, PT ;  /* 0x000000e62f2f7233 */ /* 0x100fe20003803000 */
[----:B------:R-:W-:Y:S01]  /*10b20*/  F2FP.PACK_AB R0, R196, R195 ;  /* 0x000000c3c400723e */ /* 0x000fe200000000ff */
[----:B------:R1:W2:Y:S01]  /*10b30*/  MUFU.EX2 R190, R37 ;  /* 0x0000002500be7308 */ /* 0x0002a20000000800 */
[C---:B------:R-:W-:Y:S02]  /*10b40*/  LOP3.LUT R58, R6.reuse, 0xff, RZ, 0xc0, !PT ;  /* 0x000000ff063a7812 */ /* 0x040fe400078ec0ff */
[----:B------:R-:W-:Y:S02]  /*10b50*/  LOP3.LUT R47, R47, R0, RZ, 0xc0, !PT ;  /* 0x000000002f2f7212 */ /* 0x000fe400078ec0ff */
[----:B------:R-:W-:Y:S02]  /*10b60*/  LOP3.LUT R0, R6, 0xffff, RZ, 0xc0, !PT ;  /* 0x0000ffff06007812 */ /* 0x000fe400078ec0ff */
[----:B------:R-:W-:Y:S02]  /*10b70*/  SHF.R.U32.HI R59, RZ, 0x10, R6 ;  /* 0x00000010ff3b7819 */ /* 0x000fe40000011606 */
[----:B------:R-:W-:Y:S01]  /*10b80*/  SHF.R.U32.HI R0, RZ, 0x8, R0 ;  /* 0x00000008ff007819 */ /* 0x000fe20000011600 */
[----:B------:R-:W-:Y:S01]  /*10b90*/  MUFU.EX2 R187, R38 ;  /* 0x0000002600bb7308 */ /* 0x000fe20000000800 */
[----:B------:R-:W-:Y:S01]  /*10ba0*/  SHF.R.U32.HI R6, RZ, 0x18, R6 ;  /* 0x00000018ff067819 */ /* 0x000fe20000011606 */
[----:B----4-:R-:W-:Y:S01]  /*10bb0*/  IMAD.MOV.U32 R36, RZ, RZ, R25 ;  /* 0x000000ffff247224 */ /* 0x010fe200078e0019 */
[----:B------:R-:W-:Y:S01]  /*10bc0*/  PRMT R58, R58, 0x5410, R0 ;  /* 0x000054103a3a7816 */ /* 0x000fe20000000000 */
[----:B------:R-:W-:Y:S01]  /*10bd0*/  IMAD.MOV.U32 R25, RZ, RZ, R34 ;  /* 0x000000ffff197224 */ /* 0x000fe200078e0022 */
[----:B------:R-:W-:Y:S01]  /*10be0*/  LOP3.LUT R59, R59, 0xff, RZ, 0xc0, !PT ;  /* 0x000000ff3b3b7812 */ /* 0x000fe200078ec0ff */
[----:B------:R-:W-:Y:S01]  /*10bf0*/  IMAD.MOV.U32 R34, RZ, RZ, R222 ;  /* 0x000000ffff227224 */ /* 0x000fe200078e00de */
[----:B---3--:R-:W-:Y:S01]  /*10c00*/  F2FP.PACK_AB R0, R207, R206 ;  /* 0x000000cecf00723e */ /* 0x008fe200000000ff */
[--C-:B------:R-:W-:Y:S01]  /*10c10*/  HSET2.LE.AND R58, R58, R230.reuse, PT ;  /* 0x000000e63a3a7233 */ /* 0x100fe20003803000 */
[----:B------:R-:W-:Y:S01]  /*10c20*/  PRMT R59, R59, 0x5410, R6 ;  /* 0x000054103b3b7816 */ /* 0x000fe20000000006 */
[----:B------:R-:W3:Y:S01]  /*10c30*/  MUFU.EX2 R189, R39 ;  /* 0x0000002700bd7308 */ /* 0x000ee20000000800 */
[----:B------:R-:W-:Y:S02]  /*10c40*/  LOP3.LUT R44, R8, 0xff, RZ, 0xc0, !PT ;  /* 0x000000ff082c7812 */ /* 0x000fe400078ec0ff */
[----:B------:R-:W-:Y:S01]  /*10c50*/  LOP3.LUT R58, R58, R0, RZ, 0xc0, !PT ;  /* 0x000000003a3a7212 */ /* 0x000fe200078ec0ff */
[----:B-1----:R-:W-:Y:S01]  /*10c60*/  IMAD.MOV.U32 R37, RZ, RZ, R102 ;  /* 0x000000ffff257224 */ /* 0x002fe200078e0066 */
[--C-:B------:R-:W-:Y:S01]  /*10c70*/  HSET2.LE.AND R59, R59, R230.reuse, PT ;  /* 0x000000e63b3b7233 */ /* 0x100fe20003803000 */
[----:B------:R-:W-:Y:S02]  /*10c80*/  F2FP.PACK_AB R0, R198, R197 ;  /* 0x000000c5c600723e */ /* 0x000fe400000000ff */
[--C-:B------:R-:W-:Y:S02]  /*10c90*/  SHF.R.U32.HI R45, RZ, 0x10, R8.reuse ;  /* 0x00000010ff2d7819 */ /* 0x100fe40000011608 */
[----:B------:R-:W-:Y:S01]  /*10ca0*/  LOP3.LUT R59, R59, R0, RZ, 0xc0, !PT ;  /* 0x000000003b3b7212 */ /* 0x000fe200078ec0ff */
[----:B------:R-:W1:Y:S01]  /*10cb0*/  MUFU.EX2 R200, R200 ;  /* 0x000000c800c87308 */ /* 0x000e620000000800 */
[----:B------:R-:W-:Y:S02]  /*10cc0*/  LOP3.LUT R0, R8, 0xffff, RZ, 0xc0, !PT ;  /* 0x0000ffff08007812 */ /* 0x000fe400078ec0ff */
[----:B------:R-:W-:Y:S02]  /*10cd0*/  SHF.R.U32.HI R8, RZ, 0x18, R8 ;  /* 0x00000018ff087819 */ /* 0x000fe40000011608 */
[----:B------:R-:W-:Y:S02]  /*10ce0*/  SHF.R.U32.HI R0, RZ, 0x8, R0 ;  /* 0x00000008ff007819 */ /* 0x000fe40000011600 */
[----:B------:R-:W-:Y:S02]  /*10cf0*/  LOP3.LUT R45, R45, 0xff, RZ, 0xc0, !PT ;  /* 0x000000ff2d2d7812 */ /* 0x000fe400078ec0ff */
[----:B------:R-:W-:Y:S01]  /*10d00*/  PRMT R44, R44, 0x5410, R0 ;  /* 0x000054102c2c7816 */ /* 0x000fe20000000000 */
[----:B------:R-:W4:Y:S01]  /*10d10*/  MUFU.EX2 R194, R23 ;  /* 0x0000001700c27308 */ /* 0x000f220000000800 */
[----:B------:R-:W-:Y:S02]  /*10d20*/  PRMT R45, R45, 0x5410, R8 ;  /* 0x000054102d2d7816 */ /* 0x000fe40000000008 */
[----:B--2---:R-:W-:Y:S01]  /*10d30*/  F2FP.PACK_AB R0, R190, R188 ;  /* 0x000000bcbe00723e */ /* 0x004fe200000000ff */
[--C-:B------:R-:W-:Y:S01]  /*10d40*/  HSET2.LE.AND R44, R44, R230.reuse, PT ;  /* 0x000000e62c2c7233 */ /* 0x100fe20003803000 */
[----:B------:R-:W-:Y:S01]  /*10d50*/  LOP3.LUT R2, R7, UR14, R10, 0x96, !PT ;  /* 0x0000000e07027c12 */ /* 0x000fe2000f8e960a */
[--C-:B------:R-:W-:Y:S03]  /*10d60*/  HSET2.LE.AND R45, R45, R230.reuse, PT ;  /* 0x000000e62d2d7233 */ /* 0x100fe60003803000 */
[----:B------:R-:W-:Y:S01]  /*10d70*/  LOP3.LUT R44, R44, R0, RZ, 0xc0, !PT ;  /* 0x000000002c2c7212 */ /* 0x000fe200078ec0ff */
[----:B------:R-:W-:Y:S01]  /*10d80*/  MUFU.EX2 R110, R110 ;  /* 0x0000006e006e7308 */ /* 0x000fe20000000800 */
[----:B---3--:R-:W-:Y:S02]  /*10d90*/  F2FP.PACK_AB R0, R189, R187 ;  /* 0x000000bbbd00723e */ /* 0x008fe400000000ff */
[C---:B------:R-:W-:Y:S02]  /*10da0*/  LOP3.LUT R56, R2.reuse, 0xff, RZ, 0xc0, !PT ;  /* 0x000000ff02387812 */ /* 0x040fe400078ec0ff */
[----:B------:R-:W-:Y:S02]  /*10db0*/  LOP3.LUT R45, R45, R0, RZ, 0xc0, !PT ;  /* 0x000000002d2d7212 */ /* 0x000fe400078ec0ff */
[----:B------:R-:W-:Y:S02]  /*10dc0*/  LOP3.LUT R0, R2, 0xffff, RZ, 0xc0, !PT ;  /* 0x0000ffff02007812 */ /* 0x000fe400078ec0ff */
[----:B------:R-:W-:Y:S01]  /*10dd0*/  SHF.R.U32.HI R57, RZ, 0x10, R2 ;  /* 0x00000010ff397819 */ /* 0x000fe20000011602 */
[----:B------:R-:W-:Y:S01]  /*10de0*/  MUFU.EX2 R111, R111 ;  /* 0x0000006f006f7308 */ /* 0x000fe20000000800 */
[----:B------:R-:W-:Y:S02]  /*10df0*/  SHF.R.U32.HI R0, RZ, 0x8, R0 ;  /* 0x00000008ff007819 */ /* 0x000fe40000011600 */
[----:B------:R-:W-:Y:S02]  /*10e00*/  SHF.R.U32.HI R2, RZ, 0x18, R2 ;  /* 0x00000018ff027819 */ /* 0x000fe40000011602 */
[----:B------:R-:W-:Y:S02]  /*10e10*/  PRMT R56, R56, 0x5410, R0 ;  /* 0x0000541038387816 */ /* 0x000fe40000000000 */
[----:B------:R-:W-:Y:S02]  /*10e20*/  LOP3.LUT R57, R57, 0xff, RZ, 0xc0, !PT ;  /* 0x000000ff39397812 */ /* 0x000fe400078ec0ff */
[----:B-1----:R-:W-:Y:S01]  /*10e30*/  F2FP.PACK_AB R0, R199, R200 ;  /* 0x000000c8c700723e */ /* 0x002fe200000000ff */
[--C-:B------:R-:W-:Y:S01]  /*10e40*/  HSET2.LE.AND R56, R56, R230.reuse, PT ;  /* 0x000000e638387233 */ /* 0x100fe20003803000 */
[----:B------:R-:W-:Y:S01]  /*10e50*/  PRMT R57, R57, 0x5410, R2 ;  /* 0x0000541039397816 */ /* 0x000fe20000000002 */
[----:B------:R-:W-:Y:S03]  /*10e60*/  MUFU.EX2 R174, R174 ;  /* 0x000000ae00ae7308 */ /* 0x000fe60000000800 */
[----:B------:R-:W-:Y:S01]  /*10e70*/  LOP3.LUT R56, R56, R0, RZ, 0xc0, !PT ;  /* 0x0000000038387212 */ /* 0x000fe200078ec0ff */
[--C-:B------:R-:W-:Y:S01]  /*10e80*/  HSET2.LE.AND R57, R57, R230.reuse, PT ;  /* 0x000000e639397233 */ /* 0x100fe20003803000 */
[----:B----4-:R-:W-:Y:S04]  /*10e90*/  F2FP.PACK_AB R0, R194, R191 ;  /* 0x000000bfc200723e */ /* 0x010fe800000000ff */
[----:B------:R-:W-:Y:S01]  /*10ea0*/  LOP3.LUT R57, R57, R0, RZ, 0xc0, !PT ;  /* 0x0000000039397212 */ /* 0x000fe200078ec0ff */
        /* <DEDUP_REMOVED lines=21> */
[----:B------:R-:W-:Y:S03]  /*11000*/  MUFU.EX2 R107, R107 ;  /* 0x0000006b006b7308 */ /* 0x000fe60000000800 */
[----:B------:R-:W-:Y:S01]  /*11010*/  IMAD.WIDE.U32 R12, R12, -0x2daee0ad, RZ ;  /* 0xd2511f530c0c7825 */ /* 0x000fe200078e00ff */
[----:B------:R-:W-:Y:S04]  /*11020*/  LOP3.LUT R10, R9, UR5, R10, 0x96, !PT ;  /* 0x00000005090a7c12 */ /* 0x000fe8000f8e960a */
[----:B------:R-:W-:Y:S02]  /*11030*/  LOP3.LUT R6, R13, UR4, R6, 0x96, !PT ;  /* 0x000000040d067c12 */ /* 0x000fe4000f8e9606 */
[----:B------:R-:W-:Y:S03]  /*11040*/  MUFU.EX2 R108, R108 ;  /* 0x0000006c006c7308 */ /* 0x000fe60000000800 */
        /* <DEDUP_REMOVED lines=13> */
[----:B------:R-:W-:Y:S01]  /*11120*/  LOP3.LUT R2, R0, 0xffff, RZ, 0xc0, !PT ;  /* 0x0000ffff00027812 */ /* 0x000fe200078ec0ff */
[----:B------:R-:W-:Y:S03]  /*11130*/  MUFU.EX2 R89, R89 ;  /* 0x0000005900597308 */ /* 0x000fe60000000800 */
[C---:B------:R-:W-:Y:S02]  /*11140*/  LOP3.LUT R140, R6.reuse, 0xffff, RZ, 0xc0, !PT ;  /* 0x0000ffff068c7812 */ /* 0x040fe400078ec0ff */
[----:B------:R-:W-:Y:S02]  /*11150*/  LOP3.LUT R141, R6, 0xff, RZ, 0xc0, !PT ;  /* 0x000000ff068d7812 */ /* 0x000fe400078ec0ff */
[--C-:B------:R-:W-:Y:S02]  /*11160*/  SHF.R.U32.HI R152, RZ, 0x10, R6.reuse ;  /* 0x00000010ff987819 */ /* 0x100fe40000011606 */
        /* <DEDUP_REMOVED lines=9> */
[----:B------:R-:W-:Y:S04]  /*11200*/  LOP3.LUT R0, R6, 0xff, RZ, 0xc0, !PT ;  /* 0x000000ff06007812 */ /* 0x000fe800078ec0ff */
[----:B------:R-:W-:Y:S02]  /*11210*/  PRMT R185, R0, 0x5410, R2 ;  /* 0x0000541000b97816 */ /* 0x000fe40000000002 */
[----:B------:R-:W-:Y:S01]  /*11220*/  IADD3 R0, R131, 0x3, RZ ;  /* 0x0000000383007810 */ /* 0x000fe20007ffe0ff */
[----:B------:R-:W-:Y:S03]  /*11230*/  MUFU.EX2 R92, R92 ;  /* 0x0000005c005c7308 */ /* 0x000fe60000000800 */
[----:B------:R-:W-:Y:S05]  /*11240*/  LOP3.LUT R0, R229, UR21, R0, 0x96, !PT ;  /* 0x00000015e5007c12 */ /* 0x000fea000f8e9600 */
[----:B------:R-:W-:Y:S02]  /*11250*/  IMAD.WIDE.U32 R182, R0, -0x326172a9, RZ ;  /* 0xcd9e8d5700b67825 */ /* 0x000fe400078e00ff */
[----:B------:R-:W-:Y:S03]  /*11260*/  MUFU.EX2 R93, R93 ;  /* 0x0000005d005d7308 */ /* 0x000fe60000000800 */
[----:B------:R-:W-:Y:S01]  /*11270*/  LOP3.LUT R6, R183, UR13, R42, 0x96, !PT ;  /* 0x0000000db7067c12 */ /* 0x000fe2000f8e962a */
[----:B------:R-:W-:Y:S01]  /*11280*/  IMAD.MOV.U32 R42, RZ, RZ, R144 ;  /* 0x000000ffff2a7224 */ /* 0x000fe200078e0090 */
[----:B------:R-:W-:Y:S03]  /*11290*/  LOP3.LUT R8, R193, UR11, R182, 0x96, !PT ;  /* 0x0000000bc1087c12 */ /* 0x000fe6000f8e96b6 */
        /* <DEDUP_REMOVED lines=32> */
[----:B------:R-:W-:Y:S04]  /*114a0*/  LOP3.LUT R0, R15, UR13, R118, 0x96, !PT ;  /* 0x0000000d0f007c12 */ /* 0x000fe8000f8e9676 */
[----:B------:R-:W-:Y:S01]  /*114b0*/  LOP3.LUT R87, R7, UR14, R12, 0x96, !PT ;  /* 0x0000000e07577c12 */ /* 0x000fe2000f8e960c */
[----:B------:R-:W-:Y:S01]  /*114c0*/  IMAD.WIDE.U32 R8, R0, -0x2daee0ad, RZ ;  /* 0xd2511f5300087825 */ /* 0x000fe200078e00ff */
[C---:B------:R-:W-:Y:S02]  /*114d0*/  LOP3.LUT R192, R6.reuse, 0xffff, RZ, 0xc0, !PT ;  /* 0x0000ffff06c07812 */ /* 0x040fe400078ec0ff */
[----:B------:R-:W-:Y:S02]  /*114e0*/  SHF.R.U32.HI R193, RZ, 0x10, R6 ;  /* 0x00000010ffc17819 */ /* 0x000fe40000011606 */
[----:B------:R-:W-:Y:S02]  /*114f0*/  LOP3.LUT R0, R9, UR10, R212, 0x96, !PT ;  /* 0x0000000a09007c12 */ /* 0x000fe4000f8e96d4 */
[----:B------:R-:W-:Y:S02]  /*11500*/  LOP3.LUT R222, R6, 0xff, RZ, 0xc0, !PT ;  /* 0x000000ff06de7812 */ /* 0x000fe400078ec0ff */
[----:B------:R-:W-:Y:S01]  /*11510*/  SHF.R.U32.HI R221, RZ, 0x18, R6 ;  /* 0x00000018ffdd7819 */ /* 0x000fe20000011606 */
[----:B------:R-:W-:Y:S01]  /*11520*/  IMAD.WIDE.U32 R10, R0, -0x326172a9, RZ ;  /* 0xcd9e8d57000a7825 */ /* 0x000fe200078e00ff */
[----:B------:R-:W-:Y:S05]  /*11530*/  LOP3.LUT R6, R225, UR11, R14, 0x96, !PT ;  /* 0x0000000be1067c12 */ /* 0x000fea000f8e960e */
[----:B------:R-:W-:Y:S05]  /*11540*/  IMAD.WIDE.U32 R6, R6, -0x2daee0ad, RZ ;  /* 0xd2511f5306067825 */ /* 0x000fea00078e00ff */
[----:B------:R-:W-:Y:S02]  /*11550*/  LOP3.LUT R7, R7, UR8, R8, 0x96, !PT ;  /* 0x0000000807077c12 */ /* 0x000fe4000f8e9608 */
        /* <DEDUP_REMOVED lines=22> */
[----:B------:R-:W-:Y:S01]  /*116c0*/  IMAD.WIDE.U32 R6, R9, -0x2daee0ad, RZ ;  /* 0xd2511f5309067825 */ /* 0x000fe200078e00ff */
[----:B------:R-:W1:Y:S03]  /*116d0*/  MUFU.EX2 R2, R2 ;  /* 0x0000000200027308 */ /* 0x000e660000000800 */
[----:B------:R-:W-:Y:S01]  /*116e0*/  FADD.FTZ R0, -R133, R136 ;  /* 0x0000008885007221 */ /* 0x000fe20000010100 */
[C---:B------:R-:W-:Y:S01]  /*116f0*/  LOP3.LUT R96, R6.reuse, 0xffff, RZ, 0xc0, !PT ;  /* 0x0000ffff06607812 */ /* 0x040fe200078ec0ff */
[----:B------:R-:W-:Y:S01]  /*11700*/  IMAD.MOV.U32 R136, RZ, RZ, R22 ;  /* 0x000000ffff887224 */ /* 0x000fe200078e0016 */
[----:B------:R-:W-:Y:S01]  /*11710*/  LOP3.LUT R102, R6, 0xff, RZ, 0xc0, !PT ;  /* 0x000000ff06667812 */ /* 0x000fe200078ec0ff */
[----:B------:R-:W-:Y:S01]  /*11720*/  FMUL.FTZ R0, R0, c[0x0][0x23c] ;  /* 0x00008f0000007a20 */ /* 0x000fe20000410000 */
[--C-:B------:R-:W-:Y:S01]  /*11730*/  SHF.R.U32.HI R117, RZ, 0x10, R6.reuse ;  /* 0x00000010ff757819 */ /* 0x100fe20000011606 */
[----:B------:R-:W-:Y:S01]  /*11740*/  IMAD.MOV.U32 R22, RZ, RZ, R43 ;  /* 0x000000ffff167224 */ /* 0x000fe200078e002b */
[----:B------:R-:W-:Y:S01]  /*11750*/  SHF.R.U32.HI R131, RZ, 0x18, R6 ;  /* 0x00000018ff837819 */ /* 0x000fe20000011606 */
[----:B------:R-:W-:Y:S01]  /*11760*/  FADD.FTZ R6, -R138, R134 ;  /* 0x000000868a067221 */ /* 0x000fe20000010100 */
[----:B------:R-:W-:Y:S01]  /*11770*/  LOP3.LUT R85, R7, UR14, R10, 0x96, !PT ;  /* 0x0000000e07557c12 */ /* 0x000fe2000f8e960a */
[----:B------:R-:W-:Y:S01]  /*11780*/  IMAD.MOV.U32 R134, RZ, RZ, R24 ;  /* 0x000000ffff867224 */ /* 0x000fe200078e0018 */
[----:B------:R-:W2:Y:S01]  /*11790*/  MUFU.EX2 R0, R0 ;  /* 0x0000000000007308 */ /* 0x000ea20000000800 */
[----:B------:R-:W-:Y:S02]  /*117a0*/  FMUL.FTZ R6, R6, c[0x0][0x23c] ;  /* 0x00008f0006067a20 */ /* 0x000fe40000410000 */
[----:B------:R-:W-:Y:S02]  /*117b0*/  IMAD.MOV.U32 R43, RZ, RZ, R176 ;  /* 0x000000ffff2b7224 */ /* 0x000fe400078e00b0 */
[----:B------:R-:W-:Y:S02]  /*117c0*/  IMAD.MOV.U32 R176, RZ, RZ, R41 ;  /* 0x000000ffffb07224 */ /* 0x000fe400078e0029 */
[----:B------:R-:W-:Y:S02]  /*117d0*/  IMAD.MOV.U32 R41, RZ, RZ, R98 ;  /* 0x000000ffff297224 */ /* 0x000fe400078e0062 */
[----:B------:R-:W-:Y:S01]  /*117e0*/  IMAD.MOV.U32 R98, RZ, RZ, R132 ;  /* 0x000000ffff627224 */ /* 0x000fe200078e0084 */
[----:B------:R-:W3:Y:S01]  /*117f0*/  MUFU.EX2 R36, R6 ;  /* 0x0000000600247308 */ /* 0x000ee20000000800 */
[----:B------:R-:W-:Y:S02]  /*11800*/  IMAD.MOV.U32 R132, RZ, RZ, R149 ;  /* 0x000000ffff847224 */ /* 0x000fe400078e0095 */
[----:B------:R-:W-:Y:S02]  /*11810*/  IMAD.MOV.U32 R149, RZ, RZ, R148 ;  /* 0x000000ffff957224 */ /* 0x000fe400078e0094 */
[----:B------:R-:W-:Y:S02]  /*11820*/  IMAD.MOV.U32 R148, RZ, RZ, R26 ;  /* 0x000000ffff947224 */ /* 0x000fe400078e001a */
[C---:B-1----:R-:W-:Y:S02]  /*11830*/  FMUL.FTZ R8, R2.reuse, R156 ;  /* 0x0000009c02087220 */ /* 0x042fe40000410000 */
[C---:B------:R-:W-:Y:S01]  /*11840*/  FMUL.FTZ R9, R2.reuse, R157 ;  /* 0x0000009d02097220 */ /* 0x040fe20000410000 */
[----:B------:R-:W-:Y:S01]  /*11850*/  MUFU.EX2 R98, R98 ;  /* 0x0000006200627308 */ /* 0x000fe20000000800 */
[C---:B------:R-:W-:Y:S02]  /*11860*/  FMUL.FTZ R12, R2.reuse, R160 ;  /* 0x000000a0020c7220 */ /* 0x040fe40000410000 */
[----:B------:R-:W-:Y:S02]  /*11870*/  FMUL.FTZ R13, R2, R161 ;  /* 0x000000a1020d7220 */ /* 0x000fe40000410000 */
[C---:B--2---:R-:W-:Y:S02]  /*11880*/  FMUL.FTZ R10, R0.reuse, R158 ;  /* 0x0000009e000a7220 */ /* 0x044fe40000410000 */
[----:B------:R-:W-:Y:S02]  /*11890*/  IMAD.MOV.U32 R158, RZ, RZ, R27 ;  /* 0x000000ffff9e7224 */ /* 0x000fe400078e001b */
[C---:B------:R-:W-:Y:S02]  /*118a0*/  FMUL.FTZ R11, R0.reuse, R159 ;  /* 0x0000009f000b7220 */ /* 0x040fe40000410000 */
[----:B------:R-:W-:Y:S02]  /*118b0*/  FMUL.FTZ R15, R0, R163 ;  /* 0x000000a3000f7220 */ /* 0x000fe40000410000 */
[----:B------:R-:W-:Y:S02]  /*118c0*/  IMAD.MOV.U32 R163, RZ, RZ, R18 ;  /* 0x000000ffffa37224 */ /* 0x000fe400078e0012 */
[C---:B---3--:R-:W-:Y:S02]  /*118d0*/  FMUL.FTZ R6, R36.reuse, R154 ;  /* 0x0000009a24067220 */ /* 0x048fe40000410000 */
[----:B------:R-:W-:Y:S02]  /*118e0*/  IMAD.MOV.U32 R154, RZ, RZ, R42 ;  /* 0x000000ffff9a7224 */ /* 0x000fe400078e002a */
[----:B------:R-:W-:Y:S02]  /*118f0*/  IMAD.MOV.U32 R42, RZ, RZ, R177 ;  /* 0x000000ffff2a7224 */ /* 0x000fe400078e00b1 */
[----:B------:R-:W-:Y:S02]  /*11900*/  IMAD.MOV.U32 R177, RZ, RZ, R178 ;  /* 0x000000ffffb17224 */ /* 0x000fe400078e00b2 */
[----:B------:R-:W-:Y:S02]  /*11910*/  IMAD.MOV.U32 R178, RZ, RZ, R25 ;  /* 0x000000ffffb27224 */ /* 0x000fe400078e0019 */
[C---:B------:R-:W-:Y:S01]  /*11920*/  FMUL.FTZ R7, R36.reuse, R155 ;  /* 0x0000009b24077220 */ /* 0x040fe20000410000 */
[----:B------:R-:W1:Y:S01]  /*11930*/  LDSM.16.MT88.4 R24, [R209+0x4000] ;  /* 0x00400000d118783b */ /* 0x000e620000004200 */
[C---:B------:R-:W-:Y:S02]  /*11940*/  FMUL.FTZ R18, R36.reuse, R142 ;  /* 0x0000008e24127220 */ /* 0x040fe40000410000 */
[----:B------:R-:W-:Y:S01]  /*11950*/  IMAD.MOV.U32 R142, RZ, RZ, R19 ;  /* 0x000000ffff8e7224 */ /* 0x000fe200078e0013 */
[----:B------:R-:W-:Y:S01]  /*11960*/  MUFU.EX2 R178, R178 ;  /* 0x000000b200b27308 */ /* 0x000fe20000000800 */
[----:B------:R-:W-:Y:S02]  /*11970*/  FMUL.FTZ R19, R36, R143 ;  /* 0x0000008f24137220 */ /* 0x000fe40000410000 */
[----:B------:R-:W-:Y:S02]  /*11980*/  IMAD.MOV.U32 R143, RZ, RZ, R43 ;  /* 0x000000ffff8f7224 */ /* 0x000fe400078e002b */
[----:B------:R-:W-:Y:S02]  /*11990*/  IMAD.MOV.U32 R159, RZ, RZ, R42 ;  /* 0x000000ffff9f7224 */ /* 0x000fe400078e002a */
[----:B------:R-:W-:Y:S02]  /*119a0*/  FMUL.FTZ R14, R0, R162 ;  /* 0x000000a2000e7220 */ /* 0x000fe40000410000 */
[----:B------:R-:W-:Y:S02]  /*119b0*/  IMAD.MOV.U32 R156, RZ, RZ, R23 ;  /* 0x000000ffff9c7224 */ /* 0x000fe400078e0017 */
[----:B------:R-:W-:Y:S02]  /*119c0*/  IMAD.MOV.U32 R162, RZ, RZ, R22 ;  /* 0x000000ffffa27224 */ /* 0x000fe400078e0016 */
[C---:B------:R-:W-:Y:S02]  /*119d0*/  FMUL.FTZ R22, R36.reuse, R150 ;  /* 0x0000009624167220 */ /* 0x040fe40000410000 */
[----:B------:R-:W-:Y:S02]  /*119e0*/  FMUL.FTZ R23, R36, R151 ;  /* 0x0000009724177220 */ /* 0x000fe40000410000 */
[----:B------:R-:W-:Y:S02]  /*119f0*/  IMAD.MOV.U32 R151, RZ, RZ, R177 ;  /* 0x000000ffff977224 */ /* 0x000fe400078e00b1 */
[----:B------:R-:W-:Y:S02]  /*11a00*/  IMAD.MOV.U32 R155, RZ, RZ, R31 ;  /* 0x000000ffff9b7224 */ /* 0x000fe400078e001f */
[----:B------:R-:W-:Y:S02]  /*11a10*/  IMAD.MOV.U32 R160, RZ, RZ, R30 ;  /* 0x000000ffffa07224 */ /* 0x000fe400078e001e */
[----:B------:R-:W-:Y:S02]  /*11a20*/  IMAD.MOV.U32 R157, RZ, RZ, R29 ;  /* 0x000000ffff9d7224 */ /* 0x000fe400078e001d */
[----:B------:R-:W-:Y:S02]  /*11a30*/  IMAD.MOV.U32 R177, RZ, RZ, R28 ;  /* 0x000000ffffb17224 */ /* 0x000fe400078e001c */
[C---:B------:R-:W-:Y:S02]  /*11a40*/  FMUL.FTZ R28, R2.reuse, R168 ;  /* 0x000000a8021c7220 */ /* 0x040fe40000410000 */
[----:B------:R-:W-:Y:S02]  /*11a50*/  FMUL.FTZ R29, R2, R169 ;  /* 0x000000a9021d7220 */ /* 0x000fe40000410000 */
[C---:B------:R-:W-:Y:S02]  /*11a60*/  FMUL.FTZ R30, R0.reuse, R170 ;  /* 0x000000aa001e7220 */ /* 0x040fe40000410000 */
[----:B------:R-:W-:Y:S02]  /*11a70*/  FMUL.FTZ R31, R0, R171 ;  /* 0x000000ab001f7220 */ /* 0x000fe40000410000 */
[----:B------:R-:W-:Y:S01]  /*11a80*/  IMAD.MOV.U32 R150, RZ, RZ, R176 ;  /* 0x000000ffff967224 */ /* 0x000fe200078e00b0 */
[-C--:B-1----:R-:W-:Y:S01]  /*11a90*/  HMMA.16816.F32 R4, R48, R24.reuse, R4 ;  /* 0x000000183004723c */ /* 0x082fe20000001804 */
[----:B------:R-:W-:Y:S02]  /*11aa0*/  IMAD.MOV.U32 R161, RZ, RZ, R114 ;  /* 0x000000ffffa17224 */ /* 0x000fe400078e0072 */
[----:B------:R-:W-:Y:S02]  /*11ab0*/  IMAD.MOV.U32 R176, RZ, RZ, R35 ;  /* 0x000000ffffb07224 */ /* 0x000fe400078e0023 */
[----:B------:R-:W-:Y:S02]  /*11ac0*/  IMAD.MOV.U32 R114, RZ, RZ, R34 ;  /* 0x000000ffff727224 */ /* 0x000fe400078e0022 */
[C---:B------:R-:W-:Y:S01]  /*11ad0*/  FMUL.FTZ R34, R36.reuse, R146 ;  /* 0x0000009224227220 */ /* 0x040fe20000410000 */
[C---:B------:R-:W-:Y:S01]  /*11ae0*/  HMMA.16816.F32 R8, R52.reuse, R24, R8 ;  /* 0x000000183408723c */ /* 0x040fe20000001808 */
[----:B------:R-:W-:Y:S02]  /*11af0*/  FMUL.FTZ R35, R36, R147 ;  /* 0x0000009324237220 */ /* 0x000fe40000410000 */
[----:B------:R-:W-:Y:S04]  /*11b00*/  MUFU.EX2 R114, R114 ;  /* 0x0000007200727308 */ /* 0x000fe80000000800 */
[C---:B------:R-:W-:Y:S01]  /*11b10*/  FMUL.FTZ R24, R2.reuse, R164 ;  /* 0x000000a402187220 */ /* 0x040fe20000410000 */
[-C--:B------:R-:W-:Y:S01]  /*11b20*/  HMMA.16816.F32 R12, R52, R26.reuse, R12 ;  /* 0x0000001a340c723c */ /* 0x080fe2000000180c */
[----:B------:R-:W-:Y:S03]  /*11b30*/  IMAD.MOV.U32 R164, RZ, RZ, R41 ;  /* 0x000000ffffa47224 */ /* 0x000fe600078e0029 */
[----:B------:R-:W-:Y:S02]  /*11b40*/  FMUL.FTZ R25, R2, R165 ;  /* 0x000000a502197220 */ /* 0x000fe40000410000 */
[----:B------:R-:W-:Y:S02]  /*11b50*/  IMAD.MOV.U32 R165, RZ, RZ, R40 ;  /* 0x000000ffffa57224 */ /* 0x000fe400078e0028 */
[----:B------:R-:W1:Y:S01]  /*11b60*/  LDSM.16.MT88.4 R40, [R210+0x4000] ;  /* 0x00400000d228783b */ /* 0x000e620000004200 */
[C---:B------:R-:W-:Y:S07]  /*11b70*/  HMMA.16816.F32 R16, R48.reuse, R26, R16 ;  /* 0x0000001a3010723c */ /* 0x040fee0000001810 */
[C---:B------:R-:W-:Y:S02]  /*11b80*/  FMUL.FTZ R26, R0.reuse, R166 ;  /* 0x000000a6001a7220 */ /* 0x040fe40000410000 */
[----:B------:R-:W-:Y:S03]  /*11b90*/  FMUL.FTZ R27, R0, R167 ;  /* 0x000000a7001b7220 */ /* 0x000fe60000410000 */
        /* <DEDUP_REMOVED lines=13> */
[----:B------:R-:W-:Y:S01]  /*11c70*/  IMAD.MOV.U32 R163, RZ, RZ, R162 ;  /* 0x000000ffffa37224 */ /* 0x000fe200078e00a2 */
[-C--:B-1----:R-:W-:Y:S01]  /*11c80*/  HMMA.16816.F32 R20, R48, R40.reuse, R20 ;  /* 0x000000283014723c */ /* 0x082fe20000001814 */
[----:B------:R-:W-:Y:S02]  /*11c90*/  IMAD.MOV.U32 R158, RZ, RZ, R156 ;  /* 0x000000ffff9e7224 */ /* 0x000fe400078e009c */
[----:B------:R-:W-:Y:S02]  /*11ca0*/  IMAD.MOV.U32 R156, RZ, RZ, R154 ;  /* 0x000000ffff9c7224 */ /* 0x000fe400078e009a */
[----:B------:R-:W-:Y:S02]  /*11cb0*/  IMAD.MOV.U32 R154, RZ, RZ, R136 ;  /* 0x000000ffff9a7224 */ /* 0x000fe400078e0088 */
[----:B------:R-:W-:Y:S01]  /*11cc0*/  IMAD.MOV.U32 R136, RZ, RZ, R135 ;  /* 0x000000ffff887224 */ /* 0x000fe200078e0087 */
        /* <DEDUP_REMOVED lines=9> */
[----:B------:R-:W-:Y:S01]  /*11d60*/  HMMA.16816.F32 R32, R48, R42, R32 ;  /* 0x0000002a3020723c */ /* 0x000fe20000001820 */
[----:B------:R-:W-:Y:S01]  /*11d70*/  IMAD.MOV.U32 R150, RZ, RZ, R143 ;  /* 0x000000ffff967224 */ /* 0x000fe200078e008f */
[----:B------:R-:W1:Y:S02]  /*11d80*/  LDSM.16.MT88.4 R40, [R209+0x4400] ;  /* 0x00440000d128783b */ /* 0x000e640000004200 */
[----:B------:R-:W-:Y:S02]  /*11d90*/  IMAD.MOV.U32 R143, RZ, RZ, R142 ;  /* 0x000000ffff8f7224 */ /* 0x000fe400078e008e */
[----:B------:R-:W-:Y:S02]  /*11da0*/  IMAD.MOV.U32 R142, RZ, RZ, R163 ;  /* 0x000000ffff8e7224 */ /* 0x000fe400078e00a3 */
[----:B------:R-:W-:Y:S02]  /*11db0*/  IMAD.MOV.U32 R37, RZ, RZ, R129 ;  /* 0x000000ffff257224 */ /* 0x000fe400078e0081 */
[----:B------:R2:W-:Y:S02]  /*11dc0*/  MUFU.EX2 R129, R227 ;  /* 0x000000e300817308 */ /* 0x0005e40000000800 */
        /* <DEDUP_REMOVED lines=12> */
[----:B--2---:R-:W2:Y:S01]  /*11e90*/  LDL.LU R227, [R1+0xa8] ;  /* 0x0000a80001e37983 */ /* 0x004ea20000300800 */
        /* <DEDUP_REMOVED lines=50> */
[-C--:B------:R-:W-:Y:S01]  /*121c0*/  HMMA.16816.F32 R28, R68, R42.reuse, R28 ;  /* 0x0000002a441c723c */ /* 0x080fe2000000181c */
[----:B------:R-:W-:Y:S02]  /*121d0*/  MUFU.EX2 R136, R218 ;  /* 0x000000da00887308 */ /* 0x000fe40000000800 */
        /* <DEDUP_REMOVED lines=26> */
[----:B------:R-:W-:Y:S01]  /*12380*/  IMAD.MOV.U32 R53, RZ, RZ, R38 ;  /* 0x000000ffff357224 */ /* 0x000fe200078e0026 */
[C---:B------:R-:W-:Y:S01]  /*12390*/  LOP3.LUT R37, R39.reuse, 0xffff, RZ, 0xc0, !PT ;  /* 0x0000ffff27257812 */ /* 0x040fe200078ec0ff */
[----:B------:R-:W-:Y:S01]  /*123a0*/  IMAD.MOV.U32 R70, RZ, RZ, R118 ;  /* 0x000000ffff467224 */ /* 0x000fe200078e0076 */
[----:B------:R-:W-:Y:S01]  /*123b0*/  SHF.R.U32.HI R38, RZ, 0x10, R39 ;  /* 0x00000010ff267819 */ /* 0x000fe20000011627 */
[----:B------:R-:W-:Y:S01]  /*123c0*/  IMAD.MOV.U32 R179, RZ, RZ, R132 ;  /* 0x000000ffffb37224 */ /* 0x000fe200078e0084 */
[----:B------:R-:W-:Y:S01]  /*123d0*/  SHF.R.U32.HI R37, RZ, 0x8, R37 ;  /* 0x00000008ff257819 */ /* 0x000fe20000011625 */
[----:B------:R-:W-:Y:S01]  /*123e0*/  IMAD.MOV.U32 R132, RZ, RZ, R149 ;  /* 0x000000ffff847224 */ /* 0x000fe200078e0095 */
[C---:B------:R-:W-:Y:S01]  /*123f0*/  HMMA.16816.F32 R8, R80.reuse, R40, R8 ;  /* 0x000000285008723c */ /* 0x040fe20000001808 */
[----:B------:R-:W-:Y:S02]  /*12400*/  IMAD.MOV.U32 R149, RZ, RZ, R148 ;  /* 0x000000ffff957224 */ /* 0x000fe400078e0094 */
[----:B------:R1:W-:Y:S01]  /*12410*/  MUFU.EX2 R148, R226 ;  /* 0x000000e200947308 */ /* 0x0003e20000000800 */
[----:B------:R-:W-:Y:S01]  /*12420*/  IMAD.MOV.U32 R51, RZ, RZ, R55 ;  /* 0x000000ffff337224 */ /* 0x000fe200078e0037 */
[----:B------:R-:W-:Y:S01]  /*12430*/  LOP3.LUT R38, R38, 0xff, RZ, 0xc0, !PT ;  /* 0x000000ff26267812 */ /* 0x000fe200078ec0ff */
        /* <DEDUP_REMOVED lines=8> */
[----:B------:R-:W3:Y:S01]  /*124c0*/  LDSM.16.MT88.4 R40, [R210+0x4800] ;  /* 0x00480000d228783b */ /* 0x000ee20000004200 */
[----:B------:R4:W-:Y:S01]  /*124d0*/  MUFU.EX2 R149, R220 ;  /* 0x000000dc00957308 */ /* 0x0009e20000000800 */
[----:B------:R-:W-:Y:S02]  /*124e0*/  IMAD.MOV.U32 R177, RZ, RZ, R179 ;  /* 0x000000ffffb17224 */ /* 0x000fe400078e00b3 */
[----:B------:R-:W-:Y:S02]  /*124f0*/  IMAD.MOV.U32 R179, RZ, RZ, R132 ;  /* 0x000000ffffb37224 */ /* 0x000fe400078e0084 */
[----:B------:R-:W-:Y:S02]  /*12500*/  IMAD.MOV.U32 R66, RZ, RZ, R208 ;  /* 0x000000ffff427224 */ /* 0x000fe400078e00d0 */
[----:B-1----:R1:W5:Y:S02]  /*12510*/  LDL.LU R226, [R1+0xa4] ;  /* 0x0000a40001e27983 */ /* 0x0023640000300800 */
[----:B------:R-:W-:Y:S01]  /*12520*/  IMAD.MOV.U32 R52, RZ, RZ, R54 ;  /* 0x000000ffff347224 */ /* 0x000fe200078e0036 */
[----:B------:R1:W-:Y:S01]  /*12530*/  MUFU.EX2 R132, R219 ;  /* 0x000000db00847308 */ /* 0x0003e20000000800 */
[----:B------:R-:W-:Y:S02]  /*12540*/  IMAD.MOV.U32 R50, RZ, RZ, R134 ;  /* 0x000000ffff327224 */ /* 0x000fe400078e0086 */
[----:B------:R-:W-:Y:S02]  /*12550*/  IMAD.MOV.U32 R180, RZ, RZ, R176 ;  /* 0x000000ffffb47224 */ /* 0x000fe400078e00b0 */
[----:B------:R-:W-:Y:S02]  /*12560*/  IMAD.MOV.U32 R134, RZ, RZ, R115 ;  /* 0x000000ffff867224 */ /* 0x000fe400078e0073 */
[----:B------:R-:W-:Y:S02]  /*12570*/  IMAD.MOV.U32 R49, RZ, RZ, R50 ;  /* 0x000000ffff317224 */ /* 0x000fe400078e0032 */
[----:B------:R-:W-:Y:S01]  /*12580*/  IMAD.MOV.U32 R50, RZ, RZ, R51 ;  /* 0x000000ffff327224 */ /* 0x000fe200078e0033 */
[----:B------:R3:W-:Y:S01]  /*12590*/  MUFU.EX2 R176, R217 ;  /* 0x000000d900b07308 */ /* 0x0007e20000000800 */
[----:B------:R-:W-:Y:S02]  /*125a0*/  IMAD.MOV.U32 R51, RZ, RZ, R52 ;  /* 0x000000ffff337224 */ /* 0x000fe400078e0034 */
[----:B------:R-:W-:Y:S01]  /*125b0*/  IMAD.MOV.U32 R52, RZ, RZ, R170 ;  /* 0x000000ffff347224 */ /* 0x000fe200078e00aa */
[----:B----4-:R4:W5:Y:S01]  /*125c0*/  LDL.LU R220, [R1+0xa0] ;  /* 0x0000a00001dc7983 */ /* 0x0109620000300800 */
[----:B------:R-:W-:Y:S02]  /*125d0*/  IMAD.MOV.U32 R170, RZ, RZ, R157 ;  /* 0x000000ffffaa7224 */ /* 0x000fe400078e009d */
[----:B------:R-:W-:Y:S02]  /*125e0*/  IMAD.MOV.U32 R157, RZ, RZ, R215 ;  /* 0x000000ffff9d7224 */ /* 0x000fe400078e00d7 */
[----:B------:R-:W-:Y:S01]  /*125f0*/  IMAD.MOV.U32 R164, RZ, RZ, R150 ;  /* 0x000000ffffa47224 */ /* 0x000fe200078e0096 */
[----:B------:R-:W-:Y:S01]  /*12600*/  MUFU.EX2 R115, R76 ;  /* 0x0000004c00737308 */ /* 0x000fe20000000800 */
[----:B------:R-:W-:Y:S02]  /*12610*/  IMAD.MOV.U32 R150, RZ, RZ, R180 ;  /* 0x000000ffff967224 */ /* 0x000fe400078e00b4 */
[----:B------:R-:W-:Y:S01]  /*12620*/  IMAD.MOV.U32 R180, RZ, RZ, R177 ;  /* 0x000000ffffb47224 */ /* 0x000fe200078e00b1 */
[----:B-1----:R4:W5:Y:S01]  /*12630*/  LDL.LU R219, [R1+0x9c] ;  /* 0x00009c0001db7983 */ /* 0x0029620000300800 */
[----:B------:R-:W-:Y:S02]  /*12640*/  IMAD.MOV.U32 R54, RZ, RZ, R130 ;  /* 0x000000ffff367224 */ /* 0x000fe400078e0082 */
[----:B------:R-:W-:Y:S01]  /*12650*/  IMAD.MOV.U32 R147, RZ, RZ, R171 ;  /* 0x000000ffff937224 */ /* 0x000fe200078e00ab */
[----:B------:R4:W5:Y:S01]  /*12660*/  LDL.LU R218, [R1+0x98] ;  /* 0x0000980001da7983 */ /* 0x0009620000300800 */
[-C--:B---3--:R-:W-:Y:S01]  /*12670*/  HMMA.16816.F32 R20, R44, R40.reuse, R20 ;  /* 0x000000282c14723c */ /* 0x088fe20000001814 */
[----:B------:R-:W-:Y:S01]  /*12680*/  IMAD.MOV.U32 R171, RZ, RZ, R143 ;  /* 0x000000ffffab7224 */ /* 0x000fe200078e008f */
[----:B------:R1:W-:Y:S01]  /*12690*/  MUFU.EX2 R177, R216 ;  /* 0x000000d800b17308 */ /* 0x0003e20000000800 */
[----:B------:R-:W-:Y:S02]  /*126a0*/  IMAD.MOV.U32 R143, RZ, RZ, R154 ;  /* 0x000000ffff8f7224 */ /* 0x000fe400078e009a */
[----:B------:R-:W-:Y:S01]  /*126b0*/  IMAD.MOV.U32 R154, RZ, RZ, R103 ;  /* 0x000000ffff9a7224 */ /* 0x000fe200078e0067 */
[----:B------:R4:W5:Y:S01]  /*126c0*/  LDL.LU R217, [R1+0x94] ;  /* 0x0000940001d97983 */ /* 0x0009620000300800 */
[----:B------:R-:W-:Y:S01]  /*126d0*/  IMAD.MOV.U32 R67, RZ, RZ, R53 ;  /* 0x000000ffff437224 */ /* 0x000fe200078e0035 */
[C---:B------:R-:W-:Y:S01]  /*126e0*/  HMMA.16816.F32 R24, R80.reuse, R40, R24 ;  /* 0x000000285018723c */ /* 0x040fe20000001818 */
[----:B------:R-:W-:Y:S03]  /*126f0*/  IMAD.MOV.U32 R118, RZ, RZ, R99 ;  /* 0x000000ffff767224 */ /* 0x000fe600078e0063 */
[----:B------:R-:W-:Y:S01]  /*12700*/  IMAD.MOV.U32 R71, RZ, RZ, R119 ;  /* 0x000000ffff477224 */ /* 0x000fe200078e0077 */
[----:B------:R-:W3:Y:S01]  /*12710*/  MUFU.EX2 R130, R97 ;  /* 0x0000006100827308 */ /* 0x000ee20000000800 */
[----:B------:R-:W-:Y:S02]  /*12720*/  IMAD.MOV.U32 R71, RZ, RZ, R170 ;  /* 0x000000ffff477224 */ /* 0x000fe400078e00aa */
[----:B------:R-:W-:Y:S01]  /*12730*/  IMAD.MOV.U32 R170, RZ, RZ, R214 ;  /* 0x000000ffffaa7224 */ /* 0x000fe200078e00d6 */
[-C--:B------:R-:W-:Y:S03]  /*12740*/  HMMA.16816.F32 R28, R80, R42.reuse, R28 ;  /* 0x0000002a501c723c */ /* 0x080fe6000000181c */
[----:B------:R-:W-:Y:S02]  /*12750*/  IMAD.MOV.U32 R69, RZ, RZ, R71 ;  /* 0x000000ffff457224 */ /* 0x000fe400078e0047 */
[----:B------:R-:W-:Y:S01]  /*12760*/  IMAD.MOV.U32 R166, RZ, RZ, R164 ;  /* 0x000000ffffa67224 */ /* 0x000fe200078e00a4 */
[----:B------:R3:W-:Y:S02]  /*12770*/  MUFU.EX2 R82, R66 ;  /* 0x0000004200527308 */ /* 0x0007e40000000800 */
[----:B------:R-:W-:Y:S01]  /*12780*/  HMMA.16816.F32 R32, R44, R42, R32 ;  /* 0x0000002a2c20723c */ /* 0x000fe20000001820 */
[----:B------:R-:W4:Y:S06]  /*12790*/  LDSM.16.MT88.4 R40, [R209+0x4c00] ;  /* 0x004c0000d128783b */ /* 0x000f2c0000004200 */
[--C-:B------:R-:W-:Y:S01]  /*127a0*/  HSET2.LE.AND R47, R144, R230.reuse, PT ;  /* 0x000000e6902f7233 */ /* 0x100fe20003803000 */
[----:B------:R2:W-:Y:S01]  /*127b0*/  MUFU.EX2 R97, R72 ;  /* 0x0000004800617308 */ /* 0x0005e20000000800 */
[----:B-1----:R1:W5:Y:S03]  /*127c0*/  LDL.LU R216, [R1+0x90] ;  /* 0x0000900001d87983 */ /* 0x0023660000300800 */
[--C-:B------:R-:W-:Y:S01]  /*127d0*/  HSET2.LE.AND R46, R145, R230.reuse, PT ;  /* 0x000000e6912e7233 */ /* 0x100fe20003803000 */
[----:B------:R1:W5:Y:S04]  /*127e0*/  LDL.LU R215, [R1+0x8c] ;  /* 0x00008c0001d77983 */ /* 0x0003680000300800 */
[----:B------:R1:W5:Y:S01]  /*127f0*/  LDL.LU R214, [R1+0x88] ;  /* 0x0000880001d67983 */ /* 0x0003620000300800 */
[----:B------:R-:W-:Y:S01]  /*12800*/  MUFU.EX2 R83, R74 ;  /* 0x0000004a00537308 */ /* 0x000fe20000000800 */
[----:B---3--:R-:W-:Y:S02]  /*12810*/  IMAD.MOV.U32 R66, RZ, RZ, R67 ;  /* 0x000000ffff427224 */ /* 0x008fe400078e0043 */
[----:B------:R-:W-:Y:S07]  /*12820*/  IMAD.MOV.U32 R67, RZ, RZ, R69 ;  /* 0x000000ffff437224 */ /* 0x000fee00078e0045 */
[----:B------:R-:W-:Y:S10]  /*12830*/  MUFU.EX2 R103, R100 ;  /* 0x0000006400677308 */ /* 0x000ff40000000800 */
[----:B------:R-:W-:Y:S01]  /*12840*/  MUFU.EX2 R100, R73 ;  /* 0x0000004900647308 */ /* 0x000fe20000000800 */
[-C--:B----4-:R-:W-:Y:S09]  /*12850*/  HMMA.16816.F32 R4, R56, R40.reuse, R4 ;  /* 0x000000283804723c */ /* 0x090ff20000001804 */
[----:B------:R-:W-:Y:S01]  /*12860*/  MUFU.EX2 R99, R112 ;  /* 0x0000007000637308 */ /* 0x000fe20000000800 */
[C---:B------:R-:W-:Y:S08]  /*12870*/  HMMA.16816.F32 R8, R60.reuse, R40, R8 ;  /* 0x000000283c08723c */ /* 0x040ff00000001808 */
[-C--:B------:R-:W-:Y:S01]  /*12880*/  HMMA.16816.F32 R12, R60, R42.reuse, R12 ;  /* 0x0000002a3c0c723c */ /* 0x080fe2000000180c */
[----:B------:R-:W-:Y:S07]  /*12890*/  MUFU.EX2 R112, R78 ;  /* 0x0000004e00707308 */ /* 0x000fee0000000800 */
[C---:B------:R-:W-:Y:S01]  /*128a0*/  HMMA.16816.F32 R16, R56.reuse, R42, R16 ;  /* 0x0000002a3810723c */ /* 0x040fe20000001810 */
[----:B------:R-:W3:Y:S02]  /*128b0*/  LDSM.16.MT88.4 R40, [R210+0x4c00] ;  /* 0x004c0000d228783b */ /* 0x000ee40000004200 */
[----:B------:R-:W-:Y:S10]  /*128c0*/  MUFU.EX2 R81, R66 ;  /* 0x0000004200517308 */ /* 0x000ff40000000800 */
[----:B------:R-:W4:Y:S10]  /*128d0*/  MUFU.EX2 R119, R79 ;  /* 0x0000004f00777308 */ /* 0x000f340000000800 */
[----:B------:R-:W-:Y:S10]  /*128e0*/  MUFU.EX2 R79, R75 ;  /* 0x0000004b004f7308 */ /* 0x000ff40000000800 */
[----:B------:R-:W-:Y:S01]  /*128f0*/  MUFU.EX2 R164, R180 ;  /* 0x000000b400a47308 */ /* 0x000fe20000000800 */
[-C--:B---3--:R-:W-:Y:S09]  /*12900*/  HMMA.16816.F32 R20, R56, R40.reuse, R20 ;  /* 0x000000283814723c */ /* 0x088ff20000001814 */
[----:B------:R-:W-:Y:S01]  /*12910*/  MUFU.EX2 R180, R128 ;  /* 0x0000008000b47308 */ /* 0x000fe20000000800 */
[C---:B------:R-:W-:Y:S09]  /*12920*/  HMMA.16816.F32 R24, R60.reuse, R40, R24 ;  /* 0x000000283c18723c */ /* 0x040ff20000001818 */
[----:B------:R-:W3:Y:S03]  /*12930*/  MUFU.EX2 R128, R77 ;  /* 0x0000004d00807308 */ /* 0x000ee60000000800 */
[----:B------:R-:W-:Y:S01]  /*12940*/  LOP3.LUT R40, R39, 0xff, RZ, 0xc0, !PT ;  /* 0x000000ff27287812 */ /* 0x000fe200078ec0ff */
[-C--:B------:R-:W-:Y:S01]  /*12950*/  HMMA.16816.F32 R28, R60, R42.reuse, R28 ;  /* 0x0000002a3c1c723c */ /* 0x080fe2000000181c */
[----:B------:R-:W-:Y:S02]  /*12960*/  SHF.R.U32.HI R39, RZ, 0x18, R39 ;  /* 0x00000018ff277819 */ /* 0x000fe40000011627 */
[----:B------:R-:W-:Y:S02]  /*12970*/  PRMT R48, R40, 0x5410, R37 ;  /* 0x0000541028307816 */ /* 0x000fe40000000025 */
[----:B------:R-:W-:Y:S01]  /*12980*/  LOP3.LUT R37, R84, 0xffff, RZ, 0xc0, !PT ;  /* 0x0000ffff54257812 */ /* 0x000fe200078ec0ff */
[----:B------:R-:W-:Y:S02]  /*12990*/  MUFU.EX2 R76, R67 ;  /* 0x00000043004c7308 */ /* 0x000fe40000000800 */
[----:B------:R-:W-:Y:S01]  /*129a0*/  HMMA.16816.F32 R32, R56, R42, R32 ;  /* 0x0000002a3820723c */ /* 0x000fe20000001820 */
[----:B------:R-:W-:Y:S03]  /*129b0*/  LOP3.LUT R41, R225, UR11, R182, 0x96, !PT ;  /* 0x0000000be1297c12 */ /* 0x000fe6000f8e96b6 */
[----:B------:R-:W-:Y:S03]  /*129c0*/  SHF.R.U32.HI R37, RZ, 0x8, R37 ;  /* 0x00000008ff257819 */ /* 0x000fe60000011625 */
[----:B------:R-:W-:Y:S01]  /*129d0*/  IMAD.MOV.U32 R58, RZ, RZ, R50 ;  /* 0x000000ffff3a7224 */ /* 0x000fe200078e0032 */
[----:B------:R-:W-:Y:S01]  /*129e0*/  PRMT R57, R38, 0x5410, R39 ;  /* 0x0000541026397816 */ /* 0x000fe20000000027 */
[----:B------:R-:W1:Y:S03]  /*129f0*/  MUFU.EX2 R118, R118 ;  /* 0x0000007600767308 */ /* 0x000e660000000800 */
[----:B------:R-:W-:Y:S02]  /*12a00*/  LOP3.LUT R38, R84, 0xff, RZ, 0xc0, !PT ;  /* 0x000000ff54267812 */ /* 0x000fe400078ec0ff */
[----:B------:R-:W-:Y:S02]  /*12a10*/  SHF.R.U32.HI R39, RZ, 0x18, R84 ;  /* 0x00000018ff277819 */ /* 0x000fe40000011654 */
[----:B------:R-:W-:Y:S02]  /*12a20*/  PRMT R135, R38, 0x5410, R37 ;  /* 0x0000541026877816 */ /* 0x000fe40000000025 */
[----:B------:R-:W-:Y:S01]  /*12a30*/  LOP3.LUT R38, R183, UR13, R70, 0x96, !PT ;  /* 0x0000000db7267c12 */ /* 0x000fe2000f8e9646 */
[----:B------:R-:W-:Y:S01]  /*12a40*/  IMAD.MOV.U32 R70, RZ, RZ, R49 ;  /* 0x000000ffff467224 */ /* 0x000fe200078e0031 */
[----:B------:R-:W-:Y:S01]  /*12a50*/  SHF.R.U32.HI R37, RZ, 0x10, R84 ;  /* 0x00000010ff257819 */ /* 0x000fe20000011654 */
[----:B------:R-:W-:Y:S01]  /*12a60*/  IMAD.MOV.U32 R49, RZ, RZ, R52 ;  /* 0x000000ffff317224 */ /* 0x000fe200078e0034 */
[----:B------:R1:W-:Y:S01]  /*12a70*/  MUFU.EX2 R84, R211 ;  /* 0x000000d300547308 */ /* 0x0003e20000000800 */
[----:B------:R-:W-:Y:S01]  /*12a80*/  IMAD.WIDE.U32 R44, R38, -0x2daee0ad, RZ ;  /* 0xd2511f53262c7825 */ /* 0x000fe200078e00ff */
[----:B------:R-:W-:Y:S03]  /*12a90*/  LOP3.LUT R37, R37, 0xff, RZ, 0xc0, !PT ;  /* 0x000000ff25257812 */ /* 0x000fe600078ec0ff */
[----:B------:R-:W-:Y:S01]  /*12aa0*/  IMAD.MOV.U32 R52, RZ, RZ, R157 ;  /* 0x000000ffff347224 */ /* 0x000fe200078e009d */
[----:B------:R-:W-:Y:S01]  /*12ab0*/  LOP3.LUT R42, R45, UR10, R212, 0x96, !PT ;  /* 0x0000000a2d2a7c12 */ /* 0x000fe2000f8e96d4 */
[----:B------:R-:W-:Y:S01]  /*12ac0*/  IMAD.MOV.U32 R157, RZ, RZ, R134 ;  /* 0x000000ffff9d7224 */ /* 0x000fe200078e0086 */
[----:B------:R3:W5:Y:S01]  /*12ad0*/  LDL.LU.64 R212, [R1+0x80] ;  /* 0x0000800001d47983 */ /* 0x0007620000300a00 */
[----:B------:R-:W-:Y:S01]  /*12ae0*/  IMAD.MOV.U32 R71, RZ, RZ, R52 ;  /* 0x000000ffff477224 */ /* 0x000fe200078e0034 */
[----:B------:R-:W-:Y:S01]  /*12af0*/  PRMT R134, R37, 0x5410, R39 ;  /* 0x0000541025867816 */ /* 0x000fe20000000027 */
[----:B------:R-:W-:Y:S01]  /*12b00*/  IMAD.WIDE.U32 R42, R42, -0x326172a9, RZ ;  /* 0xcd9e8d572a2a7825 */ /* 0x000fe200078e00ff */
[----:B------:R-:W-:Y:S01]  /*12b10*/  SHF.R.U32.HI R37, RZ, 0x8, R140 ;  /* 0x00000008ff257819 */ /* 0x000fe2000001168c */
[----:B------:R3:W3:Y:S02]  /*12b20*/  MUFU.EX2 R80, R70 ;  /* 0x0000004600507308 */ /* 0x0006e40000000800 */
[----:B------:R-:W-:Y:S01]  /*12b30*/  IMAD.WIDE.U32 R38, R41, -0x2daee0ad, RZ ;  /* 0xd2511f5329267825 */ /* 0x000fe200078e00ff */
[----:B------:R-:W-:Y:S02]  /*12b40*/  LOP3.LUT R40, R43, UR9, R224, 0x96, !PT ;  /* 0x000000092b287c12 */ /* 0x000fe4000f8e96e0 */
[----:B--2---:R-:W-:Y:S01]  /*12b50*/  PRMT R72, R141, 0x5410, R37 ;  /* 0x000054108d487816 */ /* 0x004fe20000000025 */
[----:B------:R-:W-:Y:S01]  /*12b60*/  IMAD.MOV.U32 R69, RZ, RZ, R49 ;  /* 0x000000ffff457224 */ /* 0x000fe200078e0031 */
[----:B------:R-:W-:Y:S01]  /*12b70*/  LOP3.LUT R39, R39, UR8, R44, 0x96, !PT ;  /* 0x0000000827277c12 */ /* 0x000fe2000f8e962c */
[----:B------:R-:W-:Y:S01]  /*12b80*/  IMAD.WIDE.U32 R40, R40, -0x2daee0ad, RZ ;  /* 0xd2511f5328287825 */ /* 0x000fe200078e00ff */
[----:B------:R-:W-:Y:S01]  /*12b90*/  SHF.R.U32.HI R37, RZ, 0x8, R96 ;  /* 0x00000008ff257819 */ /* 0x000fe20000011660 */
[----:B------:R2:W2:Y:S01]  /*12ba0*/  MUFU.EX2 R77, R69 ;  /* 0x00000045004d7308 */ /* 0x0004a20000000800 */
[----:B-1----:R1:W5:Y:S01]  /*12bb0*/  LDL.LU R211, [R1+0x78] ;  /* 0x0000780001d37983 */ /* 0x0023620000300800 */
[----:B------:R-:W-:Y:S01]  /*12bc0*/  IMAD.MOV.U32 R49, RZ, RZ, R146 ;  /* 0x000000ffff317224 */ /* 0x000fe200078e0092 */
[----:B------:R-:W-:Y:S01]  /*12bd0*/  LOP3.LUT R41, R41, UR6, R38, 0x96, !PT ;  /* 0x0000000629297c12 */ /* 0x000fe2000f8e9626 */
[----:B------:R-:W-:Y:S01]  /*12be0*/  IMAD.WIDE.U32 R38, R39, -0x326172a9, RZ ;  /* 0xcd9e8d5727267825 */ /* 0x000fe200078e00ff */
[----:B------:R-:W-:Y:S01]  /*12bf0*/  PRMT R74, R102, 0x5410, R37 ;  /* 0x00005410664a7816 */ /* 0x000fe20000000025 */
[----:B------:R1:W5:Y:S01]  /*12c00*/  LDL.LU R208, [R1+0x74] ;  /* 0x0000740001d07983 */ /* 0x0003620000300800 */
[----:B------:R-:W-:Y:S01]  /*12c10*/  LOP3.LUT R37, R86, 0xffff, RZ, 0xc0, !PT ;  /* 0x0000ffff56257812 */ /* 0x000fe200078ec0ff */
[----:B------:R-:W-:Y:S01]  /*12c20*/  IMAD.MOV.U32 R146, RZ, RZ, R55 ;  /* 0x000000ffff927224 */ /* 0x000fe200078e0037 */
[----:B------:R-:W-:Y:S01]  /*12c30*/  LOP3.LUT R42, R39, UR7, R42, 0x96, !PT ;  /* 0x00000007272a7c12 */ /* 0x000fe2000f8e962a */
[----:B------:R-:W-:Y:S01]  /*12c40*/  IMAD.MOV.U32 R183, RZ, RZ, R49 ;  /* 0x000000ffffb77224 */ /* 0x000fe200078e0031 */
[----:B------:R-:W-:Y:S01]  /*12c50*/  F2FP.PACK_AB R44, R130, R116 ;  /* 0x00000074822c723e */ /* 0x000fe200000000ff */
[----:B------:R-:W-:Y:S01]  /*12c60*/  IMAD.MOV.U32 R141, RZ, RZ, R51 ;  /* 0x000000ffff8d7224 */ /* 0x000fe200078e0033 */
[----:B------:R-:W-:Y:S01]  /*12c70*/  LOP3.LUT R39, R152, 0xff, RZ, 0xc0, !PT ;  /* 0x000000ff98277812 */ /* 0x000fe200078ec0ff */
[----:B------:R-:W-:Y:S01]  /*12c80*/  IMAD.WIDE.U32 R42, R42, -0x2daee0ad, RZ ;  /* 0xd2511f532a2a7825 */ /* 0x000fe200078e00ff */
[----:B------:R-:W-:Y:S02]  /*12c90*/  MUFU.EX2 R179, R179 ;  /* 0x000000b300b37308 */ /* 0x000fe40000000800 */
[----:B------:R-:W-:Y:S01]  /*12ca0*/  PRMT R68, R39, 0x5410, R153 ;  /* 0x0000541027447816 */ /* 0x000fe20000000099 */
[----:B---3--:R-:W-:Y:S01]  /*12cb0*/  IMAD.MOV.U32 R70, RZ, RZ, R54 ;  /* 0x000000ffff467224 */ /* 0x008fe200078e0036 */
[----:B------:R-:W-:Y:S01]  /*12cc0*/  LOP3.LUT R52, R43, UR4, R40, 0x96, !PT ;  /* 0x000000042b347c12 */ /* 0x000fe2000f8e9628 */
[----:B------:R-:W-:Y:S01]  /*12cd0*/  IMAD.WIDE.U32 R40, R41, -0x326172a9, RZ ;  /* 0xcd9e8d5729287825 */ /* 0x000fe200078e00ff */
[----:B------:R-:W-:Y:S03]  /*12ce0*/  SHF.R.U32.HI R39, RZ, 0x8, R37 ;  /* 0x00000008ff277819 */ /* 0x000fe60000011625 */
[----:B------:R-:W-:Y:S01]  /*12cf0*/  IMAD.WIDE.U32 R52, R52, -0x326172a9, RZ ;  /* 0xcd9e8d5734347825 */ /* 0x000fe200078e00ff */
[----:B------:R-:W-:Y:S01]  /*12d00*/  LOP3.LUT R54, R41, UR5, R38, 0x96, !PT ;  /* 0x0000000529367c12 */ /* 0x000fe2000f8e9626 */
[----:B------:R-:W3:Y:S01]  /*12d10*/  MUFU.EX2 R150, R150 ;  /* 0x0000009600967308 */ /* 0x000ee20000000800 */
[----:B------:R-:W-:Y:S01]  /*12d20*/  LOP3.LUT R41, R86, 0xff, RZ, 0xc0, !PT ;  /* 0x000000ff56297812 */ /* 0x000fe200078ec0ff */
[----:B------:R-:W-:Y:S01]  /*12d30*/  IMAD.MOV.U32 R182, RZ, RZ, R70 ;  /* 0x000000ffffb67224 */ /* 0x000fe200078e0046 */
[----:B------:R-:W-:Y:S01]  /*12d40*/  LOP3.LUT R37, R52, 0xffff, RZ, 0xc0, !PT ;  /* 0x0000ffff34257812 */ /* 0x000fe200078ec0ff */
[----:B------:R-:W-:Y:S01]  /*12d50*/  IMAD.WIDE.U32 R54, R54, -0x2daee0ad, RZ ;  /* 0xd2511f5336367825 */ /* 0x000fe200078e00ff */
[----:B------:R-:W-:Y:S02]  /*12d60*/  LOP3.LUT R38, R117, 0xff, RZ, 0xc0, !PT ;  /* 0x000000ff75267812 */ /* 0x000fe400078ec0ff */
[----:B------:R-:W-:Y:S01]  /*12d70*/  PRMT R64, R41, 0x5410, R39 ;  /* 0x0000541029407816 */ /* 0x000fe20000000027 */
[----:B------:R-:W-:Y:S01]  /*12d80*/  IMAD.MOV.U32 R140, RZ, RZ, R71 ;  /* 0x000000ffff8c7224 */ /* 0x000fe200078e0047 */
[----:B------:R-:W-:Y:S01]  /*12d90*/  SHF.R.U32.HI R37, RZ, 0x8, R37 ;  /* 0x00000008ff257819 */ /* 0x000fe20000011625 */
[----:B------:R-:W-:Y:S01]  /*12da0*/  FADD.FTZ R58, R58, R141 ;  /* 0x0000008d3a3a7221 */ /* 0x000fe20000010000 */
[----:B------:R-:W-:Y:S02]  /*12db0*/  SHF.R.U32.HI R39, RZ, 0x10, R86 ;  /* 0x00000010ff277819 */ /* 0x000fe40000011656 */
[----:B------:R-:W-:Y:S01]  /*12dc0*/  PRMT R73, R38, 0x5410, R131 ;  /* 0x0000541026497816 */ /* 0x000fe20000000083 */
[----:B------:R-:W-:Y:S01]  /*12dd0*/  FADD.FTZ R58, R140, R58 ;  /* 0x0000003a8c3a7221 */ /* 0x000fe20000010000 */
[----:B------:R-:W-:Y:S02]  /*12de0*/  LOP3.LUT R38, R52, 0xff, RZ, 0xc0, !PT ;  /* 0x000000ff34267812 */ /* 0x000fe400078ec0ff */
[----:B------:R-:W-:Y:S01]  /*12df0*/  LOP3.LUT R56, R53, UR15, R40, 0x96, !PT ;  /* 0x0000000f35387c12 */ /* 0x000fe2000f8e9628 */
[----:B------:R-:W-:Y:S01]  /*12e00*/  FADD.FTZ R58, R183, R58 ;  /* 0x0000003ab73a7221 */ /* 0x000fe20000010000 */
[----:B------:R-:W-:Y:S02]  /*12e10*/  PRMT R78, R38, 0x5410, R37 ;  /* 0x00005410264e7816 */ /* 0x000fe40000000025 */
[----:B------:R-:W-:Y:S01]  /*12e20*/  LOP3.LUT R37, R39, 0xff, RZ, 0xc0, !PT ;  /* 0x000000ff27257812 */ /* 0x000fe200078ec0ff */
[--C-:B------:R-:W-:Y:S01]  /*12e30*/  HSET2.LE.AND R39, R184, R230.reuse, PT ;  /* 0x000000e6b8277233 */ /* 0x100fe20003803000 */
[----:B------:R-:W-:Y:S02]  /*12e40*/  SHF.R.U32.HI R38, RZ, 0x18, R86 ;  /* 0x00000018ff267819 */ /* 0x000fe40000011656 */
[----:B------:R-:W-:Y:S02]  /*12e50*/  LOP3.LUT R59, R55, UR14, R42, 0x96, !PT ;  /* 0x0000000e373b7c12 */ /* 0x000fe4000f8e962a */
[----:B------:R-:W-:Y:S01]  /*12e60*/  PRMT R66, R37, 0x5410, R38 ;  /* 0x0000541025427816 */ /* 0x000fe20000000026 */
[----:B------:R-:W1:Y:S01]  /*12e70*/  LDSM.16.MT88.4 R40, [R209+0x5000] ;  /* 0x00500000d128783b */ /* 0x000e620000004200 */
[----:B------:R-:W-:Y:S01]  /*12e80*/  LOP3.LUT R39, R39, R44, RZ, 0xc0, !PT ;  /* 0x0000002c27277212 */ /* 0x000fe200078ec0ff */
[--C-:B------:R-:W-:Y:S01]  /*12e90*/  HSET2.LE.AND R38, R186, R230.reuse, PT ;  /* 0x000000e6ba267233 */ /* 0x100fe20003803000 */
[----:B----4-:R-:W-:Y:S02]  /*12ea0*/  F2FP.PACK_AB R44, R119, R112 ;  /* 0x00000070772c723e */ /* 0x010fe400000000ff */
[C---:B------:R-:W-:Y:S02]  /*12eb0*/  LOP3.LUT R67, R54.reuse, 0xffff, RZ, 0xc0, !PT ;  /* 0x0000ffff36437812 */ /* 0x040fe400078ec0ff */
[----:B------:R-:W-:Y:S01]  /*12ec0*/  LOP3.LUT R47, R47, R44, RZ, 0xc0, !PT ;  /* 0x0000002c2f2f7212 */ /* 0x000fe200078ec0ff */
[----:B------:R-:W4:Y:S01]  /*12ed0*/  LDL.LU R37, [R1+0x30] ;  /* 0x0000300001257983 */ /* 0x000f220000300800 */
[--C-:B--2---:R-:W-:Y:S02]  /*12ee0*/  SHF.R.U32.HI R69, RZ, 0x10, R54.reuse ;  /* 0x00000010ff457819 */ /* 0x104fe40000011636 */
[----:B------:R-:W-:Y:S02]  /*12ef0*/  LOP3.LUT R71, R54, 0xff, RZ, 0xc0, !PT ;  /* 0x000000ff36477812 */ /* 0x000fe400078ec0ff */
[----:B------:R-:W-:Y:S01]  /*12f00*/  SHF.R.U32.HI R70, RZ, 0x18, R54 ;  /* 0x00000018ff467819 */ /* 0x000fe20000011636 */
[----:B----4-:R-:W-:Y:S01]  /*12f10*/  FFMA.FTZ R60, R36, R37, R205 ;  /* 0x00000025243c7223 */ /* 0x010fe200000100cd */
[----:B------:R-:W-:Y:S01]  /*12f20*/  F2FP.PACK_AB R37, R101, R98 ;  /* 0x000000626525723e */ /* 0x000fe200000000ff */
[----:B------:R-:W2:Y:S02]  /*12f30*/  LDL.LU R36, [R1+0x34] ;  /* 0x0000340001247983 */ /* 0x000ea40000300800 */
[----:B------:R-:W-:Y:S02]  /*12f40*/  FADD.FTZ R60, R244, R60 ;  /* 0x0000003cf43c7221 */ /* 0x000fe40000010000 */
[----:B------:R-:W4:Y:S01]  /*12f50*/  LDL.LU R45, [R1+0x38] ;  /* 0x00003800012d7983 */ /* 0x000f220000300800 */
[----:B--2---:R-:W-:Y:S01]  /*12f60*/  FFMA.FTZ R61, R2, R36, R204 ;  /* 0x00000024023d7223 */ /* 0x004fe200000100cc */
[--C-:B------:R-:W-:Y:S01]  /*12f70*/  HSET2.LE.AND R36, R181, R230.reuse, PT ;  /* 0x000000e6b5247233 */ /* 0x100fe20003803000 */
[----:B------:R-:W-:Y:S01]  /*12f80*/  F2FP.PACK_AB R2, R129, R114 ;  /* 0x000000728102723e */ /* 0x000fe200000000ff */
[----:B----4-:R-:W-:Y:S01]  /*12f90*/  FFMA.FTZ R65, R0, R45, R203 ;  /* 0x0000002d00417223 */ /* 0x010fe200000100cb */
[--C-:B------:R-:W-:Y:S01]  /*12fa0*/  HSET2.LE.AND R45, R48, R230.reuse, PT ;  /* 0x000000e6302d7233 */ /* 0x100fe20003803000 */
[----:B------:R-:W-:Y:S01]  /*12fb0*/  F2FP.PACK_AB R48, R100, R97 ;  /* 0x000000616430723e */ /* 0x000fe200000000ff */
[----:B------:R-:W-:Y:S01]  /*12fc0*/  FADD.FTZ R61, R234, R61 ;  /* 0x0000003dea3d7221 */ /* 0x000fe20000010000 */
[----:B------:R-:W-:Y:S01]  /*12fd0*/  LOP3.LUT R36, R36, R37, RZ, 0xc0, !PT ;  /* 0x0000002524247212 */ /* 0x000fe200078ec0ff */
[--C-:B------:R-:W-:Y:S01]  /*12fe0*/  HSET2.LE.AND R37, R185, R230.reuse, PT ;  /* 0x000000e6b9257233 */ /* 0x100fe20003803000 */
[----:B------:R-:W-:Y:S02]  /*12ff0*/  F2FP.PACK_AB R0, R103, R99 ;  /* 0x000000636700723e */ /* 0x000fe400000000ff */
[----:B------:R-:W-:Y:S01]  /*13000*/  LOP3.LUT R44, R45, R48, RZ, 0xc0, !PT ;  /* 0x000000302d2c7212 */ /* 0x000fe200078ec0ff */
[--C-:B------:R-:W-:Y:S01]  /*13010*/  HSET2.LE.AND R45, R57, R230.reuse, PT ;  /* 0x000000e6392d7233 */ /* 0x100fe20003803000 */
[----:B------:R-:W2:Y:S01]  /*13020*/  LDSM.16.MT88.4 R48, [R210+0x5000] ;  /* 0x00500000d230783b */ /* 0x000ea20000004200 */
[----:B------:R-:W-:Y:S02]  /*13030*/  LOP3.LUT R38, R38, R2, RZ, 0xc0, !PT ;  /* 0x0000000226267212 */ /* 0x000fe400078ec0ff */
[----:B------:R-:W-:Y:S02]  /*13040*/  LOP3.LUT R37, R37, R0, RZ, 0xc0, !PT ;  /* 0x0000000025257212 */ /* 0x000fe400078ec0ff */
[----:B------:R-:W-:Y:S02]  /*13050*/  F2FP.PACK_AB R2, R128, R115 ;  /* 0x000000738002723e */ /* 0x000fe400000000ff */
[----:B------:R-:W-:Y:S02]  /*13060*/  F2FP.PACK_AB R0, R79, R83 ;  /* 0x000000534f00723e */ /* 0x000fe400000000ff */
[--C-:B------:R-:W-:Y:S01]  /*13070*/  SHF.R.U32.HI R57, RZ, 0x18, R52.reuse ;  /* 0x00000018ff397819 */ /* 0x100fe20000011634 */
[-C--:B-1----:R-:W-:Y:S01]  /*13080*/  HMMA.16816.F32 R4, R36, R40.reuse, R4 ;  /* 0x000000282404723c */ /* 0x082fe20000001804 */
[----:B------:R-:W-:Y:S02]  /*13090*/  LOP3.LUT R46, R46, R2, RZ, 0xc0, !PT ;  /* 0x000000022e2e7212 */ /* 0x000fe400078ec0ff */
[----:B------:R-:W-:Y:S02]  /*130a0*/  LOP3.LUT R45, R45, R0, RZ, 0xc0, !PT ;  /* 0x000000002d2d7212 */ /* 0x000fe400078ec0ff */
[----:B------:R-:W-:Y:S02]  /*130b0*/  SHF.R.U32.HI R2, RZ, 0x10, R52 ;  /* 0x00000010ff027819 */ /* 0x000fe40000011634 */
[----:B------:R-:W-:Y:S02]  /*130c0*/  LOP3.LUT R52, R85, 0xffff, RZ, 0xc0, !PT ;  /* 0x0000ffff55347812 */ /* 0x000fe400078ec0ff */
[----:B------:R-:W-:Y:S01]  /*130d0*/  LOP3.LUT R53, R2, 0xff, RZ, 0xc0, !PT ;  /* 0x000000ff02357812 */ /* 0x000fe200078ec0ff */
[C---:B------:R-:W-:Y:S02]  /*130e0*/  HMMA.16816.F32 R8, R44.reuse, R40, R8 ;  /* 0x000000282c08723c */ /* 0x040fe40000001808 */
[----:B------:R-:W-:Y:S02]  /*130f0*/  SHF.R.U32.HI R2, RZ, 0x8, R52 ;  /* 0x00000008ff027819 */ /* 0x000fe40000011634 */
[----:B------:R-:W-:Y:S01]  /*13100*/  PRMT R75, R53, 0x5410, R57 ;  /* 0x00005410354b7816 */ /* 0x000fe20000000039 */
[----:B------:R-:W-:Y:S01]  /*13110*/  FADD.FTZ R57, R232, R65 ;  /* 0x00000041e8397221 */ /* 0x000fe20000010000 */
[----:B------:R-:W1:Y:S01]  /*13120*/  LDSM.16.MT88.4 R52, [R209+0x5400] ;  /* 0x00540000d134783b */ /* 0x000e620000004200 */
[----:B------:R-:W-:Y:S01]  /*13130*/  LOP3.LUT R0, R85, 0xff, RZ, 0xc0, !PT ;  /* 0x000000ff55007812 */ /* 0x000fe200078ec0ff */
[-C--:B------:R-:W-:Y:S01]  /*13140*/  HMMA.16816.F32 R12, R44, R42.reuse, R12 ;  /* 0x0000002a2c0c723c */ /* 0x080fe2000000180c */
[----:B------:R-:W-:Y:S01]  /*13150*/  FADD.FTZ R57, R223, R57 ;  /* 0x00000039df397221 */ /* 0x000fe20000010000 */
[----:B------:R-:W-:Y:S02]  /*13160*/  MUFU.EX2 R65, R121 ;  /* 0x0000007900417308 */ /* 0x000fe40000000800 */
[----:B------:R-:W-:Y:S01]  /*13170*/  PRMT R63, R0, 0x5410, R2 ;  /* 0x00005410003f7816 */ /* 0x000fe20000000002 */
[--C-:B------:R-:W-:Y:S01]  /*13180*/  HSET2.LE.AND R40, R64, R230.reuse, PT ;  /* 0x000000e640287233 */ /* 0x100fe20003803000 */
[--C-:B------:R-:W-:Y:S02]  /*13190*/  SHF.R.U32.HI R0, RZ, 0x10, R85.reuse ;  /* 0x00000010ff007819 */ /* 0x100fe40000011655 */
[C---:B------:R-:W-:Y:S01]  /*131a0*/  HMMA.16816.F32 R16, R36.reuse, R42, R16 ;  /* 0x0000002a2410723c */ /* 0x040fe20000001810 */
[----:B------:R-:W-:Y:S03]  /*131b0*/  SHF.R.U32.HI R2, RZ, 0x18, R85 ;  /* 0x00000018ff027819 */ /* 0x000fe60000011655 */
[----:B------:R-:W-:Y:S02]  /*131c0*/  LOP3.LUT R0, R0, 0xff, RZ, 0xc0, !PT ;  /* 0x000000ff00007812 */ /* 0x000fe400078ec0ff */
[----:B------:R-:W-:Y:S02]  /*131d0*/  F2FP.PACK_AB R41, R136, R132 ;  /* 0x000000848829723e */ /* 0x000fe400000000ff */
[-C--:B--2---:R-:W-:Y:S01]  /*131e0*/  HMMA.16816.F32 R20, R36, R48.reuse, R20 ;  /* 0x000000302414723c */ /* 0x084fe20000001814 */
[----:B------:R-:W-:Y:S03]  /*131f0*/  PRMT R62, R0, 0x5410, R2 ;  /* 0x00005410003e7816 */ /* 0x000fe60000000002 */
[--C-:B------:R-:W-:Y:S01]  /*13200*/  HSET2.LE.AND R0, R72, R230.reuse, PT ;  /* 0x000000e648007233 */ /* 0x100fe20003803000 */
[----:B------:R-:W-:Y:S01]  /*13210*/  F2FP.PACK_AB R2, R149, R148 ;  /* 0x000000949502723e */ /* 0x000fe200000000ff */
[----:B------:R-:W-:Y:S01]  /*13220*/  MUFU.EX2 R72, R171 ;  /* 0x000000ab00487308 */ /* 0x000fe20000000800 */
[----:B------:R-:W-:Y:S01]  /*13230*/  LOP3.LUT R40, R40, R41, RZ, 0xc0, !PT ;  /* 0x0000002928287212 */ /* 0x000fe200078ec0ff */
[C---:B------:R-:W-:Y:S01]  /*13240*/  HMMA.16816.F32 R24, R44.reuse, R48, R24 ;  /* 0x000000302c18723c */ /* 0x040fe20000001818 */
[----:B------:R-:W-:Y:S03]  /*13250*/  LOP3.LUT R42, R0, R2, RZ, 0xc0, !PT ;  /* 0x00000002002a7212 */ /* 0x000fe600078ec0ff */
[--C-:B------:R-:W-:Y:S01]  /*13260*/  HSET2.LE.AND R0, R68, R230.reuse, PT ;  /* 0x000000e644007233 */ /* 0x100fe20003803000 */
[----:B------:R-:W-:Y:S01]  /*13270*/  F2FP.PACK_AB R43, R118, R113 ;  /* 0x00000071762b723e */ /* 0x000fe200000000ff */
[--C-:B------:R-:W-:Y:S01]  /*13280*/  HSET2.LE.AND R2, R66, R230.reuse, PT ;  /* 0x000000e642027233 */ /* 0x100fe20003803000 */
[----:B------:R-:W-:Y:S01]  /*13290*/  F2FP.PACK_AB R41, R84, R80 ;  /* 0x000000505429723e */ /* 0x000fe200000000ff */
[-C--:B------:R-:W-:Y:S01]  /*132a0*/  HMMA.16816.F32 R28, R44, R50.reuse, R28 ;  /* 0x000000322c1c723c */ /* 0x080fe2000000181c */
[----:B------:R-:W-:Y:S01]  /*132b0*/  LOP3.LUT R43, R0, R43, RZ, 0xc0, !PT ;  /* 0x0000002b002b7212 */ /* 0x000fe200078ec0ff */
[----:B------:R-:W-:Y:S02]  /*132c0*/  MUFU.EX2 R66, R120 ;  /* 0x0000007800427308 */ /* 0x000fe40000000800 */
[----:B------:R-:W-:Y:S01]  /*132d0*/  FADD.FTZ R0, R233, R61 ;  /* 0x0000003de9007221 */ /* 0x000fe20000010000 */
[----:B------:R-:W-:Y:S01]  /*132e0*/  LOP3.LUT R41, R2, R41, RZ, 0xc0, !PT ;  /* 0x0000002902297212 */ /* 0x000fe200078ec0ff */
[----:B------:R-:W-:Y:S01]  /*132f0*/  FADD.FTZ R2, R182, R60 ;  /* 0x0000003cb6027221 */ /* 0x000fe20000010000 */
[--C-:B------:R-:W-:Y:S01]  /*13300*/  HSET2.LE.AND R48, R73, R230.reuse, PT ;  /* 0x000000e649307233 */ /* 0x100fe20003803000 */
[----:B------:R-:W-:Y:S01]  /*13310*/  FADD.FTZ R60, R231, R0 ;  /* 0x00000000e73c7221 */ /* 0x000fe20000010000 */
[----:B------:R-:W-:Y:S01]  /*13320*/  HMMA.16816.F32 R32, R36, R50, R32 ;  /* 0x000000322420723c */ /* 0x000fe20000001820 */
[----:B------:R-:W2:Y:S02]  /*13330*/  LDSM.16.MT88.4 R36, [R210+0x5400] ;  /* 0x00540000d224783b */ /* 0x000ea40000004200 */
[----:B------:R-:W-:Y:S01]  /*13340*/  FADD.FTZ R64, R147, R2 ;  /* 0x0000000293407221 */ /* 0x000fe20000010000 */
[----:B------:R4:W-:Y:S01]  /*13350*/  MUFU.EX2 R73, R146 ;  /* 0x0000009200497308 */ /* 0x0009e20000000800 */
[--C-:B------:R-:W-:Y:S01]  /*13360*/  HSET2.LE.AND R46, R74, R230.reuse, PT ;  /* 0x000000e64a2e7233 */ /* 0x100fe20003803000 */
[----:B------:R-:W-:Y:S01]  /*13370*/  F2FP.PACK_AB R0, R89, R88 ;  /* 0x000000585900723e */ /* 0x000fe200000000ff */
[--C-:B------:R-:W-:Y:S01]  /*13380*/  HSET2.LE.AND R44, R63, R230.reuse, PT ;  /* 0x000000e63f2c7233 */ /* 0x100fe20003803000 */
[----:B------:R-:W-:Y:S01]  /*13390*/  F2FP.PACK_AB R2, R91, R90 ;  /* 0x0000005a5b02723e */ /* 0x000fe200000000ff */
[--C-:B------:R-:W-:Y:S01]  /*133a0*/  HSET2.LE.AND R45, R62, R230.reuse, PT ;  /* 0x000000e63e2d7233 */ /* 0x100fe20003803000 */
[-C--:B-1----:R-:W-:Y:S02]  /*133b0*/  HMMA.16816.F32 R4, R40, R52.reuse, R4 ;  /* 0x000000342804723c */ /* 0x082fe40000001804 */
[----:B------:R-:W-:Y:S02]  /*133c0*/  F2FP.PACK_AB R47, R93, R92 ;  /* 0x0000005c5d2f723e */ /* 0x000fe400000000ff */
[----:B------:R-:W-:Y:S01]  /*133d0*/  F2FP.PACK_AB R49, R95, R94 ;  /* 0x0000005e5f31723e */ /* 0x000fe200000000ff */
[----:B------:R-:W1:Y:S01]  /*133e0*/  MUFU.EX2 R68, R170 ;  /* 0x000000aa00447308 */ /* 0x000e620000000800 */
[----:B------:R-:W-:Y:S02]  /*133f0*/  LOP3.LUT R44, R44, R0, RZ, 0xc0, !PT ;  /* 0x000000002c2c7212 */ /* 0x000fe400078ec0ff */
[----:B------:R-:W-:Y:S04]  /*13400*/  LOP3.LUT R45, R45, R2, RZ, 0xc0, !PT ;  /* 0x000000022d2d7212 */ /* 0x000fe800078ec0ff */
[----:B------:R-:W-:Y:S02]  /*13410*/  LOP3.LUT R46, R46, R47, RZ, 0xc0, !PT ;  /* 0x0000002f2e2e7212 */ /* 0x000fe400078ec0ff */
[----:B------:R-:W-:Y:S01]  /*13420*/  LOP3.LUT R47, R48, R49, RZ, 0xc0, !PT ;  /* 0x00000031302f7212 */ /* 0x000fe200078ec0ff */
[----:B------:R-:W-:Y:S01]  /*13430*/  MUFU.EX2 R63, R122 ;  /* 0x0000007a003f7308 */ /* 0x000fe20000000800 */
[----:B------:R-:W-:Y:S02]  /*13440*/  LOP3.LUT R51, R87, 0xff, RZ, 0xc0, !PT ;  /* 0x000000ff57337812 */ /* 0x000fe400078ec0ff */
[----:B------:R-:W-:Y:S02]  /*13450*/  LOP3.LUT R0, R56, 0xffff, RZ, 0xc0, !PT ;  /* 0x0000ffff38007812 */ /* 0x000fe400078ec0ff */
[----:B------:R-:W-:Y:S01]  /*13460*/  SHF.R.U32.HI R2, RZ, 0x10, R56 ;  /* 0x00000010ff027819 */ /* 0x000fe20000011638 */
[C---:B------:R-:W-:Y:S01]  /*13470*/  HMMA.16816.F32 R8, R44.reuse, R52, R8 ;  /* 0x000000342c08723c */ /* 0x040fe20000001808 */
[----:B------:R-:W-:Y:S02]  /*13480*/  SHF.R.U32.HI R49, RZ, 0x8, R0 ;  /* 0x00000008ff317819 */ /* 0x000fe40000011600 */
[----:B------:R-:W-:Y:S02]  /*13490*/  LOP3.LUT R48, R2, 0xff, RZ, 0xc0, !PT ;  /* 0x000000ff02307812 */ /* 0x000fe400078ec0ff */
[----:B------:R-:W-:Y:S02]  /*134a0*/  SHF.R.U32.HI R2, RZ, 0x8, R192 ;  /* 0x00000008ff027819 */ /* 0x000fe400000116c0 */
[----:B------:R-:W-:Y:S01]  /*134b0*/  FADD.FTZ R52, R169, R57 ;  /* 0x00000039a9347221 */ /* 0x000fe20000010000 */
[-C--:B------:R-:W-:Y:S01]  /*134c0*/  HMMA.16816.F32 R12, R44, R54.reuse, R12 ;  /* 0x000000362c0c723c */ /* 0x080fe2000000180c */
[----:B------:R-:W-:Y:S03]  /*134d0*/  FADD.FTZ R53, R168, R58 ;  /* 0x0000003aa8357221 */ /* 0x000fe60000010000 */
[----:B------:R-:W-:Y:S02]  /*134e0*/  LOP3.LUT R0, R193, 0xff, RZ, 0xc0, !PT ;  /* 0x000000ffc1007812 */ /* 0x000fe400078ec0ff */
[----:B------:R-:W-:Y:S02]  /*134f0*/  LOP3.LUT R50, R56, 0xff, RZ, 0xc0, !PT ;  /* 0x000000ff38327812 */ /* 0x000fe400078ec0ff */
[C---:B------:R-:W-:Y:S01]  /*13500*/  HMMA.16816.F32 R16, R40.reuse, R54, R16 ;  /* 0x000000362810723c */ /* 0x040fe20000001810 */
[----:B------:R-:W-:Y:S03]  /*13510*/  SHF.R.U32.HI R56, RZ, 0x18, R56 ;  /* 0x00000018ff387819 */ /* 0x000fe60000011638 */
[----:B------:R-:W-:Y:S02]  /*13520*/  PRMT R61, R50, 0x5410, R49 ;  /* 0x00005410323d7816 */ /* 0x000fe40000000031 */
[----:B------:R-:W-:Y:S02]  /*13530*/  PRMT R62, R48, 0x5410, R56 ;  /* 0x00005410303e7816 */ /* 0x000fe40000000038 */
[-C--:B--2---:R-:W-:Y:S01]  /*13540*/  HMMA.16816.F32 R20, R40, R36.reuse, R20 ;  /* 0x000000242814723c */ /* 0x084fe20000001814 */
[----:B------:R-:W-:Y:S03]  /*13550*/  SHF.R.U32.HI R49, RZ, 0x8, R67 ;  /* 0x00000008ff317819 */ /* 0x000fe60000011643 */
[----:B------:R-:W-:Y:S02]  /*13560*/  LOP3.LUT R48, R69, 0xff, RZ, 0xc0, !PT ;  /* 0x000000ff45307812 */ /* 0x000fe400078ec0ff */
[----:B------:R-:W-:Y:S02]  /*13570*/  PRMT R71, R71, 0x5410, R49 ;  /* 0x0000541047477816 */ /* 0x000fe40000000031 */
[----:B------:R-:W-:Y:S01]  /*13580*/  SHF.R.U32.HI R49, RZ, 0x18, R59 ;  /* 0x00000018ff317819 */ /* 0x000fe2000001163b */
[C---:B------:R-:W-:Y:S03]  /*13590*/  HMMA.16816.F32 R24, R44.reuse, R36, R24 ;  /* 0x000000242c18723c */ /* 0x040fe60000001818 */
[----:B------:R-:W-:Y:S02]  /*135a0*/  PRMT R70, R48, 0x5410, R70 ;  /* 0x0000541030467816 */ /* 0x000fe40000000046 */
[----:B------:R-:W-:Y:S02]  /*135b0*/  F2FP.PACK_AB R56, R105, R104 ;  /* 0x000000686938723e */ /* 0x000fe400000000ff */
[----:B------:R-:W-:Y:S01]  /*135c0*/  F2FP.PACK_AB R36, R77, R76 ;  /* 0x0000004c4d24723e */ /* 0x000fe200000000ff */
[-C--:B------:R-:W-:Y:S01]  /*135d0*/  HMMA.16816.F32 R28, R44, R38.reuse, R28 ;  /* 0x000000262c1c723c */ /* 0x080fe2000000181c */
[--C-:B------:R-:W-:Y:S02]  /*135e0*/  HSET2.LE.AND R37, R61, R230.reuse, PT ;  /* 0x000000e63d257233 */ /* 0x100fe40003803000 */
[----:B------:R-:W-:Y:S01]  /*135f0*/  MUFU.EX2 R61, R123 ;  /* 0x0000007b003d7308 */ /* 0x000fe20000000800 */
[--C-:B------:R-:W-:Y:S02]  /*13600*/  SHF.R.U32.HI R50, RZ, 0x18, R87.reuse ;  /* 0x00000018ff327819 */ /* 0x100fe40000011657 */
[----:B----4-:R-:W-:Y:S02]  /*13610*/  PRMT R146, R222, 0x5410, R2 ;  /* 0x00005410de927816 */ /* 0x010fe40000000002 */
[----:B------:R-:W-:Y:S01]  /*13620*/  HMMA.16816.F32 R32, R40, R38, R32 ;  /* 0x000000262820723c */ /* 0x000fe20000001820 */
[----:B------:R-:W-:Y:S03]  /*13630*/  SHF.R.U32.HI R2, RZ, 0x10, R87 ;  /* 0x00000010ff027819 */ /* 0x000fe60000011657 */
[----:B------:R-:W-:Y:S01]  /*13640*/  PRMT R147, R0, 0x5410, R221 ;  /* 0x0000541000937816 */ /* 0x000fe200000000dd */
[--C-:B------:R-:W-:Y:S01]  /*13650*/  HSET2.LE.AND R146, R146, R230.reuse, PT ;  /* 0x000000e692927233 */ /* 0x100fe20003803000 */
[----:B------:R-:W-:Y:S01]  /*13660*/  LOP3.LUT R2, R2, 0xff, RZ, 0xc0, !PT ;  /* 0x000000ff02027812 */ /* 0x000fe200078ec0ff */
[--C-:B------:R-:W-:Y:S01]  /*13670*/  HSET2.LE.AND R39, R75, R230.reuse, PT ;  /* 0x000000e64b277233 */ /* 0x100fe20003803000 */
[----:B------:R-:W-:Y:S01]  /*13680*/  F2FP.PACK_AB R40, R111, R110 ;  /* 0x0000006e6f28723e */ /* 0x000fe200000000ff */
[--C-:B------:R-:W-:Y:S03]  /*13690*/  HSET2.LE.AND R38, R78, R230.reuse, PT ;  /* 0x000000e64e267233 */ /* 0x100fe60003803000 */
[----:B------:R-:W-:Y:S01]  /*136a0*/  LOP3.LUT R39, R39, R40, RZ, 0xc0, !PT ;  /* 0x0000002827277212 */ /* 0x000fe200078ec0ff */
[--C-:B------:R-:W-:Y:S01]  /*136b0*/  HSET2.LE.AND R147, R147, R230.reuse, PT ;  /* 0x000000e693937233 */ /* 0x100fe20003803000 */
[----:B------:R-:W-:Y:S01]  /*136c0*/  LDSM.16.MT88.4 R40, [R210+0x5800] ;  /* 0x00580000d228783b */ /* 0x000fe20000004200 */
[----:B------:R-:W-:Y:S01]  /*136d0*/  PRMT R145, R2, 0x5410, R50 ;  /* 0x0000541002917816 */ /* 0x000fe20000000032 */
[--C-:B------:R-:W-:Y:S01]  /*136e0*/  HSET2.LE.AND R50, R167, R230.reuse, PT ;  /* 0x000000e6a7327233 */ /* 0x100fe20003803000 */
[----:B------:R-:W-:Y:S02]  /*136f0*/  SHF.R.U32.HI R2, RZ, 0x10, R59 ;  /* 0x00000010ff027819 */ /* 0x000fe4000001163b */
[----:B------:R-:W-:Y:S01]  /*13700*/  LOP3.LUT R0, R87, 0xffff, RZ, 0xc0, !PT ;  /* 0x0000ffff57007812 */ /* 0x000fe200078ec0ff */
[--C-:B------:R-:W-:Y:S01]  /*13710*/  HSET2.LE.AND R145, R145, R230.reuse, PT ;  /* 0x000000e691917233 */ /* 0x100fe20003803000 */
[----:B------:R-:W-:Y:S02]  /*13720*/  LOP3.LUT R2, R2, 0xff, RZ, 0xc0, !PT ;  /* 0x000000ff02027812 */ /* 0x000fe400078ec0ff */
[----:B------:R-:W-:Y:S02]  /*13730*/  SHF.R.U32.HI R0, RZ, 0x8, R0 ;  /* 0x00000008ff007819 */ /* 0x000fe40000011600 */
[----:B------:R-:W-:Y:S01]  /*13740*/  PRMT R169, R2, 0x5410, R49 ;  /* 0x0000541002a97816 */ /* 0x000fe20000000031 */
[----:B------:R-:W-:Y:S01]  /*13750*/  FADD.FTZ R2, R151, R53 ;  /* 0x0000003597027221 */ /* 0x000fe20000010000 */
[----:B------:R-:W-:Y:S01]  /*13760*/  PRMT R144, R51, 0x5410, R0 ;  /* 0x0000541033907816 */ /* 0x000fe20000000000 */
[----:B------:R-:W-:Y:S01]  /*13770*/  FADD.FTZ R49, R165, R60 ;  /* 0x0000003ca5317221 */ /* 0x000fe20000010000 */
[----:B------:R-:W-:Y:S01]  /*13780*/  LOP3.LUT R0, R59, 0xffff, RZ, 0xc0, !PT ;  /* 0x0000ffff3b007812 */ /* 0x000fe200078ec0ff */
[----:B------:R-:W-:Y:S01]  /*13790*/  FADD.FTZ R60, R163, R2 ;  /* 0x00000002a33c7221 */ /* 0x000fe20000010000 */
[----:B------:R-:W-:Y:S01]  /*137a0*/  LOP3.LUT R51, R59, 0xff, RZ, 0xc0, !PT ;  /* 0x000000ff3b337812 */ /* 0x000fe200078ec0ff */
[----:B------:R-:W-:Y:S01]  /*137b0*/  FADD.FTZ R58, R142, R49 ;  /* 0x000000318e3a7221 */ /* 0x000fe20000010000 */
[----:B------:R-:W-:Y:S01]  /*137c0*/  SHF.R.U32.HI R48, RZ, 0x8, R0 ;  /* 0x00000008ff307819 */ /* 0x000fe20000011600 */
[----:B------:R-:W-:Y:S01]  /*137d0*/  FADD.FTZ R45, R159, R60 ;  /* 0x0000003c9f2d7221 */ /* 0x000fe20000010000 */
[----:B------:R-:W-:Y:S01]  /*137e0*/  F2FP.PACK_AB R0, R177, R176 ;  /* 0x000000b0b100723e */ /* 0x000fe200000000ff */
[--C-:B------:R-:W-:Y:S01]  /*137f0*/  HSET2.LE.AND R49, R134, R230.reuse, PT ;  /* 0x000000e686317233 */ /* 0x100fe20003803000 */
[----:B------:R-:W-:Y:S01]  /*13800*/  IMAD.MOV.U32 R134, RZ, RZ, R138 ;  /* 0x000000ffff867224 */ /* 0x000fe200078e008a */
[----:B------:R-:W-:Y:S01]  /*13810*/  PRMT R168, R51, 0x5410, R48 ;  /* 0x0000541033a87816 */ /* 0x000fe20000000030 */
[----:B------:R-:W-:Y:S01]  /*13820*/  FADD.FTZ R48, R248, R52 ;  /* 0x00000034f8307221 */ /* 0x000fe20000010000 */
[----:B------:R-:W-:Y:S01]  /*13830*/  LOP3.LUT R50, R50, R0, RZ, 0xc0, !PT ;  /* 0x0000000032327212 */ /* 0x000fe200078ec0ff */
[----:B------:R-:W-:Y:S01]  /*13840*/  FADD.FTZ R0, R166, R64 ;  /* 0x00000040a6007221 */ /* 0x000fe20000010000 */
[----:B------:R-:W2:Y:S01]  /*13850*/  LDSM.16.MT88.4 R52, [R209+0x5800] ;  /* 0x00580000d134783b */ /* 0x000ea20000004200 */
[----:B------:R-:W-:Y:S01]  /*13860*/  FADD.FTZ R57, R249, R48 ;  /* 0x00000030f9397221 */ /* 0x000fe20000010000 */
[----:B------:R-:W-:Y:S01]  /*13870*/  LOP3.LUT R49, R49, R36, RZ, 0xc0, !PT ;  /* 0x0000002431317212 */ /* 0x000fe200078ec0ff */
[----:B------:R-:W-:Y:S01]  /*13880*/  FADD.FTZ R59, R143, R0 ;  /* 0x000000008f3b7221 */ /* 0x000fe20000010000 */
[----:B------:R-:W-:Y:S01]  /*13890*/  LOP3.LUT R36, R37, R56, RZ, 0xc0, !PT ;  /* 0x0000003825247212 */ /* 0x000fe200078ec0ff */
[----:B------:R-:W-:Y:S01]  /*138a0*/  FADD.FTZ R44, R245, R57 ;  /* 0x00000039f52c7221 */ /* 0x000fe20000010000 */
[--C-:B------:R-:W-:Y:S01]  /*138b0*/  HSET2.LE.AND R37, R62, R230.reuse, PT ;  /* 0x000000e63e257233 */ /* 0x100fe20003803000 */
[----:B------:R-:W-:Y:S01]  /*138c0*/  FADD.FTZ R45, R188, R45 ;  /* 0x0000002dbc2d7221 */ /* 0x000fe20000010000 */
[----:B------:R-:W4:Y:S01]  /*138d0*/  LDSM.16.MT88.4 R140, [R209+0x5c00] ;  /* 0x005c0000d18c783b */ /* 0x000f220000004200 */
[----:B------:R-:W-:Y:S01]  /*138e0*/  FADD.FTZ R44, R250, R44 ;  /* 0x0000002cfa2c7221 */ /* 0x000fe20000010000 */
[--C-:B------:R-:W-:Y:S01]  /*138f0*/  HSET2.LE.AND R51, R162, R230.reuse, PT ;  /* 0x000000e6a2337233 */ /* 0x100fe20003803000 */
[----:B------:R-:W-:Y:S01]  /*13900*/  FADD.FTZ R57, R190, R45 ;  /* 0x0000002dbe397221 */ /* 0x000fe20000010000 */
[--C-:B------:R-:W-:Y:S01]  /*13910*/  HSET2.LE.AND R48, R135, R230.reuse, PT ;  /* 0x000000e687307233 */ /* 0x100fe20003803000 */
[----:B------:R-:W-:Y:S01]  /*13920*/  IMAD.MOV.U32 R135, RZ, RZ, R137 ;  /* 0x000000ffff877224 */ /* 0x000fe200078e0089 */
[----:B---3--:R-:W-:Y:S01]  /*13930*/  F2FP.PACK_AB R0, R164, R150 ;  /* 0x00000096a400723e */ /* 0x008fe200000000ff */
[--C-:B------:R-:W-:Y:S01]  /*13940*/  HSET2.LE.AND R169, R169, R230.reuse, PT ;  /* 0x000000e6a9a97233 */ /* 0x100fe20003803000 */
[----:B------:R-:W-:Y:S01]  /*13950*/  F2FP.PACK_AB R2, R81, R82 ;  /* 0x000000525102723e */ /* 0x000fe200000000ff */
[--C-:B------:R-:W-:Y:S01]  /*13960*/  HSET2.LE.AND R168, R168, R230.reuse, PT ;  /* 0x000000e6a8a87233 */ /* 0x100fe20003803000 */
[----:B------:R-:W-:Y:S01]  /*13970*/  LOP3.LUT R48, R48, R0, RZ, 0xc0, !PT ;  /* 0x0000000030307212 */ /* 0x000fe200078ec0ff */
[----:B------:R-:W-:Y:S01]  /*13980*/  FADD.FTZ R0, R160, R58 ;  /* 0x0000003aa0007221 */ /* 0x000fe20000010000 */
[----:B------:R-:W-:Y:S01]  /*13990*/  LOP3.LUT R51, R51, R2, RZ, 0xc0, !PT ;  /* 0x0000000233337212 */ /* 0x000fe200078ec0ff */
[----:B------:R-:W-:Y:S01]  /*139a0*/  FADD.FTZ R2, R161, R59 ;  /* 0x0000003ba1027221 */ /* 0x000fe20000010000 */
[----:B------:R-:W3:Y:S01]  /*139b0*/  MUFU.EX2 R58, R126 ;  /* 0x0000007e003a7308 */ /* 0x000ee20000000800 */
[----:B------:R-:W-:Y:S01]  /*139c0*/  FADD.FTZ R46, R157, R0 ;  /* 0x000000009d2e7221 */ /* 0x000fe20000010000 */
[----:B------:R-:W-:Y:S01]  /*139d0*/  F2FP.PACK_AB R0, R107, R106 ;  /* 0x0000006a6b00723e */ /* 0x000fe200000000ff */
[----:B------:R-:W-:Y:S01]  /*139e0*/  FADD.FTZ R47, R158, R2 ;  /* 0x000000029e2f7221 */ /* 0x000fe20000010000 */
[----:B------:R-:W-:Y:S01]  /*139f0*/  F2FP.PACK_AB R2, R109, R108 ;  /* 0x0000006c6d02723e */ /* 0x000fe200000000ff */
[--C-:B------:R-:W-:Y:S01]  /*13a00*/  HSET2.LE.AND R144, R144, R230.reuse, PT ;  /* 0x000000e690907233 */ /* 0x100fe20003803000 */
[----:B------:R-:W-:Y:S01]  /*13a10*/  LOP3.LUT R37, R37, R0, RZ, 0xc0, !PT ;  /* 0x0000000025257212 */ /* 0x000fe200078ec0ff */
[----:B------:R-:W-:Y:S01]  /*13a20*/  FADD.FTZ R0, R252, R46 ;  /* 0x0000002efc007221 */ /* 0x000fe20000010000 */
[----:B------:R-:W-:Y:S01]  /*13a30*/  LOP3.LUT R38, R38, R2, RZ, 0xc0, !PT ;  /* 0x0000000226267212 */ /* 0x000fe200078ec0ff */
[----:B------:R-:W-:Y:S01]  /*13a40*/  FADD.FTZ R46, R236, R44 ;  /* 0x0000002cec2e7221 */ /* 0x000fe20000010000 */
[----:B------:R-:W4:Y:S01]  /*13a50*/  MUFU.EX2 R59, R124 ;  /* 0x0000007c003b7308 */ /* 0x000f220000000800 */
[----:B------:R-:W-:Y:S01]  /*13a60*/  FADD.FTZ R2, R187, R47 ;  /* 0x0000002fbb027221 */ /* 0x000fe20000010000 */
[----:B-1----:R-:W-:Y:S01]  /*13a70*/  F2FP.PACK_AB R45, R173, R68 ;  /* 0x00000044ad2d723e */ /* 0x002fe200000000ff */
[----:B------:R-:W-:Y:S01]  /*13a80*/  FADD.FTZ R47, R246, R0 ;  /* 0x00000000f62f7221 */ /* 0x000fe20000010000 */
[----:B------:R-:W-:Y:S01]  /*13a90*/  F2FP.PACK_AB R44, R72, R73 ;  /* 0x00000049482c723e */ /* 0x000fe200000000ff */
[----:B------:R-:W-:Y:S01]  /*13aa0*/  FADD.FTZ R56, R189, R2 ;  /* 0x00000002bd387221 */ /* 0x000fe20000010000 */
[----:B------:R-:W-:Y:S01]  /*13ab0*/  LOP3.LUT R145, R145, R45, RZ, 0xc0, !PT ;  /* 0x0000002d91917212 */ /* 0x000fe200078ec0ff */
[----:B------:R-:W-:Y:S01]  /*13ac0*/  FADD.FTZ R45, R243, R46 ;  /* 0x0000002ef32d7221 */ /* 0x000fe20000010000 */
[-C--:B--2---:R-:W-:Y:S01]  /*13ad0*/  HMMA.16816.F32 R4, R48, R52.reuse, R4 ;  /* 0x000000343004723c */ /* 0x084fe20000001804 */
[----:B------:R-:W-:Y:S01]  /*13ae0*/  LOP3.LUT R147, R147, R44, RZ, 0xc0, !PT ;  /* 0x0000002c93937212 */ /* 0x000fe200078ec0ff */
[----:B------:R-:W-:Y:S01]  /*13af0*/  FADD.FTZ R44, R201, R57 ;  /* 0x00000039c92c7221 */ /* 0x000fe20000010000 */
[----:B------:R-:W-:Y:S01]  /*13b00*/  F2FP.PACK_AB R2, R172, R178 ;  /* 0x000000b2ac02723e */ /* 0x000fe200000000ff */
[----:B------:R-:W-:Y:S01]  /*13b10*/  FADD.FTZ R46, R235, R45 ;  /* 0x0000002deb2e7221 */ /* 0x000fe20000010000 */
[--C-:B------:R-:W-:Y:S01]  /*13b20*/  HSET2.LE.AND R45, R70, R230.reuse, PT ;  /* 0x000000e6462d7233 */ /* 0x100fe20003803000 */
[----:B---3--:R-:W-:Y:S02]  /*13b30*/  F2FP.PACK_AB R171, R175, R58 ;  /* 0x0000003aafab723e */ /* 0x008fe400000000ff */
[C---:B------:R-:W-:Y:S01]  /*13b40*/  HMMA.16816.F32 R8, R36.reuse, R52, R8 ;  /* 0x000000342408723c */ /* 0x040fe20000001808 */
[----:B------:R-:W-:Y:S03]  /*13b50*/  LOP3.LUT R144, R144, R2, RZ, 0xc0, !PT ;  /* 0x0000000290907212 */ /* 0x000fe600078ec0ff */
[----:B------:R-:W-:Y:S01]  /*13b60*/  FADD.FTZ R2, R195, R56 ;  /* 0x00000038c3027221 */ /* 0x000fe20000010000 */
[----:B------:R-:W-:Y:S02]  /*13b70*/  LOP3.LUT R171, R45, R171, RZ, 0xc0, !PT ;  /* 0x000000ab2dab7212 */ /* 0x000fe400078ec0ff */
[----:B------:R-:W-:Y:S01]  /*13b80*/  FADD.FTZ R53, R202, R44 ;  /* 0x0000002cca357221 */ /* 0x000fe20000010000 */
[-C--:B------:R-:W-:Y:S01]  /*13b90*/  HMMA.16816.F32 R12, R36, R54.reuse, R12 ;  /* 0x00000036240c723c */ /* 0x080fe2000000180c */
[----:B------:R-:W-:Y:S03]  /*13ba0*/  FADD.FTZ R52, R196, R2 ;  /* 0x00000002c4347221 */ /* 0x000fe60000010000 */
[----:B------:R-:W-:Y:S01]  /*13bb0*/  HSET2.LE.AND R44, R71, R230, PT ;  /* 0x000000e6472c7233 */ /* 0x000fe20003803000 */
[----:B----4-:R-:W-:Y:S02]  /*13bc0*/  F2FP.PACK_AB R170, R174, R59 ;  /* 0x0000003baeaa723e */ /* 0x010fe400000000ff */
[----:B------:R-:W-:Y:S01]  /*13bd0*/  F2FP.PACK_AB R2, R61, R63 ;  /* 0x0000003f3d02723e */ /* 0x000fe200000000ff */
[C---:B------:R-:W-:Y:S01]  /*13be0*/  HMMA.16816.F32 R16, R48.reuse, R54, R16 ;  /* 0x000000363010723c */ /* 0x040fe20000001810 */
[----:B------:R-:W-:Y:S03]  /*13bf0*/  LOP3.LUT R170, R44, R170, RZ, 0xc0, !PT ;  /* 0x000000aa2caa7212 */ /* 0x000fe600078ec0ff */
[----:B------:R-:W-:Y:S01]  /*13c00*/  FADD.FTZ R44, R156, R46 ;  /* 0x0000002e9c2c7221 */ /* 0x000fe20000010000 */
[----:B------:R-:W-:Y:S01]  /*13c10*/  LOP3.LUT R169, R169, R2, RZ, 0xc0, !PT ;  /* 0x00000002a9a97212 */ /* 0x000fe200078ec0ff */
[----:B------:R-:W-:Y:S01]  /*13c20*/  FADD.FTZ R2, R191, R52 ;  /* 0x00000034bf027221 */ /* 0x000fe20000010000 */
[----:B------:R-:W-:Y:S01]  /*13c30*/  F2FP.PACK_AB R0, R180, R179 ;  /* 0x000000b3b400723e */ /* 0x000fe200000000ff */
[-C--:B------:R-:W-:Y:S04]  /*13c40*/  HMMA.16816.F32 R20, R48, R40.reuse, R20 ;  /* 0x000000283014723c */ /* 0x080fe80000001814 */
[----:B------:R-:W-:Y:S01]  /*13c50*/  FADD.FTZ R2, R194, R2 ;  /* 0x00000002c2027221 */ /* 0x000fe20000010000 */
[----:B------:R-:W-:Y:S01]  /*13c60*/  LOP3.LUT R146, R146, R0, RZ, 0xc0, !PT ;  /* 0x0000000092927212 */ /* 0x000fe200078ec0ff */
[----:B------:R-:W-:Y:S02]  /*13c70*/  FADD.FTZ R0, R240, R47 ;  /* 0x0000002ff0007221 */ /* 0x000fe40000010000 */
[----:B------:R-:W-:Y:S01]  /*13c80*/  FADD.FTZ R2, R197, R2 ;  /* 0x00000002c5027221 */ /* 0x000fe20000010000 */
[C---:B------:R-:W-:Y:S03]  /*13c90*/  HMMA.16816.F32 R24, R36.reuse, R40, R24 ;  /* 0x000000282418723c */ /* 0x040fe60000001818 */
[----:B------:R-:W-:Y:S01]  /*13ca0*/  FADD.FTZ R47, R238, R0 ;  /* 0x00000000ee2f7221 */ /* 0x000fe20000010000 */
[----:B------:R-:W-:Y:S03]  /*13cb0*/  F2FP.PACK_AB R0, R65, R66 ;  /* 0x000000424100723e */ /* 0x000fe600000000ff */
[----:B------:R-:W-:Y:S01]  /*13cc0*/  FADD.FTZ R40, R200, R53 ;  /* 0x00000035c8287221 */ /* 0x000fe20000010000 */
[-C--:B------:R-:W-:Y:S01]  /*13cd0*/  HMMA.16816.F32 R28, R36, R42.reuse, R28 ;  /* 0x0000002a241c723c */ /* 0x080fe2000000181c */
[----:B------:R-:W-:Y:S03]  /*13ce0*/  FADD.FTZ R41, R242, R44 ;  /* 0x0000002cf2297221 */ /* 0x000fe60000010000 */
[----:B------:R-:W-:Y:S01]  /*13cf0*/  FADD.FTZ R44, R199, R40 ;  /* 0x00000028c72c7221 */ /* 0x000fe20000010000 */
[----:B------:R-:W-:Y:S01]  /*13d00*/  LOP3.LUT R168, R168, R0, RZ, 0xc0, !PT ;  /* 0x00000000a8a87212 */ /* 0x000fe200078ec0ff */
[----:B------:R-:W-:Y:S02]  /*13d10*/  FADD.FTZ R0, R155, R47 ;  /* 0x0000002f9b007221 */ /* 0x000fe40000010000 */
[----:B------:R-:W-:Y:S01]  /*13d20*/  FADD.FTZ R36, R206, R44 ;  /* 0x0000002cce247221 */ /* 0x000fe20000010000 */
[----:B------:R-:W-:Y:S03]  /*13d30*/  HMMA.16816.F32 R32, R48, R42, R32 ;  /* 0x0000002a3020723c */ /* 0x000fe60000001820 */
[----:B------:R-:W-:Y:S02]  /*13d40*/  FADD.FTZ R44, R207, R36 ;  /* 0x00000024cf2c7221 */ /* 0x000fe40000010000 */
[----:B------:R-:W-:Y:S01]  /*13d50*/  FADD.FTZ R40, R154, R0 ;  /* 0x000000009a287221 */ /* 0x000fe20000010000 */
[----:B------:R-:W1:Y:S01]  /*13d60*/  LDSM.16.MT88.4 R36, [R210+0x5c00] ;  /* 0x005c0000d224783b */ /* 0x000e620000004200 */
        /* <DEDUP_REMOVED lines=43> */
[-C--:B-1----:R-:W-:Y:S01]  /*14020*/  HMMA.16816.F32 R148, R144, R36.reuse, R20 ;  /* 0x000000249094723c */ /* 0x082fe20000001814 */
        /* <DEDUP_REMOVED lines=34> */
[----:B------:R-:W-:Y:S01]  /*14250*/  IADD3 R0, R227, -0x1, RZ ;  /* 0xffffffffe3007810 */ /* 0x000fe20007ffe0ff */
[----:B------:R-:W-:Y:S02]  /*14260*/  IMAD.MOV.U32 R136, RZ, RZ, R133 ;  /* 0x000000ffff887224 */ /* 0x000fe400078e0085 */
[----:B------:R-:W-:Y:S01]  /*14270*/  STL [R1+0x34], R4 ;  /* 0x0000340401007387 */ /* 0x000fe20000100800 */
[----:B------:R-:W-:Y:S02]  /*14280*/  FADD.FTZ R2, R175, R2 ;  /* 0x00000002af027221 */ /* 0x000fe40000010000 */
[----:B------:R-:W-:Y:S03]  /*14290*/  IMAD.MOV.U32 R227, RZ, RZ, R0 ;  /* 0x000000ffffe37224 */ /* 0x000fe600078e0000 */
[----:B------:R1:W-:Y:S02]  /*142a0*/  STL [R1+0x38], R2 ;  /* 0x0000380201007387 */ /* 0x0003e40000100800 */
[----:B-1----:R-:W-:Y:S01]  /*142b0*/  IMAD.MOV.U32 R2, RZ, RZ, R139 ;  /* 0x000000ffff027224 */ /* 0x002fe200078e008b */
[----:B-----5:R-:W-:-:S05]  /*142c0*/  @P1 BRA `(.L_x_497) ;  /* 0xffff808000001947 */ /* 0x020fca000383ffff */
.L_x_496:
[----:B--23--:R-:W2:Y:S04]  /*142d0*/  LDL.LU R7, [R1+0x30] ;  /* 0x0000300001077983 */ /* 0x00cea80000300800 */
[----:B------:R-:W3:Y:S04]  /*142e0*/  LDL.LU R5, [R1+0x34] ;  /* 0x0000340001057983 */ /* 0x000ee80000300800 */
[----:B------:R-:W4:Y:S04]  /*142f0*/  LDL.LU R6, [R1+0x38] ;  /* 0x0000380001067983 */ /* 0x000f280000300800 */
[----:B------:R-:W4:Y:S01]  /*14300*/  LDL.LU R39, [R1+0x68] ;  /* 0x0000680001277983 */ /* 0x000f220000300800 */
[----:B------:R-:W1:Y:S03]  /*14310*/  LDC.U8 R26, c[0x0][0x329] ;  /* 0x0000ca40ff1a7b82 */ /* 0x000e660000000000 */
[----:B-----5:R-:W1:Y:S04]  /*14320*/  SHFL.BFLY PT, R3, R235, 0x2, 0x1f ;  /* 0x0c401f00eb037f89 */ /* 0x020e6800000e0000 */
[----:B------:R-:W1:Y:S02]  /*14330*/  S2R R38, SR_TID.X ;  /* 0x0000000000267919 */ /* 0x000e640000002100 */
[----:B-1----:R-:W-:Y:S01]  /*14340*/  FADD.FTZ R3, R3, R235 ;  /* 0x000000eb03037221 */ /* 0x002fe20000010000 */
[----:B------:R-:W-:-:S04]  /*14350*/  SHF.R.S32.HI R25, RZ, 0x1f, R38 ;  /* 0x0000001fff197819 */ /* 0x000fc80000011426 */
[----:B------:R-:W1:Y:S01]  /*14360*/  SHFL.BFLY PT, R8, R3, 0x1, 0x1f ;  /* 0x0c201f0003087f89 */ /* 0x000e6200000e0000 */
[CC--:B------:R-:W-:Y:S02]  /*14370*/  LEA.HI R22, R25.reuse, R38.reuse, RZ, 0x2 ;  /* 0x0000002619167211 */ /* 0x0c0fe400078f10ff */
[----:B------:R-:W-:Y:S01]  /*14380*/  LEA.HI R25, R25, R38, RZ, 0x5 ;  /* 0x0000002619197211 */ /* 0x000fe200078f28ff */
[----:B-1----:R-:W-:-:S03]  /*14390*/  FADD.FTZ R19, R3, R8 ;  /* 0x0000000803137221 */ /* 0x002fc60000010000 */
[----:B------:R-:W-:Y:S02]  /*143a0*/  SHF.R.S32.HI R8, RZ, 0x5, R25 ;  /* 0x00000005ff087819 */ /* 0x000fe40000011419 */
[----:B------:R-:W-:Y:S01]  /*143b0*/  FSETP.NE.FTZ.AND P6, PT, R19, RZ, PT ;  /* 0x000000ff1300720b */ /* 0x000fe20003fd5000 */
[----:B--2---:R-:W1:Y:S04]  /*143c0*/  SHFL.BFLY PT, R2, R7, 0x2, 0x1f ;  /* 0x0c401f0007027f89 */ /* 0x004e6800000e0000 */
[----:B---3--:R-:W2:Y:S04]  /*143d0*/  SHFL.BFLY PT, R0, R5, 0x2, 0x1f ;  /* 0x0c401f0005007f89 */ /* 0x008ea800000e0000 */
[----:B----4-:R-:W3:Y:S01]  /*143e0*/  SHFL.BFLY PT, R4, R6, 0x2, 0x1f ;  /* 0x0c401f0006047f89 */ /* 0x010ee200000e0000 */
[----:B------:R-:W-:Y:S01]  /*143f0*/  ISETP.NE.AND P0, PT, R39, -0x1, PT ;  /* 0xffffffff2700780c */ /* 0x000fe20003f05270 */
[----:B-1----:R-:W-:-:S02]  /*14400*/  FADD.FTZ R2, R2, R7 ;  /* 0x0000000702027221 */ /* 0x002fc40000010000 */
[----:B--2---:R-:W-:-:S03]  /*14410*/  FADD.FTZ R0, R0, R5 ;  /* 0x0000000500007221 */ /* 0x004fc60000010000 */
[----:B------:R-:W1:Y:S01]  /*14420*/  SHFL.BFLY PT, R7, R2, 0x1, 0x1f ;  /* 0x0c201f0002077f89 */ /* 0x000e6200000e0000 */
[----:B---3--:R-:W-:-:S03]  /*14430*/  FADD.FTZ R4, R4, R6 ;  /* 0x0000000604047221 */ /* 0x008fc60000010000 */
[----:B------:R-:W2:Y:S04]  /*14440*/  SHFL.BFLY PT, R5, R0, 0x1, 0x1f ;  /* 0x0c201f0000057f89 */ /* 0x000ea800000e0000 */
[----:B------:R-:W3:Y:S01]  /*14450*/  SHFL.BFLY PT, R6, R4, 0x1, 0x1f ;  /* 0x0c201f0004067f89 */ /* 0x000ee200000e0000 */
[----:B-1----:R-:W-:Y:S01]  /*14460*/  FADD.FTZ R21, R2, R7 ;  /* 0x0000000702157221 */ /* 0x002fe20000010000 */
[----:B------:R-:W-:Y:S01]  /*14470*/  LOP3.LUT R7, R22, 0xfffffffc, RZ, 0xc0, !PT ;  /* 0xfffffffc16077812 */ /* 0x000fe200078ec0ff */
[----:B------:R-:W-:Y:S01]  /*14480*/  @P0 IMAD.WIDE.U32 R2, R39, c[0x0][0x1e8], RZ ;  /* 0x00007a0027020a25 */ /* 0x000fe200078e00ff */
[----:B------:R-:W-:Y:S02]  /*14490*/  SHF.R.S32.HI R22, RZ, 0x2, R22 ;  /* 0x00000002ff167819 */ /* 0x000fe40000011416 */
[----:B------:R-:W-:Y:S01]  /*144a0*/  FSETP.NE.FTZ.AND P5, PT, R21, RZ, PT ;  /* 0x000000ff1500720b */ /* 0x000fe20003fb5000 */
[----:B--2---:R-:W-:Y:S01]  /*144b0*/  FADD.FTZ R20, R0, R5 ;  /* 0x0000000500147221 */ /* 0x004fe20000010000 */
[----:B------:R-:W-:Y:S01]  /*144c0*/  MOV R0, 0x3f800000 ;  /* 0x3f80000000007802 */ /* 0x000fe20000000f00 */
[----:B---3--:R-:W-:Y:S01]  /*144d0*/  FADD.FTZ R23, R4, R6 ;  /* 0x0000000604177221 */ /* 0x008fe20000010000 */
[----:B------:R-:W-:Y:S01]  /*144e0*/  MOV R5, 0x3f800000 ;  /* 0x3f80000000057802 */ /* 0x000fe20000000f00 */
[----:B------:R-:W-:Y:S01]  /*144f0*/  IMAD.MOV.U32 R4, RZ, RZ, 0x3f800000 ;  /* 0x3f800000ff047424 */ /* 0x000fe200078e00ff */
[----:B------:R-:W-:Y:S01]  /*14500*/  FSETP.NE.FTZ.AND P4, PT, R20, RZ, PT ;  /* 0x000000ff1400720b */ /* 0x000fe20003f95000 */
[----:B------:R-:W-:Y:S01]  /*14510*/  IMAD.MOV.U32 R6, RZ, RZ, 0x3f800000 ;  /* 0x3f800000ff067424 */ /* 0x000fe200078e00ff */
[----:B------:R-:W-:Y:S01]  /*14520*/  FSETP.NE.FTZ.AND P3, PT, R23, RZ, PT ;  /* 0x000000ff1700720b */ /* 0x000fe20003f75000 */
[----:B------:R-:W-:Y:S01]  /*14530*/  @P0 IMAD R37, R39, c[0x0][0x1ec], R3 ;  /* 0x00007b0027250a24 */ /* 0x000fe200078e0203 */
[----:B------:R-:W-:Y:S01]  /*14540*/  IADD3 R7, -R7, R38, RZ ;  /* 0x0000002607077210 */ /* 0x000fe20007ffe1ff */
[----:B------:R-:W1:Y:S01]  /*14550*/  @P6 MUFU.RCP R0, R19 ;  /* 0x0000001300006308 */ /* 0x000e620000001000 */
[----:B------:R-:W-:-:S02]  /*14560*/  @P0 IMAD.MOV.U32 R36, RZ, RZ, R2 ;  /* 0x000000ffff240224 */ /* 0x000fc400078e0002 */
[----:B------:R-:W-:-:S05]  /*14570*/  LEA R24, R8, R7, 0x8 ;  /* 0x0000000708187211 */ /* 0x000fca00078e40ff */
[----:B------:R-:W2:Y:S08]  /*14580*/  @P5 MUFU.RCP R4, R21 ;  /* 0x0000001500045308 */ /* 0x000eb00000001000 */
        /* <DEDUP_REMOVED lines=18> */
[----:B------:R-:W-:Y:S01]  /*146b0*/  SHF.R.S32.HI R3, RZ, 0x1f, R22 ;  /* 0x0000001fff037819 */ /* 0x000fe20000011416 */
[----:B---3--:R-:W-:Y:S01]  /*146c0*/  FMUL.FTZ R2, R5, c[0x0][0x2dc] ;  /* 0x0000b70005027a20 */ /* 0x008fe20000410000 */
[----:B------:R-:W-:Y:S01]  /*146d0*/  F2FP.PACK_AB R12, R12, R150 ;  /* 0x000000960c0c723e */ /* 0x000fe200000000ff */
[C---:B------:R-:W-:Y:S01]  /*146e0*/  FMUL.FTZ R15, R0.reuse, R141 ;  /* 0x0000008d000f7220 */ /* 0x040fe20000410000 */
[----:B------:R-:W-:Y:S01]  /*146f0*/  LEA.HI R3, R3, R22, RZ, 0x3 ;  /* 0x0000001603037211 */ /* 0x000fe200078f18ff */
[C---:B------:R-:W-:Y:S01]  /*14700*/  FMUL.FTZ R148, R0.reuse, R148 ;  /* 0x0000009400947220 */ /* 0x040fe20000410000 */
[----:B------:R-:W-:Y:S01]  /*14710*/  F2FP.PACK_AB R7, R7, R146 ;  /* 0x000000920707723e */ /* 0x000fe200000000ff */
[C---:B------:R-:W-:Y:S01]  /*14720*/  FMUL.FTZ R8, R0.reuse, R149 ;  /* 0x0000009500087220 */ /* 0x040fe20000410000 */
[----:B------:R-:W-:Y:S01]  /*14730*/  LOP3.LUT R3, R3, 0xfffffff8, RZ, 0xc0, !PT ;  /* 0xfffffff803037812 */ /* 0x000fe200078ec0ff */
[C---:B------:R-:W-:Y:S01]  /*14740*/  FMUL.FTZ R144, R0.reuse, R144 ;  /* 0x0000009000907220 */ /* 0x040fe20000410000 */
[----:B------:R-:W-:Y:S01]  /*14750*/  F2FP.PACK_AB R15, R15, R140 ;  /* 0x0000008c0f0f723e */ /* 0x000fe200000000ff */
[----:B------:R-:W-:Y:S01]  /*14760*/  FMUL.FTZ R9, R0, R145 ;  /* 0x0000009100097220 */ /* 0x000fe20000410000 */
[----:B------:R-:W-:Y:S01]  /*14770*/  F2FP.PACK_AB R8, R8, R148 ;  /* 0x000000940808723e */ /* 0x000fe200000000ff */
[----:B------:R-:W-:-:S02]  /*14780*/  IMAD.IADD R3, R22, 0x1, -R3 ;  /* 0x0000000116037824 */ /* 0x000fc400078e0a03 */
[----:B-1----:R-:W-:Y:S01]  /*14790*/  FMUL.FTZ R0, R6, c[0x0][0x2dc] ;  /* 0x0000b70006007a20 */ /* 0x002fe20000410000 */
        /* <DEDUP_REMOVED lines=11> */
[----:B------:R-:W-:Y:S01]  /*14850*/  LEA.HI R2, R3, R3, RZ, 0x1 ;  /* 0x0000000303027211 */ /* 0x000fe200078f08ff */
[C---:B------:R-:W-:Y:S01]  /*14860*/  FMUL.FTZ R158, R0.reuse, R158 ;  /* 0x0000009e009e7220 */ /* 0x040fe20000410000 */
[----:B------:R-:W-:Y:S01]  /*14870*/  F2FP.PACK_AB R11, R11, R164 ;  /* 0x000000a40b0b723e */ /* 0x000fe200000000ff */
[----:B------:R-:W-:Y:S01]  /*14880*/  FMUL.FTZ R159, R0, R159 ;  /* 0x0000009f009f7220 */ /* 0x000fe20000410000 */
[----:B------:R-:W-:Y:S01]  /*14890*/  F2FP.PACK_AB R6, R6, R168 ;  /* 0x000000a80606723e */ /* 0x000fe200000000ff */
[----:B------:R-:W-:-:S02]  /*148a0*/  FMUL.FTZ R162, R0, R162 ;  /* 0x000000a200a27220 */ /* 0x000fc40000410000 */
[C---:B------:R-:W-:Y:S01]  /*148b0*/  FMUL.FTZ R163, R0.reuse, R163 ;  /* 0x000000a300a37220 */ /* 0x040fe20000410000 */
[----:B------:R-:W-:Y:S01]  /*148c0*/  F2FP.PACK_AB R158, R159, R158 ;  /* 0x0000009e9f9e723e */ /* 0x000fe200000000ff */
[C---:B------:R-:W-:Y:S02]  /*148d0*/  FMUL.FTZ R166, R0.reuse, R166 ;  /* 0x000000a600a67220 */ /* 0x040fe40000410000 */
[C---:B------:R-:W-:Y:S01]  /*148e0*/  FMUL.FTZ R10, R0.reuse, R167 ;  /* 0x000000a7000a7220 */ /* 0x040fe20000410000 */
[----:B------:R-:W-:Y:S01]  /*148f0*/  F2FP.PACK_AB R162, R163, R162 ;  /* 0x000000a2a3a2723e */ /* 0x000fe200000000ff */
[C---:B------:R-:W-:Y:S02]  /*14900*/  FMUL.FTZ R170, R0.reuse, R170 ;  /* 0x000000aa00aa7220 */ /* 0x040fe40000410000 */
[----:B------:R-:W-:Y:S01]  /*14910*/  FMUL.FTZ R5, R0, R171 ;  /* 0x000000ab00057220 */ /* 0x000fe20000410000 */
[----:B------:R-:W-:Y:S02]  /*14920*/  SHF.R.S32.HI R0, RZ, 0x1, R2 ;  /* 0x00000001ff007819 */ /* 0x000fe40000011402 */
[----:B------:R-:W-:-:S02]  /*14930*/  LOP3.LUT R2, R2, 0x3fffffe, RZ, 0xc0, !PT ;  /* 0x03fffffe02027812 */ /* 0x000fc400078ec0ff */
[C---:B------:R-:W-:Y:S02]  /*14940*/  SHF.L.U32 R4, R0.reuse, 0x6, RZ ;  /* 0x0000000600047819 */ /* 0x040fe400000006ff */
[----:B------:R-:W-:Y:S01]  /*14950*/  LOP3.LUT P1, RZ, R0, 0x2, RZ, 0xc0, !PT ;  /* 0x0000000200ff7812 */ /* 0x000fe2000782c0ff */
[----:B------:R-:W-:Y:S01]  /*14960*/  IMAD.IADD R2, R3, 0x1, -R2 ;  /* 0x0000000103027824 */ /* 0x000fe200078e0a02 */
[----:B------:R-:W-:Y:S02]  /*14970*/  LOP3.LUT R3, R4, 0xc0, RZ, 0xc0, !PT ;  /* 0x000000c004037812 */ /* 0x000fe400078ec0ff */
[----:B------:R-:W-:Y:S02]  /*14980*/  LOP3.LUT R4, R0, 0x1, RZ, 0xc0, !PT ;  /* 0x0000000100047812 */ /* 0x000fe400078ec0ff */
[----:B------:R-:W-:Y:S02]  /*14990*/  LEA R2, R2, R24, 0x4 ;  /* 0x0000001802027211 */ /* 0x000fe400078e20ff */
[----:B------:R-:W-:Y:S01]  /*149a0*/  LEA.HI R3, R3, R3, RZ, 0x1d ;  /* 0x0000000303037211 */ /* 0x000fe200078fe8ff */
[----:B------:R-:W1:Y:S01]  /*149b0*/  LDC.U8 R24, c[0x0][0x328] ;  /* 0x0000ca00ff187b82 */ /* 0x000e620000000000 */
[----:B------:R-:W-:-:S02]  /*149c0*/  ISETP.NE.U32.AND P2, PT, R4, 0x1, PT ;  /* 0x000000010400780c */ /* 0x000fc40003f45070 */
[----:B------:R-:W-:Y:S01]  /*149d0*/  MOV R4, 0xfffffff0 ;  /* 0xfffffff000047802 */ /* 0x000fe20000000f00 */
[----:B------:R-:W-:Y:S01]  /*149e0*/  IMAD.U32 R2, R2, 0x2, R3 ;  /* 0x0000000202027824 */ /* 0x000fe200078e0003 */
[----:B------:R-:W-:Y:S02]  /*149f0*/  F2FP.PACK_AB R10, R10, R166 ;  /* 0x000000a60a0a723e */ /* 0x000fe400000000ff */
[----:B------:R-:W-:Y:S02]  /*14a00*/  SEL R4, R4, 0x10, !P2 ;  /* 0x0000001004047807 */ /* 0x000fe40005000000 */
[----:B------:R-:W-:Y:S02]  /*14a10*/  SHF.L.U32 R0, R2, 0x1, RZ ;  /* 0x0000000102007819 */ /* 0x000fe400000006ff */
[----:B------:R-:W-:Y:S02]  /*14a20*/  F2FP.PACK_AB R5, R5, R170 ;  /* 0x000000aa0505723e */ /* 0x000fe400000000ff */
[C---:B------:R-:W-:Y:S01]  /*14a30*/  IADD3 R3, R0.reuse, R4, RZ ;  /* 0x0000000400037210 */ /* 0x040fe20007ffe0ff */
[----:B------:R-:W-:Y:S01]  /*14a40*/  STS [R0], R17 ;  /* 0x0000001100007388 */ /* 0x000fe20000000800 */
[----:B------:R-:W-:-:S02]  /*14a50*/  IADD3 R2, R0, 0x20, RZ ;  /* 0x0000002000027810 */ /* 0x000fc40007ffe0ff */
[----:B------:R-:W-:Y:S01]  /*14a60*/  @P1 IADD3 R2, R0, -0x20, RZ ;  /* 0xffffffe000021810 */ /* 0x000fe20007ffe0ff */
[----:B------:R2:W-:Y:S01]  /*14a70*/  STS [R0+0x200], R16 ;  /* 0x0002001000007388 */ /* 0x0005e20000000800 */
[----:B------:R-:W-:-:S03]  /*14a80*/  ISETP.NE.AND P2, PT, R26, RZ, PT ;  /* 0x000000ff1a00720c */ /* 0x000fc60003f45270 */
[----:B------:R-:W-:Y:S04]  /*14a90*/  STS [R3], R15 ;  /* 0x0000000f03007388 */ /* 0x000fe80000000800 */
[----:B------:R-:W-:Y:S04]  /*14aa0*/  STS [R3+0x200], R14 ;  /* 0x0002000e03007388 */ /* 0x000fe80000000800 */
[----:B------:R3:W-:Y:S02]  /*14ab0*/  STS [R0+0x1000], R18 ;  /* 0x0010001200007388 */ /* 0x0007e40000000800 */
[----:B-1----:R-:W-:-:S02]  /*14ac0*/  @!P2 ISETP.NE.AND P1, PT, R24, RZ, PT ;  /* 0x000000ff1800a20c */ /* 0x002fc40003f25270 */
[----:B------:R1:W-:Y:S04]  /*14ad0*/  STS [R0+0x1200], R158 ;  /* 0x0012009e00007388 */ /* 0x0003e80000000800 */
[----:B------:R4:W-:Y:S04]  /*14ae0*/  STS [R3+0x1000], R13 ;  /* 0x0010000d03007388 */ /* 0x0009e80000000800 */
[----:B------:R4:W-:Y:S04]  /*14af0*/  STS [R3+0x1200], R162 ;  /* 0x001200a203007388 */ /* 0x0009e80000000800 */
[----:B--2---:R-:W2:Y:S04]  /*14b00*/  S2R R16, SR_CTAID.Y ;  /* 0x0000000000107919 */ /* 0x004ea80000002600 */
[----:B------:R2:W-:Y:S04]  /*14b10*/  STS [R2], R8 ;  /* 0x0000000802007388 */ /* 0x0005e80000000800 */
[----:B------:R2:W-:Y:S04]  /*14b20*/  STS [R2+0x200], R12 ;  /* 0x0002000c02007388 */ /* 0x0005e80000000800 */
[----:B---3--:R3:W5:Y:S01]  /*14b30*/  LDL R18, [R1+0x6c] ;  /* 0x00006c0001127983 */ /* 0x0087620000100800 */
[----:B-1----:R-:W-:-:S03]  /*14b40*/  IADD3 R0, R4, R2, RZ ;  /* 0x0000000204007210 */ /* 0x002fc60007ffe0ff */
[----:B------:R-:W1:Y:S01]  /*14b50*/  S2R R17, SR_CTAID.Z ;  /* 0x0000000000117919 */ /* 0x000e620000002700 */
[----:B----4-:R-:W-:-:S03]  /*14b60*/  @P2 IMAD.MOV.U32 R13, RZ, RZ, c[0x0][0x210] ;  /* 0x00008400ff0d2624 */ /* 0x010fc600078e00ff */
[----:B------:R4:W-:Y:S01]  /*14b70*/  STS [R0], R9 ;  /* 0x0000000900007388 */ /* 0x0009e20000000800 */
[----:B------:R-:W-:-:S03]  /*14b80*/  @!P2 MOV R3, c[0x0][0x214] ;  /* 0x000085000003aa02 */ /* 0x000fc60000000f00 */
[----:B------:R-:W-:Y:S04]  /*14b90*/  STS [R0+0x200], R7 ;  /* 0x0002000700007388 */ /* 0x000fe80000000800 */
[----:B------:R-:W-:Y:S01]  /*14ba0*/  STS [R2+0x1000], R11 ;  /* 0x0010000b02007388 */ /* 0x000fe20000000800 */
[----:B--2---:R-:W-:Y:S01]  /*14bb0*/  @P2 IMAD R8, R13, c[0x0][0x214], RZ ;  /* 0x000085000d082a24 */ /* 0x004fe200078e02ff */
[----:B------:R-:W-:Y:S02]  /*14bc0*/  @!P2 SEL R8, R3, c[0x0][0x234], !P1 ;  /* 0x00008d000308aa07 */ /* 0x000fe40004800000 */
[----:B------:R2:W-:Y:S01]  /*14bd0*/  STS [R2+0x1200], R10 ;  /* 0x0012000a02007388 */ /* 0x0005e20000000800 */
[----:B------:R-:W-:-:S03]  /*14be0*/  ISETP.NE.AND P1, PT, R24, RZ, PT ;  /* 0x000000ff1800720c */ /* 0x000fc60003f25270 */
[----:B------:R-:W-:Y:S01]  /*14bf0*/  STS [R0+0x1000], R6 ;  /* 0x0010000600007388 */ /* 0x000fe20000000800 */
[----:B------:R-:W-:-:S03]  /*14c00*/  ISETP.EQ.AND P1, PT, R26, RZ, P1 ;  /* 0x000000ff1a00720c */ /* 0x000fc60000f22270 */
[----:B------:R1:W-:Y:S04]  /*14c10*/  STS [R0+0x1200], R5 ;  /* 0x0012000500007388 */ /* 0x0003e80000000800 */
[----:B------:R-:W-:Y:S06]  /*14c20*/  BAR.SYNC.DEFER_BLOCKING 0x0 ;  /* 0x0000000000007b1d */ /* 0x000fec0000010000 */
[----:B------:R-:W3:Y:S01]  /*14c30*/  S2R R12, SR_CTAID.X ;  /* 0x00000000000c7919 */ /* 0x000ee20000002500 */
[----:B----4-:R-:W-:Y:S01]  /*14c40*/  @P3 MUFU.LG2 R9, R23 ;  /* 0x0000001700093308 */ /* 0x010fe20000000c00 */
[----:B--2---:R-:W-:-:S07]  /*14c50*/  @!P0 SHF.R.S32.HI R2, RZ, 0x1f, R16 ;  /* 0x0000001fff028819 */ /* 0x004fce0000011410 */
[----:B------:R-:W-:Y:S01]  /*14c60*/  @P4 MUFU.LG2 R10, R20 ;  /* 0x00000014000a4308 */ /* 0x000fe20000000c00 */
[----:B------:R-:W-:Y:S01]  /*14c70*/  @!P0 IMAD R3, R2, c[0x0][0x1e0], RZ ;  /* 0x0000780002038a24 */ /* 0x000fe200078e02ff */
[----:B------:R-:W-:Y:S01]  /*14c80*/  LOP3.LUT R2, R25, 0xffffffe0, RZ, 0xc0, !PT ;  /* 0xffffffe019027812 */ /* 0x000fe200078ec0ff */
[----:B-1----:R-:W-:-:S05]  /*14c90*/  @!P0 IMAD.WIDE.U32 R4, R16, c[0x0][0x1e0], RZ ;  /* 0x0000780010048a25 */ /* 0x002fca00078e00ff */
[----:B------:R-:W1:Y:S01]  /*14ca0*/  @P6 MUFU.LG2 R6, R19 ;  /* 0x0000001300066308 */ /* 0x000e620000000c00 */
[----:B------:R2:W4:Y:S01]  /*14cb0*/  LDS.128 R24, [R226] ;  /* 0x00000000e2187984 */ /* 0x0005220000000c00 */
[----:B------:R-:W-:Y:S01]  /*14cc0*/  @P2 IMAD.MOV.U32 R0, RZ, RZ, 0x1 ;  /* 0x00000001ff002424 */ /* 0x000fe200078e00ff */
[----:B------:R-:W-:Y:S01]  /*14cd0*/  @!P0 MOV R36, R4 ;  /* 0x0000000400248202 */ /* 0x000fe20000000f00 */
[C---:B------:R-:W-:Y:S01]  /*14ce0*/  @!P0 IMAD R3, R16.reuse, c[0x0][0x1e4], R3 ;  /* 0x0000790010038a24 */ /* 0x040fe200078e0203 */
[----:B------:R2:W2:Y:S01]  /*14cf0*/  LDS.128 R28, [R226+0x800] ;  /* 0x00080000e21c7984 */ /* 0x0004a20000000c00 */
[----:B------:R-:W-:Y:S02]  /*14d00*/  @P1 IMAD R4, R16, c[0x0][0x214], RZ ;  /* 0x0000850010041a24 */ /* 0x000fe400078e02ff */
[----:B------:R-:W-:Y:S01]  /*14d10*/  @!P2 IMAD R0, R8, c[0x0][0x1c0], RZ ;  /* 0x000070000800aa24 */ /* 0x000fe200078e02ff */
[----:B------:R2:W2:Y:S01]  /*14d20*/  LDS.128 R32, [R226+0x1000] ;  /* 0x00100000e2207984 */ /* 0x0004a20000000c00 */
[----:B------:R-:W1:Y:S01]  /*14d30*/  @P5 MUFU.LG2 R11, R21 ;  /* 0x00000015000b5308 */ /* 0x000e620000000c00 */
[----:B------:R-:W-:Y:S01]  /*14d40*/  @!P0 IADD3 R37, R5, R3, RZ ;  /* 0x0000000305258210 */ /* 0x000fe20007ffe0ff */
[----:B------:R-:W-:Y:S01]  /*14d50*/  IMAD.IADD R7, R38, 0x1, -R2 ;  /* 0x0000000126077824 */ /* 0x000fe200078e0a02 */
[----:B------:R-:W2:Y:S01]  /*14d60*/  LDS.128 R224, [R226+0x1800] ;  /* 0x00180000e2e07984 */ /* 0x000ea20000000c00 */
[----:B------:R-:W-:Y:S01]  /*14d70*/  IMAD R0, R16, R0, RZ ;  /* 0x0000000010007224 */ /* 0x000fe200078e02ff */
[----:B------:R-:W-:-:S02]  /*14d80*/  @P1 SEL R4, R4, R39, !P0 ;  /* 0x0000002704041207 */ /* 0x000fc40004000000 */
[----:B------:R-:W-:Y:S01]  /*14d90*/  @P2 MOV R5, c[0x0][0x210] ;  /* 0x0000840000052a02 */ /* 0x000fe20000000f00 */
[----:B------:R-:W-:Y:S01]  /*14da0*/  @!P2 IMAD.MOV.U32 R5, RZ, RZ, 0x1 ;  /* 0x00000001ff05a424 */ /* 0x000fe200078e00ff */
[----:B------:R-:W-:Y:S01]  /*14db0*/  @!P1 CS2R R2, SRZ ;  /* 0x0000000000029805 */ /* 0x000fe2000001ff00 */
[----:B------:R-:W-:Y:S02]  /*14dc0*/  SEL R0, R0, RZ, !P1 ;  /* 0x000000ff00007207 */ /* 0x000fe40004800000 */
[----:B------:R-:W-:Y:S02]  /*14dd0*/  @P1 SHF.R.S32.HI R3, RZ, 0x1f, R4 ;  /* 0x0000001fff031819 */ /* 0x000fe40000011404 */
[----:B------:R-:W-:Y:S02]  /*14de0*/  LOP3.LUT P0, RZ, R7, 0x3, RZ, 0xc0, !PT ;  /* 0x0000000307ff7812 */ /* 0x000fe4000780c0ff */
[----:B------:R-:W-:Y:S01]  /*14df0*/  @P1 MOV R2, R4 ;  /* 0x0000000400021202 */ /* 0x000fe20000000f00 */
[----:B---3--:R-:W-:-:S02]  /*14e00*/  IMAD R4, R12, R5, RZ ;  /* 0x000000050c047224 */ /* 0x008fc400078e02ff */
[----:B-1----:R-:W-:Y:S02]  /*14e10*/  @P6 FMUL.FTZ R6, R6, 0.69314718246459960938 ;  /* 0x3f31721806066820 */ /* 0x002fe40000410000 */
[----:B------:R-:W-:Y:S01]  /*14e20*/  IMAD R0, R17, R8, R0 ;  /* 0x0000000811007224 */ /* 0x000fe200078e0200 */
[----:B------:R-:W-:Y:S02]  /*14e30*/  SHF.L.U32 R8, R4, 0x7, RZ ;  /* 0x0000000704087819 */ /* 0x000fe400000006ff */
[----:B------:R-:W-:Y:S01]  /*14e40*/  MOV R16, 0x7f800000 ;  /* 0x7f80000000107802 */ /* 0x000fe20000000f00 */
[----:B------:R-:W-:Y:S02]  /*14e50*/  @P6 FFMA.FTZ R16, R139, c[0x0][0x238], R6 ;  /* 0x00008e008b106a23 */ /* 0x000fe40000010006 */
[----:B------:R-:W-:Y:S01]  /*14e60*/  @P4 FMUL.FTZ R6, R10, 0.69314718246459960938 ;  /* 0x3f3172180a064820 */ /* 0x000fe20000410000 */
[----:B------:R-:W-:Y:S01]  /*14e70*/  IADD3 R10, P2, P1, R8, R2, R0 ;  /* 0x00000002080a7210 */ /* 0x000fe2000795e000 */
[----:B------:R-:W-:Y:S01]  /*14e80*/  @P5 FMUL.FTZ R7, R11, 0.69314718246459960938 ;  /* 0x3f3172180b075820 */ /* 0x000fe20000410000 */
[----:B------:R-:W-:Y:S01]  /*14e90*/  SHF.R.S32.HI R2, RZ, 0x1f, R8 ;  /* 0x0000001fff027819 */ /* 0x000fe20000011408 */
[----:B------:R-:W-:Y:S01]  /*14ea0*/  @P3 FMUL.FTZ R4, R9, 0.69314718246459960938 ;  /* 0x3f31721809043820 */ /* 0x000fe20000410000 */
[----:B------:R-:W-:Y:S01]  /*14eb0*/  SHF.R.S32.HI R0, RZ, 0x1f, R0 ;  /* 0x0000001fff007819 */ /* 0x000fe20000011400 */
        /* <DEDUP_REMOVED lines=8> */
[----:B------:R-:W-:Y:S05]  /*14f40*/  @P0 BRA `(.L_x_501) ;  /* 0x0000029000000947 */ /* 0x000fea0003800000 */
[----:B----4-:R-:W3:Y:S04]  /*14f50*/  LDL.LU R19, [R1+0x70] ;  /* 0x0000700001137983 */ /* 0x010ee80000300800 */
[----:B------:R-:W1:Y:S02]  /*14f60*/  S2R R2, SR_TID.X ;  /* 0x0000000000027919 */ /* 0x000e640000002100 */
[----:B-1----:R-:W-:-:S04]  /*14f70*/  SHF.R.S32.HI R0, RZ, 0x1f, R2 ;  /* 0x0000001fff007819 */ /* 0x002fc80000011402 */
[----:B------:R-:W-:-:S04]  /*14f80*/  LEA.HI R0, R0, R2, RZ, 0x5 ;  /* 0x0000000200007211 */ /* 0x000fc800078f28ff */
[----:B------:R-:W-:-:S05]  /*14f90*/  LOP3.LUT R0, R0, 0xffffffe0, RZ, 0xc0, !PT ;  /* 0xffffffe000007812 */ /* 0x000fca00078ec0ff */
[----:B------:R-:W-:-:S05]  /*14fa0*/  IMAD.IADD R0, R2, 0x1, -R0 ;  /* 0x0000000102007824 */ /* 0x000fca00078e0a00 */
[----:B------:R-:W-:-:S04]  /*14fb0*/  SHF.R.S32.HI R2, RZ, 0x1f, R0 ;  /* 0x0000001fff027819 */ /* 0x000fc80000011400 */
[----:B------:R-:W-:-:S04]  /*14fc0*/  LEA.HI R0, R2, R0, RZ, 0x2 ;  /* 0x0000000002007211 */ /* 0x000fc800078f10ff */
[----:B------:R-:W-:-:S05]  /*14fd0*/  SHF.R.S32.HI R0, RZ, 0x2, R0 ;  /* 0x00000002ff007819 */ /* 0x000fca0000011400 */
[----:B---3--:R-:W-:-:S05]  /*14fe0*/  IMAD R0, R19, 0x10, R0 ;  /* 0x0000001013007824 */ /* 0x008fca00078e0200 */
        /* <DEDUP_REMOVED lines=31> */
.L_x_501:
[----:B----4-:R-:W-:Y:S05]  /*151e0*/  BSYNC B0 ;  /* 0x0000000000007941 */ /* 0x010fea0003800000 */
.L_x_500:
[----:B-1----:R-:W3:Y:S01]  /*151f0*/  LDL.LU.64 R6, [R1+0x48] ;  /* 0x0000480001067983 */ /* 0x002ee20000300a00 */
[----:B------:R-:W-:Y:S01]  /*15200*/  SHF.R.S32.HI R5, RZ, 0x1f, R17 ;  /* 0x0000001fff057819 */ /* 0x000fe20000011411 */
[----:B------:R-:W-:Y:S02]  /*15210*/  BSSY B0, `(.L_x_502) ;  /* 0x000001d000007945 */ /* 0x000fe40003800000 */
[----:B------:R-:W1:Y:S02]  /*15220*/  S2R R2, SR_TID.X ;  /* 0x0000000000027919 */ /* 0x000e640000002100 */
[----:B------:R-:W-:-:S02]  /*15230*/  IMAD R5, R5, c[0x0][0x1f0], RZ ;  /* 0x00007c0005057a24 */ /* 0x000fc400078e02ff */
[----:B------:R-:W4:Y:S01]  /*15240*/  S2R R10, SR_CTAID.X ;  /* 0x00000000000a7919 */ /* 0x000f220000002500 */
[----:B-1----:R-:W-:-:S04]  /*15250*/  SHF.R.S32.HI R4, RZ, 0x1f, R2 ;  /* 0x0000001fff047819 */ /* 0x002fc80000011402 */
[----:B------:R-:W-:-:S04]  /*15260*/  LEA.HI R4, R4, R2, RZ, 0x2 ;  /* 0x0000000204047211 */ /* 0x000fc800078f10ff */
[----:B------:R-:W-:Y:S02]  /*15270*/  LOP3.LUT R0, R4, 0xfffffffc, RZ, 0xc0, !PT ;  /* 0xfffffffc04007812 */ /* 0x000fe400078ec0ff */
[----:B------:R-:W-:-:S03]  /*15280*/  SHF.R.S32.HI R8, RZ, 0x2, R4 ;  /* 0x00000002ff087819 */ /* 0x000fc60000011404 */
[----:B------:R-:W-:Y:S01]  /*15290*/  IMAD.IADD R0, R2, 0x1, -R0 ;  /* 0x0000000102007824 */ /* 0x000fe200078e0a00 */
[----:B------:R-:W-:-:S03]  /*152a0*/  SHF.R.S32.HI R9, RZ, 0x1f, R8 ;  /* 0x0000001fff097819 */ /* 0x000fc60000011408 */
[----:B------:R-:W-:-:S05]  /*152b0*/  IMAD.SHL.U32 R0, R0, 0x8, RZ ;  /* 0x0000000800007824 */ /* 0x000fca00078e00ff */
[----:B------:R-:W-:Y:S02]  /*152c0*/  SHF.R.S32.HI R0, RZ, 0x1f, R0 ;  /* 0x0000001fff007819 */ /* 0x000fe40000011400 */
[C---:B---3--:R-:W-:Y:S02]  /*152d0*/  IADD3 R2, P0, R6.reuse, R36, RZ ;  /* 0x0000002406027210 */ /* 0x048fe40007f1e0ff */
[----:B------:R-:W-:-:S03]  /*152e0*/  ISETP.GE.AND P1, PT, R6, c[0x0][0x220], PT ;  /* 0x0000880006007a0c */ /* 0x000fc60003f26270 */
[----:B------:R-:W-:Y:S01]  /*152f0*/  IMAD.X R3, R0, 0x1, R37, P0 ;  /* 0x0000000100037824 */ /* 0x000fe200000e0625 */
[----:B-----5:R-:W-:Y:S01]  /*15300*/  ISETP.GE.OR P0, PT, R22, R18, P1 ;  /* 0x000000121600720c */ /* 0x020fe20000f06670 */
[C---:B------:R-:W-:Y:S02]  /*15310*/  IMAD R0, R17.reuse, c[0x0][0x1f4], R5 ;  /* 0x00007d0011007a24 */ /* 0x040fe400078e0205 */
[----:B------:R-:W-:-:S04]  /*15320*/  IMAD.WIDE.U32 R6, R17, c[0x0][0x1f0], R2 ;  /* 0x00007c0011067a25 */ /* 0x000fc800078e0002 */
[----:B----4-:R-:W-:-:S04]  /*15330*/  IMAD.WIDE R2, R10, 0x80, R8 ;  /* 0x000000800a027825 */ /* 0x010fc800078e0208 */
        /* <DEDUP_REMOVED lines=10> */
.L_x_503:
[----:B------:R-:W-:Y:S05]  /*153e0*/  BSYNC B0 ;  /* 0x0000000000007941 */ /* 0x000fea0003800000 */
.L_x_502:
        /* <DEDUP_REMOVED lines=14> */
[----:B--2---:R1:W-:Y:S02]  /*154d0*/  STG.E.128 [R12.64], R28 ;  /* 0x0000001c0c007986 */ /* 0x0043e4000c101d12 */
.L_x_505:
[----:B------:R-:W-:Y:S05]  /*154e0*/  BSYNC B0 ;  /* 0x0000000000007941 */ /* 0x000fea0003800000 */
.L_x_504:
        /* <DEDUP_REMOVED lines=15> */
.L_x_507:
[----:B------:R-:W-:Y:S05]  /*155e0*/  BSYNC B0 ;  /* 0x0000000000007941 */ /* 0x000fea0003800000 */
.L_x_506:
        /* <DEDUP_REMOVED lines=13> */
[----:B--2---:R-:W-:Y:S01]  /*156c0*/  STG.E.128 [R2.64], R224 ;  /* 0x000000e002007986 */ /* 0x004fe2000c101d12 */
[----:B------:R-:W-:Y:S05]  /*156d0*/  EXIT ;  /* 0x000000000000794d */ /* 0x000fea0003800000 */
.L_x_466:
[----:B------:R-:W2:Y:S01]  /*156e0*/  LDL.LU R9, [R1+0x68] ;  /* 0x0000680001097983 */ /* 0x000ea20000300800 */
[----:B------:R-:W3:Y:S01]  /*156f0*/  LDC.U8 R4, c[0x0][0x329] ;  /* 0x0000ca40ff047b82 */ /* 0x000ee20000000000 */
[----:B------:R-:W-:Y:S01]  /*15700*/  LEA.HI R8, R25, R210, RZ, 0x2 ;  /* 0x000000d219087211 */ /* 0x000fe200078f10ff */
[----:B------:R-:W-:Y:S01]  /*15710*/  BSSY B0, `(.L_x_508) ;  /* 0x0000041000007945 */ /* 0x000fe20003800000 */
[----:B------:R-:W4:Y:S01]  /*15720*/  S2R R12, SR_CTAID.X ;  /* 0x00000000000c7919 */ /* 0x000f220000002500 */
[----:B------:R-:W-:Y:S02]  /*15730*/  IADD3 R14, -R38, R190, RZ ;  /* 0x000000be260e7210 */ /* 0x000fe40007ffe1ff */
[----:B------:R-:W-:Y:S02]  /*15740*/  LOP3.LUT R7, R8, 0xfffffffc, RZ, 0xc0, !PT ;  /* 0xfffffffc08077812 */ /* 0x000fe400078ec0ff */
[----:B------:R-:W5:Y:S03]  /*15750*/  LDC.U8 R6, c[0x0][0x328] ;  /* 0x0000ca00ff067b82 */ /* 0x000f660000000000 */
[----:B------:R-:W-:Y:S01]  /*15760*/  IMAD.IADD R20, R210, 0x1, -R7 ;  /* 0x00000001d2147824 */ /* 0x000fe200078e0a07 */
[----:B---3--:R-:W-:-:S02]  /*15770*/  ISETP.NE.AND P2, PT, R4, RZ, PT ;  /* 0x000000ff0400720c */ /* 0x008fc40003f45270 */
        /* <DEDUP_REMOVED lines=21> */
[----:B------:R-:W-:Y:S01]  /*158d0*/  @!P4 IMAD.IADD R4, R3, 0x1, R0 ;  /* 0x000000010304c824 */ /* 0x000fe200078e0200 */
[----:B------:R-:W-:Y:S01]  /*158e0*/  SHF.R.S32.HI R3, RZ, 0x1f, R16 ;  /* 0x0000001fff037819 */ /* 0x000fe20000011410 */
[----:B------:R-:W-:Y:S02]  /*158f0*/  IMAD.SHL.U32 R0, R20, 0x8, RZ ;  /* 0x0000000814007824 */ /* 0x000fe400078e00ff */
[----:B------:R-:W-:Y:S02]  /*15900*/  @!P1 IMAD R9, R28, c[0x0][0x214], RZ ;  /* 0x000085001c099a24 */ /* 0x000fe400078e02ff */
[----:B------:R-:W-:Y:S01]  /*15910*/  @!P2 IMAD R2, R5, c[0x0][0x1c0], RZ ;  /* 0x000070000502aa24 */ /* 0x000fe200078e02ff */
[----:B------:R-:W-:Y:S01]  /*15920*/  IADD3 R10, P3, R0, R10, RZ ;  /* 0x0000000a000a7210 */ /* 0x000fe20007f7e0ff */
[----:B------:R-:W-:Y:S01]  /*15930*/  @P0 IMAD.MOV.U32 R6, RZ, RZ, R9 ;  /* 0x000000ffff060224 */ /* 0x000fe200078e0009 */
[----:B------:R1:W-:Y:S01]  /*15940*/  @!P1 STL [R1+0x68], R9 ;  /* 0x0000680901009387 */ /* 0x0003e20000100800 */
[----:B------:R-:W-:Y:S01]  /*15950*/  IMAD R2, R28, R2, RZ ;  /* 0x000000021c027224 */ /* 0x000fe200078e02ff */
[----:B------:R-:W-:-:S02]  /*15960*/  LEA.HI.X.SX32 R11, R0, R4, 0x1, P3 ;  /* 0x00000004000b7211 */ /* 0x000fc400018f0eff */
[----:B------:R-:W-:Y:S01]  /*15970*/  ISETP.GE.AND P1, PT, R0, c[0x0][0x220], PT ;  /* 0x0000880000007a0c */ /* 0x000fe20003f26270 */
[----:B------:R-:W-:Y:S01]  /*15980*/  IMAD R0, R3, c[0x0][0x1f0], RZ ;  /* 0x00007c0003007a24 */ /* 0x000fe200078e02ff */
[----:B------:R-:W-:Y:S01]  /*15990*/  SHF.R.S32.HI R4, RZ, 0x2, R8 ;  /* 0x00000002ff047819 */ /* 0x000fe20000011408 */
[----:B------:R-:W-:Y:S01]  /*159a0*/  IMAD.WIDE.U32 R10, R16, c[0x0][0x1f0], R10 ;  /* 0x00007c00100a7a25 */ /* 0x000fe200078e000a */
[----:B------:R-:W-:Y:S02]  /*159b0*/  SEL R3, R2, RZ, !P0 ;  /* 0x000000ff02037207 */ /* 0x000fe40004000000 */
[-C--:B------:R-:W-:Y:S01]  /*159c0*/  ISETP.GE.OR P3, PT, R4, R14.reuse, P1 ;  /* 0x0000000e0400720c */ /* 0x080fe20000f66670 */
[----:B------:R-:W-:Y:S01]  /*159d0*/  IMAD R2, R38, R17, RZ ;  /* 0x0000001126027224 */ /* 0x000fe200078e02ff */
[----:B------:R-:W-:Y:S02]  /*159e0*/  @P0 SHF.R.S32.HI R7, RZ, 0x1f, R9 ;  /* 0x0000001fff070819 */ /* 0x000fe40000011409 */
[----:B------:R-:W-:-:S02]  /*159f0*/  ISETP.GE.AND P6, PT, R4, R14, PT ;  /* 0x0000000e0400720c */ /* 0x000fc40003fc6270 */
[----:B------:R-:W-:Y:S01]  /*15a00*/  SHF.R.S32.HI R8, RZ, 0x1f, R2 ;  /* 0x0000001fff087819 */ /* 0x000fe20000011402 */
[C---:B-1----:R-:W-:Y:S02]  /*15a10*/  IMAD R9, R16.reuse, c[0x0][0x1f4], R0 ;  /* 0x00007d0010097a24 */ /* 0x042fe400078e0200 */
[----:B------:R-:W-:Y:S01]  /*15a20*/  IMAD R0, R16, R5, R3 ;  /* 0x0000000510007224 */ /* 0x000fe200078e0203 */
[----:B------:R-:W-:-:S04]  /*15a30*/  SHF.R.S32.HI R5, RZ, 0x1f, R4 ;  /* 0x0000001fff057819 */ /* 0x000fc80000011404 */
[----:B------:R-:W-:Y:S01]  /*15a40*/  IADD3 R19, P2, P0, R2, R6, R0 ;  /* 0x0000000602137210 */ /* 0x000fe2000785e000 */
[----:B----4-:R-:W-:Y:S01]  /*15a50*/  IMAD.WIDE R2, R12, 0x80, R4 ;  /* 0x000000800c027825 */ /* 0x010fe200078e0204 */
        /* <DEDUP_REMOVED lines=12> */
.L_x_509:
[----:B------:R-:W-:Y:S05]  /*15b20*/  BSYNC B0 ;  /* 0x0000000000007941 */ /* 0x000fea0003800000 */
.L_x_508:
        /* <DEDUP_REMOVED lines=16> */
.L_x_511:
[----:B------:R-:W-:Y:S05]  /*15c30*/  BSYNC B0 ;  /* 0x0000000000007941 */ /* 0x000fea0003800000 */
.L_x_510:
        /* <DEDUP_REMOVED lines=16> */
.L_x_513:
[----:B------:R-:W-:Y:S05]  /*15d40*/  BSYNC B0 ;  /* 0x0000000000007941 */ /* 0x000fea0003800000 */
.L_x_512:
        /* <DEDUP_REMOVED lines=15> */
.L_x_515:
[----:B------:R-:W-:Y:S05]  /*15e40*/  BSYNC B0 ;  /* 0x0000000000007941 */ /* 0x000fea0003800000 */
.L_x_514:
        /* <DEDUP_REMOVED lines=34> */
.L_x_516:
        /* <DEDUP_REMOVED lines=9> */
.L_x_1137:


//--------------------- .text._ZN5flash16flash_fwd_kernelI23Flash_fwd_kernel_traitsILi32ELi128ELi128ELi4ELb0ELb0EN7cutlass6half_tE19Flash_kernel_traitsILi32ELi128ELi128ELi4ES3_EELb1ELb0ELb0ELb0ELb0ELb0ELb0ELb1EEEvNS_16Flash_fwd_paramsE --------------------------
	.section	.text._ZN5flash16flash_fwd_kernelI23Flash_fwd_kernel_traitsILi32ELi128ELi128ELi4ELb0ELb0EN7cutlass6half_tE19Flash_kernel_traitsILi32ELi128ELi128ELi4ES3_EELb1ELb0ELb0ELb0ELb0ELb0ELb0ELb1EEEvNS_16Flash_fwd_paramsE,"ax",@progbits
	.sectioninfo	@"SHI_REGISTERS=255"
	.align	128
        .global         _ZN5flash16flash_fwd_kernelI23Flash_fwd_kernel_traitsILi32ELi128ELi128ELi4ELb0ELb0EN7cutlass6half_tE19Flash_kernel_traitsILi32ELi128ELi128ELi4ES3_EELb1ELb0ELb0ELb0ELb0ELb0ELb0ELb1EEEvNS_16Flash_fwd_paramsE
        .type           _ZN5flash16flash_fwd_kernelI23Flash_fwd_kernel_traitsILi32ELi128ELi128ELi4ELb0ELb0EN7cutlass6half_tE19Flash_kernel_traitsILi32ELi128ELi128ELi4ES3_EELb1ELb0ELb0ELb0ELb0ELb0ELb0ELb1EEEvNS_16Flash_fwd_paramsE,@function
        .size           _ZN5flash16flash_fwd_kernelI23Flash_fwd_kernel_traitsILi32ELi128ELi128ELi4ELb0ELb0EN7cutlass6half_tE19Flash_kernel_traitsILi32ELi128ELi128ELi4ES3_EELb1ELb0ELb0ELb0ELb0ELb0ELb0ELb1EEEvNS_16Flash_fwd_paramsE,(.L_x_1138 - _ZN5flash16flash_fwd_kernelI23Flash_fwd_kernel_traitsILi32ELi128ELi128ELi4ELb0ELb0EN7cutlass6half_tE19Flash_kernel_traitsILi32ELi128ELi128ELi4ES3_EELb1ELb0ELb0ELb0ELb0ELb0ELb0ELb1EEEvNS_16Flash_fwd_paramsE)
        .other          _ZN5flash16flash_fwd_kernelI23Flash_fwd_kernel_traitsILi32ELi128ELi128ELi4ELb0ELb0EN7cutlass6half_tE19Flash_kernel_traitsILi32ELi128ELi128ELi4ES3_EELb1ELb0ELb0ELb0ELb0ELb0ELb0ELb1EEEvNS_16Flash_fwd_paramsE,@"STO_CUDA_ENTRY STV_DEFAULT"
_ZN5flash16flash_fwd_kernelI23Flash_fwd_kernel_traitsILi32ELi128ELi128ELi4ELb0ELb0EN7cutlass6half_tE19Flash_kernel_traitsILi32ELi128ELi128ELi4ES3_EELb1ELb0ELb0ELb0ELb0ELb0ELb0ELb1EEEvNS_16Flash_fwd_paramsE:
.text._ZN5flash16flash_fwd_kernelI23Flash_fwd_kernel_traitsILi32ELi128ELi128ELi4ELb0ELb0EN7cutlass6half_tE19Flash_kernel_traitsILi32ELi128ELi128ELi4ES3_EELb1ELb0ELb0ELb0ELb0ELb0ELb0ELb1EEEvNS_16Flash_fwd_paramsE:
[----:B------:R-:W-:-:S03]  /*0000*/  MOV R1, c[0x0][0x28] ;  /* 0x00000a0000017a02 */ /* 0x000fc60000000f00 */
[----:B------:R-:W-:Y:S01]  /*0010*/  ULDC.U8 UR4, c[0x0][0x304] ;  /* 0x0000c10000047ab9 */ /* 0x000fe20000000000 */
[----:B------:R-:W-:Y:S01]  /*0020*/  IADD3 R1, R1, -0x358, RZ ;  /* 0xfffffca801017810 */ /* 0x000fe20007ffe0ff */
[----:B------:R-:W-:Y:S01]  /*0030*/  ULDC.64 UR20, c[0x0][0x2f0] ;  /* 0x0000bc0000147ab9 */ /* 0x000fe20000000a00 */
[----:B------:R-:W-:Y:S01]  /*0040*/  ISETP.NE.AND P2, PT, RZ, UR4, PT ;  /* 0x00000004ff007c0c */ /* 0x000fe2000bf45270 */
[----:B------:R-:W-:Y:S01]  /*0050*/  IMAD.U32 R4, RZ, RZ, UR20 ;  /* 0x00000014ff047e24 */ /* 0x000fe2000f8e00ff */
[----:B------:R-:W-:Y:S01]  /*0060*/  ULDC.64 UR16, c[0x0][0x118] ;  /* 0x0000460000107ab9 */ /* 0x000fe20000000a00 */
[----:B------:R-:W-:Y:S01]  /*0070*/  IMAD.U32 R5, RZ, RZ, UR21 ;  /* 0x00000015ff057e24 */ /* 0x000fe2000f8e00ff */
[----:B------:R-:W-:Y:S01]  /*0080*/  MOV R2, c[0x0][0x2fc] ;  /* 0x0000bf0000027a02 */ /* 0x000fe20000000f00 */
[----:B------:R-:W-:Y:S01]  /*0090*/  IMAD.MOV.U32 R6, RZ, RZ, c[0x0][0x2f8] ;  /* 0x0000be00ff067624 */ /* 0x000fe200078e00ff */
[----:B------:R-:W1:Y:S01]  /*00a0*/  S2UR UR11, SR_CTAID.X ;  /* 0x00000000000b79c3 */ /* 0x000e620000002500 */
[----:B------:R-:W-:-:S06]  /*00b0*/  ULDC.64 UR4, c[0x0][0x240] ;  /* 0x0000900000047ab9 */ /* 0x000fcc0000000a00 */
[----:B------:R-:W2:Y:S01]  /*00c0*/  @P2 LDG.E.64 R4, [R4.64] ;  /* 0x0000001004042981 */ /* 0x000ea2000c1e1b00 */
[----:B------:R-:W-:-:S05]  /*00d0*/  @P2 IMAD.MOV.U32 R7, RZ, RZ, R2 ;  /* 0x000000ffff072224 */ /* 0x000fca00078e0002 */
[----:B------:R3:W4:Y:S01]  /*00e0*/  @P2 LDG.E.64 R8, [R6.64] ;  /* 0x0000001006082981 */ /* 0x000722000c1e1b00 */
[----:B------:R-:W5:Y:S01]  /*00f0*/  S2UR UR10, SR_CTAID.Y ;  /* 0x00000000000a79c3 */ /* 0x000f620000002600 */
[----:B------:R-:W-:Y:S02]  /*0100*/  UISETP.NE.U32.AND UP2, UPT, URZ, UR4, UPT ;  /* 0x000000043f00728c */ /* 0x000fe4000bf45070 */
[----:B------:R-:W-:Y:S02]  /*0110*/  UMOV UR12, 0x4 ;  /* 0x00000004000c7882 */ /* 0x000fe40000000000 */
[----:B------:R-:W-:Y:S02]  /*0120*/  UISETP.NE.AND.EX UP2, UPT, URZ, UR5, UPT, UP2 ;  /* 0x000000053f00728c */ /* 0x000fe4000bf45320 */
[----:B------:R-:W-:Y:S01]  /*0130*/  ULDC.64 UR14, c[0x0][0x240] ;  /* 0x00009000000e7ab9 */ /* 0x000fe20000000a00 */
[----:B------:R-:W1:Y:S01]  /*0140*/  S2UR UR9, SR_CTAID.Z ;  /* 0x00000000000979c3 */ /* 0x000e620000002700 */
[----:B------:R-:W-:-:S02]  /*0150*/  ULDC.64 UR4, c[0x0][0x250] ;  /* 0x0000940000047ab9 */ /* 0x000fc40000000a00 */
[----:B------:R-:W-:Y:S01]  /*0160*/  PLOP3.LUT P0, PT, PT, PT, UP2, 0x80, 0x0 ;  /* 0x000000000000781c */ /* 0x000fe20003f0f028 */
[----:B------:R-:W-:Y:S02]  /*0170*/  UISETP.NE.U32.AND UP0, UPT, URZ, UR4, UPT ;  /* 0x000000043f00728c */ /* 0x000fe4000bf05070 */
[----:B------:R-:W-:Y:S02]  /*0180*/  ULDC.U8 UR8, c[0x0][0x312] ;  /* 0x0000c48000087ab9 */ /* 0x000fe40000000000 */
[----:B------:R-:W-:Y:S02]  /*0190*/  UISETP.NE.AND UP3, UPT, UR8, URZ, UPT ;  /* 0x0000003f0800728c */ /* 0x000fe4000bf65270 */
[----:B------:R-:W-:-:S03]  /*01a0*/  UISETP.NE.AND.EX UP0, UPT, URZ, UR5, UPT, UP0 ;  /* 0x000000053f00728c */ /* 0x000fc6000bf05300 */
[----:B------:R-:W-:Y:S01]  /*01b0*/  ULDC.64 UR4, c[0x0][0x250] ;  /* 0x0000940000047ab9 */ /* 0x000fe20000000a00 */
[----:B---3--:R-:W3:Y:S01]  /*01c0*/  S2R R7, SR_TID.X ;  /* 0x0000000000077919 */ /* 0x008ee20000002100 */
[----:B-----5:R-:W-:Y:S02]  /*01d0*/  UIMAD.WIDE UR14, UR10, UR12, UR14 ;  /* 0x0000000c0a0e72a5 */ /* 0x020fe4000f8e020e */
[----:B-1----:R-:W-:-:S06]  /*01e0*/  ULOP3.LUT UR6, UR9, UR11, UR10, 0xfe, !UPT ;  /* 0x0000000b09067292 */ /* 0x002fcc000f8efe0a */
[----:B---3--:R-:W-:Y:S01]  /*01f0*/  LOP3.LUT P3, RZ, R7, UR6, RZ, 0xfc, !PT ;  /* 0x0000000607ff7c12 */ /* 0x008fe2000f86fcff */
[----:B------:R-:W-:Y:S02]  /*0200*/  ULDC.64 UR6, c[0x0][0x248] ;  /* 0x0000920000067ab9 */ /* 0x000fe40000000a00 */
[----:B------:R-:W-:-:S04]  /*0210*/  UISETP.EQ.U32.AND UP1, UPT, URZ, UR6, UPT ;  /* 0x000000063f00728c */ /* 0x000fc8000bf22070 */
[----:B------:R-:W-:-:S03]  /*0220*/  UISETP.EQ.OR.EX UP1, UPT, URZ, UR7, !UP3, UP1 ;  /* 0x000000073f00728c */ /* 0x000fc6000df22710 */
[----:B------:R-:W-:-:S03]  /*0230*/  ULDC.64 UR6, c[0x0][0x248] ;  /* 0x0000920000067ab9 */ /* 0x000fc60000000a00 */
[----:B------:R-:W-:Y:S02]  /*0240*/  @!P3 IMAD.MOV.U32 R10, RZ, RZ, c[0x0][0x308] ;  /* 0x0000c200ff0ab624 */ /* 0x000fe400078e00ff */
[----:B------:R-:W-:Y:S01]  /*0250*/  @!P3 IMAD.MOV.U32 R11, RZ, RZ, c[0x0][0x30c] ;  /* 0x0000c300ff0bb624 */ /* 0x000fe200078e00ff */
[----:B------:R-:W-:Y:S02]  /*0260*/  @UP0 UIMAD.WIDE UR4, UR10, UR12, UR4 ;  /* 0x0000000c0a0402a5 */ /* 0x000fe4000f8e0204 */
[----:B------:R-:W-:Y:S01]  /*0270*/  UIMAD.WIDE UR6, UR10, UR12, UR6 ;  /* 0x0000000c0a0672a5 */ /* 0x000fe2000f8e0206 */
[----:B--2---:R-:W1:Y:S01]  /*0280*/  @P2 R2UR UR20, R4 ;  /* 0x00000000041423c2 */ /* 0x004e6200000e0000 */
[----:B----4-:R-:W-:-:S07]  /*0290*/  @P2 IADD3 R6, P1, R8, c[0x0][0x300], RZ ;  /* 0x0000c00008062a10 */ /* 0x010fce0007f3e0ff */
[----:B------:R-:W2:Y:S01]  /*02a0*/  @P2 R2UR UR21, R5 ;  /* 0x00000000051523c2 */ /* 0x000ea200000e0000 */
[----:B------:R-:W-:Y:S02]  /*02b0*/  @P2 IMAD.X R2, RZ, RZ, R9, P1 ;  /* 0x000000ffff022224 */ /* 0x000fe400008e0609 */
[----:B------:R-:W-:Y:S02]  /*02c0*/  @!P3 IMAD.MOV.U32 R8, RZ, RZ, R6 ;  /* 0x000000ffff08b224 */ /* 0x000fe400078e0006 */
[----:B------:R-:W-:-:S05]  /*02d0*/  @!P3 IMAD.MOV.U32 R9, RZ, RZ, R2 ;  /* 0x000000ffff09b224 */ /* 0x000fca00078e0002 */
[----:B------:R-:W-:Y:S01]  /*02e0*/  @!P3 STG.E.64 [R10.64+0x8], R8 ;  /* 0x000008080a00b986 */ /* 0x000fe2000c101b10 */
[----:B-1----:R-:W-:Y:S01]  /*02f0*/  MOV R4, UR20 ;  /* 0x0000001400047c02 */ /* 0x002fe20008000f00 */
[----:B--2---:R-:W-:-:S05]  /*0300*/  IMAD.U32 R5, RZ, RZ, UR21 ;  /* 0x00000015ff057e24 */ /* 0x004fca000f8e00ff */
[----:B------:R1:W-:Y:S01]  /*0310*/  @!P3 STG.E.64 [R10.64], R4 ;  /* 0x000000040a00b986 */ /* 0x0003e2000c101b10 */
[----:B------:R-:W-:Y:S02]  /*0320*/  PLOP3.LUT P1, PT, PT, PT, UP0, 0x80, 0x0 ;  /* 0x000000000000781c */ /* 0x000fe40003f2f008 */
[----:B------:R-:W-:Y:S01]  /*0330*/  PLOP3.LUT P2, PT, PT, PT, UP1, 0x80, 0x0 ;  /* 0x000000000000781c */ /* 0x000fe20003f4f018 */
[----:B-1----:R-:W-:Y:S01]  /*0340*/  IMAD.U32 R4, RZ, RZ, UR14 ;  /* 0x0000000eff047e24 */ /* 0x002fe2000f8e00ff */
[----:B------:R-:W-:-:S05]  /*0350*/  MOV R5, UR15 ;  /* 0x0000000f00057c02 */ /* 0x000fca0008000f00 */
[----:B------:R1:W2:Y:S04]  /*0360*/  @P0 LDG.E R9, [R4.64] ;  /* 0x0000001004090981 */ /* 0x0002a8000c1e1900 */
[----:B------:R1:W3:Y:S01]  /*0370*/  @P0 LDG.E R0, [R4.64+0x4] ;  /* 0x0000041004000981 */ /* 0x0002e2000c1e1900 */
[----:B------:R-:W-:Y:S01]  /*0380*/  MOV R10, UR4 ;  /* 0x00000004000a7c02 */ /* 0x000fe20008000f00 */
[----:B------:R-:W-:-:S05]  /*0390*/  IMAD.U32 R11, RZ, RZ, UR5 ;  /* 0x00000005ff0b7e24 */ /* 0x000fca000f8e00ff */
[----:B------:R4:W5:Y:S01]  /*03a0*/  @P1 LDG.E R3, [R10.64] ;  /* 0x000000100a031981 */ /* 0x000962000c1e1900 */
[----:B-1----:R-:W-:Y:S01]  /*03b0*/  IMAD.U32 R4, RZ, RZ, UR6 ;  /* 0x00000006ff047e24 */ /* 0x002fe2000f8e00ff */
[----:B------:R-:W-:-:S05]  /*03c0*/  MOV R5, UR7 ;  /* 0x0000000700057c02 */ /* 0x000fca0008000f00 */
[----:B------:R-:W5:Y:S01]  /*03d0*/  @!P2 LDG.E R8, [R4.64] ;  /* 0x000000100408a981 */ /* 0x000f62000c1e1900 */
[----:B------:R-:W-:Y:S01]  /*03e0*/  UMOV UR8, 0xffffffff ;  /* 0xffffffff00087882 */ /* 0x000fe20000000000 */
[----:B------:R-:W-:-:S04]  /*03f0*/  SHF.R.S32.HI R12, RZ, 0x1f, R7 ;  /* 0x0000001fff0c7819 */ /* 0x000fc80000011407 */
[----:B----4-:R-:W-:Y:S01]  /*0400*/  LEA.HI R11, R12, R7, RZ, 0x5 ;  /* 0x000000070c0b7211 */ /* 0x010fe200078f28ff */
[----:B------:R-:W1:Y:S01]  /*0410*/  LDC.U8 R212, c[0x0][0x2d8] ;  /* 0x0000b600ffd47b82 */ /* 0x000e620000000000 */
[----:B------:R-:W-:Y:S02]  /*0420*/  UMOV UR14, URZ ;  /* 0x0000003f000e7c82 */ /* 0x000fe40008000000 */
[----:B------:R-:W-:-:S05]  /*0430*/  UMOV UR19, 0xffffffff ;  /* 0xffffffff00137882 */ /* 0x000fca0000000000 */
[----:B--2---:R-:W2:Y:S08]  /*0440*/  @P0 R2UR UR8, R9 ;  /* 0x00000000090803c2 */ /* 0x004eb000000e0000 */
[----:B---3--:R3:W2:Y:S01]  /*0450*/  @P0 R2UR UR15, R0 ;  /* 0x00000000000f03c2 */ /* 0x0086a200000e0000 */
[----:B------:R-:W-:-:S04]  /*0460*/  ISETP.NE.U32.AND P0, PT, RZ, c[0x0][0x248], PT ;  /* 0x00009200ff007a0c */ /* 0x000fc80003f05070 */
[----:B------:R-:W-:Y:S02]  /*0470*/  ISETP.NE.AND.EX P0, PT, RZ, c[0x0][0x24c], PT, P0 ;  /* 0x00009300ff007a0c */ /* 0x000fe40003f05300 */
[----:B---3--:R-:W-:-:S05]  /*0480*/  LOP3.LUT R0, R11, 0xffffffe0, RZ, 0xc0, !PT ;  /* 0xffffffe00b007812 */ /* 0x008fca00078ec0ff */
[----:B------:R-:W-:-:S05]  /*0490*/  IMAD.IADD R13, R7, 0x1, -R0 ;  /* 0x00000001070d7824 */ /* 0x000fca00078e0a00 */
[----:B------:R3:W-:Y:S01]  /*04a0*/  STL [R1+0x20], R13 ;  /* 0x0000200d01007387 */ /* 0x0007e20000100800 */
[----:B--2---:R-:W-:Y:S01]  /*04b0*/  @UP2 UIADD3 UR15, UR15, -UR8, URZ ;  /* 0x800000080f0f2290 */ /* 0x004fe2000fffe03f */
[----:B-----5:R3:W2:Y:S06]  /*04c0*/  @P1 R2UR UR14, R3 ;  /* 0x00000000030e13c2 */ /* 0x0206ac00000e0000 */
[----:B------:R-:W-:Y:S02]  /*04d0*/  @!UP2 ULDC UR15, c[0x0][0x214] ;  /* 0x00008500000faab9 */ /* 0x000fe40000000800 */
[----:B------:R3:W4:Y:S02]  /*04e0*/  @!P2 R2UR UR19, R8 ;  /* 0x000000000813a3c2 */ /* 0x00072400000e0000 */
[----:B--234-:R-:W-:Y:S05]  /*04f0*/  @!P0 BRA `(.L_x_517) ;  /* 0x0000007000008947 */ /* 0x01cfea0003800000 */
[----:B-1----:R-:W-:-:S13]  /*0500*/  PLOP3.LUT P0, PT, PT, PT, UP3, 0x80, 0x0 ;  /* 0x000000000000781c */ /* 0x002fda0003f0f038 */
[----:B------:R-:W2:Y:S04]  /*0510*/  @P0 LDG.E R0, [R4.64+0x4] ;  /* 0x0000041004000981 */ /* 0x000ea8000c1e1900 */
[----:B------:R-:W3:Y:S01]  /*0520*/  @!P0 LDG.E R4, [R4.64] ;  /* 0x0000001004048981 */ /* 0x000ee2000c1e1900 */
[----:B--2---:R-:W1:Y:S02]  /*0530*/  @P0 R2UR UR6, R0 ;  /* 0x00000000000603c2 */ /* 0x004e6400000e0000 */
[----:B-1----:R-:W-:-:S11]  /*0540*/  @UP3 UIADD3 UR6, UR6, -UR19, URZ ;  /* 0x8000001306063290 */ /* 0x002fd6000fffe03f */
[----:B---3--:R1:W2:Y:S02]  /*0550*/  @!P0 R2UR UR6, R4 ;  /* 0x00000000040683c2 */ /* 0x0082a400000e0000 */
[----:B-12---:R-:W-:Y:S05]  /*0560*/  BRA `(.L_x_518) ;  /* 0x0000001000007947 */ /* 0x006fea0003800000 */
.L_x_517:
[----:B-1----:R-:W-:Y:S02]  /*0570*/  ULDC UR6, c[0x0][0x218] ;  /* 0x0000860000067ab9 */ /* 0x002fe40000000800 */
.L_x_518:
        /* <DEDUP_REMOVED lines=21> */
[----:B------:R-:W-:Y:S02]  /*06d0*/  UISETP.GE.AND UP0, UPT, UR13, 0x1, UPT ;  /* 0x000000010d00788c */ /* 0x000fe4000bf06270 */
[----:B------:R-:W-:-:S04]  /*06e0*/  UIADD3 UR4, UR13, 0x7f, URZ ;  /* 0x0000007f0d047890 */ /* 0x000fc8000fffe03f */
[----:B------:R-:W-:Y:S01]  /*06f0*/  PLOP3.LUT P0, PT, PT, PT, UP0, 0x80, 0x0 ;  /* 0x000000000000781c */ /* 0x000fe20003f0f008 */
[----:B------:R-:W-:-:S04]  /*0700*/  USHF.R.S32.HI UR22, URZ, 0x1f, UR4 ;  /* 0x0000001f3f167899 */ /* 0x000fc80008011404 */
[----:B------:R-:W-:-:S08]  /*0710*/  ULEA.HI UR22, UR22, UR4, URZ, 0x7 ;  /* 0x0000000416167291 */ /* 0x000fd0000f8f383f */
[----:B------:R-:W-:Y:S05]  /*0720*/  @!P0 BRA `(.L_x_519) ;  /* 0x00019d9000008947 */ /* 0x000fea0003800000 */
[----:B------:R-:W-:Y:S01]  /*0730*/  UISETP.NE.AND UP1, UPT, UR8, -0x1, UPT ;  /* 0xffffffff0800788c */ /* 0x000fe2000bf25270 */
[----:B------:R-:W-:Y:S01]  /*0740*/  SHF.R.S32.HI R0, RZ, 0x1f, R13 ;  /* 0x0000001fff007819 */ /* 0x000fe2000001140d */
[----:B------:R-:W-:Y:S02]  /*0750*/  UISETP.NE.AND UP0, UPT, UR19, -0x1, UPT ;  /* 0xffffffff1300788c */ /* 0x000fe4000bf05270 */
[----:B------:R-:W-:Y:S02]  /*0760*/  ULDC.64 UR4, c[0x0][0x190] ;  /* 0x0000640000047ab9 */ /* 0x000fe40000000a00 */
[----:B------:R-:W-:Y:S02]  /*0770*/  ULDC.64 UR6, c[0x0][0x178] ;  /* 0x00005e0000067ab9 */ /* 0x000fe40000000a00 */
[----:B------:R-:W-:-:S03]  /*0780*/  PLOP3.LUT P0, PT, PT, PT, UP0, 0x80, 0x0 ;  /* 0x000000000000781c */ /* 0x000fc60003f0f008 */
[----:B------:R-:W-:Y:S02]  /*0790*/  @UP1 UIMAD.WIDE.U32 UR24, UR8, UR4, URZ ;  /* 0x00000004081812a5 */ /* 0x000fe4000f8e003f */
[----:B------:R-:W-:Y:S02]  /*07a0*/  @UP0 UIADD3 UR23, UR14, UR19, URZ ;  /* 0x000000130e170290 */ /* 0x000fe4000fffe03f */
[----:B------:R-:W-:Y:S02]  /*07b0*/  @UP1 UIMAD UR18, UR8, UR5, UR25 ;  /* 0x00000005081212a4 */ /* 0x000fe4000f8e0219 */
[----:B------:R-:W-:Y:S02]  /*07c0*/  @!UP1 USHF.R.S32.HI UR25, URZ, 0x1f, UR10 ;  /* 0x0000001f3f199899 */ /* 0x000fe4000801140a */
[----:B------:R-:W-:Y:S02]  /*07d0*/  ULDC.64 UR4, c[0x0][0x198] ;  /* 0x0000660000047ab9 */ /* 0x000fe40000000a00 */
[----:B------:R-:W-:-:S02]  /*07e0*/  @!UP1 UIMAD UR25, UR25, UR6, URZ ;  /* 0x00000006191992a4 */ /* 0x000fc4000f8e023f */
[----:B------:R-:W-:Y:S02]  /*07f0*/  @!UP1 UIMAD.WIDE.U32 UR28, UR10, UR6, URZ ;  /* 0x000000060a1c92a5 */ /* 0x000fe4000f8e003f */
[----:B------:R-:W-:Y:S02]  /*0800*/  @UP0 UIMAD.WIDE.U32 UR26, UR23, UR4, URZ ;  /* 0x00000004171a02a5 */ /* 0x000fe4000f8e003f */
[----:B------:R-:W-:Y:S02]  /*0810*/  USHF.R.S32.HI UR6, URZ, 0x7, UR22 ;  /* 0x000000073f067899 */ /* 0x000fe40008011416 */
[----:B------:R-:W-:Y:S02]  /*0820*/  @UP0 UIMAD UR23, UR23, UR5, UR27 ;  /* 0x00000005171702a4 */ /* 0x000fe4000f8e021b */
[----:B------:R-:W-:Y:S02]  /*0830*/  ULDC UR22, c[0x0][0x1c0] ;  /* 0x0000700000167ab9 */ /* 0x000fe40000000800 */
[----:B------:R-:W-:-:S02]  /*0840*/  UIMAD UR22, UR10, UR22, UR9 ;  /* 0x000000160a1672a4 */ /* 0x000fc4000f8e0209 */
[----:B------:R-:W-:Y:S02]  /*0850*/  ULDC UR5, c[0x0][0x224] ;  /* 0x0000890000057ab9 */ /* 0x000fe40000000800 */
[----:B------:R-:W-:Y:S02]  /*0860*/  UIMAD UR5, UR22, UR5, UR12 ;  /* 0x00000005160572a4 */ /* 0x000fe4000f8e020c */
[----:B------:R-:W-:Y:S02]  /*0870*/  @!UP1 UIMAD UR4, UR10, UR7, UR25 ;  /* 0x000000070a0492a4 */ /* 0x000fe4000f8e0219 */
[----:B------:R-:W-:Y:S02]  /*0880*/  USHF.L.U32 UR22, UR22, 0x5, URZ ;  /* 0x0000000516167899 */ /* 0x000fe4000800063f */
[----:B------:R-:W-:Y:S02]  /*0890*/  ULDC UR7, c[0x0][0x228] ;  /* 0x00008a0000077ab9 */ /* 0x000fe40000000800 */
[----:B------:R-:W-:-:S02]  /*08a0*/  UIMAD UR7, UR5, UR7, URZ ;  /* 0x00000007050772a4 */ /* 0x000fc4000f8e023f */
[----:B------:R-:W-:Y:S01]  /*08b0*/  USHF.R.S32.HI UR5, URZ, 0x1f, UR22 ;  /* 0x0000001f3f057899 */ /* 0x000fe20008011416 */
[----:B------:R-:W-:Y:S01]  /*08c0*/  IADD3 R6, P2, P1, R6, UR22, R13 ;  /* 0x0000001606067c10 */ /* 0x000fe2000f95e00d */
[----:B------:R-:W-:Y:S02]  /*08d0*/  @!UP1 UIADD3 UR18, UR29, UR4, URZ ;  /* 0x000000041d129290 */ /* 0x000fe4000fffe03f */
[----:B------:R-:W-:Y:S02]  /*08e0*/  @UP1 UMOV UR22, UR24 ;  /* 0x0000001800161c82 */ /* 0x000fe40008000000 */
[----:B------:R-:W-:Y:S01]  /*08f0*/  IADD3.X R2, R2, UR5, R0, P2, P1 ;  /* 0x0000000502027c10 */ /* 0x000fe200097e2400 */
[----:B------:R-:W-:Y:S02]  /*0900*/  @!UP1 UMOV UR22, UR28 ;  /* 0x0000001c00169c82 */ /* 0x000fe40008000000 */
[----:B------:R-:W-:Y:S01]  /*0910*/  @UP0 UMOV UR24, UR26 ;  /* 0x0000001a00180c82 */ /* 0x000fe20008000000 */
[----:B------:R-:W-:Y:S05]  /*0920*/  @P0 BRA `(.L_x_520) ;  /* 0x000000d000000947 */ /* 0x000fea0003800000 */
[----:B------:R-:W-:Y:S02]  /*0930*/  USHF.R.S32.HI UR24, URZ, 0x1f, UR14 ;  /* 0x0000001f3f187899 */ /* 0x000fe4000801140e */
[----:B------:R-:W-:-:S02]  /*0940*/  ULDC.64 UR4, c[0x0][0x198] ;  /* 0x0000660000047ab9 */ /* 0x000fc40000000a00 */
[----:B------:R-:W-:Y:S02]  /*0950*/  UIMAD UR24, UR24, UR4, URZ ;  /* 0x00000004181872a4 */ /* 0x000fe4000f8e023f */
[----:B------:R-:W-:Y:S02]  /*0960*/  UIMAD.WIDE.U32 UR26, UR14, UR4, URZ ;  /* 0x000000040e1a72a5 */ /* 0x000fe4000f8e003f */
[----:B------:R-:W-:Y:S02]  /*0970*/  UIMAD UR24, UR14, UR5, UR24 ;  /* 0x000000050e1872a4 */ /* 0x000fe4000f8e0218 */
[----:B------:R-:W-:Y:S02]  /*0980*/  USHF.R.S32.HI UR23, URZ, 0x1f, UR10 ;  /* 0x0000001f3f177899 */ /* 0x000fe4000801140a */
[----:B------:R-:W-:Y:S02]  /*0990*/  ULDC.64 UR4, c[0x0][0x180] ;  /* 0x0000600000047ab9 */ /* 0x000fe40000000a00 */
[----:B------:R-:W-:-:S02]  /*09a0*/  UIADD3 UR25, UR27, UR24, URZ ;  /* 0x000000181b197290 */ /* 0x000fc4000fffe03f */
[----:B------:R-:W-:Y:S02]  /*09b0*/  UIMAD UR23, UR23, UR4, URZ ;  /* 0x00000004171772a4 */ /* 0x000fe4000f8e023f */
[----:B------:R-:W-:Y:S02]  /*09c0*/  UMOV UR24, UR26 ;  /* 0x0000001a00187c82 */ /* 0x000fe40008000000 */
[----:B------:R-:W-:Y:S02]  /*09d0*/  UIMAD UR23, UR10, UR5, UR23 ;  /* 0x000000050a1772a4 */ /* 0x000fe4000f8e0217 */
[----:B------:R-:W-:-:S04]  /*09e0*/  UIMAD.WIDE.U32 UR24, UR10, UR4, UR24 ;  /* 0x000000040a1872a5 */ /* 0x000fc8000f8e0018 */
[----:B------:R-:W-:Y:S02]  /*09f0*/  UIADD3 UR23, UR25, UR23, URZ ;  /* 0x0000001719177290 */ /* 0x000fe4000fffe03f */
.L_x_520:
        /* <DEDUP_REMOVED lines=11> */
[----:B------:R-:W-:Y:S01]  /*0ab0*/  USHF.R.S32.HI UR19, URZ, 0x1f, UR9 ;  /* 0x0000001f3f137899 */ /* 0x000fe20008011409 */
        /* <DEDUP_REMOVED lines=32> */
.L_x_521:
[CC--:B------:R-:W-:Y:S01]  /*0cc0*/  LEA.HI R4, R12.reuse, R7.reuse, RZ, 0x2 ;  /* 0x000000070c047211 */ /* 0x0c0fe200078f10ff */
[----:B------:R-:W1:Y:S01]  /*0cd0*/  S2R R10, SR_CTAID.Z ;  /* 0x00000000000a7919 */ /* 0x000e620000002700 */
[----:B------:R-:W-:Y:S01]  /*0ce0*/  LEA.HI R16, R12, R7, RZ, 0x3 ;  /* 0x000000070c107211 */ /* 0x000fe200078f18ff */
[----:B------:R-:W-:Y:S01]  /*0cf0*/  UIADD3 UR12, -UR12, UR15, URZ ;  /* 0x0000000f0c0c7290 */ /* 0x000fe2000fffe13f */
[----:B------:R-:W-:Y:S01]  /*0d00*/  LOP3.LUT R3, R4, 0xfffffffc, RZ, 0xc0, !PT ;  /* 0xfffffffc04037812 */ /* 0x000fe200078ec0ff */
[----:B------:R-:W-:Y:S01]  /*0d10*/  ULDC.64 UR4, c[0x0][0x1a8] ;  /* 0x00006a0000047ab9 */ /* 0x000fe20000000a00 */
[----:B------:R-:W-:Y:S01]  /*0d20*/  SHF.R.S32.HI R0, RZ, 0x3, R16 ;  /* 0x00000003ff007819 */ /* 0x000fe20000011410 */
[----:B------:R-:W-:Y:S01]  /*0d30*/  UIMAD UR4, UR19, UR4, URZ ;  /* 0x00000004130472a4 */ /* 0x000fe2000f8e023f */
[----:B------:R-:W-:Y:S01]  /*0d40*/  SHF.R.S32.HI R22, RZ, 0x2, R4 ;  /* 0x00000002ff167819 */ /* 0x000fe20000011404 */
[----:B------:R-:W-:Y:S01]  /*0d50*/  IMAD.IADD R3, R7, 0x1, -R3 ;  /* 0x0000000107037824 */ /* 0x000fe200078e0a03 */
[----:B------:R-:W-:Y:S01]  /*0d60*/  SHF.R.S32.HI R213, RZ, 0x1f, R13 ;  /* 0x0000001fffd57819 */ /* 0x000fe2000001140d */
[----:B------:R-:W-:Y:S01]  /*0d70*/  IMAD.SHL.U32 R5, R0, 0x40, RZ ;  /* 0x0000004000057824 */ /* 0x000fe200078e00ff */
[----:B------:R-:W-:Y:S01]  /*0d80*/  LEA.HI R4, R4, R22, RZ, 0x1 ;  /* 0x0000001604047211 */ /* 0x000fe200078f08ff */
[----:B------:R-:W-:Y:S01]  /*0d90*/  IMAD.SHL.U32 R190, R3, 0x8, RZ ;  /* 0x0000000803be7824 */ /* 0x000fe200078e00ff */
[--C-:B------:R-:W-:Y:S01]  /*0da0*/  SHF.R.S32.HI R3, RZ, 0x5, R11.reuse ;  /* 0x00000005ff037819 */ /* 0x100fe2000001140b */
[----:B------:R-:W-:Y:S01]  /*0db0*/  UIMAD UR4, UR9, UR5, UR4 ;  /* 0x00000005090472a4 */ /* 0x000fe2000f8e0204 */
[----:B------:R-:W-:Y:S01]  /*0dc0*/  LOP3.LUT R5, R5, 0xc0, RZ, 0xc0, !PT ;  /* 0x000000c005057812 */ /* 0x000fe200078ec0ff */
[----:B------:R-:W-:Y:S01]  /*0dd0*/  IMAD.U32 R20, RZ, RZ, UR11 ;  /* 0x0000000bff147e24 */ /* 0x000fe2000f8e00ff */
[----:B------:R-:W-:Y:S01]  /*0de0*/  SHF.R.S32.HI R11, RZ, 0x1f, R11 ;  /* 0x0000001fff0b7819 */ /* 0x000fe2000001140b */
[----:B------:R-:W-:Y:S01]  /*0df0*/  BSSY B0, `(.L_x_522) ;  /* 0x000002c000007945 */ /* 0x000fe20003800000 */
[----:B------:R-:W-:-:S02]  /*0e00*/  LOP3.LUT R4, R4, 0x7fffffe, RZ, 0xc0, !PT ;  /* 0x07fffffe04047812 */ /* 0x000fc400078ec0ff */
[----:B------:R-:W-:Y:S02]  /*0e10*/  LOP3.LUT R8, R5, 0x18, R190, 0xf8, !PT ;  /* 0x0000001805087812 */ /* 0x000fe400078ef8be */
[----:B------:R-:W-:Y:S01]  /*0e20*/  LEA.HI R11, R11, R3, RZ, 0x2 ;  /* 0x000000030b0b7211 */ /* 0x000fe200078f10ff */
[----:B------:R-:W-:Y:S01]  /*0e30*/  IMAD.IADD R4, R22, 0x1, -R4 ;  /* 0x0000000116047824 */ /* 0x000fe200078e0a04 */
[----:B------:R-:W-:Y:S02]  /*0e40*/  SHF.R.U32.HI R5, RZ, 0x3, R5 ;  /* 0x00000003ff057819 */ /* 0x000fe40000011605 */
[----:B------:R-:W-:Y:S01]  /*0e50*/  LEA.HI R213, R213, R13, RZ, 0x2 ;  /* 0x0000000dd5d57211 */ /* 0x000fe200078f10ff */
[----:B------:R-:W-:Y:S01]  /*0e60*/  IMAD R4, R3, 0x8, R4 ;  /* 0x0000000803047824 */ /* 0x000fe200078e0204 */
[----:B------:R-:W-:Y:S02]  /*0e70*/  LOP3.LUT R11, R11, 0xffffffc, RZ, 0xc0, !PT ;  /* 0x0ffffffc0b0b7812 */ /* 0x000fe400078ec0ff */
[----:B------:R-:W-:-:S02]  /*0e80*/  LOP3.LUT R5, R8, R5, RZ, 0x3c, !PT ;  /* 0x0000000508057212 */ /* 0x000fc400078e3cff */
[----:B------:R-:W-:Y:S01]  /*0e90*/  SHF.R.S32.HI R9, RZ, 0x2, R213 ;  /* 0x00000002ff097819 */ /* 0x000fe200000114d5 */
[----:B------:R-:W-:Y:S01]  /*0ea0*/  IMAD.IADD R11, R3, 0x1, -R11 ;  /* 0x00000001030b7824 */ /* 0x000fe200078e0a0b */
[----:B------:R-:W-:Y:S01]  /*0eb0*/  SHF.R.S32.HI R191, RZ, 0x1f, R190 ;  /* 0x0000001fffbf7819 */ /* 0x000fe200000114be */
[----:B------:R-:W-:Y:S01]  /*0ec0*/  IMAD.U32 R4, R4, 0x20, R5 ;  /* 0x0000002004047824 */ /* 0x000fe200078e0005 */
[----:B------:R-:W-:Y:S01]  /*0ed0*/  IADD3 R8, P0, R190, UR22, RZ ;  /* 0x00000016be087c10 */ /* 0x000fe2000ff1e0ff */
[----:B------:R-:W-:Y:S01]  /*0ee0*/  IMAD R9, R11, 0x10, R9 ;  /* 0x000000100b097824 */ /* 0x000fe200078e0209 */
[--C-:B------:R-:W-:Y:S01]  /*0ef0*/  SHF.R.S32.HI R23, RZ, 0x1f, R22.reuse ;  /* 0x0000001fff177819 */ /* 0x100fe20000011416 */
[----:B------:R-:W-:Y:S01]  /*0f00*/  IMAD.SHL.U32 R186, R4, 0x2, RZ ;  /* 0x0000000204ba7824 */ /* 0x000fe200078e00ff */
[----:B------:R-:W-:Y:S03]  /*0f10*/  STL.64 [R1+0x1a0], R190 ;  /* 0x0001a0be01007387 */ /* 0x000fe60000100a00 */
[----:B------:R-:W-:Y:S01]  /*0f20*/  IMAD.WIDE R20, R20, 0x80, R22 ;  /* 0x0000008014147825 */ /* 0x000fe200078e0216 */
[----:B------:R2:W-:Y:S04]  /*0f30*/  STL [R1+0x17c], R9 ;  /* 0x00017c0901007387 */ /* 0x0005e80000100800 */
[----:B------:R3:W-:Y:S01]  /*0f40*/  STL [R1+0x178], R186 ;  /* 0x000178ba01007387 */ /* 0x0007e20000100800 */
[----:B--2---:R-:W-:-:S02]  /*0f50*/  IADD3.X R9, R191, UR18, RZ, P0, !PT ;  /* 0x00000012bf097c10 */ /* 0x004fc400087fe4ff */
[----:B------:R-:W-:-:S03]  /*0f60*/  ISETP.GE.AND P0, PT, R22, UR12, PT ;  /* 0x0000000c16007c0c */ /* 0x000fc6000bf06270 */
[----:B-1----:R-:W-:Y:S01]  /*0f70*/  IMAD.WIDE.U32 R10, R10, c[0x0][0x1a8], R8 ;  /* 0x00006a000a0a7a25 */ /* 0x002fe200078e0008 */
[----:B------:R-:W-:-:S04]  /*0f80*/  SHF.R.S32.HI R9, RZ, 0x1f, R17 ;  /* 0x0000001fff097819 */ /* 0x000fc80000011411 */
[----:B------:R-:W-:-:S05]  /*0f90*/  IADD3 R19, R11, UR4, RZ ;  /* 0x000000040b137c10 */ /* 0x000fca000fffe0ff */
[----:B------:R-:W-:Y:S05]  /*0fa0*/  @P0 BRA `(.L_x_523) ;  /* 0x0000010000000947 */ /* 0x000fea0003800000 */
[----:B---3--:R-:W-:-:S13]  /*0fb0*/  ISETP.GE.AND P0, PT, R190, c[0x0][0x220], PT ;  /* 0x00008800be007a0c */ /* 0x008fda0003f06270 */
        /* <DEDUP_REMOVED lines=15> */
.L_x_523:
[----:B---3--:R-:W-:Y:S05]  /*10b0*/  BSYNC B0 ;  /* 0x0000000000007941 */ /* 0x008fea0003800000 */
.L_x_522:
        /* <DEDUP_REMOVED lines=21> */
.L_x_525:
[----:B------:R-:W-:Y:S05]  /*1210*/  BSYNC B0 ;  /* 0x0000000000007941 */ /* 0x000fea0003800000 */
.L_x_524:
        /* <DEDUP_REMOVED lines=21> */
.L_x_527:
[----:B------:R-:W-:Y:S05]  /*1370*/  BSYNC B0 ;  /* 0x0000000000007941 */ /* 0x000fea0003800000 */
.L_x_526:
[----:B------:R-:W-:Y:S01]  /*1380*/  IADD3 R13, R22, 0x60, RZ ;  /* 0x00000060160d7810 */ /* 0x000fe20007ffe0ff */
[----:B------:R-:W-:Y:S01]  /*1390*/  IMAD.MOV.U32 R181, RZ, RZ, c[0x0][0x198] ;  /* 0x00006600ffb57624 */ /* 0x000fe200078e00ff */
[----:B------:R-:W-:Y:S01]  /*13a0*/  BSSY B0, `(.L_x_528) ;  /* 0x0000016000007945 */ /* 0x000fe20003800000 */
[----:B------:R-:W-:Y:S01]  /*13b0*/  IMAD.MOV.U32 R182, RZ, RZ, 0x7 ;  /* 0x00000007ffb67424 */ /* 0x000fe200078e00ff */
[----:B------:R-:W-:Y:S01]  /*13c0*/  ISETP.GE.AND P0, PT, R13, UR12, PT ;  /* 0x0000000c0d007c0c */ /* 0x000fe2000bf06270 */
[----:B------:R-:W-:-:S03]  /*13d0*/  IMAD.SHL.U32 R183, R181, 0x80, RZ ;  /* 0x00000080b5b77824 */ /* 0x000fc600078e00ff */
[----:B------:R-:W-:-:S09]  /*13e0*/  SHF.L.U64.HI R182, R181, R182, c[0x0][0x19c] ;  /* 0x00006700b5b67619 */ /* 0x000fd200000102b6 */
        /* <DEDUP_REMOVED lines=17> */
.L_x_529:
[----:B------:R-:W-:Y:S05]  /*1500*/  BSYNC B0 ;  /* 0x0000000000007941 */ /* 0x000fea0003800000 */
.L_x_528:
[C---:B------:R-:W-:Y:S01]  /*1510*/  IMAD R5, R23.reuse, c[0x0][0x198], RZ ;  /* 0x0000660017057a24 */ /* 0x040fe200078e02ff */
[-C--:B------:R-:W-:Y:S01]  /*1520*/  LEA.HI R12, R12, R7.reuse, RZ, 0x4 ;  /* 0x000000070c0c7211 */ /* 0x080fe200078f20ff */
[--C-:B-1----:R-:W-:Y:S01]  /*1530*/  IMAD.WIDE.U32 R18, R22, c[0x0][0x198], R190.reuse ;  /* 0x0000660016127a25 */ /* 0x102fe200078e00be */
[----:B------:R-:W-:Y:S01]  /*1540*/  UIADD3 UR27, UR6, -0x1, URZ ;  /* 0xffffffff061b7890 */ /* 0x000fe2000fffe03f */
[----:B------:R-:W-:Y:S01]  /*1550*/  BSSY B0, `(.L_x_530) ;  /* 0x0000034000007945 */ /* 0x000fe20003800000 */
[----:B------:R-:W-:Y:S01]  /*1560*/  LOP3.LUT R8, R12, 0xfffffff0, RZ, 0xc0, !PT ;  /* 0xfffffff00c087812 */ /* 0x000fe200078ec0ff */
[----:B------:R-:W-:Y:S01]  /*1570*/  IMAD R4, R23, c[0x0][0x1a0], RZ ;  /* 0x0000680017047a24 */ /* 0x000fe200078e02ff */
[----:B------:R-:W-:Y:S01]  /*1580*/  IADD3 R20, P1, R18, UR24, RZ ;  /* 0x0000001812147c10 */ /* 0x000fe2000ff3e0ff */
[----:B------:R-:W-:Y:S01]  /*1590*/  IMAD.WIDE.U32 R10, R22, c[0x0][0x1a0], R190 ;  /* 0x00006800160a7a25 */ /* 0x000fe200078e00be */
[----:B------:R-:W-:Y:S01]  /*15a0*/  IADD3 R8, -R8, R7, RZ ;  /* 0x0000000708087210 */ /* 0x000fe20007ffe1ff */
[----:B------:R-:W-:-:S02]  /*15b0*/  UIMAD UR9, UR27, -0x80, UR13 ;  /* 0xffffff801b0978a4 */ /* 0x000fc4000f8e020d */
[----:B------:R-:W-:Y:S01]  /*15c0*/  IMAD R5, R22, c[0x0][0x19c], R5 ;  /* 0x0000670016057a24 */ /* 0x000fe200078e0205 */
[----:B------:R-:W-:Y:S01]  /*15d0*/  IADD3 R18, P0, R10, UR26, RZ ;  /* 0x0000001a0a127c10 */ /* 0x000fe2000ff1e0ff */
[----:B------:R-:W-:Y:S01]  /*15e0*/  IMAD R4, R22, c[0x0][0x1a4], R4 ;  /* 0x0000690016047a24 */ /* 0x000fe200078e0204 */
[----:B------:R-:W-:Y:S01]  /*15f0*/  USHF.R.S32.HI UR10, URZ, 0x1f, UR27 ;  /* 0x0000001f3f0a7899 */ /* 0x000fe2000801141b */
[----:B------:R-:W-:Y:S01]  /*1600*/  IMAD R10, R9, c[0x0][0x1b0], RZ ;  /* 0x00006c00090a7a24 */ /* 0x000fe200078e02ff */
[----:B------:R-:W-:Y:S01]  /*1610*/  IADD3.X R21, R19, UR23, R5, P1, !PT ;  /* 0x0000001713157c10 */ /* 0x000fe20008ffe405 */
[----:B------:R-:W-:Y:S01]  /*1620*/  IMAD R9, R9, c[0x0][0x1b8], RZ ;  /* 0x00006e0009097a24 */ /* 0x000fe200078e02ff */
[----:B------:R-:W-:Y:S01]  /*1630*/  IADD3.X R19, R11, UR25, R4, P0, !PT ;  /* 0x000000190b137c10 */ /* 0x000fe200087fe404 */
[C---:B------:R-:W-:Y:S01]  /*1640*/  IMAD R10, R17.reuse, c[0x0][0x1b4], R10 ;  /* 0x00006d00110a7a24 */ /* 0x040fe200078e020a */
[----:B------:R-:W-:Y:S01]  /*1650*/  LEA.HI R11, R8, R8, RZ, 0x1 ;  /* 0x00000008080b7211 */ /* 0x000fe200078f08ff */
[----:B--2---:R-:W-:Y:S01]  /*1660*/  IMAD.WIDE.U32 R24, R17, c[0x0][0x1b0], R20 ;  /* 0x00006c0011187a25 */ /* 0x004fe200078e0014 */
[----:B------:R-:W-:-:S02]  /*1670*/  ISETP.GE.AND P0, PT, R22, UR9, PT ;  /* 0x0000000916007c0c */ /* 0x000fc4000bf06270 */
[----:B------:R-:W-:Y:S01]  /*1680*/  SHF.R.S32.HI R4, RZ, 0x1, R11 ;  /* 0x00000001ff047819 */ /* 0x000fe2000001140b */
[----:B------:R-:W-:Y:S01]  /*1690*/  IMAD R9, R17, c[0x0][0x1bc], R9 ;  /* 0x00006f0011097a24 */ /* 0x000fe200078e0209 */
[----:B------:R-:W-:Y:S01]  /*16a0*/  IADD3 R189, R25, R10, RZ ;  /* 0x0000000a19bd7210 */ /* 0x000fe20007ffe0ff */
[----:B------:R-:W-:Y:S01]  /*16b0*/  IMAD.WIDE.U32 R26, R17, c[0x0][0x1b8], R18 ;  /* 0x00006e00111a7a25 */ /* 0x000fe200078e0012 */
[----:B------:R1:W-:Y:S01]  /*16c0*/  STL.64 [R1+0x188], R24 ;  /* 0x0001881801007387 */ /* 0x0003e20000100a00 */
[----:B------:R-:W-:Y:S02]  /*16d0*/  SHF.R.S32.HI R5, RZ, 0x1f, R11 ;  /* 0x0000001fff057819 */ /* 0x000fe4000001140b */
[----:B------:R-:W-:Y:S01]  /*16e0*/  IMAD.MOV.U32 R188, RZ, RZ, R24 ;  /* 0x000000ffffbc7224 */ /* 0x000fe200078e0018 */
[----:B------:R-:W-:Y:S01]  /*16f0*/  IADD3 R17, R27, R9, RZ ;  /* 0x000000091b117210 */ /* 0x000fe20007ffe0ff */
[----:B------:R1:W-:Y:S01]  /*1700*/  STL.64 [R1+0x180], R26 ;  /* 0x0001801a01007387 */ /* 0x0003e20000100a00 */
[----:B------:R-:W-:Y:S01]  /*1710*/  LEA.HI R5, R5, R4, RZ, 0x2 ;  /* 0x0000000405057211 */ /* 0x000fe200078f10ff */
[----:B------:R-:W-:-:S02]  /*1720*/  IMAD R20, R182, UR27, RZ ;  /* 0x0000001bb6147c24 */ /* 0x000fc4000f8e02ff */
[----:B------:R1:W-:Y:S01]  /*1730*/  STL.64 [R1+0x190], R188 ;  /* 0x000190bc01007387 */ /* 0x0003e20000100a00 */
[----:B------:R-:W-:Y:S01]  /*1740*/  LOP3.LUT R5, R5, 0xfffffffc, RZ, 0xc0, !PT ;  /* 0xfffffffc05057812 */ /* 0x000fe200078ec0ff */
[C---:B------:R-:W-:Y:S02]  /*1750*/  IMAD R20, R183.reuse, UR10, R20 ;  /* 0x0000000ab7147c24 */ /* 0x040fe4000f8e0214 */
[----:B------:R1:W-:Y:S01]  /*1760*/  STL [R1+0x174], R17 ;  /* 0x0001741101007387 */ /* 0x0003e20000100800 */
[----:B------:R-:W-:-:S04]  /*1770*/  IMAD.WIDE.U32 R18, R183, UR27, R188 ;  /* 0x0000001bb7127c25 */ /* 0x000fc8000f8e00bc */
[----:B------:R-:W-:Y:S01]  /*1780*/  IMAD.IADD R5, R4, 0x1, -R5 ;  /* 0x0000000104057824 */ /* 0x000fe200078e0a05 */
[----:B------:R-:W-:Y:S01]  /*1790*/  MOV R4, 0x10 ;  /* 0x0000001000047802 */ /* 0x000fe20000000f00 */
[----:B------:R-:W-:-:S03]  /*17a0*/  IMAD.IADD R21, R19, 0x1, R20 ;  /* 0x0000000113157824 */ /* 0x000fc600078e0214 */
        /* <DEDUP_REMOVED lines=14> */
.L_x_531:
[----:B------:R-:W-:Y:S05]  /*1890*/  BSYNC B0 ;  /* 0x0000000000007941 */ /* 0x000fea0003800000 */
.L_x_530:
[----:B------:R-:W-:Y:S01]  /*18a0*/  ISETP.GE.AND P0, PT, R15, UR9, PT ;  /* 0x000000090f007c0c */ /* 0x000fe2000bf06270 */
        /* <DEDUP_REMOVED lines=9> */
[----:B------:R-:W-:Y:S01]  /*1940*/  IMAD.X R9, R184, 0x1, R21, P0 ;  /* 0x00000001b8097824 */ /* 0x000fe200000e0615 */
[----:B-1----:R-:W-:-:S04]  /*1950*/  LEA R24, P0, R10, c[0x0][0x168], 0x1 ;  /* 0x00005a000a187a11 */ /* 0x002fc800078008ff */
[----:B------:R-:W-:-:S05]  /*1960*/  LEA.HI.X R25, R10, c[0x0][0x16c], R9, 0x1, P0 ;  /* 0x00005b000a197a11 */ /* 0x000fca00000f0c09 */
[----:B------:R-:W-:Y:S01]  /*1970*/  @!PT LDS RZ, [RZ] ;  /* 0x00000000fffff984 */ /* 0x000fe20000000800 */
[----:B------:R-:W-:Y:S01]  /*1980*/  @!PT LDS RZ, [RZ] ;  /* 0x00000000fffff984 */ /* 0x000fe20000000800 */
[----:B------:R-:W-:Y:S01]  /*1990*/  @!PT LDS RZ, [RZ] ;  /* 0x00000000fffff984 */ /* 0x000fe20000000800 */
[----:B------:R1:W-:Y:S04]  /*19a0*/  LDGSTS.E.BYPASS.LTC128B.128 [R186+0x2800], [R24.64] ;  /* 0x0280000018ba7fae */ /* 0x0003e8000b901d50 */
.L_x_533:
[----:B------:R-:W-:Y:S05]  /*19b0*/  BSYNC B0 ;  /* 0x0000000000007941 */ /* 0x000fea0003800000 */
.L_x_532:
[----:B------:R-:W-:Y:S01]  /*19c0*/  ISETP.GE.AND P0, PT, R14, UR9, PT ;  /* 0x000000090e007c0c */ /* 0x000fe2000bf06270 */
[----:B------:R-:W-:-:S12]  /*19d0*/  BSSY B0, `(.L_x_534) ;  /* 0x000000e000007945 */ /* 0x000fd80003800000 */
[----:B------:R-:W-:Y:S05]  /*19e0*/  @P0 BRA `(.L_x_535) ;  /* 0x000000c000000947 */ /* 0x000fea0003800000 */
[----:B------:R-:W-:-:S13]  /*19f0*/  ISETP.GE.AND P0, PT, R190, c[0x0][0x220], PT ;  /* 0x00008800be007a0c */ /* 0x000fda0003f06270 */
[----:B------:R1:W-:Y:S01]  /*1a00*/  @P0 STS.128 [R186+0x3000], RZ ;  /* 0x003000ffba000388 */ /* 0x0003e20000000c00 */
[----:B------:R-:W-:Y:S05]  /*1a10*/  @P0 BRA `(.L_x_535) ;  /* 0x0000009000000947 */ /* 0x000fea0003800000 */
[----:B------:R-:W-:Y:S01]  /*1a20*/  IMAD.MOV.U32 R9, RZ, RZ, c[0x0][0x19c] ;  /* 0x00006700ff097624 */ /* 0x000fe200078e00ff */
[----:B------:R-:W-:-:S04]  /*1a30*/  LEA R10, P0, R181, R18, 0x6 ;  /* 0x00000012b50a7211 */ /* 0x000fc800078030ff */
[----:B------:R-:W-:Y:S02]  /*1a40*/  LEA.HI.X R9, R181, R21, R9, 0x6, P0 ;  /* 0x00000015b5097211 */ /* 0x000fe400000f3409 */
[----:B-1----:R-:W-:-:S04]  /*1a50*/  LEA R24, P0, R10, c[0x0][0x168], 0x1 ;  /* 0x00005a000a187a11 */ /* 0x002fc800078008ff */
[----:B------:R-:W-:-:S05]  /*1a60*/  LEA.HI.X R25, R10, c[0x0][0x16c], R9, 0x1, P0 ;  /* 0x00005b000a197a11 */ /* 0x000fca00000f0c09 */
[----:B------:R-:W-:Y:S01]  /*1a70*/  @!PT LDS RZ, [RZ] ;  /* 0x00000000fffff984 */ /* 0x000fe20000000800 */
[----:B------:R-:W-:Y:S01]  /*1a80*/  @!PT LDS RZ, [RZ] ;  /* 0x00000000fffff984 */ /* 0x000fe20000000800 */
[----:B------:R-:W-:Y:S01]  /*1a90*/  @!PT LDS RZ, [RZ] ;  /* 0x00000000fffff984 */ /* 0x000fe20000000800 */
[----:B------:R1:W-:Y:S04]  /*1aa0*/  LDGSTS.E.BYPASS.LTC128B.128 [R186+0x3000], [R24.64] ;  /* 0x0300000018ba7fae */ /* 0x0003e8000b901d50 */
.L_x_535:
[----:B------:R-:W-:Y:S05]  /*1ab0*/  BSYNC B0 ;  /* 0x0000000000007941 */ /* 0x000fea0003800000 */
.L_x_534:
[----:B------:R-:W-:Y:S01]  /*1ac0*/  ISETP.GE.AND P0, PT, R13, UR9, PT ;  /* 0x000000090d007c0c */ /* 0x000fe2000bf06270 */
        /* <DEDUP_REMOVED lines=16> */
.L_x_537:
[----:B------:R-:W-:Y:S05]  /*1bd0*/  BSYNC B0 ;  /* 0x0000000000007941 */ /* 0x000fea0003800000 */
.L_x_536:
[----:B------:R-:W0:Y:S01]  /*1be0*/  LDGDEPBAR ;  /* 0x00000000000079af */ /* 0x000e220000000000 */
[----:B------:R-:W-:Y:S01]  /*1bf0*/  ISETP.GE.AND P1, PT, R22, UR9, PT ;  /* 0x0000000916007c0c */ /* 0x000fe2000bf26270 */
[----:B------:R-:W-:Y:S01]  /*1c00*/  ULDC.64 UR4, c[0x0][0x1a0] ;  /* 0x0000680000047ab9 */ /* 0x000fe20000000a00 */
[----:B------:R-:W-:Y:S01]  /*1c10*/  BSSY B0, `(.L_x_538) ;  /* 0x000001b000007945 */ /* 0x000fe20003800000 */
[----:B------:R-:W-:Y:S02]  /*1c20*/  UIMAD.WIDE.U32 UR18, UR27, UR4, URZ ;  /* 0x000000041b1272a5 */ /* 0x000fe4000f8e003f */
[----:B------:R-:W-:-:S04]  /*1c30*/  UIMAD UR4, UR10, UR4, URZ ;  /* 0x000000040a0472a4 */ /* 0x000fc8000f8e023f */
[----:B------:R-:W-:Y:S01]  /*1c40*/  UIMAD UR4, UR27, UR5, UR4 ;  /* 0x000000051b0472a4 */ /* 0x000fe2000f8e0204 */
[----:B------:R-:W-:Y:S02]  /*1c50*/  IMAD.U32 R20, RZ, RZ, UR18 ;  /* 0x00000012ff147e24 */ /* 0x000fe4000f8e00ff */
[----:B------:R-:W-:Y:S01]  /*1c60*/  IMAD.U32 R21, RZ, RZ, UR19 ;  /* 0x00000013ff157e24 */ /* 0x000fe2000f8e00ff */
[----:B------:R-:W-:Y:S02]  /*1c70*/  UIADD3 UR4, UR19, UR4, URZ ;  /* 0x0000000413047290 */ /* 0x000fe4000fffe03f */
[----:B-1----:R-:W-:-:S04]  /*1c80*/  LEA R18, P0, R20, R26, 0x7 ;  /* 0x0000001a14127211 */ /* 0x002fc800078038ff */
[----:B------:R-:W-:Y:S01]  /*1c90*/  IMAD.U32 R9, RZ, RZ, UR4 ;  /* 0x00000004ff097e24 */ /* 0x000fe2000f8e00ff */
[----:B------:R-:W-:-:S04]  /*1ca0*/  DEPBAR.LE SB0, 0x0 ;  /* 0x000080000000791a */ /* 0x000fc80000000000 */
[----:B------:R-:W-:Y:S01]  /*1cb0*/  BAR.SYNC.DEFER_BLOCKING 0x0 ;  /* 0x0000000000007b1d */ /* 0x000fe20000010000 */
[----:B------:R-:W-:-:S05]  /*1cc0*/  LEA.HI.X R19, R20, R17, R9, 0x7, P0 ;  /* 0x0000001114137211 */ /* 0x000fca00000f3c09 */
        /* <DEDUP_REMOVED lines=15> */
.L_x_539:
[----:B------:R-:W-:Y:S05]  /*1dc0*/  BSYNC B0 ;  /* 0x0000000000007941 */ /* 0x000fea0003800000 */
.L_x_538:
[----:B------:R-:W-:Y:S01]  /*1dd0*/  ISETP.GE.AND P0, PT, R15, UR9, PT ;  /* 0x000000090f007c0c */ /* 0x000fe2000bf06270 */
        /* <DEDUP_REMOVED lines=16> */
.L_x_541:
[----:B------:R-:W-:Y:S05]  /*1ee0*/  BSYNC B0 ;  /* 0x0000000000007941 */ /* 0x000fea0003800000 */
.L_x_540:
        /* <DEDUP_REMOVED lines=17> */
.L_x_543:
[----:B------:R-:W-:Y:S05]  /*2000*/  BSYNC B0 ;  /* 0x0000000000007941 */ /* 0x000fea0003800000 */
.L_x_542:
[----:B------:R-:W-:Y:S01]  /*2010*/  ISETP.GE.AND P0, PT, R13, UR9, PT ;  /* 0x000000090d007c0c */ /* 0x000fe2000bf06270 */
[----:B------:R-:W-:-:S12]  /*2020*/  BSSY B0, `(.L_x_544) ;  /* 0x0000011000007945 */ /* 0x000fd80003800000 */
[----:B------:R1:W-:Y:S01]  /*2030*/  @P0 STS.128 [R186+0x5800], RZ ;  /* 0x005800ffba000388 */ /* 0x0003e20000000c00 */
[----:B------:R-:W-:Y:S05]  /*2040*/  @P0 BRA `(.L_x_545) ;  /* 0x000000e000000947 */ /* 0x000fea0003800000 */
[----:B------:R-:W-:-:S13]  /*2050*/  ISETP.GE.AND P0, PT, R190, c[0x0][0x220], PT ;  /* 0x00008800be007a0c */ /* 0x000fda0003f06270 */
[----:B------:R1:W-:Y:S01]  /*2060*/  @P0 STS.128 [R186+0x5800], RZ ;  /* 0x005800ffba000388 */ /* 0x0003e20000000c00 */
[----:B------:R-:W-:Y:S05]  /*2070*/  @P0 BRA `(.L_x_545) ;  /* 0x000000b000000947 */ /* 0x000fea0003800000 */
[----:B------:R-:W-:Y:S01]  /*2080*/  IMAD.MOV.U32 R9, RZ, RZ, c[0x0][0x1a0] ;  /* 0x00006800ff097624 */ /* 0x000fe200078e00ff */
        /* <DEDUP_REMOVED lines=10> */
.L_x_545:
[----:B------:R-:W-:Y:S05]  /*2130*/  BSYNC B0 ;  /* 0x0000000000007941 */ /* 0x000fea0003800000 */
.L_x_544:
[----:B------:R-:W-:Y:S01]  /*2140*/  LOP3.LUT R216, R16, 0xfffffff8, RZ, 0xc0, !PT ;  /* 0xfffffff810d87812 */ /* 0x000fe200078ec0ff */
[----:B------:R-:W-:Y:S01]  /*2150*/  IMAD.SHL.U32 R5, R5, 0x40, RZ ;  /* 0x0000004005057824 */ /* 0x000fe200078e00ff */
[----:B------:R-:W-:Y:S01]  /*2160*/  LOP3.LUT R180, R11, 0x7fffffe, RZ, 0xc0, !PT ;  /* 0x07fffffe0bb47812 */ /* 0x000fe200078ec0ff */
[----:B------:R-:W0:Y:S01]  /*2170*/  LDGDEPBAR ;  /* 0x00000000000079af */ /* 0x000e220000000000 */
[----:B------:R-:W-:Y:S01]  /*2180*/  SHF.R.S32.HI R10, RZ, 0x1f, R8 ;  /* 0x0000001fff0a7819 */ /* 0x000fe20000011408 */
[----:B------:R-:W-:Y:S01]  /*2190*/  IMAD.IADD R216, R7, 0x1, -R216 ;  /* 0x0000000107d87824 */ /* 0x000fe200078e0ad8 */
[----:B------:R-:W-:Y:S01]  /*21a0*/  SHF.R.S32.HI R9, RZ, 0x4, R12 ;  /* 0x00000004ff097819 */ /* 0x000fe2000001140c */
[----:B------:R-:W-:Y:S01]  /*21b0*/  IMAD.IADD R180, R8, 0x1, -R180 ;  /* 0x0000000108b47824 */ /* 0x000fe200078e0ab4 */
[----:B------:R-:W-:Y:S01]  /*21c0*/  LEA.HI R8, R10, R8, RZ, 0x3 ;  /* 0x000000080a087211 */ /* 0x000fe200078f18ff */
[----:B------:R-:W-:Y:S01]  /*21d0*/  UISETP.GE.AND UP0, UPT, UR13, 0x81, UPT ;  /* 0x000000810d00788c */ /* 0x000fe2000bf06270 */
[----:B------:R-:W-:-:S02]  /*21e0*/  LEA.HI R16, R216, R216, RZ, 0x1 ;  /* 0x000000d8d8107211 */ /* 0x000fc400078f08ff */
[----:B------:R-:W-:Y:S02]  /*21f0*/  LEA.HI R12, R12, R9, RZ, 0x1 ;  /* 0x000000090c0c7211 */ /* 0x000fe400078f08ff */
[----:B------:R-:W-:Y:S02]  /*2200*/  LOP3.LUT R10, R16, 0x3fffffe, RZ, 0xc0, !PT ;  /* 0x03fffffe100a7812 */ /* 0x000fe400078ec0ff */
[----:B------:R-:W-:Y:S02]  /*2210*/  SHF.R.S32.HI R16, RZ, 0x1, R16 ;  /* 0x00000001ff107819 */ /* 0x000fe40000011410 */
[----:B------:R-:W-:Y:S01]  /*2220*/  LOP3.LUT R12, R12, 0xfffffffe, RZ, 0xc0, !PT ;  /* 0xfffffffe0c0c7812 */ /* 0x000fe200078ec0ff */
[----:B------:R-:W-:Y:S01]  /*2230*/  IMAD.IADD R216, R216, 0x1, -R10 ;  /* 0x00000001d8d87824 */ /* 0x000fe200078e0a0a */
[----:B------:R-:W-:Y:S01]  /*2240*/  LOP3.LUT R10, R5, 0xc0, RZ, 0xc0, !PT ;  /* 0x000000c0050a7812 */ /* 0x000fe200078ec0ff */
[----:B------:R-:W-:Y:S01]  /*2250*/  IMAD.SHL.U32 R5, R8, 0x20, RZ ;  /* 0x0000002008057824 */ /* 0x000fe200078e00ff */
[C---:B------:R-:W-:Y:S01]  /*2260*/  LOP3.LUT P0, RZ, R16.reuse, 0x2, RZ, 0xc0, !PT ;  /* 0x0000000210ff7812 */ /* 0x040fe2000780c0ff */
[----:B------:R-:W-:-:S02]  /*2270*/  IMAD.SHL.U32 R8, R16, 0x40, RZ ;  /* 0x0000004010087824 */ /* 0x000fc400078e00ff */
[----:B------:R-:W-:Y:S01]  /*2280*/  IMAD.IADD R12, R9, 0x1, -R12 ;  /* 0x00000001090c7824 */ /* 0x000fe200078e0a0c */
[----:B------:R-:W-:Y:S01]  /*2290*/  LOP3.LUT R5, R5, 0xffffff00, RZ, 0xc0, !PT ;  /* 0xffffff0005057812 */ /* 0x000fe200078ec0ff */
[----:B------:R-:W-:Y:S01]  /*22a0*/  IMAD.SHL.U32 R9, R0, 0x8, RZ ;  /* 0x0000000800097824 */ /* 0x000fe200078e00ff */
[----:B------:R-:W-:Y:S01]  /*22b0*/  LOP3.LUT R8, R8, 0xc0, RZ, 0xc0, !PT ;  /* 0x000000c008087812 */ /* 0x000fe200078ec0ff */
[C---:B------:R-:W-:Y:S01]  /*22c0*/  IMAD.SHL.U32 R11, R12.reuse, 0x8, RZ ;  /* 0x000000080c0b7824 */ /* 0x040fe200078e00ff */
[----:B------:R-:W-:Y:S01]  /*22d0*/  SHF.R.U32.HI R0, RZ, 0x3, R10 ;  /* 0x00000003ff007819 */ /* 0x000fe2000001160a */
[----:B------:R-:W-:Y:S01]  /*22e0*/  IMAD R216, R12, 0x8, R216 ;  /* 0x000000080cd87824 */ /* 0x000fe200078e02d8 */
[----:B------:R-:W-:Y:S02]  /*22f0*/  LOP3.LUT R9, R8, 0x8, R9, 0xf8, !PT ;  /* 0x0000000808097812 */ /* 0x000fe400078ef809 */
[----:B------:R-:W-:Y:S01]  /*2300*/  LOP3.LUT R11, R10, 0x8, R11, 0xf8, !PT ;  /* 0x000000080a0b7812 */ /* 0x000fe200078ef80b */
        /* <DEDUP_REMOVED lines=12> */
[----:B------:R-:W5:Y:S01]  /*23d0*/  LDSM.16.M88.4 R128, [R216+0x2000] ;  /* 0x00200000d880783b */ /* 0x000f620000000200 */
[----:B------:R-:W-:Y:S02]  /*23e0*/  IADD3 R214, R216, 0x2020, RZ ;  /* 0x00002020d8d67810 */ /* 0x000fe40007ffe0ff */
[----:B------:R-:W-:Y:S01]  /*23f0*/  @P0 IADD3 R214, R16, -0x20, RZ ;  /* 0xffffffe010d60810 */ /* 0x000fe20007ffe0ff */
[----:B------:R-:W1:Y:S01]  /*2400*/  LDSM.16.M88.4 R8, [R217+0x1000] ;  /* 0x00100000d908783b */ /* 0x000e620000000200 */
[----:B------:R-:W-:Y:S02]  /*2410*/  PLOP3.LUT P0, PT, PT, PT, UP0, 0x80, 0x0 ;  /* 0x000000000000781c */ /* 0x000fe40003f0f008 */
[C---:B------:R-:W-:Y:S01]  /*2420*/  IADD3 R211, R214.reuse, 0x400, RZ ;  /* 0x00000400d6d37810 */ /* 0x040fe20007ffe0ff */
[----:B------:R-:W2:Y:S01]  /*2430*/  LDSM.16.M88.4 R120, [R216+0x2400] ;  /* 0x00240000d878783b */ /* 0x000ea20000000200 */
[C---:B------:R-:W-:Y:S02]  /*2440*/  IADD3 R210, R214.reuse, 0x800, RZ ;  /* 0x00000800d6d27810 */ /* 0x040fe40007ffe0ff */
[C---:B------:R-:W-:Y:S01]  /*2450*/  IADD3 R209, R214.reuse, 0xc00, RZ ;  /* 0x00000c00d6d17810 */ /* 0x040fe20007ffe0ff */
[----:B------:R-:W3:Y:S01]  /*2460*/  LDSM.16.M88.4 R112, [R216+0x2800] ;  /* 0x00280000d870783b */ /* 0x000ee20000000200 */
[----:B------:R-:W-:-:S03]  /*2470*/  IADD3 R208, R214, 0x1000, RZ ;  /* 0x00001000d6d07810 */ /* 0x000fc60007ffe0ff */
[----:B------:R-:W4:Y:S04]  /*2480*/  LDSM.16.M88.4 R104, [R216+0x2c00] ;  /* 0x002c0000d868783b */ /* 0x000f280000000200 */
[----:B------:R-:W2:Y:S04]  /*2490*/  LDSM.16.M88.4 R96, [R216+0x3000] ;  /* 0x00300000d860783b */ /* 0x000ea80000000200 */
[----:B------:R-:W2:Y:S04]  /*24a0*/  LDSM.16.M88.4 R88, [R216+0x3400] ;  /* 0x00340000d858783b */ /* 0x000ea80000000200 */
[----:B------:R-:W3:Y:S04]  /*24b0*/  LDSM.16.M88.4 R80, [R216+0x3800] ;  /* 0x00380000d850783b */ /* 0x000ee80000000200 */
[----:B------:R-:W3:Y:S04]  /*24c0*/  LDSM.16.M88.4 R176, [R216+0x3c00] ;  /* 0x003c0000d8b0783b */ /* 0x000ee80000000200 */
[----:B------:R-:W-:Y:S04]  /*24d0*/  LDSM.16.M88.4 R172, [R215+0x1000] ;  /* 0x00100000d7ac783b */ /* 0x000fe80000000200 */
[----:B------:R-:W4:Y:S01]  /*24e0*/  LDSM.16.M88.4 R164, [R214] ;  /* 0x00000000d6a4783b */ /* 0x000f220000000200 */
[-C--:B-----5:R-:W-:Y:S03]  /*24f0*/  HMMA.16816.F32 R132, R72, R128.reuse, RZ ;  /* 0x000000804884723c */ /* 0x0a0fe600000018ff */
[----:B------:R-:W5:Y:S04]  /*2500*/  LDSM.16.M88.4 R160, [R214+0x400] ;  /* 0x00040000d6a0783b */ /* 0x000f680000000200 */
[----:B------:R-:W5:Y:S01]  /*2510*/  LDSM.16.M88.4 R156, [R214+0x800] ;  /* 0x00080000d69c783b */ /* 0x000f620000000200 */
[C---:B-1----:R-:W-:Y:S03]  /*2520*/  HMMA.16816.F32 R68, R8.reuse, R128, RZ ;  /* 0x000000800844723c */ /* 0x042fe600000018ff */
[----:B------:R-:W1:Y:S04]  /*2530*/  LDSM.16.M88.4 R152, [R214+0xc00] ;  /* 0x000c0000d698783b */ /* 0x000e680000000200 */
[----:B------:R-:W1:Y:S01]  /*2540*/  LDSM.16.M88.4 R148, [R214+0x1000] ;  /* 0x00100000d694783b */ /* 0x000e620000000200 */
[C---:B------:R-:W-:Y:S03]  /*2550*/  HMMA.16816.F32 R64, R8.reuse, R130, RZ ;  /* 0x000000820840723c */ /* 0x040fe600000018ff */
[----:B------:R-:W1:Y:S04]  /*2560*/  LDSM.16.M88.4 R144, [R214+0x1400] ;  /* 0x00140000d690783b */ /* 0x000e680000000200 */
[----:B------:R-:W1:Y:S01]  /*2570*/  LDSM.16.M88.4 R140, [R214+0x1800] ;  /* 0x00180000d68c783b */ /* 0x000e620000000200 */
[C---:B--2---:R-:W-:Y:S03]  /*2580*/  HMMA.16816.F32 R60, R8.reuse, R120, RZ ;  /* 0x00000078083c723c */ /* 0x044fe600000018ff */
[----:B------:R-:W2:Y:S04]  /*2590*/  LDSM.16.M88.4 R136, [R214+0x1c00] ;  /* 0x001c0000d688783b */ /* 0x000ea80000000200 */
[----:B------:R-:W1:Y:S01]  /*25a0*/  LDSM.16.M88.4 R168, [R215] ;  /* 0x00000000d7a8783b */ /* 0x000e620000000200 */
[----:B---3--:R-:W-:Y:S01]  /*25b0*/  HMMA.16816.F32 R52, R8, R112, RZ ;  /* 0x000000700834723c */ /* 0x008fe200000018ff */
[----:B------:R-:W-:-:S07]  /*25c0*/  DEPBAR.LE SB0, 0x0 ;  /* 0x000080000000791a */ /* 0x000fce0000000000 */
        /* <DEDUP_REMOVED lines=27> */
[C---:B------:R-:W-:Y:S08]  /*2780*/  HMMA.16816.F32 R68, R172.reuse, R164, R68 ;  /* 0x000000a4ac44723c */ /* 0x040ff00000001844 */
[C---:B-----5:R-:W-:Y:S08]  /*2790*/  HMMA.16816.F32 R60, R172.reuse, R160, R60 ;  /* 0x000000a0ac3c723c */ /* 0x060ff0000000183c */
[C---:B------:R-:W-:Y:S08]  /*27a0*/  HMMA.16816.F32 R52, R172.reuse, R156, R52 ;  /* 0x0000009cac34723c */ /* 0x040ff00000001834 */
[C---:B-1----:R-:W-:Y:S08]  /*27b0*/  HMMA.16816.F32 R44, R172.reuse, R152, R44 ;  /* 0x00000098ac2c723c */ /* 0x042ff0000000182c */
[C---:B------:R-:W-:Y:S08]  /*27c0*/  HMMA.16816.F32 R36, R172.reuse, R148, R36 ;  /* 0x00000094ac24723c */ /* 0x040ff00000001824 */
[C---:B------:R-:W-:Y:S08]  /*27d0*/  HMMA.16816.F32 R28, R172.reuse, R144, R28 ;  /* 0x00000090ac1c723c */ /* 0x040ff0000000181c */
[C---:B------:R-:W-:Y:S08]  /*27e0*/  HMMA.16816.F32 R20, R172.reuse, R140, R20 ;  /* 0x0000008cac14723c */ /* 0x040ff00000001814 */
        /* <DEDUP_REMOVED lines=24> */
[----:B------:R-:W-:Y:S07]  /*2970*/  HMMA.16816.F32 R72, R168, R138, R72 ;  /* 0x0000008aa848723c */ /* 0x000fee0000001848 */
[----:B------:R-:W-:-:S02]  /*2980*/  IADD3 R171, R214, 0x1400, RZ ;  /* 0x00001400d6ab7810 */ /* 0x000fc40007ffe0ff */
[C---:B------:R-:W-:Y:S02]  /*2990*/  IADD3 R170, R214.reuse, 0x1800, RZ ;  /* 0x00001800d6aa7810 */ /* 0x040fe40007ffe0ff */
[----:B------:R-:W-:Y:S01]  /*29a0*/  IADD3 R169, R214, 0x1c00, RZ ;  /* 0x00001c00d6a97810 */ /* 0x000fe20007ffe0ff */
[----:B------:R-:W-:Y:S06]  /*29b0*/  BAR.SYNC.DEFER_BLOCKING 0x0 ;  /* 0x0000000000007b1d */ /* 0x000fec0000010000 */
[----:B------:R-:W-:Y:S05]  /*29c0*/  @!P0 BRA `(.L_x_546) ;  /* 0x0000033000008947 */ /* 0x000fea0003800000 */
[----:B------:R-:W-:Y:S01]  /*29d0*/  ISETP.GE.AND P1, PT, R190, c[0x0][0x220], PT ;  /* 0x00008800be007a0c */ /* 0x000fe20003f26270 */
[----:B------:R-:W-:Y:S01]  /*29e0*/  UIADD3 UR5, UR6, -0x2, URZ ;  /* 0xfffffffe06057890 */ /* 0x000fe2000fffe03f */
[----:B------:R-:W-:Y:S03]  /*29f0*/  BSSY B0, `(.L_x_547) ;  /* 0x000002f000007945 */ /* 0x000fe60003800000 */
[----:B------:R-:W-:-:S02]  /*2a00*/  USHF.R.S32.HI UR4, URZ, 0x1f, UR5 ;  /* 0x0000001f3f047899 */ /* 0x000fc40008011405 */
[----:B------:R-:W-:Y:S02]  /*2a10*/  IMAD R182, R182, UR5, RZ ;  /* 0x00000005b6b67c24 */ /* 0x000fe4000f8e02ff */
[----:B------:R-:W-:-:S04]  /*2a20*/  IMAD.WIDE.U32 R138, R183, UR5, R188 ;  /* 0x00000005b78a7c25 */ /* 0x000fc8000f8e00bc */
[----:B------:R-:W-:Y:S01]  /*2a30*/  IMAD R183, R183, UR4, R182 ;  /* 0x00000004b7b77c24 */ /* 0x000fe2000f8e02b6 */
        /* <DEDUP_REMOVED lines=42> */
.L_x_548:
[----:B------:R-:W-:Y:S05]  /*2ce0*/  BSYNC B0 ;  /* 0x0000000000007941 */ /* 0x000fea0003800000 */
.L_x_547:
[----:B------:R-:W0:Y:S02]  /*2cf0*/  LDGDEPBAR ;  /* 0x00000000000079af */ /* 0x000e240000000000 */
.L_x_546:
[----:B------:R-:W-:Y:S01]  /*2d00*/  IMAD.SHL.U32 R136, R7, 0x2, RZ ;  /* 0x0000000207887824 */ /* 0x000fe200078e00ff */
[----:B------:R-:W-:Y:S01]  /*2d10*/  STL [R1+0x2dc], R19 ;  /* 0x0002dc1301007387 */ /* 0x000fe20000100800 */
[----:B------:R-:W-:Y:S01]  /*2d20*/  IMAD.U32 R7, RZ, RZ, UR27 ;  /* 0x0000001bff077e24 */ /* 0x000fe2000f8e00ff */
[----:B------:R-:W-:Y:S01]  /*2d30*/  P2R R222, PR, RZ, 0x1 ;  /* 0x00000001ffde7803 */ /* 0x000fe20000000000 */
[----:B------:R-:W-:Y:S01]  /*2d40*/  USHF.L.U32 UR27, UR27, 0x2, URZ ;  /* 0x000000021b1b7899 */ /* 0x000fe2000800063f */
[----:B------:R-:W-:Y:S01]  /*2d50*/  LOP3.LUT R136, R136, 0x6, RZ, 0xc0, !PT ;  /* 0x0000000688887812 */ /* 0x000fe200078ec0ff */
[----:B------:R3:W-:Y:S01]  /*2d60*/  STL [R1+0x2d8], R14 ;  /* 0x0002d80e01007387 */ /* 0x0007e20000100800 */
[----:B------:R-:W-:Y:S01]  /*2d70*/  UIADD3 UR25, UR21, -0x4498517b, URZ ;  /* 0xbb67ae8515197890 */ /* 0x000fe2000fffe03f */
[----:B------:R-:W-:Y:S01]  /*2d80*/  IMAD R5, R180, 0x20, R5 ;  /* 0x00000020b4057824 */ /* 0x000fe200078e0205 */
[----:B------:R-:W-:Y:S01]  /*2d90*/  UIADD3 UR23, UR27, 0x1, URZ ;  /* 0x000000011b177890 */ /* 0x000fe2000fffe03f */
[----:B------:R-:W-:Y:S01]  /*2da0*/  IMAD R7, R7, 0x80, R136 ;  /* 0x0000008007077824 */ /* 0x000fe200078e0288 */
[----:B------:R-:W-:Y:S01]  /*2db0*/  STL [R1+0x2d4], R152 ;  /* 0x0002d49801007387 */ /* 0x000fe20000100800 */
[----:B------:R-:W-:Y:S01]  /*2dc0*/  UIADD3 UR26, UR20, -0x61c88647, URZ ;  /* 0x9e3779b9141a7890 */ /* 0x000fe2000fffe03f */
[----:B------:R-:W-:Y:S01]  /*2dd0*/  IMAD.IADD R5, R0, 0x1, R5 ;  /* 0x0000000100057824 */ /* 0x000fe200078e0205 */
[----:B------:R-:W-:Y:S01]  /*2de0*/  ULOP3.LUT UR23, UR23, UR21, URZ, 0x3c, !UPT ;  /* 0x0000001517177292 */ /* 0x000fe2000f8e3c3f */
[C---:B------:R-:W-:Y:S01]  /*2df0*/  IADD3 R137, R7.reuse, 0x1, RZ ;  /* 0x0000000107897810 */ /* 0x040fe20007ffe0ff */
[----:B------:R-:W-:Y:S01]  /*2e00*/  STL [R1+0x2d0], R15 ;  /* 0x0002d00f01007387 */ /* 0x000fe20000100800 */
[----:B------:R-:W-:Y:S01]  /*2e10*/  ISETP.GE.AND P2, PT, R7, UR13, PT ;  /* 0x0000000d07007c0c */ /* 0x000fe2000bf46270 */
[----:B------:R-:W-:Y:S01]  /*2e20*/  UIADD3 UR24, UR20, 0x3c6ef372, URZ ;  /* 0x3c6ef37214187890 */ /* 0x000fe2000fffe03f */
[----:B------:R-:W-:Y:S01]  /*2e30*/  ISETP.GE.AND P1, PT, R137, UR13, PT ;  /* 0x0000000d89007c0c */ /* 0x000fe2000bf26270 */
[----:B------:R-:W-:Y:S01]  /*2e40*/  STL.64 [R1+0x2c8], R10 ;  /* 0x0002c80a01007387 */ /* 0x000fe20000100a00 */
[----:B------:R-:W-:Y:S01]  /*2e50*/  FSEL R156, R134, -INF , !P2 ;  /* 0xff800000869c7808 */ /* 0x000fe20005000000 */
[----:B------:R-:W-:Y:S01]  /*2e60*/  UIADD3 UR22, UR21, 0x76cf5d0a, URZ ;  /* 0x76cf5d0a15167890 */ /* 0x000fe2000fffe03f */
[C---:B------:R-:W-:Y:S01]  /*2e70*/  IADD3 R136, R7.reuse, 0x8, RZ ;  /* 0x0000000807887810 */ /* 0x040fe20007ffe0ff */
[----:B------:R-:W-:Y:S01]  /*2e80*/  STL [R1+0x2c0], R151 ;  /* 0x0002c09701007387 */ /* 0x000fe20000100800 */
[----:B------:R-:W-:Y:S01]  /*2e90*/  IADD3 R134, R7, 0x19, RZ ;  /* 0x0000001907867810 */ /* 0x000fe20007ffe0ff */
[----:B------:R-:W-:Y:S01]  /*2ea0*/  UIADD3 UR18, UR21, 0x32370b8f, URZ ;  /* 0x32370b8f15127890 */ /* 0x000fe2000fffe03f */
[----:B------:R-:W-:Y:S01]  /*2eb0*/  FSEL R165, R71, -INF , !P1 ;  /* 0xff80000047a57808 */ /* 0x000fe20004800000 */
[----:B------:R-:W-:Y:S01]  /*2ec0*/  STL [R1+0x2bc], R150 ;  /* 0x0002bc9601007387 */ /* 0x000fe20000100800 */
[----:B------:R-:W-:Y:S01]  /*2ed0*/  FSEL R155, R69, -INF , !P1 ;  /* 0xff800000459b7808 */ /* 0x000fe20004800000 */
[----:B------:R-:W-:Y:S01]  /*2ee0*/  UIADD3 UR19, UR20, -0x255992d5, URZ ;  /* 0xdaa66d2b14137890 */ /* 0x000fe2000fffe03f */
[----:B------:R-:W-:Y:S01]  /*2ef0*/  FSEL R161, R135, -INF , !P1 ;  /* 0xff80000087a17808 */ /* 0x000fe20004800000 */
[----:B------:R-:W-:Y:S01]  /*2f00*/  STL [R1+0x2b8], R149 ;  /* 0x0002b89501007387 */ /* 0x000fe20000100800 */
[----:B------:R-:W-:Y:S01]  /*2f10*/  FSEL R163, R133, -INF , !P1 ;  /* 0xff80000085a37808 */ /* 0x000fe20004800000 */
[----:B------:R-:W-:Y:S01]  /*2f20*/  UIADD3 UR14, UR20, 0x78dde6e4, URZ ;  /* 0x78dde6e4140e7890 */ /* 0x000fe2000fffe03f */
[----:B------:R-:W-:Y:S01]  /*2f30*/  ISETP.GE.AND P6, PT, R136, UR13, PT ;  /* 0x0000000d88007c0c */ /* 0x000fe2000bfc6270 */
[----:B------:R-:W-:Y:S01]  /*2f40*/  STL [R1+0x2b4], R148 ;  /* 0x0002b49401007387 */ /* 0x000fe20000100800 */
[----:B------:R-:W-:Y:S01]  /*2f50*/  ISETP.GE.AND P1, PT, R134, UR13, PT ;  /* 0x0000000d86007c0c */ /* 0x000fe2000bf26270 */
[----:B------:R-:W-:Y:S01]  /*2f60*/  UIADD3 UR9, UR21, -0x56f99767, URZ ;  /* 0xa906689915097890 */ /* 0x000fe2000fffe03f */
[C---:B--2---:R-:W-:Y:S01]  /*2f70*/  IADD3 R138, R7.reuse, 0x9, RZ ;  /* 0x00000009078a7810 */ /* 0x044fe20007ffe0ff */
[----:B------:R-:W-:Y:S01]  /*2f80*/  STL [R1+0x2b0], R213 ;  /* 0x0002b0d501007387 */ /* 0x000fe20000100800 */
[----:B------:R-:W-:Y:S01]  /*2f90*/  IADD3 R134, R7, 0x20, RZ ;  /* 0x0000002007867810 */ /* 0x000fe20007ffe0ff */
[----:B------:R-:W-:Y:S01]  /*2fa0*/  UIADD3 UR10, UR20, 0x1715609d, URZ ;  /* 0x1715609d140a7890 */ /* 0x000fe2000fffe03f */
[----:B------:R-:W-:Y:S01]  /*2fb0*/  FSEL R166, R66, -INF , !P6 ;  /* 0xff80000042a67808 */ /* 0x000fe20007000000 */
[----:B------:R-:W-:Y:S01]  /*2fc0*/  STL.64 [R1+0x2a8], R146 ;  /* 0x0002a89201007387 */ /* 0x000fe20000100a00 */
[----:B------:R-:W-:Y:S01]  /*2fd0*/  FSEL R157, R64, -INF , !P6 ;  /* 0xff800000409d7808 */ /* 0x000fe20007000000 */
[----:B------:R-:W-:Y:S01]  /*2fe0*/  UIADD3 UR29, UR20, -0x4ab325aa, URZ ;  /* 0xb54cda56141d7890 */ /* 0x000fe2000fffe03f */
[----:B------:R-:W-:Y:S01]  /*2ff0*/  FSEL R162, R130, -INF , !P6 ;  /* 0xff80000082a27808 */ /* 0x000fe20007000000 */
[----:B------:R-:W-:Y:S01]  /*3000*/  STL.64 [R1+0x2a0], R144 ;  /* 0x0002a09001007387 */ /* 0x000fe20000100a00 */
[----:B------:R-:W-:-:S02]  /*3010*/  FSEL R199, R128, -INF , !P6 ;  /* 0xff80000080c77808 */ /* 0x000fc40007000000 */
[----:B------:R-:W-:Y:S01]  /*3020*/  ISETP.GE.AND P5, PT, R138, UR13, PT ;  /* 0x0000000d8a007c0c */ /* 0x000fe2000bfa6270 */
[----:B------:R-:W-:Y:S01]  /*3030*/  STL.64 [R1+0x298], R142 ;  /* 0x0002988e01007387 */ /* 0x000fe20000100a00 */
[----:B------:R-:W-:Y:S02]  /*3040*/  ISETP.GE.AND P6, PT, R134, UR13, PT ;  /* 0x0000000d86007c0c */ /* 0x000fe4000bfc6270 */
[C---:B------:R-:W-:Y:S01]  /*3050*/  IADD3 R137, R7.reuse, 0x10, RZ ;  /* 0x0000001007897810 */ /* 0x040fe20007ffe0ff */
[----:B------:R-:W-:Y:S01]  /*3060*/  STL.64 [R1+0x290], R140 ;  /* 0x0002908c01007387 */ /* 0x000fe20000100a00 */
[----:B------:R-:W-:Y:S02]  /*3070*/  IADD3 R134, R7, 0x21, RZ ;  /* 0x0000002107867810 */ /* 0x000fe40007ffe0ff */
[----:B------:R-:W-:Y:S01]  /*3080*/  FSEL R167, R67, -INF , !P5 ;  /* 0xff80000043a77808 */ /* 0x000fe20006800000 */
[----:B------:R-:W-:Y:S01]  /*3090*/  STL [R1+0x220], R4 ;  /* 0x0002200401007387 */ /* 0x000fe20000100800 */
[----:B------:R-:W-:-:S02]  /*30a0*/  FSEL R158, R65, -INF , !P5 ;  /* 0xff800000419e7808 */ /* 0x000fc40006800000 */
[----:B------:R-:W-:Y:S01]  /*30b0*/  FSEL R182, R131, -INF , !P5 ;  /* 0xff80000083b67808 */ /* 0x000fe20006800000 */
[----:B------:R-:W-:Y:S01]  /*30c0*/  STL [R1+0x2e0], R4 ;  /* 0x0002e00401007387 */ /* 0x000fe20000100800 */
[----:B------:R-:W-:Y:S02]  /*30d0*/  FSEL R220, R129, -INF , !P5 ;  /* 0xff80000081dc7808 */ /* 0x000fe40006800000 */
[----:B------:R-:W-:Y:S01]  /*30e0*/  ISETP.GE.AND P4, PT, R137, UR13, PT ;  /* 0x0000000d89007c0c */ /* 0x000fe2000bf86270 */
[----:B------:R-:W-:Y:S01]  /*30f0*/  STL [R1+0x21c], R217 ;  /* 0x00021cd901007387 */ /* 0x000fe20000100800 */
[----:B------:R-:W-:Y:S02]  /*3100*/  ISETP.GE.AND P5, PT, R134, UR13, PT ;  /* 0x0000000d86007c0c */ /* 0x000fe4000bfa6270 */
[C---:B------:R-:W-:Y:S01]  /*3110*/  IADD3 R136, R7.reuse, 0x11, RZ ;  /* 0x0000001107887810 */ /* 0x040fe20007ffe0ff */
[----:B------:R-:W-:Y:S01]  /*3120*/  STL [R1+0x2e4], R217 ;  /* 0x0002e4d901007387 */ /* 0x000fe20000100800 */
[----:B------:R-:W-:-:S02]  /*3130*/  IADD3 R134, R7, 0x28, RZ ;  /* 0x0000002807867810 */ /* 0x000fc40007ffe0ff */
[----:B------:R-:W-:Y:S01]  /*3140*/  FSEL R176, R62, -INF , !P4 ;  /* 0xff8000003eb07808 */ /* 0x000fe20006000000 */
[----:B------:R-:W-:Y:S01]  /*3150*/  STL [R1+0x218], R216 ;  /* 0x000218d801007387 */ /* 0x000fe20000100800 */
[----:B------:R-:W-:Y:S02]  /*3160*/  FSEL R159, R60, -INF , !P4 ;  /* 0xff8000003c9f7808 */ /* 0x000fe40006000000 */
[----:B------:R-:W-:Y:S01]  /*3170*/  FSEL R183, R126, -INF , !P4 ;  /* 0xff8000007eb77808 */ /* 0x000fe20006000000 */
[----:B------:R-:W-:Y:S01]  /*3180*/  STL [R1+0x2e8], R216 ;  /* 0x0002e8d801007387 */ /* 0x000fe20000100800 */
[----:B------:R-:W-:Y:S02]  /*3190*/  FSEL R221, R124, -INF , !P4 ;  /* 0xff8000007cdd7808 */ /* 0x000fe40006000000 */
[----:B------:R-:W-:Y:S01]  /*31a0*/  ISETP.GE.AND P3, PT, R136, UR13, PT ;  /* 0x0000000d88007c0c */ /* 0x000fe2000bf66270 */
[----:B------:R-:W-:Y:S01]  /*31b0*/  STL [R1+0x214], R215 ;  /* 0x000214d701007387 */ /* 0x000fe20000100800 */
[----:B------:R-:W-:-:S02]  /*31c0*/  ISETP.GE.AND P4, PT, R134, UR13, PT ;  /* 0x0000000d86007c0c */ /* 0x000fc4000bf86270 */
[C---:B------:R-:W-:Y:S01]  /*31d0*/  IADD3 R136, R7.reuse, 0x18, RZ ;  /* 0x0000001807887810 */ /* 0x040fe20007ffe0ff */
[----:B------:R-:W-:Y:S01]  /*31e0*/  STL [R1+0x210], R214 ;  /* 0x000210d601007387 */ /* 0x000fe20000100800 */
[----:B------:R-:W-:Y:S02]  /*31f0*/  IADD3 R134, R7, 0x29, RZ ;  /* 0x0000002907867810 */ /* 0x000fe40007ffe0ff */
[----:B------:R-:W-:Y:S01]  /*3200*/  FSEL R160, R70, -INF , !P2 ;  /* 0xff80000046a07808 */ /* 0x000fe20005000000 */
[----:B------:R-:W-:Y:S01]  /*3210*/  STL [R1+0x2ec], R214 ;  /* 0x0002ecd601007387 */ /* 0x000fe20000100800 */
[----:B------:R-:W-:Y:S02]  /*3220*/  FSEL R154, R68, -INF , !P2 ;  /* 0xff800000449a7808 */ /* 0x000fe40005000000 */
[----:B------:R-:W-:Y:S01]  /*3230*/  FSEL R153, R132, -INF , !P2 ;  /* 0xff80000084997808 */ /* 0x000fe20005000000 */
[----:B------:R-:W-:Y:S01]  /*3240*/  STL.64 [R1+0x208], R210 ;  /* 0x000208d201007387 */ /* 0x000fe20000100a00 */
[----:B------:R-:W-:-:S02]  /*3250*/  FSEL R177, R63, -INF , !P3 ;  /* 0xff8000003fb17808 */ /* 0x000fc40005800000 */
[----:B------:R-:W-:Y:S01]  /*3260*/  FSEL R168, R61, -INF , !P3 ;  /* 0xff8000003da87808 */ /* 0x000fe20005800000 */
[----:B------:R-:W-:Y:S01]  /*3270*/  STL [R1+0x2f0], R210 ;  /* 0x0002f0d201007387 */ /* 0x000fe20000100800 */
[----:B------:R-:W-:Y:S02]  /*3280*/  FSEL R185, R127, -INF , !P3 ;  /* 0xff8000007fb97808 */ /* 0x000fe40005800000 */
[----:B------:R-:W-:Y:S01]  /*3290*/  FSEL R223, R125, -INF , !P3 ;  /* 0xff8000007ddf7808 */ /* 0x000fe20005800000 */
[----:B------:R-:W-:Y:S01]  /*32a0*/  STL [R1+0x200], R209 ;  /* 0x000200d101007387 */ /* 0x000fe20000100800 */
[----:B------:R-:W-:Y:S02]  /*32b0*/  ISETP.GE.AND P2, PT, R136, UR13, PT ;  /* 0x0000000d88007c0c */ /* 0x000fe4000bf46270 */
[----:B------:R-:W-:Y:S01]  /*32c0*/  ISETP.GE.AND P3, PT, R134, UR13, PT ;  /* 0x0000000d86007c0c */ /* 0x000fe2000bf66270 */
[----:B------:R-:W-:Y:S01]  /*32d0*/  STL [R1+0x1fc], R208 ;  /* 0x0001fcd001007387 */ /* 0x000fe20000100800 */
[----:B------:R-:W-:-:S02]  /*32e0*/  IADD3 R134, R7, 0x30, RZ ;  /* 0x0000003007867810 */ /* 0x000fc40007ffe0ff */
[----:B------:R-:W-:Y:S01]  /*32f0*/  FSEL R231, R112, -INF , !P4 ;  /* 0xff80000070e77808 */ /* 0x000fe20006000000 */
[----:B------:R-:W-:Y:S01]  /*3300*/  STL.64 [R1+0x2f8], R208 ;  /* 0x0002f8d001007387 */ /* 0x000fe20000100a00 */
[----:B------:R-:W-:Y:S02]  /*3310*/  FSEL R178, R58, -INF , !P2 ;  /* 0xff8000003ab27808 */ /* 0x000fe40005000000 */
[----:B------:R-:W-:Y:S01]  /*3320*/  FSEL R172, R56, -INF , !P2 ;  /* 0xff80000038ac7808 */ /* 0x000fe20005000000 */
[----:B------:R-:W-:Y:S01]  /*3330*/  STL [R1+0x1f8], R171 ;  /* 0x0001f8ab01007387 */ /* 0x000fe20000100800 */
[----:B------:R-:W-:Y:S02]  /*3340*/  FSEL R188, R122, -INF , !P2 ;  /* 0xff8000007abc7808 */ /* 0x000fe40005000000 */
[----:B------:R-:W-:Y:S01]  /*3350*/  FSEL R224, R120, -INF , !P2 ;  /* 0xff80000078e07808 */ /* 0x000fe20005000000 */
[----:B------:R-:W-:Y:S01]  /*3360*/  STL [R1+0x300], R171 ;  /* 0x000300ab01007387 */ /* 0x000fe20000100800 */
[----:B------:R-:W-:-:S02]  /*3370*/  IADD3 R112, R7, 0x41, RZ ;  /* 0x0000004107707810 */ /* 0x000fc40007ffe0ff */
[----:B------:R-:W-:Y:S01]  /*3380*/  ISETP.GE.AND P2, PT, R134, UR13, PT ;  /* 0x0000000d86007c0c */ /* 0x000fe2000bf46270 */
[----:B------:R-:W-:Y:S01]  /*3390*/  STL [R1+0x1f4], R170 ;  /* 0x0001f4aa01007387 */ /* 0x000fe20000100800 */
[----:B------:R-:W-:Y:S02]  /*33a0*/  FSEL R195, R51, -INF , !P3 ;  /* 0xff80000033c37808 */ /* 0x000fe40005800000 */
[----:B------:R-:W-:Y:S01]  /*33b0*/  FSEL R219, R49, -INF , !P3 ;  /* 0xff80000031db7808 */ /* 0x000fe20005800000 */
[----:B------:R-:W-:Y:S01]  /*33c0*/  STL [R1+0x304], R170 ;  /* 0x000304aa01007387 */ /* 0x000fe20000100800 */
[----:B------:R-:W-:Y:S02]  /*33d0*/  FSEL R230, R115, -INF , !P3 ;  /* 0xff80000073e67808 */ /* 0x000fe40005800000 */
[----:B------:R-:W-:Y:S01]  /*33e0*/  FSEL R235, R113, -INF , !P3 ;  /* 0xff80000071eb7808 */ /* 0x000fe20005800000 */
[----:B------:R-:W-:Y:S01]  /*33f0*/  STL [R1+0x1f0], R169 ;  /* 0x0001f0a901007387 */ /* 0x000fe20000100800 */
[----:B------:R-:W-:-:S02]  /*3400*/  ISETP.GE.AND P3, PT, R112, UR13, PT ;  /* 0x0000000d70007c0c */ /* 0x000fc4000bf66270 */
[C---:B------:R-:W-:Y:S01]  /*3410*/  IADD3 R134, R7.reuse, 0x31, RZ ;  /* 0x0000003107867810 */ /* 0x040fe20007ffe0ff */
[----:B------:R-:W-:Y:S01]  /*3420*/  STL [R1+0x308], R169 ;  /* 0x000308a901007387 */ /* 0x000fe20000100800 */
[----:B------:R-:W-:Y:S02]  /*3430*/  IADD3 R112, R7, 0x48, RZ ;  /* 0x0000004807707810 */ /* 0x000fe40007ffe0ff */
[----:B------:R-:W-:Y:S01]  /*3440*/  FSEL R227, R110, -INF , !P2 ;  /* 0xff8000006ee37808 */ /* 0x000fe20005000000 */
[----:B------:R-:W-:Y:S01]  /*3450*/  STL [R1+0x310], R160 ;  /* 0x000310a001007387 */ /* 0x000fe20000100800 */
[----:B------:R-:W-:Y:S02]  /*3460*/  FMNMX.FTZ R110, R153, R163, !PT ;  /* 0x000000a3996e7209 */ /* 0x000fe40007810000 */
[----:B------:R-:W-:Y:S01]  /*3470*/  FSEL R181, R59, -INF , !P1 ;  /* 0xff8000003bb57808 */ /* 0x000fe20004800000 */
[----:B------:R-:W-:Y:S01]  /*3480*/  STL [R1+0x30c], R70 ;  /* 0x00030c4601007387 */ /* 0x000fe20000100800 */
[----:B------:R-:W-:-:S02]  /*3490*/  FSEL R173, R57, -INF , !P1 ;  /* 0xff80000039ad7808 */ /* 0x000fc40004800000 */
[----:B------:R-:W-:Y:S01]  /*34a0*/  FSEL R192, R123, -INF , !P1 ;  /* 0xff8000007bc07808 */ /* 0x000fe20004800000 */
        /* <DEDUP_REMOVED lines=8> */
[----:B------:R-:W-:Y:S01]  /*3530*/  ISETP.GE.AND P2, PT, R112, UR13, PT ;  /* 0x0000000d70007c0c */ /* 0x000fe2000bf46270 */
[----:B------:R-:W-:Y:S01]  /*3540*/  STL [R1+0x31c], R71 ;  /* 0x00031c4701007387 */ /* 0x000fe20000100800 */
[----:B------:R-:W-:Y:S02]  /*3550*/  FMNMX.FTZ R112, R199, R110, !PT ;  /* 0x0000006ec7707209 */ /* 0x000fe40007810000 */
[----:B------:R-:W-:Y:S01]  /*3560*/  FSEL R228, R111, -INF , !P1 ;  /* 0xff8000006fe47808 */ /* 0x000fe20004800000 */
[----:B------:R-:W-:Y:S01]  /*3570*/  STL [R1+0x324], R69 ;  /* 0x0003244501007387 */ /* 0x000fe20000100800 */
[----:B------:R-:W-:Y:S02]  /*3580*/  FMNMX.FTZ R111, R220, R112, !PT ;  /* 0x00000070dc6f7209 */ /* 0x000fe40007810000 */
[C---:B------:R-:W-:Y:S01]  /*3590*/  IADD3 R134, R7.reuse, 0x38, RZ ;  /* 0x0000003807867810 */ /* 0x040fe20007ffe0ff */
[----:B------:R-:W-:Y:S01]  /*35a0*/  STL [R1+0x328], R133 ;  /* 0x0003288501007387 */ /* 0x000fe20000100800 */
[----:B------:R-:W-:-:S02]  /*35b0*/  IADD3 R110, R7, 0x49, RZ ;  /* 0x00000049076e7810 */ /* 0x000fc40007ffe0ff */
[----:B------:R-:W-:Y:S01]  /*35c0*/  FMNMX.FTZ R111, R221, R111, !PT ;  /* 0x0000006fdd6f7209 */ /* 0x000fe20007810000 */
[----:B------:R-:W-:Y:S01]  /*35d0*/  STL [R1+0x330], R166 ;  /* 0x000330a601007387 */ /* 0x000fe20000100800 */
[----:B------:R-:W-:Y:S02]  /*35e0*/  FSEL R205, R54, -INF , !P6 ;  /* 0xff80000036cd7808 */ /* 0x000fe40007000000 */
[----:B------:R-:W-:Y:S01]  /*35f0*/  FSEL R174, R52, -INF , !P6 ;  /* 0xff80000034ae7808 */ /* 0x000fe20007000000 */
[----:B------:R-:W-:Y:S01]  /*3600*/  STL [R1+0x32c], R66 ;  /* 0x00032c4201007387 */ /* 0x000fe20000100800 */
[----:B------:R-:W-:Y:S02]  /*3610*/  FSEL R233, R118, -INF , !P6 ;  /* 0xff80000076e97808 */ /* 0x000fe40007000000 */
[----:B---3--:R-:W-:Y:S01]  /*3620*/  FSEL R14, R116, -INF , !P6 ;  /* 0xff800000740e7808 */ /* 0x008fe20007000000 */
        /* <DEDUP_REMOVED lines=8> */
[----:B------:R-:W-:Y:S01]  /*36b0*/  IADD3 R110, R7, 0x50, RZ ;  /* 0x00000050076e7810 */ /* 0x000fe20007ffe0ff */
[----:B------:R-:W-:Y:S01]  /*36c0*/  STL [R1+0x344], R167 ;  /* 0x000344a701007387 */ /* 0x000fe20000100800 */
[----:B------:R-:W-:-:S02]  /*36d0*/  FMNMX.FTZ R111, R223, R111, !PT ;  /* 0x0000006fdf6f7209 */ /* 0x000fc40007810000 */
[----:B------:R-:W-:Y:S01]  /*36e0*/  FSEL R189, R42, -INF , !P6 ;  /* 0xff8000002abd7808 */ /* 0x000fe20007000000 */
[----:B------:R-:W-:Y:S01]  /*36f0*/  STL [R1+0x340], R67 ;  /* 0x0003404301007387 */ /* 0x000fe20000100800 */
[----:B-1----:R-:W-:Y:S02]  /*3700*/  FSEL R186, R40, -INF , !P6 ;  /* 0xff80000028ba7808 */ /* 0x002fe40007000000 */
[----:B------:R-:W-:Y:S01]  /*3710*/  FSEL R229, R106, -INF , !P6 ;  /* 0xff8000006ae57808 */ /* 0x000fe20007000000 */
[----:B------:R-:W-:Y:S01]  /*3720*/  STL [R1+0x348], R65 ;  /* 0x0003484101007387 */ /* 0x000fe20000100800 */
[----:B------:R-:W-:Y:S02]  /*3730*/  FSEL R240, R104, -INF , !P6 ;  /* 0xff80000068f07808 */ /* 0x000fe40007000000 */
[----:B------:R-:W-:Y:S01]  /*3740*/  ISETP.GE.AND P6, PT, R110, UR13, PT ;  /* 0x0000000d6e007c0c */ /* 0x000fe2000bfc6270 */
[----:B------:R1:W-:Y:S01]  /*3750*/  STL [R1+0x34c], R131 ;  /* 0x00034c8301007387 */ /* 0x0003e20000100800 */
[----:B------:R-:W-:-:S02]  /*3760*/  FMNMX.FTZ R110, R224, R111, !PT ;  /* 0x0000006fe06e7209 */ /* 0x000fc40007810000 */
[----:B------:R-:W-:Y:S01]  /*3770*/  IADD3 R134, R7, 0x39, RZ ;  /* 0x0000003907867810 */ /* 0x000fe20007ffe0ff */
[----:B------:R-:W-:Y:S01]  /*3780*/  STL.64 [R1+0x350], R62 ;  /* 0x0003503e01007387 */ /* 0x000fe20000100a00 */
[----:B------:R-:W-:Y:S02]  /*3790*/  FSEL R203, R55, -INF , !P5 ;  /* 0xff80000037cb7808 */ /* 0x000fe40006800000 */
[----:B------:R-:W-:Y:S01]  /*37a0*/  FSEL R175, R53, -INF , !P5 ;  /* 0xff80000035af7808 */ /* 0x000fe20006800000 */
[----:B------:R2:W-:Y:S01]  /*37b0*/  STL.64 [R1+0x228], R52 ;  /* 0x0002283401007387 */ /* 0x0005e20000100a00 */
[----:B------:R-:W-:Y:S02]  /*37c0*/  FSEL R238, R119, -INF , !P5 ;  /* 0xff80000077ee7808 */ /* 0x000fe40006800000 */
[----:B------:R-:W-:Y:S02]  /*37d0*/  FSEL R243, R117, -INF , !P5 ;  /* 0xff80000075f37808 */ /* 0x000fe40006800000 */
[----:B------:R-:W-:-:S02]  /*37e0*/  FMNMX.FTZ R110, R225, R110, !PT ;  /* 0x0000006ee16e7209 */ /* 0x000fc40007810000 */
[----:B------:R-:W-:Y:S02]  /*37f0*/  ISETP.GE.AND P5, PT, R134, UR13, PT ;  /* 0x0000000d86007c0c */ /* 0x000fe4000bfa6270 */
[----:B------:R-:W-:Y:S02]  /*3800*/  IADD3 R134, R7, 0x40, RZ ;  /* 0x0000004007867810 */ /* 0x000fe40007ffe0ff */
[----:B------:R-:W-:Y:S02]  /*3810*/  FMNMX.FTZ R110, R14, R110, !PT ;  /* 0x0000006e0e6e7209 */ /* 0x000fe40007810000 */
[----:B------:R-:W-:Y:S02]  /*3820*/  FSEL R197, R50, -INF , !P4 ;  /* 0xff80000032c57808 */ /* 0x000fe40006000000 */
[----:B------:R-:W-:Y:S02]  /*3830*/  FSEL R179, R48, -INF , !P4 ;  /* 0xff80000030b37808 */ /* 0x000fe40006000000 */
[----:B------:R-:W-:-:S02]  /*3840*/  FSEL R226, R114, -INF , !P4 ;  /* 0xff80000072e27808 */ /* 0x000fc40006000000 */
[----:B------:R-:W-:Y:S02]  /*3850*/  ISETP.GE.AND P4, PT, R134, UR13, PT ;  /* 0x0000000d86007c0c */ /* 0x000fe4000bf86270 */
[----:B------:R-:W-:Y:S02]  /*3860*/  FSEL R232, R107, -INF , !P5 ;  /* 0xff8000006be87808 */ /* 0x000fe40006800000 */
[----:B------:R-:W-:Y:S02]  /*3870*/  IADD3 R107, R7, 0x58, RZ ;  /* 0x00000058076b7810 */ /* 0x000fe40007ffe0ff */
[----:B------:R-:W-:Y:S02]  /*3880*/  FMNMX.FTZ R110, R243, R110, !PT ;  /* 0x0000006ef36e7209 */ /* 0x000fe40007810000 */
[----:B------:R-:W-:Y:S02]  /*3890*/  FSEL R218, R38, -INF , !P4 ;  /* 0xff80000026da7808 */ /* 0x000fe40006000000 */
[----:B------:R-:W-:-:S02]  /*38a0*/  FSEL R198, R36, -INF , !P4 ;  /* 0xff80000024c67808 */ /* 0x000fc40006000000 */
[----:B------:R-:W-:Y:S02]  /*38b0*/  FSEL R248, R102, -INF , !P4 ;  /* 0xff80000066f87808 */ /* 0x000fe40006000000 */
[----:B------:R-:W-:Y:S02]  /*38c0*/  FSEL R244, R100, -INF , !P4 ;  /* 0xff80000064f47808 */ /* 0x000fe40006000000 */
[----:B------:R-:W-:Y:S02]  /*38d0*/  ISETP.GE.AND P4, PT, R107, UR13, PT ;  /* 0x0000000d6b007c0c */ /* 0x000fe4000bf86270 */
[----:B------:R-:W-:Y:S02]  /*38e0*/  FMNMX.FTZ R107, R231, R110, !PT ;  /* 0x0000006ee76b7209 */ /* 0x000fe40007810000 */
[----:B------:R-:W-:Y:S02]  /*38f0*/  FSEL R242, R105, -INF , !P5 ;  /* 0xff80000069f27808 */ /* 0x000fe40006800000 */
[----:B------:R-:W-:-:S02]  /*3900*/  FMNMX.FTZ R107, R235, R107, !PT ;  /* 0x0000006beb6b7209 */ /* 0x000fc40007810000 */
[----:B------:R-:W-:Y:S02]  /*3910*/  FSEL R245, R101, -INF , !P3 ;  /* 0xff80000065f57808 */ /* 0x000fe40005800000 */
[----:B------:R-:W-:Y:S02]  /*3920*/  FMNMX.FTZ R107, R108, R107, !PT ;  /* 0x0000006b6c6b7209 */ /* 0x000fe40007810000 */
[----:B------:R-:W-:Y:S02]  /*3930*/  FSEL R241, R94, -INF , !P6 ;  /* 0xff8000005ef17808 */ /* 0x000fe40007000000 */
[----:B------:R-:W-:Y:S02]  /*3940*/  FMNMX.FTZ R107, R109, R107, !PT ;  /* 0x0000006b6d6b7209 */ /* 0x000fe40007810000 */
[----:B-1----:R-:W-:Y:S02]  /*3950*/  FSEL R131, R96, -INF , !P2 ;  /* 0xff80000060837808 */ /* 0x002fe40005000000 */
[----:B------:R-:W-:-:S02]  /*3960*/  FMNMX.FTZ R107, R240, R107, !PT ;  /* 0x0000006bf06b7209 */ /* 0x000fc40007810000 */
[----:B------:R-:W-:Y:S02]  /*3970*/  IADD3 R111, R7, 0x51, RZ ;  /* 0x00000051076f7810 */ /* 0x000fe40007ffe0ff */
[----:B------:R-:W-:Y:S02]  /*3980*/  FMNMX.FTZ R107, R242, R107, !PT ;  /* 0x0000006bf26b7209 */ /* 0x000fe40007810000 */
[----:B------:R-:W-:Y:S02]  /*3990*/  FSEL R65, R97, -INF , !P1 ;  /* 0xff80000061417808 */ /* 0x000fe40004800000 */
[----:B------:R-:W-:Y:S02]  /*39a0*/  FMNMX.FTZ R107, R244, R107, !PT ;  /* 0x0000006bf46b7209 */ /* 0x000fe40007810000 */
[----:B------:R-:W-:Y:S02]  /*39b0*/  FSEL R187, R43, -INF , !P5 ;  /* 0xff8000002bbb7808 */ /* 0x000fe40006800000 */
[----:B------:R-:W-:-:S02]  /*39c0*/  FMNMX.FTZ R94, R245, R107, !PT ;  /* 0x0000006bf55e7209 */ /* 0x000fc40007810000 */
[----:B------:R-:W-:Y:S02]  /*39d0*/  FSEL R201, R41, -INF , !P5 ;  /* 0xff80000029c97808 */ /* 0x000fe40006800000 */
[----:B------:R-:W-:Y:S02]  /*39e0*/  FMNMX.FTZ R94, R131, R94, !PT ;  /* 0x0000005e835e7209 */ /* 0x000fe40007810000 */
[----:B------:R-:W-:Y:S02]  /*39f0*/  ISETP.GE.AND P5, PT, R111, UR13, PT ;  /* 0x0000000d6f007c0c */ /* 0x000fe4000bfa6270 */
[----:B--2---:R-:W-:Y:S02]  /*3a00*/  FSEL R53, R92, -INF , !P6 ;  /* 0xff8000005c357808 */ /* 0x004fe40007000000 */
[----:B------:R-:W-:Y:S02]  /*3a10*/  FMNMX.FTZ R94, R65, R94, !PT ;  /* 0x0000005e415e7209 */ /* 0x000fe40007810000 */
[----:B------:R-:W-:-:S02]  /*3a20*/  IADD3 R100, R7, 0x59, RZ ;  /* 0x0000005907647810 */ /* 0x000fc40007ffe0ff */
[----:B------:R-:W-:Y:S02]  /*3a30*/  FSEL R206, R39, -INF , !P3 ;  /* 0xff80000027ce7808 */ /* 0x000fe40005800000 */
[----:B------:R-:W-:Y:S02]  /*3a40*/  FSEL R202, R37, -INF , !P3 ;  /* 0xff80000025ca7808 */ /* 0x000fe40005800000 */
[----:B------:R-:W-:Y:S02]  /*3a50*/  FSEL R250, R103, -INF , !P3 ;  /* 0xff80000067fa7808 */ /* 0x000fe40005800000 */
[----:B------:R-:W-:Y:S02]  /*3a60*/  FSEL R210, R93, -INF , !P5 ;  /* 0xff8000005dd27808 */ /* 0x000fe40006800000 */
[----:B------:R-:W-:Y:S02]  /*3a70*/  FMNMX.FTZ R94, R53, R94, !PT ;  /* 0x0000005e355e7209 */ /* 0x000fe40007810000 */
[----:B------:R-:W-:-:S02]  /*3a80*/  ISETP.GE.AND P3, PT, R100, UR13, PT ;  /* 0x0000000d64007c0c */ /* 0x000fc4000bf66270 */
[----:B------:R-:W-:Y:S02]  /*3a90*/  IADD3 R100, R7, 0x60, RZ ;  /* 0x0000006007647810 */ /* 0x000fe40007ffe0ff */
[----:B------:R-:W-:Y:S02]  /*3aa0*/  FSEL R214, R88, -INF , !P4 ;  /* 0xff80000058d67808 */ /* 0x000fe40006000000 */
[----:B------:R-:W-:Y:S02]  /*3ab0*/  FMNMX.FTZ R94, R210, R94, !PT ;  /* 0x0000005ed25e7209 */ /* 0x000fe40007810000 */
[----:B------:R-:W-:Y:S02]  /*3ac0*/  FSEL R204, R34, -INF , !P2 ;  /* 0xff80000022cc7808 */ /* 0x000fe40005000000 */
[----:B------:R-:W-:Y:S02]  /*3ad0*/  FSEL R249, R32, -INF , !P2 ;  /* 0xff80000020f97808 */ /* 0x000fe40005000000 */
[----:B------:R-:W-:-:S02]  /*3ae0*/  FSEL R247, R98, -INF , !P2 ;  /* 0xff80000062f77808 */ /* 0x000fc40005000000 */
[----:B------:R-:W-:Y:S02]  /*3af0*/  ISETP.GE.AND P2, PT, R100, UR13, PT ;  /* 0x0000000d64007c0c */ /* 0x000fe4000bf46270 */
[----:B------:R-:W-:Y:S02]  /*3b00*/  IADD3 R100, R7, 0x61, RZ ;  /* 0x0000006107647810 */ /* 0x000fe40007ffe0ff */
[----:B------:R-:W-:Y:S02]  /*3b10*/  FSEL R215, R89, -INF , !P3 ;  /* 0xff80000059d77808 */ /* 0x000fe40005800000 */
[----:B------:R-:W-:Y:S02]  /*3b20*/  FMNMX.FTZ R94, R214, R94, !PT ;  /* 0x0000005ed65e7209 */ /* 0x000fe40007810000 */
[----:B------:R-:W-:Y:S02]  /*3b30*/  FSEL R184, R35, -INF , !P1 ;  /* 0xff80000023b87808 */ /* 0x000fe40004800000 */
[----:B------:R-:W-:-:S02]  /*3b40*/  FSEL R251, R33, -INF , !P1 ;  /* 0xff80000021fb7808 */ /* 0x000fc40004800000 */
[----:B------:R-:W-:Y:S02]  /*3b50*/  FSEL R246, R99, -INF , !P1 ;  /* 0xff80000063f67808 */ /* 0x000fe40004800000 */
[----:B------:R-:W-:Y:S02]  /*3b60*/  ISETP.GE.AND P1, PT, R100, UR13, PT ;  /* 0x0000000d64007c0c */ /* 0x000fe4000bf26270 */
[----:B------:R-:W-:Y:S02]  /*3b70*/  IADD3 R100, R7, 0x68, RZ ;  /* 0x0000006807647810 */ /* 0x000fe40007ffe0ff */
[----:B------:R-:W-:Y:S02]  /*3b80*/  FSEL R216, R84, -INF , !P2 ;  /* 0xff80000054d87808 */ /* 0x000fe40005000000 */
[----:B------:R-:W-:Y:S02]  /*3b90*/  FMNMX.FTZ R94, R215, R94, !PT ;  /* 0x0000005ed75e7209 */ /* 0x000fe40007810000 */
[----:B------:R-:W-:-:S02]  /*3ba0*/  IADD3 R92, R7, 0x69, RZ ;  /* 0x00000069075c7810 */ /* 0x000fc40007ffe0ff */
[----:B------:R-:W-:Y:S02]  /*3bb0*/  FSEL R200, R30, -INF , !P6 ;  /* 0xff8000001ec87808 */ /* 0x000fe40007000000 */
[----:B------:R-:W-:Y:S02]  /*3bc0*/  FSEL R252, R28, -INF , !P6 ;  /* 0xff8000001cfc7808 */ /* 0x000fe40007000000 */
[----:B------:R-:W-:Y:S01]  /*3bd0*/  ISETP.GE.AND P0, PT, R100, UR13, PT ;  /* 0x0000000d64007c0c */ /* 0x000fe2000bf06270 */
[----:B------:R-:W-:Y:S01]  /*3be0*/  IMAD.U32 R100, RZ, RZ, UR11 ;  /* 0x0000000bff647e24 */ /* 0x000fe2000f8e00ff */
[----:B------:R-:W-:Y:S02]  /*3bf0*/  FSEL R217, R85, -INF , !P1 ;  /* 0xff80000055d97808 */ /* 0x000fe40004800000 */
[----:B------:R-:W-:Y:S01]  /*3c00*/  FMNMX.FTZ R94, R216, R94, !PT ;  /* 0x0000005ed85e7209 */ /* 0x000fe20007810000 */
[----:B------:R-:W-:Y:S01]  /*3c10*/  IMAD R100, R100, 0x8, R3 ;  /* 0x0000000864647824 */ /* 0x000fe200078e0203 */
[----:B------:R-:W-:-:S02]  /*3c20*/  ISETP.GE.AND P6, PT, R92, UR13, PT ;  /* 0x0000000d5c007c0c */ /* 0x000fc4000bfc6270 */
[----:B------:R-:W-:Y:S01]  /*3c30*/  IADD3 R92, R7, 0x70, RZ ;  /* 0x00000070075c7810 */ /* 0x000fe20007ffe0ff */
[----:B------:R-:W-:Y:S01]  /*3c40*/  IMAD.WIDE.U32 R134, R100, -0x326172a9, RZ ;  /* 0xcd9e8d5764867825 */ /* 0x000fe200078e00ff */
        /* <DEDUP_REMOVED lines=16> */
[----:B------:R-:W-:-:S02]  /*3d50*/  FSEL R194, R27, -INF , !P3 ;  /* 0xff8000001bc27808 */ /* 0x000fc40005800000 */
[----:B------:R-:W-:Y:S02]  /*3d60*/  FSEL R165, R25, -INF , !P3 ;  /* 0xff80000019a57808 */ /* 0x000fe40005800000 */
[----:B------:R-:W-:Y:S02]  /*3d70*/  FSEL R167, R91, -INF , !P3 ;  /* 0xff8000005ba77808 */ /* 0x000fe40005800000 */
[----:B------:R-:W-:Y:S02]  /*3d80*/  ISETP.GE.AND P3, PT, R92, UR13, PT ;  /* 0x0000000d5c007c0c */ /* 0x000fe4000bf66270 */
[----:B------:R-:W-:Y:S02]  /*3d90*/  IADD3 R7, R7, 0x79, RZ ;  /* 0x0000007907077810 */ /* 0x000fe40007ffe0ff */
[----:B------:R-:W-:Y:S02]  /*3da0*/  FSEL R146, R77, -INF , !P4 ;  /* 0xff8000004d927808 */ /* 0x000fe40006000000 */
[----:B------:R-:W-:-:S02]  /*3db0*/  FMNMX.FTZ R94, R141, R94, !PT ;  /* 0x0000005e8d5e7209 */ /* 0x000fc40007810000 */
[----:B------:R-:W-:Y:S02]  /*3dc0*/  FSEL R236, R22, -INF , !P2 ;  /* 0xff80000016ec7808 */ /* 0x000fe40005000000 */
[----:B------:R-:W-:Y:S02]  /*3dd0*/  FSEL R71, R20, -INF , !P2 ;  /* 0xff80000014477808 */ /* 0x000fe40005000000 */
[----:B------:R-:W-:Y:S02]  /*3de0*/  FSEL R67, R86, -INF , !P2 ;  /* 0xff80000056437808 */ /* 0x000fe40005000000 */
[----:B------:R-:W-:Y:S01]  /*3df0*/  ISETP.GE.AND P2, PT, R7, UR13, PT ;  /* 0x0000000d07007c0c */ /* 0x000fe2000bf46270 */
[----:B------:R-:W-:Y:S01]  /*3e00*/  UIADD3 UR13, UR21, -0x126145ec, URZ ;  /* 0xed9eba14150d7890 */ /* 0x000fe2000fffe03f */
[----:B------:R-:W-:Y:S02]  /*3e10*/  FSEL R11, R72, -INF , !P3 ;  /* 0xff800000480b7808 */ /* 0x000fe40005800000 */
[----:B------:R-:W-:-:S02]  /*3e20*/  FMNMX.FTZ R94, R146, R94, !PT ;  /* 0x0000005e925e7209 */ /* 0x000fc40007810000 */
[----:B------:R-:W-:Y:S02]  /*3e30*/  FSEL R19, R73, -INF , !P2 ;  /* 0xff80000049137808 */ /* 0x000fe40005000000 */
[----:B------:R-:W-:Y:S01]  /*3e40*/  FMNMX.FTZ R92, R11, R94, !PT ;  /* 0x0000005e0b5c7209 */ /* 0x000fe20007810000 */
[----:B------:R-:W-:Y:S01]  /*3e50*/  IMAD.WIDE.U32 R94, R6, -0x2daee0ad, RZ ;  /* 0xd2511f53065e7825 */ /* 0x000fe200078e00ff */
[----:B------:R-:W-:Y:S02]  /*3e60*/  FSEL R237, R23, -INF , !P1 ;  /* 0xff80000017ed7808 */ /* 0x000fe40004800000 */
[----:B------:R-:W-:Y:S02]  /*3e70*/  FMNMX.FTZ R92, R19, R92, !PT ;  /* 0x0000005c135c7209 */ /* 0x000fe40007810000 */
[----:B------:R-:W-:Y:S02]  /*3e80*/  FSEL R15, R21, -INF , !P1 ;  /* 0xff800000150f7808 */ /* 0x000fe40004800000 */
[----:B------:R-:W-:Y:S01]  /*3e90*/  FSEL R128, R87, -INF , !P1 ;  /* 0xff80000057807808 */ /* 0x000fe20004800000 */
[----:B------:R-:W1:Y:S01]  /*3ea0*/  SHFL.BFLY PT, R7, R92, 0x2, 0x1f ;  /* 0x0c401f005c077f89 */ /* 0x000e6200000e0000 */
        /* <DEDUP_REMOVED lines=12> */
[----:B-1----:R-:W-:-:S02]  /*3f70*/  FMNMX.FTZ R7, R92, R7, !PT ;  /* 0x000000075c077209 */ /* 0x002fc40007810000 */
        /* <DEDUP_REMOVED lines=13> */
[----:B------:R-:W-:Y:S02]  /*4050*/  FSEL R152, R7, RZ, P1 ;  /* 0x000000ff07987208 */ /* 0x000fe40000800000 */
[----:B------:R-:W-:Y:S02]  /*4060*/  FMNMX.FTZ R7, R156, R161, !PT ;  /* 0x000000a19c077209 */ /* 0x000fe40007810000 */
[----:B------:R-:W-:Y:S01]  /*4070*/  FMNMX.FTZ R92, R179, R92, !PT ;  /* 0x0000005cb35c7209 */ /* 0x000fe20007810000 */
[--C-:B------:R-:W-:Y:S01]  /*4080*/  FFMA.FTZ R231, R231, c[0x0][0x23c], -R152.reuse ;  /* 0x00008f00e7e77a23 */ /* 0x100fe20000010898 */
[----:B------:R-:W-:Y:S01]  /*4090*/  FMNMX.FTZ R7, R162, R7, !PT ;  /* 0x00000007a2077209 */ /* 0x000fe20007810000 */
[----:B------:R-:W-:Y:S01]  /*40a0*/  FFMA.FTZ R235, R235, c[0x0][0x23c], -R152 ;  /* 0x00008f00ebeb7a23 */ /* 0x000fe20000010898 */
        /* <DEDUP_REMOVED lines=41> */
[----:B------:R-:W-:-:S03]  /*4340*/  FMNMX.FTZ R7, R167, R7, !PT ;  /* 0x00000007a7077209 */ /* 0x000fc60007810000 */
[----:B------:R-:W1:Y:S01]  /*4350*/  SHFL.BFLY PT, R107, R3, 0x2, 0x1f ;  /* 0x0c401f00036b7f89 */ /* 0x000e6200000e0000 */
[----:B------:R-:W-:-:S04]  /*4360*/  FMNMX.FTZ R7, R67, R7, !PT ;  /* 0x0000000743077209 */ /* 0x000fc80007810000 */
[----:B------:R-:W-:-:S04]  /*4370*/  FMNMX.FTZ R7, R128, R7, !PT ;  /* 0x0000000780077209 */ /* 0x000fc80007810000 */
[----:B------:R-:W-:Y:S02]  /*4380*/  FMNMX.FTZ R111, R130, R7, !PT ;  /* 0x00000007826f7209 */ /* 0x000fe40007810000 */
[----:B------:R-:W-:Y:S02]  /*4390*/  LOP3.LUT R7, R2, UR20, RZ, 0x3c, !PT ;  /* 0x0000001402077c12 */ /* 0x000fe4000f8e3cff */
[----:B------:R-:W-:Y:S02]  /*43a0*/  FMNMX.FTZ R111, R64, R111, !PT ;  /* 0x0000006f406f7209 */ /* 0x000fe40007810000 */
[----:B------:R-:W-:Y:S02]  /*43b0*/  LOP3.LUT R138, R135, R7, RZ, 0x3c, !PT ;  /* 0x00000007878a7212 */ /* 0x000fe400078e3cff */
[----:B------:R-:W-:Y:S02]  /*43c0*/  FMNMX.FTZ R111, R166, R111, !PT ;  /* 0x0000006fa66f7209 */ /* 0x000fe40007810000 */
[----:B------:R-:W-:Y:S01]  /*43d0*/  LOP3.LUT R2, R95, UR23, RZ, 0x3c, !PT ;  /* 0x000000175f027c12 */ /* 0x000fe2000f8e3cff */
[----:B------:R-:W-:Y:S01]  /*43e0*/  IMAD.WIDE.U32 R138, R138, -0x2daee0ad, RZ ;  /* 0xd2511f538a8a7825 */ /* 0x000fe200078e00ff */
[----:B------:R-:W-:-:S03]  /*43f0*/  FMNMX.FTZ R111, R66, R111, !PT ;  /* 0x0000006f426f7209 */ /* 0x000fc60007810000 */
[----:B------:R-:W-:Y:S01]  /*4400*/  IMAD.WIDE.U32 R150, R2, -0x326172a9, RZ ;  /* 0xcd9e8d5702967825 */ /* 0x000fe200078e00ff */
[----:B------:R-:W-:Y:S02]  /*4410*/  FMNMX.FTZ R111, R211, R111, !PT ;  /* 0x0000006fd36f7209 */ /* 0x000fe40007810000 */
[----:B------:R-:W-:Y:S02]  /*4420*/  LOP3.LUT R136, R139, UR25, R94, 0x96, !PT ;  /* 0x000000198b887c12 */ /* 0x000fe4000f8e965e */
[----:B------:R-:W-:Y:S02]  /*4430*/  FMNMX.FTZ R111, R143, R111, !PT ;  /* 0x0000006f8f6f7209 */ /* 0x000fe40007810000 */
[----:B------:R-:W-:Y:S01]  /*4440*/  LOP3.LUT R92, R151, UR26, R134, 0x96, !PT ;  /* 0x0000001a975c7c12 */ /* 0x000fe2000f8e9686 */
[----:B------:R-:W-:Y:S01]  /*4450*/  IMAD.WIDE.U32 R136, R136, -0x326172a9, RZ ;  /* 0xcd9e8d5788887825 */ /* 0x000fe200078e00ff */
[----:B-1----:R-:W-:Y:S01]  /*4460*/  FMNMX.FTZ R107, R3, R107, !PT ;  /* 0x0000006b036b7209 */ /* 0x002fe20007810000 */
[----:B------:R-:W1:Y:S02]  /*4470*/  SHFL.BFLY PT, R110, R111, 0x2, 0x1f ;  /* 0x0c401f006f6e7f89 */ /* 0x000e6400000e0000 */
[----:B------:R-:W-:Y:S01]  /*4480*/  IMAD.WIDE.U32 R62, R92, -0x2daee0ad, RZ ;  /* 0xd2511f535c3e7825 */ /* 0x000fe200078e00ff */
[----:B------:R-:W-:-:S05]  /*4490*/  LOP3.LUT R2, R137, UR24, R150, 0x96, !PT ;  /* 0x0000001889027c12 */ /* 0x000fca000f8e9696 */
[----:B------:R-:W-:Y:S01]  /*44a0*/  IMAD.WIDE.U32 R112, R2, -0x2daee0ad, RZ ;  /* 0xd2511f5302707825 */ /* 0x000fe200078e00ff */
[----:B------:R-:W-:-:S04]  /*44b0*/  LOP3.LUT R2, R63, UR22, R138, 0x96, !PT ;  /* 0x000000163f027c12 */ /* 0x000fc8000f8e968a */
[----:B------:R-:W-:Y:S01]  /*44c0*/  LOP3.LUT R92, R113, UR18, R62, 0x96, !PT ;  /* 0x00000012715c7c12 */ /* 0x000fe2000f8e963e */
[----:B------:R-:W-:Y:S02]  /*44d0*/  IMAD.WIDE.U32 R148, R2, -0x326172a9, RZ ;  /* 0xcd9e8d5702947825 */ /* 0x000fe400078e00ff */
[----:B------:R-:W2:Y:S02]  /*44e0*/  SHFL.BFLY PT, R2, R107, 0x1, 0x1f ;  /* 0x0c201f006b027f89 */ /* 0x000ea400000e0000 */
[----:B------:R-:W-:-:S05]  /*44f0*/  IMAD.WIDE.U32 R62, R92, -0x326172a9, RZ ;  /* 0xcd9e8d575c3e7825 */ /* 0x000fca00078e00ff */
[----:B------:R-:W-:Y:S02]  /*4500*/  LOP3.LUT R92, R63, UR14, R148, 0x96, !PT ;  /* 0x0000000e3f5c7c12 */ /* 0x000fe4000f8e9694 */
[----:B-1----:R-:W-:Y:S02]  /*4510*/  FMNMX.FTZ R110, R111, R110, !PT ;  /* 0x0000006e6f6e7209 */ /* 0x002fe40007810000 */
[----:B------:R-:W-:Y:S01]  /*4520*/  LOP3.LUT R111, R149, UR19, R136, 0x96, !PT ;  /* 0x00000013956f7c12 */ /* 0x000fe2000f8e9688 */
[----:B------:R-:W-:Y:S01]  /*4530*/  IMAD.WIDE.U32 R208, R92, -0x2daee0ad, RZ ;  /* 0xd2511f535cd07825 */ /* 0x000fe200078e00ff */
[----:B------:R-:W-:Y:S01]  /*4540*/  MUFU.EX2 R149, R231 ;  /* 0x000000e700957308 */ /* 0x000fe20000000800 */
[----:B------:R-:W1:Y:S02]  /*4550*/  SHFL.BFLY PT, R3, R110, 0x1, 0x1f ;  /* 0x0c201f006e037f89 */ /* 0x000e6400000e0000 */
[----:B------:R-:W-:-:S04]  /*4560*/  IMAD.WIDE.U32 R144, R111, -0x2daee0ad, RZ ;  /* 0xd2511f536f907825 */ /* 0x000fc800078e00ff */
[----:B------:R-:W-:Y:S01]  /*4570*/  FFMA.FTZ R111, R14, c[0x0][0x23c], -R152 ;  /* 0x00008f000e6f7a23 */ /* 0x000fe20000010898 */
[----:B------:R-:W-:Y:S02]  /*4580*/  LOP3.LUT R112, R145, UR13, R112, 0x96, !PT ;  /* 0x0000000d91707c12 */ /* 0x000fe4000f8e9670 */
[----:B------:R-:W-:Y:S01]  /*4590*/  LOP3.LUT R92, R209, UR9, R144, 0x96, !PT ;  /* 0x00000009d15c7c12 */ /* 0x000fe2000f8e9690 */
[----:B------:R-:W-:Y:S01]  /*45a0*/  MUFU.EX2 R14, R111 ;  /* 0x0000006f000e7308 */ /* 0x000fe20000000800 */
[----:B--2---:R-:W-:Y:S01]  /*45b0*/  FMNMX.FTZ R2, R107, R2, !PT ;  /* 0x000000026b027209 */ /* 0x004fe20007810000 */
[----:B------:R-:W-:-:S04]  /*45c0*/  IMAD.WIDE.U32 R112, R112, -0x326172a9, RZ ;  /* 0xcd9e8d5770707825 */ /* 0x000fc800078e00ff */
[----:B------:R-:W-:Y:S01]  /*45d0*/  FFMA.FTZ R107, R243, c[0x0][0x23c], -R152 ;  /* 0x00008f00f36b7a23 */ /* 0x000fe20000010898 */
[----:B------:R-:W-:Y:S01]  /*45e0*/  LOP3.LUT R10, R113, UR10, R62, 0x96, !PT ;  /* 0x0000000a710a7c12 */ /* 0x000fe2000f8e963e */
[----:B------:R-:W-:Y:S01]  /*45f0*/  IMAD.WIDE.U32 R62, R92, -0x326172a9, RZ ;  /* 0xcd9e8d575c3e7825 */ /* 0x000fe200078e00ff */
[----:B------:R-:W-:Y:S01]  /*4600*/  MUFU.EX2 R145, R235 ;  /* 0x000000eb00917308 */ /* 0x000fe20000000800 */
[----:B------:R-:W-:Y:S02]  /*4610*/  FSEL R243, R18, -INF , !P0 ;  /* 0xff80000012f37808 */ /* 0x000fe40004000000 */
[----:B------:R-:W-:Y:S02]  /*4620*/  ISETP.NE.AND P0, PT, R222, RZ, PT ;  /* 0x000000ffde00720c */ /* 0x000fe40003f05270 */
[----:B-1----:R-:W-:Y:S01]  /*4630*/  FMNMX.FTZ R3, R110, R3, !PT ;  /* 0x000000036e037209 */ /* 0x002fe20007810000 */
[----:B------:R-:W-:Y:S01]  /*4640*/  FMUL.FTZ R110, R2, c[0x0][0x23c] ;  /* 0x00008f00026e7a20 */ /* 0x000fe20000410000 */
[----:B------:R-:W-:Y:S01]  /*4650*/  SHF.R.U32.HI R180, RZ, 0x10, R62 ;  /* 0x00000010ffb47819 */ /* 0x000fe2000001163e */
[----:B------:R1:W2:Y:S01]  /*4660*/  MUFU.EX2 R52, R107 ;  /* 0x0000006b00347308 */ /* 0x0002a20000000800 */
[C---:B------:R-:W-:Y:S01]  /*4670*/  FSETP.NEU.FTZ.AND P1, PT, R3.reuse, -INF , PT ;  /* 0xff8000000300780b */ /* 0x040fe20003f3d000 */
[----:B------:R-:W-:-:S05]  /*4680*/  FMUL.FTZ R135, R3, c[0x0][0x23c] ;  /* 0x00008f0003877a20 */ /* 0x000fca0000410000 */
[----:B------:R-:W-:Y:S02]  /*4690*/  FSEL R135, R135, RZ, P1 ;  /* 0x000000ff87877208 */ /* 0x000fe40000800000 */
[----:B------:R-:W-:-:S03]  /*46a0*/  FSETP.NEU.FTZ.AND P1, PT, R2, -INF , PT ;  /* 0xff8000000200780b */ /* 0x000fc60003f3d000 */
[--C-:B------:R-:W-:Y:S01]  /*46b0*/  FFMA.FTZ R233, R233, c[0x0][0x23c], -R135.reuse ;  /* 0x00008f00e9e97a23 */ /* 0x100fe20000010887 */
[----:B------:R-:W-:Y:S01]  /*46c0*/  FSEL R170, R110, RZ, P1 ;  /* 0x000000ff6eaa7208 */ /* 0x000fe20000800000 */
[----:B------:R-:W-:Y:S01]  /*46d0*/  FFMA.FTZ R238, R238, c[0x0][0x23c], -R135 ;  /* 0x00008f00eeee7a23 */ /* 0x000fe20000010887 */
[----:B-1----:R-:W-:Y:S01]  /*46e0*/  LOP3.LUT R107, R63, UR29, R112, 0x96, !PT ;  /* 0x0000001d3f6b7c12 */ /* 0x002fe2000f8e9670 */
[----:B------:R-:W-:Y:S01]  /*46f0*/  MUFU.EX2 R150, R233 ;  /* 0x000000e900967308 */ /* 0x000fe20000000800 */
[----:B--2---:R-:W-:Y:S02]  /*4700*/  F2FP.PACK_AB R111, R52, R14 ;  /* 0x0000000e346f723e */ /* 0x004fe400000000ff */
[----:B------:R-:W-:Y:S02]  /*4710*/  LOP3.LUT R92, R107, 0xff, RZ, 0xc0, !PT ;  /* 0x000000ff6b5c7812 */ /* 0x000fe400078ec0ff */
[----:B------:R-:W-:Y:S02]  /*4720*/  PRMT R110, R111, 0x7632, R110 ;  /* 0x000076326f6e7816 */ /* 0x000fe4000000006e */
[----:B------:R-:W-:Y:S01]  /*4730*/  ISETP.GE.U32.AND P1, PT, R212, R92, PT ;  /* 0x0000005cd400720c */ /* 0x000fe20003f26070 */
[----:B------:R-:W1:Y:S01]  /*4740*/  MUFU.EX2 R213, R238 ;  /* 0x000000ee00d57308 */ /* 0x000e620000000800 */
[----:B------:R-:W-:-:S04]  /*4750*/  LOP3.LUT R92, R107, 0xffff, RZ, 0xc0, !PT ;  /* 0x0000ffff6b5c7812 */ /* 0x000fc800078ec0ff */
[----:B------:R-:W-:-:S04]  /*4760*/  SHF.R.U32.HI R92, RZ, 0x8, R92 ;  /* 0x00000008ff5c7819 */ /* 0x000fc8000001165c */
[----:B------:R-:W-:Y:S02]  /*4770*/  LOP3.LUT R112, R92, 0xffff, RZ, 0xc0, !PT ;  /* 0x0000ffff5c707812 */ /* 0x000fe400078ec0ff */
[----:B------:R-:W-:Y:S01]  /*4780*/  PRMT R92, R111, 0x5410, R110 ;  /* 0x000054106f5c7816 */ /* 0x000fe2000000006e */
[----:B------:R-:W-:Y:S01]  /*4790*/  @!P1 HADD2 R106, -R111.H0_H0, -RZ.H0_H0 ;  /* 0xa00000ff6f6a9230 */ /* 0x000fe20000000900 */
[----:B-1----:R-:W-:-:S04]  /*47a0*/  F2FP.PACK_AB R113, R213, R150 ;  /* 0x00000096d571723e */ /* 0x002fc800000000ff */
[----:B------:R-:W-:Y:S02]  /*47b0*/  @!P1 PRMT R111, R106, 0x5410, RZ ;  /* 0x000054106a6f9816 */ /* 0x000fe400000000ff */
[----:B------:R-:W-:Y:S02]  /*47c0*/  ISETP.GE.U32.AND P1, PT, R212, R112, PT ;  /* 0x00000070d400720c */ /* 0x000fe40003f26070 */
[----:B------:R-:W-:Y:S02]  /*47d0*/  PRMT R112, R113, 0x7632, R112 ;  /* 0x0000763271707816 */ /* 0x000fe40000000070 */
[----:B------:R-:W-:-:S04]  /*47e0*/  SHF.R.U32.HI R106, RZ, 0x10, R107 ;  /* 0x00000010ff6a7819 */ /* 0x000fc8000001166b */
[----:B------:R-:W-:-:S05]  /*47f0*/  LOP3.LUT R106, R106, 0xff, RZ, 0xc0, !PT ;  /* 0x000000ff6a6a7812 */ /* 0x000fca00078ec0ff */
[----:B------:R-:W-:-:S05]  /*4800*/  @!P1 HADD2 R90, -R110.H0_H0, -RZ.H0_H0 ;  /* 0xa00000ff6e5a9230 */ /* 0x000fca0000000900 */
[----:B------:R-:W-:Y:S02]  /*4810*/  @!P1 PRMT R110, R90, 0x5410, RZ ;  /* 0x000054105a6e9816 */ /* 0x000fe400000000ff */
[----:B------:R-:W-:Y:S02]  /*4820*/  SHF.R.U32.HI R90, RZ, 0x18, R107 ;  /* 0x00000018ff5a7819 */ /* 0x000fe4000001166b */
[----:B------:R-:W-:Y:S02]  /*4830*/  F2FP.PACK_AB R107, R145, R149 ;  /* 0x00000095916b723e */ /* 0x000fe400000000ff */
[----:B------:R-:W-:Y:S02]  /*4840*/  ISETP.GE.U32.AND P1, PT, R212, R90, PT ;  /* 0x0000005ad400720c */ /* 0x000fe40003f26070 */
[----:B------:R-:W-:-:S11]  /*4850*/  PRMT R90, R113, 0x5410, R112 ;  /* 0x00005410715a7816 */ /* 0x000fd60000000070 */
[----:B------:R-:W-:-:S05]  /*4860*/  @!P1 HADD2 R105, -R112.H0_H0, -RZ.H0_H0 ;  /* 0xa00000ff70699230 */ /* 0x000fca0000000900 */
[----:B------:R-:W-:Y:S02]  /*4870*/  @!P1 PRMT R112, R105, 0x5410, RZ ;  /* 0x0000541069709816 */ /* 0x000fe400000000ff */
[----:B------:R-:W-:Y:S02]  /*4880*/  ISETP.GE.U32.AND P1, PT, R212, R106, PT ;  /* 0x0000006ad400720c */ /* 0x000fe40003f26070 */
[----:B------:R-:W-:-:S11]  /*4890*/  PRMT R106, R107, 0x7632, R106 ;  /* 0x000076326b6a7816 */ /* 0x000fd6000000006a */
[----:B------:R-:W-:-:S05]  /*48a0*/  @!P1 HADD2 R98, -R113.H0_H0, -RZ.H0_H0 ;  /* 0xa00000ff71629230 */ /* 0x000fca0000000900 */
[----:B------:R-:W-:Y:S02]  /*48b0*/  @!P1 PRMT R113, R98, 0x5410, RZ ;  /* 0x0000541062719816 */ /* 0x000fe400000000ff */
[----:B------:R-:W-:-:S04]  /*48c0*/  LOP3.LUT R98, R62, 0xff, RZ, 0xc0, !PT ;  /* 0x000000ff3e627812 */ /* 0x000fc800078ec0ff */
[----:B------:R-:W-:Y:S02]  /*48d0*/  ISETP.GE.U32.AND P1, PT, R212, R98, PT ;  /* 0x00000062d400720c */ /* 0x000fe40003f26070 */
[----:B------:R-:W-:-:S04]  /*48e0*/  LOP3.LUT R98, R62, 0xffff, RZ, 0xc0, !PT ;  /* 0x0000ffff3e627812 */ /* 0x000fc800078ec0ff */
[----:B------:R-:W-:-:S04]  /*48f0*/  SHF.R.U32.HI R98, RZ, 0x8, R98 ;  /* 0x00000008ff627819 */ /* 0x000fc80000011662 */
[----:B------:R-:W-:Y:S02]  /*4900*/  LOP3.LUT R105, R98, 0xffff, RZ, 0xc0, !PT ;  /* 0x0000ffff62697812 */ /* 0x000fe400078ec0ff */
[----:B------:R-:W-:Y:S01]  /*4910*/  PRMT R98, R107, 0x5410, R106 ;  /* 0x000054106b627816 */ /* 0x000fe2000000006a */
[----:B------:R-:W-:-:S05]  /*4920*/  @!P1 HADD2 R103, -R107.H0_H0, -RZ.H0_H0 ;  /* 0xa00000ff6b679230 */ /* 0x000fca0000000900 */
[----:B------:R-:W-:Y:S02]  /*4930*/  @!P1 PRMT R107, R103, 0x5410, RZ ;  /* 0x00005410676b9816 */ /* 0x000fe400000000ff */
[----:B------:R-:W-:Y:S01]  /*4940*/  ISETP.GE.U32.AND P1, PT, R212, R105, PT ;  /* 0x00000069d400720c */ /* 0x000fe20003f26070 */
[--C-:B------:R-:W-:Y:S01]  /*4950*/  FFMA.FTZ R226, R226, c[0x0][0x23c], -R135.reuse ;  /* 0x00008f00e2e27a23 */ /* 0x100fe20000010887 */
[----:B------:R-:W-:Y:S01]  /*4960*/  SHF.R.U32.HI R103, RZ, 0x18, R62 ;  /* 0x00000018ff677819 */ /* 0x000fe2000001163e */
[----:B------:R-:W-:Y:S01]  /*4970*/  FFMA.FTZ R230, R230, c[0x0][0x23c], -R135 ;  /* 0x00008f00e6e67a23 */ /* 0x000fe20000010887 */
[----:B------:R1:W2:Y:S01]  /*4980*/  LDL.LU.64 R62, [R1+0x350] ;  /* 0x00035000013e7983 */ /* 0x0002a20000300a00 */
[----:B------:R-:W-:Y:S01]  /*4990*/  MUFU.EX2 R147, R226 ;  /* 0x000000e200937308 */ /* 0x000fe20000000800 */
[----:B------:R-:W-:-:S07]  /*49a0*/  FFMA.FTZ R233, R153, c[0x0][0x23c], -R152 ;  /* 0x00008f0099e97a23 */ /* 0x000fce0000010898 */
[----:B------:R3:W4:Y:S01]  /*49b0*/  MUFU.EX2 R144, R230 ;  /* 0x000000e600907308 */ /* 0x0007220000000800 */
[----:B------:R-:W-:Y:S01]  /*49c0*/  @!P1 HADD2 R96, -R106.H0_H0, -RZ.H0_H0 ;  /* 0xa00000ff6a609230 */ /* 0x000fe20000000900 */
[--C-:B------:R-:W-:Y:S02]  /*49d0*/  FFMA.FTZ R222, R163, c[0x0][0x23c], -R152.reuse ;  /* 0x00008f00a3de7a23 */ /* 0x100fe40000010898 */
[--C-:B------:R-:W-:Y:S02]  /*49e0*/  FFMA.FTZ R105, R221, c[0x0][0x23c], -R152.reuse ;  /* 0x00008f00dd697a23 */ /* 0x100fe40000010898 */
[----:B------:R-:W-:Y:S01]  /*49f0*/  @!P1 PRMT R106, R96, 0x5410, RZ ;  /* 0x00005410606a9816 */ /* 0x000fe200000000ff */
[--C-:B------:R-:W-:Y:S02]  /*4a00*/  FFMA.FTZ R96, R199, c[0x0][0x23c], -R152.reuse ;  /* 0x00008f00c7607a23 */ /* 0x100fe40000010898 */
[--C-:B------:R-:W-:Y:S02]  /*4a10*/  FFMA.FTZ R148, R240, c[0x0][0x23c], -R152.reuse ;  /* 0x00008f00f0947a23 */ /* 0x100fe40000010898 */
[----:B------:R-:W-:-:S02]  /*4a20*/  FFMA.FTZ R238, R214, c[0x0][0x23c], -R152 ;  /* 0x00008f00d6ee7a23 */ /* 0x000fc40000010898 */
[--C-:B------:R-:W-:Y:S01]  /*4a30*/  FFMA.FTZ R221, R223, c[0x0][0x23c], -R152.reuse ;  /* 0x00008f00dfdd7a23 */ /* 0x100fe20000010898 */
[----:B------:R-:W1:Y:S01]  /*4a40*/  MUFU.EX2 R214, R233 ;  /* 0x000000e900d67308 */ /* 0x000e620000000800 */
[--C-:B------:R-:W-:Y:S02]  /*4a50*/  FFMA.FTZ R240, R210, c[0x0][0x23c], -R152.reuse ;  /* 0x00008f00d2f07a23 */ /* 0x100fe40000010898 */
[--C-:B------:R-:W-:Y:S01]  /*4a60*/  FFMA.FTZ R231, R216, c[0x0][0x23c], -R152.reuse ;  /* 0x00008f00d8e77a23 */ /* 0x100fe20000010898 */
[----:B------:R-:W-:Y:S01]  /*4a70*/  ISETP.GE.U32.AND P1, PT, R212, R103, PT ;  /* 0x00000067d400720c */ /* 0x000fe20003f26070 */
[----:B---3--:R-:W-:-:S03]  /*4a80*/  FFMA.FTZ R230, R217, c[0x0][0x23c], -R152 ;  /* 0x00008f00d9e67a23 */ /* 0x008fc60000010898 */
[----:B------:R-:W3:Y:S01]  /*4a90*/  MUFU.EX2 R210, R222 ;  /* 0x000000de00d27308 */ /* 0x000ee20000000800 */
[--C-:B------:R-:W-:Y:S02]  /*4aa0*/  FFMA.FTZ R226, R4, c[0x0][0x23c], -R152.reuse ;  /* 0x00008f0004e27a23 */ /* 0x100fe40000010898 */
[----:B------:R-:W-:-:S05]  /*4ab0*/  FFMA.FTZ R153, R220, c[0x0][0x23c], -R152 ;  /* 0x00008f00dc997a23 */ /* 0x000fca0000010898 */
[----:B------:R1:W1:Y:S01]  /*4ac0*/  MUFU.EX2 R216, R96 ;  /* 0x0000006000d87308 */ /* 0x0002620000000800 */
[--C-:B------:R-:W-:Y:S01]  /*4ad0*/  FFMA.FTZ R103, R109, c[0x0][0x23c], -R152.reuse ;  /* 0x00008f006d677a23 */ /* 0x100fe20000010898 */
[----:B----4-:R-:W-:Y:S01]  /*4ae0*/  F2FP.PACK_AB R109, R144, R147 ;  /* 0x00000093906d723e */ /* 0x010fe200000000ff */
[----:B------:R-:W-:-:S05]  /*4af0*/  FFMA.FTZ R220, R244, c[0x0][0x23c], -R152 ;  /* 0x00008f00f4dc7a23 */ /* 0x000fca0000010898 */
[----:B------:R-:W4:Y:S01]  /*4b00*/  MUFU.EX2 R217, R105 ;  /* 0x0000006900d97308 */ /* 0x000f220000000800 */
[----:B------:R-:W-:-:S07]  /*4b10*/  FFMA.FTZ R163, R245, c[0x0][0x23c], -R152 ;  /* 0x00008f00f5a37a23 */ /* 0x000fce0000010898 */
[----:B------:R-:W1:Y:S01]  /*4b20*/  MUFU.EX2 R4, R221 ;  /* 0x000000dd00047308 */ /* 0x000e620000000800 */
[----:B------:R-:W-:Y:S01]  /*4b30*/  FFMA.FTZ R139, R108, c[0x0][0x23c], -R152 ;  /* 0x00008f006c8b7a23 */ /* 0x000fe20000010898 */
[----:B------:R-:W-:Y:S01]  /*4b40*/  PRMT R108, R109, 0x7632, R108 ;  /* 0x000076326d6c7816 */ /* 0x000fe2000000006c */
[----:B------:R4:W-:Y:S01]  /*4b50*/  STL [R1+0x28], R220 ;  /* 0x000028dc01007387 */ /* 0x0009e20000100800 */
[--C-:B------:R-:W-:Y:S02]  /*4b60*/  FFMA.FTZ R245, R131, c[0x0][0x23c], -R152.reuse ;  /* 0x00008f0083f57a23 */ /* 0x100fe40000010898 */
[----:B------:R-:W-:Y:S01]  /*4b70*/  FFMA.FTZ R244, R65, c[0x0][0x23c], -R152 ;  /* 0x00008f0041f47a23 */ /* 0x000fe20000010898 */
[----:B------:R4:W-:Y:S01]  /*4b80*/  STL [R1+0x24], R163 ;  /* 0x000024a301007387 */ /* 0x0009e20000100800 */
[----:B------:R-:W-:-:S03]  /*4b90*/  @!P1 HADD2 R102, -R108.H0_H0, -RZ.H0_H0 ;  /* 0xa00000ff6c669230 */ /* 0x000fc60000000900 */
[----:B------:R2:W2:Y:S01]  /*4ba0*/  LDL.LU R131, [R1+0x34c] ;  /* 0x00034c0001837983 */ /* 0x0004a20000300800 */
[----:B------:R-:W-:-:S03]  /*4bb0*/  FFMA.FTZ R142, R225, c[0x0][0x23c], -R152 ;  /* 0x00008f00e18e7a23 */ /* 0x000fc60000010898 */
[----:B------:R2:W2:Y:S01]  /*4bc0*/  LDL.LU R65, [R1+0x348] ;  /* 0x0003480001417983 */ /* 0x0004a20000300800 */
[----:B------:R-:W-:-:S03]  /*4bd0*/  LOP3.LUT R180, R180, 0xff, RZ, 0xc0, !PT ;  /* 0x000000ffb4b47812 */ /* 0x000fc600078ec0ff */
[----:B-1----:R-:W-:Y:S01]  /*4be0*/  STL [R1+0x8c], R214 ;  /* 0x00008cd601007387 */ /* 0x002fe20000100800 */
[----:B------:R-:W-:-:S03]  /*4bf0*/  FFMA.FTZ R151, R242, c[0x0][0x23c], -R152 ;  /* 0x00008f00f2977a23 */ /* 0x000fc60000010898 */
[----:B---3--:R-:W-:Y:S01]  /*4c00*/  STL [R1+0x88], R210 ;  /* 0x000088d201007387 */ /* 0x008fe20000100800 */
[----:B------:R-:W-:Y:S01]  /*4c10*/  FFMA.FTZ R223, R146, c[0x0][0x23c], -R152 ;  /* 0x00008f0092df7a23 */ /* 0x000fe20000010898 */
[----:B------:R-:W-:Y:S02]  /*4c20*/  PRMT R96, R109, 0x5410, R108 ;  /* 0x000054106d607816 */ /* 0x000fe4000000006c */
[----:B------:R-:W-:Y:S01]  /*4c30*/  STL [R1+0x80], R216 ;  /* 0x000080d801007387 */ /* 0x000fe20000100800 */
[--C-:B------:R-:W-:Y:S01]  /*4c40*/  FFMA.FTZ R242, R53, c[0x0][0x23c], -R152.reuse ;  /* 0x00008f0035f27a23 */ /* 0x100fe20000010898 */
[----:B------:R-:W-:Y:S01]  /*4c50*/  @!P1 PRMT R108, R102, 0x5410, RZ ;  /* 0x00005410666c9816 */ /* 0x000fe200000000ff */
[--C-:B------:R-:W-:Y:S01]  /*4c60*/  FFMA.FTZ R235, R215, c[0x0][0x23c], -R152.reuse ;  /* 0x00008f00d7eb7a23 */ /* 0x100fe20000010898 */
[----:B----4-:R-:W-:Y:S01]  /*4c70*/  STL [R1+0x7c], R217 ;  /* 0x00007cd901007387 */ /* 0x010fe20000100800 */
[--C-:B------:R-:W-:Y:S02]  /*4c80*/  FFMA.FTZ R146, R232, c[0x0][0x23c], -R135.reuse ;  /* 0x00008f00e8927a23 */ /* 0x100fe40000010887 */
[--C-:B------:R-:W-:Y:S01]  /*4c90*/  FFMA.FTZ R233, R167, c[0x0][0x23c], -R135.reuse ;  /* 0x00008f00a7e97a23 */ /* 0x100fe20000010887 */
[----:B------:R-:W-:Y:S01]  /*4ca0*/  STL [R1+0x78], R4 ;  /* 0x0000780401007387 */ /* 0x000fe20000100800 */
[----:B------:R-:W-:Y:S01]  /*4cb0*/  FFMA.FTZ R199, R224, c[0x0][0x23c], -R152 ;  /* 0x00008f00e0c77a23 */ /* 0x000fe20000010898 */
[----:B------:R-:W-:Y:S01]  /*4cc0*/  ISETP.GE.U32.AND P1, PT, R212, R180, PT ;  /* 0x000000b4d400720c */ /* 0x000fe20003f26070 */
[--C-:B------:R-:W-:Y:S01]  /*4cd0*/  FFMA.FTZ R215, R156, c[0x0][0x23c], -R135.reuse ;  /* 0x00008f009cd77a23 */ /* 0x100fe20000010887 */
[----:B------:R-:W3:Y:S01]  /*4ce0*/  LDL.LU R167, [R1+0x344] ;  /* 0x0003440001a77983 */ /* 0x000ee20000300800 */
[--C-:B------:R-:W-:Y:S01]  /*4cf0*/  FFMA.FTZ R53, R229, c[0x0][0x23c], -R135.reuse ;  /* 0x00008f00e5357a23 */ /* 0x100fe20000010887 */
[----:B------:R1:W-:Y:S01]  /*4d00*/  MUFU.EX2 R156, R142 ;  /* 0x0000008e009c7308 */ /* 0x0003e20000000800 */
[----:B------:R-:W-:-:S02]  /*4d10*/  FFMA.FTZ R232, R67, c[0x0][0x23c], -R135 ;  /* 0x00008f0043e87a23 */ /* 0x000fc40000010887 */
[--C-:B------:R-:W-:Y:S01]  /*4d20*/  FFMA.FTZ R224, R141, c[0x0][0x23c], -R152.reuse ;  /* 0x00008f008de07a23 */ /* 0x100fe20000010898 */
[----:B------:R4:W2:Y:S01]  /*4d30*/  LDL.LU R67, [R1+0x340] ;  /* 0x0003400001437983 */ /* 0x0008a20000300800 */
[--C-:B------:R-:W-:Y:S02]  /*4d40*/  FFMA.FTZ R220, R11, c[0x0][0x23c], -R152.reuse ;  /* 0x00008f000bdc7a23 */ /* 0x100fe40000010898 */
[--C-:B------:R-:W-:Y:S02]  /*4d50*/  FFMA.FTZ R105, R228, c[0x0][0x23c], -R135.reuse ;  /* 0x00008f00e4697a23 */ /* 0x100fe40000010887 */
[----:B------:R-:W-:Y:S02]  /*4d60*/  FFMA.FTZ R229, R128, c[0x0][0x23c], -R135 ;  /* 0x00008f0080e57a23 */ /* 0x000fe40000010887 */
[--C-:B------:R-:W-:Y:S01]  /*4d70*/  FFMA.FTZ R225, R140, c[0x0][0x23c], -R152.reuse ;  /* 0x00008f008ce17a23 */ /* 0x100fe20000010898 */
[----:B------:R4:W2:Y:S01]  /*4d80*/  LDL.LU R128, [R1+0x33c] ;  /* 0x00033c0001807983 */ /* 0x0008a20000300800 */
[----:B------:R-:W-:-:S02]  /*4d90*/  FFMA.FTZ R163, R19, c[0x0][0x23c], -R152 ;  /* 0x00008f0013a37a23 */ /* 0x000fc40000010898 */
[--C-:B------:R-:W-:Y:S02]  /*4da0*/  FFMA.FTZ R180, R161, c[0x0][0x23c], -R135.reuse ;  /* 0x00008f00a1b47a23 */ /* 0x100fe40000010887 */
[--C-:B------:R-:W-:Y:S02]  /*4db0*/  FFMA.FTZ R11, R162, c[0x0][0x23c], -R135.reuse ;  /* 0x00008f00a20b7a23 */ /* 0x100fe40000010887 */
[--C-:B------:R-:W-:Y:S02]  /*4dc0*/  FFMA.FTZ R141, R227, c[0x0][0x23c], -R135.reuse ;  /* 0x00008f00e38d7a23 */ /* 0x100fe40000010887 */
[--C-:B------:R-:W-:Y:S02]  /*4dd0*/  FFMA.FTZ R228, R130, c[0x0][0x23c], -R135.reuse ;  /* 0x00008f0082e47a23 */ /* 0x100fe40000010887 */
[----:B-1----:R-:W-:Y:S01]  /*4de0*/  FFMA.FTZ R142, R154, c[0x0][0x23c], -R170 ;  /* 0x00008f009a8e7a23 */ /* 0x002fe200000108aa */
[----:B------:R4:W2:Y:S01]  /*4df0*/  LDL.LU R130, [R1+0x338] ;  /* 0x0003380001827983 */ /* 0x0008a20000300800 */
        /* <DEDUP_REMOVED lines=13> */
[--C-:B------:R-:W-:Y:S01]  /*4ed0*/  FFMA.FTZ R222, R166, c[0x0][0x23c], -R135.reuse ;  /* 0x00008f00a6de7a23 */ /* 0x100fe20000010887 */
[----:B------:R4:W2:Y:S01]  /*4ee0*/  LDL.LU R64, [R1+0x334] ;  /* 0x0003340001407983 */ /* 0x0008a20000300800 */
[--C-:B------:R-:W-:Y:S02]  /*4ef0*/  FFMA.FTZ R221, R66, c[0x0][0x23c], -R135.reuse ;  /* 0x00008f0042dd7a23 */ /* 0x100fe40000010887 */
[--C-:B------:R-:W-:Y:S01]  /*4f00*/  FFMA.FTZ R161, R211, c[0x0][0x23c], -R135.reuse ;  /* 0x00008f00d3a17a23 */ /* 0x100fe20000010887 */
[----:B------:R-:W2:Y:S01]  /*4f10*/  LDL.LU R166, [R1+0x330] ;  /* 0x0003300001a67983 */ /* 0x000ea20000300800 */
[----:B------:R-:W-:Y:S02]  /*4f20*/  FFMA.FTZ R162, R143, c[0x0][0x23c], -R135 ;  /* 0x00008f008fa27a23 */ /* 0x000fe40000010887 */
[--C-:B------:R-:W-:Y:S01]  /*4f30*/  FFMA.FTZ R135, R155, c[0x0][0x23c], -R170.reuse ;  /* 0x00008f009b877a23 */ /* 0x100fe200000108aa */
[----:B------:R4:W2:Y:S01]  /*4f40*/  LDL.LU R66, [R1+0x32c] ;  /* 0x00032c0001427983 */ /* 0x0008a20000300800 */
[----:B------:R-:W-:-:S03]  /*4f50*/  FFMA.FTZ R143, R157, c[0x0][0x23c], -R170 ;  /* 0x00008f009d8f7a23 */ /* 0x000fc600000108aa */
[----:B------:R1:W-:Y:S04]  /*4f60*/  STL [R1+0x5c], R142 ;  /* 0x00005c8e01007387 */ /* 0x0003e80000100800 */
[----:B------:R4:W-:Y:S04]  /*4f70*/  STL [R1+0x58], R135 ;  /* 0x0000588701007387 */ /* 0x0009e80000100800 */
[----:B------:R-:W-:Y:S01]  /*4f80*/  STL [R1+0x4c], R143 ;  /* 0x00004c8f01007387 */ /* 0x000fe20000100800 */
[----:B------:R-:W-:Y:S01]  /*4f90*/  @!P1 HADD2 R86, -R109.H0_H0, -RZ.H0_H0 ;  /* 0xa00000ff6d569230 */ /* 0x000fe20000000900 */
[----:B------:R-:W-:-:S02]  /*4fa0*/  FFMA.FTZ R183, R202, c[0x0][0x23c], -R170 ;  /* 0x00008f00cab77a23 */ /* 0x000fc400000108aa */
[--C-:B------:R-:W-:Y:S02]  /*4fb0*/  FFMA.FTZ R202, R252, c[0x0][0x23c], -R170.reuse ;  /* 0x00008f00fcca7a23 */ /* 0x100fe400000108aa */
[----:B------:R4:W-:Y:S01]  /*4fc0*/  MUFU.EX2 R252, R212 ;  /* 0x000000d400fc7308 */ /* 0x0009e20000000800 */
[--C-:B-1----:R-:W-:Y:S02]  /*4fd0*/  FFMA.FTZ R142, R158, c[0x0][0x23c], -R170.reuse ;  /* 0x00008f009e8e7a23 */ /* 0x102fe400000108aa */
[----:B----4-:R-:W-:-:S03]  /*4fe0*/  FFMA.FTZ R135, R159, c[0x0][0x23c], -R170 ;  /* 0x00008f009f877a23 */ /* 0x010fc600000108aa */
[----:B------:R1:W-:Y:S04]  /*4ff0*/  STL [R1+0x48], R142 ;  /* 0x0000488e01007387 */ /* 0x0003e80000100800 */
[----:B------:R4:W-:Y:S01]  /*5000*/  STL [R1+0x44], R135 ;  /* 0x0000448701007387 */ /* 0x0009e20000100800 */
[----:B------:R-:W4:Y:S01]  /*5010*/  LDC.U8 R212, c[0x0][0x2d8] ;  /* 0x0000b600ffd47b82 */ /* 0x000f220000000000 */
[--C-:B------:R-:W-:Y:S01]  /*5020*/  FFMA.FTZ R154, R179, c[0x0][0x23c], -R170.reuse ;  /* 0x00008f00b39a7a23 */ /* 0x100fe200000108aa */
[----:B------:R-:W-:Y:S02]  /*5030*/  @!P1 PRMT R109, R86, 0x5410, RZ ;  /* 0x00005410566d9816 */ /* 0x000fe400000000ff */
[----:B------:R1:W-:Y:S01]  /*5040*/  MUFU.EX2 R86, R11 ;  /* 0x0000000b00567308 */ /* 0x0003e20000000800 */
[----:B------:R-:W-:-:S02]  /*5050*/  FFMA.FTZ R157, R198, c[0x0][0x23c], -R170 ;  /* 0x00008f00c69d7a23 */ /* 0x000fc400000108aa */
[--C-:B------:R-:W-:Y:S02]  /*5060*/  FFMA.FTZ R211, R175, c[0x0][0x23c], -R170.reuse ;  /* 0x00008f00afd37a23 */ /* 0x100fe400000108aa */
[--C-:B-1----:R-:W-:Y:S02]  /*5070*/  FFMA.FTZ R142, R168, c[0x0][0x23c], -R170.reuse ;  /* 0x00008f00a88e7a23 */ /* 0x102fe400000108aa */
[--C-:B----4-:R-:W-:Y:S02]  /*5080*/  FFMA.FTZ R135, R173, c[0x0][0x23c], -R170.reuse ;  /* 0x00008f00ad877a23 */ /* 0x110fe400000108aa */
[--C-:B------:R-:W-:Y:S01]  /*5090*/  FFMA.FTZ R173, R15, c[0x0][0x23c], -R170.reuse ;  /* 0x00008f000fad7a23 */ /* 0x100fe200000108aa */
[----:B------:R1:W-:Y:S01]  /*50a0*/  STL [R1+0x14], R142 ;  /* 0x0000148e01007387 */ /* 0x0003e20000100800 */
[----:B------:R4:W1:Y:S01]  /*50b0*/  MUFU.EX2 R15, R180 ;  /* 0x000000b4000f7308 */ /* 0x0008620000000800 */
[--C-:B------:R-:W-:Y:S02]  /*50c0*/  FFMA.FTZ R198, R133, c[0x0][0x23c], -R170.reuse ;  /* 0x00008f0085c67a23 */ /* 0x100fe400000108aa */
[----:B------:R-:W-:-:S02]  /*50d0*/  FFMA.FTZ R175, R69, c[0x0][0x23c], -R170 ;  /* 0x00008f0045af7a23 */ /* 0x000fc400000108aa */
[--C-:B------:R-:W-:Y:S01]  /*50e0*/  FFMA.FTZ R168, R165, c[0x0][0x23c], -R170.reuse ;  /* 0x00008f00a5a87a23 */ /* 0x100fe200000108aa */
[----:B------:R-:W-:Y:S01]  /*50f0*/  UIADD3 UR28, UR21, 0x646e171e, URZ ;  /* 0x646e171e151c7890 */ /* 0x000fe2000fffe03f */
[--C-:B------:R-:W-:Y:S02]  /*5100*/  FFMA.FTZ R192, R71, c[0x0][0x23c], -R170.reuse ;  /* 0x00008f0047c07a23 */ /* 0x100fe400000108aa */
[----:B------:R-:W-:Y:S02]  /*5110*/  FFMA.FTZ R188, R132, c[0x0][0x23c], -R170 ;  /* 0x00008f0084bc7a23 */ /* 0x000fe400000108aa */
[----:B------:R-:W-:-:S04]  /*5120*/  IMAD.WIDE.U32 R10, R10, -0x2daee0ad, RZ ;  /* 0xd2511f530a0a7825 */ /* 0x000fc800078e00ff */
[----:B-1----:R-:W-:-:S05]  /*5130*/  FFMA.FTZ R142, R174, c[0x0][0x23c], -R170 ;  /* 0x00008f00ae8e7a23 */ /* 0x002fca00000108aa */
[----:B------:R-:W-:Y:S04]  /*5140*/  STL [R1+0x10], R142 ;  /* 0x0000108e01007387 */ /* 0x000fe80000100800 */
[----:B------:R1:W-:Y:S04]  /*5150*/  STL [R1+0x8], R154 ;  /* 0x0000089a01007387 */ /* 0x0003e80000100800 */
[----:B------:R2:W2:Y:S04]  /*5160*/  LDL.LU R133, [R1+0x328] ;  /* 0x0003280001857983 */ /* 0x0004a80000300800 */
[----:B------:R2:W2:Y:S01]  /*5170*/  LDL.LU R69, [R1+0x324] ;  /* 0x0003240001457983 */ /* 0x0004a20000300800 */
[----:B------:R-:W-:-:S03]  /*5180*/  FFMA.FTZ R182, R160, c[0x0][0x23c], -R170 ;  /* 0x00008f00a0b67a23 */ /* 0x000fc600000108aa */
[----:B------:R-:W2:Y:S04]  /*5190*/  LDL.LU R165, [R1+0x320] ;  /* 0x0003200001a57983 */ /* 0x000ea80000300800 */
[----:B------:R2:W2:Y:S01]  /*51a0*/  LDL.LU R71, [R1+0x31c] ;  /* 0x00031c0001477983 */ /* 0x0004a20000300800 */
[----:B------:R1:W-:Y:S03]  /*51b0*/  MUFU.EX2 R143, R139 ;  /* 0x0000008b008f7308 */ /* 0x0003e60000000800 */
[----:B------:R2:W2:Y:S01]  /*51c0*/  LDL.LU R132, [R1+0x318] ;  /* 0x0003180001847983 */ /* 0x0004a20000300800 */
[--C-:B----4-:R-:W-:Y:S02]  /*51d0*/  FFMA.FTZ R180, R70, c[0x0][0x23c], -R170.reuse ;  /* 0x00008f0046b47a23 */ /* 0x110fe400000108aa */
[----:B-1----:R-:W-:-:S02]  /*51e0*/  FFMA.FTZ R154, R186, c[0x0][0x23c], -R170 ;  /* 0x00008f00ba9a7a23 */ /* 0x002fc400000108aa */
[--C-:B------:R-:W-:Y:S02]  /*51f0*/  FFMA.FTZ R186, R68, c[0x0][0x23c], -R170.reuse ;  /* 0x00008f0044ba7a23 */ /* 0x100fe400000108aa */
[----:B------:R1:W4:Y:S01]  /*5200*/  LDL.LU R68, [R1+0x314] ;  /* 0x0003140001447983 */ /* 0x0003220000300800 */
[----:B------:R-:W-:-:S03]  /*5210*/  FFMA.FTZ R155, R115, c[0x0][0x23c], -R170 ;  /* 0x00008f00739b7a23 */ /* 0x000fc600000108aa */
[----:B------:R-:W2:Y:S01]  /*5220*/  LDL.LU R160, [R1+0x310] ;  /* 0x0003100001a07983 */ /* 0x000ea20000300800 */
[--C-:B------:R-:W-:Y:S01]  /*5230*/  FFMA.FTZ R139, R172, c[0x0][0x23c], -R170.reuse ;  /* 0x00008f00ac8b7a23 */ /* 0x100fe200000108aa */
[----:B------:R-:W-:Y:S01]  /*5240*/  MUFU.EX2 R153, R153 ;  /* 0x0000009900997308 */ /* 0x000fe20000000800 */
[--C-:B------:R-:W-:Y:S01]  /*5250*/  FFMA.FTZ R174, R169, c[0x0][0x23c], -R170.reuse ;  /* 0x00008f00a9ae7a23 */ /* 0x100fe200000108aa */
[----:B------:R-:W-:Y:S01]  /*5260*/  STL [R1+0x70], R15 ;  /* 0x0000700f01007387 */ /* 0x000fe20000100800 */
[----:B------:R-:W-:Y:S01]  /*5270*/  FFMA.FTZ R219, R219, c[0x0][0x23c], -R170 ;  /* 0x00008f00dbdb7a23 */ /* 0x000fe200000108aa */
[----:B------:R-:W-:Y:S01]  /*5280*/  LOP3.LUT R115, R11, UR28, R208, 0x96, !PT ;  /* 0x0000001c0b737c12 */ /* 0x000fe2000f8e96d0 */
[--C-:B------:R-:W-:Y:S01]  /*5290*/  FFMA.FTZ R207, R207, c[0x0][0x23c], -R170.reuse ;  /* 0x00008f00cfcf7a23 */ /* 0x100fe200000108aa */
[----:B------:R1:W2:Y:S01]  /*52a0*/  LDL.LU R70, [R1+0x30c] ;  /* 0x00030c0001467983 */ /* 0x0002a20000300800 */
[--C-:B------:R-:W-:Y:S01]  /*52b0*/  FFMA.FTZ R201, R201, c[0x0][0x23c], -R170.reuse ;  /* 0x00008f00c9c97a23 */ /* 0x100fe200000108aa */
[----:B------:R-:W1:Y:S01]  /*52c0*/  MUFU.EX2 R142, R103 ;  /* 0x00000067008e7308 */ /* 0x000e620000000800 */
[--C-:B------:R-:W-:Y:S01]  /*52d0*/  FFMA.FTZ R185, R249, c[0x0][0x23c], -R170.reuse ;  /* 0x00008f00f9b97a23 */ /* 0x100fe200000108aa */
[----:B------:R-:W2:Y:S01]  /*52e0*/  LDL.LU R169, [R1+0x308] ;  /* 0x0003080001a97983 */ /* 0x000ea20000300800 */
[----:B------:R-:W-:-:S02]  /*52f0*/  FFMA.FTZ R179, R251, c[0x0][0x23c], -R170 ;  /* 0x00008f00fbb37a23 */ /* 0x000fc400000108aa */
[----:B------:R-:W-:Y:S02]  /*5300*/  FFMA.FTZ R172, R171, c[0x0][0x23c], -R170 ;  /* 0x00008f00abac7a23 */ /* 0x000fe400000108aa */
[----:B------:R-:W2:Y:S04]  /*5310*/  LDL.LU R170, [R1+0x304] ;  /* 0x0003040001aa7983 */ /* 0x000ea80000300800 */
[----:B------:R-:W2:Y:S04]  /*5320*/  LDL.LU R171, [R1+0x300] ;  /* 0x0003000001ab7983 */ /* 0x000ea80000300800 */
[----:B------:R1:W-:Y:S01]  /*5330*/  STL [R1+0x6c], R86 ;  /* 0x00006c5601007387 */ /* 0x0003e20000100800 */
[----:B------:R-:W-:Y:S01]  /*5340*/  FADD.FTZ R158, R214, R210 ;  /* 0x000000d2d69e7221 */ /* 0x000fe20000010000 */
[----:B------:R-:W1:Y:S02]  /*5350*/  MUFU.EX2 R140, R140 ;  /* 0x0000008c008c7308 */ /* 0x000e640000000800 */
[----:B-1----:R-:W-:Y:S01]  /*5360*/  F2FP.PACK_AB R103, R142, R143 ;  /* 0x0000008f8e67723e */ /* 0x002fe200000000ff */
[----:B------:R-:W2:Y:S01]  /*5370*/  LDL.LU.64 R208, [R1+0x2f8] ;  /* 0x0002f80001d07983 */ /* 0x000ea20000300a00 */
[----:B------:R-:W-:-:S03]  /*5380*/  FADD.FTZ R158, R216, R158 ;  /* 0x0000009ed89e7221 */ /* 0x000fc60000010000 */
[----:B------:R-:W2:Y:S01]  /*5390*/  LDL.LU R210, [R1+0x2f0] ;  /* 0x0002f00001d27983 */ /* 0x000ea20000300800 */
[----:B------:R1:W1:Y:S01]  /*53a0*/  MUFU.EX2 R251, R102 ;  /* 0x0000006600fb7308 */ /* 0x0002620000000800 */
[----:B------:R-:W-:Y:S02]  /*53b0*/  FADD.FTZ R158, R153, R158 ;  /* 0x0000009e999e7221 */ /* 0x000fe40000010000 */
[----:B------:R-:W2:Y:S01]  /*53c0*/  LDL.LU R214, [R1+0x2ec] ;  /* 0x0002ec0001d67983 */ /* 0x000ea20000300800 */
[----:B------:R-:W-:Y:S01]  /*53d0*/  LOP3.LUT R86, R115, 0xff, RZ, 0xc0, !PT ;  /* 0x000000ff73567812 */ /* 0x000fe200078ec0ff */
[----:B------:R-:W-:Y:S02]  /*53e0*/  FADD.FTZ R158, R217, R158 ;  /* 0x0000009ed99e7221 */ /* 0x000fe40000010000 */
[----:B------:R-:W2:Y:S01]  /*53f0*/  LDL.LU R216, [R1+0x2e8] ;  /* 0x0002e80001d87983 */ /* 0x000ea20000300800 */
[----:B------:R-:W-:Y:S02]  /*5400*/  ISETP.GE.U32.AND P1, PT, R212, R86, PT ;  /* 0x00000056d400720c */ /* 0x000fe40003f26070 */
[----:B------:R-:W-:Y:S01]  /*5410*/  LOP3.LUT R86, R115, 0xffff, RZ, 0xc0, !PT ;  /* 0x0000ffff73567812 */ /* 0x000fe200078ec0ff */
[----:B------:R-:W-:Y:S01]  /*5420*/  STL [R1+0x68], R252 ;  /* 0x000068fc01007387 */ /* 0x000fe20000100800 */
[----:B-1----:R-:W-:-:S02]  /*5430*/  PRMT R102, R103, 0x7632, R102 ;  /* 0x0000763267667816 */ /* 0x002fc40000000066 */
[----:B------:R-:W-:Y:S01]  /*5440*/  SHF.R.U32.HI R86, RZ, 0x8, R86 ;  /* 0x00000008ff567819 */ /* 0x000fe20000011656 */
[----:B------:R-:W2:Y:S01]  /*5450*/  LDL.LU R217, [R1+0x2e4] ;  /* 0x0002e40001d97983 */ /* 0x000ea20000300800 */
[----:B------:R-:W-:Y:S02]  /*5460*/  FADD.FTZ R158, R4, R158 ;  /* 0x0000009e049e7221 */ /* 0x000fe40000010000 */
[----:B------:R-:W-:-:S03]  /*5470*/  LOP3.LUT R249, R86, 0xffff, RZ, 0xc0, !PT ;  /* 0x0000ffff56f97812 */ /* 0x000fc600078ec0ff */
[----:B------:R-:W-:Y:S01]  /*5480*/  @!P1 HADD2 R104, -R103.H0_H0, -RZ.H0_H0 ;  /* 0xa00000ff67689230 */ /* 0x000fe20000000900 */
[----:B------:R1:W-:Y:S01]  /*5490*/  STL [R1+0x64], R140 ;  /* 0x0000648c01007387 */ /* 0x0003e20000100800 */
[----:B------:R-:W-:Y:S01]  /*54a0*/  PRMT R86, R103, 0x5410, R102 ;  /* 0x0000541067567816 */ /* 0x000fe20000000066 */
[----:B------:R1:W-:Y:S02]  /*54b0*/  MUFU.EX2 R159, R19 ;  /* 0x00000013009f7308 */ /* 0x0003e40000000800 */
[----:B------:R-:W2:Y:S01]  /*54c0*/  LDL.LU R4, [R1+0x2e0] ;  /* 0x0002e00001047983 */ /* 0x000ea20000300800 */
[----:B------:R-:W-:Y:S02]  /*54d0*/  @!P1 PRMT R103, R104, 0x5410, RZ ;  /* 0x0000541068679816 */ /* 0x000fe400000000ff */
[----:B------:R-:W-:Y:S01]  /*54e0*/  ISETP.GE.U32.AND P1, PT, R212, R249, PT ;  /* 0x000000f9d400720c */ /* 0x000fe20003f26070 */
[----:B------:R2:W-:Y:S04]  /*54f0*/  STL [R1+0x60], R251 ;  /* 0x000060fb01007387 */ /* 0x0005e80000100800 */
[----:B-1----:R-:W2:Y:S04]  /*5500*/  LDL.LU R19, [R1+0x2dc] ;  /* 0x0002dc0001137983 */ /* 0x002ea80000300800 */
[----:B------:R-:W2:Y:S01]  /*5510*/  LDL R212, [R1+0x6c] ;  /* 0x00006c0001d47983 */ /* 0x000ea20000100800 */
[----:B------:R-:W1:Y:S08]  /*5520*/  MUFU.EX2 R215, R215 ;  /* 0x000000d700d77308 */ /* 0x000e700000000800 */
[----:B------:R-:W3:Y:S01]  /*5530*/  MUFU.EX2 R199, R199 ;  /* 0x000000c700c77308 */ /* 0x000ee20000000800 */
[----:B-1----:R-:W-:-:S02]  /*5540*/  FADD.FTZ R249, R215, R15 ;  /* 0x0000000fd7f97221 */ /* 0x002fc40000010000 */
[----:B---3--:R-:W-:-:S04]  /*5550*/  FADD.FTZ R158, R199, R158 ;  /* 0x0000009ec79e7221 */ /* 0x008fc80000010000 */
[----:B------:R-:W-:Y:S01]  /*5560*/  FADD.FTZ R158, R156, R158 ;  /* 0x0000009e9c9e7221 */ /* 0x000fe20000010000 */
[----:B------:R-:W-:Y:S03]  /*5570*/  MUFU.EX2 R141, R141 ;  /* 0x0000008d008d7308 */ /* 0x000fe60000000800 */
[----:B------:R-:W-:Y:S01]  /*5580*/  FADD.FTZ R104, R14, R158 ;  /* 0x0000009e0e687221 */ /* 0x000fe20000010000 */
[----:B------:R-:W-:Y:S01]  /*5590*/  @!P1 HADD2 R84, -R102.H0_H0, -RZ.H0_H0 ;  /* 0xa00000ff66549230 */ /* 0x000fe20000000900 */
[----:B------:R-:W3:Y:S03]  /*55a0*/  LDL.LU R14, [R1+0x2d8] ;  /* 0x0002d800010e7983 */ /* 0x000ee60000300800 */
[----:B------:R1:W1:Y:S01]  /*55b0*/  MUFU.EX2 R158, R152 ;  /* 0x00000098009e7308 */ /* 0x0002620000000800 */
[----:B------:R-:W-:-:S02]  /*55c0*/  @!P1 PRMT R102, R84, 0x5410, RZ ;  /* 0x0000541054669816 */ /* 0x000fc400000000ff */
[--C-:B------:R-:W-:Y:S02]  /*55d0*/  SHF.R.U32.HI R84, RZ, 0x18, R115.reuse ;  /* 0x00000018ff547819 */ /* 0x100fe40000011673 */
[----:B------:R-:W-:-:S04]  /*55e0*/  SHF.R.U32.HI R115, RZ, 0x10, R115 ;  /* 0x00000010ff737819 */ /* 0x000fc80000011673 */
[----:B------:R-:W-:Y:S01]  /*55f0*/  LOP3.LUT R115, R115, 0xff, RZ, 0xc0, !PT ;  /* 0x000000ff73737812 */ /* 0x000fe200078ec0ff */
[----:B-1----:R1:W3:Y:S04]  /*5600*/  LDL.LU R152, [R1+0x2d4] ;  /* 0x0002d40001987983 */ /* 0x0022e80000300800 */
[----:B------:R-:W3:Y:S01]  /*5610*/  LDL.LU R15, [R1+0x2d0] ;  /* 0x0002d000010f7983 */ /* 0x000ee20000300800 */
[----:B--2---:R-:W-:Y:S02]  /*5620*/  FADD.FTZ R249, R212, R249 ;  /* 0x000000f9d4f97221 */ /* 0x004fe40000010000 */
[----:B------:R-:W2:Y:S02]  /*5630*/  LDC.U8 R212, c[0x0][0x2d8] ;  /* 0x0000b600ffd47b82 */ /* 0x000ea40000000000 */
[----:B------:R-:W-:-:S04]  /*5640*/  FADD.FTZ R249, R252, R249 ;  /* 0x000000f9fcf97221 */ /* 0x000fc80000010000 */
[----:B------:R-:W-:Y:S02]  /*5650*/  FADD.FTZ R249, R140, R249 ;  /* 0x000000f98cf97221 */ /* 0x000fe40000010000 */
[----:B------:R-:W1:Y:S02]  /*5660*/  MUFU.EX2 R140, R105 ;  /* 0x00000069008c7308 */ /* 0x000e640000000800 */
[----:B------:R-:W-:-:S04]  /*5670*/  FADD.FTZ R249, R251, R249 ;  /* 0x000000f9fbf97221 */ /* 0x000fc80000010000 */
[----:B------:R-:W-:-:S04]  /*5680*/  FADD.FTZ R252, R159, R249 ;  /* 0x000000f99ffc7221 */ /* 0x000fc80000010000 */
[----:B------:R-:W-:Y:S01]  /*5690*/  FADD.FTZ R252, R158, R252 ;  /* 0x000000fc9efc7221 */ /* 0x000fe20000010000 */
[----:B--2---:R-:W-:Y:S02]  /*56a0*/  ISETP.GE.U32.AND P1, PT, R212, R84, PT ;  /* 0x00000054d400720c */ /* 0x004fe40003f26070 */
[----:B-1----:R-:W-:Y:S01]  /*56b0*/  F2FP.PACK_AB R105, R140, R141 ;  /* 0x0000008d8c69723e */ /* 0x002fe200000000ff */
[----:B------:R-:W-:Y:S01]  /*56c0*/  FADD.FTZ R252, R150, R252 ;  /* 0x000000fc96fc7221 */ /* 0x000fe20000010000 */
[----:B------:R-:W-:Y:S01]  /*56d0*/  FMNMX.FTZ R84, R160, R165, !PT ;  /* 0x000000a5a0547209 */ /* 0x000fe20007810000 */
[--C-:B------:R-:W-:Y:S01]  /*56e0*/  FADD.FTZ R150, R52, R104.reuse ;  /* 0x0000006834967221 */ /* 0x100fe20000010000 */
[----:B------:R-:W-:Y:S02]  /*56f0*/  PRMT R104, R105, 0x7632, R104 ;  /* 0x0000763269687816 */ /* 0x000fe40000000068 */
[----:B------:R-:W-:-:S05]  /*5700*/  FMNMX.FTZ R84, R166, R84, !PT ;  /* 0x00000054a6547209 */ /* 0x000fca0007810000 */
[----:B------:R-:W-:Y:S01]  /*5710*/  @!P1 HADD2 R114, -R104.H0_H0, -RZ.H0_H0 ;  /* 0xa00000ff68729230 */ /* 0x000fe20000000900 */
[----:B------:R-:W-:Y:S02]  /*5720*/  FMNMX.FTZ R249, R167, R84, !PT ;  /* 0x00000054a7f97209 */ /* 0x000fe40007810000 */
[----:B------:R-:W-:Y:S02]  /*5730*/  PRMT R84, R105, 0x5410, R104 ;  /* 0x0000541069547816 */ /* 0x000fe40000000068 */
[----:B------:R-:W-:Y:S02]  /*5740*/  @!P1 PRMT R104, R114, 0x5410, RZ ;  /* 0x0000541072689816 */ /* 0x000fe400000000ff */
[----:B------:R-:W-:Y:S02]  /*5750*/  ISETP.GE.U32.AND P1, PT, R212, R115, PT ;  /* 0x00000073d400720c */ /* 0x000fe40003f26070 */
[----:B------:R-:W-:-:S04]  /*5760*/  FMNMX.FTZ R114, R176, R249, !PT ;  /* 0x000000f9b0727209 */ /* 0x000fc80007810000 */
[----:B------:R-:W-:-:S04]  /*5770*/  FMNMX.FTZ R114, R177, R114, !PT ;  /* 0x00000072b1727209 */ /* 0x000fc80007810000 */
[----:B------:R-:W-:-:S03]  /*5780*/  FMNMX.FTZ R114, R178, R114, !PT ;  /* 0x00000072b2727209 */ /* 0x000fc60007810000 */
[----:B------:R-:W-:Y:S01]  /*5790*/  @!P1 HADD2 R97, -R105.H0_H0, -RZ.H0_H0 ;  /* 0xa00000ff69619230 */ /* 0x000fe20000000900 */
[----:B------:R-:W-:Y:S02]  /*57a0*/  FMNMX.FTZ R114, R181, R114, !PT ;  /* 0x00000072b5727209 */ /* 0x000fe40007810000 */
[----:B------:R-:W-:Y:S02]  /*57b0*/  FSEL R52, R19, -INF , !P6 ;  /* 0xff80000013347808 */ /* 0x000fe40007000000 */
[----:B------:R-:W-:Y:S02]  /*57c0*/  @!P1 PRMT R105, R97, 0x5410, RZ ;  /* 0x0000541061699816 */ /* 0x000fe400000000ff */
[----:B------:R-:W-:Y:S02]  /*57d0*/  FMNMX.FTZ R114, R205, R114, !PT ;  /* 0x00000072cd727209 */ /* 0x000fe40007810000 */
[----:B------:R-:W-:Y:S01]  /*57e0*/  LOP3.LUT R97, R10, 0xff, RZ, 0xc0, !PT ;  /* 0x000000ff0a617812 */ /* 0x000fe200078ec0ff */
[----:B------:R-:W-:Y:S01]  /*57f0*/  STL [R1+0x94], R52 ;  /* 0x0000943401007387 */ /* 0x000fe20000100800 */
[----:B------:R-:W-:-:S02]  /*5800*/  FMNMX.FTZ R115, R203, R114, !PT ;  /* 0x00000072cb737209 */ /* 0x000fc40007810000 */
[----:B------:R-:W-:Y:S02]  /*5810*/  ISETP.GE.U32.AND P1, PT, R212, R97, PT ;  /* 0x00000061d400720c */ /* 0x000fe40003f26070 */
[----:B------:R-:W-:Y:S02]  /*5820*/  LOP3.LUT R114, R10, 0xffff, RZ, 0xc0, !PT ;  /* 0x0000ffff0a727812 */ /* 0x000fe400078ec0ff */
[--C-:B------:R-:W-:Y:S02]  /*5830*/  SHF.R.U32.HI R97, RZ, 0x10, R10.reuse ;  /* 0x00000010ff617819 */ /* 0x100fe4000001160a */
[----:B------:R-:W-:Y:S02]  /*5840*/  SHF.R.U32.HI R249, RZ, 0x18, R10 ;  /* 0x00000018fff97819 */ /* 0x000fe4000001160a */
[----:B------:R-:W2:Y:S01]  /*5850*/  LDL.LU.64 R10, [R1+0x2c8] ;  /* 0x0002c800010a7983 */ /* 0x000ea20000300a00 */
[----:B------:R-:W-:-:S04]  /*5860*/  FMNMX.FTZ R115, R197, R115, !PT ;  /* 0x00000073c5737209 */ /* 0x000fc80007810000 */
[----:B------:R-:W-:-:S04]  /*5870*/  FMNMX.FTZ R115, R195, R115, !PT ;  /* 0x00000073c3737209 */ /* 0x000fc80007810000 */
[----:B------:R-:W-:-:S04]  /*5880*/  FMNMX.FTZ R115, R193, R115, !PT ;  /* 0x00000073c1737209 */ /* 0x000fc80007810000 */
[----:B------:R-:W-:Y:S02]  /*5890*/  FMNMX.FTZ R115, R191, R115, !PT ;  /* 0x00000073bf737209 */ /* 0x000fe40007810000 */
[----:B------:R-:W-:Y:S02]  /*58a0*/  SHF.R.U32.HI R114, RZ, 0x8, R114 ;  /* 0x00000008ff727819 */ /* 0x000fe40000011672 */
[----:B------:R-:W-:Y:S02]  /*58b0*/  FMNMX.FTZ R115, R189, R115, !PT ;  /* 0x00000073bd737209 */ /* 0x000fe40007810000 */
[----:B------:R-:W-:Y:S02]  /*58c0*/  LOP3.LUT R114, R114, 0xffff, RZ, 0xc0, !PT ;  /* 0x0000ffff72727812 */ /* 0x000fe400078ec0ff */
[----:B------:R-:W-:Y:S02]  /*58d0*/  FMNMX.FTZ R115, R187, R115, !PT ;  /* 0x00000073bb737209 */ /* 0x000fe40007810000 */
[----:B---3--:R-:W-:Y:S01]  /*58e0*/  FSEL R251, R14, -INF , !P5 ;  /* 0xff8000000efb7808 */ /* 0x008fe20006800000 */
[----:B------:R-:W1:Y:S01]  /*58f0*/  MUFU.EX2 R148, R148 ;  /* 0x0000009400947308 */ /* 0x000e620000000800 */
[----:B------:R-:W-:-:S02]  /*5900*/  ISETP.GE.U32.AND P5, PT, R212, R249, PT ;  /* 0x000000f9d400720c */ /* 0x000fc40003fa6070 */
[----:B------:R-:W-:Y:S02]  /*5910*/  ISETP.GE.U32.AND P6, PT, R212, R114, PT ;  /* 0x00000072d400720c */ /* 0x000fe40003fc6070 */
[----:B------:R-:W-:-:S03]  /*5920*/  FMNMX.FTZ R114, R218, R115, !PT ;  /* 0x00000073da727209 */ /* 0x000fc60007810000 */
[----:B------:R-:W3:Y:S01]  /*5930*/  MUFU.EX2 R249, R151 ;  /* 0x0000009700f97308 */ /* 0x000ee20000000800 */
[----:B------:R-:W-:-:S04]  /*5940*/  FMNMX.FTZ R114, R206, R114, !PT ;  /* 0x00000072ce727209 */ /* 0x000fc80007810000 */
[----:B------:R-:W-:-:S04]  /*5950*/  FMNMX.FTZ R114, R204, R114, !PT ;  /* 0x00000072cc727209 */ /* 0x000fc80007810000 */
[----:B------:R-:W-:Y:S01]  /*5960*/  FMNMX.FTZ R114, R184, R114, !PT ;  /* 0x00000072b8727209 */ /* 0x000fe20007810000 */
[----:B-1----:R1:W-:Y:S01]  /*5970*/  STL [R1+0x38], R148 ;  /* 0x0000389401007387 */ /* 0x0023e20000100800 */
[----:B---3--:R-:W-:Y:S01]  /*5980*/  F2FP.PACK_AB R115, R249, R148 ;  /* 0x00000094f973723e */ /* 0x008fe200000000ff */
[----:B------:R-:W-:Y:S01]  /*5990*/  FADD.FTZ R213, R213, R252 ;  /* 0x000000fcd5d57221 */ /* 0x000fe20000010000 */
[----:B------:R-:W3:Y:S01]  /*59a0*/  MUFU.EX2 R53, R53 ;  /* 0x0000003500357308 */ /* 0x000ee20000000800 */
[----:B------:R-:W-:Y:S01]  /*59b0*/  FADD.FTZ R252, R149, R150 ;  /* 0x0000009695fc7221 */ /* 0x000fe20000010000 */
[----:B------:R2:W4:Y:S01]  /*59c0*/  LDL.LU R151, [R1+0x2c0] ;  /* 0x0002c00001977983 */ /* 0x0005220000300800 */
[----:B------:R-:W-:Y:S01]  /*59d0*/  @!P1 HADD2 R152, -R115.H0_H0, -RZ.H0_H0 ;  /* 0xa00000ff73989230 */ /* 0x000fe20000000900 */
[----:B------:R-:W-:Y:S02]  /*59e0*/  LOP3.LUT R149, R97, 0xff, RZ, 0xc0, !PT ;  /* 0x000000ff61957812 */ /* 0x000fe400078ec0ff */
[----:B------:R2:W4:Y:S01]  /*59f0*/  LDL.LU R150, [R1+0x2bc] ;  /* 0x0002bc0001967983 */ /* 0x0005220000300800 */
[----:B-1----:R-:W-:-:S02]  /*5a00*/  FMNMX.FTZ R148, R200, R114, !PT ;  /* 0x00000072c8947209 */ /* 0x002fc40007810000 */
[C---:B------:R-:W-:Y:S02]  /*5a10*/  PRMT R114, R115.reuse, 0x7632, R114 ;  /* 0x0000763273727816 */ /* 0x040fe40000000072 */
[----:B------:R-:W-:Y:S02]  /*5a20*/  FMNMX.FTZ R148, R190, R148, !PT ;  /* 0x00000094be947209 */ /* 0x000fe40007810000 */
[----:B------:R-:W-:Y:S02]  /*5a30*/  PRMT R97, R115, 0x5410, R114 ;  /* 0x0000541073617816 */ /* 0x000fe40000000072 */
[----:B------:R-:W-:Y:S02]  /*5a40*/  FMNMX.FTZ R148, R196, R148, !PT ;  /* 0x00000094c4947209 */ /* 0x000fe40007810000 */
[----:B------:R-:W-:Y:S02]  /*5a50*/  @!P1 PRMT R115, R152, 0x5410, RZ ;  /* 0x0000541098739816 */ /* 0x000fe400000000ff */
[----:B------:R-:W-:-:S04]  /*5a60*/  FMNMX.FTZ R152, R194, R148, !PT ;  /* 0x00000094c2987209 */ /* 0x000fc80007810000 */
[----:B------:R-:W-:-:S04]  /*5a70*/  FMNMX.FTZ R152, R236, R152, !PT ;  /* 0x00000098ec987209 */ /* 0x000fc80007810000 */
[----:B------:R-:W-:Y:S01]  /*5a80*/  FMNMX.FTZ R152, R237, R152, !PT ;  /* 0x00000098ed987209 */ /* 0x000fe20007810000 */
[----:B------:R-:W-:-:S03]  /*5a90*/  @!P6 HADD2 R99, -R114.H0_H0, -RZ.H0_H0 ;  /* 0xa00000ff7263e230 */ /* 0x000fc60000000900 */
[----:B------:R-:W-:-:S04]  /*5aa0*/  FMNMX.FTZ R152, R243, R152, !PT ;  /* 0x00000098f3987209 */ /* 0x000fc80007810000 */
[----:B------:R-:W-:Y:S02]  /*5ab0*/  FMNMX.FTZ R152, R52, R152, !PT ;  /* 0x0000009834987209 */ /* 0x000fe40007810000 */
[----:B------:R-:W-:Y:S01]  /*5ac0*/  @!P6 PRMT R114, R99, 0x5410, RZ ;  /* 0x000054106372e816 */ /* 0x000fe200000000ff */
[----:B------:R-:W-:Y:S01]  /*5ad0*/  FADD.FTZ R99, R147, R213 ;  /* 0x000000d593637221 */ /* 0x000fe20000010000 */
[----:B------:R-:W-:Y:S02]  /*5ae0*/  FMNMX.FTZ R147, R251, R152, !PT ;  /* 0x00000098fb937209 */ /* 0x000fe40007810000 */
[----:B------:R-:W-:Y:S01]  /*5af0*/  ISETP.GE.U32.AND P1, PT, R212, R149, PT ;  /* 0x00000095d400720c */ /* 0x000fe20003f26070 */
[----:B------:R-:W1:Y:S01]  /*5b00*/  MUFU.EX2 R152, R146 ;  /* 0x0000009200987308 */ /* 0x000e620000000800 */
[----:B------:R-:W-:Y:S01]  /*5b10*/  FSEL R52, R15, -INF , !P4 ;  /* 0xff8000000f347808 */ /* 0x000fe20006000000 */
[----:B------:R2:W4:Y:S04]  /*5b20*/  LDL.LU R149, [R1+0x2b8] ;  /* 0x0002b80001957983 */ /* 0x0005280000300800 */
[----:B------:R2:W4:Y:S01]  /*5b30*/  LDL.LU R148, [R1+0x2b4] ;  /* 0x0002b40001947983 */ /* 0x0005220000300800 */
[----:B------:R-:W-:-:S03]  /*5b40*/  FMNMX.FTZ R147, R52, R147, !PT ;  /* 0x0000009334937209 */ /* 0x000fc60007810000 */
[----:B------:R-:W4:Y:S04]  /*5b50*/  LDL.LU R213, [R1+0x2b0] ;  /* 0x0002b00001d57983 */ /* 0x000f280000300800 */
[----:B---3--:R-:W-:Y:S04]  /*5b60*/  STL [R1+0x2c], R53 ;  /* 0x00002c3501007387 */ /* 0x008fe80000100800 */
[----:B------:R3:W-:Y:S01]  /*5b70*/  STL [R1+0x9c], R52 ;  /* 0x00009c3401007387 */ /* 0x0007e20000100800 */
[----:B------:R-:W-:Y:S01]  /*5b80*/  FADD.FTZ R144, R144, R99 ;  /* 0x0000006390907221 */ /* 0x000fe20000010000 */
[----:B-1----:R-:W-:Y:S01]  /*5b90*/  F2FP.PACK_AB R99, R152, R53 ;  /* 0x000000359863723e */ /* 0x002fe200000000ff */
[----:B------:R-:W-:Y:S01]  /*5ba0*/  FADD.FTZ R145, R145, R252 ;  /* 0x000000fc91917221 */ /* 0x000fe20000010000 */
[----:B------:R-:W-:-:S02]  /*5bb0*/  UIADD3 UR5, UR27, 0x2, URZ ;  /* 0x000000021b057890 */ /* 0x000fc4000fffe03f */
[C---:B------:R-:W-:Y:S02]  /*5bc0*/  PRMT R252, R99.reuse, 0x7632, R252 ;  /* 0x0000763263fc7816 */ /* 0x040fe400000000fc */
[----:B------:R-:W-:Y:S01]  /*5bd0*/  PRMT R210, R99, 0x7610, R210 ;  /* 0x0000761063d27816 */ /* 0x000fe200000000d2 */
[----:B------:R-:W-:Y:S02]  /*5be0*/  ULOP3.LUT UR5, UR5, UR21, URZ, 0x3c, !UPT ;  /* 0x0000001505057292 */ /* 0x000fe4000f8e3c3f */
[----:B------:R-:W-:Y:S01]  /*5bf0*/  @!P5 HADD2 R0, -R252.H0_H0, -RZ.H0_H0 ;  /* 0xa00000fffc00d230 */ /* 0x000fe20000000900 */
[----:B------:R-:W-:Y:S01]  /*5c00*/  PRMT R99, R210, 0x5410, R252 ;  /* 0x00005410d2637816 */ /* 0x000fe200000000fc */
[----:B------:R-:W-:Y:S01]  /*5c10*/  @!P1 HADD2 R83, -R210.H0_H0, -RZ.H0_H0 ;  /* 0xa00000ffd2539230 */ /* 0x000fe20000000900 */
[----:B------:R-:W-:Y:S02]  /*5c20*/  FADD.FTZ R143, R143, R145 ;  /* 0x000000918f8f7221 */ /* 0x000fe40000010000 */
[----:B------:R-:W-:Y:S01]  /*5c30*/  FADD.FTZ R141, R141, R144 ;  /* 0x000000908d8d7221 */ /* 0x000fe20000010000 */
[----:B------:R-:W-:-:S02]  /*5c40*/  @!P5 PRMT R252, R0, 0x5410, RZ ;  /* 0x0000541000fcd816 */ /* 0x000fc400000000ff */
[----:B------:R-:W-:Y:S01]  /*5c50*/  LOP3.LUT R0, R95, UR5, RZ, 0x3c, !PT ;  /* 0x000000055f007c12 */ /* 0x000fe2000f8e3cff */
[----:B------:R-:W-:Y:S01]  /*5c60*/  FADD.FTZ R142, R142, R143 ;  /* 0x0000008f8e8e7221 */ /* 0x000fe20000010000 */
[----:B------:R-:W-:Y:S01]  /*5c70*/  @!P1 PRMT R210, R83, 0x5410, RZ ;  /* 0x0000541053d29816 */ /* 0x000fe200000000ff */
[----:B------:R-:W-:Y:S01]  /*5c80*/  FADD.FTZ R83, R140, R141 ;  /* 0x0000008d8c537221 */ /* 0x000fe20000010000 */
[----:B--2---:R-:W-:Y:S02]  /*5c90*/  FSEL R146, R10, -INF , !P3 ;  /* 0xff8000000a927808 */ /* 0x004fe40005800000 */
[----:B---3--:R-:W-:-:S03]  /*5ca0*/  FSEL R52, R11, -INF , !P2 ;  /* 0xff8000000b347808 */ /* 0x008fc60005000000 */
[----:B------:R1:W-:Y:S04]  /*5cb0*/  STL [R1+0xac], R146 ;  /* 0x0000ac9201007387 */ /* 0x0003e80000100800 */
[----:B------:R2:W-:Y:S01]  /*5cc0*/  STL [R1+0xa8], R52 ;  /* 0x0000a83401007387 */ /* 0x0005e20000100800 */
[----:B-1----:R-:W-:-:S04]  /*5cd0*/  FMNMX.FTZ R146, R146, R147, !PT ;  /* 0x0000009392927209 */ /* 0x002fc80007810000 */
[----:B--2---:R-:W-:-:S05]  /*5ce0*/  FMNMX.FTZ R52, R52, R146, !PT ;  /* 0x0000009234347209 */ /* 0x004fca0007810000 */
[----:B------:R-:W1:Y:S04]  /*5cf0*/  SHFL.BFLY PT, R53, R52, 0x2, 0x1f ;  /* 0x0c401f0034357f89 */ /* 0x000e6800000e0000 */
[----:B------:R-:W-:Y:S04]  /*5d00*/  STL [R1+0x4], R142 ;  /* 0x0000048e01007387 */ /* 0x000fe80000100800 */
[----:B------:R2:W-:Y:S01]  /*5d10*/  STL [R1+0xa4], R83 ;  /* 0x0000a45301007387 */ /* 0x0005e20000100800 */
[----:B-1----:R-:W-:Y:S01]  /*5d20*/  FMNMX.FTZ R141, R52, R53, !PT ;  /* 0x00000035348d7209 */ /* 0x002fe20007810000 */
[----:B------:R-:W-:-:S04]  /*5d30*/  IMAD.WIDE.U32 R52, R0, -0x326172a9, RZ ;  /* 0xcd9e8d5700347825 */ /* 0x000fc800078e00ff */
[----:B------:R-:W1:Y:S01]  /*5d40*/  SHFL.BFLY PT, R0, R141, 0x1, 0x1f ;  /* 0x0c201f008d007f89 */ /* 0x000e6200000e0000 */
[----:B--2---:R-:W-:-:S05]  /*5d50*/  LOP3.LUT R83, R53, UR26, R134, 0x96, !PT ;  /* 0x0000001a35537c12 */ /* 0x004fca000f8e9686 */
        /* <DEDUP_REMOVED lines=8> */
[----:B------:R-:W-:-:S04]  /*5de0*/  IMAD.WIDE.U32 R140, R140, -0x326172a9, RZ ;  /* 0xcd9e8d578c8c7825 */ /* 0x000fc800078e00ff */
[----:B------:R-:W-:-:S05]  /*5df0*/  IMAD.WIDE.U32 R142, R83, -0x2daee0ad, RZ ;  /* 0xd2511f53538e7825 */ /* 0x000fca00078e00ff */
[----:B------:R-:W-:Y:S02]  /*5e00*/  LOP3.LUT R83, R143, UR13, R146, 0x96, !PT ;  /* 0x0000000d8f537c12 */ /* 0x000fe4000f8e9692 */
[----:B------:R1:W2:Y:S04]  /*5e10*/  LDL.LU.64 R146, [R1+0x2a8] ;  /* 0x0002a80001927983 */ /* 0x0002a80000300a00 */
[----:B------:R3:W-:Y:S02]  /*5e20*/  STL.64 [R1+0xc8], R140 ;  /* 0x0000c88c01007387 */ /* 0x0007e40000100a00 */
[----:B---3--:R-:W-:Y:S02]  /*5e30*/  LOP3.LUT R140, R141, UR14, R144, 0x96, !PT ;  /* 0x0000000e8d8c7c12 */ /* 0x008fe4000f8e9690 */
[----:B------:R1:W3:Y:S03]  /*5e40*/  LDL.LU.64 R144, [R1+0x2a0] ;  /* 0x0002a00001907983 */ /* 0x0002e60000300a00 */
[----:B------:R-:W-:-:S05]  /*5e50*/  IMAD.WIDE.U32 R140, R140, -0x2daee0ad, RZ ;  /* 0xd2511f538c8c7825 */ /* 0x000fca00078e00ff */
[----:B------:R1:W-:Y:S01]  /*5e60*/  STL.64 [R1+0xb8], R140 ;  /* 0x0000b88c01007387 */ /* 0x0003e20000100a00 */
[----:B------:R-:W-:-:S03]  /*5e70*/  LOP3.LUT R212, R141, UR9, R142, 0x96, !PT ;  /* 0x000000098dd47c12 */ /* 0x000fc6000f8e968e */
[----:B------:R1:W2:Y:S04]  /*5e80*/  LDL.LU.64 R142, [R1+0x298] ;  /* 0x00029800018e7983 */ /* 0x0002a80000300a00 */
[----:B-1----:R1:W2:Y:S04]  /*5e90*/  LDL.LU.64 R140, [R1+0x290] ;  /* 0x00029000018c7983 */ /* 0x0022a80000300a00 */
[----:B------:R1:W-:Y:S04]  /*5ea0*/  STL [R1+0x288], R84 ;  /* 0x0002885401007387 */ /* 0x0003e80000100800 */
[----:B-1----:R-:W2:Y:S04]  /*5eb0*/  LDL.LU R84, [R1+0x38] ;  /* 0x0000380001547983 */ /* 0x002ea80000300800 */
[----:B------:R1:W-:Y:S04]  /*5ec0*/  STL [R1+0x284], R5 ;  /* 0x0002840501007387 */ /* 0x0003e80000100800 */
[----:B-1----:R-:W2:Y:S04]  /*5ed0*/  LDL.LU R5, [R1+0x4] ;  /* 0x0000040001057983 */ /* 0x002ea80000300800 */
[----:B------:R1:W-:Y:S04]  /*5ee0*/  STL [R1+0x280], R107 ;  /* 0x0002806b01007387 */ /* 0x0003e80000100800 */
[----:B-1----:R-:W2:Y:S04]  /*5ef0*/  LDL.LU R107, [R1+0x68] ;  /* 0x00006800016b7983 */ /* 0x002ea80000300800 */
[----:B------:R1:W-:Y:S04]  /*5f00*/  STL.64 [R1+0x278], R96 ;  /* 0x0002786001007387 */ /* 0x0003e80000100a00 */
[----:B-1----:R-:W2:Y:S04]  /*5f10*/  LDL.LU R97, [R1+0x70] ;  /* 0x0000700001617983 */ /* 0x002ea80000300800 */
[----:B------:R-:W2:Y:S04]  /*5f20*/  LDL.LU R96, [R1+0xa8] ;  /* 0x0000a80001607983 */ /* 0x000ea80000300800 */
[----:B------:R1:W-:Y:S04]  /*5f30*/  STL.64 [R1+0x270], R110 ;  /* 0x0002706e01007387 */ /* 0x0003e80000100a00 */
[----:B-1----:R-:W3:Y:S04]  /*5f40*/  LDL.LU R111, [R1+0x6c] ;  /* 0x00006c00016f7983 */ /* 0x002ee80000300800 */
[----:B------:R-:W3:Y:S04]  /*5f50*/  LDL.LU R110, [R1+0x94] ;  /* 0x00009400016e7983 */ /* 0x000ee80000300800 */
[----:B------:R1:W-:Y:S04]  /*5f60*/  STL.64 [R1+0x268], R112 ;  /* 0x0002687001007387 */ /* 0x0003e80000100a00 */
[----:B-1----:R-:W4:Y:S04]  /*5f70*/  LDL.LU R112, [R1+0x9c] ;  /* 0x00009c0001707983 */ /* 0x002f280000300800 */
[----:B------:R1:W-:Y:S04]  /*5f80*/  STL [R1+0x260], R106 ;  /* 0x0002606a01007387 */ /* 0x0003e80000100800 */
[----:B-1----:R-:W4:Y:S04]  /*5f90*/  LDL.LU R106, [R1+0xac] ;  /* 0x0000ac00016a7983 */ /* 0x002f280000300800 */
[----:B------:R-:W-:Y:S04]  /*5fa0*/  STL [R1+0x25c], R109 ;  /* 0x00025c6d01007387 */ /* 0x000fe80000100800 */
[----:B------:R-:W-:Y:S04]  /*5fb0*/  STL [R1+0x258], R108 ;  /* 0x0002586c01007387 */ /* 0x000fe80000100800 */
[----:B------:R-:W-:Y:S04]  /*5fc0*/  STL [R1+0x254], R103 ;  /* 0x0002546701007387 */ /* 0x000fe80000100800 */
[----:B------:R1:W-:Y:S04]  /*5fd0*/  STL [R1+0x250], R102 ;  /* 0x0002506601007387 */ /* 0x0003e80000100800 */
[----:B-1----:R-:W4:Y:S04]  /*5fe0*/  LDL.LU.64 R102, [R1+0xc8] ;  /* 0x0000c80001667983 */ /* 0x002f280000300a00 */
[----:B------:R-:W-:Y:S04]  /*5ff0*/  STL [R1+0x24c], R105 ;  /* 0x00024c6901007387 */ /* 0x000fe80000100800 */
[----:B------:R1:W-:Y:S01]  /*6000*/  STL [R1+0x248], R104 ;  /* 0x0002486801007387 */ /* 0x0003e20000100800 */
[----:B------:R-:W-:-:S03]  /*6010*/  IMAD.WIDE.U32 R108, R83, -0x326172a9, RZ ;  /* 0xcd9e8d57536c7825 */ /* 0x000fc600078e00ff */
[----:B------:R-:W-:Y:S04]  /*6020*/  STL [R1+0x244], R252 ;  /* 0x000244fc01007387 */ /* 0x000fe80000100800 */
[----:B------:R-:W-:Y:S01]  /*6030*/  STL [R1+0x240], R164 ;  /* 0x000240a401007387 */ /* 0x000fe20000100800 */
[----:B-1----:R-:W-:Y:S02]  /*6040*/  IMAD.WIDE.U32 R104, R212, -0x326172a9, RZ ;  /* 0xcd9e8d57d4687825 */ /* 0x002fe400078e00ff */
[----:B------:R-:W1:Y:S01]  /*6050*/  LDC.U8 R212, c[0x0][0x2d8] ;  /* 0x0000b600ffd47b82 */ /* 0x000e620000000000 */
[----:B------:R-:W-:Y:S04]  /*6060*/  STL.64 [R1+0x238], R114 ;  /* 0x0002387201007387 */ /* 0x000fe80000100a00 */
[----:B------:R-:W-:Y:S04]  /*6070*/  STL [R1+0x234], R3 ;  /* 0x0002340301007387 */ /* 0x000fe80000100800 */
[----:B------:R1:W-:Y:S01]  /*6080*/  STL [R1+0x230], R2 ;  /* 0x0002300201007387 */ /* 0x0003e20000100800 */
[----:B------:R-:W-:Y:S01]  /*6090*/  FSETP.NEU.FTZ.AND P1, PT, R0, -INF , PT ;  /* 0xff8000000000780b */ /* 0x000fe20003f3d000 */
[----:B--2---:R-:W-:Y:S01]  /*60a0*/  IMAD.MOV.U32 R113, RZ, RZ, R96 ;  /* 0x000000ffff717224 */ /* 0x004fe200078e0060 */
[----:B------:R-:W-:-:S04]  /*60b0*/  LOP3.LUT R96, R105, UR29, R108, 0x96, !PT ;  /* 0x0000001d69607c12 */ /* 0x000fc8000f8e966c */
[----:B-1----:R-:W-:-:S04]  /*60c0*/  LOP3.LUT R2, R96, 0xff, RZ, 0xc0, !PT ;  /* 0x000000ff60027812 */ /* 0x002fc800078ec0ff */
[----:B------:R-:W-:Y:S02]  /*60d0*/  ISETP.GE.U32.AND P2, PT, R212, R2, PT ;  /* 0x00000002d400720c */ /* 0x000fe40003f46070 */
[----:B------:R-:W-:-:S04]  /*60e0*/  LOP3.LUT R2, R96, 0xffff, RZ, 0xc0, !PT ;  /* 0x0000ffff60027812 */ /* 0x000fc800078ec0ff */
[----:B------:R-:W-:-:S04]  /*60f0*/  SHF.R.U32.HI R2, RZ, 0x8, R2 ;  /* 0x00000008ff027819 */ /* 0x000fc80000011602 */
[----:B------:R-:W-:-:S04]  /*6100*/  LOP3.LUT R2, R2, 0xffff, RZ, 0xc0, !PT ;  /* 0x0000ffff02027812 */ /* 0x000fc800078ec0ff */
[----:B------:R-:W-:Y:S02]  /*6110*/  ISETP.GE.U32.AND P3, PT, R212, R2, PT ;  /* 0x00000002d400720c */ /* 0x000fe40003f66070 */
[--C-:B------:R-:W-:Y:S02]  /*6120*/  SHF.R.U32.HI R2, RZ, 0x10, R96.reuse ;  /* 0x00000010ff027819 */ /* 0x100fe40000011660 */
[----:B------:R-:W-:Y:S02]  /*6130*/  SHF.R.U32.HI R96, RZ, 0x18, R96 ;  /* 0x00000018ff607819 */ /* 0x000fe40000011660 */
[----:B------:R-:W-:Y:S02]  /*6140*/  LOP3.LUT R2, R2, 0xff, RZ, 0xc0, !PT ;  /* 0x000000ff02027812 */ /* 0x000fe400078ec0ff */
[----:B------:R-:W-:Y:S01]  /*6150*/  ISETP.GE.U32.AND P6, PT, R212, R96, PT ;  /* 0x00000060d400720c */ /* 0x000fe20003fc6070 */
[----:B---3--:R-:W-:Y:S02]  /*6160*/  IMAD.MOV.U32 R108, RZ, RZ, R110 ;  /* 0x000000ffff6c7224 */ /* 0x008fe400078e006e */
[----:B------:R-:W-:-:S02]  /*6170*/  FADD.FTZ R96, R84, R5 ;  /* 0x0000000554607221 */ /* 0x000fc40000010000 */
[----:B------:R-:W-:Y:S01]  /*6180*/  FMUL.FTZ R5, R0, c[0x0][0x23c] ;  /* 0x00008f0000057a20 */ /* 0x000fe20000410000 */
[----:B------:R-:W-:Y:S02]  /*6190*/  ISETP.GE.U32.AND P4, PT, R212, R2, PT ;  /* 0x00000002d400720c */ /* 0x000fe40003f86070 */
[----:B------:R-:W-:Y:S02]  /*61a0*/  LOP3.LUT R2, R104, 0xff, RZ, 0xc0, !PT ;  /* 0x000000ff68027812 */ /* 0x000fe400078ec0ff */
[----:B------:R-:W-:Y:S02]  /*61b0*/  FSEL R164, R5, RZ, P1 ;  /* 0x000000ff05a47208 */ /* 0x000fe40000800000 */
[----:B------:R-:W-:Y:S01]  /*61c0*/  ISETP.GE.U32.AND P5, PT, R212, R2, PT ;  /* 0x00000002d400720c */ /* 0x000fe20003fa6070 */
[----:B------:R-:W-:Y:S01]  /*61d0*/  IMAD.MOV.U32 R252, RZ, RZ, R113 ;  /* 0x000000fffffc7224 */ /* 0x000fe200078e0071 */
[----:B------:R-:W-:Y:S02]  /*61e0*/  SHF.R.U32.HI R2, RZ, 0x18, R104 ;  /* 0x00000018ff027819 */ /* 0x000fe40000011668 */
[----:B------:R-:W-:-:S02]  /*61f0*/  LOP3.LUT R84, R104, 0xffff, RZ, 0xc0, !PT ;  /* 0x0000ffff68547812 */ /* 0x000fc400078ec0ff */
[----:B------:R-:W-:Y:S01]  /*6200*/  SHF.R.U32.HI R5, RZ, 0x10, R104 ;  /* 0x00000010ff057819 */ /* 0x000fe20000011668 */
[----:B------:R-:W-:Y:S01]  /*6210*/  FFMA.FTZ R104, R167, c[0x0][0x23c], -R164 ;  /* 0x00008f00a7687a23 */ /* 0x000fe200000108a4 */
[----:B----4-:R-:W-:Y:S01]  /*6220*/  LOP3.LUT R83, R109, UR10, R102, 0x96, !PT ;  /* 0x0000000a6d537c12 */ /* 0x010fe2000f8e9666 */
[----:B------:R-:W-:Y:S02]  /*6230*/  IMAD.MOV.U32 R102, RZ, RZ, R106 ;  /* 0x000000ffff667224 */ /* 0x000fe400078e006a */
[----:B------:R-:W2:Y:S04]  /*6240*/  LDL.LU R106, [R1+0x28] ;  /* 0x00002800016a7983 */ /* 0x000ea80000300800 */
[----:B------:R-:W3:Y:S01]  /*6250*/  LDL.LU R110, [R1+0x24] ;  /* 0x00002400016e7983 */ /* 0x000ee20000300800 */
[----:B------:R-:W-:-:S03]  /*6260*/  IMAD.MOV.U32 R109, RZ, RZ, R112 ;  /* 0x000000ffff6d7224 */ /* 0x000fc600078e0070 */
[----:B------:R-:W4:Y:S01]  /*6270*/  LDL.LU R112, [R1+0xa4] ;  /* 0x0000a40001707983 */ /* 0x000f220000300800 */
[----:B------:R-:W-:Y:S02]  /*6280*/  IMAD.MOV.U32 R167, RZ, RZ, R109 ;  /* 0x000000ffffa77224 */ /* 0x000fe400078e006d */
[--C-:B------:R-:W-:Y:S01]  /*6290*/  FFMA.FTZ R109, R176, c[0x0][0x23c], -R164.reuse ;  /* 0x00008f00b06d7a23 */ /* 0x100fe200000108a4 */
[----:B------:R-:W4:Y:S01]  /*62a0*/  LDL.LU R113, [R1+0x2c] ;  /* 0x00002c0001717983 */ /* 0x000f220000300800 */
[----:B------:R-:W-:Y:S02]  /*62b0*/  FFMA.FTZ R103, R165, c[0x0][0x23c], -R164 ;  /* 0x00008f00a5677a23 */ /* 0x000fe400000108a4 */
[----:B------:R-:W-:Y:S02]  /*62c0*/  IMAD.MOV.U32 R176, RZ, RZ, R108 ;  /* 0x000000ffffb07224 */ /* 0x000fe400078e006c */
[----:B------:R-:W-:Y:S02]  /*62d0*/  IMAD.MOV.U32 R165, RZ, RZ, R102 ;  /* 0x000000ffffa57224 */ /* 0x000fe400078e0066 */
[----:B------:R-:W-:-:S02]  /*62e0*/  FFMA.FTZ R108, R177, c[0x0][0x23c], -R164 ;  /* 0x00008f00b16c7a23 */ /* 0x000fc400000108a4 */
[--C-:B------:R-:W-:Y:S02]  /*62f0*/  FFMA.FTZ R102, R166, c[0x0][0x23c], -R164.reuse ;  /* 0x00008f00a6667a23 */ /* 0x100fe400000108a4 */
[--C-:B------:R-:W-:Y:S02]  /*6300*/  FFMA.FTZ R177, R190, c[0x0][0x23c], -R164.reuse ;  /* 0x00008f00beb17a23 */ /* 0x100fe400000108a4 */
[--C-:B------:R-:W-:Y:S02]  /*6310*/  FFMA.FTZ R190, R236, c[0x0][0x23c], -R164.reuse ;  /* 0x00008f00ecbe7a23 */ /* 0x100fe400000108a4 */
[--C-:B------:R-:W-:Y:S02]  /*6320*/  FFMA.FTZ R166, R237, c[0x0][0x23c], -R164.reuse ;  /* 0x00008f00eda67a23 */ /* 0x100fe400000108a4 */
[----:B------:R-:W4:Y:S01]  /*6330*/  LDL.LU.64 R236, [R1+0xb8] ;  /* 0x0000b80001ec7983 */ /* 0x000f220000300a00 */
[--C-:B------:R-:W-:Y:S01]  /*6340*/  FFMA.FTZ R115, R160, c[0x0][0x23c], -R164.reuse ;  /* 0x00008f00a0737a23 */ /* 0x100fe200000108a4 */
[----:B------:R-:W-:Y:S01]  /*6350*/  ISETP.GE.U32.AND P1, PT, R212, R2, PT ;  /* 0x00000002d400720c */ /* 0x000fe20003f26070 */
        /* <DEDUP_REMOVED lines=21> */
[----:B------:R-:W-:Y:S02]  /*64b0*/  FFMA.FTZ R165, R252, c[0x0][0x23c], -R164 ;  /* 0x00008f00fca57a23 */ /* 0x000fe400000108a4 */
[----:B------:R-:W-:Y:S08]  /*64c0*/  MUFU.EX2 R252, R248 ;  /* 0x000000f800fc7308 */ /* 0x000ff00000000800 */
[----:B------:R-:W-:Y:S08]  /*64d0*/  MUFU.EX2 R239, R239 ;  /* 0x000000ef00ef7308 */ /* 0x000ff00000000800 */
[----:B------:R-:W-:Y:S08]  /*64e0*/  MUFU.EX2 R238, R238 ;  /* 0x000000ee00ee7308 */ /* 0x000ff00000000800 */
[----:B------:R-:W-:Y:S01]  /*64f0*/  MUFU.EX2 R235, R235 ;  /* 0x000000eb00eb7308 */ /* 0x000fe20000000800 */
[----:B------:R-:W-:-:S04]  /*6500*/  UIADD3 UR4, UR27, 0x3, URZ ;  /* 0x000000031b047890 */ /* 0x000fc8000fffe03f */
[----:B------:R-:W-:-:S03]  /*6510*/  ULOP3.LUT UR4, UR4, UR21, URZ, 0x3c, !UPT ;  /* 0x0000001504047292 */ /* 0x000fc6000f8e3c3f */
[----:B------:R-:W-:Y:S08]  /*6520*/  MUFU.EX2 R234, R234 ;  /* 0x000000ea00ea7308 */ /* 0x000ff00000000800 */
[----:B--2---:R-:W-:Y:S08]  /*6530*/  MUFU.EX2 R160, R106 ;  /* 0x0000006a00a07308 */ /* 0x004ff00000000800 */
[----:B---3--:R1:W2:Y:S01]  /*6540*/  MUFU.EX2 R106, R110 ;  /* 0x0000006e006a7308 */ /* 0x0082a20000000800 */
[----:B----4-:R-:W-:-:S02]  /*6550*/  FADD.FTZ R251, R113, R112 ;  /* 0x0000007071fb7221 */ /* 0x010fc40000010000 */
[----:B------:R-:W-:-:S04]  /*6560*/  IMAD.WIDE.U32 R112, R83, -0x2daee0ad, RZ ;  /* 0xd2511f5353707825 */ /* 0x000fc800078e00ff */
[----:B-1----:R-:W-:Y:S02]  /*6570*/  IMAD.MOV.U32 R110, RZ, RZ, R97 ;  /* 0x000000ffff6e7224 */ /* 0x002fe400078e0061 */
[----:B------:R-:W-:Y:S02]  /*6580*/  IMAD.MOV.U32 R97, RZ, RZ, R215 ;  /* 0x000000ffff617224 */ /* 0x000fe400078e00d7 */
[----:B------:R-:W-:Y:S02]  /*6590*/  FFMA.FTZ R215, R243, c[0x0][0x23c], -R164 ;  /* 0x00008f00f3d77a23 */ /* 0x000fe400000108a4 */
[----:B------:R-:W-:Y:S01]  /*65a0*/  FADD.FTZ R164, R249, R96 ;  /* 0x00000060f9a47221 */ /* 0x000fe20000010000 */
[----:B--2---:R-:W-:Y:S01]  /*65b0*/  F2FP.PACK_AB R249, R106, R160 ;  /* 0x000000a06af9723e */ /* 0x004fe200000000ff */
[----:B------:R-:W1:Y:S01]  /*65c0*/  MUFU.EX2 R243, R250 ;  /* 0x000000fa00f37308 */ /* 0x000e620000000800 */
[----:B------:R-:W-:Y:S02]  /*65d0*/  LOP3.LUT R96, R113, UR28, R236, 0x96, !PT ;  /* 0x0000001c71607c12 */ /* 0x000fe4000f8e96ec */
[----:B------:R-:W-:Y:S01]  /*65e0*/  PRMT R248, R249, 0x7632, R248 ;  /* 0x00007632f9f87816 */ /* 0x000fe200000000f8 */
[----:B------:R-:W-:Y:S01]  /*65f0*/  @!P2 HADD2 R151, -R249.H0_H0, -RZ.H0_H0 ;  /* 0xa00000fff997a230 */ /* 0x000fe20000000900 */
[----:B------:R-:W-:-:S02]  /*6600*/  LOP3.LUT R236, R112, 0xff, RZ, 0xc0, !PT ;  /* 0x000000ff70ec7812 */ /* 0x000fc400078ec0ff */
[----:B------:R-:W-:Y:S02]  /*6610*/  PRMT R83, R249, 0x5410, R248 ;  /* 0x00005410f9537816 */ /* 0x000fe400000000f8 */
[----:B------:R-:W-:Y:S02]  /*6620*/  @!P2 PRMT R249, R151, 0x5410, RZ ;  /* 0x0000541097f9a816 */ /* 0x000fe400000000ff */
[----:B------:R-:W-:Y:S02]  /*6630*/  ISETP.GE.U32.AND P2, PT, R212, R236, PT ;  /* 0x000000ecd400720c */ /* 0x000fe40003f46070 */
[----:B------:R-:W-:Y:S01]  /*6640*/  LOP3.LUT R236, R112, 0xffff, RZ, 0xc0, !PT ;  /* 0x0000ffff70ec7812 */ /* 0x000fe200078ec0ff */
[----:B------:R-:W-:Y:S01]  /*6650*/  IMAD.MOV.U32 R113, RZ, RZ, R110 ;  /* 0x000000ffff717224 */ /* 0x000fe200078e006e */
[----:B------:R-:W-:Y:S01]  /*6660*/  @!P3 HADD2 R82, -R248.H0_H0, -RZ.H0_H0 ;  /* 0xa00000fff852b230 */ /* 0x000fe20000000900 */
[----:B------:R-:W-:Y:S01]  /*6670*/  IMAD.MOV.U32 R110, RZ, RZ, R107 ;  /* 0x000000ffff6e7224 */ /* 0x000fe200078e006b */
[--C-:B------:R-:W-:Y:S01]  /*6680*/  SHF.R.U32.HI R151, RZ, 0x10, R112.reuse ;  /* 0x00000010ff977819 */ /* 0x100fe20000011670 */
[----:B------:R-:W-:Y:S01]  /*6690*/  FADD.FTZ R107, R152, R251 ;  /* 0x000000fb986b7221 */ /* 0x000fe20000010000 */
[----:B------:R-:W-:Y:S01]  /*66a0*/  SHF.R.U32.HI R237, RZ, 0x18, R112 ;  /* 0x00000018ffed7819 */ /* 0x000fe20000011670 */
[----:B------:R2:W-:Y:S01]  /*66b0*/  MUFU.EX2 R152, R244 ;  /* 0x000000f400987308 */ /* 0x0005e20000000800 */
[----:B------:R-:W-:-:S02]  /*66c0*/  @!P3 PRMT R248, R82, 0x5410, RZ ;  /* 0x0000541052f8b816 */ /* 0x000fc400000000ff */
[----:B-1----:R-:W-:-:S05]  /*66d0*/  F2FP.PACK_AB R251, R243, R252 ;  /* 0x000000fcf3fb723e */ /* 0x002fca00000000ff */
[----:B------:R-:W1:Y:S01]  /*66e0*/  MUFU.EX2 R112, R245 ;  /* 0x000000f500707308 */ /* 0x000e620000000800 */
[----:B------:R-:W-:Y:S02]  /*66f0*/  SHF.R.U32.HI R82, RZ, 0x8, R84 ;  /* 0x00000008ff527819 */ /* 0x000fe40000011654 */
[----:B------:R-:W-:Y:S01]  /*6700*/  PRMT R250, R251, 0x7632, R250 ;  /* 0x00007632fbfa7816 */ /* 0x000fe200000000fa */
[----:B------:R-:W-:Y:S01]  /*6710*/  @!P4 HADD2 R150, -R251.H0_H0, -RZ.H0_H0 ;  /* 0xa00000fffb96c230 */ /* 0x000fe20000000900 */
[----:B------:R-:W-:Y:S02]  /*6720*/  LOP3.LUT R82, R82, 0xffff, RZ, 0xc0, !PT ;  /* 0x0000ffff52527812 */ /* 0x000fe400078ec0ff */
[----:B--2---:R-:W-:Y:S01]  /*6730*/  LOP3.LUT R244, R5, 0xff, RZ, 0xc0, !PT ;  /* 0x000000ff05f47812 */ /* 0x004fe200078ec0ff */
[----:B------:R-:W-:Y:S01]  /*6740*/  @!P6 HADD2 R93, -R250.H0_H0, -RZ.H0_H0 ;  /* 0xa00000fffa5de230 */ /* 0x000fe20000000900 */
[----:B------:R-:W-:Y:S01]  /*6750*/  ISETP.GE.U32.AND P3, PT, R212, R82, PT ;  /* 0x00000052d400720c */ /* 0x000fe20003f66070 */
[----:B------:R-:W-:Y:S01]  /*6760*/  FADD.FTZ R164, R160, R164 ;  /* 0x000000a4a0a47221 */ /* 0x000fe20000010000 */
[----:B------:R-:W-:Y:S01]  /*6770*/  PRMT R82, R251, 0x5410, R250 ;  /* 0x00005410fb527816 */ /* 0x000fe200000000fa */
[----:B------:R-:W-:Y:S01]  /*6780*/  FADD.FTZ R252, R252, R107 ;  /* 0x0000006bfcfc7221 */ /* 0x000fe20000010000 */
[----:B------:R-:W-:Y:S01]  /*6790*/  @!P6 PRMT R250, R93, 0x5410, RZ ;  /* 0x000054105dfae816 */ /* 0x000fe200000000ff */
[----:B------:R-:W-:Y:S01]  /*67a0*/  MUFU.EX2 R233, R233 ;  /* 0x000000e900e97308 */ /* 0x000fe20000000800 */
[----:B-1----:R-:W-:Y:S01]  /*67b0*/  F2FP.PACK_AB R245, R152, R112 ;  /* 0x0000007098f5723e */ /* 0x002fe200000000ff */
[----:B------:R-:W2:Y:S01]  /*67c0*/  LDL.LU R84, [R1+0x288] ;  /* 0x0002880001547983 */ /* 0x000ea20000300800 */
[----:B------:R-:W-:-:S02]  /*67d0*/  ISETP.GE.U32.AND P6, PT, R212, R244, PT ;  /* 0x000000f4d400720c */ /* 0x000fc40003fc6070 */
[----:B------:R-:W-:Y:S02]  /*67e0*/  SHF.R.U32.HI R93, RZ, 0x10, R96 ;  /* 0x00000010ff5d7819 */ /* 0x000fe40000011660 */
[----:B------:R-:W-:Y:S01]  /*67f0*/  @!P4 PRMT R251, R150, 0x5410, RZ ;  /* 0x0000541096fbc816 */ /* 0x000fe200000000ff */
[----:B------:R-:W-:Y:S01]  /*6800*/  MUFU.EX2 R160, R246 ;  /* 0x000000f600a07308 */ /* 0x000fe20000000800 */
[----:B------:R-:W-:Y:S01]  /*6810*/  PRMT R244, R245, 0x7632, R244 ;  /* 0x00007632f5f47816 */ /* 0x000fe200000000f4 */
[----:B------:R-:W-:Y:S01]  /*6820*/  @!P5 HADD2 R149, -R245.H0_H0, -RZ.H0_H0 ;  /* 0xa00000fff595d230 */ /* 0x000fe20000000900 */
[----:B------:R-:W-:Y:S01]  /*6830*/  LOP3.LUT R93, R93, 0xff, RZ, 0xc0, !PT ;  /* 0x000000ff5d5d7812 */ /* 0x000fe200078ec0ff */
[----:B------:R-:W-:Y:S01]  /*6840*/  FADD.FTZ R164, R106, R164 ;  /* 0x000000a46aa47221 */ /* 0x000fe20000010000 */
[----:B------:R-:W-:Y:S01]  /*6850*/  SHF.R.U32.HI R236, RZ, 0x8, R236 ;  /* 0x00000008ffec7819 */ /* 0x000fe200000116ec */
[----:B------:R-:W3:Y:S02]  /*6860*/  LDL.LU R5, [R1+0x284] ;  /* 0x0002840001057983 */ /* 0x000ee40000300800 */
[----:B------:R-:W1:Y:S01]  /*6870*/  MUFU.EX2 R150, R247 ;  /* 0x000000f700967308 */ /* 0x000e620000000800 */
[----:B------:R-:W-:Y:S01]  /*6880*/  @!P3 HADD2 R91, -R244.H0_H0, -RZ.H0_H0 ;  /* 0xa00000fff45bb230 */ /* 0x000fe20000000900 */
[----:B------:R-:W-:-:S06]  /*6890*/  ISETP.GE.U32.AND P4, PT, R212, R93, PT ;  /* 0x0000005dd400720c */ /* 0x000fcc0003f86070 */
[----:B------:R-:W-:Y:S01]  /*68a0*/  MUFU.EX2 R106, R242 ;  /* 0x000000f2006a7308 */ /* 0x000fe20000000800 */
[----:B------:R-:W-:Y:S01]  /*68b0*/  PRMT R93, R245, 0x5410, R244 ;  /* 0x00005410f55d7816 */ /* 0x000fe200000000f4 */
[----:B------:R-:W-:Y:S01]  /*68c0*/  FADD.FTZ R112, R112, R164 ;  /* 0x000000a470707221 */ /* 0x000fe20000010000 */
[----:B------:R-:W-:Y:S01]  /*68d0*/  @!P3 PRMT R244, R91, 0x5410, RZ ;  /* 0x000054105bf4b816 */ /* 0x000fe200000000ff */
[----:B------:R-:W3:Y:S01]  /*68e0*/  LDL.LU R107, [R1+0x280] ;  /* 0x00028000016b7983 */ /* 0x000ee20000300800 */
[----:B------:R-:W-:Y:S02]  /*68f0*/  LOP3.LUT R91, R96, 0xff, RZ, 0xc0, !PT ;  /* 0x000000ff605b7812 */ /* 0x000fe400078ec0ff */
[----:B------:R-:W-:Y:S02]  /*6900*/  @!P5 PRMT R245, R149, 0x5410, RZ ;  /* 0x0000541095f5d816 */ /* 0x000fe400000000ff */
[----:B------:R-:W-:Y:S02]  /*6910*/  ISETP.GE.U32.AND P5, PT, R212, R91, PT ;  /* 0x0000005bd400720c */ /* 0x000fe40003fa6070 */
[----:B------:R-:W-:-:S02]  /*6920*/  SHF.R.U32.HI R91, RZ, 0x18, R96 ;  /* 0x00000018ff5b7819 */ /* 0x000fc40000011660 */
[----:B-1----:R-:W-:Y:S01]  /*6930*/  F2FP.PACK_AB R247, R160, R150 ;  /* 0x00000096a0f7723e */ /* 0x002fe200000000ff */
[----:B------:R1:W1:Y:S01]  /*6940*/  MUFU.EX2 R149, R240 ;  /* 0x000000f000957308 */ /* 0x0002620000000800 */
[----:B------:R-:W-:Y:S02]  /*6950*/  ISETP.GE.U32.AND P3, PT, R212, R91, PT ;  /* 0x0000005bd400720c */ /* 0x000fe40003f66070 */
[----:B------:R-:W-:Y:S02]  /*6960*/  LOP3.LUT R91, R96, 0xffff, RZ, 0xc0, !PT ;  /* 0x0000ffff605b7812 */ /* 0x000fe400078ec0ff */
[----:B------:R-:W-:Y:S02]  /*6970*/  PRMT R246, R247, 0x7632, R246 ;  /* 0x00007632f7f67816 */ /* 0x000fe400000000f6 */
[----:B------:R-:W-:Y:S01]  /*6980*/  SHF.R.U32.HI R91, RZ, 0x8, R91 ;  /* 0x00000008ff5b7819 */ /* 0x000fe2000001165b */
[----:B------:R1:W1:Y:S02]  /*6990*/  MUFU.EX2 R96, R241 ;  /* 0x000000f100607308 */ /* 0x0002640000000800 */
[----:B------:R-:W-:Y:S01]  /*69a0*/  @!P1 HADD2 R81, -R246.H0_H0, -RZ.H0_H0 ;  /* 0xa00000fff6519230 */ /* 0x000fe20000000900 */
[----:B-1----:R-:W-:-:S02]  /*69b0*/  LOP3.LUT R240, R91, 0xffff, RZ, 0xc0, !PT ;  /* 0x0000ffff5bf07812 */ /* 0x002fc400078ec0ff */
[----:B------:R-:W-:Y:S02]  /*69c0*/  PRMT R91, R247, 0x5410, R246 ;  /* 0x00005410f75b7816 */ /* 0x000fe400000000f6 */
[----:B------:R-:W-:Y:S02]  /*69d0*/  @!P1 PRMT R246, R81, 0x5410, RZ ;  /* 0x0000541051f69816 */ /* 0x000fe400000000ff */
[----:B------:R-:W-:Y:S01]  /*69e0*/  ISETP.GE.U32.AND P1, PT, R212, R240, PT ;  /* 0x000000f0d400720c */ /* 0x000fe20003f26070 */
[----:B------:R-:W-:Y:S01]  /*69f0*/  @!P6 HADD2 R148, -R247.H0_H0, -RZ.H0_H0 ;  /* 0xa00000fff794e230 */ /* 0x000fe20000000900 */
[----:B------:R-:W-:-:S04]  /*6a00*/  F2FP.PACK_AB R241, R149, R106 ;  /* 0x0000006a95f1723e */ /* 0x000fc800000000ff */
[----:B------:R-:W-:Y:S01]  /*6a10*/  @!P6 PRMT R247, R148, 0x5410, RZ ;  /* 0x0000541094f7e816 */ /* 0x000fe200000000ff */
[----:B------:R-:W-:Y:S01]  /*6a20*/  FADD.FTZ R148, R243, R252 ;  /* 0x000000fcf3947221 */ /* 0x000fe20000010000 */
[----:B------:R-:W-:Y:S01]  /*6a30*/  PRMT R240, R241, 0x7632, R240 ;  /* 0x00007632f1f07816 */ /* 0x000fe200000000f0 */
[----:B------:R-:W-:Y:S01]  /*6a40*/  @!P5 HADD2 R147, -R241.H0_H0, -RZ.H0_H0 ;  /* 0xa00000fff193d230 */ /* 0x000fe20000000900 */
[----:B------:R-:W-:Y:S02]  /*6a50*/  F2FP.PACK_AB R243, R239, R96 ;  /* 0x00000060eff3723e */ /* 0x000fe400000000ff */
[----:B------:R-:W-:Y:S01]  /*6a60*/  PRMT R81, R241, 0x5410, R240 ;  /* 0x00005410f1517816 */ /* 0x000fe200000000f0 */
[----:B------:R-:W-:Y:S01]  /*6a70*/  @!P1 HADD2 R80, -R240.H0_H0, -RZ.H0_H0 ;  /* 0xa00000fff0509230 */ /* 0x000fe20000000900 */
[----:B------:R-:W-:Y:S02]  /*6a80*/  @!P5 PRMT R241, R147, 0x5410, RZ ;  /* 0x0000541093f1d816 */ /* 0x000fe400000000ff */
[----:B------:R-:W-:-:S02]  /*6a90*/  PRMT R242, R243, 0x7632, R242 ;  /* 0x00007632f3f27816 */ /* 0x000fc400000000f2 */
[----:B------:R-:W-:Y:S02]  /*6aa0*/  ISETP.GE.U32.AND P5, PT, R212, R237, PT ;  /* 0x000000edd400720c */ /* 0x000fe40003fa6070 */
[----:B------:R-:W-:Y:S02]  /*6ab0*/  LOP3.LUT R236, R236, 0xffff, RZ, 0xc0, !PT ;  /* 0x0000ffffecec7812 */ /* 0x000fe400078ec0ff */
[----:B------:R-:W-:Y:S01]  /*6ac0*/  F2FP.PACK_AB R237, R235, R238 ;  /* 0x000000eeebed723e */ /* 0x000fe200000000ff */
[----:B------:R-:W-:Y:S01]  /*6ad0*/  @!P3 HADD2 R87, -R242.H0_H0, -RZ.H0_H0 ;  /* 0xa00000fff257b230 */ /* 0x000fe20000000900 */
[----:B------:R-:W-:Y:S02]  /*6ae0*/  @!P1 PRMT R240, R80, 0x5410, RZ ;  /* 0x0000541050f09816 */ /* 0x000fe400000000ff */
[----:B------:R-:W-:Y:S01]  /*6af0*/  ISETP.GE.U32.AND P1, PT, R212, R236, PT ;  /* 0x000000ecd400720c */ /* 0x000fe20003f26070 */
[----:B------:R-:W-:Y:S01]  /*6b00*/  @!P2 HADD2 R145, -R237.H0_H0, -RZ.H0_H0 ;  /* 0xa00000ffed91a230 */ /* 0x000fe20000000900 */
[----:B------:R-:W-:Y:S01]  /*6b10*/  PRMT R236, R237, 0x7632, R236 ;  /* 0x00007632edec7816 */ /* 0x000fe200000000ec */
[----:B------:R-:W-:Y:S01]  /*6b20*/  FADD.FTZ R148, R150, R148 ;  /* 0x0000009496947221 */ /* 0x000fe20000010000 */
[----:B------:R-:W-:-:S02]  /*6b30*/  PRMT R80, R243, 0x5410, R242 ;  /* 0x00005410f3507816 */ /* 0x000fc400000000f2 */
[----:B------:R-:W-:Y:S02]  /*6b40*/  @!P3 PRMT R242, R87, 0x5410, RZ ;  /* 0x0000541057f2b816 */ /* 0x000fe400000000ff */
[----:B------:R-:W-:Y:S01]  /*6b50*/  PRMT R87, R237, 0x5410, R236 ;  /* 0x00005410ed577816 */ /* 0x000fe200000000ec */
[----:B------:R-:W-:Y:S01]  /*6b60*/  FADD.FTZ R160, R160, R148 ;  /* 0x00000094a0a07221 */ /* 0x000fe20000010000 */
[----:B------:R-:W-:Y:S02]  /*6b70*/  @!P2 PRMT R237, R145, 0x5410, RZ ;  /* 0x0000541091eda816 */ /* 0x000fe400000000ff */
[----:B------:R-:W-:Y:S01]  /*6b80*/  LOP3.LUT R145, R95, UR4, RZ, 0x3c, !PT ;  /* 0x000000045f917c12 */ /* 0x000fe2000f8e3cff */
[----:B------:R-:W-:Y:S02]  /*6b90*/  FADD.FTZ R152, R152, R112 ;  /* 0x0000007098987221 */ /* 0x000fe40000010000 */
[----:B------:R-:W-:Y:S02]  /*6ba0*/  IMAD.MOV.U32 R112, RZ, RZ, R97 ;  /* 0x000000ffff707224 */ /* 0x000fe400078e0061 */
[----:B------:R-:W-:-:S02]  /*6bb0*/  FADD.FTZ R160, R96, R160 ;  /* 0x000000a060a07221 */ /* 0x000fc40000010000 */
[----:B------:R-:W-:Y:S01]  /*6bc0*/  IMAD.WIDE.U32 R96, R145, -0x326172a9, RZ ;  /* 0xcd9e8d5791607825 */ /* 0x000fe200078e00ff */
[----:B------:R-:W-:Y:S02]  /*6bd0*/  @!P1 HADD2 R85, -R236.H0_H0, -RZ.H0_H0 ;  /* 0xa00000ffec559230 */ /* 0x000fe40000000900 */
[----:B------:R-:W-:Y:S01]  /*6be0*/  @!P4 HADD2 R146, -R243.H0_H0, -RZ.H0_H0 ;  /* 0xa00000fff392c230 */ /* 0x000fe20000000900 */
[----:B------:R-:W-:Y:S01]  /*6bf0*/  FADD.FTZ R152, R106, R152 ;  /* 0x000000986a987221 */ /* 0x000fe20000010000 */
[----:B------:R-:W-:Y:S02]  /*6c00*/  LOP3.LUT R145, R97, UR26, R134, 0x96, !PT ;  /* 0x0000001a61917c12 */ /* 0x000fe4000f8e9686 */
[----:B------:R-:W-:Y:S01]  /*6c10*/  @!P1 PRMT R236, R85, 0x5410, RZ ;  /* 0x0000541055ec9816 */ /* 0x000fe200000000ff */
[----:B------:R-:W-:Y:S01]  /*6c20*/  FADD.FTZ R85, R149, R152 ;  /* 0x0000009895557221 */ /* 0x000fe20000010000 */
[----:B------:R-:W-:Y:S01]  /*6c30*/  @!P4 PRMT R243, R146, 0x5410, RZ ;  /* 0x0000541092f3c816 */ /* 0x000fe200000000ff */
[----:B------:R-:W-:Y:S01]  /*6c40*/  IMAD.WIDE.U32 R148, R145, -0x2daee0ad, RZ ;  /* 0xd2511f5391947825 */ /* 0x000fe200078e00ff */
[----:B------:R-:W-:-:S02]  /*6c50*/  LOP3.LUT R146, R137, UR24, R96, 0x96, !PT ;  /* 0x0000001889927c12 */ /* 0x000fc4000f8e9660 */
[----:B------:R-:W-:Y:S02]  /*6c60*/  LOP3.LUT R151, R151, 0xff, RZ, 0xc0, !PT ;  /* 0x000000ff97977812 */ /* 0x000fe400078ec0ff */
[----:B------:R-:W-:Y:S01]  /*6c70*/  LOP3.LUT R145, R149, UR22, R138, 0x96, !PT ;  /* 0x0000001695917c12 */ /* 0x000fe2000f8e968a */
[----:B------:R-:W-:Y:S01]  /*6c80*/  IMAD.WIDE.U32 R96, R146, -0x2daee0ad, RZ ;  /* 0xd2511f5392607825 */ /* 0x000fe200078e00ff */
[----:B------:R-:W-:-:S03]  /*6c90*/  ISETP.GE.U32.AND P6, PT, R212, R151, PT ;  /* 0x00000097d400720c */ /* 0x000fc60003fc6070 */
        /* <DEDUP_REMOVED lines=11> */
[----:B------:R-:W-:Y:S02]  /*6d50*/  IMAD.MOV.U32 R146, RZ, RZ, R96 ;  /* 0x000000ffff927224 */ /* 0x000fe400078e0060 */
[----:B------:R-:W-:-:S05]  /*6d60*/  IMAD.WIDE.U32 R148, R148, -0x326172a9, RZ ;  /* 0xcd9e8d5794947825 */ /* 0x000fca00078e00ff */
[----:B------:R-:W-:Y:S01]  /*6d70*/  LOP3.LUT R146, R149, UR29, R146, 0x96, !PT ;  /* 0x0000001d95927c12 */ /* 0x000fe2000f8e9692 */
[----:B------:R-:W-:Y:S01]  /*6d80*/  IMAD.MOV.U32 R147, RZ, RZ, R97 ;  /* 0x000000ffff937224 */ /* 0x000fe200078e0061 */
[----:B------:R-:W-:Y:S01]  /*6d90*/  MUFU.EX2 R231, R231 ;  /* 0x000000e700e77308 */ /* 0x000fe20000000800 */
[----:B------:R-:W-:Y:S01]  /*6da0*/  FADD.FTZ R239, R239, R160 ;  /* 0x000000a0efef7221 */ /* 0x000fe20000010000 */
[----:B------:R-:W-:-:S06]  /*6db0*/  LOP3.LUT R147, R146, 0xff, RZ, 0xc0, !PT ;  /* 0x000000ff92937812 */ /* 0x000fcc00078ec0ff */
[----:B------:R-:W1:Y:S01]  /*6dc0*/  MUFU.EX2 R230, R230 ;  /* 0x000000e600e67308 */ /* 0x000e620000000800 */
[----:B------:R-:W-:-:S07]  /*6dd0*/  ISETP.GE.U32.AND P4, PT, R212, R147, PT ;  /* 0x00000093d400720c */ /* 0x000fce0003f86070 */
[----:B------:R-:W-:Y:S01]  /*6de0*/  MUFU.EX2 R229, R229 ;  /* 0x000000e500e57308 */ /* 0x000fe20000000800 */
[----:B------:R-:W-:Y:S01]  /*6df0*/  LOP3.LUT R147, R146, 0xffff, RZ, 0xc0, !PT ;  /* 0x0000ffff92937812 */ /* 0x000fe200078ec0ff */
[----:B------:R-:W-:Y:S01]  /*6e00*/  FADD.FTZ R85, R238, R85 ;  /* 0x00000055ee557221 */ /* 0x000fe20000010000 */
[----:B------:R-:W2:Y:S02]  /*6e10*/  LDL.LU.64 R96, [R1+0x278] ;  /* 0x0002780001607983 */ /* 0x000ea40000300a00 */
[----:B------:R-:W-:Y:S01]  /*6e20*/  SHF.R.U32.HI R147, RZ, 0x8, R147 ;  /* 0x00000008ff937819 */ /* 0x000fe20000011693 */
[----:B------:R-:W-:Y:S01]  /*6e30*/  FADD.FTZ R151, R234, R239 ;  /* 0x000000efea977221 */ /* 0x000fe20000010000 */
[----:B------:R-:W2:Y:S02]  /*6e40*/  LDL.LU R152, [R1+0x88] ;  /* 0x0000880001987983 */ /* 0x000ea40000300800 */
[----:B------:R-:W-:-:S04]  /*6e50*/  LOP3.LUT R147, R147, 0xffff, RZ, 0xc0, !PT ;  /* 0x0000ffff93937812 */ /* 0x000fc800078ec0ff */
[----:B------:R-:W-:Y:S02]  /*6e60*/  ISETP.GE.U32.AND P3, PT, R212, R147, PT ;  /* 0x00000093d400720c */ /* 0x000fe40003f66070 */
[--C-:B------:R-:W-:Y:S02]  /*6e70*/  SHF.R.U32.HI R147, RZ, 0x10, R146.reuse ;  /* 0x00000010ff937819 */ /* 0x100fe40000011692 */
[----:B------:R-:W-:-:S04]  /*6e80*/  SHF.R.U32.HI R146, RZ, 0x18, R146 ;  /* 0x00000018ff927819 */ /* 0x000fc80000011692 */
[C---:B------:R-:W-:Y:S02]  /*6e90*/  ISETP.GE.U32.AND P1, PT, R212.reuse, R146, PT ;  /* 0x00000092d400720c */ /* 0x040fe40003f26070 */
[----:B------:R1:W1:Y:S01]  /*6ea0*/  MUFU.EX2 R146, R232 ;  /* 0x000000e800927308 */ /* 0x0002620000000800 */
[----:B------:R-:W-:Y:S01]  /*6eb0*/  LOP3.LUT R147, R147, 0xff, RZ, 0xc0, !PT ;  /* 0x000000ff93937812 */ /* 0x000fe200078ec0ff */
[C---:B------:R-:W-:Y:S01]  /*6ec0*/  FADD.FTZ R151, R233.reuse, R151 ;  /* 0x00000097e9977221 */ /* 0x040fe20000010000 */
[----:B------:R-:W-:Y:S02]  /*6ed0*/  F2FP.PACK_AB R239, R233, R234 ;  /* 0x000000eae9ef723e */ /* 0x000fe400000000ff */
[----:B------:R-:W-:Y:S02]  /*6ee0*/  ISETP.GE.U32.AND P2, PT, R212, R147, PT ;  /* 0x00000093d400720c */ /* 0x000fe40003f46070 */
[----:B-1----:R-:W-:Y:S02]  /*6ef0*/  F2FP.PACK_AB R233, R230, R231 ;  /* 0x000000e7e6e9723e */ /* 0x002fe400000000ff */
[----:B------:R-:W-:Y:S01]  /*6f00*/  PRMT R238, R239, 0x7632, R238 ;  /* 0x00007632efee7816 */ /* 0x000fe200000000ee */
[----:B------:R-:W-:Y:S01]  /*6f10*/  FADD.FTZ R147, R235, R85 ;  /* 0x00000055eb937221 */ /* 0x000fe20000010000 */
[----:B------:R-:W-:-:S03]  /*6f20*/  PRMT R232, R233, 0x7632, R232 ;  /* 0x00007632e9e87816 */ /* 0x000fc600000000e8 */
[----:B------:R-:W-:Y:S01]  /*6f30*/  @!P5 HADD2 R79, -R238.H0_H0, -RZ.H0_H0 ;  /* 0xa00000ffee4fd230 */ /* 0x000fe20000000900 */
[----:B------:R-:W-:Y:S01]  /*6f40*/  F2FP.PACK_AB R235, R229, R146 ;  /* 0x00000092e5eb723e */ /* 0x000fe200000000ff */
[----:B------:R-:W-:Y:S01]  /*6f50*/  @!P3 HADD2 R78, -R232.H0_H0, -RZ.H0_H0 ;  /* 0xa00000ffe84eb230 */ /* 0x000fe20000000900 */
[----:B------:R-:W-:-:S03]  /*6f60*/  PRMT R85, R239, 0x5410, R238 ;  /* 0x00005410ef557816 */ /* 0x000fc600000000ee */
[----:B------:R-:W-:Y:S01]  /*6f70*/  @!P2 HADD2 R142, -R235.H0_H0, -RZ.H0_H0 ;  /* 0xa00000ffeb8ea230 */ /* 0x000fe20000000900 */
[----:B------:R-:W-:Y:S02]  /*6f80*/  PRMT R234, R235, 0x7632, R234 ;  /* 0x00007632ebea7816 */ /* 0x000fe400000000ea */
[----:B------:R-:W-:Y:S02]  /*6f90*/  @!P5 PRMT R238, R79, 0x5410, RZ ;  /* 0x000054104feed816 */ /* 0x000fe400000000ff */
[----:B------:R-:W-:Y:S02]  /*6fa0*/  PRMT R79, R233, 0x5410, R232 ;  /* 0x00005410e94f7816 */ /* 0x000fe400000000e8 */
[----:B------:R-:W-:Y:S01]  /*6fb0*/  @!P3 PRMT R232, R78, 0x5410, RZ ;  /* 0x000054104ee8b816 */ /* 0x000fe200000000ff */
[----:B------:R-:W-:Y:S01]  /*6fc0*/  IMAD.MOV.U32 R252, RZ, RZ, R112 ;  /* 0x000000fffffc7224 */ /* 0x000fe200078e0070 */
[----:B------:R-:W-:Y:S01]  /*6fd0*/  PRMT R78, R235, 0x5410, R234 ;  /* 0x00005410eb4e7816 */ /* 0x000fe200000000ea */
[----:B------:R-:W-:Y:S01]  /*6fe0*/  IMAD.MOV.U32 R160, RZ, RZ, R113 ;  /* 0x000000ffffa07224 */ /* 0x000fe200078e0071 */
[----:B------:R-:W-:Y:S01]  /*6ff0*/  @!P2 PRMT R235, R142, 0x5410, RZ ;  /* 0x000054108eeba816 */ /* 0x000fe200000000ff */
[----:B------:R-:W-:Y:S01]  /*7000*/  IMAD.WIDE.U32 R112, R145, -0x2daee0ad, RZ ;  /* 0xd2511f5391707825 */ /* 0x000fe200078e00ff */
[----:B------:R-:W-:Y:S01]  /*7010*/  SHF.R.U32.HI R142, RZ, 0x18, R148 ;  /* 0x00000018ff8e7819 */ /* 0x000fe20000011694 */
[----:B------:R-:W-:-:S02]  /*7020*/  @!P4 HADD2 R143, -R233.H0_H0, -RZ.H0_H0 ;  /* 0xa00000ffe98fc230 */ /* 0x000fc40000000900 */
[----:B------:R-:W-:Y:S01]  /*7030*/  @!P6 HADD2 R144, -R239.H0_H0, -RZ.H0_H0 ;  /* 0xa00000ffef90e230 */ /* 0x000fe20000000900 */
[----:B------:R-:W-:Y:S02]  /*7040*/  ISETP.GE.U32.AND P2, PT, R212, R142, PT ;  /* 0x0000008ed400720c */ /* 0x000fe40003f46070 */
[----:B------:R-:W-:Y:S02]  /*7050*/  LOP3.LUT R142, R112, 0xff, RZ, 0xc0, !PT ;  /* 0x000000ff708e7812 */ /* 0x000fe400078ec0ff */
[----:B------:R-:W-:Y:S01]  /*7060*/  @!P4 PRMT R233, R143, 0x5410, RZ ;  /* 0x000054108fe9c816 */ /* 0x000fe200000000ff */
[----:B------:R-:W-:Y:S01]  /*7070*/  FADD.FTZ R151, R146, R151 ;  /* 0x0000009792977221 */ /* 0x000fe20000010000 */
[----:B------:R-:W-:Y:S02]  /*7080*/  @!P6 PRMT R239, R144, 0x5410, RZ ;  /* 0x0000541090efe816 */ /* 0x000fe400000000ff */
[----:B------:R-:W-:Y:S02]  /*7090*/  ISETP.GE.U32.AND P4, PT, R212, R142, PT ;  /* 0x0000008ed400720c */ /* 0x000fe40003f86070 */
[----:B------:R-:W-:-:S02]  /*70a0*/  LOP3.LUT R142, R112, 0xffff, RZ, 0xc0, !PT ;  /* 0x0000ffff708e7812 */ /* 0x000fc400078ec0ff */
[--C-:B------:R-:W-:Y:S02]  /*70b0*/  SHF.R.U32.HI R144, RZ, 0x10, R112.reuse ;  /* 0x00000010ff907819 */ /* 0x100fe40000011670 */
[----:B------:R-:W-:Y:S02]  /*70c0*/  SHF.R.U32.HI R143, RZ, 0x18, R112 ;  /* 0x00000018ff8f7819 */ /* 0x000fe40000011670 */
[----:B------:R-:W-:Y:S01]  /*70d0*/  LOP3.LUT R146, R113, UR28, R150, 0x96, !PT ;  /* 0x0000001c71927c12 */ /* 0x000fe2000f8e9696 */
[----:B------:R-:W2:Y:S04]  /*70e0*/  LDL.LU R112, [R1+0x8c] ;  /* 0x00008c0001707983 */ /* 0x000ea80000300800 */
[----:B------:R-:W3:Y:S01]  /*70f0*/  LDL.LU R113, [R1+0x80] ;  /* 0x0000800001717983 */ /* 0x000ee20000300800 */
[----:B------:R-:W-:Y:S01]  /*7100*/  @!P1 HADD2 R77, -R234.H0_H0, -RZ.H0_H0 ;  /* 0xa00000ffea4d9230 */ /* 0x000fe20000000900 */
[----:B------:R-:W-:Y:S01]  /*7110*/  MUFU.EX2 R226, R226 ;  /* 0x000000e200e27308 */ /* 0x000fe20000000800 */
[----:B------:R-:W-:Y:S01]  /*7120*/  FADD.FTZ R147, R231, R147 ;  /* 0x00000093e7937221 */ /* 0x000fe20000010000 */
[----:B------:R-:W3:Y:S02]  /*7130*/  LDL.LU R164, [R1+0x78] ;  /* 0x0000780001a47983 */ /* 0x000ee40000300800 */
[----:B------:R-:W-:-:S02]  /*7140*/  @!P1 PRMT R234, R77, 0x5410, RZ ;  /* 0x000054104dea9816 */ /* 0x000fc400000000ff */
[----:B------:R-:W-:Y:S02]  /*7150*/  LOP3.LUT R77, R148, 0xff, RZ, 0xc0, !PT ;  /* 0x000000ff944d7812 */ /* 0x000fe400078ec0ff */
[----:B------:R-:W1:Y:S01]  /*7160*/  MUFU.EX2 R145, R225 ;  /* 0x000000e100917308 */ /* 0x000e620000000800 */
[----:B------:R-:W-:Y:S01]  /*7170*/  FADD.FTZ R147, R230, R147 ;  /* 0x00000093e6937221 */ /* 0x000fe20000010000 */
[----:B------:R-:W-:Y:S01]  /*7180*/  ISETP.GE.U32.AND P3, PT, R212, R77, PT ;  /* 0x0000004dd400720c */ /* 0x000fe20003f66070 */
[----:B------:R-:W3:Y:S01]  /*7190*/  LDL.LU R106, [R1+0x7c] ;  /* 0x00007c00016a7983 */ /* 0x000ee20000300800 */
[----:B------:R-:W-:Y:S02]  /*71a0*/  LOP3.LUT R77, R148, 0xffff, RZ, 0xc0, !PT ;  /* 0x0000ffff944d7812 */ /* 0x000fe400078ec0ff */
[----:B------:R-:W-:-:S04]  /*71b0*/  SHF.R.U32.HI R148, RZ, 0x10, R148 ;  /* 0x00000010ff947819 */ /* 0x000fc80000011694 */
[----:B------:R-:W-:Y:S02]  /*71c0*/  LOP3.LUT R148, R148, 0xff, RZ, 0xc0, !PT ;  /* 0x000000ff94947812 */ /* 0x000fe400078ec0ff */
[C---:B------:R-:W-:Y:S02]  /*71d0*/  ISETP.GE.U32.AND P1, PT, R212.reuse, R143, PT ;  /* 0x0000008fd400720c */ /* 0x040fe40003f26070 */
[----:B------:R-:W-:Y:S01]  /*71e0*/  ISETP.GE.U32.AND P5, PT, R212, R148, PT ;  /* 0x00000094d400720c */ /* 0x000fe20003fa6070 */
[----:B------:R-:W-:Y:S01]  /*71f0*/  MUFU.EX2 R143, R227 ;  /* 0x000000e3008f7308 */ /* 0x000fe20000000800 */
[----:B------:R-:W-:-:S07]  /*7200*/  SHF.R.U32.HI R77, RZ, 0x8, R77 ;  /* 0x00000008ff4d7819 */ /* 0x000fce000001164d */
[----:B------:R-:W1:Y:S01]  /*7210*/  MUFU.EX2 R148, R228 ;  /* 0x000000e400947308 */ /* 0x000e620000000800 */
[----:B------:R-:W-:Y:S01]  /*7220*/  LOP3.LUT R77, R77, 0xffff, RZ, 0xc0, !PT ;  /* 0x0000ffff4d4d7812 */ /* 0x000fe200078ec0ff */
[----:B------:R-:W-:-:S03]  /*7230*/  FADD.FTZ R149, R229, R151 ;  /* 0x00000097e5957221 */ /* 0x000fc60000010000 */
[----:B------:R-:W-:Y:S02]  /*7240*/  ISETP.GE.U32.AND P6, PT, R212, R77, PT ;  /* 0x0000004dd400720c */ /* 0x000fe40003fc6070 */
[----:B-1----:R-:W-:Y:S02]  /*7250*/  F2FP.PACK_AB R229, R145, R226 ;  /* 0x000000e291e5723e */ /* 0x002fe400000000ff */
[----:B------:R-:W-:Y:S02]  /*7260*/  LOP3.LUT R77, R146, 0xffff, RZ, 0xc0, !PT ;  /* 0x0000ffff924d7812 */ /* 0x000fe400078ec0ff */
[----:B------:R-:W-:Y:S02]  /*7270*/  F2FP.PACK_AB R231, R143, R148 ;  /* 0x000000948fe7723e */ /* 0x000fe400000000ff */
[----:B------:R-:W-:Y:S02]  /*7280*/  PRMT R228, R229, 0x7632, R228 ;  /* 0x00007632e5e47816 */ /* 0x000fe400000000e4 */
[----:B------:R-:W-:-:S02]  /*7290*/  PRMT R230, R231, 0x7632, R230 ;  /* 0x00007632e7e67816 */ /* 0x000fc400000000e6 */
[----:B------:R-:W-:Y:S01]  /*72a0*/  SHF.R.U32.HI R77, RZ, 0x8, R77 ;  /* 0x00000008ff4d7819 */ /* 0x000fe2000001164d */
[----:B------:R-:W-:Y:S02]  /*72b0*/  @!P6 HADD2 R76, -R228.H0_H0, -RZ.H0_H0 ;  /* 0xa00000ffe44ce230 */ /* 0x000fe40000000900 */
[----:B------:R-:W-:Y:S01]  /*72c0*/  @!P2 HADD2 R132, -R230.H0_H0, -RZ.H0_H0 ;  /* 0xa00000ffe684a230 */ /* 0x000fe20000000900 */
[----:B------:R-:W-:Y:S02]  /*72d0*/  LOP3.LUT R150, R77, 0xffff, RZ, 0xc0, !PT ;  /* 0x0000ffff4d967812 */ /* 0x000fe400078ec0ff */
[----:B------:R-:W-:Y:S02]  /*72e0*/  PRMT R77, R229, 0x5410, R228 ;  /* 0x00005410e54d7816 */ /* 0x000fe400000000e4 */
[----:B------:R-:W-:Y:S02]  /*72f0*/  @!P6 PRMT R228, R76, 0x5410, RZ ;  /* 0x000054104ce4e816 */ /* 0x000fe400000000ff */
[----:B------:R-:W-:-:S02]  /*7300*/  PRMT R76, R231, 0x5410, R230 ;  /* 0x00005410e74c7816 */ /* 0x000fc400000000e6 */
[----:B------:R-:W-:Y:S02]  /*7310*/  @!P2 PRMT R230, R132, 0x5410, RZ ;  /* 0x0000541084e6a816 */ /* 0x000fe400000000ff */
[----:B------:R-:W-:Y:S01]  /*7320*/  LOP3.LUT R132, R146, 0xff, RZ, 0xc0, !PT ;  /* 0x000000ff92847812 */ /* 0x000fe200078ec0ff */
[----:B------:R-:W-:-:S03]  /*7330*/  @!P5 HADD2 R133, -R231.H0_H0, -RZ.H0_H0 ;  /* 0xa00000ffe785d230 */ /* 0x000fc60000000900 */
[C---:B------:R-:W-:Y:S02]  /*7340*/  ISETP.GE.U32.AND P2, PT, R212.reuse, R132, PT ;  /* 0x00000084d400720c */ /* 0x040fe40003f46070 */
[----:B------:R-:W-:Y:S02]  /*7350*/  SHF.R.U32.HI R132, RZ, 0x18, R146 ;  /* 0x00000018ff847819 */ /* 0x000fe40000011692 */
[----:B------:R-:W-:Y:S01]  /*7360*/  @!P5 PRMT R231, R133, 0x5410, RZ ;  /* 0x0000541085e7d816 */ /* 0x000fe200000000ff */
[----:B------:R-:W-:Y:S01]  /*7370*/  MUFU.EX2 R222, R222 ;  /* 0x000000de00de7308 */ /* 0x000fe20000000800 */
[----:B------:R-:W-:Y:S01]  /*7380*/  ISETP.GE.U32.AND P5, PT, R212, R132, PT ;  /* 0x00000084d400720c */ /* 0x000fe20003fa6070 */
[----:B------:R-:W-:-:S06]  /*7390*/  @!P3 HADD2 R141, -R229.H0_H0, -RZ.H0_H0 ;  /* 0xa00000ffe58db230 */ /* 0x000fcc0000000900 */
[----:B------:R-:W1:Y:S01]  /*73a0*/  MUFU.EX2 R132, R221 ;  /* 0x000000dd00847308 */ /* 0x000e620000000800 */
[----:B------:R-:W-:-:S07]  /*73b0*/  @!P3 PRMT R229, R141, 0x5410, RZ ;  /* 0x000054108de5b816 */ /* 0x000fce00000000ff */
[----:B------:R-:W-:Y:S08]  /*73c0*/  MUFU.EX2 R141, R224 ;  /* 0x000000e0008d7308 */ /* 0x000ff00000000800 */
[----:B------:R-:W1:Y:S02]  /*73d0*/  MUFU.EX2 R223, R223 ;  /* 0x000000df00df7308 */ /* 0x000e640000000800 */
[----:B-1----:R-:W-:Y:S01]  /*73e0*/  F2FP.PACK_AB R227, R132, R222 ;  /* 0x000000de84e3723e */ /* 0x002fe200000000ff */
[----:B------:R-:W-:Y:S01]  /*73f0*/  FADD.FTZ R147, R226, R147 ;  /* 0x00000093e2937221 */ /* 0x000fe20000010000 */
[----:B------:R-:W-:-:S02]  /*7400*/  SHF.R.U32.HI R146, RZ, 0x10, R146 ;  /* 0x00000010ff927819 */ /* 0x000fc40000011692 */
[----:B------:R-:W-:Y:S02]  /*7410*/  PRMT R226, R227, 0x7632, R226 ;  /* 0x00007632e3e27816 */ /* 0x000fe400000000e2 */
[----:B------:R-:W-:Y:S02]  /*7420*/  ISETP.GE.U32.AND P3, PT, R212, R150, PT ;  /* 0x00000096d400720c */ /* 0x000fe40003f66070 */
[----:B------:R-:W-:Y:S01]  /*7430*/  LOP3.LUT R146, R146, 0xff, RZ, 0xc0, !PT ;  /* 0x000000ff92927812 */ /* 0x000fe200078ec0ff */
[----:B------:R-:W-:Y:S01]  /*7440*/  @!P5 HADD2 R126, -R226.H0_H0, -RZ.H0_H0 ;  /* 0xa00000ffe27ed230 */ /* 0x000fe20000000900 */
[----:B------:R1:W-:Y:S02]  /*7450*/  MUFU.EX2 R133, R161 ;  /* 0x000000a100857308 */ /* 0x0003e40000000800 */
[----:B------:R-:W-:Y:S02]  /*7460*/  ISETP.GE.U32.AND P6, PT, R212, R146, PT ;  /* 0x00000092d400720c */ /* 0x000fe40003fc6070 */
[----:B------:R-:W-:-:S04]  /*7470*/  F2FP.PACK_AB R225, R223, R141 ;  /* 0x0000008ddfe1723e */ /* 0x000fc800000000ff */
[----:B------:R-:W-:Y:S02]  /*7480*/  PRMT R224, R225, 0x7632, R224 ;  /* 0x00007632e1e07816 */ /* 0x000fe400000000e0 */
[----:B-1----:R-:W-:Y:S02]  /*7490*/  PRMT R161, R227, 0x5410, R226 ;  /* 0x00005410e3a17816 */ /* 0x002fe400000000e2 */
[----:B------:R-:W-:Y:S02]  /*74a0*/  @!P5 PRMT R226, R126, 0x5410, RZ ;  /* 0x000054107ee2d816 */ /* 0x000fe400000000ff */
[----:B------:R-:W1:Y:S01]  /*74b0*/  MUFU.EX2 R126, R162 ;  /* 0x000000a2007e7308 */ /* 0x000e620000000800 */
[----:B------:R-:W-:Y:S01]  /*74c0*/  @!P3 HADD2 R128, -R224.H0_H0, -RZ.H0_H0 ;  /* 0xa00000ffe080b230 */ /* 0x000fe20000000900 */
[----:B------:R-:W-:Y:S01]  /*74d0*/  FADD.FTZ R147, R145, R147 ;  /* 0x0000009391937221 */ /* 0x000fe20000010000 */
[----:B------:R-:W-:Y:S01]  /*74e0*/  @!P2 HADD2 R130, -R225.H0_H0, -RZ.H0_H0 ;  /* 0xa00000ffe182a230 */ /* 0x000fe20000000900 */
[----:B------:R-:W-:Y:S01]  /*74f0*/  IMAD.MOV.U32 R151, RZ, RZ, R160 ;  /* 0x000000ffff977224 */ /* 0x000fe200078e00a0 */
[----:B------:R-:W-:Y:S01]  /*7500*/  PRMT R160, R225, 0x5410, R224 ;  /* 0x00005410e1a07816 */ /* 0x000fe200000000e0 */
[----:B------:R-:W-:Y:S01]  /*7510*/  @!P6 HADD2 R127, -R227.H0_H0, -RZ.H0_H0 ;  /* 0xa00000ffe37fe230 */ /* 0x000fe20000000900 */
[----:B------:R-:W-:Y:S01]  /*7520*/  @!P3 PRMT R224, R128, 0x5410, RZ ;  /* 0x0000541080e0b816 */ /* 0x000fe200000000ff */
[----:B------:R-:W-:Y:S01]  /*7530*/  FADD.FTZ R149, R148, R149 ;  /* 0x0000009594957221 */ /* 0x000fe20000010000 */
[----:B------:R-:W1:Y:S01]  /*7540*/  MUFU.EX2 R128, R220 ;  /* 0x000000dc00807308 */ /* 0x000e620000000800 */
[----:B------:R-:W-:Y:S01]  /*7550*/  FADD.FTZ R141, R141, R147 ;  /* 0x000000938d8d7221 */ /* 0x000fe20000010000 */
[----:B------:R-:W-:-:S02]  /*7560*/  @!P2 PRMT R225, R130, 0x5410, RZ ;  /* 0x0000541082e1a816 */ /* 0x000fc400000000ff */
[----:B------:R-:W-:Y:S01]  /*7570*/  @!P6 PRMT R227, R127, 0x5410, RZ ;  /* 0x000054107fe3e816 */ /* 0x000fe200000000ff */
[----:B------:R-:W-:Y:S02]  /*7580*/  FADD.FTZ R127, R143, R149 ;  /* 0x000000958f7f7221 */ /* 0x000fe40000010000 */
[----:B------:R-:W-:Y:S01]  /*7590*/  FADD.FTZ R141, R223, R141 ;  /* 0x0000008ddf8d7221 */ /* 0x000fe20000010000 */
[----:B------:R1:W1:Y:S02]  /*75a0*/  MUFU.EX2 R130, R163 ;  /* 0x000000a300827308 */ /* 0x0002640000000800 */
[----:B-1----:R-:W-:Y:S01]  /*75b0*/  F2FP.PACK_AB R223, R126, R133 ;  /* 0x000000857edf723e */ /* 0x002fe200000000ff */
[----:B------:R-:W-:-:S03]  /*75c0*/  FADD.FTZ R127, R222, R127 ;  /* 0x0000007fde7f7221 */ /* 0x000fc60000010000 */
[----:B------:R-:W-:Y:S01]  /*75d0*/  PRMT R222, R223, 0x7632, R222 ;  /* 0x00007632dfde7816 */ /* 0x000fe200000000de */
[----:B------:R-:W-:Y:S02]  /*75e0*/  FADD.FTZ R127, R132, R127 ;  /* 0x0000007f847f7221 */ /* 0x000fe40000010000 */
[----:B------:R-:W-:Y:S02]  /*75f0*/  FADD.FTZ R141, R128, R141 ;  /* 0x0000008d808d7221 */ /* 0x000fe40000010000 */
[----:B------:R-:W-:Y:S01]  /*7600*/  @!P1 HADD2 R70, -R222.H0_H0, -RZ.H0_H0 ;  /* 0xa00000ffde469230 */ /* 0x000fe20000000900 */
[----:B------:R-:W-:Y:S01]  /*7610*/  FADD.FTZ R127, R133, R127 ;  /* 0x0000007f857f7221 */ /* 0x000fe20000010000 */
[----:B------:R-:W-:-:S03]  /*7620*/  PRMT R163, R223, 0x5410, R222 ;  /* 0x00005410dfa37816 */ /* 0x000fc600000000de */
[----:B------:R-:W-:Y:S01]  /*7630*/  @!P1 PRMT R222, R70, 0x5410, RZ ;  /* 0x0000541046de9816 */ /* 0x000fe200000000ff */
[----:B------:R-:W-:-:S05]  /*7640*/  FADD.FTZ R70, R130, R141 ;  /* 0x0000008d82467221 */ /* 0x000fca0000010000 */
[----:B------:R1:W-:Y:S01]  /*7650*/  STL [R1+0x1dc], R70 ;  /* 0x0001dc4601007387 */ /* 0x0003e20000100800 */
[----:B------:R-:W-:Y:S01]  /*7660*/  F2FP.PACK_AB R221, R130, R128 ;  /* 0x0000008082dd723e */ /* 0x000fe200000000ff */
[----:B-1----:R-:W-:-:S05]  /*7670*/  FADD.FTZ R70, R126, R127 ;  /* 0x0000007f7e467221 */ /* 0x002fca0000010000 */
[----:B------:R1:W-:Y:S04]  /*7680*/  STL [R1+0x1d8], R70 ;  /* 0x0001d84601007387 */ /* 0x0003e80000100800 */
[----:B------:R-:W4:Y:S04]  /*7690*/  LDL.LU R141, [R1+0x5c] ;  /* 0x00005c00018d7983 */ /* 0x000f280000300800 */
[----:B------:R-:W4:Y:S01]  /*76a0*/  LDL.LU R149, [R1+0x58] ;  /* 0x0000580001957983 */ /* 0x000f220000300800 */
[----:B--2---:R-:W-:-:S03]  /*76b0*/  F2FP.PACK_AB R130, R152, R112 ;  /* 0x000000709882723e */ /* 0x004fc600000000ff */
[----:B------:R-:W2:Y:S01]  /*76c0*/  LDL.LU R112, [R1+0x4c] ;  /* 0x00004c0001707983 */ /* 0x000ea20000300800 */
[----:B---3--:R-:W-:-:S03]  /*76d0*/  F2FP.PACK_AB R127, R153, R113 ;  /* 0x00000071997f723e */ /* 0x008fc600000000ff */
[----:B------:R-:W3:Y:S01]  /*76e0*/  LDL.LU R113, [R1+0x48] ;  /* 0x0000480001717983 */ /* 0x000ee20000300800 */
[----:B------:R-:W-:Y:S02]  /*76f0*/  LOP3.LUT R144, R144, 0xff, RZ, 0xc0, !PT ;  /* 0x000000ff90907812 */ /* 0x000fe400078ec0ff */
[----:B------:R-:W-:Y:S01]  /*7700*/  SHF.R.U32.HI R142, RZ, 0x8, R142 ;  /* 0x00000008ff8e7819 */ /* 0x000fe2000001168e */
[----:B------:R-:W-:Y:S01]  /*7710*/  ULOP3.LUT UR27, UR27, UR21, URZ, 0x3c, !UPT ;  /* 0x000000151b1b7292 */ /* 0x000fe2000f8e3c3f */
[----:B------:R-:W-:Y:S01]  /*7720*/  ISETP.GE.U32.AND P2, PT, R212, R144, PT ;  /* 0x00000090d400720c */ /* 0x000fe20003f46070 */
[----:B------:R-:W-:Y:S01]  /*7730*/  @!P4 HADD2 R121, -R221.H0_H0, -RZ.H0_H0 ;  /* 0xa00000ffdd79c230 */ /* 0x000fe20000000900 */
[----:B------:R-:W-:Y:S01]  /*7740*/  LOP3.LUT R142, R142, 0xffff, RZ, 0xc0, !PT ;  /* 0x0000ffff8e8e7812 */ /* 0x000fe200078ec0ff */
[----:B------:R-:W4:Y:S03]  /*7750*/  LDL.LU R148, [R1+0x44] ;  /* 0x0000440001947983 */ /* 0x000f260000300800 */
[----:B------:R-:W-:-:S02]  /*7760*/  ISETP.GE.U32.AND P3, PT, R212, R142, PT ;  /* 0x0000008ed400720c */ /* 0x000fc40003f66070 */
[----:B------:R-:W-:Y:S02]  /*7770*/  LOP3.LUT R132, R95, UR27, RZ, 0x3c, !PT ;  /* 0x0000001b5f847c12 */ /* 0x000fe4000f8e3cff */
[----:B------:R-:W-:-:S03]  /*7780*/  PRMT R220, R221, 0x7632, R220 ;  /* 0x00007632dddc7816 */ /* 0x000fc600000000dc */
[----:B------:R-:W-:Y:S01]  /*7790*/  @!P2 HADD2 R75, -R223.H0_H0, -RZ.H0_H0 ;  /* 0xa00000ffdf4ba230 */ /* 0x000fe20000000900 */
[----:B------:R-:W-:Y:S01]  /*77a0*/  IMAD.WIDE.U32 R132, R132, -0x326172a9, RZ ;  /* 0xcd9e8d5784847825 */ /* 0x000fe200078e00ff */
[----:B------:R-:W-:-:S03]  /*77b0*/  PRMT R162, R221, 0x5410, R220 ;  /* 0x00005410dda27816 */ /* 0x000fc600000000dc */
[----:B------:R-:W-:Y:S01]  /*77c0*/  @!P2 PRMT R223, R75, 0x5410, RZ ;  /* 0x000054104bdfa816 */ /* 0x000fe200000000ff */
[----:B------:R-:W-:Y:S01]  /*77d0*/  @!P3 HADD2 R118, -R220.H0_H0, -RZ.H0_H0 ;  /* 0xa00000ffdc76b230 */ /* 0x000fe20000000900 */
[----:B------:R-:W-:Y:S02]  /*77e0*/  LOP3.LUT R75, R133, UR26, R134, 0x96, !PT ;  /* 0x0000001a854b7c12 */ /* 0x000fe4000f8e9686 */
[----:B-1----:R-:W-:Y:S02]  /*77f0*/  LOP3.LUT R70, R137, UR24, R132, 0x96, !PT ;  /* 0x0000001889467c12 */ /* 0x002fe4000f8e9684 */
[----:B------:R-:W-:Y:S01]  /*7800*/  @!P3 PRMT R220, R118, 0x5410, RZ ;  /* 0x0000541076dcb816 */ /* 0x000fe200000000ff */
[----:B------:R-:W-:Y:S02]  /*7810*/  IMAD.MOV.U32 R118, RZ, RZ, R151 ;  /* 0x000000ffff767224 */ /* 0x000fe400078e0097 */
        /* <DEDUP_REMOVED lines=11> */
[----:B------:R-:W-:Y:S02]  /*78d0*/  @!P4 PRMT R221, R121, 0x5410, RZ ;  /* 0x0000541079ddc816 */ /* 0x000fe400000000ff */
[----:B------:R-:W-:Y:S02]  /*78e0*/  LOP3.LUT R70, R145, UR9, R142, 0x96, !PT ;  /* 0x0000000991467c12 */ /* 0x000fe4000f8e968e */
[----:B------:R-:W-:Y:S01]  /*78f0*/  F2FP.PACK_AB R121, R164, R106 ;  /* 0x0000006aa479723e */ /* 0x000fe200000000ff */
[----:B------:R-:W-:Y:S01]  /*7900*/  IMAD.WIDE.U32 R146, R146, -0x326172a9, RZ ;  /* 0xcd9e8d5792927825 */ /* 0x000fe200078e00ff */
[----:B------:R-:W4:Y:S01]  /*7910*/  LDL.LU R164, [R1+0x60] ;  /* 0x0000600001a47983 */ /* 0x000f220000300800 */
[----:B------:R-:W-:-:S02]  /*7920*/  F2FP.PACK_AB R126, R110, R111 ;  /* 0x0000006f6e7e723e */ /* 0x000fc400000000ff */
[----:B------:R-:W-:Y:S01]  /*7930*/  IMAD.WIDE.U32 R110, R70, -0x326172a9, RZ ;  /* 0xcd9e8d57466e7825 */ /* 0x000fe200078e00ff */
[----:B------:R-:W4:Y:S01]  /*7940*/  LDL.LU R106, [R1+0x64] ;  /* 0x00006400016a7983 */ /* 0x000f220000300800 */
[----:B------:R-:W-:-:S03]  /*7950*/  F2FP.PACK_AB R128, R118, R252 ;  /* 0x000000fc7680723e */ /* 0x000fc600000000ff */
[----:B------:R-:W-:Y:S01]  /*7960*/  LOP3.LUT R118, R111, UR29, R146, 0x96, !PT ;  /* 0x0000001d6f767c12 */ /* 0x000fe2000f8e9692 */
[----:B------:R-:W4:Y:S03]  /*7970*/  LDL.LU R252, [R1+0x14] ;  /* 0x0000140001fc7983 */ /* 0x000f260000300800 */
[----:B------:R-:W-:-:S04]  /*7980*/  LOP3.LUT R70, R118, 0xff, RZ, 0xc0, !PT ;  /* 0x000000ff76467812 */ /* 0x000fc800078ec0ff */
[----:B------:R-:W-:Y:S02]  /*7990*/  ISETP.GE.U32.AND P2, PT, R212, R70, PT ;  /* 0x00000046d400720c */ /* 0x000fe40003f46070 */
[----:B------:R-:W-:-:S04]  /*79a0*/  LOP3.LUT R70, R118, 0xffff, RZ, 0xc0, !PT ;  /* 0x0000ffff76467812 */ /* 0x000fc800078ec0ff */
[----:B------:R-:W-:-:S04]  /*79b0*/  SHF.R.U32.HI R70, RZ, 0x8, R70 ;  /* 0x00000008ff467819 */ /* 0x000fc80000011646 */
[----:B------:R-:W-:-:S04]  /*79c0*/  LOP3.LUT R70, R70, 0xffff, RZ, 0xc0, !PT ;  /* 0x0000ffff46467812 */ /* 0x000fc800078ec0ff */
[----:B------:R-:W-:Y:S02]  /*79d0*/  ISETP.GE.U32.AND P4, PT, R212, R70, PT ;  /* 0x00000046d400720c */ /* 0x000fe40003f86070 */
[----:B--2---:R1:W-:Y:S08]  /*79e0*/  MUFU.EX2 R70, R112 ;  /* 0x0000007000467308 */ /* 0x0043f00000000800 */
[----:B---3--:R2:W-:Y:S01]  /*79f0*/  MUFU.EX2 R142, R113 ;  /* 0x00000071008e7308 */ /* 0x0085e20000000800 */
[----:B-1----:R-:W3:Y:S04]  /*7a00*/  LDL.LU R112, [R1+0x10] ;  /* 0x0000100001707983 */ /* 0x002ee80000300800 */
[----:B--2---:R-:W2:Y:S03]  /*7a10*/  LDL.LU R113, [R1+0x8] ;  /* 0x0000080001717983 */ /* 0x004ea60000300800 */
[----:B----4-:R1:W-:Y:S08]  /*7a20*/  MUFU.EX2 R75, R141 ;  /* 0x0000008d004b7308 */ /* 0x0103f00000000800 */
[----:B------:R-:W4:Y:S01]  /*7a30*/  MUFU.EX2 R149, R149 ;  /* 0x0000009500957308 */ /* 0x000f220000000800 */
[----:B-1----:R-:W-:-:S02]  /*7a40*/  SHF.R.U32.HI R141, RZ, 0x10, R118 ;  /* 0x00000010ff8d7819 */ /* 0x002fc40000011676 */
[----:B------:R-:W-:-:S04]  /*7a50*/  SHF.R.U32.HI R118, RZ, 0x18, R118 ;  /* 0x00000018ff767819 */ /* 0x000fc80000011676 */
[----:B------:R-:W-:Y:S02]  /*7a60*/  ISETP.GE.U32.AND P6, PT, R212, R118, PT ;  /* 0x00000076d400720c */ /* 0x000fe40003fc6070 */
[----:B------:R-:W-:-:S04]  /*7a70*/  LOP3.LUT R118, R110, 0xff, RZ, 0xc0, !PT ;  /* 0x000000ff6e767812 */ /* 0x000fc800078ec0ff */
[----:B------:R-:W-:Y:S02]  /*7a80*/  ISETP.GE.U32.AND P5, PT, R212, R118, PT ;  /* 0x00000076d400720c */ /* 0x000fe40003fa6070 */
[----:B------:R-:W-:-:S04]  /*7a90*/  SHF.R.U32.HI R118, RZ, 0x18, R110 ;  /* 0x00000018ff767819 */ /* 0x000fc8000001166e */
[----:B------:R-:W-:Y:S02]  /*7aa0*/  ISETP.GE.U32.AND P1, PT, R212, R118, PT ;  /* 0x00000076d400720c */ /* 0x000fe40003f26070 */
[----:B------:R-:W-:Y:S02]  /*7ab0*/  LOP3.LUT R141, R141, 0xff, RZ, 0xc0, !PT ;  /* 0x000000ff8d8d7812 */ /* 0x000fe400078ec0ff */
[----:B------:R-:W-:Y:S01]  /*7ac0*/  F2FP.PACK_AB R118, R164, R106 ;  /* 0x0000006aa476723e */ /* 0x000fe200000000ff */
[----:B----4-:R-:W-:Y:S01]  /*7ad0*/  FADD.FTZ R106, R75, R149 ;  /* 0x000000954b6a7221 */ /* 0x010fe20000010000 */
[----:B------:R-:W-:-:S03]  /*7ae0*/  F2FP.PACK_AB R75, R149, R75 ;  /* 0x0000004b954b723e */ /* 0x000fc600000000ff */
[----:B------:R-:W-:Y:S01]  /*7af0*/  FADD.FTZ R106, R70, R106 ;  /* 0x0000006a466a7221 */ /* 0x000fe20000010000 */
[----:B------:R-:W-:-:S03]  /*7b00*/  F2FP.PACK_AB R70, R142, R70 ;  /* 0x000000468e46723e */ /* 0x000fc600000000ff */
[----:B------:R-:W-:Y:S01]  /*7b10*/  FADD.FTZ R149, R142, R106 ;  /* 0x0000006a8e957221 */ /* 0x000fe20000010000 */
[----:B------:R-:W-:Y:S02]  /*7b20*/  PRMT R142, R130, 0x7632, R142 ;  /* 0x00007632828e7816 */ /* 0x000fe4000000008e */
[----:B------:R-:W-:Y:S01]  /*7b30*/  ISETP.GE.U32.AND P3, PT, R212, R141, PT ;  /* 0x0000008dd400720c */ /* 0x000fe20003f66070 */
[----:B------:R1:W-:Y:S01]  /*7b40*/  MUFU.EX2 R164, R139 ;  /* 0x0000008b00a47308 */ /* 0x0003e20000000800 */
[----:B------:R-:W-:Y:S01]  /*7b50*/  LOP3.LUT R141, R110, 0xffff, RZ, 0xc0, !PT ;  /* 0x0000ffff6e8d7812 */ /* 0x000fe200078ec0ff */
[----:B------:R-:W-:-:S03]  /*7b60*/  @!P4 HADD2 R74, -R142.H0_H0, -RZ.H0_H0 ;  /* 0xa00000ff8e4ac230 */ /* 0x000fc60000000900 */
[----:B------:R-:W-:-:S03]  /*7b70*/  SHF.R.U32.HI R141, RZ, 0x8, R141 ;  /* 0x00000008ff8d7819 */ /* 0x000fc6000001168d */
[----:B------:R-:W4:Y:S01]  /*7b80*/  MUFU.EX2 R145, R148 ;  /* 0x0000009400917308 */ /* 0x000f220000000800 */
[----:B-1----:R-:W-:-:S07]  /*7b90*/  PRMT R139, R130, 0x7610, R139 ;  /* 0x00007610828b7816 */ /* 0x002fce000000008b */
[----:B------:R-:W1:Y:S08]  /*7ba0*/  MUFU.EX2 R148, R252 ;  /* 0x000000fc00947308 */ /* 0x000e700000000800 */
[----:B------:R1:W-:Y:S01]  /*7bb0*/  MUFU.EX2 R252, R135 ;  /* 0x0000008700fc7308 */ /* 0x0003e20000000800 */
[----:B------:R-:W-:Y:S01]  /*7bc0*/  @!P2 HADD2 R129, -R139.H0_H0, -RZ.H0_H0 ;  /* 0xa00000ff8b81a230 */ /* 0x000fe20000000900 */
[----:B------:R-:W-:-:S02]  /*7bd0*/  SHF.R.U32.HI R143, RZ, 0x10, R110 ;  /* 0x00000010ff8f7819 */ /* 0x000fc4000001166e */
[----:B------:R-:W-:Y:S01]  /*7be0*/  PRMT R3, R121, 0x7632, R3 ;  /* 0x0000763279037816 */ /* 0x000fe20000000003 */
[----:B------:R-:W4:Y:S01]  /*7bf0*/  LDL.LU.64 R110, [R1+0x270] ;  /* 0x00027000016e7983 */ /* 0x000f220000300a00 */
[----:B-1----:R-:W-:Y:S02]  /*7c00*/  PRMT R135, R139, 0x5410, R142 ;  /* 0x000054108b877816 */ /* 0x002fe4000000008e */
[----:B------:R-:W-:Y:S02]  /*7c10*/  @!P4 PRMT R142, R74, 0x5410, RZ ;  /* 0x000054104a8ec816 */ /* 0x000fe400000000ff */
[----:B------:R-:W-:-:S04]  /*7c20*/  LOP3.LUT R74, R141, 0xffff, RZ, 0xc0, !PT ;  /* 0x0000ffff8d4a7812 */ /* 0x000fc800078ec0ff */
[----:B------:R-:W-:Y:S02]  /*7c30*/  ISETP.GE.U32.AND P4, PT, R212, R74, PT ;  /* 0x0000004ad400720c */ /* 0x000fe40003f86070 */
[----:B------:R-:W-:Y:S02]  /*7c40*/  LOP3.LUT R74, R147, UR10, R150, 0x96, !PT ;  /* 0x0000000a934a7c12 */ /* 0x000fe4000f8e9696 */
[----:B------:R-:W-:Y:S02]  /*7c50*/  @!P2 PRMT R139, R129, 0x5410, RZ ;  /* 0x00005410818ba816 */ /* 0x000fe400000000ff */
[----:B------:R-:W-:-:S04]  /*7c60*/  LOP3.LUT R143, R143, 0xff, RZ, 0xc0, !PT ;  /* 0x000000ff8f8f7812 */ /* 0x000fc800078ec0ff */
[----:B------:R-:W-:Y:S02]  /*7c70*/  ISETP.GE.U32.AND P2, PT, R212, R143, PT ;  /* 0x0000008fd400720c */ /* 0x000fe40003f46070 */
[----:B------:R-:W-:-:S05]  /*7c80*/  PRMT R143, R128, 0x7610, R143 ;  /* 0x00007610808f7816 */ /* 0x000fca000000008f */
[----:B------:R-:W-:Y:S01]  /*7c90*/  @!P3 HADD2 R131, -R143.H0_H0, -RZ.H0_H0 ;  /* 0xa00000ff8f83b230 */ /* 0x000fe20000000900 */
[----:B------:R-:W-:Y:S08]  /*7ca0*/  MUFU.EX2 R103, R103 ;  /* 0x0000006700677308 */ /* 0x000ff00000000800 */
[----:B------:R-:W-:Y:S01]  /*7cb0*/  MUFU.EX2 R104, R104 ;  /* 0x0000006800687308 */ /* 0x000fe20000000800 */
[----:B------:R-:W-:-:S02]  /*7cc0*/  PRMT R214, R118, 0x7610, R214 ;  /* 0x0000761076d67816 */ /* 0x000fc400000000d6 */
[----:B------:R-:W-:Y:S02]  /*7cd0*/  PRMT R4, R118, 0x7632, R4 ;  /* 0x0000763276047816 */ /* 0x000fe40000000004 */
[----:B------:R-:W-:Y:S02]  /*7ce0*/  F2FP.PACK_AB R118, R158, R159 ;  /* 0x0000009f9e76723e */ /* 0x000fe400000000ff */
[----:B------:R-:W-:Y:S01]  /*7cf0*/  PRMT R158, R214, 0x5410, R4 ;  /* 0x00005410d69e7816 */ /* 0x000fe20000000004 */
[----:B------:R-:W-:Y:S01]  /*7d00*/  MUFU.EX2 R211, R211 ;  /* 0x000000d300d37308 */ /* 0x000fe20000000800 */
[C---:B------:R-:W-:Y:S02]  /*7d10*/  PRMT R114, R118.reuse, 0x7610, R114 ;  /* 0x0000761076727816 */ /* 0x040fe40000000072 */
[----:B------:R-:W-:-:S05]  /*7d20*/  PRMT R216, R118, 0x7632, R216 ;  /* 0x0000763276d87816 */ /* 0x000fca00000000d8 */
[----:B------:R-:W-:Y:S08]  /*7d30*/  MUFU.EX2 R197, R197 ;  /* 0x000000c500c57308 */ /* 0x000ff00000000800 */
[----:B------:R-:W-:Y:S08]  /*7d40*/  MUFU.EX2 R193, R193 ;  /* 0x000000c100c17308 */ /* 0x000ff00000000800 */
[----:B------:R-:W-:Y:S08]  /*7d50*/  MUFU.EX2 R189, R189 ;  /* 0x000000bd00bd7308 */ /* 0x000ff00000000800 */
[----:B---3--:R-:W-:Y:S08]  /*7d60*/  MUFU.EX2 R130, R112 ;  /* 0x0000007000827308 */ /* 0x008ff00000000800 */
[----:B--2---:R1:W-:Y:S02]  /*7d70*/  MUFU.EX2 R129, R113 ;  /* 0x0000007100817308 */ /* 0x0043e40000000800 */
[----:B-1----:R-:W-:-:S05]  /*7d80*/  IMAD.WIDE.U32 R112, R74, -0x2daee0ad, RZ ;  /* 0xd2511f534a707825 */ /* 0x002fca00078e00ff */
[----:B------:R-:W-:-:S04]  /*7d90*/  LOP3.LUT R106, R113, UR28, R144, 0x96, !PT ;  /* 0x0000001c716a7c12 */ /* 0x000fc8000f8e9690 */
[----:B------:R-:W-:Y:S02]  /*7da0*/  LOP3.LUT R141, R106, 0xffff, RZ, 0xc0, !PT ;  /* 0x0000ffff6a8d7812 */ /* 0x000fe400078ec0ff */
[----:B------:R-:W-:Y:S02]  /*7db0*/  PRMT R144, R128, 0x7632, R144 ;  /* 0x0000763280907816 */ /* 0x000fe40000000090 */
[----:B------:R-:W-:Y:S02]  /*7dc0*/  SHF.R.U32.HI R128, RZ, 0x8, R141 ;  /* 0x00000008ff807819 */ /* 0x000fe4000001168d */
[----:B------:R-:W-:Y:S02]  /*7dd0*/  PRMT R141, R143, 0x5410, R144 ;  /* 0x000054108f8d7816 */ /* 0x000fe40000000090 */
[----:B------:R-:W-:Y:S02]  /*7de0*/  LOP3.LUT R128, R128, 0xffff, RZ, 0xc0, !PT ;  /* 0x0000ffff80807812 */ /* 0x000fe400078ec0ff */
[----:B------:R-:W-:Y:S01]  /*7df0*/  @!P3 PRMT R143, R131, 0x5410, RZ ;  /* 0x00005410838fb816 */ /* 0x000fe200000000ff */
[--C-:B----4-:R-:W-:Y:S01]  /*7e00*/  FADD.FTZ R131, R145, R149.reuse ;  /* 0x0000009591837221 */ /* 0x110fe20000010000 */
[----:B------:R-:W-:Y:S01]  /*7e10*/  PRMT R149, R126, 0x7632, R149 ;  /* 0x000076327e957816 */ /* 0x000fe20000000095 */
[----:B------:R-:W-:Y:S01]  /*7e20*/  @!P6 HADD2 R140, -R144.H0_H0, -RZ.H0_H0 ;  /* 0xa00000ff908ce230 */ /* 0x000fe20000000900 */
[----:B------:R-:W-:-:S02]  /*7e30*/  ISETP.GE.U32.AND P3, PT, R212, R128, PT ;  /* 0x00000080d400720c */ /* 0x000fc40003f66070 */
[----:B------:R1:W-:Y:S01]  /*7e40*/  MUFU.EX2 R128, R207 ;  /* 0x000000cf00807308 */ /* 0x0003e20000000800 */
[----:B------:R-:W-:Y:S01]  /*7e50*/  FADD.FTZ R131, R148, R131 ;  /* 0x0000008394837221 */ /* 0x000fe20000010000 */
[----:B------:R-:W-:Y:S01]  /*7e60*/  @!P1 HADD2 R119, -R149.H0_H0, -RZ.H0_H0 ;  /* 0xa00000ff95779230 */ /* 0x000fe20000000900 */
[----:B------:R-:W-:Y:S02]  /*7e70*/  @!P6 PRMT R144, R140, 0x5410, RZ ;  /* 0x000054108c90e816 */ /* 0x000fe400000000ff */
[C---:B------:R-:W-:Y:S02]  /*7e80*/  PRMT R140, R127.reuse, 0x7610, R140 ;  /* 0x000076107f8c7816 */ /* 0x040fe4000000008c */
[----:B-1----:R-:W-:Y:S02]  /*7e90*/  F2FP.PACK_AB R207, R148, R145 ;  /* 0x0000009194cf723e */ /* 0x002fe400000000ff */
[----:B------:R-:W-:Y:S02]  /*7ea0*/  PRMT R145, R127, 0x7632, R145 ;  /* 0x000076327f917816 */ /* 0x000fe40000000091 */
[----:B------:R-:W-:Y:S01]  /*7eb0*/  PRMT R148, R126, 0x7610, R148 ;  /* 0x000076107e947816 */ /* 0x000fe20000000094 */
[----:B------:R1:W-:Y:S02]  /*7ec0*/  MUFU.EX2 R127, R155 ;  /* 0x0000009b007f7308 */ /* 0x0003e40000000800 */
[----:B------:R-:W-:-:S02]  /*7ed0*/  @!P4 HADD2 R122, -R145.H0_H0, -RZ.H0_H0 ;  /* 0xa00000ff917ac230 */ /* 0x000fc40000000900 */
[----:B------:R-:W-:-:S04]  /*7ee0*/  @!P2 HADD2 R120, -R148.H0_H0, -RZ.H0_H0 ;  /* 0xa00000ff9478a230 */ /* 0x000fc80000000900 */
[----:B------:R2:W-:Y:S01]  /*7ef0*/  MUFU.EX2 R126, R154 ;  /* 0x0000009a007e7308 */ /* 0x0005e20000000800 */
[----:B-1----:R-:W-:Y:S02]  /*7f00*/  PRMT R155, R148, 0x5410, R149 ;  /* 0x00005410949b7816 */ /* 0x002fe40000000095 */
[----:B------:R-:W-:Y:S02]  /*7f10*/  @!P1 PRMT R149, R119, 0x5410, RZ ;  /* 0x0000541077959816 */ /* 0x000fe400000000ff */
[----:B------:R-:W-:Y:S02]  /*7f20*/  LOP3.LUT R119, R112, 0xff, RZ, 0xc0, !PT ;  /* 0x000000ff70777812 */ /* 0x000fe400078ec0ff */
[----:B--2---:R-:W-:Y:S02]  /*7f30*/  PRMT R154, R140, 0x5410, R145 ;  /* 0x000054108c9a7816 */ /* 0x004fe40000000091 */
[----:B------:R-:W-:Y:S02]  /*7f40*/  @!P4 PRMT R145, R122, 0x5410, RZ ;  /* 0x000054107a91c816 */ /* 0x000fe400000000ff */
[----:B------:R-:W-:-:S02]  /*7f50*/  ISETP.GE.U32.AND P4, PT, R212, R119, PT ;  /* 0x00000077d400720c */ /* 0x000fc40003f86070 */
[----:B------:R-:W-:Y:S02]  /*7f60*/  LOP3.LUT R119, R106, 0xff, RZ, 0xc0, !PT ;  /* 0x000000ff6a777812 */ /* 0x000fe400078ec0ff */
[----:B------:R-:W-:Y:S01]  /*7f70*/  @!P2 PRMT R148, R120, 0x5410, RZ ;  /* 0x000054107894a816 */ /* 0x000fe200000000ff */
[----:B------:R-:W-:Y:S01]  /*7f80*/  @!P5 HADD2 R123, -R140.H0_H0, -RZ.H0_H0 ;  /* 0xa00000ff8c7bd230 */ /* 0x000fe20000000900 */
[----:B------:R1:W-:Y:S01]  /*7f90*/  MUFU.EX2 R120, R157 ;  /* 0x0000009d00787308 */ /* 0x0003e20000000800 */
[C---:B------:R-:W-:Y:S02]  /*7fa0*/  ISETP.GE.U32.AND P2, PT, R212.reuse, R119, PT ;  /* 0x00000077d400720c */ /* 0x040fe40003f46070 */
[----:B------:R-:W-:Y:S02]  /*7fb0*/  SHF.R.U32.HI R119, RZ, 0x18, R106 ;  /* 0x00000018ff777819 */ /* 0x000fe4000001166a */
[----:B------:R-:W-:Y:S02]  /*7fc0*/  @!P5 PRMT R140, R123, 0x5410, RZ ;  /* 0x000054107b8cd816 */ /* 0x000fe400000000ff */
[----:B------:R-:W-:-:S02]  /*7fd0*/  ISETP.GE.U32.AND P5, PT, R212, R119, PT ;  /* 0x00000077d400720c */ /* 0x000fc40003fa6070 */
[----:B------:R-:W-:Y:S02]  /*7fe0*/  SHF.R.U32.HI R119, RZ, 0x18, R112 ;  /* 0x00000018ff777819 */ /* 0x000fe40000011670 */
[----:B-1----:R-:W-:-:S04]  /*7ff0*/  SHF.R.U32.HI R157, RZ, 0x10, R106 ;  /* 0x00000010ff9d7819 */ /* 0x002fc8000001166a */
[----:B------:R-:W-:Y:S01]  /*8000*/  LOP3.LUT R157, R157, 0xff, RZ, 0xc0, !PT ;  /* 0x000000ff9d9d7812 */ /* 0x000fe200078ec0ff */
[----:B------:R-:W-:Y:S01]  /*8010*/  @!P3 HADD2 R124, -R3.H0_H0, -RZ.H0_H0 ;  /* 0xa00000ff037cb230 */ /* 0x000fe20000000900 */
[----:B------:R1:W-:Y:S02]  /*8020*/  MUFU.EX2 R123, R102 ;  /* 0x00000066007b7308 */ /* 0x0003e40000000800 */
[C---:B------:R-:W-:Y:S02]  /*8030*/  ISETP.GE.U32.AND P6, PT, R212.reuse, R157, PT ;  /* 0x0000009dd400720c */ /* 0x040fe40003fc6070 */
[----:B------:R-:W-:Y:S02]  /*8040*/  PRMT R157, R121, 0x7610, R157 ;  /* 0x00007610799d7816 */ /* 0x000fe4000000009d */
[----:B------:R-:W-:Y:S02]  /*8050*/  ISETP.GE.U32.AND P1, PT, R212, R119, PT ;  /* 0x00000077d400720c */ /* 0x000fe40003f26070 */
[----:B------:R-:W-:Y:S01]  /*8060*/  F2FP.PACK_AB R119, R156, R199 ;  /* 0x000000c79c77723e */ /* 0x000fe200000000ff */
[----:B------:R-:W2:Y:S01]  /*8070*/  MUFU.EX2 R74, R115 ;  /* 0x00000073004a7308 */ /* 0x000ea20000000800 */
[----:B------:R-:W-:-:S02]  /*8080*/  PRMT R156, R157, 0x5410, R3 ;  /* 0x000054109d9c7816 */ /* 0x000fc40000000003 */
[----:B------:R-:W-:Y:S02]  /*8090*/  @!P3 PRMT R3, R124, 0x5410, RZ ;  /* 0x000054107c03b816 */ /* 0x000fe400000000ff */
[----:B-1----:R-:W-:-:S04]  /*80a0*/  LOP3.LUT R102, R112, 0xffff, RZ, 0xc0, !PT ;  /* 0x0000ffff70667812 */ /* 0x002fc800078ec0ff */
[----:B------:R-:W-:-:S04]  /*80b0*/  SHF.R.U32.HI R124, RZ, 0x8, R102 ;  /* 0x00000008ff7c7819 */ /* 0x000fc80000011666 */
[----:B------:R-:W-:-:S04]  /*80c0*/  LOP3.LUT R124, R124, 0xffff, RZ, 0xc0, !PT ;  /* 0x0000ffff7c7c7812 */ /* 0x000fc800078ec0ff */
[----:B------:R-:W-:Y:S01]  /*80d0*/  ISETP.GE.U32.AND P3, PT, R212, R124, PT ;  /* 0x0000007cd400720c */ /* 0x000fe20003f66070 */
[----:B------:R2:W-:Y:S01]  /*80e0*/  MUFU.EX2 R115, R219 ;  /* 0x000000db00737308 */ /* 0x0005e20000000800 */
[----:B------:R-:W-:Y:S01]  /*80f0*/  @!P2 HADD2 R125, -R157.H0_H0, -RZ.H0_H0 ;  /* 0xa00000ff9d7da230 */ /* 0x000fe20000000900 */
[----:B------:R-:W-:-:S04]  /*8100*/  PRMT R217, R119, 0x7632, R217 ;  /* 0x0000763277d97816 */ /* 0x000fc800000000d9 */
[----:B------:R-:W-:Y:S02]  /*8110*/  @!P2 PRMT R157, R125, 0x5410, RZ ;  /* 0x000054107d9da816 */ /* 0x000fe400000000ff */
[----:B------:R-:W-:Y:S01]  /*8120*/  MUFU.EX2 R122, R201 ;  /* 0x000000c9007a7308 */ /* 0x000fe20000000800 */
[----:B------:R-:W-:Y:S01]  /*8130*/  PRMT R125, R119, 0x7610, R125 ;  /* 0x00007610777d7816 */ /* 0x000fe2000000007d */
[----:B--2---:R-:W-:Y:S01]  /*8140*/  FADD.FTZ R219, R74, R103 ;  /* 0x000000674adb7221 */ /* 0x004fe20000010000 */
[----:B------:R-:W-:Y:S02]  /*8150*/  F2FP.PACK_AB R74, R103, R74 ;  /* 0x0000004a674a723e */ /* 0x000fe400000000ff */
[----:B------:R-:W-:-:S03]  /*8160*/  SHF.R.U32.HI R103, RZ, 0x10, R112 ;  /* 0x00000010ff677819 */ /* 0x000fc60000011670 */
[----:B------:R-:W1:Y:S01]  /*8170*/  MUFU.EX2 R201, R109 ;  /* 0x0000006d00c97308 */ /* 0x000e620000000800 */
[----:B------:R-:W-:Y:S01]  /*8180*/  @!P3 HADD2 R89, -R217.H0_H0, -RZ.H0_H0 ;  /* 0xa00000ffd959b230 */ /* 0x000fe20000000900 */
[----:B------:R-:W-:-:S06]  /*8190*/  PRMT R159, R125, 0x5410, R217 ;  /* 0x000054107d9f7816 */ /* 0x000fcc00000000d9 */
[----:B------:R-:W2:Y:S01]  /*81a0*/  MUFU.EX2 R199, R108 ;  /* 0x0000006c00c77308 */ /* 0x000ea20000000800 */
[----:B------:R-:W-:Y:S01]  /*81b0*/  LOP3.LUT R121, R103, 0xff, RZ, 0xc0, !PT ;  /* 0x000000ff67797812 */ /* 0x000fe200078ec0ff */
[----:B------:R-:W-:Y:S01]  /*81c0*/  @!P5 HADD2 R116, -R4.H0_H0, -RZ.H0_H0 ;  /* 0xa00000ff0474d230 */ /* 0x000fe20000000900 */
[----:B------:R-:W-:Y:S01]  /*81d0*/  @!P3 PRMT R217, R89, 0x5410, RZ ;  /* 0x0000541059d9b816 */ /* 0x000fe200000000ff */
[----:B------:R-:W-:Y:S01]  /*81e0*/  FADD.FTZ R89, R123, R219 ;  /* 0x000000db7b597221 */ /* 0x000fe20000010000 */
[----:B------:R-:W-:Y:S01]  /*81f0*/  ISETP.GE.U32.AND P2, PT, R212, R121, PT ;  /* 0x00000079d400720c */ /* 0x000fe20003f46070 */
[----:B------:R-:W-:Y:S02]  /*8200*/  @!P4 HADD2 R101, -R125.H0_H0, -RZ.H0_H0 ;  /* 0xa00000ff7d65c230 */ /* 0x000fe40000000900 */
[----:B------:R3:W-:Y:S01]  /*8210*/  MUFU.EX2 R124, R2 ;  /* 0x00000002007c7308 */ /* 0x0007e20000000800 */
[----:B------:R-:W-:Y:S01]  /*8220*/  FADD.FTZ R89, R104, R89 ;  /* 0x0000005968597221 */ /* 0x000fe20000010000 */
[----:B------:R-:W-:-:S06]  /*8230*/  @!P6 HADD2 R117, -R214.H0_H0, -RZ.H0_H0 ;  /* 0xa00000ffd675e230 */ /* 0x000fcc0000000900 */
[----:B------:R-:W-:Y:S01]  /*8240*/  MUFU.EX2 R183, R183 ;  /* 0x000000b700b77308 */ /* 0x000fe20000000800 */
[----:B------:R-:W-:Y:S01]  /*8250*/  @!P5 PRMT R4, R116, 0x5410, RZ ;  /* 0x000054107404d816 */ /* 0x000fe200000000ff */
[----:B------:R-:W-:Y:S01]  /*8260*/  @!P1 HADD2 R66, -R216.H0_H0, -RZ.H0_H0 ;  /* 0xa00000ffd8429230 */ /* 0x000fe20000000900 */
[----:B------:R-:W-:Y:S01]  /*8270*/  PRMT R208, R74, 0x7632, R208 ;  /* 0x000076324ad07816 */ /* 0x000fe200000000d0 */
[----:B------:R-:W4:Y:S04]  /*8280*/  LDL.LU.64 R112, [R1+0x268] ;  /* 0x0002680001707983 */ /* 0x000f280000300a00 */
[----:B------:R-:W3:Y:S01]  /*8290*/  MUFU.EX2 R121, R105 ;  /* 0x0000006900797308 */ /* 0x000ee20000000800 */
[----:B-1----:R-:W-:Y:S01]  /*82a0*/  FADD.FTZ R89, R201, R89 ;  /* 0x00000059c9597221 */ /* 0x002fe20000010000 */
[----:B------:R-:W-:Y:S01]  /*82b0*/  @!P4 PRMT R125, R101, 0x5410, RZ ;  /* 0x00005410657dc816 */ /* 0x000fe200000000ff */
[----:B------:R-:W-:Y:S01]  /*82c0*/  FADD.FTZ R101, R164, R131 ;  /* 0x00000083a4657221 */ /* 0x000fe20000010000 */
[----:B------:R-:W-:-:S04]  /*82d0*/  @!P6 PRMT R214, R117, 0x5410, RZ ;  /* 0x0000541075d6e816 */ /* 0x000fc800000000ff */
[----:B------:R1:W1:Y:S01]  /*82e0*/  MUFU.EX2 R116, R205 ;  /* 0x000000cd00747308 */ /* 0x0002620000000800 */
[----:B--2---:R-:W-:Y:S01]  /*82f0*/  FADD.FTZ R89, R199, R89 ;  /* 0x00000059c7597221 */ /* 0x004fe20000010000 */
[----:B------:R-:W-:Y:S01]  /*8300*/  @!P2 HADD2 R88, -R114.H0_H0, -RZ.H0_H0 ;  /* 0xa00000ff7258a230 */ /* 0x000fe20000000900 */
[----:B------:R-:W-:Y:S01]  /*8310*/  FADD.FTZ R101, R252, R101 ;  /* 0x00000065fc657221 */ /* 0x000fe20000010000 */
[----:B---3--:R-:W-:Y:S01]  /*8320*/  PRMT R2, R114, 0x5410, R216 ;  /* 0x0000541072027816 */ /* 0x008fe200000000d8 */
[----:B------:R-:W2:Y:S03]  /*8330*/  LDL.LU R106, [R1+0x260] ;  /* 0x00026000016a7983 */ /* 0x000ea60000300800 */
[----:B------:R-:W3:Y:S01]  /*8340*/  MUFU.EX2 R117, R203 ;  /* 0x000000cb00757308 */ /* 0x000ee20000000800 */
[----:B------:R-:W-:Y:S01]  /*8350*/  FADD.FTZ R119, R121, R89 ;  /* 0x0000005979777221 */ /* 0x000fe20000010000 */
[----:B------:R-:W-:Y:S01]  /*8360*/  @!P2 PRMT R114, R88, 0x5410, RZ ;  /* 0x000054105872a816 */ /* 0x000fe200000000ff */
[----:B------:R-:W-:Y:S01]  /*8370*/  FADD.FTZ R118, R130, R101 ;  /* 0x0000006582767221 */ /* 0x000fe20000010000 */
[----:B------:R-:W-:Y:S01]  /*8380*/  F2FP.PACK_AB R219, R199, R201 ;  /* 0x000000c9c7db723e */ /* 0x000fe200000000ff */
[C---:B------:R-:W-:Y:S01]  /*8390*/  FADD.FTZ R101, R124.reuse, R119 ;  /* 0x000000777c657221 */ /* 0x040fe20000010000 */
[----:B-1----:R-:W-:-:S02]  /*83a0*/  F2FP.PACK_AB R205, R124, R121 ;  /* 0x000000797ccd723e */ /* 0x002fc400000000ff */
[----:B------:R-:W1:Y:S01]  /*83b0*/  MUFU.EX2 R88, R195 ;  /* 0x000000c300587308 */ /* 0x000e620000000800 */
[----:B------:R-:W-:Y:S01]  /*83c0*/  FADD.FTZ R118, R211, R118 ;  /* 0x00000076d3767221 */ /* 0x000fe20000010000 */
[----:B------:R-:W-:Y:S01]  /*83d0*/  @!P1 PRMT R216, R66, 0x5410, RZ ;  /* 0x0000541042d89816 */ /* 0x000fe200000000ff */
[----:B------:R-:W-:Y:S01]  /*83e0*/  FADD.FTZ R101, R116, R101 ;  /* 0x0000006574657221 */ /* 0x000fe20000010000 */
[----:B------:R-:W-:Y:S01]  /*83f0*/  PRMT R209, R74, 0x7610, R209 ;  /* 0x000076104ad17816 */ /* 0x000fe200000000d1 */
[----:B------:R-:W-:Y:S01]  /*8400*/  FADD.FTZ R118, R129, R118 ;  /* 0x0000007681767221 */ /* 0x000fe20000010000 */
[----:B------:R-:W-:Y:S01]  /*8410*/  PRMT R171, R70, 0x7632, R171 ;  /* 0x0000763246ab7816 */ /* 0x000fe200000000ab */
[C---:B---3--:R-:W-:Y:S01]  /*8420*/  FADD.FTZ R101, R117.reuse, R101 ;  /* 0x0000006575657221 */ /* 0x048fe20000010000 */
[----:B------:R-:W3:Y:S01]  /*8430*/  MUFU.EX2 R89, R191 ;  /* 0x000000bf00597308 */ /* 0x000ee20000000800 */
[----:B------:R-:W-:Y:S01]  /*8440*/  F2FP.PACK_AB R201, R117, R116 ;  /* 0x0000007475c9723e */ /* 0x000fe200000000ff */
[----:B------:R-:W-:Y:S01]  /*8450*/  FADD.FTZ R116, R115, R118 ;  /* 0x0000007673747221 */ /* 0x000fe20000010000 */
[----:B------:R-:W2:Y:S01]  /*8460*/  LDL.LU R109, [R1+0x25c] ;  /* 0x00025c00016d7983 */ /* 0x000ea20000300800 */
[----:B------:R-:W-:-:S02]  /*8470*/  FADD.FTZ R118, R197, R101 ;  /* 0x00000065c5767221 */ /* 0x000fc40000010000 */
[----:B------:R-:W-:Y:S01]  /*8480*/  FADD.FTZ R117, R128, R116 ;  /* 0x0000007480757221 */ /* 0x000fe20000010000 */
[----:B------:R-:W-:Y:S01]  /*8490*/  F2FP.PACK_AB R66, R104, R123 ;  /* 0x0000007b6842723e */ /* 0x000fe200000000ff */
[----:B------:R3:W3:Y:S01]  /*84a0*/  MUFU.EX2 R101, R187 ;  /* 0x000000bb00657308 */ /* 0x0006e20000000800 */
[C---:B-1----:R-:W-:Y:S01]  /*84b0*/  FADD.FTZ R116, R88.reuse, R118 ;  /* 0x0000007658747221 */ /* 0x042fe20000010000 */
[----:B------:R-:W-:Y:S01]  /*84c0*/  F2FP.PACK_AB R195, R115, R129 ;  /* 0x0000008173c3723e */ /* 0x000fe200000000ff */
[----:B------:R-:W2:Y:S02]  /*84d0*/  LDL.LU R108, [R1+0x258] ;  /* 0x00025800016c7983 */ /* 0x000ea40000300800 */
[----:B------:R-:W-:Y:S01]  /*84e0*/  FADD.FTZ R116, R193, R116 ;  /* 0x00000074c1747221 */ /* 0x000fe20000010000 */
[----:B------:R-:W-:Y:S01]  /*84f0*/  F2FP.PACK_AB R197, R88, R197 ;  /* 0x000000c558c5723e */ /* 0x000fe200000000ff */
[----:B------:R-:W-:Y:S01]  /*8500*/  IMAD.MOV.U32 R123, RZ, RZ, R125 ;  /* 0x000000ffff7b7224 */ /* 0x000fe200078e007d */
[----:B------:R-:W-:Y:S01]  /*8510*/  F2FP.PACK_AB R199, R211, R130 ;  /* 0x00000082d3c7723e */ /* 0x000fe200000000ff */
[----:B---3--:R-:W-:Y:S01]  /*8520*/  FADD.FTZ R121, R89, R116 ;  /* 0x0000007459797221 */ /* 0x008fe20000010000 */
[----:B------:R-:W-:-:S02]  /*8530*/  F2FP.PACK_AB R191, R127, R128 ;  /* 0x000000807fbf723e */ /* 0x000fc400000000ff */
[----:B------:R-:W-:Y:S01]  /*8540*/  F2FP.PACK_AB R187, R122, R126 ;  /* 0x0000007e7abb723e */ /* 0x000fe200000000ff */
[----:B------:R-:W-:Y:S01]  /*8550*/  FADD.FTZ R121, R189, R121 ;  /* 0x00000079bd797221 */ /* 0x000fe20000010000 */
[C---:B------:R-:W-:Y:S01]  /*8560*/  F2FP.PACK_AB R189, R101.reuse, R189 ;  /* 0x000000bd65bd723e */ /* 0x040fe200000000ff */
[----:B------:R-:W-:Y:S01]  /*8570*/  IMAD.MOV.U32 R115, RZ, RZ, R210 ;  /* 0x000000ffff737224 */ /* 0x000fe200078e00d2 */
[----:B------:R-:W1:Y:S01]  /*8580*/  MUFU.EX2 R218, R218 ;  /* 0x000000da00da7308 */ /* 0x000e620000000800 */
[----:B------:R-:W-:Y:S01]  /*8590*/  FADD.FTZ R121, R101, R121 ;  /* 0x0000007965797221 */ /* 0x000fe20000010000 */
[----:B------:R-:W-:Y:S01]  /*85a0*/  IADD3 R101, R100, 0x4, RZ ;  /* 0x0000000464657810 */ /* 0x000fe20007ffe0ff */
[----:B------:R-:W-:Y:S01]  /*85b0*/  FADD.FTZ R88, R127, R117 ;  /* 0x000000757f587221 */ /* 0x000fe20000010000 */
[C---:B------:R-:W-:Y:S01]  /*85c0*/  PRMT R169, R66.reuse, 0x7632, R169 ;  /* 0x0000763242a97816 */ /* 0x040fe200000000a9 */
[----:B------:R-:W3:Y:S02]  /*85d0*/  LDL.LU R103, [R1+0x254] ;  /* 0x0002540001677983 */ /* 0x000ee40000300800 */
[----:B------:R-:W-:Y:S01]  /*85e0*/  IMAD.WIDE.U32 R118, R101, -0x326172a9, RZ ;  /* 0xcd9e8d5765767825 */ /* 0x000fe200078e00ff */
[----:B------:R-:W-:Y:S01]  /*85f0*/  F2FP.PACK_AB R193, R89, R193 ;  /* 0x000000c159c1723e */ /* 0x000fe200000000ff */
[----:B------:R-:W1:Y:S01]  /*8600*/  MUFU.EX2 R206, R206 ;  /* 0x000000ce00ce7308 */ /* 0x000e620000000800 */
[----:B------:R-:W-:Y:S01]  /*8610*/  PRMT R170, R66, 0x7610, R170 ;  /* 0x0000761042aa7816 */ /* 0x000fe200000000aa */
[----:B------:R-:W-:Y:S01]  /*8620*/  FADD.FTZ R88, R126, R88 ;  /* 0x000000587e587221 */ /* 0x000fe20000010000 */
[----:B------:R-:W-:Y:S01]  /*8630*/  LOP3.LUT R116, R119, R7, RZ, 0x3c, !PT ;  /* 0x0000000777747212 */ /* 0x000fe200078e3cff */
[----:B------:R-:W2:Y:S02]  /*8640*/  LDL.LU R102, [R1+0x250] ;  /* 0x0002500001667983 */ /* 0x000ea40000300800 */
[----:B------:R-:W-:-:S02]  /*8650*/  FADD.FTZ R88, R122, R88 ;  /* 0x000000587a587221 */ /* 0x000fc40000010000 */
[----:B------:R-:W-:Y:S01]  /*8660*/  IMAD.WIDE.U32 R116, R116, -0x2daee0ad, RZ ;  /* 0xd2511f5374747825 */ /* 0x000fe200078e00ff */
[----:B------:R-:W-:Y:S01]  /*8670*/  LOP3.LUT R89, R133, UR26, R118, 0x96, !PT ;  /* 0x0000001a85597c12 */ /* 0x000fe2000f8e9676 */
[----:B------:R-:W-:Y:S08]  /*8680*/  MUFU.EX2 R179, R179 ;  /* 0x000000b300b37308 */ /* 0x000ff00000000800 */
[----:B------:R-:W-:Y:S01]  /*8690*/  MUFU.EX2 R202, R202 ;  /* 0x000000ca00ca7308 */ /* 0x000fe20000000800 */
[----:B------:R-:W-:-:S07]  /*86a0*/  FADD.FTZ R88, R120, R88 ;  /* 0x0000005878587221 */ /* 0x000fce0000010000 */
[----:B------:R-:W-:Y:S01]  /*86b0*/  MUFU.EX2 R198, R198 ;  /* 0x000000c600c67308 */ /* 0x000fe20000000800 */
[----:B------:R-:W-:Y:S01]  /*86c0*/  FADD.FTZ R122, R183, R88 ;  /* 0x00000058b77a7221 */ /* 0x000fe20000010000 */
[----:B------:R-:W-:Y:S01]  /*86d0*/  LOP3.LUT R88, R117, UR25, R94, 0x96, !PT ;  /* 0x0000001975587c12 */ /* 0x000fe2000f8e965e */
[----:B------:R-:W-:-:S05]  /*86e0*/  IMAD.WIDE.U32 R124, R89, -0x2daee0ad, RZ ;  /* 0xd2511f53597c7825 */ /* 0x000fca00078e00ff */
[----:B------:R-:W-:Y:S01]  /*86f0*/  MUFU.EX2 R204, R204 ;  /* 0x000000cc00cc7308 */ /* 0x000fe20000000800 */
[----:B------:R-:W-:Y:S01]  /*8700*/  IMAD.WIDE.U32 R88, R88, -0x326172a9, RZ ;  /* 0xcd9e8d5758587825 */ /* 0x000fe200078e00ff */
[----:B------:R-:W-:Y:S01]  /*8710*/  LOP3.LUT R117, R125, UR22, R116, 0x96, !PT ;  /* 0x000000167d757c12 */ /* 0x000fe2000f8e9674 */
[----:B------:R-:W2:Y:S03]  /*8720*/  LDL.LU R105, [R1+0x24c] ;  /* 0x00024c0001697983 */ /* 0x000ea60000300800 */
[----:B------:R-:W-:Y:S01]  /*8730*/  LOP3.LUT R119, R89, UR24, R132, 0x96, !PT ;  /* 0x0000001859777c12 */ /* 0x000fe2000f8e9684 */
[----:B------:R-:W-:Y:S01]  /*8740*/  IMAD.WIDE.U32 R126, R117, -0x326172a9, RZ ;  /* 0xcd9e8d57757e7825 */ /* 0x000fe200078e00ff */
[----:B------:R-:W-:Y:S01]  /*8750*/  F2FP.PACK_AB R183, R183, R120 ;  /* 0x00000078b7b7723e */ /* 0x000fe200000000ff */
[----:B------:R-:W-:Y:S01]  /*8760*/  MUFU.EX2 R181, R181 ;  /* 0x000000b500b57308 */ /* 0x000fe20000000800 */
[----:B------:R-:W-:Y:S01]  /*8770*/  F2FP.PACK_AB R203, R252, R164 ;  /* 0x000000a4fccb723e */ /* 0x000fe200000000ff */
[----:B------:R-:W-:Y:S01]  /*8780*/  IMAD.WIDE.U32 R210, R119, -0x2daee0ad, RZ ;  /* 0xd2511f5377d27825 */ /* 0x000fe200078e00ff */
[----:B------:R-:W2:Y:S04]  /*8790*/  LDL.LU R104, [R1+0x248] ;  /* 0x0002480001687983 */ /* 0x000ea80000300800 */
[----:B------:R-:W-:Y:S01]  /*87a0*/  LOP3.LUT R117, R211, UR18, R124, 0x96, !PT ;  /* 0x00000012d3757c12 */ /* 0x000fe2000f8e967c */
[----:B-1----:R-:W-:Y:S01]  /*87b0*/  FADD.FTZ R121, R218, R121 ;  /* 0x00000079da797221 */ /* 0x002fe20000010000 */
[----:B------:R-:W-:Y:S01]  /*87c0*/  LOP3.LUT R119, R127, UR19, R88, 0x96, !PT ;  /* 0x000000137f777c12 */ /* 0x000fe2000f8e9658 */
[----:B------:R-:W-:Y:S01]  /*87d0*/  MUFU.EX2 R168, R168 ;  /* 0x000000a800a87308 */ /* 0x000fe20000000800 */
[----:B------:R-:W-:Y:S01]  /*87e0*/  PRMT R132, R75, 0x7632, R132 ;  /* 0x000076324b847816 */ /* 0x000fe20000000084 */
[----:B------:R-:W-:Y:S01]  /*87f0*/  IMAD.WIDE.U32 R130, R117, -0x326172a9, RZ ;  /* 0xcd9e8d5775827825 */ /* 0x000fe200078e00ff */
[----:B------:R-:W2:Y:S04]  /*8800*/  LDL.LU R252, [R1+0x244] ;  /* 0x0002440001fc7983 */ /* 0x000ea80000300800 */
[----:B------:R-:W-:Y:S01]  /*8810*/  LOP3.LUT R126, R131, UR14, R126, 0x96, !PT ;  /* 0x0000000e837e7c12 */ /* 0x000fe2000f8e967e */
[----:B------:R-:W-:Y:S01]  /*8820*/  IMAD.WIDE.U32 R124, R119, -0x2daee0ad, RZ ;  /* 0xd2511f53777c7825 */ /* 0x000fe200078e00ff */
[----:B------:R-:W-:Y:S01]  /*8830*/  PRMT R74, R75, 0x5410, R132 ;  /* 0x000054104b4a7816 */ /* 0x000fe20000000084 */
[----:B------:R-:W-:Y:S01]  /*8840*/  MUFU.EX2 R200, R200 ;  /* 0x000000c800c87308 */ /* 0x000fe20000000800 */
[----:B------:R1:W5:Y:S01]  /*8850*/  LDL.LU R164, [R1+0x240] ;  /* 0x0002400001a47983 */ /* 0x0003620000300800 */
[----:B------:R-:W-:Y:S01]  /*8860*/  IMAD.WIDE.U32 R126, R126, -0x2daee0ad, RZ ;  /* 0xd2511f537e7e7825 */ /* 0x000fe200078e00ff */
[----:B------:R-:W-:-:S04]  /*8870*/  LOP3.LUT R117, R125, UR13, R210, 0x96, !PT ;  /* 0x0000000d7d757c12 */ /* 0x000fc8000f8e96d2 */
[----:B------:R-:W-:Y:S01]  /*8880*/  LOP3.LUT R124, R127, UR9, R124, 0x96, !PT ;  /* 0x000000097f7c7c12 */ /* 0x000fe2000f8e967c */
[----:B------:R-:W-:-:S04]  /*8890*/  IMAD.WIDE.U32 R128, R117, -0x326172a9, RZ ;  /* 0xcd9e8d5775807825 */ /* 0x000fc800078e00ff */
[----:B------:R-:W-:-:S05]  /*88a0*/  IMAD.WIDE.U32 R124, R124, -0x326172a9, RZ ;  /* 0xcd9e8d577c7c7825 */ /* 0x000fca00078e00ff */
[----:B------:R-:W-:-:S04]  /*88b0*/  LOP3.LUT R120, R125, UR29, R128, 0x96, !PT ;  /* 0x0000001d7d787c12 */ /* 0x000fc8000f8e9680 */
[----:B------:R-:W-:-:S04]  /*88c0*/  LOP3.LUT R119, R120, 0xff, RZ, 0xc0, !PT ;  /* 0x000000ff78777812 */ /* 0x000fc800078ec0ff */
[----:B------:R-:W-:Y:S02]  /*88d0*/  ISETP.GE.U32.AND P4, PT, R212, R119, PT ;  /* 0x00000077d400720c */ /* 0x000fe40003f86070 */
[----:B------:R-:W-:-:S04]  /*88e0*/  LOP3.LUT R119, R120, 0xffff, RZ, 0xc0, !PT ;  /* 0x0000ffff78777812 */ /* 0x000fc800078ec0ff */
[----:B------:R-:W-:Y:S01]  /*88f0*/  SHF.R.U32.HI R119, RZ, 0x8, R119 ;  /* 0x00000008ff777819 */ /* 0x000fe20000011677 */
[----:B------:R-:W-:Y:S01]  /*8900*/  IMAD.MOV.U32 R131, RZ, RZ, R123 ;  /* 0x000000ffff837224 */ /* 0x000fe200078e007b */
[--C-:B------:R-:W-:Y:S02]  /*8910*/  SHF.R.U32.HI R123, RZ, 0x10, R120.reuse ;  /* 0x00000010ff7b7819 */ /* 0x100fe40000011678 */
[----:B------:R-:W-:Y:S02]  /*8920*/  LOP3.LUT R119, R119, 0xffff, RZ, 0xc0, !PT ;  /* 0x0000ffff77777812 */ /* 0x000fe400078ec0ff */
[----:B------:R-:W-:Y:S02]  /*8930*/  SHF.R.U32.HI R120, RZ, 0x18, R120 ;  /* 0x00000018ff787819 */ /* 0x000fe40000011678 */
[C---:B------:R-:W-:Y:S02]  /*8940*/  ISETP.GE.U32.AND P3, PT, R212.reuse, R119, PT ;  /* 0x00000077d400720c */ /* 0x040fe40003f66070 */
[----:B------:R-:W-:-:S02]  /*8950*/  ISETP.GE.U32.AND P1, PT, R212, R120, PT ;  /* 0x00000078d400720c */ /* 0x000fc40003f26070 */
[----:B------:R-:W-:Y:S01]  /*8960*/  LOP3.LUT R123, R123, 0xff, RZ, 0xc0, !PT ;  /* 0x000000ff7b7b7812 */ /* 0x000fe200078ec0ff */
[----:B------:R-:W-:-:S08]  /*8970*/  @!P4 HADD2 R73, -R75.H0_H0, -RZ.H0_H0 ;  /* 0xa00000ff4b49c230 */ /* 0x000fd00000000900 */
[----:B------:R-:W-:Y:S02]  /*8980*/  @!P3 HADD2 R72, -R132.H0_H0, -RZ.H0_H0 ;  /* 0xa00000ff8448b230 */ /* 0x000fe40000000900 */
[----:B------:R-:W-:-:S03]  /*8990*/  @!P1 HADD2 R69, -R208.H0_H0, -RZ.H0_H0 ;  /* 0xa00000ffd0459230 */ /* 0x000fc60000000900 */
[----:B------:R-:W-:Y:S02]  /*89a0*/  @!P3 PRMT R132, R72, 0x5410, RZ ;  /* 0x000054104884b816 */ /* 0x000fe400000000ff */
[----:B------:R-:W-:Y:S02]  /*89b0*/  PRMT R72, R209, 0x5410, R208 ;  /* 0x00005410d1487816 */ /* 0x000fe400000000d0 */
[----:B------:R-:W-:Y:S02]  /*89c0*/  @!P1 PRMT R208, R69, 0x5410, RZ ;  /* 0x0000541045d09816 */ /* 0x000fe400000000ff */
[----:B------:R-:W-:Y:S02]  /*89d0*/  ISETP.GE.U32.AND P2, PT, R212, R123, PT ;  /* 0x0000007bd400720c */ /* 0x000fe40003f46070 */
[----:B------:R-:W-:Y:S02]  /*89e0*/  LOP3.LUT R69, R124, 0xff, RZ, 0xc0, !PT ;  /* 0x000000ff7c457812 */ /* 0x000fe400078ec0ff */
[----:B------:R-:W-:-:S02]  /*89f0*/  @!P4 PRMT R75, R73, 0x5410, RZ ;  /* 0x00005410494bc816 */ /* 0x000fc400000000ff */
[----:B------:R-:W-:Y:S02]  /*8a00*/  ISETP.GE.U32.AND P1, PT, R212, R69, PT ;  /* 0x00000045d400720c */ /* 0x000fe40003f26070 */
[----:B------:R-:W-:Y:S02]  /*8a10*/  SHF.R.U32.HI R69, RZ, 0x18, R124 ;  /* 0x00000018ff457819 */ /* 0x000fe4000001167c */
[----:B------:R-:W-:Y:S02]  /*8a20*/  LOP3.LUT R73, R124, 0xffff, RZ, 0xc0, !PT ;  /* 0x0000ffff7c497812 */ /* 0x000fe400078ec0ff */
[----:B------:R-:W-:Y:S02]  /*8a30*/  LOP3.LUT R117, R129, UR10, R130, 0x96, !PT ;  /* 0x0000000a81757c12 */ /* 0x000fe4000f8e9682 */
[----:B------:R-:W-:Y:S01]  /*8a40*/  SHF.R.U32.HI R124, RZ, 0x10, R124 ;  /* 0x00000010ff7c7819 */ /* 0x000fe2000001167c */
[----:B------:R-:W-:Y:S02]  /*8a50*/  @!P2 HADD2 R71, -R209.H0_H0, -RZ.H0_H0 ;  /* 0xa00000ffd147a230 */ /* 0x000fe40000000900 */
[----:B------:R-:W-:Y:S01]  /*8a60*/  IMAD.WIDE.U32 R128, R117, -0x2daee0ad, RZ ;  /* 0xd2511f5375807825 */ /* 0x000fe200078e00ff */
[----:B------:R-:W-:-:S02]  /*8a70*/  LOP3.LUT R124, R124, 0xff, RZ, 0xc0, !PT ;  /* 0x000000ff7c7c7812 */ /* 0x000fc400078ec0ff */
[C---:B------:R-:W-:Y:S02]  /*8a80*/  ISETP.GE.U32.AND P6, PT, R212.reuse, R69, PT ;  /* 0x00000045d400720c */ /* 0x040fe40003fc6070 */
[----:B------:R-:W-:Y:S02]  /*8a90*/  ISETP.GE.U32.AND P3, PT, R212, R124, PT ;  /* 0x0000007cd400720c */ /* 0x000fe40003f66070 */
[----:B------:R-:W-:Y:S02]  /*8aa0*/  SHF.R.U32.HI R124, RZ, 0x8, R73 ;  /* 0x00000008ff7c7819 */ /* 0x000fe40000011649 */
[----:B------:R-:W-:Y:S01]  /*8ab0*/  LOP3.LUT R69, R128, 0xff, RZ, 0xc0, !PT ;  /* 0x000000ff80457812 */ /* 0x000fe200078ec0ff */
[----:B------:R-:W-:Y:S01]  /*8ac0*/  IMAD.MOV.U32 R125, RZ, RZ, R115 ;  /* 0x000000ffff7d7224 */ /* 0x000fe200078e0073 */
[----:B------:R-:W-:Y:S02]  /*8ad0*/  @!P2 PRMT R209, R71, 0x5410, RZ ;  /* 0x0000541047d1a816 */ /* 0x000fe400000000ff */
[----:B------:R-:W-:-:S02]  /*8ae0*/  LOP3.LUT R71, R129, UR28, R126, 0x96, !PT ;  /* 0x0000001c81477c12 */ /* 0x000fc4000f8e967e */
[----:B------:R-:W-:Y:S02]  /*8af0*/  LOP3.LUT R124, R124, 0xffff, RZ, 0xc0, !PT ;  /* 0x0000ffff7c7c7812 */ /* 0x000fe400078ec0ff */
[----:B------:R-:W-:Y:S02]  /*8b00*/  ISETP.GE.U32.AND P4, PT, R212, R69, PT ;  /* 0x00000045d400720c */ /* 0x000fe40003f86070 */
[----:B------:R-:W-:Y:S01]  /*8b10*/  LOP3.LUT R69, R128, 0xffff, RZ, 0xc0, !PT ;  /* 0x0000ffff80457812 */ /* 0x000fe200078ec0ff */
[----:B------:R-:W-:Y:S01]  /*8b20*/  IMAD.MOV.U32 R129, RZ, RZ, R125 ;  /* 0x000000ffff817224 */ /* 0x000fe200078e007d */
[----:B------:R-:W-:Y:S02]  /*8b30*/  LOP3.LUT R125, R71, 0xffff, RZ, 0xc0, !PT ;  /* 0x0000ffff477d7812 */ /* 0x000fe400078ec0ff */
[----:B------:R-:W-:Y:S02]  /*8b40*/  ISETP.GE.U32.AND P5, PT, R212, R124, PT ;  /* 0x0000007cd400720c */ /* 0x000fe40003fa6070 */
[----:B------:R-:W-:-:S04]  /*8b50*/  SHF.R.U32.HI R125, RZ, 0x8, R125 ;  /* 0x00000008ff7d7819 */ /* 0x000fc8000001167d */
[----:B------:R-:W-:-:S04]  /*8b60*/  LOP3.LUT R73, R125, 0xffff, RZ, 0xc0, !PT ;  /* 0x0000ffff7d497812 */ /* 0x000fc800078ec0ff */
[----:B------:R-:W-:Y:S02]  /*8b70*/  ISETP.GE.U32.AND P2, PT, R212, R73, PT ;  /* 0x00000049d400720c */ /* 0x000fe40003f46070 */
[----:B------:R-:W-:Y:S01]  /*8b80*/  PRMT R73, R70, 0x7610, R73 ;  /* 0x0000761046497816 */ /* 0x000fe20000000049 */
[----:B------:R-:W-:-:S03]  /*8b90*/  @!P5 HADD2 R65, -R171.H0_H0, -RZ.H0_H0 ;  /* 0xa00000ffab41d230 */ /* 0x000fc60000000900 */
[----:B------:R-:W-:Y:S02]  /*8ba0*/  PRMT R70, R73, 0x5410, R171 ;  /* 0x0000541049467816 */ /* 0x000fe400000000ab */
[----:B------:R-:W-:Y:S02]  /*8bb0*/  @!P5 PRMT R171, R65, 0x5410, RZ ;  /* 0x0000541041abd816 */ /* 0x000fe400000000ff */
[----:B------:R-:W-:Y:S01]  /*8bc0*/  SHF.R.U32.HI R65, RZ, 0x18, R71 ;  /* 0x00000018ff417819 */ /* 0x000fe20000011647 */
[----:B------:R-:W-:-:S03]  /*8bd0*/  @!P1 HADD2 R68, -R73.H0_H0, -RZ.H0_H0 ;  /* 0xa00000ff49449230 */ /* 0x000fc60000000900 */
[----:B------:R-:W-:Y:S02]  /*8be0*/  ISETP.GE.U32.AND P5, PT, R212, R65, PT ;  /* 0x00000041d400720c */ /* 0x000fe40003fa6070 */
[----:B------:R-:W-:Y:S01]  /*8bf0*/  SHF.R.U32.HI R65, RZ, 0x10, R71 ;  /* 0x00000010ff417819 */ /* 0x000fe20000011647 */
[----:B------:R-:W-:Y:S01]  /*8c00*/  @!P6 HADD2 R67, -R169.H0_H0, -RZ.H0_H0 ;  /* 0xa00000ffa943e230 */ /* 0x000fe20000000900 */
[----:B------:R1:W1:Y:S01]  /*8c10*/  MUFU.EX2 R119, R185 ;  /* 0x000000b900777308 */ /* 0x0002620000000800 */
[----:B------:R-:W-:Y:S02]  /*8c20*/  @!P1 PRMT R73, R68, 0x5410, RZ ;  /* 0x0000541044499816 */ /* 0x000fe400000000ff */
[----:B------:R-:W-:Y:S02]  /*8c30*/  LOP3.LUT R65, R65, 0xff, RZ, 0xc0, !PT ;  /* 0x000000ff41417812 */ /* 0x000fe400078ec0ff */
[----:B------:R-:W-:Y:S02]  /*8c40*/  LOP3.LUT R68, R71, 0xff, RZ, 0xc0, !PT ;  /* 0x000000ff47447812 */ /* 0x000fe400078ec0ff */
[----:B------:R-:W-:-:S02]  /*8c50*/  PRMT R71, R170, 0x5410, R169 ;  /* 0x00005410aa477816 */ /* 0x000fc400000000a9 */
[----:B------:R-:W-:Y:S02]  /*8c60*/  @!P6 PRMT R169, R67, 0x5410, RZ ;  /* 0x0000541043a9e816 */ /* 0x000fe400000000ff */
[----:B------:R-:W-:Y:S01]  /*8c70*/  ISETP.GE.U32.AND P6, PT, R212, R65, PT ;  /* 0x00000041d400720c */ /* 0x000fe20003fc6070 */
[----:B------:R-:W-:Y:S01]  /*8c80*/  FADD.FTZ R121, R206, R121 ;  /* 0x00000079ce797221 */ /* 0x000fe20000010000 */
[----:B------:R-:W-:Y:S02]  /*8c90*/  ISETP.GE.U32.AND P1, PT, R212, R68, PT ;  /* 0x00000044d400720c */ /* 0x000fe40003f26070 */
[----:B------:R-:W-:Y:S02]  /*8ca0*/  SHF.R.U32.HI R69, RZ, 0x8, R69 ;  /* 0x00000008ff457819 */ /* 0x000fe40000011645 */
[----:B-1----:R-:W-:Y:S02]  /*8cb0*/  F2FP.PACK_AB R185, R206, R218 ;  /* 0x000000daceb9723e */ /* 0x002fe400000000ff */
[----:B------:R-:W-:Y:S01]  /*8cc0*/  PRMT R206, R207, 0x7632, R206 ;  /* 0x00007632cfce7816 */ /* 0x000fe200000000ce */
[----:B------:R-:W-:Y:S01]  /*8cd0*/  @!P3 HADD2 R64, -R170.H0_H0, -RZ.H0_H0 ;  /* 0xa00000ffaa40b230 */ /* 0x000fe20000000900 */
[----:B------:R-:W-:Y:S01]  /*8ce0*/  LOP3.LUT R69, R69, 0xffff, RZ, 0xc0, !PT ;  /* 0x0000ffff45457812 */ /* 0x000fe200078ec0ff */
[----:B------:R-:W-:-:S02]  /*8cf0*/  FADD.FTZ R120, R119, R122 ;  /* 0x0000007a77787221 */ /* 0x000fc40000010000 */
[----:B------:R-:W-:Y:S01]  /*8d00*/  @!P2 HADD2 R62, -R206.H0_H0, -RZ.H0_H0 ;  /* 0xa00000ffce3ea230 */ /* 0x000fe20000000900 */
[----:B------:R-:W-:Y:S01]  /*8d10*/  @!P3 PRMT R170, R64, 0x5410, RZ ;  /* 0x0000541040aab816 */ /* 0x000fe200000000ff */
[----:B------:R-:W-:Y:S01]  /*8d20*/  @!P6 HADD2 R60, -R219.H0_H0, -RZ.H0_H0 ;  /* 0xa00000ffdb3ce230 */ /* 0x000fe20000000900 */
[----:B------:R-:W-:Y:S02]  /*8d30*/  ISETP.GE.U32.AND P3, PT, R212, R69, PT ;  /* 0x00000045d400720c */ /* 0x000fe40003f66070 */
[----:B------:R-:W-:Y:S02]  /*8d40*/  PRMT R64, R207, 0x5410, R206 ;  /* 0x00005410cf407816 */ /* 0x000fe400000000ce */
[----:B------:R-:W-:Y:S01]  /*8d50*/  PRMT R218, R219, 0x7632, R218 ;  /* 0x00007632dbda7816 */ /* 0x000fe200000000da */
[----:B------:R-:W-:Y:S01]  /*8d60*/  FADD.FTZ R120, R179, R120 ;  /* 0x00000078b3787221 */ /* 0x000fe20000010000 */
[----:B------:R-:W-:Y:S01]  /*8d70*/  @!P2 PRMT R206, R62, 0x5410, RZ ;  /* 0x000054103ecea816 */ /* 0x000fe200000000ff */
[----:B------:R-:W-:Y:S01]  /*8d80*/  IMAD.MOV.U32 R127, RZ, RZ, R114 ;  /* 0x000000ffff7f7224 */ /* 0x000fe200078e0072 */
[----:B------:R1:W1:Y:S01]  /*8d90*/  MUFU.EX2 R62, R175 ;  /* 0x000000af003e7308 */ /* 0x0002620000000800 */
[----:B------:R-:W-:Y:S01]  /*8da0*/  IMAD.WIDE.U32 R114, R6, -0x2daee0ad, RZ ;  /* 0xd2511f5306727825 */ /* 0x000fe200078e00ff */
[----:B------:R-:W-:Y:S01]  /*8db0*/  @!P1 HADD2 R63, -R207.H0_H0, -RZ.H0_H0 ;  /* 0xa00000ffcf3f9230 */ /* 0x000fe20000000900 */
[----:B------:R-:W-:-:S02]  /*8dc0*/  PRMT R65, R219, 0x5410, R218 ;  /* 0x00005410db417816 */ /* 0x000fc400000000da */
[----:B------:R-:W-:Y:S01]  /*8dd0*/  @!P6 PRMT R219, R60, 0x5410, RZ ;  /* 0x000054103cdbe816 */ /* 0x000fe200000000ff */
[----:B------:R-:W-:Y:S01]  /*8de0*/  FADD.FTZ R60, R202, R120 ;  /* 0x00000078ca3c7221 */ /* 0x000fe20000010000 */
[----:B------:R-:W-:Y:S02]  /*8df0*/  SHF.R.U32.HI R123, RZ, 0x18, R128 ;  /* 0x00000018ff7b7819 */ /* 0x000fe40000011680 */
[----:B------:R-:W-:Y:S02]  /*8e00*/  LOP3.LUT R114, R115, UR23, RZ, 0x3c, !PT ;  /* 0x0000001773727c12 */ /* 0x000fe4000f8e3cff */
[----:B------:R-:W-:Y:S02]  /*8e10*/  @!P1 PRMT R207, R63, 0x5410, RZ ;  /* 0x000054103fcf9816 */ /* 0x000fe400000000ff */
[----:B-1----:R-:W-:Y:S02]  /*8e20*/  F2FP.PACK_AB R175, R198, R202 ;  /* 0x000000cac6af723e */ /* 0x002fe400000000ff */
[----:B------:R-:W-:Y:S01]  /*8e30*/  PRMT R202, R203, 0x7632, R202 ;  /* 0x00007632cbca7816 */ /* 0x000fe200000000ca */
[----:B------:R-:W-:Y:S01]  /*8e40*/  IMAD.MOV.U32 R68, RZ, RZ, R3 ;  /* 0x000000ffff447224 */ /* 0x000fe200078e0003 */
[----:B------:R-:W-:Y:S01]  /*8e50*/  ISETP.GE.U32.AND P1, PT, R212, R123, PT ;  /* 0x0000007bd400720c */ /* 0x000fe20003f26070 */
[----:B------:R-:W-:-:S02]  /*8e60*/  FADD.FTZ R121, R204, R121 ;  /* 0x00000079cc797221 */ /* 0x000fc40000010000 */
[----:B------:R-:W-:Y:S01]  /*8e70*/  @!P3 HADD2 R58, -R202.H0_H0, -RZ.H0_H0 ;  /* 0xa00000ffca3ab230 */ /* 0x000fe20000000900 */
[----:B------:R-:W-:-:S04]  /*8e80*/  IMAD.WIDE.U32 R114, R114, -0x326172a9, RZ ;  /* 0xcd9e8d5772727825 */ /* 0x000fc800078e00ff */
[----:B------:R-:W-:Y:S02]  /*8e90*/  FADD.FTZ R60, R198, R60 ;  /* 0x0000003cc63c7221 */ /* 0x000fe40000010000 */
[----:B------:R-:W-:Y:S01]  /*8ea0*/  IMAD.MOV.U32 R120, RZ, RZ, R68 ;  /* 0x000000ffff787224 */ /* 0x000fe200078e0044 */
[----:B------:R-:W-:Y:S01]  /*8eb0*/  PRMT R68, R203, 0x5410, R202 ;  /* 0x00005410cb447816 */ /* 0x000fe200000000ca */
[C---:B------:R-:W-:Y:S01]  /*8ec0*/  FADD.FTZ R121, R181.reuse, R121 ;  /* 0x00000079b5797221 */ /* 0x040fe20000010000 */
[----:B------:R-:W-:Y:S02]  /*8ed0*/  F2FP.PACK_AB R181, R181, R204 ;  /* 0x000000ccb5b5723e */ /* 0x000fe400000000ff */
[----:B------:R-:W-:Y:S01]  /*8ee0*/  @!P3 PRMT R202, R58, 0x5410, RZ ;  /* 0x000054103acab816 */ /* 0x000fe200000000ff */
[----:B------:R-:W-:Y:S01]  /*8ef0*/  FADD.FTZ R58, R62, R60 ;  /* 0x0000003c3e3a7221 */ /* 0x000fe20000010000 */
[----:B------:R-:W-:Y:S02]  /*8f00*/  PRMT R204, R205, 0x7632, R204 ;  /* 0x00007632cdcc7816 */ /* 0x000fe400000000cc */
[----:B------:R-:W-:Y:S01]  /*8f10*/  LOP3.LUT R117, R115, UR26, R118, 0x96, !PT ;  /* 0x0000001a73757c12 */ /* 0x000fe2000f8e9676 */
[C---:B------:R-:W-:Y:S01]  /*8f20*/  FADD.FTZ R58, R168.reuse, R58 ;  /* 0x0000003aa83a7221 */ /* 0x040fe20000010000 */
[----:B------:R-:W-:Y:S01]  /*8f30*/  F2FP.PACK_AB R168, R168, R62 ;  /* 0x0000003ea8a8723e */ /* 0x000fe200000000ff */
[----:B------:R-:W-:-:S02]  /*8f40*/  @!P1 HADD2 R56, -R204.H0_H0, -RZ.H0_H0 ;  /* 0xa00000ffcc389230 */ /* 0x000fc40000000900 */
[----:B------:R-:W-:Y:S01]  /*8f50*/  IMAD.WIDE.U32 R62, R117, -0x2daee0ad, RZ ;  /* 0xd2511f53753e7825 */ /* 0x000fe200078e00ff */
[----:B------:R-:W-:Y:S02]  /*8f60*/  PRMT R69, R205, 0x5410, R204 ;  /* 0x00005410cd457816 */ /* 0x000fe400000000cc */
[----:B------:R-:W-:Y:S01]  /*8f70*/  @!P1 PRMT R204, R56, 0x5410, RZ ;  /* 0x0000541038cc9816 */ /* 0x000fe200000000ff */
[----:B------:R-:W-:Y:S01]  /*8f80*/  IMAD.MOV.U32 R66, RZ, RZ, R2 ;  /* 0x000000ffff427224 */ /* 0x000fe200078e0002 */
[----:B------:R-:W-:Y:S01]  /*8f90*/  LOP3.LUT R56, R63, UR22, R116, 0x96, !PT ;  /* 0x000000163f387c12 */ /* 0x000fe2000f8e9674 */
[----:B------:R-:W-:Y:S01]  /*8fa0*/  @!P5 HADD2 R61, -R218.H0_H0, -RZ.H0_H0 ;  /* 0xa00000ffda3dd230 */ /* 0x000fe20000000900 */
[----:B------:R-:W-:Y:S01]  /*8fb0*/  F2FP.PACK_AB R179, R179, R119 ;  /* 0x00000077b3b3723e */ /* 0x000fe200000000ff */
[----:B------:R-:W-:Y:S01]  /*8fc0*/  IMAD.MOV.U32 R123, RZ, RZ, R66 ;  /* 0x000000ffff7b7224 */ /* 0x000fe200078e0042 */
[----:B------:R-:W-:Y:S01]  /*8fd0*/  LOP3.LUT R119, R89, UR24, R114, 0x96, !PT ;  /* 0x0000001859777c12 */ /* 0x000fe2000f8e9672 */
[----:B------:R-:W-:Y:S01]  /*8fe0*/  IMAD.WIDE.U32 R66, R56, -0x326172a9, RZ ;  /* 0xcd9e8d5738427825 */ /* 0x000fe200078e00ff */
[----:B------:R-:W-:Y:S01]  /*8ff0*/  @!P5 PRMT R218, R61, 0x5410, RZ ;  /* 0x000054103ddad816 */ /* 0x000fe200000000ff */
[----:B------:R-:W-:Y:S01]  /*9000*/  @!P4 HADD2 R59, -R203.H0_H0, -RZ.H0_H0 ;  /* 0xa00000ffcb3bc230 */ /* 0x000fe20000000900 */
[----:B------:R-:W-:Y:S01]  /*9010*/  SHF.R.U32.HI R122, RZ, 0x10, R128 ;  /* 0x00000010ff7a7819 */ /* 0x000fe20000011680 */
[----:B------:R-:W-:Y:S01]  /*9020*/  IMAD.WIDE.U32 R60, R119, -0x2daee0ad, RZ ;  /* 0xd2511f53773c7825 */ /* 0x000fe200078e00ff */
[----:B------:R-:W-:Y:S01]  /*9030*/  LOP3.LUT R56, R67, UR19, R88, 0x96, !PT ;  /* 0x0000001343387c12 */ /* 0x000fe2000f8e9658 */
[----:B------:R-:W1:Y:S01]  /*9040*/  MUFU.EX2 R177, R177 ;  /* 0x000000b100b17308 */ /* 0x000e620000000800 */
[----:B------:R-:W-:Y:S01]  /*9050*/  @!P4 PRMT R203, R59, 0x5410, RZ ;  /* 0x000054103bcbc816 */ /* 0x000fe200000000ff */
[----:B------:R-:W2:Y:S01]  /*9060*/  LDL.LU.64 R114, [R1+0x238] ;  /* 0x0002380001727983 */ /* 0x000ea20000300a00 */
[----:B------:R-:W-:Y:S01]  /*9070*/  LOP3.LUT R59, R61, UR18, R62, 0x96, !PT ;  /* 0x000000123d3b7c12 */ /* 0x000fe2000f8e963e */
[----:B------:R-:W-:Y:S01]  /*9080*/  IMAD.WIDE.U32 R62, R56, -0x2daee0ad, RZ ;  /* 0xd2511f53383e7825 */ /* 0x000fe200078e00ff */
[----:B------:R-:W-:Y:S01]  /*9090*/  LOP3.LUT R122, R122, 0xff, RZ, 0xc0, !PT ;  /* 0x000000ff7a7a7812 */ /* 0x000fe200078ec0ff */
[----:B------:R-:W2:Y:S03]  /*90a0*/  LDL.LU R125, [R1+0x20] ;  /* 0x00002000017d7983 */ /* 0x000ea60000300800 */
[----:B------:R-:W-:Y:S01]  /*90b0*/  LOP3.LUT R56, R63, UR13, R60, 0x96, !PT ;  /* 0x0000000d3f387c12 */ /* 0x000fe2000f8e963c */
[----:B------:R-:W-:Y:S01]  /*90c0*/  IMAD.WIDE.U32 R60, R59, -0x326172a9, RZ ;  /* 0xcd9e8d573b3c7825 */ /* 0x000fe200078e00ff */
[----:B------:R-:W-:Y:S01]  /*90d0*/  ISETP.GE.U32.AND P2, PT, R212, R122, PT ;  /* 0x0000007ad400720c */ /* 0x000fe20003f46070 */
[----:B------:R-:W1:Y:S01]  /*90e0*/  MUFU.EX2 R196, R196 ;  /* 0x000000c400c47308 */ /* 0x000e620000000800 */
[----:B------:R-:W-:Y:S01]  /*90f0*/  PRMT R198, R199, 0x7632, R198 ;  /* 0x00007632c7c67816 */ /* 0x000fe200000000c6 */
[----:B------:R1:W5:Y:S01]  /*9100*/  LDL.LU R3, [R1+0x234] ;  /* 0x0002340001037983 */ /* 0x0003620000300800 */
[----:B------:R-:W-:Y:S01]  /*9110*/  LOP3.LUT R66, R61, UR14, R66, 0x96, !PT ;  /* 0x0000000e3d427c12 */ /* 0x000fe2000f8e9642 */
[----:B------:R-:W-:-:S02]  /*9120*/  IMAD.MOV.U32 R63, RZ, RZ, R120 ;  /* 0x000000ffff3f7224 */ /* 0x000fc400078e0078 */
[----:B------:R1:W5:Y:S02]  /*9130*/  LDL.LU R2, [R1+0x230] ;  /* 0x0002300001027983 */ /* 0x0003640000300800 */
[----:B------:R-:W-:-:S04]  /*9140*/  IMAD.WIDE.U32 R66, R66, -0x2daee0ad, RZ ;  /* 0xd2511f5342427825 */ /* 0x000fc800078e00ff */
[----:B------:R-:W-:Y:S01]  /*9150*/  @!P2 HADD2 R57, -R205.H0_H0, -RZ.H0_H0 ;  /* 0xa00000ffcd39a230 */ /* 0x000fe20000000900 */
[----:B------:R-:W-:Y:S01]  /*9160*/  LOP3.LUT R59, R67, UR9, R62, 0x96, !PT ;  /* 0x00000009433b7c12 */ /* 0x000fe2000f8e963e */
[----:B------:R-:W-:-:S03]  /*9170*/  IMAD.MOV.U32 R61, RZ, RZ, R63 ;  /* 0x000000ffff3d7224 */ /* 0x000fc600078e003f */
[----:B------:R-:W-:Y:S01]  /*9180*/  @!P2 PRMT R205, R57, 0x5410, RZ ;  /* 0x0000541039cda816 */ /* 0x000fe200000000ff */
[----:B------:R-:W-:Y:S02]  /*9190*/  FADD.FTZ R57, R200, R121 ;  /* 0x00000079c8397221 */ /* 0x000fe40000010000 */
[----:B------:R-:W-:-:S04]  /*91a0*/  IMAD.WIDE.U32 R120, R56, -0x326172a9, RZ ;  /* 0xcd9e8d5738787825 */ /* 0x000fc800078e00ff */
[----:B------:R-:W-:Y:S01]  /*91b0*/  IMAD.WIDE.U32 R62, R59, -0x326172a9, RZ ;  /* 0xcd9e8d573b3e7825 */ /* 0x000fe200078e00ff */
[----:B------:R-:W-:-:S04]  /*91c0*/  LOP3.LUT R56, R121, UR10, R60, 0x96, !PT ;  /* 0x0000000a79387c12 */ /* 0x000fc8000f8e963c */
[----:B------:R-:W-:-:S04]  /*91d0*/  LOP3.LUT R59, R63, UR29, R120, 0x96, !PT ;  /* 0x0000001d3f3b7c12 */ /* 0x000fc8000f8e9678 */
[----:B------:R-:W-:-:S04]  /*91e0*/  LOP3.LUT R60, R59, 0xff, RZ, 0xc0, !PT ;  /* 0x000000ff3b3c7812 */ /* 0x000fc800078ec0ff */
[----:B------:R-:W-:Y:S02]  /*91f0*/  ISETP.GE.U32.AND P4, PT, R212, R60, PT ;  /* 0x0000003cd400720c */ /* 0x000fe40003f86070 */
[----:B------:R-:W-:-:S04]  /*9200*/  LOP3.LUT R60, R59, 0xffff, RZ, 0xc0, !PT ;  /* 0x0000ffff3b3c7812 */ /* 0x000fc800078ec0ff */
[----:B------:R-:W-:-:S04]  /*9210*/  SHF.R.U32.HI R60, RZ, 0x8, R60 ;  /* 0x00000008ff3c7819 */ /* 0x000fc8000001163c */
[----:B------:R-:W-:-:S04]  /*9220*/  LOP3.LUT R60, R60, 0xffff, RZ, 0xc0, !PT ;  /* 0x0000ffff3c3c7812 */ /* 0x000fc800078ec0ff */
[----:B------:R-:W-:Y:S02]  /*9230*/  ISETP.GE.U32.AND P5, PT, R212, R60, PT ;  /* 0x0000003cd400720c */ /* 0x000fe40003fa6070 */
[----:B------:R-:W-:Y:S01]  /*9240*/  SHF.R.U32.HI R60, RZ, 0x10, R59 ;  /* 0x00000010ff3c7819 */ /* 0x000fe2000001163b */
[----:B------:R-:W-:-:S03]  /*9250*/  IMAD.MOV.U32 R121, RZ, RZ, R131 ;  /* 0x000000ffff797224 */ /* 0x000fc600078e0083 */
[----:B------:R-:W-:Y:S01]  /*9260*/  LOP3.LUT R60, R60, 0xff, RZ, 0xc0, !PT ;  /* 0x000000ff3c3c7812 */ /* 0x000fe200078ec0ff */
[----:B------:R-:W3:Y:S03]  /*9270*/  MUFU.EX2 R131, R192 ;  /* 0x000000c000837308 */ /* 0x000ee60000000800 */
[----:B------:R-:W-:Y:S02]  /*9280*/  ISETP.GE.U32.AND P2, PT, R212, R60, PT ;  /* 0x0000003cd400720c */ /* 0x000fe40003f46070 */
[----:B------:R-:W-:-:S04]  /*9290*/  LOP3.LUT R60, R62, 0xff, RZ, 0xc0, !PT ;  /* 0x000000ff3e3c7812 */ /* 0x000fc800078ec0ff */
[----:B------:R-:W-:Y:S02]  /*92a0*/  ISETP.GE.U32.AND P1, PT, R212, R60, PT ;  /* 0x0000003cd400720c */ /* 0x000fe40003f26070 */
[----:B------:R-:W-:Y:S01]  /*92b0*/  SHF.R.U32.HI R60, RZ, 0x18, R62 ;  /* 0x00000018ff3c7819 */ /* 0x000fe2000001163e */
[----:B-1----:R-:W-:-:S03]  /*92c0*/  FADD.FTZ R57, R177, R57 ;  /* 0x00000039b1397221 */ /* 0x002fc60000010000 */
[----:B------:R-:W-:Y:S01]  /*92d0*/  ISETP.GE.U32.AND P3, PT, R212, R60, PT ;  /* 0x0000003cd400720c */ /* 0x000fe20003f66070 */
[----:B------:R-:W-:Y:S01]  /*92e0*/  IMAD.MOV.U32 R60, RZ, RZ, R121 ;  /* 0x000000ffff3c7224 */ /* 0x000fe200078e0079 */
[----:B------:R-:W-:Y:S01]  /*92f0*/  LOP3.LUT R67, R62, 0xffff, RZ, 0xc0, !PT ;  /* 0x0000ffff3e437812 */ /* 0x000fe200078ec0ff */
[----:B------:R-:W-:Y:S01]  /*9300*/  IMAD.WIDE.U32 R120, R56, -0x2daee0ad, RZ ;  /* 0xd2511f5338787825 */ /* 0x000fe200078e00ff */
[----:B------:R-:W-:Y:S01]  /*9310*/  SHF.R.U32.HI R63, RZ, 0x10, R62 ;  /* 0x00000010ff3f7819 */ /* 0x000fe2000001163e */
[----:B------:R-:W-:Y:S02]  /*9320*/  @!P4 HADD2 R55, -R199.H0_H0, -RZ.H0_H0 ;  /* 0xa00000ffc737c230 */ /* 0x000fe40000000900 */
[----:B------:R-:W-:Y:S01]  /*9330*/  FADD.FTZ R62, R196, R57 ;  /* 0x00000039c43e7221 */ /* 0x000fe20000010000 */
[----:B------:R-:W-:Y:S01]  /*9340*/  LOP3.LUT R56, R120, 0xff, RZ, 0xc0, !PT ;  /* 0x000000ff78387812 */ /* 0x000fe200078ec0ff */
[----:B---3--:R-:W-:Y:S02]  /*9350*/  FADD.FTZ R57, R131, R58 ;  /* 0x0000003a83397221 */ /* 0x008fe40000010000 */
[----:B------:R-:W-:Y:S01]  /*9360*/  IMAD.MOV.U32 R58, RZ, RZ, R61 ;  /* 0x000000ffff3a7224 */ /* 0x000fe200078e003d */
[----:B------:R-:W-:-:S02]  /*9370*/  LOP3.LUT R61, R121, UR28, R66, 0x96, !PT ;  /* 0x0000001c793d7c12 */ /* 0x000fc4000f8e9642 */
[----:B------:R-:W-:Y:S02]  /*9380*/  PRMT R66, R199, 0x5410, R198 ;  /* 0x00005410c7427816 */ /* 0x000fe400000000c6 */
[----:B------:R-:W-:Y:S01]  /*9390*/  @!P4 PRMT R199, R55, 0x5410, RZ ;  /* 0x0000541037c7c816 */ /* 0x000fe200000000ff */
[----:B------:R-:W-:Y:S01]  /*93a0*/  IMAD.MOV.U32 R55, RZ, RZ, R58 ;  /* 0x000000ffff377224 */ /* 0x000fe200078e003a */
[----:B------:R-:W-:Y:S01]  /*93b0*/  ISETP.GE.U32.AND P4, PT, R212, R56, PT ;  /* 0x00000038d400720c */ /* 0x000fe20003f86070 */
[----:B------:R-:W-:Y:S01]  /*93c0*/  IMAD.MOV.U32 R56, RZ, RZ, R60 ;  /* 0x000000ffff387224 */ /* 0x000fe200078e003c */
[----:B------:R-:W-:Y:S01]  /*93d0*/  LOP3.LUT R58, R120, 0xffff, RZ, 0xc0, !PT ;  /* 0x0000ffff783a7812 */ /* 0x000fe200078ec0ff */
[----:B------:R-:W-:Y:S01]  /*93e0*/  IMAD.MOV.U32 R121, RZ, RZ, R55 ;  /* 0x000000ffff797224 */ /* 0x000fe200078e0037 */
[----:B------:R-:W-:Y:S01]  /*93f0*/  LOP3.LUT R55, R53, UR26, R118, 0x96, !PT ;  /* 0x0000001a35377c12 */ /* 0x000fe2000f8e9676 */
[----:B------:R-:W-:Y:S01]  /*9400*/  IMAD.MOV.U32 R119, RZ, RZ, R56 ;  /* 0x000000ffff777224 */ /* 0x000fe200078e0038 */
[----:B------:R-:W-:-:S02]  /*9410*/  LOP3.LUT R56, R89, UR24, R52, 0x96, !PT ;  /* 0x0000001859387c12 */ /* 0x000fc4000f8e9634 */
[----:B------:R1:W3:Y:S01]  /*9420*/  LDL.LU.64 R52, [R1+0x228] ;  /* 0x0002280001347983 */ /* 0x0002e20000300a00 */
[----:B------:R-:W-:-:S04]  /*9430*/  SHF.R.U32.HI R59, RZ, 0x18, R59 ;  /* 0x00000018ff3b7819 */ /* 0x000fc8000001163b */
[----:B------:R-:W-:Y:S02]  /*9440*/  ISETP.GE.U32.AND P6, PT, R212, R59, PT ;  /* 0x0000003bd400720c */ /* 0x000fe40003fc6070 */
[----:B------:R-:W-:Y:S02]  /*9450*/  F2FP.PACK_AB R177, R177, R200 ;  /* 0x000000c8b1b1723e */ /* 0x000fe400000000ff */
[----:B------:R-:W-:Y:S02]  /*9460*/  SHF.R.U32.HI R67, RZ, 0x8, R67 ;  /* 0x00000008ff437819 */ /* 0x000fe40000011643 */
[----:B------:R-:W-:Y:S01]  /*9470*/  PRMT R200, R201, 0x7632, R200 ;  /* 0x00007632c9c87816 */ /* 0x000fe200000000c8 */
[----:B------:R-:W-:Y:S01]  /*9480*/  @!P5 HADD2 R54, -R198.H0_H0, -RZ.H0_H0 ;  /* 0xa00000ffc636d230 */ /* 0x000fe20000000900 */
[----:B------:R-:W-:Y:S01]  /*9490*/  LOP3.LUT R67, R67, 0xffff, RZ, 0xc0, !PT ;  /* 0x0000ffff43437812 */ /* 0x000fe200078ec0ff */
[----:B------:R-:W1:Y:S03]  /*94a0*/  MUFU.EX2 R194, R194 ;  /* 0x000000c200c27308 */ /* 0x000e660000000800 */
[----:B------:R-:W-:-:S02]  /*94b0*/  @!P5 PRMT R198, R54, 0x5410, RZ ;  /* 0x0000541036c6d816 */ /* 0x000fc400000000ff */
[----:B------:R-:W-:Y:S02]  /*94c0*/  ISETP.GE.U32.AND P5, PT, R212, R67, PT ;  /* 0x00000043d400720c */ /* 0x000fe40003fa6070 */
[----:B------:R-:W-:Y:S02]  /*94d0*/  PRMT R67, R201, 0x5410, R200 ;  /* 0x00005410c9437816 */ /* 0x000fe400000000c8 */
[----:B------:R-:W-:Y:S01]  /*94e0*/  LOP3.LUT R63, R63, 0xff, RZ, 0xc0, !PT ;  /* 0x000000ff3f3f7812 */ /* 0x000fe200078ec0ff */
[----:B------:R-:W-:Y:S01]  /*94f0*/  MUFU.EX2 R190, R190 ;  /* 0x000000be00be7308 */ /* 0x000fe20000000800 */
[----:B-1----:R-:W-:-:S07]  /*9500*/  FADD.FTZ R62, R194, R62 ;  /* 0x0000003ec23e7221 */ /* 0x002fce0000010000 */
[----:B------:R1:W1:Y:S01]  /*9510*/  MUFU.EX2 R59, R173 ;  /* 0x000000ad003b7308 */ /* 0x0002620000000800 */
[----:B------:R-:W-:Y:S01]  /*9520*/  @!P1 HADD2 R51, -R195.H0_H0, -RZ.H0_H0 ;  /* 0xa00000ffc3339230 */ /* 0x000fe20000000900 */
[----:B-1----:R-:W-:Y:S02]  /*9530*/  F2FP.PACK_AB R173, R194, R196 ;  /* 0x000000c4c2ad723e */ /* 0x002fe400000000ff */
[----:B------:R-:W-:-:S05]  /*9540*/  PRMT R194, R195, 0x7632, R194 ;  /* 0x00007632c3c27816 */ /* 0x000fca00000000c2 */
[----:B------:R-:W-:Y:S01]  /*9550*/  @!P5 HADD2 R50, -R194.H0_H0, -RZ.H0_H0 ;  /* 0xa00000ffc232d230 */ /* 0x000fe20000000900 */
[----:B------:R-:W1:Y:S01]  /*9560*/  MUFU.EX2 R166, R166 ;  /* 0x000000a600a67308 */ /* 0x000e620000000800 */
[----:B------:R-:W-:Y:S01]  /*9570*/  PRMT R196, R197, 0x7632, R196 ;  /* 0x00007632c5c47816 */ /* 0x000fe200000000c4 */
[C---:B------:R-:W-:Y:S01]  /*9580*/  FADD.FTZ R57, R59.reuse, R57 ;  /* 0x000000393b397221 */ /* 0x040fe20000010000 */
[----:B------:R-:W-:Y:S02]  /*9590*/  SHF.R.U32.HI R58, RZ, 0x8, R58 ;  /* 0x00000008ff3a7819 */ /* 0x000fe4000001163a */
[----:B------:R-:W-:Y:S01]  /*95a0*/  F2FP.PACK_AB R131, R59, R131 ;  /* 0x000000833b83723e */ /* 0x000fe200000000ff */
[----:B------:R-:W-:Y:S02]  /*95b0*/  @!P3 HADD2 R48, -R196.H0_H0, -RZ.H0_H0 ;  /* 0xa00000ffc430b230 */ /* 0x000fe40000000900 */
[----:B------:R-:W-:Y:S01]  /*95c0*/  MUFU.EX2 R186, R186 ;  /* 0x000000ba00ba7308 */ /* 0x000fe20000000800 */
[----:B------:R-:W-:-:S02]  /*95d0*/  SHF.R.U32.HI R59, RZ, 0x10, R120 ;  /* 0x00000010ff3b7819 */ /* 0x000fc40000011678 */
[----:B------:R-:W-:Y:S02]  /*95e0*/  LOP3.LUT R58, R58, 0xffff, RZ, 0xc0, !PT ;  /* 0x0000ffff3a3a7812 */ /* 0x000fe400078ec0ff */
[----:B------:R-:W-:Y:S02]  /*95f0*/  PRMT R192, R193, 0x7632, R192 ;  /* 0x00007632c1c07816 */ /* 0x000fe400000000c0 */
[----:B------:R-:W-:Y:S02]  /*9600*/  LOP3.LUT R59, R59, 0xff, RZ, 0xc0, !PT ;  /* 0x000000ff3b3b7812 */ /* 0x000fe400078ec0ff */
[----:B------:R-:W-:Y:S01]  /*9610*/  SHF.R.U32.HI R60, RZ, 0x18, R120 ;  /* 0x00000018ff3c7819 */ /* 0x000fe20000011678 */
[----:B------:R-:W-:Y:S01]  /*9620*/  IMAD.MOV.U32 R54, RZ, RZ, R4 ;  /* 0x000000ffff367224 */ /* 0x000fe200078e0004 */
[----:B------:R-:W-:Y:S01]  /*9630*/  @!P4 HADD2 R43, -R187.H0_H0, -RZ.H0_H0 ;  /* 0xa00000ffbb2bc230 */ /* 0x000fe20000000900 */
[----:B------:R-:W2:Y:S01]  /*9640*/  LDL.LU R4, [R1+0x220] ;  /* 0x0002200001047983 */ /* 0x000ea20000300800 */
[----:B---3--:R-:W-:-:S05]  /*9650*/  @!P6 HADD2 R53, -R200.H0_H0, -RZ.H0_H0 ;  /* 0xa00000ffc835e230 */ /* 0x008fca0000000900 */
[----:B------:R-:W-:Y:S01]  /*9660*/  @!P6 PRMT R200, R53, 0x5410, RZ ;  /* 0x0000541035c8e816 */ /* 0x000fe200000000ff */
[----:B------:R-:W-:Y:S01]  /*9670*/  IMAD.MOV.U32 R53, RZ, RZ, R217 ;  /* 0x000000ffff357224 */ /* 0x000fe200078e00d9 */
[----:B------:R-:W-:Y:S01]  /*9680*/  ISETP.GE.U32.AND P6, PT, R212, R63, PT ;  /* 0x0000003fd400720c */ /* 0x000fe20003fc6070 */
[----:B------:R-:W-:Y:S01]  /*9690*/  @!P2 HADD2 R52, -R201.H0_H0, -RZ.H0_H0 ;  /* 0xa00000ffc934a230 */ /* 0x000fe20000000900 */
[----:B------:R3:W5:Y:S01]  /*96a0*/  LDL.LU R217, [R1+0x21c] ;  /* 0x00021c0001d97983 */ /* 0x0007620000300800 */
[----:B------:R-:W-:Y:S01]  /*96b0*/  IMAD.MOV.U32 R63, RZ, RZ, R53 ;  /* 0x000000ffff3f7224 */ /* 0x000fe200078e0035 */
[----:B------:R-:W-:-:S04]  /*96c0*/  LOP3.LUT R53, R61, 0xffff, RZ, 0xc0, !PT ;  /* 0x0000ffff3d357812 */ /* 0x000fc800078ec0ff */
[----:B------:R-:W-:Y:S02]  /*96d0*/  SHF.R.U32.HI R53, RZ, 0x8, R53 ;  /* 0x00000008ff357819 */ /* 0x000fe40000011635 */
[----:B------:R-:W-:Y:S01]  /*96e0*/  @!P2 PRMT R201, R52, 0x5410, RZ ;  /* 0x0000541034c9a816 */ /* 0x000fe200000000ff */
[----:B------:R-:W-:Y:S01]  /*96f0*/  IMAD.MOV.U32 R52, RZ, RZ, R216 ;  /* 0x000000ffff347224 */ /* 0x000fe200078e00d8 */
[----:B------:R-:W-:Y:S01]  /*9700*/  LOP3.LUT R53, R53, 0xffff, RZ, 0xc0, !PT ;  /* 0x0000ffff35357812 */ /* 0x000fe200078ec0ff */
[----:B------:R-:W-:Y:S01]  /*9710*/  @!P6 HADD2 R49, -R197.H0_H0, -RZ.H0_H0 ;  /* 0xa00000ffc531e230 */ /* 0x000fe20000000900 */
[----:B------:R3:W5:Y:S02]  /*9720*/  LDL.LU R216, [R1+0x218] ;  /* 0x0002180001d87983 */ /* 0x0007640000300800 */
[----:B------:R-:W-:Y:S01]  /*9730*/  ISETP.GE.U32.AND P2, PT, R212, R53, PT ;  /* 0x00000035d400720c */ /* 0x000fe20003f46070 */
[----:B------:R-:W-:Y:S02]  /*9740*/  IMAD.MOV.U32 R53, RZ, RZ, R52 ;  /* 0x000000ffff357224 */ /* 0x000fe400078e0034 */
[----:B------:R-:W-:Y:S01]  /*9750*/  FADD.FTZ R52, R190, R62 ;  /* 0x0000003ebe347221 */ /* 0x000fe20000010000 */
[----:B------:R-:W-:-:S02]  /*9760*/  PRMT R62, R195, 0x5410, R194 ;  /* 0x00005410c33e7816 */ /* 0x000fc400000000c2 */
[----:B------:R-:W-:Y:S02]  /*9770*/  @!P5 PRMT R194, R50, 0x5410, RZ ;  /* 0x0000541032c2d816 */ /* 0x000fe400000000ff */
[--C-:B------:R-:W-:Y:S02]  /*9780*/  SHF.R.U32.HI R50, RZ, 0x18, R61.reuse ;  /* 0x00000018ff327819 */ /* 0x100fe4000001163d */
[----:B------:R-:W-:Y:S02]  /*9790*/  @!P1 PRMT R195, R51, 0x5410, RZ ;  /* 0x0000541033c39816 */ /* 0x000fe400000000ff */
[----:B------:R-:W-:Y:S02]  /*97a0*/  LOP3.LUT R51, R61, 0xff, RZ, 0xc0, !PT ;  /* 0x000000ff3d337812 */ /* 0x000fe400078ec0ff */
[----:B------:R-:W-:Y:S02]  /*97b0*/  SHF.R.U32.HI R61, RZ, 0x10, R61 ;  /* 0x00000010ff3d7819 */ /* 0x000fe4000001163d */
[----:B------:R-:W-:-:S02]  /*97c0*/  ISETP.GE.U32.AND P5, PT, R212, R50, PT ;  /* 0x00000032d400720c */ /* 0x000fc40003fa6070 */
[----:B------:R-:W-:Y:S02]  /*97d0*/  PRMT R50, R197, 0x5410, R196 ;  /* 0x00005410c5327816 */ /* 0x000fe400000000c4 */
[----:B------:R-:W-:Y:S02]  /*97e0*/  @!P6 PRMT R197, R49, 0x5410, RZ ;  /* 0x0000541031c5e816 */ /* 0x000fe400000000ff */
[----:B------:R-:W-:-:S04]  /*97f0*/  LOP3.LUT R49, R61, 0xff, RZ, 0xc0, !PT ;  /* 0x000000ff3d317812 */ /* 0x000fc800078ec0ff */
[C---:B------:R-:W-:Y:S01]  /*9800*/  ISETP.GE.U32.AND P6, PT, R212.reuse, R49, PT ;  /* 0x00000031d400720c */ /* 0x040fe20003fc6070 */
[----:B------:R-:W-:Y:S01]  /*9810*/  IMAD.MOV.U32 R49, RZ, RZ, R127 ;  /* 0x000000ffff317224 */ /* 0x000fe200078e007f */
[----:B------:R-:W-:Y:S01]  /*9820*/  ISETP.GE.U32.AND P1, PT, R212, R51, PT ;  /* 0x00000033d400720c */ /* 0x000fe20003f26070 */
[----:B------:R-:W3:Y:S01]  /*9830*/  MUFU.EX2 R127, R188 ;  /* 0x000000bc007f7308 */ /* 0x000ee20000000800 */
[C---:B-1----:R-:W-:Y:S01]  /*9840*/  FADD.FTZ R52, R166.reuse, R52 ;  /* 0x00000034a6347221 */ /* 0x042fe20000010000 */
[----:B------:R-:W-:Y:S02]  /*9850*/  F2FP.PACK_AB R166, R166, R190 ;  /* 0x000000bea6a6723e */ /* 0x000fe400000000ff */
[----:B------:R-:W-:Y:S02]  /*9860*/  PRMT R190, R191, 0x7632, R190 ;  /* 0x00007632bfbe7816 */ /* 0x000fe400000000be */
[----:B------:R-:W-:-:S03]  /*9870*/  @!P3 PRMT R196, R48, 0x5410, RZ ;  /* 0x0000541030c4b816 */ /* 0x000fc600000000ff */
[----:B------:R-:W-:Y:S02]  /*9880*/  @!P2 HADD2 R46, -R190.H0_H0, -RZ.H0_H0 ;  /* 0xa00000ffbe2ea230 */ /* 0x000fe40000000900 */
[----:B------:R-:W-:Y:S01]  /*9890*/  @!P6 HADD2 R45, -R193.H0_H0, -RZ.H0_H0 ;  /* 0xa00000ffc12de230 */ /* 0x000fe20000000900 */
[----:B------:R-:W-:Y:S01]  /*98a0*/  PRMT R48, R191, 0x5410, R190 ;  /* 0x00005410bf307816 */ /* 0x000fe200000000be */
[----:B------:R-:W-:Y:S01]  /*98b0*/  @!P1 HADD2 R47, -R191.H0_H0, -RZ.H0_H0 ;  /* 0xa00000ffbf2f9230 */ /* 0x000fe20000000900 */
[----:B------:R-:W-:Y:S02]  /*98c0*/  @!P2 PRMT R190, R46, 0x5410, RZ ;  /* 0x000054102ebea816 */ /* 0x000fe400000000ff */
[C---:B------:R-:W-:Y:S02]  /*98d0*/  ISETP.GE.U32.AND P3, PT, R212.reuse, R58, PT ;  /* 0x0000003ad400720c */ /* 0x040fe40003f66070 */
[----:B------:R-:W-:Y:S02]  /*98e0*/  PRMT R46, R193, 0x5410, R192 ;  /* 0x00005410c12e7816 */ /* 0x000fe400000000c0 */
[----:B------:R-:W-:-:S02]  /*98f0*/  ISETP.GE.U32.AND P2, PT, R212, R59, PT ;  /* 0x0000003bd400720c */ /* 0x000fc40003f46070 */
[----:B------:R-:W-:Y:S01]  /*9900*/  @!P6 PRMT R193, R45, 0x5410, RZ ;  /* 0x000054102dc1e816 */ /* 0x000fe200000000ff */
[----:B---3--:R-:W-:Y:S01]  /*9910*/  FADD.FTZ R45, R127, R57 ;  /* 0x000000397f2d7221 */ /* 0x008fe20000010000 */
[----:B------:R-:W-:Y:S01]  /*9920*/  @!P1 PRMT R191, R47, 0x5410, RZ ;  /* 0x000054102fbf9816 */ /* 0x000fe200000000ff */
[----:B------:R-:W-:Y:S01]  /*9930*/  IMAD.MOV.U32 R51, RZ, RZ, R119 ;  /* 0x000000ffff337224 */ /* 0x000fe200078e0077 */
[----:B------:R-:W-:Y:S01]  /*9940*/  ISETP.GE.U32.AND P1, PT, R212, R60, PT ;  /* 0x0000003cd400720c */ /* 0x000fe20003f26070 */
[C---:B------:R-:W-:Y:S01]  /*9950*/  FADD.FTZ R45, R186.reuse, R45 ;  /* 0x0000002dba2d7221 */ /* 0x040fe20000010000 */
[----:B------:R-:W-:Y:S01]  /*9960*/  F2FP.PACK_AB R127, R186, R127 ;  /* 0x0000007fba7f723e */ /* 0x000fe200000000ff */
[----:B------:R-:W-:Y:S01]  /*9970*/  IMAD.MOV.U32 R119, RZ, RZ, R129 ;  /* 0x000000ffff777224 */ /* 0x000fe200078e0081 */
[----:B------:R-:W-:Y:S01]  /*9980*/  PRMT R186, R187, 0x7632, R186 ;  /* 0x00007632bbba7816 */ /* 0x000fe200000000ba */
[----:B------:R-:W1:Y:S01]  /*9990*/  MUFU.EX2 R129, R215 ;  /* 0x000000d700817308 */ /* 0x000e620000000800 */
[----:B------:R-:W-:Y:S01]  /*99a0*/  @!P5 HADD2 R44, -R192.H0_H0, -RZ.H0_H0 ;  /* 0xa00000ffc02cd230 */ /* 0x000fe20000000900 */
[----:B------:R-:W-:-:S02]  /*99b0*/  PRMT R188, R189, 0x7632, R188 ;  /* 0x00007632bdbc7816 */ /* 0x000fc400000000bc */
[----:B------:R-:W-:Y:S01]  /*99c0*/  @!P3 HADD2 R42, -R186.H0_H0, -RZ.H0_H0 ;  /* 0xa00000ffba2ab230 */ /* 0x000fe20000000900 */
[----:B------:R-:W-:Y:S01]  /*99d0*/  IMAD.WIDE.U32 R58, R55, -0x2daee0ad, RZ ;  /* 0xd2511f53373a7825 */ /* 0x000fe200078e00ff */
[----:B------:R-:W-:Y:S01]  /*99e0*/  @!P2 HADD2 R41, -R189.H0_H0, -RZ.H0_H0 ;  /* 0xa00000ffbd29a230 */ /* 0x000fe20000000900 */
[----:B------:R-:W-:Y:S02]  /*99f0*/  @!P5 PRMT R192, R44, 0x5410, RZ ;  /* 0x000054102cc0d816 */ /* 0x000fe400000000ff */
[----:B------:R-:W-:Y:S01]  /*9a00*/  PRMT R44, R187, 0x5410, R186 ;  /* 0x00005410bb2c7816 */ /* 0x000fe200000000ba */
[----:B------:R-:W-:Y:S01]  /*9a10*/  @!P1 HADD2 R40, -R188.H0_H0, -RZ.H0_H0 ;  /* 0xa00000ffbc289230 */ /* 0x000fe20000000900 */
[----:B------:R-:W-:Y:S02]  /*9a20*/  @!P3 PRMT R186, R42, 0x5410, RZ ;  /* 0x000054102abab816 */ /* 0x000fe400000000ff */
[----:B------:R-:W-:Y:S02]  /*9a30*/  PRMT R42, R189, 0x5410, R188 ;  /* 0x00005410bd2a7816 */ /* 0x000fe400000000bc */
[----:B------:R-:W-:Y:S01]  /*9a40*/  @!P2 PRMT R189, R41, 0x5410, RZ ;  /* 0x0000541029bda816 */ /* 0x000fe200000000ff */
[----:B------:R-:W-:Y:S01]  /*9a50*/  IMAD.MOV.U32 R60, RZ, RZ, R49 ;  /* 0x000000ffff3c7224 */ /* 0x000fe200078e0031 */
[----:B------:R-:W-:Y:S01]  /*9a60*/  LOP3.LUT R41, R59, UR22, R116, 0x96, !PT ;  /* 0x000000163b297c12 */ /* 0x000fe2000f8e9674 */
[----:B------:R-:W-:Y:S01]  /*9a70*/  IMAD.MOV.U32 R49, RZ, RZ, R53 ;  /* 0x000000ffff317224 */ /* 0x000fe200078e0035 */
[----:B------:R-:W-:Y:S01]  /*9a80*/  @!P1 PRMT R188, R40, 0x5410, RZ ;  /* 0x0000541028bc9816 */ /* 0x000fe200000000ff */
[----:B-1----:R-:W-:Y:S01]  /*9a90*/  FADD.FTZ R40, R129, R52 ;  /* 0x0000003481287221 */ /* 0x002fe20000010000 */
[----:B------:R1:W5:Y:S01]  /*9aa0*/  LDL.LU R215, [R1+0x214] ;  /* 0x0002140001d77983 */ /* 0x0003620000300800 */
[----:B------:R-:W-:-:S04]  /*9ab0*/  IMAD.WIDE.U32 R52, R41, -0x326172a9, RZ ;  /* 0xcd9e8d5729347825 */ /* 0x000fc800078e00ff */
[----:B------:R-:W-:Y:S01]  /*9ac0*/  IMAD.MOV.U32 R47, RZ, RZ, R54 ;  /* 0x000000ffff2f7224 */ /* 0x000fe200078e0036 */
[----:B------:R-:W-:Y:S01]  /*9ad0*/  LOP3.LUT R41, R53, UR19, R88, 0x96, !PT ;  /* 0x0000001335297c12 */ /* 0x000fe2000f8e9658 */
[----:B------:R-:W-:Y:S01]  /*9ae0*/  IMAD.WIDE.U32 R54, R56, -0x2daee0ad, RZ ;  /* 0xd2511f5338367825 */ /* 0x000fe200078e00ff */
[----:B------:R-:W-:-:S03]  /*9af0*/  @!P4 PRMT R187, R43, 0x5410, RZ ;  /* 0x000054102bbbc816 */ /* 0x000fc600000000ff */
[----:B------:R-:W-:Y:S01]  /*9b00*/  IMAD.WIDE.U32 R56, R41, -0x2daee0ad, RZ ;  /* 0xd2511f5329387825 */ /* 0x000fe200078e00ff */
[----:B------:R-:W-:-:S04]  /*9b10*/  LOP3.LUT R43, R55, UR18, R58, 0x96, !PT ;  /* 0x00000012372b7c12 */ /* 0x000fc8000f8e963a */
[----:B------:R-:W-:Y:S01]  /*9b20*/  LOP3.LUT R41, R57, UR13, R54, 0x96, !PT ;  /* 0x0000000d39297c12 */ /* 0x000fe2000f8e9636 */
[----:B------:R-:W-:-:S05]  /*9b30*/  IMAD.WIDE.U32 R54, R43, -0x326172a9, RZ ;  /* 0xcd9e8d572b367825 */ /* 0x000fca00078e00ff */
[----:B------:R-:W-:-:S05]  /*9b40*/  LOP3.LUT R52, R55, UR14, R52, 0x96, !PT ;  /* 0x0000000e37347c12 */ /* 0x000fca000f8e9634 */
[----:B------:R-:W-:-:S05]  /*9b50*/  IMAD.WIDE.U32 R52, R52, -0x2daee0ad, RZ ;  /* 0xd2511f5334347825 */ /* 0x000fca00078e00ff */
[----:B------:R-:W-:Y:S01]  /*9b60*/  LOP3.LUT R43, R53, UR9, R56, 0x96, !PT ;  /* 0x00000009352b7c12 */ /* 0x000fe2000f8e9638 */
[----:B------:R-:W-:-:S05]  /*9b70*/  IMAD.WIDE.U32 R56, R41, -0x326172a9, RZ ;  /* 0xcd9e8d5729387825 */ /* 0x000fca00078e00ff */
[----:B------:R-:W-:Y:S01]  /*9b80*/  LOP3.LUT R41, R57, UR10, R54, 0x96, !PT ;  /* 0x0000000a39297c12 */ /* 0x000fe2000f8e9636 */
[----:B------:R-:W-:-:S05]  /*9b90*/  IMAD.WIDE.U32 R54, R43, -0x326172a9, RZ ;  /* 0xcd9e8d572b367825 */ /* 0x000fca00078e00ff */
[----:B------:R-:W-:Y:S01]  /*9ba0*/  LOP3.LUT R43, R55, UR29, R56, 0x96, !PT ;  /* 0x0000001d372b7c12 */ /* 0x000fe2000f8e9638 */
[----:B------:R-:W-:-:S03]  /*9bb0*/  IMAD.MOV.U32 R59, RZ, RZ, R47 ;  /* 0x000000ffff3b7224 */ /* 0x000fc600078e002f */
[----:B------:R-:W-:-:S04]  /*9bc0*/  LOP3.LUT R47, R43, 0xff, RZ, 0xc0, !PT ;  /* 0x000000ff2b2f7812 */ /* 0x000fc800078ec0ff */
[----:B------:R-:W-:Y:S02]  /*9bd0*/  ISETP.GE.U32.AND P1, PT, R212, R47, PT ;  /* 0x0000002fd400720c */ /* 0x000fe40003f26070 */
[----:B------:R-:W-:-:S04]  /*9be0*/  LOP3.LUT R47, R43, 0xffff, RZ, 0xc0, !PT ;  /* 0x0000ffff2b2f7812 */ /* 0x000fc800078ec0ff */
[----:B------:R-:W-:-:S04]  /*9bf0*/  SHF.R.U32.HI R47, RZ, 0x8, R47 ;  /* 0x00000008ff2f7819 */ /* 0x000fc8000001162f */
[----:B------:R-:W-:-:S04]  /*9c00*/  LOP3.LUT R47, R47, 0xffff, RZ, 0xc0, !PT ;  /* 0x0000ffff2f2f7812 */ /* 0x000fc800078ec0ff */
[C---:B------:R-:W-:Y:S02]  /*9c10*/  ISETP.GE.U32.AND P4, PT, R212.reuse, R47, PT ;  /* 0x0000002fd400720c */ /* 0x040fe40003f86070 */
[--C-:B------:R-:W-:Y:S02]  /*9c20*/  SHF.R.U32.HI R47, RZ, 0x10, R43.reuse ;  /* 0x00000010ff2f7819 */ /* 0x100fe4000001162b */
[----:B------:R-:W-:Y:S02]  /*9c30*/  SHF.R.U32.HI R43, RZ, 0x18, R43 ;  /* 0x00000018ff2b7819 */ /* 0x000fe4000001162b */
[----:B------:R-:W-:Y:S02]  /*9c40*/  LOP3.LUT R47, R47, 0xff, RZ, 0xc0, !PT ;  /* 0x000000ff2f2f7812 */ /* 0x000fe400078ec0ff */
[----:B------:R-:W-:Y:S02]  /*9c50*/  ISETP.GE.U32.AND P5, PT, R212, R43, PT ;  /* 0x0000002bd400720c */ /* 0x000fe40003fa6070 */
[----:B------:R-:W-:Y:S01]  /*9c60*/  LOP3.LUT R43, R54, 0xff, RZ, 0xc0, !PT ;  /* 0x000000ff362b7812 */ /* 0x000fe200078ec0ff */
[----:B------:R-:W-:Y:S01]  /*9c70*/  IMAD.MOV.U32 R58, RZ, RZ, R49 ;  /* 0x000000ffff3a7224 */ /* 0x000fe200078e0031 */
[----:B------:R-:W-:-:S02]  /*9c80*/  ISETP.GE.U32.AND P2, PT, R212, R47, PT ;  /* 0x0000002fd400720c */ /* 0x000fc40003f46070 */
[----:B------:R-:W-:Y:S02]  /*9c90*/  ISETP.GE.U32.AND P3, PT, R212, R43, PT ;  /* 0x0000002bd400720c */ /* 0x000fe40003f66070 */
[--C-:B------:R-:W-:Y:S02]  /*9ca0*/  SHF.R.U32.HI R49, RZ, 0x18, R54.reuse ;  /* 0x00000018ff317819 */ /* 0x100fe40000011636 */
[----:B------:R-:W-:Y:S02]  /*9cb0*/  LOP3.LUT R43, R54, 0xffff, RZ, 0xc0, !PT ;  /* 0x0000ffff362b7812 */ /* 0x000fe400078ec0ff */
[----:B------:R-:W-:Y:S02]  /*9cc0*/  SHF.R.U32.HI R47, RZ, 0x10, R54 ;  /* 0x00000010ff2f7819 */ /* 0x000fe40000011636 */
[----:B------:R-:W3:Y:S01]  /*9cd0*/  LDL R54, [R1+0x17c] ;  /* 0x00017c0001367983 */ /* 0x000ee20000100800 */
[----:B------:R-:W-:Y:S02]  /*9ce0*/  IMAD.MOV.U32 R61, RZ, RZ, R63 ;  /* 0x000000ffff3d7224 */ /* 0x000fe400078e003f */
[----:B------:R-:W-:Y:S01]  /*9cf0*/  IMAD.MOV.U32 R63, RZ, RZ, R123 ;  /* 0x000000ffff3f7224 */ /* 0x000fe200078e007b */
[----:B------:R-:W-:Y:S01]  /*9d00*/  MUFU.EX2 R184, R184 ;  /* 0x000000b800b87308 */ /* 0x000fe20000000800 */
[----:B--2---:R-:W-:-:S07]  /*9d10*/  IMAD.MOV.U32 R56, RZ, RZ, R125 ;  /* 0x000000ffff387224 */ /* 0x004fce00078e007d */
[----:B------:R-:W2:Y:S01]  /*9d20*/  MUFU.EX2 R123, R182 ;  /* 0x000000b6007b7308 */ /* 0x000ea20000000800 */
[----:B------:R-:W-:-:S07]  /*9d30*/  IMAD.MOV.U32 R57, RZ, RZ, R119 ;  /* 0x000000ffff397224 */ /* 0x000fce00078e0077 */
[----:B------:R-:W1:Y:S08]  /*9d40*/  MUFU.EX2 R180, R180 ;  /* 0x000000b400b47308 */ /* 0x000e700000000800 */
[----:B------:R-:W1:Y:S08]  /*9d50*/  MUFU.EX2 R125, R178 ;  /* 0x000000b2007d7308 */ /* 0x000e700000000800 */
[----:B------:R-:W4:Y:S01]  /*9d60*/  MUFU.EX2 R119, R174 ;  /* 0x000000ae00777308 */ /* 0x000f220000000800 */
[----:B--2---:R-:W-:-:S07]  /*9d70*/  FADD.FTZ R45, R123, R45 ;  /* 0x0000002d7b2d7221 */ /* 0x004fce0000010000 */
[----:B------:R-:W2:Y:S01]  /*9d80*/  MUFU.EX2 R176, R176 ;  /* 0x000000b000b07308 */ /* 0x000ea20000000800 */
[----:B------:R-:W-:Y:S01]  /*9d90*/  FADD.FTZ R40, R184, R40 ;  /* 0x00000028b8287221 */ /* 0x000fe20000010000 */
[----:B------:R-:W-:Y:S01]  /*9da0*/  ISETP.GE.U32.AND P6, PT, R212, R49, PT ;  /* 0x00000031d400720c */ /* 0x000fe20003fc6070 */
[----:B-1----:R-:W-:Y:S02]  /*9db0*/  FADD.FTZ R45, R180, R45 ;  /* 0x0000002db42d7221 */ /* 0x002fe40000010000 */
[----:B------:R-:W-:-:S03]  /*9dc0*/  FADD.FTZ R49, R125, R40 ;  /* 0x000000287d317221 */ /* 0x000fc60000010000 */
[----:B------:R-:W1:Y:S01]  /*9dd0*/  MUFU.EX2 R172, R172 ;  /* 0x000000ac00ac7308 */ /* 0x000e620000000800 */
[----:B----4-:R-:W-:Y:S02]  /*9de0*/  FADD.FTZ R40, R119, R45 ;  /* 0x0000002d77287221 */ /* 0x010fe40000010000 */
[----:B--2---:R-:W-:Y:S02]  /*9df0*/  FADD.FTZ R45, R176, R49 ;  /* 0x00000031b02d7221 */ /* 0x004fe40000010000 */
[----:B------:R-:W-:-:S03]  /*9e00*/  IMAD.MOV.U32 R49, RZ, RZ, R121 ;  /* 0x000000ffff317224 */ /* 0x000fc600078e0079 */
[----:B------:R-:W2:Y:S01]  /*9e10*/  MUFU.EX2 R121, R167 ;  /* 0x000000a700797308 */ /* 0x000ea20000000800 */
[----:B------:R-:W-:-:S07]  /*9e20*/  PRMT R182, R183, 0x7632, R182 ;  /* 0x00007632b7b67816 */ /* 0x000fce00000000b6 */
[----:B------:R-:W4:Y:S01]  /*9e30*/  MUFU.EX2 R165, R165 ;  /* 0x000000a500a57308 */ /* 0x000f220000000800 */
[----:B-1----:R-:W-:Y:S01]  /*9e40*/  FADD.FTZ R40, R172, R40 ;  /* 0x00000028ac287221 */ /* 0x002fe20000010000 */
[----:B------:R-:W-:Y:S01]  /*9e50*/  @!P4 HADD2 R38, -R182.H0_H0, -RZ.H0_H0 ;  /* 0xa00000ffb626c230 */ /* 0x000fe20000000900 */
[----:B------:R-:W-:Y:S01]  /*9e60*/  IMAD.MOV.U32 R55, RZ, RZ, R214 ;  /* 0x000000ffff377224 */ /* 0x000fe200078e00d6 */
[----:B------:R-:W-:Y:S01]  /*9e70*/  SHF.R.U32.HI R43, RZ, 0x8, R43 ;  /* 0x00000008ff2b7819 */ /* 0x000fe2000001162b */
[----:B------:R1:W5:Y:S01]  /*9e80*/  LDL.LU R214, [R1+0x210] ;  /* 0x0002100001d67983 */ /* 0x0003620000300800 */
[----:B--2---:R-:W-:-:S03]  /*9e90*/  FADD.FTZ R45, R121, R45 ;  /* 0x0000002d792d7221 */ /* 0x004fc60000010000 */
[----:B------:R2:W-:Y:S01]  /*9ea0*/  STL [R1+0x1e0], R40 ;  /* 0x0001e02801007387 */ /* 0x0005e20000100800 */
[----:B------:R-:W-:Y:S01]  /*9eb0*/  @!P1 HADD2 R39, -R183.H0_H0, -RZ.H0_H0 ;  /* 0xa00000ffb7279230 */ /* 0x000fe20000000900 */
[----:B------:R-:W-:Y:S02]  /*9ec0*/  LOP3.LUT R43, R43, 0xffff, RZ, 0xc0, !PT ;  /* 0x0000ffff2b2b7812 */ /* 0x000fe400078ec0ff */
[----:B------:R-:W-:Y:S02]  /*9ed0*/  F2FP.PACK_AB R129, R184, R129 ;  /* 0x00000081b881723e */ /* 0x000fe400000000ff */
[----:B------:R-:W-:Y:S02]  /*9ee0*/  LOP3.LUT R47, R47, 0xff, RZ, 0xc0, !PT ;  /* 0x000000ff2f2f7812 */ /* 0x000fe400078ec0ff */
[----:B------:R-:W-:Y:S01]  /*9ef0*/  PRMT R184, R185, 0x7632, R184 ;  /* 0x00007632b9b87816 */ /* 0x000fe200000000b8 */
[----:B------:R-:W-:Y:S01]  /*9f00*/  @!P2 HADD2 R36, -R185.H0_H0, -RZ.H0_H0 ;  /* 0xa00000ffb924a230 */ /* 0x000fe20000000900 */
[----:B------:R-:W-:-:S03]  /*9f10*/  PRMT R178, R179, 0x7632, R178 ;  /* 0x00007632b3b27816 */ /* 0x000fc600000000b2 */
[----:B------:R-:W-:Y:S01]  /*9f20*/  @!P5 HADD2 R37, -R184.H0_H0, -RZ.H0_H0 ;  /* 0xa00000ffb825d230 */ /* 0x000fe20000000900 */
[----:B--2---:R-:W-:Y:S02]  /*9f30*/  PRMT R40, R183, 0x5410, R182 ;  /* 0x00005410b7287816 */ /* 0x004fe400000000b6 */
[----:B------:R-:W-:Y:S01]  /*9f40*/  @!P4 PRMT R182, R38, 0x5410, RZ ;  /* 0x0000541026b6c816 */ /* 0x000fe200000000ff */
[----:B----4-:R-:W-:Y:S01]  /*9f50*/  FADD.FTZ R38, R165, R45 ;  /* 0x0000002da5267221 */ /* 0x010fe20000010000 */
[C---:B------:R-:W-:Y:S02]  /*9f60*/  ISETP.GE.U32.AND P4, PT, R212.reuse, R43, PT ;  /* 0x0000002bd400720c */ /* 0x040fe40003f86070 */
[----:B------:R-:W-:Y:S02]  /*9f70*/  @!P1 PRMT R183, R39, 0x5410, RZ ;  /* 0x0000541027b79816 */ /* 0x000fe400000000ff */
[----:B------:R2:W-:Y:S01]  /*9f80*/  STL [R1+0x1e4], R38 ;  /* 0x0001e42601007387 */ /* 0x0005e20000100800 */
[----:B------:R-:W-:-:S02]  /*9f90*/  ISETP.GE.U32.AND P1, PT, R212, R47, PT ;  /* 0x0000002fd400720c */ /* 0x000fc40003f26070 */
[----:B------:R-:W-:Y:S02]  /*9fa0*/  F2FP.PACK_AB R123, R180, R123 ;  /* 0x0000007bb47b723e */ /* 0x000fe400000000ff */
[----:B------:R-:W-:-:S04]  /*9fb0*/  PRMT R180, R181, 0x7632, R180 ;  /* 0x00007632b5b47816 */ /* 0x000fc800000000b4 */
[----:B------:R-:W-:Y:S01]  /*9fc0*/  @!P4 HADD2 R34, -R178.H0_H0, -RZ.H0_H0 ;  /* 0xa00000ffb222c230 */ /* 0x000fe20000000900 */
[----:B--2---:R-:W-:Y:S01]  /*9fd0*/  IMAD.WIDE.U32 R38, R41, -0x2daee0ad, RZ ;  /* 0xd2511f5329267825 */ /* 0x004fe200078e00ff */
[----:B------:R-:W-:-:S04]  /*9fe0*/  PRMT R41, R185, 0x5410, R184 ;  /* 0x00005410b9297816 */ /* 0x000fc800000000b8 */
[----:B------:R-:W-:Y:S02]  /*9ff0*/  LOP3.LUT R43, R39, UR28, R52, 0x96, !PT ;  /* 0x0000001c272b7c12 */ /* 0x000fe4000f8e9634 */
[----:B------:R-:W-:Y:S02]  /*a000*/  @!P5 PRMT R184, R37, 0x5410, RZ ;  /* 0x0000541025b8d816 */ /* 0x000fe400000000ff */
[----:B------:R-:W-:Y:S02]  /*a010*/  SHF.R.U32.HI R37, RZ, 0x18, R43 ;  /* 0x00000018ff257819 */ /* 0x000fe4000001162b */
[----:B------:R-:W-:Y:S02]  /*a020*/  @!P2 PRMT R185, R36, 0x5410, RZ ;  /* 0x0000541024b9a816 */ /* 0x000fe400000000ff */
[----:B------:R-:W-:Y:S01]  /*a030*/  ISETP.GE.U32.AND P2, PT, R212, R37, PT ;  /* 0x00000025d400720c */ /* 0x000fe20003f46070 */
[----:B------:R-:W-:Y:S01]  /*a040*/  @!P1 HADD2 R33, -R181.H0_H0, -RZ.H0_H0 ;  /* 0xa00000ffb5219230 */ /* 0x000fe20000000900 */
[----:B------:R-:W-:-:S02]  /*a050*/  LOP3.LUT R45, R43, 0xff, RZ, 0xc0, !PT ;  /* 0x000000ff2b2d7812 */ /* 0x000fc400078ec0ff */
[----:B------:R-:W-:Y:S02]  /*a060*/  SHF.R.U32.HI R36, RZ, 0x10, R43 ;  /* 0x00000010ff247819 */ /* 0x000fe4000001162b */
[----:B------:R-:W-:Y:S02]  /*a070*/  LOP3.LUT R37, R43, 0xffff, RZ, 0xc0, !PT ;  /* 0x0000ffff2b257812 */ /* 0x000fe400078ec0ff */
[----:B------:R-:W-:Y:S02]  /*a080*/  PRMT R43, R179, 0x5410, R178 ;  /* 0x00005410b32b7816 */ /* 0x000fe400000000b2 */
[----:B------:R-:W-:Y:S02]  /*a090*/  @!P4 PRMT R178, R34, 0x5410, RZ ;  /* 0x0000541022b2c816 */ /* 0x000fe400000000ff */
[----:B------:R-:W-:Y:S02]  /*a0a0*/  LOP3.LUT R34, R38, 0xff, RZ, 0xc0, !PT ;  /* 0x000000ff26227812 */ /* 0x000fe400078ec0ff */
[----:B------:R-:W-:Y:S01]  /*a0b0*/  PRMT R47, R181, 0x5410, R180 ;  /* 0x00005410b52f7816 */ /* 0x000fe200000000b4 */
[----:B------:R-:W-:Y:S01]  /*a0c0*/  @!P3 HADD2 R35, -R179.H0_H0, -RZ.H0_H0 ;  /* 0xa00000ffb323b230 */ /* 0x000fe20000000900 */
[----:B------:R-:W-:-:S02]  /*a0d0*/  @!P1 PRMT R181, R33, 0x5410, RZ ;  /* 0x0000541021b59816 */ /* 0x000fc400000000ff */
[----:B------:R-:W-:Y:S02]  /*a0e0*/  SHF.R.U32.HI R37, RZ, 0x8, R37 ;  /* 0x00000008ff257819 */ /* 0x000fe40000011625 */
[----:B------:R-:W-:Y:S02]  /*a0f0*/  ISETP.GE.U32.AND P1, PT, R212, R34, PT ;  /* 0x00000022d400720c */ /* 0x000fe40003f26070 */
[----:B------:R-:W-:Y:S02]  /*a100*/  LOP3.LUT R37, R37, 0xffff, RZ, 0xc0, !PT ;  /* 0x0000ffff25257812 */ /* 0x000fe400078ec0ff */
[----:B------:R-:W-:Y:S01]  /*a110*/  @!P3 PRMT R179, R35, 0x5410, RZ ;  /* 0x0000541023b3b816 */ /* 0x000fe200000000ff */
[----:B------:R-:W-:Y:S01]  /*a120*/  IMAD.WIDE.U32 R34, R6, -0x2daee0ad, RZ ;  /* 0xd2511f5306227825 */ /* 0x000fe200078e00ff */
[C---:B------:R-:W-:Y:S02]  /*a130*/  ISETP.GE.U32.AND P5, PT, R212.reuse, R45, PT ;  /* 0x0000002dd400720c */ /* 0x040fe40003fa6070 */
[----:B------:R-:W-:-:S02]  /*a140*/  ISETP.GE.U32.AND P4, PT, R212, R37, PT ;  /* 0x00000025d400720c */ /* 0x000fc40003f86070 */
[----:B------:R-:W-:Y:S02]  /*a150*/  F2FP.PACK_AB R125, R176, R125 ;  /* 0x0000007db07d723e */ /* 0x000fe400000000ff */
[----:B------:R-:W-:Y:S02]  /*a160*/  PRMT R176, R177, 0x7632, R176 ;  /* 0x00007632b1b07816 */ /* 0x000fe400000000b0 */
[----:B------:R-:W-:Y:S01]  /*a170*/  LOP3.LUT R34, R35, UR4, RZ, 0x3c, !PT ;  /* 0x0000000423227c12 */ /* 0x000fe2000f8e3cff */
[----:B------:R-:W-:Y:S01]  /*a180*/  @!P1 HADD2 R26, -R168.H0_H0, -RZ.H0_H0 ;  /* 0xa00000ffa81a9230 */ /* 0x000fe20000000900 */
[----:B------:R-:W-:Y:S02]  /*a190*/  LOP3.LUT R36, R36, 0xff, RZ, 0xc0, !PT ;  /* 0x000000ff24247812 */ /* 0x000fe400078ec0ff */
[----:B------:R-:W-:Y:S01]  /*a1a0*/  PRMT R167, R168, 0x7632, R167 ;  /* 0x00007632a8a77816 */ /* 0x000fe200000000a7 */
[----:B------:R-:W-:Y:S01]  /*a1b0*/  @!P2 HADD2 R27, -R176.H0_H0, -RZ.H0_H0 ;  /* 0xa00000ffb01ba230 */ /* 0x000fe20000000900 */
[----:B------:R-:W-:Y:S01]  /*a1c0*/  PRMT R174, R175, 0x7632, R174 ;  /* 0x00007632afae7816 */ /* 0x000fe200000000ae */
[----:B------:R-:W-:Y:S01]  /*a1d0*/  IMAD.WIDE.U32 R34, R34, -0x326172a9, RZ ;  /* 0xcd9e8d5722227825 */ /* 0x000fe200078e00ff */
[----:B------:R-:W-:-:S02]  /*a1e0*/  ISETP.GE.U32.AND P3, PT, R212, R36, PT ;  /* 0x00000024d400720c */ /* 0x000fc40003f66070 */
[----:B------:R-:W-:Y:S01]  /*a1f0*/  PRMT R37, R168, 0x5410, R167 ;  /* 0x00005410a8257816 */ /* 0x000fe200000000a7 */
[----:B------:R-:W-:Y:S01]  /*a200*/  IMAD.MOV.U32 R36, RZ, RZ, R49 ;  /* 0x000000ffff247224 */ /* 0x000fe200078e0031 */
[----:B------:R-:W-:Y:S01]  /*a210*/  @!P1 PRMT R168, R26, 0x5410, RZ ;  /* 0x000054101aa89816 */ /* 0x000fe200000000ff */
[----:B------:R-:W-:Y:S01]  /*a220*/  IMAD.MOV.U32 R49, RZ, RZ, R55 ;  /* 0x000000ffff317224 */ /* 0x000fe200078e0037 */
[----:B------:R-:W-:Y:S01]  /*a230*/  LOP3.LUT R26, R38, 0xffff, RZ, 0xc0, !PT ;  /* 0x0000ffff261a7812 */ /* 0x000fe200078ec0ff */
[----:B------:R-:W-:Y:S01]  /*a240*/  @!P6 HADD2 R32, -R180.H0_H0, -RZ.H0_H0 ;  /* 0xa00000ffb420e230 */ /* 0x000fe20000000900 */
[----:B------:R-:W-:Y:S01]  /*a250*/  PRMT R55, R177, 0x5410, R176 ;  /* 0x00005410b1377816 */ /* 0x000fe200000000b0 */
[----:B------:R-:W-:Y:S01]  /*a260*/  @!P5 HADD2 R31, -R175.H0_H0, -RZ.H0_H0 ;  /* 0xa00000ffaf1fd230 */ /* 0x000fe20000000900 */
[----:B------:R-:W-:Y:S01]  /*a270*/  @!P2 PRMT R176, R27, 0x5410, RZ ;  /* 0x000054101bb0a816 */ /* 0x000fe200000000ff */
[----:B------:R-:W-:Y:S01]  /*a280*/  @!P4 HADD2 R30, -R174.H0_H0, -RZ.H0_H0 ;  /* 0xa00000ffae1ec230 */ /* 0x000fe20000000900 */
[----:B------:R-:W-:-:S02]  /*a290*/  LOP3.LUT R118, R35, UR26, R118, 0x96, !PT ;  /* 0x0000001a23767c12 */ /* 0x000fc4000f8e9676 */
[----:B------:R-:W-:Y:S02]  /*a2a0*/  LOP3.LUT R27, R89, UR24, R34, 0x96, !PT ;  /* 0x00000018591b7c12 */ /* 0x000fe4000f8e9622 */
[----:B------:R-:W-:Y:S02]  /*a2b0*/  SHF.R.U32.HI R26, RZ, 0x8, R26 ;  /* 0x00000008ff1a7819 */ /* 0x000fe4000001161a */
[----:B------:R-:W-:Y:S01]  /*a2c0*/  @!P6 PRMT R180, R32, 0x5410, RZ ;  /* 0x0000541020b4e816 */ /* 0x000fe200000000ff */
[----:B------:R-:W-:Y:S01]  /*a2d0*/  IMAD.WIDE.U32 R32, R118, -0x2daee0ad, RZ ;  /* 0xd2511f5376207825 */ /* 0x000fe200078e00ff */
[----:B------:R-:W-:Y:S02]  /*a2e0*/  PRMT R45, R175, 0x5410, R174 ;  /* 0x00005410af2d7816 */ /* 0x000fe400000000ae */
[----:B------:R-:W-:Y:S02]  /*a2f0*/  @!P5 PRMT R175, R31, 0x5410, RZ ;  /* 0x000054101fafd816 */ /* 0x000fe400000000ff */
[----:B------:R-:W-:Y:S01]  /*a300*/  @!P4 PRMT R174, R30, 0x5410, RZ ;  /* 0x000054101eaec816 */ /* 0x000fe200000000ff */
[----:B------:R-:W-:Y:S01]  /*a310*/  IMAD.WIDE.U32 R30, R27, -0x2daee0ad, RZ ;  /* 0xd2511f531b1e7825 */ /* 0x000fe200078e00ff */
[----:B------:R-:W-:-:S02]  /*a320*/  LOP3.LUT R26, R26, 0xffff, RZ, 0xc0, !PT ;  /* 0x0000ffff1a1a7812 */ /* 0x000fc400078ec0ff */
[----:B------:R-:W-:Y:S02]  /*a330*/  LOP3.LUT R116, R33, UR22, R116, 0x96, !PT ;  /* 0x0000001621747c12 */ /* 0x000fe4000f8e9674 */
[----:B------:R-:W-:Y:S02]  /*a340*/  ISETP.GE.U32.AND P1, PT, R212, R26, PT ;  /* 0x0000001ad400720c */ /* 0x000fe40003f26070 */
[----:B------:R-:W-:Y:S01]  /*a350*/  LOP3.LUT R26, R31, UR18, R32, 0x96, !PT ;  /* 0x000000121f1a7c12 */ /* 0x000fe2000f8e9620 */
[----:B------:R-:W-:-:S04]  /*a360*/  IMAD.WIDE.U32 R116, R116, -0x326172a9, RZ ;  /* 0xcd9e8d5774747825 */ /* 0x000fc800078e00ff */
[----:B------:R-:W-:Y:S01]  /*a370*/  IMAD.WIDE.U32 R34, R26, -0x326172a9, RZ ;  /* 0xcd9e8d571a227825 */ /* 0x000fe200078e00ff */
[----:B------:R-:W-:Y:S01]  /*a380*/  LOP3.LUT R88, R117, UR19, R88, 0x96, !PT ;  /* 0x0000001375587c12 */ /* 0x000fe2000f8e9658 */
[----:B------:R-:W-:-:S03]  /*a390*/  @!P3 HADD2 R28, -R177.H0_H0, -RZ.H0_H0 ;  /* 0xa00000ffb11cb230 */ /* 0x000fc60000000900 */
[----:B------:R-:W-:Y:S01]  /*a3a0*/  LOP3.LUT R32, R35, UR14, R116, 0x96, !PT ;  /* 0x0000000e23207c12 */ /* 0x000fe2000f8e9674 */
[----:B------:R-:W-:Y:S01]  /*a3b0*/  IMAD.WIDE.U32 R88, R88, -0x2daee0ad, RZ ;  /* 0xd2511f5358587825 */ /* 0x000fe200078e00ff */
[----:B------:R-:W-:-:S03]  /*a3c0*/  @!P3 PRMT R177, R28, 0x5410, RZ ;  /* 0x000054101cb1b816 */ /* 0x000fc600000000ff */
[----:B------:R-:W-:Y:S01]  /*a3d0*/  IMAD.WIDE.U32 R32, R32, -0x2daee0ad, RZ ;  /* 0xd2511f5320207825 */ /* 0x000fe200078e00ff */
[----:B------:R-:W-:Y:S01]  /*a3e0*/  @!P1 HADD2 R29, -R167.H0_H0, -RZ.H0_H0 ;  /* 0xa00000ffa71d9230 */ /* 0x000fe20000000900 */
[----:B------:R-:W-:Y:S02]  /*a3f0*/  LOP3.LUT R28, R89, UR13, R30, 0x96, !PT ;  /* 0x0000000d591c7c12 */ /* 0x000fe4000f8e961e */
[----:B------:R-:W-:Y:S02]  /*a400*/  SHF.R.U32.HI R26, RZ, 0x10, R38 ;  /* 0x00000010ff1a7819 */ /* 0x000fe40000011626 */
[----:B------:R-:W-:Y:S01]  /*a410*/  LOP3.LUT R27, R33, UR9, R88, 0x96, !PT ;  /* 0x00000009211b7c12 */ /* 0x000fe2000f8e9658 */
[----:B------:R-:W-:Y:S01]  /*a420*/  IMAD.MOV.U32 R117, RZ, RZ, R37 ;  /* 0x000000ffff757224 */ /* 0x000fe200078e0025 */
[----:B------:R-:W-:Y:S01]  /*a430*/  @!P1 PRMT R167, R29, 0x5410, RZ ;  /* 0x000054101da79816 */ /* 0x000fe200000000ff */
[----:B------:R-:W-:Y:S01]  /*a440*/  IMAD.MOV.U32 R116, RZ, RZ, R36 ;  /* 0x000000ffff747224 */ /* 0x000fe200078e0024 */
[----:B------:R-:W-:Y:S01]  /*a450*/  LOP3.LUT R26, R26, 0xff, RZ, 0xc0, !PT ;  /* 0x000000ff1a1a7812 */ /* 0x000fe200078ec0ff */
[----:B------:R-:W-:-:S04]  /*a460*/  IMAD.WIDE.U32 R28, R28, -0x326172a9, RZ ;  /* 0xcd9e8d571c1c7825 */ /* 0x000fc800078e00ff */
[----:B------:R-:W-:Y:S01]  /*a470*/  IMAD.WIDE.U32 R36, R27, -0x326172a9, RZ ;  /* 0xcd9e8d571b247825 */ /* 0x000fe200078e00ff */
[C---:B------:R-:W-:Y:S02]  /*a480*/  ISETP.GE.U32.AND P4, PT, R212.reuse, R26, PT ;  /* 0x0000001ad400720c */ /* 0x040fe40003f86070 */
[----:B------:R-:W-:Y:S02]  /*a490*/  LOP3.LUT R26, R29, UR10, R34, 0x96, !PT ;  /* 0x0000000a1d1a7c12 */ /* 0x000fe4000f8e9622 */
[----:B------:R-:W-:Y:S02]  /*a4a0*/  SHF.R.U32.HI R29, RZ, 0x18, R36 ;  /* 0x00000018ff1d7819 */ /* 0x000fe40000011624 */
[----:B------:R-:W-:Y:S02]  /*a4b0*/  LOP3.LUT R28, R37, UR29, R28, 0x96, !PT ;  /* 0x0000001d251c7c12 */ /* 0x000fe4000f8e961c */
[----:B------:R-:W-:Y:S02]  /*a4c0*/  SHF.R.U32.HI R30, RZ, 0x10, R36 ;  /* 0x00000010ff1e7819 */ /* 0x000fe40000011624 */
[----:B------:R-:W-:-:S02]  /*a4d0*/  ISETP.GE.U32.AND P6, PT, R212, R29, PT ;  /* 0x0000001dd400720c */ /* 0x000fc40003fc6070 */
[----:B------:R-:W-:Y:S02]  /*a4e0*/  LOP3.LUT R30, R30, 0xff, RZ, 0xc0, !PT ;  /* 0x000000ff1e1e7812 */ /* 0x000fe400078ec0ff */
[----:B------:R-:W-:Y:S02]  /*a4f0*/  LOP3.LUT R29, R28, 0xffff, RZ, 0xc0, !PT ;  /* 0x0000ffff1c1d7812 */ /* 0x000fe400078ec0ff */
[----:B------:R-:W-:Y:S02]  /*a500*/  ISETP.GE.U32.AND P1, PT, R212, R30, PT ;  /* 0x0000001ed400720c */ /* 0x000fe40003f26070 */
[----:B------:R-:W-:Y:S01]  /*a510*/  SHF.R.U32.HI R29, RZ, 0x8, R29 ;  /* 0x00000008ff1d7819 */ /* 0x000fe2000001161d */
[----:B------:R-:W-:Y:S01]  /*a520*/  @!P4 HADD2 R25, -R173.H0_H0, -RZ.H0_H0 ;  /* 0xa00000ffad19c230 */ /* 0x000fe20000000900 */
[----:B------:R-:W-:Y:S02]  /*a530*/  F2FP.PACK_AB R119, R172, R119 ;  /* 0x00000077ac77723e */ /* 0x000fe400000000ff */
[----:B------:R-:W-:-:S02]  /*a540*/  LOP3.LUT R30, R28, 0xff, RZ, 0xc0, !PT ;  /* 0x000000ff1c1e7812 */ /* 0x000fc400078ec0ff */
[----:B------:R-:W-:Y:S02]  /*a550*/  PRMT R172, R173, 0x7632, R172 ;  /* 0x00007632adac7816 */ /* 0x000fe400000000ac */
[----:B------:R-:W-:Y:S02]  /*a560*/  LOP3.LUT R29, R29, 0xffff, RZ, 0xc0, !PT ;  /* 0x0000ffff1d1d7812 */ /* 0x000fe400078ec0ff */
[C---:B------:R-:W-:Y:S02]  /*a570*/  ISETP.GE.U32.AND P5, PT, R212.reuse, R30, PT ;  /* 0x0000001ed400720c */ /* 0x040fe40003fa6070 */
[----:B------:R-:W-:Y:S02]  /*a580*/  PRMT R30, R173, 0x5410, R172 ;  /* 0x00005410ad1e7816 */ /* 0x000fe400000000ac */
[----:B------:R-:W-:Y:S02]  /*a590*/  @!P4 PRMT R173, R25, 0x5410, RZ ;  /* 0x0000541019adc816 */ /* 0x000fe400000000ff */
[----:B------:R-:W-:-:S02]  /*a5a0*/  ISETP.GE.U32.AND P4, PT, R212, R29, PT ;  /* 0x0000001dd400720c */ /* 0x000fc40003f86070 */
[----:B------:R-:W-:Y:S02]  /*a5b0*/  SHF.R.U32.HI R38, RZ, 0x18, R38 ;  /* 0x00000018ff267819 */ /* 0x000fe40000011626 */
[----:B------:R-:W-:Y:S02]  /*a5c0*/  LOP3.LUT R27, R36, 0xffff, RZ, 0xc0, !PT ;  /* 0x0000ffff241b7812 */ /* 0x000fe400078ec0ff */
[----:B------:R-:W-:Y:S02]  /*a5d0*/  PRMT R130, R131, 0x7632, R130 ;  /* 0x0000763283827816 */ /* 0x000fe40000000082 */
[----:B------:R-:W-:Y:S02]  /*a5e0*/  ISETP.GE.U32.AND P2, PT, R212, R38, PT ;  /* 0x00000026d400720c */ /* 0x000fe40003f46070 */
[----:B------:R-:W-:-:S03]  /*a5f0*/  SHF.R.U32.HI R27, RZ, 0x8, R27 ;  /* 0x00000008ff1b7819 */ /* 0x000fc6000001161b */
[----:B------:R-:W-:Y:S01]  /*a600*/  @!P4 HADD2 R22, -R130.H0_H0, -RZ.H0_H0 ;  /* 0xa00000ff8216c230 */ /* 0x000fe20000000900 */
[----:B------:R-:W-:Y:S02]  /*a610*/  LOP3.LUT R27, R27, 0xffff, RZ, 0xc0, !PT ;  /* 0x0000ffff1b1b7812 */ /* 0x000fe400078ec0ff */
[----:B------:R-:W-:Y:S02]  /*a620*/  PRMT R88, R131, 0x5410, R130 ;  /* 0x0000541083587816 */ /* 0x000fe40000000082 */
[----:B------:R-:W-:Y:S02]  /*a630*/  @!P4 PRMT R130, R22, 0x5410, RZ ;  /* 0x000054101682c816 */ /* 0x000fe400000000ff */
[----:B------:R-:W-:Y:S01]  /*a640*/  ISETP.GE.U32.AND P4, PT, R212, R27, PT ;  /* 0x0000001bd400720c */ /* 0x000fe20003f86070 */
[----:B------:R-:W-:Y:S01]  /*a650*/  @!P2 HADD2 R24, -R172.H0_H0, -RZ.H0_H0 ;  /* 0xa00000ffac18a230 */ /* 0x000fe20000000900 */
[----:B------:R-:W-:Y:S01]  /*a660*/  PRMT R126, R127, 0x7632, R126 ;  /* 0x000076327f7e7816 */ /* 0x000fe2000000007e */
[----:B------:R-:W-:-:S03]  /*a670*/  @!P5 HADD2 R23, -R131.H0_H0, -RZ.H0_H0 ;  /* 0xa00000ff8317d230 */ /* 0x000fc60000000900 */
[----:B------:R-:W-:Y:S02]  /*a680*/  @!P2 PRMT R172, R24, 0x5410, RZ ;  /* 0x0000541018aca816 */ /* 0x000fe400000000ff */
[--C-:B------:R-:W-:Y:S02]  /*a690*/  SHF.R.U32.HI R24, RZ, 0x10, R28.reuse ;  /* 0x00000010ff187819 */ /* 0x100fe4000001161c */
[----:B------:R-:W-:Y:S01]  /*a6a0*/  @!P5 PRMT R131, R23, 0x5410, RZ ;  /* 0x000054101783d816 */ /* 0x000fe200000000ff */
[----:B------:R-:W-:Y:S01]  /*a6b0*/  IMAD.WIDE.U32 R22, R26, -0x2daee0ad, RZ ;  /* 0xd2511f531a167825 */ /* 0x000fe200078e00ff */
[----:B------:R-:W-:Y:S01]  /*a6c0*/  SHF.R.U32.HI R25, RZ, 0x18, R28 ;  /* 0x00000018ff197819 */ /* 0x000fe2000001161c */
[----:B------:R-:W-:Y:S01]  /*a6d0*/  @!P4 HADD2 R18, -R126.H0_H0, -RZ.H0_H0 ;  /* 0xa00000ff7e12c230 */ /* 0x000fe20000000900 */
[----:B------:R-:W-:Y:S01]  /*a6e0*/  LOP3.LUT R24, R24, 0xff, RZ, 0xc0, !PT ;  /* 0x000000ff18187812 */ /* 0x000fe200078ec0ff */
[----:B------:R-:W-:Y:S01]  /*a6f0*/  @!P1 HADD2 R17, -R129.H0_H0, -RZ.H0_H0 ;  /* 0xa00000ff81119230 */ /* 0x000fe20000000900 */
[----:B------:R-:W-:-:S02]  /*a700*/  PRMT R29, R127, 0x5410, R126 ;  /* 0x000054107f1d7816 */ /* 0x000fc4000000007e */
[C---:B------:R-:W-:Y:S02]  /*a710*/  PRMT R128, R129.reuse, 0x7632, R128 ;  /* 0x0000763281807816 */ /* 0x040fe40000000080 */
[C---:B------:R-:W-:Y:S02]  /*a720*/  ISETP.GE.U32.AND P2, PT, R212.reuse, R25, PT ;  /* 0x00000019d400720c */ /* 0x040fe40003f46070 */
[----:B------:R-:W-:Y:S02]  /*a730*/  ISETP.GE.U32.AND P5, PT, R212, R24, PT ;  /* 0x00000018d400720c */ /* 0x000fe40003fa6070 */
[----:B------:R-:W-:Y:S01]  /*a740*/  @!P4 PRMT R126, R18, 0x5410, RZ ;  /* 0x00005410127ec816 */ /* 0x000fe200000000ff */
[----:B------:R-:W-:Y:S01]  /*a750*/  IMAD.MOV.U32 R34, RZ, RZ, R56 ;  /* 0x000000ffff227224 */ /* 0x000fe200078e0038 */
[----:B------:R-:W-:Y:S02]  /*a760*/  LOP3.LUT R18, R22, 0xff, RZ, 0xc0, !PT ;  /* 0x000000ff16127812 */ /* 0x000fe400078ec0ff */
[----:B------:R-:W-:-:S02]  /*a770*/  PRMT R56, R129, 0x5410, R128 ;  /* 0x0000541081387816 */ /* 0x000fc40000000080 */
[----:B------:R-:W-:Y:S02]  /*a780*/  LOP3.LUT R31, R36, 0xff, RZ, 0xc0, !PT ;  /* 0x000000ff241f7812 */ /* 0x000fe400078ec0ff */
[----:B------:R-:W-:Y:S02]  /*a790*/  @!P1 PRMT R129, R17, 0x5410, RZ ;  /* 0x0000541011819816 */ /* 0x000fe400000000ff */
[C---:B------:R-:W-:Y:S02]  /*a7a0*/  ISETP.GE.U32.AND P1, PT, R212.reuse, R18, PT ;  /* 0x00000012d400720c */ /* 0x040fe40003f26070 */
[----:B------:R-:W-:Y:S02]  /*a7b0*/  F2FP.PACK_AB R121, R165, R121 ;  /* 0x00000079a579723e */ /* 0x000fe400000000ff */
[----:B------:R-:W-:Y:S02]  /*a7c0*/  ISETP.GE.U32.AND P3, PT, R212, R31, PT ;  /* 0x0000001fd400720c */ /* 0x000fe40003f66070 */
[----:B------:R-:W-:Y:S01]  /*a7d0*/  PRMT R165, R166, 0x7632, R165 ;  /* 0x00007632a6a57816 */ /* 0x000fe200000000a5 */
[----:B------:R-:W-:Y:S01]  /*a7e0*/  @!P5 HADD2 R21, -R166.H0_H0, -RZ.H0_H0 ;  /* 0xa00000ffa615d230 */ /* 0x000fe20000000900 */
[----:B------:R-:W-:-:S03]  /*a7f0*/  LOP3.LUT R24, R23, UR28, R32, 0x96, !PT ;  /* 0x0000001c17187c12 */ /* 0x000fc6000f8e9620 */
[----:B------:R-:W-:Y:S01]  /*a800*/  @!P2 HADD2 R20, -R165.H0_H0, -RZ.H0_H0 ;  /* 0xa00000ffa514a230 */ /* 0x000fe20000000900 */
[----:B------:R-:W-:Y:S01]  /*a810*/  PRMT R89, R166, 0x5410, R165 ;  /* 0x00005410a6597816 */ /* 0x000fe200000000a5 */
[----:B------:R-:W-:Y:S01]  /*a820*/  @!P1 HADD2 R10, -R119.H0_H0, -RZ.H0_H0 ;  /* 0xa00000ff770a9230 */ /* 0x000fe20000000900 */
[----:B------:R-:W-:Y:S02]  /*a830*/  @!P5 PRMT R166, R21, 0x5410, RZ ;  /* 0x0000541015a6d816 */ /* 0x000fe400000000ff */
[----:B------:R-:W-:Y:S02]  /*a840*/  @!P2 PRMT R165, R20, 0x5410, RZ ;  /* 0x0000541014a5a816 */ /* 0x000fe400000000ff */
[C---:B------:R-:W-:Y:S02]  /*a850*/  PRMT R118, R119.reuse, 0x7632, R118 ;  /* 0x0000763277767816 */ /* 0x040fe40000000076 */
[--C-:B------:R-:W-:Y:S02]  /*a860*/  SHF.R.U32.HI R21, RZ, 0x18, R24.reuse ;  /* 0x00000018ff157819 */ /* 0x100fe40000011618 */
[----:B------:R-:W-:Y:S01]  /*a870*/  SHF.R.U32.HI R20, RZ, 0x10, R24 ;  /* 0x00000010ff147819 */ /* 0x000fe20000011618 */
[----:B------:R-:W-:Y:S01]  /*a880*/  @!P3 HADD2 R19, -R127.H0_H0, -RZ.H0_H0 ;  /* 0xa00000ff7f13b230 */ /* 0x000fe20000000900 */
[----:B------:R-:W-:-:S02]  /*a890*/  PRMT R39, R119, 0x5410, R118 ;  /* 0x0000541077277816 */ /* 0x000fc40000000076 */
[----:B------:R-:W-:Y:S02]  /*a8a0*/  ISETP.GE.U32.AND P2, PT, R212, R21, PT ;  /* 0x00000015d400720c */ /* 0x000fe40003f46070 */
[----:B------:R-:W-:Y:S02]  /*a8b0*/  LOP3.LUT R20, R20, 0xff, RZ, 0xc0, !PT ;  /* 0x000000ff14147812 */ /* 0x000fe400078ec0ff */
[----:B------:R-:W-:Y:S02]  /*a8c0*/  @!P1 PRMT R119, R10, 0x5410, RZ ;  /* 0x000054100a779816 */ /* 0x000fe400000000ff */
[----:B------:R-:W-:Y:S02]  /*a8d0*/  LOP3.LUT R10, R22, 0xffff, RZ, 0xc0, !PT ;  /* 0x0000ffff160a7812 */ /* 0x000fe400078ec0ff */
[----:B------:R-:W-:Y:S02]  /*a8e0*/  @!P3 PRMT R127, R19, 0x5410, RZ ;  /* 0x00005410137fb816 */ /* 0x000fe400000000ff */
[----:B------:R-:W-:-:S02]  /*a8f0*/  ISETP.GE.U32.AND P3, PT, R212, R20, PT ;  /* 0x00000014d400720c */ /* 0x000fc40003f66070 */
[----:B------:R-:W-:Y:S02]  /*a900*/  SHF.R.U32.HI R10, RZ, 0x8, R10 ;  /* 0x00000008ff0a7819 */ /* 0x000fe4000001160a */
[----:B------:R-:W-:Y:S02]  /*a910*/  PRMT R124, R125, 0x7632, R124 ;  /* 0x000076327d7c7816 */ /* 0x000fe4000000007c */
[----:B------:R-:W-:Y:S02]  /*a920*/  LOP3.LUT R10, R10, 0xffff, RZ, 0xc0, !PT ;  /* 0x0000ffff0a0a7812 */ /* 0x000fe400078ec0ff */
[----:B------:R-:W-:Y:S01]  /*a930*/  LOP3.LUT R213, R213, 0x7ffffffc, RZ, 0xc0, !PT ;  /* 0x7ffffffcd5d57812 */ /* 0x000fe200078ec0ff */
[----:B------:R-:W-:Y:S01]  /*a940*/  @!P2 HADD2 R11, -R124.H0_H0, -RZ.H0_H0 ;  /* 0xa00000ff7c0ba230 */ /* 0x000fe20000000900 */
[----:B------:R-:W-:Y:S02]  /*a950*/  ISETP.GE.U32.AND P1, PT, R212, R10, PT ;  /* 0x0000000ad400720c */ /* 0x000fe40003f26070 */
[--C-:B------:R-:W-:Y:S01]  /*a960*/  SHF.R.U32.HI R10, RZ, 0x18, R22.reuse ;  /* 0x00000018ff0a7819 */ /* 0x100fe20000011616 */
[----:B------:R-:W-:Y:S01]  /*a970*/  IMAD.MOV.U32 R38, RZ, RZ, R49 ;  /* 0x000000ffff267224 */ /* 0x000fe200078e0031 */
[----:B------:R-:W-:Y:S01]  /*a980*/  SHF.R.U32.HI R22, RZ, 0x10, R22 ;  /* 0x00000010ff167819 */ /* 0x000fe20000011616 */
[----:B------:R-:W-:Y:S01]  /*a990*/  @!P3 HADD2 R12, -R125.H0_H0, -RZ.H0_H0 ;  /* 0xa00000ff7d0cb230 */ /* 0x000fe20000000900 */
[----:B------:R-:W-:Y:S01]  /*a9a0*/  PRMT R49, R125, 0x5410, R124 ;  /* 0x000054107d317816 */ /* 0x000fe2000000007c */
[----:B------:R-:W-:Y:S01]  /*a9b0*/  IMAD.IADD R213, R34, 0x1, -R213 ;  /* 0x0000000122d57824 */ /* 0x000fe200078e0ad5 */
[----:B------:R-:W-:-:S02]  /*a9c0*/  @!P2 PRMT R124, R11, 0x5410, RZ ;  /* 0x000054100b7ca816 */ /* 0x000fc400000000ff */
[----:B------:R-:W-:Y:S02]  /*a9d0*/  ISETP.GE.U32.AND P2, PT, R212, R10, PT ;  /* 0x0000000ad400720c */ /* 0x000fe40003f46070 */
[----:B------:R-:W-:Y:S01]  /*a9e0*/  LOP3.LUT R22, R22, 0xff, RZ, 0xc0, !PT ;  /* 0x000000ff16167812 */ /* 0x000fe200078ec0ff */
[----:B------:R-:W-:Y:S01]  /*a9f0*/  ULEA UR7, UR6, UR7, 0x7 ;  /* 0x0000000706077291 */ /* 0x000fe2000f8e383f */
[----:B---3--:R-:W-:Y:S01]  /*aa00*/  IMAD.MOV.U32 R35, RZ, RZ, R54 ;  /* 0x000000ffff237224 */ /* 0x008fe200078e0036 */
[----:B------:R-:W-:Y:S01]  /*aa10*/  @!P3 PRMT R125, R12, 0x5410, RZ ;  /* 0x000054100c7db816 */ /* 0x000fe200000000ff */
[----:B------:R-:W-:Y:S01]  /*aa20*/  IMAD.SHL.U32 R11, R213, 0x2, RZ ;  /* 0x00000002d50b7824 */ /* 0x000fe200078e00ff */
[----:B------:R-:W-:Y:S01]  /*aa30*/  ISETP.GE.U32.AND P3, PT, R212, R22, PT ;  /* 0x00000016d400720c */ /* 0x000fe20003f66070 */
[----:B------:R-:W-:Y:S01]  /*aa40*/  UIADD3 UR7, UR7, -0x80, URZ ;  /* 0xffffff8007077890 */ /* 0x000fe2000fffe03f */
[----:B------:R-:W-:Y:S01]  /*aa50*/  @!P1 HADD2 R13, -R118.H0_H0, -RZ.H0_H0 ;  /* 0xa00000ff760d9230 */ /* 0x000fe20000000900 */
[----:B------:R-:W-:Y:S01]  /*aa60*/  IMAD R11, R35, c[0x0][0x228], R11 ;  /* 0x00008a00230b7a24 */ /* 0x000fe200078e020b */
[----:B------:R-:W-:-:S03]  /*aa70*/  PRMT R120, R121, 0x7632, R120 ;  /* 0x0000763279787816 */ /* 0x000fc60000000078 */
[----:B------:R-:W-:Y:S01]  /*aa80*/  @!P1 PRMT R118, R13, 0x5410, RZ ;  /* 0x000054100d769816 */ /* 0x000fe200000000ff */
[----:B------:R-:W-:Y:S01]  /*aa90*/  IMAD.U32 R12, RZ, RZ, UR7 ;  /* 0x00000007ff0c7e24 */ /* 0x000fe2000f8e00ff */
[----:B------:R-:W-:Y:S01]  /*aaa0*/  SHF.R.S32.HI R10, RZ, 0x1f, R11 ;  /* 0x0000001fff0a7819 */ /* 0x000fe2000001140b */
[----:B------:R-:W-:Y:S01]  /*aab0*/  @!P2 HADD2 R8, -R120.H0_H0, -RZ.H0_H0 ;  /* 0xa00000ff7808a230 */ /* 0x000fe20000000900 */
[----:B------:R-:W-:Y:S01]  /*aac0*/  IADD3 R11, P1, R11, UR7, RZ ;  /* 0x000000070b0b7c10 */ /* 0x000fe2000ff3e0ff */
[----:B------:R-:W-:Y:S01]  /*aad0*/  IMAD.MOV.U32 R34, RZ, RZ, R116 ;  /* 0x000000ffff227224 */ /* 0x000fe200078e0074 */
[----:B------:R-:W-:Y:S01]  /*aae0*/  @!P3 HADD2 R9, -R121.H0_H0, -RZ.H0_H0 ;  /* 0xa00000ff7909b230 */ /* 0x000fe20000000900 */
[----:B------:R-:W-:Y:S02]  /*aaf0*/  PRMT R28, R121, 0x5410, R120 ;  /* 0x00005410791c7816 */ /* 0x000fe40000000078 */
[----:B------:R-:W-:Y:S02]  /*ab00*/  LEA.HI.X.SX32 R10, R12, R10, 0x1, P1 ;  /* 0x0000000a0c0a7211 */ /* 0x000fe400008f0eff */
[----:B------:R-:W-:-:S02]  /*ab10*/  LEA R116, P1, R11, c[0x0][0x1f8], 0x1 ;  /* 0x00007e000b747a11 */ /* 0x000fc400078208ff */
[----:B------:R-:W-:Y:S01]  /*ab20*/  @!P2 PRMT R120, R8, 0x5410, RZ ;  /* 0x000054100878a816 */ /* 0x000fe200000000ff */
[----:B------:R-:W-:Y:S01]  /*ab30*/  IMAD.MOV.U32 R8, RZ, RZ, c[0x0][0x228] ;  /* 0x00008a00ff087624 */ /* 0x000fe200078e00ff */
[----:B------:R-:W-:Y:S01]  /*ab40*/  @!P3 PRMT R121, R9, 0x5410, RZ ;  /* 0x000054100979b816 */ /* 0x000fe200000000ff */
[----:B------:R-:W-:Y:S01]  /*ab50*/  IMAD.MOV.U32 R35, RZ, RZ, R117 ;  /* 0x000000ffff237224 */ /* 0x000fe200078e0075 */
[----:B------:R-:W-:Y:S01]  /*ab60*/  LEA.HI.X R117, R11, c[0x0][0x1fc], R10, 0x1, P1 ;  /* 0x00007f000b757a11 */ /* 0x000fe200008f0c0a */
[----:B------:R-:W-:-:S04]  /*ab70*/  IMAD.SHL.U32 R9, R8, 0x8, RZ ;  /* 0x0000000808097824 */ /* 0x000fc800078e00ff */
[----:B------:R-:W-:-:S04]  /*ab80*/  IMAD.WIDE R22, R9, 0x2, R116 ;  /* 0x0000000209167825 */ /* 0x000fc800078e0274 */
[C---:B------:R-:W-:Y:S02]  /*ab90*/  IMAD.SHL.U32 R9, R8.reuse, 0x40, RZ ;  /* 0x0000004008097824 */ /* 0x040fe400078e00ff */
[----:B------:R-:W-:Y:S01]  /*aba0*/  IMAD R8, R8, 0x48, RZ ;  /* 0x0000004808087824 */ /* 0x000fe200078e02ff */
[----:B------:R-:W-:-:S03]  /*abb0*/  LOP3.LUT R152, R151, UR14, R152, 0x96, !PT ;  /* 0x0000000e97987c12 */ /* 0x000fc6000f8e9698 */
[----:B------:R-:W-:Y:S01]  /*abc0*/  IMAD.WIDE R32, R8, 0x2, R116 ;  /* 0x0000000208207825 */ /* 0x000fe200078e0274 */
[----:B------:R-:W-:Y:S02]  /*abd0*/  LOP3.LUT R8, R153, UR19, R136, 0x96, !PT ;  /* 0x0000001399087c12 */ /* 0x000fe4000f8e9688 */
[----:B------:R-:W-:Y:S01]  /*abe0*/  LOP3.LUT R25, R24, 0xff, RZ, 0xc0, !PT ;  /* 0x000000ff18197812 */ /* 0x000fe200078ec0ff */
[----:B------:R-:W-:-:S03]  /*abf0*/  IMAD.WIDE.U32 R152, R152, -0x2daee0ad, RZ ;  /* 0xd2511f5398987825 */ /* 0x000fc600078e00ff */
[----:B------:R-:W-:Y:S01]  /*ac00*/  ISETP.GE.U32.AND P5, PT, R212, R25, PT ;  /* 0x00000019d400720c */ /* 0x000fe20003fa6070 */
[----:B------:R-:W-:-:S05]  /*ac10*/  IMAD R8, R8, -0x2daee0ad, RZ ;  /* 0xd2511f5308087824 */ /* 0x000fca00078e02ff */
[----:B------:R-:W-:-:S05]  /*ac20*/  LOP3.LUT R8, R153, UR9, R8, 0x96, !PT ;  /* 0x0000000999087c12 */ /* 0x000fca000f8e9608 */
[----:B------:R-:W-:Y:S01]  /*ac30*/  IMAD.WIDE.U32 R10, R8, -0x326172a9, RZ ;  /* 0xcd9e8d57080a7825 */ /* 0x000fe200078e00ff */
[----:B------:R-:W-:Y:S01]  /*ac40*/  PRMT R122, R123, 0x7632, R122 ;  /* 0x000076327b7a7816 */ /* 0x000fe2000000007a */
[----:B------:R-:W-:-:S03]  /*ac50*/  @!P5 HADD2 R15, -R123.H0_H0, -RZ.H0_H0 ;  /* 0xa00000ff7b0fd230 */ /* 0x000fc60000000900 */
[C---:B------:R-:W-:Y:S02]  /*ac60*/  LOP3.LUT R8, R10.reuse, 0xffff, RZ, 0xc0, !PT ;  /* 0x0000ffff0a087812 */ /* 0x040fe400078ec0ff */
[----:B------:R-:W-:Y:S02]  /*ac70*/  PRMT R54, R123, 0x5410, R122 ;  /* 0x000054107b367816 */ /* 0x000fe4000000007a */
[----:B------:R-:W-:Y:S02]  /*ac80*/  @!P5 PRMT R123, R15, 0x5410, RZ ;  /* 0x000054100f7bd816 */ /* 0x000fe400000000ff */
[----:B------:R-:W-:Y:S02]  /*ac90*/  SHF.R.U32.HI R8, RZ, 0x8, R8 ;  /* 0x00000008ff087819 */ /* 0x000fe40000011608 */
[----:B------:R-:W-:Y:S02]  /*aca0*/  LOP3.LUT R12, R10, 0xff, RZ, 0xc0, !PT ;  /* 0x000000ff0a0c7812 */ /* 0x000fe400078ec0ff */
[----:B------:R-:W-:-:S02]  /*acb0*/  SHF.R.U32.HI R15, RZ, 0x10, R10 ;  /* 0x00000010ff0f7819 */ /* 0x000fc4000001160a */
[----:B------:R-:W-:Y:S02]  /*acc0*/  PRMT R12, R12, 0x5410, R8 ;  /* 0x000054100c0c7816 */ /* 0x000fe40000000008 */
[----:B------:R-:W-:Y:S02]  /*acd0*/  SHF.R.U32.HI R8, RZ, 0x18, R10 ;  /* 0x00000018ff087819 */ /* 0x000fe4000001160a */
[----:B------:R-:W-:Y:S02]  /*ace0*/  LOP3.LUT R15, R15, 0xff, RZ, 0xc0, !PT ;  /* 0x000000ff0f0f7812 */ /* 0x000fe400078ec0ff */
[----:B------:R-:W-:Y:S02]  /*acf0*/  LOP3.LUT R146, R11, UR29, R146, 0x96, !PT ;  /* 0x0000001d0b927c12 */ /* 0x000fe4000f8e9692 */
[----:B------:R-:W-:Y:S02]  /*ad00*/  PRMT R15, R15, 0x5410, R8 ;  /* 0x000054100f0f7816 */ /* 0x000fe40000000008 */
[----:B------:R-:W-:-:S02]  /*ad10*/  LOP3.LUT R24, R24, 0xffff, RZ, 0xc0, !PT ;  /* 0x0000ffff18187812 */ /* 0x000fc400078ec0ff */
[C---:B------:R-:W-:Y:S02]  /*ad20*/  LOP3.LUT R8, R146.reuse, 0xffff, RZ, 0xc0, !PT ;  /* 0x0000ffff92087812 */ /* 0x040fe400078ec0ff */
[----:B------:R-:W-:Y:S02]  /*ad30*/  SHF.R.U32.HI R24, RZ, 0x8, R24 ;  /* 0x00000008ff187819 */ /* 0x000fe40000011618 */
[----:B------:R-:W-:Y:S02]  /*ad40*/  LOP3.LUT R150, R147, UR10, R150, 0x96, !PT ;  /* 0x0000000a93967c12 */ /* 0x000fe4000f8e9696 */
[----:B------:R-:W-:Y:S02]  /*ad50*/  SHF.R.U32.HI R8, RZ, 0x8, R8 ;  /* 0x00000008ff087819 */ /* 0x000fe40000011608 */
[----:B------:R-:W-:Y:S01]  /*ad60*/  LOP3.LUT R11, R146, 0xff, RZ, 0xc0, !PT ;  /* 0x000000ff920b7812 */ /* 0x000fe200078ec0ff */
[----:B------:R-:W-:Y:S01]  /*ad70*/  IMAD.WIDE.U32 R150, R150, -0x2daee0ad, RZ ;  /* 0xd2511f5396967825 */ /* 0x000fe200078e00ff */
[----:B------:R-:W-:-:S02]  /*ad80*/  LOP3.LUT R24, R24, 0xffff, RZ, 0xc0, !PT ;  /* 0x0000ffff18187812 */ /* 0x000fc400078ec0ff */
[----:B------:R-:W-:Y:S01]  /*ad90*/  PRMT R11, R11, 0x5410, R8 ;  /* 0x000054100b0b7816 */ /* 0x000fe20000000008 */
[----:B------:R-:W-:Y:S01]  /*ada0*/  STG.E.U16 [R116.64], R139 ;  /* 0x0000008b74007986 */ /* 0x000fe2000c101510 */
[----:B------:R-:W-:-:S03]  /*adb0*/  SHF.R.U32.HI R8, RZ, 0x10, R146 ;  /* 0x00000010ff087819 */ /* 0x000fc60000011692 */
[----:B------:R-:W-:Y:S01]  /*adc0*/  STG.E.U16 [R116.64+0x2], R142 ;  /* 0x0000028e74007986 */ /* 0x000fe2000c101510 */
[----:B------:R-:W-:-:S03]  /*add0*/  ISETP.GE.U32.AND P4, PT, R212, R24, PT ;  /* 0x00000018d400720c */ /* 0x000fc60003f86070 */
[----:B------:R2:W-:Y:S01]  /*ade0*/  STG.E.U16 [R22.64], R143 ;  /* 0x0000008f16007986 */ /* 0x0005e2000c101510 */
[----:B------:R-:W-:Y:S01]  /*adf0*/  SHF.R.U32.HI R20, RZ, 0x18, R146 ;  /* 0x00000018ff147819 */ /* 0x000fe20000011692 */
[----:B------:R-:W-:Y:S01]  /*ae00*/  IMAD.MOV.U32 R37, RZ, RZ, R34 ;  /* 0x000000ffff257224 */ /* 0x000fe200078e0022 */
[----:B------:R-:W-:-:S07]  /*ae10*/  LOP3.LUT R34, R95, UR23, RZ, 0x3c, !PT ;  /* 0x000000175f227c12 */ /* 0x000fce000f8e3cff */
[----:B------:R-:W-:Y:S01]  /*ae20*/  @!P4 HADD2 R14, -R122.H0_H0, -RZ.H0_H0 ;  /* 0xa00000ff7a0ec230 */ /* 0x000fe20000000900 */
[----:B--2---:R-:W-:Y:S01]  /*ae30*/  IMAD.WIDE R142, R9, 0x2, R116 ;  /* 0x00000002098e7825 */ /* 0x004fe200078e0274 */
[----:B------:R-:W-:Y:S02]  /*ae40*/  LOP3.LUT R9, R8, 0xff, RZ, 0xc0, !PT ;  /* 0x000000ff08097812 */ /* 0x000fe400078ec0ff */
[----:B------:R-:W-:Y:S02]  /*ae50*/  LOP3.LUT R8, R151, UR28, R152, 0x96, !PT ;  /* 0x0000001c97087c12 */ /* 0x000fe4000f8e9698 */
[----:B------:R-:W-:Y:S02]  /*ae60*/  PRMT R20, R9, 0x5410, R20 ;  /* 0x0000541009147816 */ /* 0x000fe40000000014 */
[----:B------:R-:W-:Y:S02]  /*ae70*/  SHF.R.U32.HI R17, RZ, 0x10, R8 ;  /* 0x00000010ff117819 */ /* 0x000fe40000011608 */
[----:B------:R-:W-:-:S02]  /*ae80*/  LOP3.LUT R9, R8, 0xffff, RZ, 0xc0, !PT ;  /* 0x0000ffff08097812 */ /* 0x000fc400078ec0ff */
[----:B------:R-:W-:Y:S02]  /*ae90*/  LOP3.LUT R18, R8, 0xff, RZ, 0xc0, !PT ;  /* 0x000000ff08127812 */ /* 0x000fe400078ec0ff */
[----:B------:R-:W-:Y:S02]  /*aea0*/  SHF.R.U32.HI R8, RZ, 0x18, R8 ;  /* 0x00000018ff087819 */ /* 0x000fe40000011608 */
[----:B------:R-:W-:-:S04]  /*aeb0*/  LOP3.LUT R17, R17, 0xff, RZ, 0xc0, !PT ;  /* 0x000000ff11117812 */ /* 0x000fc800078ec0ff */
[----:B------:R-:W-:Y:S02]  /*aec0*/  PRMT R17, R17, 0x5410, R8 ;  /* 0x0000541011117816 */ /* 0x000fe40000000008 */
[----:B------:R-:W-:Y:S02]  /*aed0*/  LOP3.LUT R8, R150, 0xffff, RZ, 0xc0, !PT ;  /* 0x0000ffff96087812 */ /* 0x000fe400078ec0ff */
[----:B------:R-:W-:Y:S02]  /*aee0*/  @!P4 PRMT R122, R14, 0x5410, RZ ;  /* 0x000054100e7ac816 */ /* 0x000fe400000000ff */
[----:B------:R-:W-:Y:S02]  /*aef0*/  SHF.R.U32.HI R8, RZ, 0x8, R8 ;  /* 0x00000008ff087819 */ /* 0x000fe40000011608 */
[----:B------:R-:W-:Y:S02]  /*af00*/  LOP3.LUT R14, R150, 0xff, RZ, 0xc0, !PT ;  /* 0x000000ff960e7812 */ /* 0x000fe400078ec0ff */
[----:B------:R-:W-:Y:S01]  /*af10*/  SHF.R.U32.HI R13, RZ, 0x10, R150 ;  /* 0x00000010ff0d7819 */ /* 0x000fe20000011696 */
[----:B------:R-:W-:Y:S01]  /*af20*/  IMAD.MOV.U32 R36, RZ, RZ, R35 ;  /* 0x000000ffff247224 */ /* 0x000fe200078e0023 */
[----:B------:R-:W-:Y:S01]  /*af30*/  PRMT R14, R14, 0x5410, R8 ;  /* 0x000054100e0e7816 */ /* 0x000fe20000000008 */
[----:B------:R-:W-:Y:S01]  /*af40*/  IMAD.WIDE.U32 R34, R34, -0x326172a9, RZ ;  /* 0xcd9e8d5722227825 */ /* 0x000fe200078e00ff */
[----:B------:R-:W-:-:S02]  /*af50*/  SHF.R.U32.HI R8, RZ, 0x18, R150 ;  /* 0x00000018ff087819 */ /* 0x000fc40000011696 */
[----:B------:R-:W-:-:S04]  /*af60*/  LOP3.LUT R13, R13, 0xff, RZ, 0xc0, !PT ;  /* 0x000000ff0d0d7812 */ /* 0x000fc800078ec0ff */
[----:B------:R-:W-:Y:S02]  /*af70*/  PRMT R13, R13, 0x5410, R8 ;  /* 0x000054100d0d7816 */ /* 0x000fe40000000008 */
[----:B------:R-:W-:-:S05]  /*af80*/  LOP3.LUT R8, R35, UR26, R134, 0x96, !PT ;  /* 0x0000001a23087c12 */ /* 0x000fca000f8e9686 */
[----:B------:R-:W-:Y:S01]  /*af90*/  IMAD.WIDE.U32 R26, R8, -0x2daee0ad, RZ ;  /* 0xd2511f53081a7825 */ /* 0x000fe200078e00ff */
[----:B------:R-:W-:-:S04]  /*afa0*/  SHF.R.U32.HI R9, RZ, 0x8, R9 ;  /* 0x00000008ff097819 */ /* 0x000fc80000011609 */
[----:B------:R-:W-:Y:S01]  /*afb0*/  LOP3.LUT R8, R27, UR22, R138, 0x96, !PT ;  /* 0x000000161b087c12 */ /* 0x000fe2000f8e968a */
[----:B------:R2:W-:Y:S01]  /*afc0*/  STG.E.U16 [R22.64+0x2], R144 ;  /* 0x0000029016007986 */ /* 0x0005e2000c101510 */
[----:B------:R-:W-:Y:S01]  /*afd0*/  PRMT R18, R18, 0x5410, R9 ;  /* 0x0000541012127816 */ /* 0x000fe20000000009 */
[----:B------:R-:W-:Y:S01]  /*afe0*/  IMAD.MOV.U32 R150, RZ, RZ, R22 ;  /* 0x000000ffff967224 */ /* 0x000fe200078e0016 */
[----:B------:R-:W-:Y:S01]  /*aff0*/  LOP3.LUT R9, R137, UR24, R34, 0x96, !PT ;  /* 0x0000001889097c12 */ /* 0x000fe2000f8e9622 */
[----:B------:R-:W-:-:S04]  /*b000*/  IMAD.MOV.U32 R151, RZ, RZ, R23 ;  /* 0x000000ffff977224 */ /* 0x000fc800078e0017 */
[----:B------:R-:W-:-:S05]  /*b010*/  IMAD.WIDE.U32 R24, R9, -0x2daee0ad, RZ ;  /* 0xd2511f5309187825 */ /* 0x000fca00078e00ff */
[----:B------:R-:W-:Y:S01]  /*b020*/  LOP3.LUT R9, R25, UR18, R26, 0x96, !PT ;  /* 0x0000001219097c12 */ /* 0x000fe2000f8e961a */
[----:B--2---:R-:W-:-:S05]  /*b030*/  IMAD.WIDE.U32 R22, R8, -0x326172a9, RZ ;  /* 0xcd9e8d5708167825 */ /* 0x004fca00078e00ff */
[----:B------:R-:W-:-:S05]  /*b040*/  LOP3.LUT R8, R23, UR19, R136, 0x96, !PT ;  /* 0x0000001317087c12 */ /* 0x000fca000f8e9688 */
[----:B------:R-:W-:-:S05]  /*b050*/  IMAD.WIDE.U32 R26, R8, -0x2daee0ad, RZ ;  /* 0xd2511f53081a7825 */ /* 0x000fca00078e00ff */
[----:B------:R-:W-:Y:S01]  /*b060*/  LOP3.LUT R8, R27, UR13, R24, 0x96, !PT ;  /* 0x0000000d1b087c12 */ /* 0x000fe2000f8e9618 */
[----:B------:R-:W-:-:S05]  /*b070*/  IMAD.WIDE.U32 R24, R9, -0x326172a9, RZ ;  /* 0xcd9e8d5709187825 */ /* 0x000fca00078e00ff */
[----:B------:R-:W-:-:S05]  /*b080*/  LOP3.LUT R9, R25, UR14, R22, 0x96, !PT ;  /* 0x0000000e19097c12 */ /* 0x000fca000f8e9616 */
[----:B------:R-:W-:-:S05]  /*b090*/  IMAD.WIDE.U32 R22, R9, -0x2daee0ad, RZ ;  /* 0xd2511f5309167825 */ /* 0x000fca00078e00ff */
[----:B------:R-:W-:Y:S01]  /*b0a0*/  LOP3.LUT R9, R23, UR9, R26, 0x96, !PT ;  /* 0x0000000917097c12 */ /* 0x000fe2000f8e961a */
[----:B------:R-:W-:-:S05]  /*b0b0*/  IMAD.WIDE.U32 R26, R8, -0x326172a9, RZ ;  /* 0xcd9e8d57081a7825 */ /* 0x000fca00078e00ff */
[----:B------:R-:W-:Y:S01]  /*b0c0*/  LOP3.LUT R8, R27, UR10, R24, 0x96, !PT ;  /* 0x0000000a1b087c12 */ /* 0x000fe2000f8e9618 */
[----:B------:R-:W-:Y:S01]  /*b0d0*/  IMAD.WIDE.U32 R24, R9, -0x326172a9, RZ ;  /* 0xcd9e8d5709187825 */ /* 0x000fe200078e00ff */
[----:B------:R-:W-:-:S04]  /*b0e0*/  @!P6 HADD2 R16, -R128.H0_H0, -RZ.H0_H0 ;  /* 0xa00000ff8010e230 */ /* 0x000fc80000000900 */
[C---:B------:R-:W-:Y:S02]  /*b0f0*/  LOP3.LUT R9, R24.reuse, 0xffff, RZ, 0xc0, !PT ;  /* 0x0000ffff18097812 */ /* 0x040fe400078ec0ff */
[----:B------:R-:W-:Y:S02]  /*b100*/  LOP3.LUT R21, R24, 0xff, RZ, 0xc0, !PT ;  /* 0x000000ff18157812 */ /* 0x000fe400078ec0ff */
[----:B------:R-:W-:Y:S02]  /*b110*/  SHF.R.U32.HI R9, RZ, 0x8, R9 ;  /* 0x00000008ff097819 */ /* 0x000fe40000011609 */
[----:B------:R-:W-:Y:S02]  /*b120*/  @!P6 PRMT R128, R16, 0x5410, RZ ;  /* 0x000054101080e816 */ /* 0x000fe400000000ff */
[----:B------:R-:W-:Y:S02]  /*b130*/  PRMT R21, R21, 0x5410, R9 ;  /* 0x0000541015157816 */ /* 0x000fe40000000009 */
[----:B------:R-:W-:-:S02]  /*b140*/  LOP3.LUT R16, R25, UR29, R26, 0x96, !PT ;  /* 0x0000001d19107c12 */ /* 0x000fc4000f8e961a */
[--C-:B------:R-:W-:Y:S02]  /*b150*/  SHF.R.U32.HI R10, RZ, 0x10, R24.reuse ;  /* 0x00000010ff0a7819 */ /* 0x100fe40000011618 */
[----:B------:R-:W-:Y:S01]  /*b160*/  SHF.R.U32.HI R9, RZ, 0x18, R24 ;  /* 0x00000018ff097819 */ /* 0x000fe20000011618 */
[----:B------:R-:W-:Y:S01]  /*b170*/  IMAD.WIDE.U32 R24, R8, -0x2daee0ad, RZ ;  /* 0xd2511f5308187825 */ /* 0x000fe200078e00ff */
[----:B------:R-:W-:-:S04]  /*b180*/  LOP3.LUT R10, R10, 0xff, RZ, 0xc0, !PT ;  /* 0x000000ff0a0a7812 */ /* 0x000fc800078ec0ff */
[----:B------:R-:W-:Y:S02]  /*b190*/  LOP3.LUT R8, R24, 0xffff, RZ, 0xc0, !PT ;  /* 0x0000ffff18087812 */ /* 0x000fe400078ec0ff */
[----:B------:R-:W-:Y:S02]  /*b1a0*/  PRMT R10, R10, 0x5410, R9 ;  /* 0x000054100a0a7816 */ /* 0x000fe40000000009 */
[----:B------:R-:W-:Y:S02]  /*b1b0*/  SHF.R.U32.HI R8, RZ, 0x8, R8 ;  /* 0x00000008ff087819 */ /* 0x000fe40000011608 */
[----:B------:R-:W-:-:S04]  /*b1c0*/  LOP3.LUT R9, R24, 0xff, RZ, 0xc0, !PT ;  /* 0x000000ff18097812 */ /* 0x000fc800078ec0ff */
[----:B------:R-:W-:Y:S02]  /*b1d0*/  PRMT R9, R9, 0x5410, R8 ;  /* 0x0000541009097816 */ /* 0x000fe40000000008 */
[--C-:B------:R-:W-:Y:S02]  /*b1e0*/  SHF.R.U32.HI R8, RZ, 0x10, R24.reuse ;  /* 0x00000010ff087819 */ /* 0x100fe40000011618 */
[----:B------:R-:W-:Y:S02]  /*b1f0*/  SHF.R.U32.HI R19, RZ, 0x18, R24 ;  /* 0x00000018ff137819 */ /* 0x000fe40000011618 */
[----:B------:R-:W-:Y:S02]  /*b200*/  LOP3.LUT R8, R8, 0xff, RZ, 0xc0, !PT ;  /* 0x000000ff08087812 */ /* 0x000fe400078ec0ff */
[----:B------:R-:W-:Y:S02]  /*b210*/  LOP3.LUT R23, R16, 0xffff, RZ, 0xc0, !PT ;  /* 0x0000ffff10177812 */ /* 0x000fe400078ec0ff */
[----:B------:R-:W-:-:S02]  /*b220*/  PRMT R8, R8, 0x5410, R19 ;  /* 0x0000541008087816 */ /* 0x000fc40000000013 */
[----:B------:R-:W-:Y:S02]  /*b230*/  SHF.R.U32.HI R23, RZ, 0x8, R23 ;  /* 0x00000008ff177819 */ /* 0x000fe40000011617 */
[----:B------:R-:W-:Y:S01]  /*b240*/  LOP3.LUT R19, R16, 0xff, RZ, 0xc0, !PT ;  /* 0x000000ff10137812 */ /* 0x000fe200078ec0ff */
[----:B------:R-:W-:Y:S03]  /*b250*/  STG.E.U16 [R142.64], R75 ;  /* 0x0000004b8e007986 */ /* 0x000fe6000c101510 */
[----:B------:R-:W-:Y:S01]  /*b260*/  PRMT R19, R19, 0x5410, R23 ;  /* 0x0000541013137816 */ /* 0x000fe20000000017 */
[----:B------:R2:W-:Y:S01]  /*b270*/  STG.E.U16 [R142.64+0x2], R132 ;  /* 0x000002848e007986 */ /* 0x0005e2000c101510 */
[----:B------:R-:W-:-:S03]  /*b280*/  SHF.R.U32.HI R23, RZ, 0x10, R16 ;  /* 0x00000010ff177819 */ /* 0x000fc60000011610 */
[----:B------:R-:W-:Y:S01]  /*b290*/  STG.E.U16 [R32.64], R209 ;  /* 0x000000d120007986 */ /* 0x000fe2000c101510 */
[----:B------:R-:W-:Y:S02]  /*b2a0*/  SHF.R.U32.HI R16, RZ, 0x18, R16 ;  /* 0x00000018ff107819 */ /* 0x000fe40000011610 */
[----:B------:R-:W-:Y:S01]  /*b2b0*/  LOP3.LUT R23, R23, 0xff, RZ, 0xc0, !PT ;  /* 0x000000ff17177812 */ /* 0x000fe200078ec0ff */
[----:B------:R-:W-:Y:S01]  /*b2c0*/  STG.E.U16 [R32.64+0x2], R208 ;  /* 0x000002d020007986 */ /* 0x000fe2000c101510 */
[----:B------:R-:W-:Y:S01]  /*b2d0*/  LOP3.LUT R22, R25, UR28, R22, 0x96, !PT ;  /* 0x0000001c19167c12 */ /* 0x000fe2000f8e9616 */
[----:B------:R-:W-:Y:S02]  /*b2e0*/  IMAD.MOV.U32 R146, RZ, RZ, R56 ;  /* 0x000000ffff927224 */ /* 0x000fe400078e0038 */
[----:B------:R3:W-:Y:S01]  /*b2f0*/  STG.E.U16 [R116.64+0x10], R140 ;  /* 0x0000108c74007986 */ /* 0x0007e2000c101510 */
[----:B--2---:R-:W-:-:S05]  /*b300*/  IMAD R132, R212, 0x10000, R212 ;  /* 0x00010000d4847824 */ /* 0x004fca00078e02d4 */
[--C-:B------:R-:W-:Y:S01]  /*b310*/  HSET2.LE.AND R20, R20, R132.reuse, PT ;  /* 0x0000008414147233 */ /* 0x100fe20003803000 */
[----:B------:R-:W-:Y:S01]  /*b320*/  IMAD.MOV.U32 R75, RZ, RZ, R57 ;  /* 0x000000ffff4b7224 */ /* 0x000fe200078e0039 */
[--C-:B------:R-:W-:Y:S01]  /*b330*/  HSET2.LE.AND R56, R11, R132.reuse, PT ;  /* 0x000000840b387233 */ /* 0x100fe20003803000 */
[----:B------:R-:W-:Y:S02]  /*b340*/  PRMT R11, R23, 0x5410, R16 ;  /* 0x00005410170b7816 */ /* 0x000fe40000000010 */
[----:B---3--:R-:W-:Y:S01]  /*b350*/  LOP3.LUT R140, R95, UR5, RZ, 0x3c, !PT ;  /* 0x000000055f8c7c12 */ /* 0x008fe2000f8e3cff */
[----:B------:R-:W-:Y:S01]  /*b360*/  HSET2.LE.AND R13, R13, R132, PT ;  /* 0x000000840d0d7233 */ /* 0x000fe20003803000 */
[----:B------:R-:W-:Y:S02]  /*b370*/  LOP3.LUT R23, R22, 0xffff, RZ, 0xc0, !PT ;  /* 0x0000ffff16177812 */ /* 0x000fe400078ec0ff */
[----:B------:R-:W-:Y:S01]  /*b380*/  LOP3.LUT R57, R20, R141, RZ, 0xc0, !PT ;  /* 0x0000008d14397212 */ /* 0x000fe200078ec0ff */
[----:B------:R-:W-:Y:S01]  /*b390*/  IMAD.WIDE.U32 R140, R140, -0x326172a9, RZ ;  /* 0xcd9e8d578c8c7825 */ /* 0x000fe200078e00ff */
[----:B------:R-:W-:-:S02]  /*b3a0*/  SHF.R.U32.HI R23, RZ, 0x8, R23 ;  /* 0x00000008ff177819 */ /* 0x000fc40000011617 */
[----:B------:R-:W-:Y:S02]  /*b3b0*/  LOP3.LUT R16, R22, 0xff, RZ, 0xc0, !PT ;  /* 0x000000ff16107812 */ /* 0x000fe400078ec0ff */
[----:B------:R-:W-:Y:S02]  /*b3c0*/  LOP3.LUT R63, R13, R63, RZ, 0xc0, !PT ;  /* 0x0000003f0d3f7212 */ /* 0x000fe400078ec0ff */
[----:B------:R-:W-:Y:S02]  /*b3d0*/  SHF.R.U32.HI R24, RZ, 0x10, R22 ;  /* 0x00000010ff187819 */ /* 0x000fe40000011616 */
[----:B------:R-:W-:Y:S02]  /*b3e0*/  LOP3.LUT R13, R141, UR26, R134, 0x96, !PT ;  /* 0x0000001a8d0d7c12 */ /* 0x000fe4000f8e9686 */
[----:B------:R-:W-:Y:S02]  /*b3f0*/  PRMT R16, R16, 0x5410, R23 ;  /* 0x0000541010107816 */ /* 0x000fe40000000017 */
[----:B------:R-:W-:-:S02]  /*b400*/  SHF.R.U32.HI R23, RZ, 0x18, R22 ;  /* 0x00000018ff177819 */ /* 0x000fc40000011616 */
[----:B------:R-:W-:Y:S01]  /*b410*/  LOP3.LUT R22, R24, 0xff, RZ, 0xc0, !PT ;  /* 0x000000ff18167812 */ /* 0x000fe200078ec0ff */
[----:B------:R-:W-:Y:S01]  /*b420*/  IMAD.WIDE.U32 R24, R13, -0x2daee0ad, RZ ;  /* 0xd2511f530d187825 */ /* 0x000fe200078e00ff */
[--C-:B------:R-:W-:Y:S02]  /*b430*/  HSET2.LE.AND R14, R14, R132.reuse, PT ;  /* 0x000000840e0e7233 */ /* 0x100fe40003803000 */
[----:B------:R-:W-:Y:S01]  /*b440*/  HSET2.LE.AND R21, R21, R132, PT ;  /* 0x0000008415157233 */ /* 0x000fe20003803000 */
[----:B------:R-:W-:Y:S01]  /*b450*/  IMAD.MOV.U32 R147, RZ, RZ, R54 ;  /* 0x000000ffff937224 */ /* 0x000fe200078e0036 */
[----:B------:R-:W-:Y:S01]  /*b460*/  LOP3.LUT R13, R25, UR22, R138, 0x96, !PT ;  /* 0x00000016190d7c12 */ /* 0x000fe2000f8e968a */
[----:B------:R-:W-:Y:S02]  /*b470*/  IMAD.MOV.U32 R54, RZ, RZ, R51 ;  /* 0x000000ffff367224 */ /* 0x000fe400078e0033 */
[----:B------:R-:W-:Y:S01]  /*b480*/  IMAD.MOV.U32 R51, RZ, RZ, R62 ;  /* 0x000000ffff337224 */ /* 0x000fe200078e003e */
[----:B------:R-:W-:-:S02]  /*b490*/  LOP3.LUT R62, R14, R159, RZ, 0xc0, !PT ;  /* 0x0000009f0e3e7212 */ /* 0x000fc400078ec0ff */
[----:B------:R-:W-:Y:S01]  /*b4a0*/  LOP3.LUT R26, R21, R98, RZ, 0xc0, !PT ;  /* 0x00000062151a7212 */ /* 0x000fe200078ec0ff */
[----:B------:R-:W-:Y:S01]  /*b4b0*/  IMAD.WIDE.U32 R20, R13, -0x326172a9, RZ ;  /* 0xcd9e8d570d147825 */ /* 0x000fe200078e00ff */
[----:B------:R-:W-:-:S03]  /*b4c0*/  LOP3.LUT R14, R137, UR24, R140, 0x96, !PT ;  /* 0x00000018890e7c12 */ /* 0x000fc6000f8e968c */
[----:B------:R-:W-:Y:S01]  /*b4d0*/  IMAD.MOV.U32 R153, RZ, RZ, R58 ;  /* 0x000000ffff997224 */ /* 0x000fe200078e003a */
[----:B------:R-:W-:Y:S01]  /*b4e0*/  HSET2.LE.AND R58, R12, R132, PT ;  /* 0x000000840c3a7233 */ /* 0x000fe20003803000 */
[----:B------:R-:W-:Y:S01]  /*b4f0*/  PRMT R12, R22, 0x5410, R23 ;  /* 0x00005410160c7816 */ /* 0x000fe20000000017 */
[----:B------:R-:W-:Y:S01]  /*b500*/  IMAD.WIDE.U32 R22, R14, -0x2daee0ad, RZ ;  /* 0xd2511f530e167825 */ /* 0x000fe200078e00ff */
[----:B------:R-:W-:-:S04]  /*b510*/  LOP3.LUT R13, R21, UR19, R136, 0x96, !PT ;  /* 0x00000013150d7c12 */ /* 0x000fc8000f8e9688 */
[----:B------:R-:W-:Y:S01]  /*b520*/  LOP3.LUT R14, R23, UR18, R24, 0x96, !PT ;  /* 0x00000012170e7c12 */ /* 0x000fe2000f8e9618 */
[----:B------:R-:W-:-:S05]  /*b530*/  IMAD.WIDE.U32 R24, R13, -0x2daee0ad, RZ ;  /* 0xd2511f530d187825 */ /* 0x000fca00078e00ff */
[----:B------:R-:W-:Y:S01]  /*b540*/  LOP3.LUT R13, R25, UR13, R22, 0x96, !PT ;  /* 0x0000000d190d7c12 */ /* 0x000fe2000f8e9616 */
[----:B------:R-:W-:-:S05]  /*b550*/  IMAD.WIDE.U32 R22, R14, -0x326172a9, RZ ;  /* 0xcd9e8d570e167825 */ /* 0x000fca00078e00ff */
[----:B------:R-:W-:-:S05]  /*b560*/  LOP3.LUT R14, R23, UR14, R20, 0x96, !PT ;  /* 0x0000000e170e7c12 */ /* 0x000fca000f8e9614 */
[----:B------:R-:W-:-:S05]  /*b570*/  IMAD.WIDE.U32 R20, R14, -0x2daee0ad, RZ ;  /* 0xd2511f530e147825 */ /* 0x000fca00078e00ff */
[----:B------:R-:W-:Y:S01]  /*b580*/  LOP3.LUT R14, R21, UR9, R24, 0x96, !PT ;  /* 0x00000009150e7c12 */ /* 0x000fe2000f8e9618 */
[----:B------:R-:W-:Y:S01]  /*b590*/  IMAD.WIDE.U32 R24, R13, -0x326172a9, RZ ;  /* 0xcd9e8d570d187825 */ /* 0x000fe200078e00ff */
[----:B------:R-:W-:-:S04]  /*b5a0*/  HSET2.LE.AND R18, R18, R132, PT ;  /* 0x0000008412127233 */ /* 0x000fc80003803000 */
[----:B------:R-:W-:Y:S01]  /*b5b0*/  LOP3.LUT R13, R25, UR10, R22, 0x96, !PT ;  /* 0x0000000a190d7c12 */ /* 0x000fe2000f8e9616 */
[----:B------:R-:W-:Y:S01]  /*b5c0*/  IMAD.WIDE.U32 R22, R14, -0x326172a9, RZ ;  /* 0xcd9e8d570e167825 */ /* 0x000fe200078e00ff */
[----:B------:R-:W-:-:S04]  /*b5d0*/  HSET2.LE.AND R17, R17, R132, PT ;  /* 0x0000008411117233 */ /* 0x000fc80003803000 */
[----:B------:R-:W-:Y:S01]  /*b5e0*/  LOP3.LUT R14, R22, 0xffff, RZ, 0xc0, !PT ;  /* 0x0000ffff160e7812 */ /* 0x000fe200078ec0ff */
[----:B------:R-:W-:Y:S01]  /*b5f0*/  IMAD.MOV.U32 R31, RZ, RZ, R60 ;  /* 0x000000ffff1f7224 */ /* 0x000fe200078e003c */
[----:B------:R-:W-:Y:S02]  /*b600*/  LOP3.LUT R60, R18, R156, RZ, 0xc0, !PT ;  /* 0x0000009c123c7212 */ /* 0x000fe400078ec0ff */
[----:B------:R-:W-:Y:S02]  /*b610*/  SHF.R.U32.HI R14, RZ, 0x8, R14 ;  /* 0x00000008ff0e7819 */ /* 0x000fe4000001160e */
[----:B------:R-:W-:Y:S01]  /*b620*/  LOP3.LUT R18, R22, 0xff, RZ, 0xc0, !PT ;  /* 0x000000ff16127812 */ /* 0x000fe200078ec0ff */
[----:B------:R-:W-:Y:S02]  /*b630*/  IMAD.MOV.U32 R144, RZ, RZ, R49 ;  /* 0x000000ffff907224 */ /* 0x000fe400078e0031 */
[----:B------:R-:W-:Y:S01]  /*b640*/  IMAD.MOV.U32 R49, RZ, RZ, R61 ;  /* 0x000000ffff317224 */ /* 0x000fe200078e003d */
[----:B------:R-:W-:-:S02]  /*b650*/  LOP3.LUT R61, R17, R158, RZ, 0xc0, !PT ;  /* 0x0000009e113d7212 */ /* 0x000fc400078ec0ff */
[----:B------:R-:W-:Y:S02]  /*b660*/  PRMT R18, R18, 0x5410, R14 ;  /* 0x0000541012127816 */ /* 0x000fe4000000000e */
[----:B------:R-:W-:Y:S02]  /*b670*/  LOP3.LUT R21, R23, UR29, R24, 0x96, !PT ;  /* 0x0000001d17157c12 */ /* 0x000fe4000f8e9618 */
[--C-:B------:R-:W-:Y:S02]  /*b680*/  SHF.R.U32.HI R17, RZ, 0x10, R22.reuse ;  /* 0x00000010ff117819 */ /* 0x100fe40000011616 */
[----:B------:R-:W-:Y:S01]  /*b690*/  SHF.R.U32.HI R14, RZ, 0x18, R22 ;  /* 0x00000018ff0e7819 */ /* 0x000fe20000011616 */
[----:B------:R-:W-:Y:S01]  /*b6a0*/  IMAD.WIDE.U32 R22, R13, -0x2daee0ad, RZ ;  /* 0xd2511f530d167825 */ /* 0x000fe200078e00ff */
[----:B------:R-:W-:-:S04]  /*b6b0*/  LOP3.LUT R17, R17, 0xff, RZ, 0xc0, !PT ;  /* 0x000000ff11117812 */ /* 0x000fc800078ec0ff */
[C---:B------:R-:W-:Y:S02]  /*b6c0*/  LOP3.LUT R13, R22.reuse, 0xffff, RZ, 0xc0, !PT ;  /* 0x0000ffff160d7812 */ /* 0x040fe400078ec0ff */
[----:B------:R-:W-:Y:S02]  /*b6d0*/  PRMT R17, R17, 0x5410, R14 ;  /* 0x0000541011117816 */ /* 0x000fe4000000000e */
[----:B------:R-:W-:Y:S02]  /*b6e0*/  SHF.R.U32.HI R13, RZ, 0x8, R13 ;  /* 0x00000008ff0d7819 */ /* 0x000fe4000001160d */
[----:B------:R-:W-:Y:S01]  /*b6f0*/  LOP3.LUT R14, R22, 0xff, RZ, 0xc0, !PT ;  /* 0x000000ff160e7812 */ /* 0x000fe200078ec0ff */
[--C-:B------:R-:W-:Y:S02]  /*b700*/  HSET2.LE.AND R15, R15, R132.reuse, PT ;  /* 0x000000840f0f7233 */ /* 0x100fe40003803000 */
[--C-:B------:R-:W-:Y:S01]  /*b710*/  HSET2.LE.AND R10, R10, R132.reuse, PT ;  /* 0x000000840a0a7233 */ /* 0x100fe20003803000 */
[----:B------:R-:W-:Y:S01]  /*b720*/  PRMT R14, R14, 0x5410, R13 ;  /* 0x000054100e0e7816 */ /* 0x000fe2000000000d */
[----:B------:R-:W-:Y:S01]  /*b730*/  IMAD.MOV.U32 R52, RZ, RZ, R210 ;  /* 0x000000ffff347224 */ /* 0x000fe200078e00d2 */
[----:B------:R-:W-:Y:S01]  /*b740*/  SHF.R.U32.HI R13, RZ, 0x10, R22 ;  /* 0x00000010ff0d7819 */ /* 0x000fe20000011616 */
[----:B------:R-:W-:Y:S01]  /*b750*/  IMAD.MOV.U32 R213, RZ, RZ, R59 ;  /* 0x000000ffffd57224 */ /* 0x000fe200078e003b */
[----:B------:R-:W-:Y:S01]  /*b760*/  LOP3.LUT R59, R15, R155, RZ, 0xc0, !PT ;  /* 0x0000009b0f3b7212 */ /* 0x000fe200078ec0ff */
[----:B------:R-:W-:Y:S01]  /*b770*/  HSET2.LE.AND R9, R9, R132, PT ;  /* 0x0000008409097233 */ /* 0x000fe20003803000 */
[----:B------:R-:W-:Y:S01]  /*b780*/  LOP3.LUT R27, R10, R96, RZ, 0xc0, !PT ;  /* 0x000000600a1b7212 */ /* 0x000fe200078ec0ff */
[----:B------:R-:W-:Y:S01]  /*b790*/  IMAD.MOV.U32 R96, RZ, RZ, R52 ;  /* 0x000000ffff607224 */ /* 0x000fe200078e0034 */
[----:B------:R-:W-:Y:S01]  /*b7a0*/  SHF.R.U32.HI R15, RZ, 0x18, R22 ;  /* 0x00000018ff0f7819 */ /* 0x000fe20000011616 */
[----:B------:R-:W-:Y:S01]  /*b7b0*/  IMAD.MOV.U32 R53, RZ, RZ, R211 ;  /* 0x000000ffff357224 */ /* 0x000fe200078e00d3 */
[----:B------:R-:W-:-:S02]  /*b7c0*/  LOP3.LUT R13, R13, 0xff, RZ, 0xc0, !PT ;  /* 0x000000ff0d0d7812 */ /* 0x000fc400078ec0ff */
[----:B------:R-:W-:Y:S02]  /*b7d0*/  LOP3.LUT R56, R56, R135, RZ, 0xc0, !PT ;  /* 0x0000008738387212 */ /* 0x000fe400078ec0ff */
[----:B------:R-:W-:Y:S01]  /*b7e0*/  LOP3.LUT R20, R23, UR28, R20, 0x96, !PT ;  /* 0x0000001c17147c12 */ /* 0x000fe2000f8e9614 */
[----:B------:R-:W-:Y:S01]  /*b7f0*/  HSET2.LE.AND R19, R19, R132, PT ;  /* 0x0000008413137233 */ /* 0x000fe20003803000 */
[----:B------:R-:W-:Y:S01]  /*b800*/  LOP3.LUT R10, R21, 0xffff, RZ, 0xc0, !PT ;  /* 0x0000ffff150a7812 */ /* 0x000fe200078ec0ff */
[----:B------:R2:W-:Y:S01]  /*b810*/  STG.E.U16 [R116.64+0x12], R145 ;  /* 0x0000129174007986 */ /* 0x0005e2000c101510 */
[----:B------:R-:W-:Y:S02]  /*b820*/  LOP3.LUT R52, R95, UR4, RZ, 0x3c, !PT ;  /* 0x000000045f347c12 */ /* 0x000fe4000f8e3cff */
[----:B------:R-:W-:Y:S01]  /*b830*/  PRMT R13, R13, 0x5410, R15 ;  /* 0x000054100d0d7816 */ /* 0x000fe2000000000f */
[----:B------:R-:W-:Y:S01]  /*b840*/  IMAD.MOV.U32 R155, RZ, RZ, R151 ;  /* 0x000000ffff9b7224 */ /* 0x000fe200078e0097 */
[----:B------:R-:W-:Y:S01]  /*b850*/  LOP3.LUT R22, R9, R97, RZ, 0xc0, !PT ;  /* 0x0000006109167212 */ /* 0x000fe200078ec0ff */
[----:B------:R-:W-:Y:S01]  /*b860*/  IMAD.MOV.U32 R97, RZ, RZ, R53 ;  /* 0x000000ffff617224 */ /* 0x000fe200078e0035 */
[----:B------:R-:W-:Y:S01]  /*b870*/  SHF.R.U32.HI R10, RZ, 0x8, R10 ;  /* 0x00000008ff0a7819 */ /* 0x000fe2000001160a */
[----:B------:R-:W-:Y:S01]  /*b880*/  IMAD.WIDE.U32 R52, R52, -0x326172a9, RZ ;  /* 0xcd9e8d5734347825 */ /* 0x000fe200078e00ff */
[----:B------:R-:W-:-:S03]  /*b890*/  LOP3.LUT R15, R21, 0xff, RZ, 0xc0, !PT ;  /* 0x000000ff150f7812 */ /* 0x000fc600078ec0ff */
[----:B------:R-:W-:Y:S01]  /*b8a0*/  IMAD.MOV.U32 R158, RZ, RZ, R32 ;  /* 0x000000ffff9e7224 */ /* 0x000fe200078e0020 */
[----:B------:R-:W-:Y:S01]  /*b8b0*/  PRMT R15, R15, 0x5410, R10 ;  /* 0x000054100f0f7816 */ /* 0x000fe2000000000a */
[----:B------:R-:W-:Y:S01]  /*b8c0*/  IMAD.MOV.U32 R159, RZ, RZ, R33 ;  /* 0x000000ffff9f7224 */ /* 0x000fe200078e0021 */
[--C-:B------:R-:W-:Y:S01]  /*b8d0*/  SHF.R.U32.HI R10, RZ, 0x10, R21.reuse ;  /* 0x00000010ff0a7819 */ /* 0x100fe20000011615 */
[----:B------:R-:W-:Y:S01]  /*b8e0*/  IMAD.MOV.U32 R156, RZ, RZ, R142 ;  /* 0x000000ffff9c7224 */ /* 0x000fe200078e008e */
[----:B------:R-:W-:Y:S01]  /*b8f0*/  LOP3.LUT R134, R53, UR26, R134, 0x96, !PT ;  /* 0x0000001a35867c12 */ /* 0x000fe2000f8e9686 */
[--C-:B------:R-:W-:Y:S01]  /*b900*/  HSET2.LE.AND R25, R11, R132.reuse, PT ;  /* 0x000000840b197233 */ /* 0x100fe20003803000 */
[----:B------:R-:W-:Y:S01]  /*b910*/  SHF.R.U32.HI R21, RZ, 0x18, R21 ;  /* 0x00000018ff157819 */ /* 0x000fe20000011615 */
[----:B------:R-:W-:Y:S01]  /*b920*/  IMAD.MOV.U32 R152, RZ, RZ, R75 ;  /* 0x000000ffff987224 */ /* 0x000fe200078e004b */
[----:B------:R-:W-:Y:S01]  /*b930*/  LOP3.LUT R10, R10, 0xff, RZ, 0xc0, !PT ;  /* 0x000000ff0a0a7812 */ /* 0x000fe200078ec0ff */
[----:B------:R-:W-:Y:S01]  /*b940*/  IMAD.WIDE.U32 R134, R134, -0x2daee0ad, RZ ;  /* 0xd2511f5386867825 */ /* 0x000fe200078e00ff */
[----:B------:R-:W-:-:S03]  /*b950*/  HSET2.LE.AND R17, R17, R132, PT ;  /* 0x0000008411117233 */ /* 0x000fc60003803000 */
[----:B------:R-:W-:Y:S01]  /*b960*/  IMAD.MOV.U32 R212, RZ, RZ, R55 ;  /* 0x000000ffffd47224 */ /* 0x000fe200078e0037 */
[----:B------:R-:W-:Y:S01]  /*b970*/  PRMT R10, R10, 0x5410, R21 ;  /* 0x000054100a0a7816 */ /* 0x000fe20000000015 */
[--C-:B------:R-:W-:Y:S01]  /*b980*/  HSET2.LE.AND R18, R18, R132.reuse, PT ;  /* 0x0000008412127233 */ /* 0x100fe20003803000 */
[C---:B------:R-:W-:Y:S01]  /*b990*/  LOP3.LUT R21, R20.reuse, 0xffff, RZ, 0xc0, !PT ;  /* 0x0000ffff14157812 */ /* 0x040fe200078ec0ff */
[--C-:B------:R-:W-:Y:S01]  /*b9a0*/  HSET2.LE.AND R12, R12, R132.reuse, PT ;  /* 0x000000840c0c7233 */ /* 0x100fe20003803000 */
[----:B------:R-:W-:Y:S01]  /*b9b0*/  LOP3.LUT R138, R135, UR22, R138, 0x96, !PT ;  /* 0x00000016878a7c12 */ /* 0x000fe2000f8e968a */
[----:B------:R-:W-:Y:S01]  /*b9c0*/  HSET2.LE.AND R14, R14, R132, PT ;  /* 0x000000840e0e7233 */ /* 0x000fe20003803000 */
[----:B------:R-:W-:Y:S01]  /*b9d0*/  SHF.R.U32.HI R21, RZ, 0x8, R21 ;  /* 0x00000008ff157819 */ /* 0x000fe20000011615 */
[----:B------:R1:W5:Y:S01]  /*b9e0*/  LDL.LU.64 R210, [R1+0x208] ;  /* 0x0002080001d27983 */ /* 0x0003620000300a00 */
[----:B------:R-:W-:Y:S01]  /*b9f0*/  LOP3.LUT R9, R20, 0xff, RZ, 0xc0, !PT ;  /* 0x000000ff14097812 */ /* 0x000fe200078ec0ff */
[----:B------:R-:W-:Y:S01]  /*ba00*/  IMAD.WIDE.U32 R138, R138, -0x326172a9, RZ ;  /* 0xcd9e8d578a8a7825 */ /* 0x000fe200078e00ff */
[----:B------:R-:W-:Y:S01]  /*ba10*/  LOP3.LUT R24, R19, R92, RZ, 0xc0, !PT ;  /* 0x0000005c13187212 */ /* 0x000fe200078ec0ff */
[----:B------:R-:W-:Y:S01]  /*ba20*/  STG.E.U16 [R150.64+0x10], R148 ;  /* 0x0000109496007986 */ /* 0x000fe2000c101510 */
[----:B------:R-:W-:-:S02]  /*ba30*/  PRMT R9, R9, 0x5410, R21 ;  /* 0x0000541009097816 */ /* 0x000fc40000000015 */
[----:B------:R-:W-:Y:S01]  /*ba40*/  LOP3.LUT R19, R137, UR24, R52, 0x96, !PT ;  /* 0x0000001889137c12 */ /* 0x000fe2000f8e9634 */
[----:B--2---:R-:W-:Y:S01]  /*ba50*/  IMAD.MOV.U32 R145, RZ, RZ, R29 ;  /* 0x000000ffff917224 */ /* 0x004fe200078e001d */
[----:B------:R-:W-:Y:S01]  /*ba60*/  SHF.R.U32.HI R21, RZ, 0x10, R20 ;  /* 0x00000010ff157819 */ /* 0x000fe20000011614 */
[----:B------:R2:W-:Y:S01]  /*ba70*/  STG.E.U16 [R150.64+0x12], R149 ;  /* 0x0000129596007986 */ /* 0x0005e2000c101510 */
[----:B------:R-:W-:Y:S02]  /*ba80*/  LOP3.LUT R136, R139, UR19, R136, 0x96, !PT ;  /* 0x000000138b887c12 */ /* 0x000fe4000f8e9688 */
[----:B------:R-:W-:Y:S01]  /*ba90*/  SHF.R.U32.HI R20, RZ, 0x18, R20 ;  /* 0x00000018ff147819 */ /* 0x000fe20000011614 */
[--C-:B------:R-:W-:Y:S01]  /*baa0*/  HSET2.LE.AND R23, R8, R132.reuse, PT ;  /* 0x0000008408177233 */ /* 0x100fe20003803000 */
[----:B------:R-:W-:Y:S01]  /*bab0*/  LOP3.LUT R21, R21, 0xff, RZ, 0xc0, !PT ;  /* 0x000000ff15157812 */ /* 0x000fe200078ec0ff */
[----:B------:R-:W-:Y:S01]  /*bac0*/  IMAD.WIDE.U32 R136, R136, -0x2daee0ad, RZ ;  /* 0xd2511f5388887825 */ /* 0x000fe200078e00ff */
[----:B------:R-:W-:Y:S01]  /*bad0*/  LOP3.LUT R25, R25, R90, RZ, 0xc0, !PT ;  /* 0x0000005a19197212 */ /* 0x000fe200078ec0ff */
[----:B------:R-:W-:Y:S01]  /*bae0*/  HSET2.LE.AND R13, R13, R132, PT ;  /* 0x000000840d0d7233 */ /* 0x000fe20003803000 */
[----:B------:R-:W-:Y:S01]  /*baf0*/  PRMT R8, R21, 0x5410, R20 ;  /* 0x0000541015087816 */ /* 0x000fe20000000014 */
[----:B------:R-:W-:Y:S04]  /*bb00*/  STG.E.U16 [R142.64+0x10], R73 ;  /* 0x000010498e007986 */ /* 0x000fe8000c101510 */
[----:B------:R3:W-:Y:S01]  /*bb10*/  STG.E.U16 [R142.64+0x12], R171 ;  /* 0x000012ab8e007986 */ /* 0x0007e2000c101510 */
[----:B------:R-:W-:-:S02]  /*bb20*/  LOP3.LUT R18, R18, R93, RZ, 0xc0, !PT ;  /* 0x0000005d12127212 */ /* 0x000fc400078ec0ff */
[----:B------:R-:W-:Y:S02]  /*bb30*/  LOP3.LUT R14, R14, R87, RZ, 0xc0, !PT ;  /* 0x000000570e0e7212 */ /* 0x000fe400078ec0ff */
[----:B------:R-:W-:Y:S01]  /*bb40*/  LOP3.LUT R58, R58, R154, RZ, 0xc0, !PT ;  /* 0x0000009a3a3a7212 */ /* 0x000fe200078ec0ff */
[----:B------:R-:W-:Y:S01]  /*bb50*/  HSET2.LE.AND R10, R10, R132, PT ;  /* 0x000000840a0a7233 */ /* 0x000fe20003803000 */
[----:B------:R1:W5:Y:S01]  /*bb60*/  LDL.LU R209, [R1+0x200] ;  /* 0x0002000001d17983 */ /* 0x0003620000300800 */
[----:B--2---:R-:W-:-:S03]  /*bb70*/  IMAD.MOV.U32 R151, RZ, RZ, R28 ;  /* 0x000000ffff977224 */ /* 0x004fc600078e001c */
[----:B------:R-:W-:Y:S01]  /*bb80*/  STG.E.U16 [R32.64+0x10], R170 ;  /* 0x000010aa20007986 */ /* 0x000fe2000c101510 */
[----:B------:R-:W-:-:S04]  /*bb90*/  IMAD.WIDE.U32 R28, R19, -0x2daee0ad, RZ ;  /* 0xd2511f53131c7825 */ /* 0x000fc800078e00ff */
[----:B------:R-:W-:Y:S01]  /*bba0*/  IMAD.MOV.U32 R149, RZ, RZ, R36 ;  /* 0x000000ffff957224 */ /* 0x000fe200078e0024 */
[----:B------:R-:W-:Y:S01]  /*bbb0*/  LOP3.LUT R20, R29, UR18, R134, 0x96, !PT ;  /* 0x000000121d147c12 */ /* 0x000fe2000f8e9686 */
[----:B---3--:R-:W-:Y:S01]  /*bbc0*/  IMAD.MOV.U32 R142, RZ, RZ, R37 ;  /* 0x000000ffff8e7224 */ /* 0x008fe200078e0025 */
[----:B------:R-:W-:-:S03]  /*bbd0*/  LOP3.LUT R19, R137, UR13, R28, 0x96, !PT ;  /* 0x0000000d89137c12 */ /* 0x000fc6000f8e961c */
[----:B------:R-:W-:Y:S01]  /*bbe0*/  IMAD.WIDE.U32 R28, R20, -0x326172a9, RZ ;  /* 0xcd9e8d57141c7825 */ /* 0x000fe200078e00ff */
[----:B------:R2:W-:Y:S03]  /*bbf0*/  STG.E.U16 [R32.64+0x12], R169 ;  /* 0x000012a920007986 */ /* 0x0005e6000c101510 */
[----:B------:R-:W-:-:S04]  /*bc00*/  IMAD.WIDE.U32 R20, R19, -0x326172a9, RZ ;  /* 0xcd9e8d5713147825 */ /* 0x000fc800078e00ff */
[----:B------:R-:W-:Y:S02]  /*bc10*/  IMAD.MOV.U32 R148, RZ, RZ, R30 ;  /* 0x000000ffff947224 */ /* 0x000fe400078e001e */
[----:B------:R-:W-:Y:S01]  /*bc20*/  IMAD.MOV.U32 R139, RZ, RZ, R146 ;  /* 0x000000ffff8b7224 */ /* 0x000fe200078e0092 */
[--C-:B------:R-:W-:Y:S01]  /*bc30*/  HSET2.LE.AND R9, R9, R132.reuse, PT ;  /* 0x0000008409097233 */ /* 0x100fe20003803000 */
[----:B------:R-:W-:Y:S01]  /*bc40*/  IMAD.MOV.U32 R154, RZ, RZ, R150 ;  /* 0x000000ffff9a7224 */ /* 0x000fe200078e0096 */
[----:B------:R-:W-:Y:S01]  /*bc50*/  HSET2.LE.AND R8, R8, R132, PT ;  /* 0x0000008408087233 */ /* 0x000fe20003803000 */
[----:B------:R1:W5:Y:S01]  /*bc60*/  LDL.LU R208, [R1+0x1fc] ;  /* 0x0001fc0001d07983 */ /* 0x0003620000300800 */
[----:B--2---:R-:W-:Y:S02]  /*bc70*/  LOP3.LUT R32, R29, UR14, R138, 0x96, !PT ;  /* 0x0000000e1d207c12 */ /* 0x004fe4000f8e968a */
[----:B------:R-:W-:Y:S01]  /*bc80*/  LOP3.LUT R19, R21, UR10, R28, 0x96, !PT ;  /* 0x0000000a15137c12 */ /* 0x000fe2000f8e961c */
[----:B------:R2:W-:Y:S02]  /*bc90*/  STG.E.U16 [R116.64+0x20], R157 ;  /* 0x0000209d74007986 */ /* 0x0005e4000c101510 */
[----:B------:R-:W-:-:S02]  /*bca0*/  IMAD.WIDE.U32 R32, R32, -0x2daee0ad, RZ ;  /* 0xd2511f5320207825 */ /* 0x000fc400078e00ff */
[----:B------:R1:W5:Y:S03]  /*bcb0*/  LDL.LU R171, [R1+0x1f8] ;  /* 0x0001f80001ab7983 */ /* 0x0003660000300800 */
[----:B------:R-:W-:Y:S01]  /*bcc0*/  LOP3.LUT R36, R33, UR9, R136, 0x96, !PT ;  /* 0x0000000921247c12 */ /* 0x000fe2000f8e9688 */
[----:B------:R-:W-:Y:S01]  /*bcd0*/  IMAD.MOV.U32 R150, RZ, RZ, R39 ;  /* 0x000000ffff967224 */ /* 0x000fe200078e0027 */
[----:B------:R-:W-:Y:S01]  /*bce0*/  LOP3.LUT R21, R12, R84, RZ, 0xc0, !PT ;  /* 0x000000540c157212 */ /* 0x000fe200078ec0ff */
[----:B------:R-:W-:Y:S01]  /*bcf0*/  IMAD.MOV.U32 R146, RZ, RZ, R49 ;  /* 0x000000ffff927224 */ /* 0x000fe200078e0031 */
[----:B------:R1:W5:Y:S01]  /*bd00*/  LDL.LU R170, [R1+0x1f4] ;  /* 0x0001f40001aa7983 */ /* 0x0003620000300800 */
[----:B------:R-:W-:-:S03]  /*bd10*/  IMAD.WIDE.U32 R36, R36, -0x326172a9, RZ ;  /* 0xcd9e8d5724247825 */ /* 0x000fc600078e00ff */
[----:B------:R1:W5:Y:S02]  /*bd20*/  LDL.LU R169, [R1+0x1f0] ;  /* 0x0001f00001a97983 */ /* 0x0003640000300800 */
[----:B------:R-:W-:-:S04]  /*bd30*/  LOP3.LUT R11, R37, UR29, R20, 0x96, !PT ;  /* 0x0000001d250b7c12 */ /* 0x000fc8000f8e9614 */
[C---:B------:R-:W-:Y:S02]  /*bd40*/  LOP3.LUT R20, R11.reuse, 0xffff, RZ, 0xc0, !PT ;  /* 0x0000ffff0b147812 */ /* 0x040fe400078ec0ff */
[----:B------:R-:W-:Y:S02]  /*bd50*/  LOP3.LUT R33, R11, 0xff, RZ, 0xc0, !PT ;  /* 0x000000ff0b217812 */ /* 0x000fe400078ec0ff */
[----:B------:R-:W-:Y:S02]  /*bd60*/  SHF.R.U32.HI R20, RZ, 0x8, R20 ;  /* 0x00000008ff147819 */ /* 0x000fe40000011614 */
[--C-:B------:R-:W-:Y:S02]  /*bd70*/  SHF.R.U32.HI R30, RZ, 0x18, R11.reuse ;  /* 0x00000018ff1e7819 */ /* 0x100fe4000001160b */
[----:B------:R-:W-:Y:S02]  /*bd80*/  PRMT R33, R33, 0x5410, R20 ;  /* 0x0000541021217816 */ /* 0x000fe40000000014 */
[----:B------:R-:W-:-:S02]  /*bd90*/  SHF.R.U32.HI R20, RZ, 0x10, R11 ;  /* 0x00000010ff147819 */ /* 0x000fc4000001160b */
[C---:B------:R-:W-:Y:S02]  /*bda0*/  LOP3.LUT R11, R36.reuse, 0xffff, RZ, 0xc0, !PT ;  /* 0x0000ffff240b7812 */ /* 0x040fe400078ec0ff */
[----:B------:R-:W-:Y:S02]  /*bdb0*/  LOP3.LUT R28, R36, 0xff, RZ, 0xc0, !PT ;  /* 0x000000ff241c7812 */ /* 0x000fe400078ec0ff */
[----:B------:R-:W-:Y:S02]  /*bdc0*/  SHF.R.U32.HI R11, RZ, 0x8, R11 ;  /* 0x00000008ff0b7819 */ /* 0x000fe4000001160b */
[----:B------:R-:W-:Y:S02]  /*bdd0*/  LOP3.LUT R20, R20, 0xff, RZ, 0xc0, !PT ;  /* 0x000000ff14147812 */ /* 0x000fe400078ec0ff */
[----:B------:R-:W-:Y:S02]  /*bde0*/  PRMT R28, R28, 0x5410, R11 ;  /* 0x000054101c1c7816 */ /* 0x000fe4000000000b */
[----:B------:R-:W-:-:S02]  /*bdf0*/  SHF.R.U32.HI R11, RZ, 0x10, R36 ;  /* 0x00000010ff0b7819 */ /* 0x000fc40000011624 */
[----:B------:R-:W-:Y:S02]  /*be00*/  PRMT R30, R20, 0x5410, R30 ;  /* 0x00005410141e7816 */ /* 0x000fe4000000001e */
[----:B------:R-:W-:Y:S01]  /*be10*/  SHF.R.U32.HI R20, RZ, 0x18, R36 ;  /* 0x00000018ff147819 */ /* 0x000fe20000011624 */
[----:B------:R-:W-:Y:S01]  /*be20*/  IMAD.WIDE.U32 R36, R19, -0x2daee0ad, RZ ;  /* 0xd2511f5313247825 */ /* 0x000fe200078e00ff */
[----:B------:R-:W-:-:S04]  /*be30*/  LOP3.LUT R11, R11, 0xff, RZ, 0xc0, !PT ;  /* 0x000000ff0b0b7812 */ /* 0x000fc800078ec0ff */
[----:B------:R-:W-:Y:S01]  /*be40*/  PRMT R11, R11, 0x5410, R20 ;  /* 0x000054100b0b7816 */ /* 0x000fe20000000014 */
[----:B------:R-:W-:Y:S01]  /*be50*/  HSET2.LE.AND R20, R16, R132, PT ;  /* 0x0000008410147233 */ /* 0x000fe20003803000 */
[----:B------:R-:W-:-:S04]  /*be60*/  LOP3.LUT R16, R37, UR28, R32, 0x96, !PT ;  /* 0x0000001c25107c12 */ /* 0x000fc8000f8e9620 */
[C---:B------:R-:W-:Y:S02]  /*be70*/  LOP3.LUT R19, R16.reuse, 0xffff, RZ, 0xc0, !PT ;  /* 0x0000ffff10137812 */ /* 0x040fe400078ec0ff */
[----:B------:R-:W-:Y:S02]  /*be80*/  LOP3.LUT R29, R16, 0xff, RZ, 0xc0, !PT ;  /* 0x000000ff101d7812 */ /* 0x000fe400078ec0ff */
[----:B------:R-:W-:-:S04]  /*be90*/  SHF.R.U32.HI R19, RZ, 0x8, R19 ;  /* 0x00000008ff137819 */ /* 0x000fc80000011613 */
[----:B------:R-:W-:Y:S02]  /*bea0*/  PRMT R29, R29, 0x5410, R19 ;  /* 0x000054101d1d7816 */ /* 0x000fe40000000013 */
[--C-:B------:R-:W-:Y:S02]  /*beb0*/  SHF.R.U32.HI R19, RZ, 0x10, R16.reuse ;  /* 0x00000010ff137819 */ /* 0x100fe40000011610 */
[----:B------:R-:W-:Y:S02]  /*bec0*/  SHF.R.U32.HI R75, RZ, 0x18, R16 ;  /* 0x00000018ff4b7819 */ /* 0x000fe40000011610 */
[----:B------:R-:W-:Y:S02]  /*bed0*/  LOP3.LUT R19, R19, 0xff, RZ, 0xc0, !PT ;  /* 0x000000ff13137812 */ /* 0x000fe400078ec0ff */
[----:B------:R-:W-:Y:S02]  /*bee0*/  LOP3.LUT R16, R36, 0xffff, RZ, 0xc0, !PT ;  /* 0x0000ffff24107812 */ /* 0x000fe400078ec0ff */
[----:B------:R-:W-:-:S02]  /*bef0*/  PRMT R75, R19, 0x5410, R75 ;  /* 0x00005410134b7816 */ /* 0x000fc4000000004b */
[----:B------:R-:W-:Y:S01]  /*bf00*/  LOP3.LUT R19, R17, R91, RZ, 0xc0, !PT ;  /* 0x0000005b11137212 */ /* 0x000fe200078ec0ff */
[----:B------:R-:W-:Y:S01]  /*bf10*/  IMAD.WIDE.U32 R90, R101, -0x326172a9, RZ ;  /* 0xcd9e8d57655a7825 */ /* 0x000fe200078e00ff */
[----:B------:R-:W-:Y:S02]  /*bf20*/  SHF.R.U32.HI R16, RZ, 0x8, R16 ;  /* 0x00000008ff107819 */ /* 0x000fe40000011610 */
[----:B------:R-:W-:Y:S02]  /*bf30*/  LOP3.LUT R73, R36, 0xff, RZ, 0xc0, !PT ;  /* 0x000000ff24497812 */ /* 0x000fe400078ec0ff */
[----:B------:R-:W-:Y:S02]  /*bf40*/  SHF.R.U32.HI R55, RZ, 0x10, R36 ;  /* 0x00000010ff377819 */ /* 0x000fe40000011624 */
[----:B------:R-:W-:Y:S02]  /*bf50*/  PRMT R73, R73, 0x5410, R16 ;  /* 0x0000541049497816 */ /* 0x000fe40000000010 */
[----:B------:R-:W-:-:S02]  /*bf60*/  SHF.R.U32.HI R16, RZ, 0x18, R36 ;  /* 0x00000018ff107819 */ /* 0x000fc40000011624 */
[----:B------:R-:W-:Y:S02]  /*bf70*/  LOP3.LUT R55, R55, 0xff, RZ, 0xc0, !PT ;  /* 0x000000ff37377812 */ /* 0x000fe400078ec0ff */
[----:B------:R-:W-:Y:S02]  /*bf80*/  LOP3.LUT R133, R133, UR26, R90, 0x96, !PT ;  /* 0x0000001a85857c12 */ /* 0x000fe4000f8e965a */
[----:B------:R-:W-:Y:S02]  /*bf90*/  LOP3.LUT R92, R91, R7, RZ, 0x3c, !PT ;  /* 0x000000075b5c7212 */ /* 0x000fe400078e3cff */
[----:B------:R-:W-:Y:S01]  /*bfa0*/  PRMT R55, R55, 0x5410, R16 ;  /* 0x0000541037377816 */ /* 0x000fe20000000010 */
[----:B------:R-:W-:-:S04]  /*bfb0*/  IMAD.WIDE.U32 R16, R133, -0x2daee0ad, RZ ;  /* 0xd2511f5385107825 */ /* 0x000fc800078e00ff */
[----:B------:R-:W-:Y:S01]  /*bfc0*/  IMAD.WIDE.U32 R92, R92, -0x2daee0ad, RZ ;  /* 0xd2511f535c5c7825 */ /* 0x000fe200078e00ff */
[----:B------:R-:W-:Y:S01]  /*bfd0*/  LOP3.LUT R12, R97, UR18, R16, 0x96, !PT ;  /* 0x00000012610c7c12 */ /* 0x000fe2000f8e9610 */
[----:B------:R-:W-:-:S03]  /*bfe0*/  HSET2.LE.AND R16, R15, R132, PT ;  /* 0x000000840f107233 */ /* 0x000fc60003803000 */
[----:B------:R-:W-:Y:S02]  /*bff0*/  LOP3.LUT R84, R93, UR25, R94, 0x96, !PT ;  /* 0x000000195d547c12 */ /* 0x000fe4000f8e965e */
[----:B------:R-:W-:Y:S02]  /*c000*/  LOP3.LUT R17, R17, UR22, R92, 0x96, !PT ;  /* 0x0000001611117c12 */ /* 0x000fe4000f8e965c */
[----:B------:R-:W-:Y:S01]  /*c010*/  LOP3.LUT R20, R20, R86, RZ, 0xc0, !PT ;  /* 0x0000005614147212 */ /* 0x000fe200078ec0ff */
[----:B------:R-:W-:Y:S01]  /*c020*/  IMAD.WIDE.U32 R86, R12, -0x326172a9, RZ ;  /* 0xcd9e8d570c567825 */ /* 0x000fe200078e00ff */
[----:B------:R-:W-:-:S03]  /*c030*/  LOP3.LUT R15, R13, R85, RZ, 0xc0, !PT ;  /* 0x000000550d0f7212 */ /* 0x000fc600078ec0ff */
[----:B------:R-:W-:-:S04]  /*c040*/  IMAD.WIDE.U32 R36, R17, -0x326172a9, RZ ;  /* 0xcd9e8d5711247825 */ /* 0x000fc800078e00ff */
[----:B------:R-:W-:Y:S01]  /*c050*/  IMAD.WIDE.U32 R84, R84, -0x326172a9, RZ ;  /* 0xcd9e8d5754547825 */ /* 0x000fe200078e00ff */
[----:B------:R-:W-:-:S04]  /*c060*/  LOP3.LUT R12, R87, UR14, R36, 0x96, !PT ;  /* 0x0000000e570c7c12 */ /* 0x000fc8000f8e9624 */
[----:B------:R-:W-:Y:S01]  /*c070*/  LOP3.LUT R13, R37, UR19, R84, 0x96, !PT ;  /* 0x00000013250d7c12 */ /* 0x000fe2000f8e9654 */
[----:B--2---:R-:W-:Y:S02]  /*c080*/  IMAD.MOV.U32 R157, RZ, RZ, R143 ;  /* 0x000000ffff9d7224 */ /* 0x004fe400078e008f */
[----:B------:R-:W-:Y:S02]  /*c090*/  IMAD.MOV.U32 R143, RZ, RZ, R38 ;  /* 0x000000ffff8f7224 */ /* 0x000fe400078e0026 */
[----:B------:R-:W-:-:S04]  /*c0a0*/  IMAD.WIDE.U32 R38, R13, -0x2daee0ad, RZ ;  /* 0xd2511f530d267825 */ /* 0x000fc800078e00ff */
[----:B------:R-:W-:Y:S01]  /*c0b0*/  IMAD.WIDE.U32 R36, R12, -0x2daee0ad, RZ ;  /* 0xd2511f530c247825 */ /* 0x000fe200078e00ff */
[----:B------:R-:W-:-:S04]  /*c0c0*/  LOP3.LUT R13, R39, UR13, R96, 0x96, !PT ;  /* 0x0000000d270d7c12 */ /* 0x000fc8000f8e9660 */
[----:B------:R-:W-:Y:S01]  /*c0d0*/  LOP3.LUT R12, R37, UR9, R38, 0x96, !PT ;  /* 0x00000009250c7c12 */ /* 0x000fe2000f8e9626 */
[----:B------:R-:W-:-:S04]  /*c0e0*/  IMAD.WIDE.U32 R94, R13, -0x326172a9, RZ ;  /* 0xcd9e8d570d5e7825 */ /* 0x000fc800078e00ff */
[----:B------:R-:W-:Y:S01]  /*c0f0*/  IMAD.WIDE.U32 R38, R12, -0x326172a9, RZ ;  /* 0xcd9e8d570c267825 */ /* 0x000fe200078e00ff */
[----:B------:R-:W-:-:S04]  /*c100*/  LOP3.LUT R16, R16, R83, RZ, 0xc0, !PT ;  /* 0x0000005310107212 */ /* 0x000fc800078ec0ff */
[C---:B------:R-:W-:Y:S02]  /*c110*/  LOP3.LUT R17, R38.reuse, 0xffff, RZ, 0xc0, !PT ;  /* 0x0000ffff26117812 */ /* 0x040fe400078ec0ff */
[----:B------:R-:W-:Y:S01]  /*c120*/  LOP3.LUT R12, R39, UR29, R94, 0x96, !PT ;  /* 0x0000001d270c7c12 */ /* 0x000fe2000f8e965e */
[----:B------:R-:W-:Y:S01]  /*c130*/  IMAD.MOV.U32 R94, RZ, RZ, R148 ;  /* 0x000000ffff5e7224 */ /* 0x000fe200078e0094 */
[----:B------:R-:W-:Y:S01]  /*c140*/  SHF.R.U32.HI R17, RZ, 0x8, R17 ;  /* 0x00000008ff117819 */ /* 0x000fe20000011611 */
[----:B------:R-:W-:Y:S01]  /*c150*/  IMAD.MOV.U32 R148, RZ, RZ, R147 ;  /* 0x000000ffff947224 */ /* 0x000fe200078e0093 */
[----:B------:R-:W-:Y:S01]  /*c160*/  LOP3.LUT R83, R38, 0xff, RZ, 0xc0, !PT ;  /* 0x000000ff26537812 */ /* 0x000fe200078ec0ff */
[----:B------:R-:W-:Y:S01]  /*c170*/  IMAD.MOV.U32 R147, RZ, RZ, R54 ;  /* 0x000000ffff937224 */ /* 0x000fe200078e0036 */
[----:B------:R-:W-:Y:S02]  /*c180*/  LOP3.LUT R13, R95, UR10, R86, 0x96, !PT ;  /* 0x0000000a5f0d7c12 */ /* 0x000fe4000f8e9656 */
[----:B------:R-:W-:-:S02]  /*c190*/  SHF.R.U32.HI R54, RZ, 0x10, R38 ;  /* 0x00000010ff367819 */ /* 0x000fc40000011626 */
[----:B------:R-:W-:Y:S02]  /*c1a0*/  PRMT R83, R83, 0x5410, R17 ;  /* 0x0000541053537816 */ /* 0x000fe40000000011 */
[----:B------:R-:W-:Y:S01]  /*c1b0*/  SHF.R.U32.HI R17, RZ, 0x18, R38 ;  /* 0x00000018ff117819 */ /* 0x000fe20000011626 */
[----:B------:R-:W-:Y:S01]  /*c1c0*/  IMAD.WIDE.U32 R38, R13, -0x2daee0ad, RZ ;  /* 0xd2511f530d267825 */ /* 0x000fe200078e00ff */
[----:B------:R-:W-:-:S03]  /*c1d0*/  LOP3.LUT R54, R54, 0xff, RZ, 0xc0, !PT ;  /* 0x000000ff36367812 */ /* 0x000fc600078ec0ff */
[----:B------:R-:W-:Y:S01]  /*c1e0*/  IMAD.MOV.U32 R95, RZ, RZ, R149 ;  /* 0x000000ffff5f7224 */ /* 0x000fe200078e0095 */
[----:B------:R-:W-:Y:S01]  /*c1f0*/  PRMT R54, R54, 0x5410, R17 ;  /* 0x0000541036367816 */ /* 0x000fe20000000011 */
[----:B------:R-:W-:Y:S01]  /*c200*/  IMAD.MOV.U32 R149, RZ, RZ, R144 ;  /* 0x000000ffff957224 */ /* 0x000fe200078e0090 */
[C---:B------:R-:W-:Y:S01]  /*c210*/  LOP3.LUT R17, R38.reuse, 0xffff, RZ, 0xc0, !PT ;  /* 0x0000ffff26117812 */ /* 0x040fe200078ec0ff */
[----:B------:R-:W-:Y:S02]  /*c220*/  IMAD.MOV.U32 R144, RZ, RZ, R213 ;  /* 0x000000ffff907224 */ /* 0x000fe400078e00d5 */
[----:B------:R-:W-:Y:S01]  /*c230*/  IMAD.MOV.U32 R213, RZ, RZ, R51 ;  /* 0x000000ffffd57224 */ /* 0x000fe200078e0033 */
[----:B------:R-:W-:Y:S02]  /*c240*/  SHF.R.U32.HI R17, RZ, 0x8, R17 ;  /* 0x00000008ff117819 */ /* 0x000fe40000011611 */
[----:B------:R-:W-:Y:S02]  /*c250*/  LOP3.LUT R51, R38, 0xff, RZ, 0xc0, !PT ;  /* 0x000000ff26337812 */ /* 0x000fe400078ec0ff */
[----:B------:R-:W-:-:S02]  /*c260*/  SHF.R.U32.HI R49, RZ, 0x10, R38 ;  /* 0x00000010ff317819 */ /* 0x000fc40000011626 */
[----:B------:R-:W-:Y:S02]  /*c270*/  PRMT R51, R51, 0x5410, R17 ;  /* 0x0000541033337816 */ /* 0x000fe40000000011 */
[----:B------:R-:W-:Y:S02]  /*c280*/  SHF.R.U32.HI R17, RZ, 0x18, R38 ;  /* 0x00000018ff117819 */ /* 0x000fe40000011626 */
[----:B------:R-:W-:-:S04]  /*c290*/  LOP3.LUT R49, R49, 0xff, RZ, 0xc0, !PT ;  /* 0x000000ff31317812 */ /* 0x000fc800078ec0ff */
[----:B------:R-:W-:Y:S02]  /*c2a0*/  PRMT R49, R49, 0x5410, R17 ;  /* 0x0000541031317816 */ /* 0x000fe40000000011 */
[----:B------:R-:W-:Y:S02]  /*c2b0*/  LOP3.LUT R17, R10, R82, RZ, 0xc0, !PT ;  /* 0x000000520a117212 */ /* 0x000fe400078ec0ff */
[C---:B------:R-:W-:Y:S02]  /*c2c0*/  LOP3.LUT R10, R12.reuse, 0xffff, RZ, 0xc0, !PT ;  /* 0x0000ffff0c0a7812 */ /* 0x040fe400078ec0ff */
[----:B------:R-:W-:Y:S02]  /*c2d0*/  LOP3.LUT R13, R39, UR28, R36, 0x96, !PT ;  /* 0x0000001c270d7c12 */ /* 0x000fe4000f8e9624 */
[----:B------:R-:W-:Y:S02]  /*c2e0*/  SHF.R.U32.HI R10, RZ, 0x8, R10 ;  /* 0x00000008ff0a7819 */ /* 0x000fe4000001160a */
[----:B------:R-:W-:-:S02]  /*c2f0*/  LOP3.LUT R39, R12, 0xff, RZ, 0xc0, !PT ;  /* 0x000000ff0c277812 */ /* 0x000fc400078ec0ff */
[----:B------:R-:W-:Y:S02]  /*c300*/  SHF.R.U32.HI R38, RZ, 0x18, R12 ;  /* 0x00000018ff267819 */ /* 0x000fe4000001160c */
[----:B------:R-:W-:Y:S02]  /*c310*/  PRMT R39, R39, 0x5410, R10 ;  /* 0x0000541027277816 */ /* 0x000fe4000000000a */
[----:B------:R-:W-:Y:S02]  /*c320*/  SHF.R.U32.HI R10, RZ, 0x10, R12 ;  /* 0x00000010ff0a7819 */ /* 0x000fe4000001160c */
[----:B------:R-:W-:Y:S02]  /*c330*/  LOP3.LUT R12, R9, R81, RZ, 0xc0, !PT ;  /* 0x00000051090c7212 */ /* 0x000fe400078ec0ff */
[C---:B------:R-:W-:Y:S02]  /*c340*/  LOP3.LUT R9, R13.reuse, 0xffff, RZ, 0xc0, !PT ;  /* 0x0000ffff0d097812 */ /* 0x040fe400078ec0ff */
[----:B------:R-:W-:-:S02]  /*c350*/  LOP3.LUT R32, R13, 0xff, RZ, 0xc0, !PT ;  /* 0x000000ff0d207812 */ /* 0x000fc400078ec0ff */
[----:B------:R-:W-:Y:S01]  /*c360*/  SHF.R.U32.HI R9, RZ, 0x8, R9 ;  /* 0x00000008ff097819 */ /* 0x000fe20000011609 */
[----:B------:R-:W-:Y:S01]  /*c370*/  IMAD.MOV.U32 R138, RZ, RZ, R145 ;  /* 0x000000ffff8a7224 */ /* 0x000fe200078e0091 */
[----:B------:R-:W-:Y:S02]  /*c380*/  LOP3.LUT R35, R35, UR26, R90, 0x96, !PT ;  /* 0x0000001a23237c12 */ /* 0x000fe4000f8e965a */
[----:B------:R-:W-:Y:S01]  /*c390*/  PRMT R32, R32, 0x5410, R9 ;  /* 0x0000541020207816 */ /* 0x000fe20000000009 */
[----:B------:R-:W-:Y:S01]  /*c3a0*/  IMAD.MOV.U32 R145, RZ, RZ, R152 ;  /* 0x000000ffff917224 */ /* 0x000fe200078e0098 */
[----:B------:R-:W-:Y:S01]  /*c3b0*/  SHF.R.U32.HI R9, RZ, 0x10, R13 ;  /* 0x00000010ff097819 */ /* 0x000fe2000001160d */
[----:B------:R-:W-:Y:S01]  /*c3c0*/  IMAD.MOV.U32 R152, RZ, RZ, R153 ;  /* 0x000000ffff987224 */ /* 0x000fe200078e0099 */
[----:B------:R-:W-:Y:S01]  /*c3d0*/  LOP3.LUT R10, R10, 0xff, RZ, 0xc0, !PT ;  /* 0x000000ff0a0a7812 */ /* 0x000fe200078ec0ff */
[----:B------:R-:W-:Y:S01]  /*c3e0*/  IMAD.MOV.U32 R153, RZ, RZ, R31 ;  /* 0x000000ffff997224 */ /* 0x000fe200078e001f */
[----:B------:R-:W-:Y:S01]  /*c3f0*/  SHF.R.U32.HI R31, RZ, 0x18, R13 ;  /* 0x00000018ff1f7819 */ /* 0x000fe2000001160d */
[----:B------:R-:W-:Y:S01]  /*c400*/  IMAD.WIDE.U32 R36, R35, -0x2daee0ad, RZ ;  /* 0xd2511f5323247825 */ /* 0x000fe200078e00ff */
[----:B------:R-:W-:-:S02]  /*c410*/  LOP3.LUT R9, R9, 0xff, RZ, 0xc0, !PT ;  /* 0x000000ff09097812 */ /* 0x000fc400078ec0ff */
[----:B------:R-:W-:Y:S01]  /*c420*/  PRMT R38, R10, 0x5410, R38 ;  /* 0x000054100a267816 */ /* 0x000fe20000000026 */
[--C-:B------:R-:W-:Y:S01]  /*c430*/  HSET2.LE.AND R10, R28, R132.reuse, PT ;  /* 0x000000841c0a7233 */ /* 0x100fe20003803000 */
[----:B------:R-:W-:Y:S01]  /*c440*/  PRMT R31, R9, 0x5410, R31 ;  /* 0x00005410091f7816 */ /* 0x000fe2000000001f */
[--C-:B------:R-:W-:Y:S01]  /*c450*/  HSET2.LE.AND R9, R30, R132.reuse, PT ;  /* 0x000000841e097233 */ /* 0x100fe20003803000 */
[----:B------:R-:W-:Y:S01]  /*c460*/  LOP3.LUT R13, R8, R80, RZ, 0xc0, !PT ;  /* 0x00000050080d7212 */ /* 0x000fe200078ec0ff */
[----:B------:R-:W-:Y:S01]  /*c470*/  HSET2.LE.AND R8, R33, R132, PT ;  /* 0x0000008421087233 */ /* 0x000fe20003803000 */
[----:B------:R-:W-:Y:S02]  /*c480*/  LOP3.LUT R28, R37, UR22, R92, 0x96, !PT ;  /* 0x00000016251c7c12 */ /* 0x000fe4000f8e965c */
[----:B------:R-:W-:Y:S02]  /*c490*/  LOP3.LUT R34, R85, UR24, R34, 0x96, !PT ;  /* 0x0000001855227c12 */ /* 0x000fe4000f8e9622 */
[----:B------:R-:W-:-:S02]  /*c4a0*/  LOP3.LUT R8, R8, R79, RZ, 0xc0, !PT ;  /* 0x0000004f08087212 */ /* 0x000fc400078ec0ff */
[----:B------:R-:W-:Y:S01]  /*c4b0*/  LOP3.LUT R9, R9, R78, RZ, 0xc0, !PT ;  /* 0x0000004e09097212 */ /* 0x000fe200078ec0ff */
[----:B------:R-:W-:-:S04]  /*c4c0*/  IMAD.WIDE.U32 R78, R28, -0x326172a9, RZ ;  /* 0xcd9e8d571c4e7825 */ /* 0x000fc800078e00ff */
        /* <DEDUP_REMOVED lines=12> */
[C---:B------:R-:W-:Y:S02]  /*c590*/  LOP3.LUT R33, R34.reuse, 0xffff, RZ, 0xc0, !PT ;  /* 0x0000ffff22217812 */ /* 0x040fe400078ec0ff */
[----:B------:R-:W-:Y:S02]  /*c5a0*/  LOP3.LUT R28, R35, UR29, R36, 0x96, !PT ;  /* 0x0000001d231c7c12 */ /* 0x000fe4000f8e9624 */
[----:B------:R-:W-:Y:S02]  /*c5b0*/  SHF.R.U32.HI R33, RZ, 0x8, R33 ;  /* 0x00000008ff217819 */ /* 0x000fe40000011621 */
[----:B------:R-:W-:-:S04]  /*c5c0*/  LOP3.LUT R36, R34, 0xff, RZ, 0xc0, !PT ;  /* 0x000000ff22247812 */ /* 0x000fc800078ec0ff */
[----:B------:R-:W-:Y:S02]  /*c5d0*/  PRMT R36, R36, 0x5410, R33 ;  /* 0x0000541024247816 */ /* 0x000fe40000000021 */
[--C-:B------:R-:W-:Y:S02]  /*c5e0*/  SHF.R.U32.HI R33, RZ, 0x10, R34.reuse ;  /* 0x00000010ff217819 */ /* 0x100fe40000011622 */
[----:B------:R-:W-:Y:S02]  /*c5f0*/  SHF.R.U32.HI R34, RZ, 0x18, R34 ;  /* 0x00000018ff227819 */ /* 0x000fe40000011622 */
[----:B------:R-:W-:-:S04]  /*c600*/  LOP3.LUT R33, R33, 0xff, RZ, 0xc0, !PT ;  /* 0x000000ff21217812 */ /* 0x000fc800078ec0ff */
[----:B------:R-:W-:Y:S02]  /*c610*/  PRMT R33, R33, 0x5410, R34 ;  /* 0x0000541021217816 */ /* 0x000fe40000000022 */
[C---:B------:R-:W-:Y:S01]  /*c620*/  LOP3.LUT R34, R28.reuse, 0xffff, RZ, 0xc0, !PT ;  /* 0x0000ffff1c227812 */ /* 0x040fe200078ec0ff */
[----:B------:R-:W-:Y:S01]  /*c630*/  HSET2.LE.AND R11, R11, R132, PT ;  /* 0x000000840b0b7233 */ /* 0x000fe20003803000 */
[----:B------:R-:W-:Y:S02]  /*c640*/  LOP3.LUT R37, R28, 0xff, RZ, 0xc0, !PT ;  /* 0x000000ff1c257812 */ /* 0x000fe400078ec0ff */
[----:B------:R-:W-:Y:S02]  /*c650*/  SHF.R.U32.HI R34, RZ, 0x8, R34 ;  /* 0x00000008ff227819 */ /* 0x000fe40000011622 */
[----:B------:R-:W-:Y:S02]  /*c660*/  LOP3.LUT R10, R10, R77, RZ, 0xc0, !PT ;  /* 0x0000004d0a0a7212 */ /* 0x000fe400078ec0ff */
[----:B------:R-:W-:Y:S01]  /*c670*/  LOP3.LUT R11, R11, R76, RZ, 0xc0, !PT ;  /* 0x0000004c0b0b7212 */ /* 0x000fe200078ec0ff */
[----:B------:R-:W-:Y:S01]  /*c680*/  IMAD.WIDE.U32 R76, R30, -0x2daee0ad, RZ ;  /* 0xd2511f531e4c7825 */ /* 0x000fe200078e00ff */
[----:B------:R-:W-:-:S02]  /*c690*/  PRMT R37, R37, 0x5410, R34 ;  /* 0x0000541025257816 */ /* 0x000fc40000000022 */
[--C-:B------:R-:W-:Y:S01]  /*c6a0*/  SHF.R.U32.HI R34, RZ, 0x10, R28.reuse ;  /* 0x00000010ff227819 */ /* 0x100fe2000001161c */
[----:B------:R-:W-:Y:S01]  /*c6b0*/  HSET2.LE.AND R30, R29, R132, PT ;  /* 0x000000841d1e7233 */ /* 0x000fe20003803000 */
[----:B------:R-:W-:Y:S02]  /*c6c0*/  SHF.R.U32.HI R28, RZ, 0x18, R28 ;  /* 0x00000018ff1c7819 */ /* 0x000fe4000001161c */
[----:B------:R-:W-:Y:S02]  /*c6d0*/  LOP3.LUT R34, R34, 0xff, RZ, 0xc0, !PT ;  /* 0x000000ff22227812 */ /* 0x000fe400078ec0ff */
[----:B------:R-:W-:Y:S02]  /*c6e0*/  LOP3.LUT R29, R77, UR28, R78, 0x96, !PT ;  /* 0x0000001c4d1d7c12 */ /* 0x000fe4000f8e964e */
[----:B------:R-:W-:Y:S02]  /*c6f0*/  PRMT R28, R34, 0x5410, R28 ;  /* 0x00005410221c7816 */ /* 0x000fe4000000001c */
[----:B------:R-:W-:-:S02]  /*c700*/  LOP3.LUT R34, R29, 0xffff, RZ, 0xc0, !PT ;  /* 0x0000ffff1d227812 */ /* 0x000fc400078ec0ff */
[----:B------:R-:W-:Y:S02]  /*c710*/  LOP3.LUT R160, R30, R160, RZ, 0xc0, !PT ;  /* 0x000000a01ea07212 */ /* 0x000fe400078ec0ff */
[----:B------:R-:W-:Y:S02]  /*c720*/  SHF.R.U32.HI R34, RZ, 0x8, R34 ;  /* 0x00000008ff227819 */ /* 0x000fe40000011622 */
[----:B------:R-:W-:-:S04]  /*c730*/  LOP3.LUT R30, R29, 0xff, RZ, 0xc0, !PT ;  /* 0x000000ff1d1e7812 */ /* 0x000fc800078ec0ff */
[----:B------:R-:W-:Y:S02]  /*c740*/  PRMT R30, R30, 0x5410, R34 ;  /* 0x000054101e1e7816 */ /* 0x000fe40000000022 */
[--C-:B------:R-:W-:Y:S02]  /*c750*/  SHF.R.U32.HI R34, RZ, 0x10, R29.reuse ;  /* 0x00000010ff227819 */ /* 0x100fe4000001161d */
[----:B------:R-:W-:Y:S02]  /*c760*/  SHF.R.U32.HI R29, RZ, 0x18, R29 ;  /* 0x00000018ff1d7819 */ /* 0x000fe4000001161d */
[----:B------:R-:W-:-:S04]  /*c770*/  LOP3.LUT R34, R34, 0xff, RZ, 0xc0, !PT ;  /* 0x000000ff22227812 */ /* 0x000fc800078ec0ff */
[----:B------:R-:W-:Y:S02]  /*c780*/  PRMT R29, R34, 0x5410, R29 ;  /* 0x00005410221d7816 */ /* 0x000fe4000000001d */
[C---:B------:R-:W-:Y:S02]  /*c790*/  LOP3.LUT R34, R76.reuse, 0xffff, RZ, 0xc0, !PT ;  /* 0x0000ffff4c227812 */ /* 0x040fe400078ec0ff */
[----:B------:R-:W-:Y:S02]  /*c7a0*/  LOP3.LUT R35, R76, 0xff, RZ, 0xc0, !PT ;  /* 0x000000ff4c237812 */ /* 0x000fe400078ec0ff */
[----:B------:R-:W-:-:S04]  /*c7b0*/  SHF.R.U32.HI R34, RZ, 0x8, R34 ;  /* 0x00000008ff227819 */ /* 0x000fc80000011622 */
[----:B------:R-:W-:Y:S02]  /*c7c0*/  PRMT R35, R35, 0x5410, R34 ;  /* 0x0000541023237816 */ /* 0x000fe40000000022 */
[--C-:B------:R-:W-:Y:S02]  /*c7d0*/  SHF.R.U32.HI R34, RZ, 0x10, R76.reuse ;  /* 0x00000010ff227819 */ /* 0x100fe4000001164c */
[----:B------:R-:W-:Y:S02]  /*c7e0*/  SHF.R.U32.HI R76, RZ, 0x18, R76 ;  /* 0x00000018ff4c7819 */ /* 0x000fe4000001164c */
[----:B------:R-:W-:-:S04]  /*c7f0*/  LOP3.LUT R34, R34, 0xff, RZ, 0xc0, !PT ;  /* 0x000000ff22227812 */ /* 0x000fc800078ec0ff */
[----:B------:R-:W-:Y:S01]  /*c800*/  PRMT R34, R34, 0x5410, R76 ;  /* 0x0000541022227816 */ /* 0x000fe2000000004c */
[--C-:B------:R-:W-:Y:S01]  /*c810*/  HSET2.LE.AND R76, R75, R132.reuse, PT ;  /* 0x000000844b4c7233 */ /* 0x100fe20003803000 */
[----:B------:R-:W-:Y:S01]  /*c820*/  LOP3.LUT R75, R141, UR26, R90, 0x96, !PT ;  /* 0x0000001a8d4b7c12 */ /* 0x000fe2000f8e965a */
[----:B------:R-:W-:Y:S01]  /*c830*/  HSET2.LE.AND R55, R55, R132, PT ;  /* 0x0000008437377233 */ /* 0x000fe20003803000 */
[----:B------:R-:W-:Y:S02]  /*c840*/  LOP3.LUT R140, R85, UR24, R140, 0x96, !PT ;  /* 0x00000018558c7c12 */ /* 0x000fe4000f8e968c */
[----:B------:R-:W-:Y:S01]  /*c850*/  LOP3.LUT R161, R76, R161, RZ, 0xc0, !PT ;  /* 0x000000a14ca17212 */ /* 0x000fe200078ec0ff */
[----:B------:R-:W-:Y:S01]  /*c860*/  IMAD.WIDE.U32 R76, R75, -0x2daee0ad, RZ ;  /* 0xd2511f534b4c7825 */ /* 0x000fe200078e00ff */
[----:B------:R-:W-:-:S03]  /*c870*/  LOP3.LUT R163, R55, R163, RZ, 0xc0, !PT ;  /* 0x000000a337a37212 */ /* 0x000fc600078ec0ff */
[----:B------:R-:W-:Y:S01]  /*c880*/  IMAD.WIDE.U32 R140, R140, -0x2daee0ad, RZ ;  /* 0xd2511f538c8c7825 */ /* 0x000fe200078e00ff */
[----:B------:R-:W-:-:S05]  /*c890*/  LOP3.LUT R55, R77, UR22, R92, 0x96, !PT ;  /* 0x000000164d377c12 */ /* 0x000fca000f8e965c */
[----:B------:R-:W-:Y:S01]  /*c8a0*/  IMAD.WIDE.U32 R80, R55, -0x326172a9, RZ ;  /* 0xcd9e8d5737507825 */ /* 0x000fe200078e00ff */
[----:B------:R-:W-:Y:S01]  /*c8b0*/  LOP3.LUT R55, R141, UR18, R76, 0x96, !PT ;  /* 0x000000128d377c12 */ /* 0x000fe2000f8e964c */
[----:B------:R-:W-:-:S04]  /*c8c0*/  HSET2.LE.AND R73, R73, R132, PT ;  /* 0x0000008449497233 */ /* 0x000fc80003803000 */
[----:B------:R-:W-:Y:S01]  /*c8d0*/  IMAD.WIDE.U32 R78, R55, -0x326172a9, RZ ;  /* 0xcd9e8d57374e7825 */ /* 0x000fe200078e00ff */
[----:B------:R-:W-:Y:S02]  /*c8e0*/  LOP3.LUT R162, R73, R162, RZ, 0xc0, !PT ;  /* 0x000000a249a27212 */ /* 0x000fe400078ec0ff */
[----:B------:R-:W-:Y:S02]  /*c8f0*/  LOP3.LUT R73, R81, UR19, R84, 0x96, !PT ;  /* 0x0000001351497c12 */ /* 0x000fe4000f8e9654 */
[----:B------:R-:W-:-:S03]  /*c900*/  LOP3.LUT R80, R79, UR14, R80, 0x96, !PT ;  /* 0x0000000e4f507c12 */ /* 0x000fc6000f8e9650 */
[----:B------:R-:W-:-:S04]  /*c910*/  IMAD.WIDE.U32 R76, R73, -0x2daee0ad, RZ ;  /* 0xd2511f53494c7825 */ /* 0x000fc800078e00ff */
[----:B------:R-:W-:Y:S01]  /*c920*/  IMAD.WIDE.U32 R80, R80, -0x2daee0ad, RZ ;  /* 0xd2511f5350507825 */ /* 0x000fe200078e00ff */
[----:B------:R-:W-:Y:S01]  /*c930*/  HSET2.LE.AND R83, R83, R132, PT ;  /* 0x0000008453537233 */ /* 0x000fe20003803000 */
[----:B------:R-:W-:-:S03]  /*c940*/  LOP3.LUT R73, R77, UR13, R140, 0x96, !PT ;  /* 0x0000000d4d497c12 */ /* 0x000fc6000f8e968c */
[----:B------:R-:W-:Y:S02]  /*c950*/  LOP3.LUT R55, R81, UR9, R76, 0x96, !PT ;  /* 0x0000000951377c12 */ /* 0x000fe4000f8e964c */
[----:B------:R-:W-:-:S03]  /*c960*/  LOP3.LUT R70, R83, R70, RZ, 0xc0, !PT ;  /* 0x0000004653467212 */ /* 0x000fc600078ec0ff */
[----:B------:R-:W-:-:S04]  /*c970*/  IMAD.WIDE.U32 R82, R55, -0x326172a9, RZ ;  /* 0xcd9e8d5737527825 */ /* 0x000fc800078e00ff */
[----:B------:R-:W-:Y:S01]  /*c980*/  IMAD.WIDE.U32 R76, R73, -0x326172a9, RZ ;  /* 0xcd9e8d57494c7825 */ /* 0x000fe200078e00ff */
[----:B------:R-:W-:-:S04]  /*c990*/  LOP3.LUT R73, R82, 0xffff, RZ, 0xc0, !PT ;  /* 0x0000ffff52497812 */ /* 0x000fc800078ec0ff */
[----:B------:R-:W-:Y:S02]  /*c9a0*/  LOP3.LUT R78, R77, UR10, R78, 0x96, !PT ;  /* 0x0000000a4d4e7c12 */ /* 0x000fe4000f8e964e */
[----:B------:R-:W-:Y:S02]  /*c9b0*/  LOP3.LUT R55, R83, UR29, R76, 0x96, !PT ;  /* 0x0000001d53377c12 */ /* 0x000fe4000f8e964c */
[----:B------:R-:W-:Y:S02]  /*c9c0*/  SHF.R.U32.HI R73, RZ, 0x8, R73 ;  /* 0x00000008ff497819 */ /* 0x000fe40000011649 */
[----:B------:R-:W-:Y:S02]  /*c9d0*/  LOP3.LUT R77, R82, 0xff, RZ, 0xc0, !PT ;  /* 0x000000ff524d7812 */ /* 0x000fe400078ec0ff */
[----:B------:R-:W-:Y:S02]  /*c9e0*/  SHF.R.U32.HI R76, RZ, 0x10, R82 ;  /* 0x00000010ff4c7819 */ /* 0x000fe40000011652 */
[----:B------:R-:W-:-:S02]  /*c9f0*/  PRMT R77, R77, 0x5410, R73 ;  /* 0x000054104d4d7816 */ /* 0x000fc40000000049 */
[----:B------:R-:W-:Y:S02]  /*ca00*/  SHF.R.U32.HI R73, RZ, 0x18, R82 ;  /* 0x00000018ff497819 */ /* 0x000fe40000011652 */
[----:B------:R-:W-:Y:S02]  /*ca10*/  LOP3.LUT R76, R76, 0xff, RZ, 0xc0, !PT ;  /* 0x000000ff4c4c7812 */ /* 0x000fe400078ec0ff */
[----:B------:R-:W-:Y:S02]  /*ca20*/  SHF.R.U32.HI R81, RZ, 0x10, R55 ;  /* 0x00000010ff517819 */ /* 0x000fe40000011637 */
[----:B------:R-:W-:Y:S01]  /*ca30*/  PRMT R76, R76, 0x5410, R73 ;  /* 0x000054104c4c7816 */ /* 0x000fe20000000049 */
[----:B------:R-:W-:Y:S01]  /*ca40*/  IMAD.WIDE.U32 R78, R78, -0x2daee0ad, RZ ;  /* 0xd2511f534e4e7825 */ /* 0x000fe200078e00ff */
[C---:B------:R-:W-:Y:S02]  /*ca50*/  LOP3.LUT R73, R55.reuse, 0xffff, RZ, 0xc0, !PT ;  /* 0x0000ffff37497812 */ /* 0x040fe400078ec0ff */
[----:B------:R-:W-:-:S02]  /*ca60*/  LOP3.LUT R82, R55, 0xff, RZ, 0xc0, !PT ;  /* 0x000000ff37527812 */ /* 0x000fc400078ec0ff */
[----:B------:R-:W-:Y:S02]  /*ca70*/  SHF.R.U32.HI R55, RZ, 0x18, R55 ;  /* 0x00000018ff377819 */ /* 0x000fe40000011637 */
[----:B------:R-:W-:-:S04]  /*ca80*/  LOP3.LUT R81, R81, 0xff, RZ, 0xc0, !PT ;  /* 0x000000ff51517812 */ /* 0x000fc800078ec0ff */
[----:B------:R-:W-:Y:S02]  /*ca90*/  PRMT R81, R81, 0x5410, R55 ;  /* 0x0000541051517816 */ /* 0x000fe40000000037 */
[----:B------:R-:W-:Y:S02]  /*caa0*/  LOP3.LUT R55, R79, UR28, R80, 0x96, !PT ;  /* 0x0000001c4f377c12 */ /* 0x000fe4000f8e9650 */
[----:B------:R-:W-:Y:S02]  /*cab0*/  SHF.R.U32.HI R73, RZ, 0x8, R73 ;  /* 0x00000008ff497819 */ /* 0x000fe40000011649 */
[----:B------:R-:W-:Y:S02]  /*cac0*/  SHF.R.U32.HI R75, RZ, 0x10, R55 ;  /* 0x00000010ff4b7819 */ /* 0x000fe40000011637 */
[----:B------:R-:W-:Y:S02]  /*cad0*/  LOP3.LUT R90, R53, UR26, R90, 0x96, !PT ;  /* 0x0000001a355a7c12 */ /* 0x000fe4000f8e965a */
[----:B------:R-:W-:-:S02]  /*cae0*/  PRMT R82, R82, 0x5410, R73 ;  /* 0x0000541052527816 */ /* 0x000fc40000000049 */
[C---:B------:R-:W-:Y:S02]  /*caf0*/  LOP3.LUT R73, R55.reuse, 0xffff, RZ, 0xc0, !PT ;  /* 0x0000ffff37497812 */ /* 0x040fe400078ec0ff */
[----:B------:R-:W-:Y:S01]  /*cb00*/  LOP3.LUT R80, R55, 0xff, RZ, 0xc0, !PT ;  /* 0x000000ff37507812 */ /* 0x000fe200078ec0ff */
[----:B------:R-:W-:Y:S01]  /*cb10*/  IMAD.WIDE.U32 R86, R90, -0x2daee0ad, RZ ;  /* 0xd2511f535a567825 */ /* 0x000fe200078e00ff */
[----:B------:R-:W-:Y:S02]  /*cb20*/  SHF.R.U32.HI R55, RZ, 0x18, R55 ;  /* 0x00000018ff377819 */ /* 0x000fe40000011637 */
[----:B------:R-:W-:Y:S02]  /*cb30*/  LOP3.LUT R75, R75, 0xff, RZ, 0xc0, !PT ;  /* 0x000000ff4b4b7812 */ /* 0x000fe400078ec0ff */
[----:B------:R-:W-:Y:S02]  /*cb40*/  SHF.R.U32.HI R73, RZ, 0x8, R73 ;  /* 0x00000008ff497819 */ /* 0x000fe40000011649 */
[----:B------:R-:W-:-:S02]  /*cb50*/  PRMT R75, R75, 0x5410, R55 ;  /* 0x000054104b4b7816 */ /* 0x000fc40000000037 */
[----:B------:R-:W-:Y:S02]  /*cb60*/  LOP3.LUT R55, R78, 0xffff, RZ, 0xc0, !PT ;  /* 0x0000ffff4e377812 */ /* 0x000fe400078ec0ff */
[----:B------:R-:W-:Y:S02]  /*cb70*/  LOP3.LUT R92, R87, UR22, R92, 0x96, !PT ;  /* 0x00000016575c7c12 */ /* 0x000fe4000f8e965c */
[----:B------:R-:W-:Y:S02]  /*cb80*/  PRMT R80, R80, 0x5410, R73 ;  /* 0x0000541050507816 */ /* 0x000fe40000000049 */
[----:B------:R-:W-:Y:S02]  /*cb90*/  SHF.R.U32.HI R55, RZ, 0x8, R55 ;  /* 0x00000008ff377819 */ /* 0x000fe40000011637 */
[----:B------:R-:W-:Y:S01]  /*cba0*/  LOP3.LUT R73, R78, 0xff, RZ, 0xc0, !PT ;  /* 0x000000ff4e497812 */ /* 0x000fe200078ec0ff */
[----:B------:R-:W-:Y:S01]  /*cbb0*/  IMAD.WIDE.U32 R92, R92, -0x326172a9, RZ ;  /* 0xcd9e8d575c5c7825 */ /* 0x000fe200078e00ff */
[----:B------:R-:W-:-:S02]  /*cbc0*/  LOP3.LUT R52, R85, UR24, R52, 0x96, !PT ;  /* 0x0000001855347c12 */ /* 0x000fc4000f8e9634 */
[----:B------:R-:W-:Y:S02]  /*cbd0*/  PRMT R73, R73, 0x5410, R55 ;  /* 0x0000541049497816 */ /* 0x000fe40000000037 */
[--C-:B------:R-:W-:Y:S02]  /*cbe0*/  SHF.R.U32.HI R91, RZ, 0x10, R78.reuse ;  /* 0x00000010ff5b7819 */ /* 0x100fe4000001164e */
[----:B------:R-:W-:Y:S01]  /*cbf0*/  SHF.R.U32.HI R55, RZ, 0x18, R78 ;  /* 0x00000018ff377819 */ /* 0x000fe2000001164e */
        /* <DEDUP_REMOVED lines=9> */
[----:B------:R-:W-:-:S04]  /*cc90*/  IMAD.WIDE.U32 R92, R53, -0x326172a9, RZ ;  /* 0xcd9e8d57355c7825 */ /* 0x000fc800078e00ff */
[----:B------:R-:W-:Y:S01]  /*cca0*/  IMAD.WIDE.U32 R86, R52, -0x326172a9, RZ ;  /* 0xcd9e8d5734567825 */ /* 0x000fe200078e00ff */
[----:B------:R-:W-:-:S04]  /*ccb0*/  LOP3.LUT R78, R93, UR10, R78, 0x96, !PT ;  /* 0x0000000a5d4e7c12 */ /* 0x000fc8000f8e964e */
[C---:B------:R-:W-:Y:S02]  /*ccc0*/  LOP3.LUT R52, R86.reuse, 0xffff, RZ, 0xc0, !PT ;  /* 0x0000ffff56347812 */ /* 0x040fe400078ec0ff */
[----:B------:R-:W-:Y:S02]  /*ccd0*/  LOP3.LUT R90, R86, 0xff, RZ, 0xc0, !PT ;  /* 0x000000ff565a7812 */ /* 0x000fe400078ec0ff */
[----:B------:R-:W-:Y:S02]  /*cce0*/  SHF.R.U32.HI R52, RZ, 0x8, R52 ;  /* 0x00000008ff347819 */ /* 0x000fe40000011634 */
[----:B------:R-:W-:Y:S01]  /*ccf0*/  SHF.R.U32.HI R83, RZ, 0x10, R86 ;  /* 0x00000010ff537819 */ /* 0x000fe20000011656 */
[----:B------:R-:W-:Y:S01]  /*cd00*/  IMAD.WIDE.U32 R78, R78, -0x2daee0ad, RZ ;  /* 0xd2511f534e4e7825 */ /* 0x000fe200078e00ff */
[----:B------:R-:W-:Y:S02]  /*cd10*/  PRMT R90, R90, 0x5410, R52 ;  /* 0x000054105a5a7816 */ /* 0x000fe40000000034 */
[----:B------:R-:W-:-:S02]  /*cd20*/  SHF.R.U32.HI R52, RZ, 0x18, R86 ;  /* 0x00000018ff347819 */ /* 0x000fc40000011656 */
[----:B------:R-:W-:-:S04]  /*cd30*/  LOP3.LUT R83, R83, 0xff, RZ, 0xc0, !PT ;  /* 0x000000ff53537812 */ /* 0x000fc800078ec0ff */
[----:B------:R-:W-:Y:S02]  /*cd40*/  PRMT R83, R83, 0x5410, R52 ;  /* 0x0000541053537816 */ /* 0x000fe40000000034 */
[----:B------:R-:W-:-:S04]  /*cd50*/  LOP3.LUT R52, R79, UR28, R84, 0x96, !PT ;  /* 0x0000001c4f347c12 */ /* 0x000fc8000f8e9654 */
[C---:B------:R-:W-:Y:S02]  /*cd60*/  LOP3.LUT R53, R52.reuse, 0xffff, RZ, 0xc0, !PT ;  /* 0x0000ffff34357812 */ /* 0x040fe400078ec0ff */
[----:B------:R-:W-:Y:S02]  /*cd70*/  LOP3.LUT R137, R52, 0xff, RZ, 0xc0, !PT ;  /* 0x000000ff34897812 */ /* 0x000fe400078ec0ff */
[----:B------:R-:W-:Y:S01]  /*cd80*/  SHF.R.U32.HI R53, RZ, 0x8, R53 ;  /* 0x00000008ff357819 */ /* 0x000fe20000011635 */
[--C-:B------:R-:W-:Y:S02]  /*cd90*/  HSET2.LE.AND R54, R54, R132.reuse, PT ;  /* 0x0000008436367233 */ /* 0x100fe40003803000 */
[--C-:B------:R-:W-:Y:S01]  /*cda0*/  HSET2.LE.AND R51, R51, R132.reuse, PT ;  /* 0x0000008433337233 */ /* 0x100fe20003803000 */
[----:B------:R-:W-:Y:S01]  /*cdb0*/  PRMT R137, R137, 0x5410, R53 ;  /* 0x0000541089897816 */ /* 0x000fe20000000035 */
[----:B------:R-:W-:Y:S01]  /*cdc0*/  HSET2.LE.AND R39, R39, R132, PT ;  /* 0x0000008427277233 */ /* 0x000fe20003803000 */
[--C-:B------:R-:W-:Y:S01]  /*cdd0*/  SHF.R.U32.HI R53, RZ, 0x10, R52.reuse ;  /* 0x00000010ff357819 */ /* 0x100fe20000011634 */
[----:B------:R-:W-:Y:S01]  /*cde0*/  IMAD.MOV.U32 R141, RZ, RZ, R213 ;  /* 0x000000ffff8d7224 */ /* 0x000fe200078e00d5 */
[----:B------:R-:W-:Y:S01]  /*cdf0*/  SHF.R.U32.HI R136, RZ, 0x18, R52 ;  /* 0x00000018ff887819 */ /* 0x000fe20000011634 */
[----:B------:R-:W-:Y:S01]  /*ce00*/  IMAD.SHL.U32 R213, R5, 0x2, RZ ;  /* 0x0000000205d57824 */ /* 0x000fe200078e00ff */
[----:B------:R-:W-:-:S02]  /*ce10*/  LOP3.LUT R52, R78, 0xffff, RZ, 0xc0, !PT ;  /* 0x0000ffff4e347812 */ /* 0x000fc400078ec0ff */
[----:B------:R-:W-:Y:S02]  /*ce20*/  LOP3.LUT R71, R54, R71, RZ, 0xc0, !PT ;  /* 0x0000004736477212 */ /* 0x000fe400078ec0ff */
[----:B------:R-:W-:Y:S01]  /*ce30*/  LOP3.LUT R54, R51, R68, RZ, 0xc0, !PT ;  /* 0x0000004433367212 */ /* 0x000fe200078ec0ff */
[--C-:B------:R-:W-:Y:S01]  /*ce40*/  HSET2.LE.AND R77, R77, R132.reuse, PT ;  /* 0x000000844d4d7233 */ /* 0x100fe20003803000 */
[----:B------:R-:W-:Y:S01]  /*ce50*/  LOP3.LUT R68, R39, R74, RZ, 0xc0, !PT ;  /* 0x0000004a27447212 */ /* 0x000fe200078ec0ff */
[----:B------:R-:W-:Y:S01]  /*ce60*/  IMAD.MOV.U32 R74, RZ, RZ, R212 ;  /* 0x000000ffff4a7224 */ /* 0x000fe200078e00d4 */
[----:B------:R-:W-:Y:S01]  /*ce70*/  SHF.R.U32.HI R52, RZ, 0x8, R52 ;  /* 0x00000008ff347819 */ /* 0x000fe20000011634 */
[----:B------:R-:W-:Y:S01]  /*ce80*/  HSET2.LE.AND R76, R76, R132, PT ;  /* 0x000000844c4c7233 */ /* 0x000fe20003803000 */
[----:B------:R-:W-:Y:S01]  /*ce90*/  LOP3.LUT R135, R78, 0xff, RZ, 0xc0, !PT ;  /* 0x000000ff4e877812 */ /* 0x000fe200078ec0ff */
[----:B------:R-:W-:Y:S01]  /*cea0*/  IMAD R212, R4, 0x2, R213 ;  /* 0x0000000204d47824 */ /* 0x000fe200078e02d5 */
[----:B------:R-:W-:-:S02]  /*ceb0*/  LOP3.LUT R133, R87, UR29, R92, 0x96, !PT ;  /* 0x0000001d57857c12 */ /* 0x000fc4000f8e965c */
[----:B------:R-:W-:Y:S02]  /*cec0*/  PRMT R135, R135, 0x5410, R52 ;  /* 0x0000541087877816 */ /* 0x000fe40000000034 */
[----:B------:R-:W-:Y:S02]  /*ced0*/  LOP3.LUT R23, R23, R99, RZ, 0xc0, !PT ;  /* 0x0000006317177212 */ /* 0x000fe400078ec0ff */
[--C-:B------:R-:W-:Y:S01]  /*cee0*/  SHF.R.U32.HI R134, RZ, 0x10, R78.reuse ;  /* 0x00000010ff867819 */ /* 0x100fe2000001164e */
[----:B------:R-:W2:Y:S01]  /*cef0*/  LDSM.16.MT88.4 R96, [R213+0x4000] ;  /* 0x00400000d560783b */ /* 0x000ea20000004200 */
[----:B------:R-:W-:Y:S02]  /*cf00*/  SHF.R.U32.HI R52, RZ, 0x18, R78 ;  /* 0x00000018ff347819 */ /* 0x000fe4000001164e */
[----:B------:R-:W-:Y:S02]  /*cf10*/  LOP3.LUT R86, R77, R43, RZ, 0xc0, !PT ;  /* 0x0000002b4d567212 */ /* 0x000fe400078ec0ff */
[----:B------:R-:W-:-:S02]  /*cf20*/  LOP3.LUT R87, R76, R47, RZ, 0xc0, !PT ;  /* 0x0000002f4c577212 */ /* 0x000fc400078ec0ff */
[----:B------:R-:W3:Y:S01]  /*cf30*/  LDSM.16.MT88.4 R76, [R212+0x4000] ;  /* 0x00400000d44c783b */ /* 0x000ee20000004200 */
[----:B------:R-:W-:Y:S01]  /*cf40*/  LOP3.LUT R91, R91, 0xff, RZ, 0xc0, !PT ;  /* 0x000000ff5b5b7812 */ /* 0x000fe200078ec0ff */
[--C-:B------:R-:W-:Y:S02]  /*cf50*/  HSET2.LE.AND R49, R49, R132.reuse, PT ;  /* 0x0000008431317233 */ /* 0x100fe40003803000 */
[--C-:B------:R-:W-:Y:S01]  /*cf60*/  HSET2.LE.AND R38, R38, R132.reuse, PT ;  /* 0x0000008426267233 */ /* 0x100fe20003803000 */
[----:B------:R-:W-:Y:S01]  /*cf70*/  IMAD.MOV.U32 R140, RZ, RZ, R95 ;  /* 0x000000ffff8c7224 */ /* 0x000fe200078e005f */
[--C-:B------:R-:W-:Y:S02]  /*cf80*/  HSET2.LE.AND R36, R36, R132.reuse, PT ;  /* 0x0000008424247233 */ /* 0x100fe40003803000 */
[--C-:B------:R-:W-:Y:S02]  /*cf90*/  HSET2.LE.AND R82, R82, R132.reuse, PT ;  /* 0x0000008452527233 */ /* 0x100fe40003803000 */
[--C-:B------:R-:W-:Y:S01]  /*cfa0*/  HSET2.LE.AND R81, R81, R132.reuse, PT ;  /* 0x0000008451517233 */ /* 0x100fe20003803000 */
[----:B------:R-:W-:Y:S01]  /*cfb0*/  PRMT R91, R91, 0x5410, R55 ;  /* 0x000054105b5b7816 */ /* 0x000fe20000000037 */
[----:B------:R-:W-:-:S02]  /*cfc0*/  HSET2.LE.AND R75, R75, R132, PT ;  /* 0x000000844b4b7233 */ /* 0x000fc40003803000 */
[----:B------:R-:W-:Y:S01]  /*cfd0*/  HSET2.LE.AND R73, R73, R132, PT ;  /* 0x0000008449497233 */ /* 0x000fe20003803000 */
[----:B------:R-:W-:Y:S02]  /*cfe0*/  LOP3.LUT R55, R49, R69, RZ, 0xc0, !PT ;  /* 0x0000004531377212 */ /* 0x000fe400078ec0ff */
[----:B------:R-:W-:Y:S02]  /*cff0*/  LOP3.LUT R69, R38, R72, RZ, 0xc0, !PT ;  /* 0x0000004826457212 */ /* 0x000fe400078ec0ff */
[----:B------:R-:W-:Y:S01]  /*d000*/  LOP3.LUT R38, R36, R141, RZ, 0xc0, !PT ;  /* 0x0000008d24267212 */ /* 0x000fe200078ec0ff */
[----:B------:R-:W-:Y:S01]  /*d010*/  IMAD.MOV.U32 R141, RZ, RZ, R94 ;  /* 0x000000ffff8d7224 */ /* 0x000fe200078e005e */
[----:B------:R-:W-:Y:S01]  /*d020*/  LOP3.LUT R84, R82, R40, RZ, 0xc0, !PT ;  /* 0x0000002852547212 */ /* 0x000fe200078ec0ff */
[----:B------:R-:W4:Y:S01]  /*d030*/  LDSM.16.MT88.4 R92, [R213+0x4400] ;  /* 0x00440000d55c783b */ /* 0x000f220000004200 */
[----:B------:R-:W-:Y:S02]  /*d040*/  LOP3.LUT R85, R81, R41, RZ, 0xc0, !PT ;  /* 0x0000002951557212 */ /* 0x000fe400078ec0ff */
[----:B------:R-:W-:-:S02]  /*d050*/  LOP3.LUT R81, R75, R74, RZ, 0xc0, !PT ;  /* 0x0000004a4b517212 */ /* 0x000fc400078ec0ff */
[----:B------:R-:W-:Y:S02]  /*d060*/  LOP3.LUT R82, R73, R140, RZ, 0xc0, !PT ;  /* 0x0000008c49527212 */ /* 0x000fe400078ec0ff */
[----:B------:R-:W1:Y:S01]  /*d070*/  LDSM.16.MT88.4 R72, [R212+0x4400] ;  /* 0x00440000d448783b */ /* 0x000e620000004200 */
[----:B------:R-:W-:Y:S01]  /*d080*/  LOP3.LUT R134, R134, 0xff, RZ, 0xc0, !PT ;  /* 0x000000ff86867812 */ /* 0x000fe200078ec0ff */
[--C-:B------:R-:W-:Y:S02]  /*d090*/  HSET2.LE.AND R32, R32, R132.reuse, PT ;  /* 0x0000008420207233 */ /* 0x100fe40003803000 */
[--C-:B------:R-:W-:Y:S02]  /*d0a0*/  HSET2.LE.AND R33, R33, R132.reuse, PT ;  /* 0x0000008421217233 */ /* 0x100fe40003803000 */
[--C-:B------:R-:W-:Y:S02]  /*d0b0*/  HSET2.LE.AND R5, R35, R132.reuse, PT ;  /* 0x0000008423057233 */ /* 0x100fe40003803000 */
[----:B------:R-:W-:-:S02]  /*d0c0*/  HSET2.LE.AND R30, R30, R132, PT ;  /* 0x000000841e1e7233 */ /* 0x000fc40003803000 */
[--C-:B------:R-:W-:Y:S02]  /*d0d0*/  HSET2.LE.AND R29, R29, R132.reuse, PT ;  /* 0x000000841d1d7233 */ /* 0x100fe40003803000 */
[--C-:B------:R-:W-:Y:S02]  /*d0e0*/  HSET2.LE.AND R35, R34, R132.reuse, PT ;  /* 0x0000008422237233 */ /* 0x100fe40003803000 */
[----:B------:R-:W-:Y:S01]  /*d0f0*/  HSET2.LE.AND R80, R80, R132, PT ;  /* 0x0000008450507233 */ /* 0x000fe20003803000 */
[----:B------:R-:W-:Y:S02]  /*d100*/  PRMT R134, R134, 0x5410, R52 ;  /* 0x0000541086867816 */ /* 0x000fe40000000034 */
[----:B------:R-:W-:Y:S02]  /*d110*/  LOP3.LUT R52, R32, R64, RZ, 0xc0, !PT ;  /* 0x0000004020347212 */ /* 0x000fe400078ec0ff */
[----:B------:R-:W-:Y:S02]  /*d120*/  LOP3.LUT R39, R33, R50, RZ, 0xc0, !PT ;  /* 0x0000003221277212 */ /* 0x000fe400078ec0ff */
[----:B------:R-:W-:-:S02]  /*d130*/  LOP3.LUT R32, R30, R48, RZ, 0xc0, !PT ;  /* 0x000000301e207212 */ /* 0x000fc400078ec0ff */
[----:B------:R-:W-:Y:S01]  /*d140*/  LOP3.LUT R33, R29, R46, RZ, 0xc0, !PT ;  /* 0x0000002e1d217212 */ /* 0x000fe200078ec0ff */
[----:B--2---:R-:W-:Y:S01]  /*d150*/  HMMA.16816.F32 R48, R68, R96, RZ ;  /* 0x000000604430723c */ /* 0x004fe200000018ff */
[----:B------:R-:W-:Y:S02]  /*d160*/  LOP3.LUT R34, R5, R44, RZ, 0xc0, !PT ;  /* 0x0000002c05227212 */ /* 0x000fe400078ec0ff */
[----:B------:R-:W-:Y:S02]  /*d170*/  LOP3.LUT R35, R35, R42, RZ, 0xc0, !PT ;  /* 0x0000002a23237212 */ /* 0x000fe400078ec0ff */
[----:B------:R-:W-:-:S03]  /*d180*/  LOP3.LUT R80, R80, R45, RZ, 0xc0, !PT ;  /* 0x0000002d50507212 */ /* 0x000fc600078ec0ff */
[C---:B---3--:R-:W-:Y:S08]  /*d190*/  HMMA.16816.F32 R40, R68.reuse, R76, RZ ;  /* 0x0000004c4428723c */ /* 0x048ff000000018ff */
[C---:B------:R-:W-:Y:S08]  /*d1a0*/  HMMA.16816.F32 R44, R68.reuse, R98, RZ ;  /* 0x00000062442c723c */ /* 0x040ff000000018ff */
[----:B------:R-:W-:Y:S01]  /*d1b0*/  HMMA.16816.F32 R68, R68, R78, RZ ;  /* 0x0000004e4444723c */ /* 0x000fe200000018ff */
[----:B------:R-:W-:Y:S01]  /*d1c0*/  LOP3.LUT R53, R53, 0xff, RZ, 0xc0, !PT ;  /* 0x000000ff35357812 */ /* 0x000fe200078ec0ff */
[----:B------:R-:W-:-:S03]  /*d1d0*/  HSET2.LE.AND R31, R31, R132, PT ;  /* 0x000000841f1f7233 */ /* 0x000fc60003803000 */
[----:B------:R-:W-:Y:S02]  /*d1e0*/  PRMT R136, R53, 0x5410, R136 ;  /* 0x0000541035887816 */ /* 0x000fe40000000088 */
[----:B------:R-:W-:Y:S01]  /*d1f0*/  LOP3.LUT R53, R31, R65, RZ, 0xc0, !PT ;  /* 0x000000411f357212 */ /* 0x000fe200078ec0ff */
[--C-:B------:R-:W-:Y:S02]  /*d200*/  HSET2.LE.AND R37, R37, R132.reuse, PT ;  /* 0x0000008425257233 */ /* 0x100fe40003803000 */
[----:B------:R-:W-:-:S03]  /*d210*/  HSET2.LE.AND R28, R28, R132, PT ;  /* 0x000000841c1c7233 */ /* 0x000fc60003803000 */
[----:B------:R-:W-:Y:S01]  /*d220*/  LOP3.LUT R36, R37, R66, RZ, 0xc0, !PT ;  /* 0x0000004225247212 */ /* 0x000fe200078ec0ff */
[----:B----4-:R-:W-:Y:S01]  /*d230*/  HMMA.16816.F32 R48, R52, R92, R48 ;  /* 0x0000005c3430723c */ /* 0x010fe20000001830 */
[----:B------:R-:W-:-:S07]  /*d240*/  LOP3.LUT R37, R28, R67, RZ, 0xc0, !PT ;  /* 0x000000431c257212 */ /* 0x000fce00078ec0ff */
[C---:B-1----:R-:W-:Y:S08]  /*d250*/  HMMA.16816.F32 R40, R52.reuse, R72, R40 ;  /* 0x000000483428723c */ /* 0x042ff00000001828 */
[C---:B------:R-:W-:Y:S08]  /*d260*/  HMMA.16816.F32 R44, R52.reuse, R94, R44 ;  /* 0x0000005e342c723c */ /* 0x040ff0000000182c */
[----:B------:R-:W-:Y:S08]  /*d270*/  HMMA.16816.F32 R52, R52, R74, R68 ;  /* 0x0000004a3434723c */ /* 0x000ff00000001844 */
[C---:B------:R-:W-:Y:S08]  /*d280*/  HMMA.16816.F32 R28, R56.reuse, R96, RZ ;  /* 0x00000060381c723c */ /* 0x040ff000000018ff */
[C---:B------:R-:W-:Y:S08]  /*d290*/  HMMA.16816.F32 R64, R56.reuse, R76, RZ ;  /* 0x0000004c3840723c */ /* 0x040ff000000018ff */
[C---:B------:R-:W-:Y:S08]  /*d2a0*/  HMMA.16816.F32 R68, R56.reuse, R98, RZ ;  /* 0x000000623844723c */ /* 0x040ff000000018ff */
[----:B------:R-:W-:Y:S01]  /*d2b0*/  HMMA.16816.F32 R56, R56, R78, RZ ;  /* 0x0000004e3838723c */ /* 0x000fe200000018ff */
[----:B------:R-:W1:Y:S07]  /*d2c0*/  LDSM.16.MT88.4 R76, [R213+0x4800] ;  /* 0x00480000d54c783b */ /* 0x000e6e0000004200 */
[C---:B------:R-:W-:Y:S08]  /*d2d0*/  HMMA.16816.F32 R28, R60.reuse, R92, R28 ;  /* 0x0000005c3c1c723c */ /* 0x040ff0000000181c */
[C---:B------:R-:W-:Y:S08]  /*d2e0*/  HMMA.16816.F32 R64, R60.reuse, R72, R64 ;  /* 0x000000483c40723c */ /* 0x040ff00000001840 */
[C---:B------:R-:W-:Y:S08]  /*d2f0*/  HMMA.16816.F32 R68, R60.reuse, R94, R68 ;  /* 0x0000005e3c44723c */ /* 0x040ff00000001844 */
[----:B------:R-:W-:Y:S01]  /*d300*/  HMMA.16816.F32 R60, R60, R74, R56 ;  /* 0x0000004a3c3c723c */ /* 0x000fe20000001838 */
[----:B------:R-:W2:Y:S04]  /*d310*/  LDSM.16.MT88.4 R72, [R212+0x4800] ;  /* 0x00480000d448783b */ /* 0x000ea80000004200 */
[----:B------:R-:W3:Y:S03]  /*d320*/  LDSM.16.MT88.4 R56, [R213+0x4c00] ;  /* 0x004c0000d538783b */ /* 0x000ee60000004200 */
[C---:B-1----:R-:W-:Y:S08]  /*d330*/  HMMA.16816.F32 R48, R36.reuse, R76, R48 ;  /* 0x0000004c2430723c */ /* 0x042ff00000001830 */
[C---:B------:R-:W-:Y:S08]  /*d340*/  HMMA.16816.F32 R44, R36.reuse, R78, R44 ;  /* 0x0000004e242c723c */ /* 0x040ff0000000182c */
[C---:B--2---:R-:W-:Y:S08]  /*d350*/  HMMA.16816.F32 R40, R36.reuse, R72, R40 ;  /* 0x000000482428723c */ /* 0x044ff00000001828 */
[----:B------:R-:W-:Y:S01]  /*d360*/  HMMA.16816.F32 R36, R36, R74, R52 ;  /* 0x0000004a2424723c */ /* 0x000fe20000001834 */
[----:B------:R-:W1:Y:S01]  /*d370*/  LDSM.16.MT88.4 R52, [R212+0x4c00] ;  /* 0x004c0000d434783b */ /* 0x000e620000004200 */
[----:B------:R-:W-:-:S02]  /*d380*/  IMAD.MOV.U32 R98, RZ, RZ, R154 ;  /* 0x000000ffff627224 */ /* 0x000fc400078e009a */
[----:B------:R-:W-:-:S04]  /*d390*/  IMAD.MOV.U32 R99, RZ, RZ, R155 ;  /* 0x000000ffff637224 */ /* 0x000fc800078e009b */
[----:B------:R-:W-:Y:S01]  /*d3a0*/  HMMA.16816.F32 R28, R24, R76, R28 ;  /* 0x0000004c181c723c */ /* 0x000fe2000000181c */
[----:B------:R-:W-:Y:S02]  /*d3b0*/  IMAD.MOV.U32 R92, RZ, RZ, R156 ;  /* 0x000000ffff5c7224 */ /* 0x000fe400078e009c */
[----:B------:R-:W-:-:S05]  /*d3c0*/  IMAD.MOV.U32 R93, RZ, RZ, R157 ;  /* 0x000000ffff5d7224 */ /* 0x000fca00078e009d */
[----:B------:R-:W-:Y:S01]  /*d3d0*/  HMMA.16816.F32 R68, R24, R78, R68 ;  /* 0x0000004e1844723c */ /* 0x000fe20000001844 */
[----:B------:R-:W-:-:S07]  /*d3e0*/  IMAD.MOV.U32 R96, RZ, RZ, R158 ;  /* 0x000000ffff607224 */ /* 0x000fce00078e009e */
[----:B------:R-:W-:Y:S01]  /*d3f0*/  HMMA.16816.F32 R64, R24, R72, R64 ;  /* 0x000000481840723c */ /* 0x000fe20000001840 */
[----:B------:R-:W-:-:S06]  /*d400*/  IMAD.MOV.U32 R78, RZ, RZ, R144 ;  /* 0x000000ffff4e7224 */ /* 0x000fcc00078e0090 */
[----:B------:R-:W-:Y:S01]  /*d410*/  IMAD.MOV.U32 R72, RZ, RZ, R142 ;  /* 0x000000ffff487224 */ /* 0x000fe200078e008e */
[----:B------:R-:W-:Y:S01]  /*d420*/  HMMA.16816.F32 R60, R24, R74, R60 ;  /* 0x0000004a183c723c */ /* 0x000fe2000000183c */
[----:B------:R-:W-:Y:S01]  /*d430*/  IMAD.MOV.U32 R73, RZ, RZ, R143 ;  /* 0x000000ffff497224 */ /* 0x000fe200078e008f */
[----:B------:R-:W2:Y:S01]  /*d440*/  LDSM.16.MT88.4 R24, [R213+0x5000] ;  /* 0x00500000d518783b */ /* 0x000ea20000004200 */
[----:B------:R-:W-:-:S03]  /*d450*/  IMAD.MOV.U32 R97, RZ, RZ, R159 ;  /* 0x000000ffff617224 */ /* 0x000fc600078e009f */
[----:B------:R-:W-:Y:S02]  /*d460*/  STG.E.U16 [R116.64+0x22], R72 ;  /* 0x0000224874007986 */ /* 0x000fe4000c101510 */
[C---:B---3--:R-:W-:Y:S01]  /*d470*/  HMMA.16816.F32 R48, R32.reuse, R56, R48 ;  /* 0x000000382030723c */ /* 0x048fe20000001830 */
[----:B------:R-:W-:Y:S01]  /*d480*/  IMAD.MOV.U32 R76, RZ, RZ, R146 ;  /* 0x000000ffff4c7224 */ /* 0x000fe200078e0092 */
[----:B------:R-:W-:Y:S01]  /*d490*/  STG.E.U16 [R98.64+0x20], R73 ;  /* 0x0000204962007986 */ /* 0x000fe2000c101510 */
[----:B------:R-:W-:Y:S02]  /*d4a0*/  IMAD.MOV.U32 R79, RZ, RZ, R147 ;  /* 0x000000ffff4f7224 */ /* 0x000fe400078e0093 */
[----:B------:R-:W-:Y:S01]  /*d4b0*/  IMAD.MOV.U32 R77, RZ, RZ, R153 ;  /* 0x000000ffff4d7224 */ /* 0x000fe200078e0099 */
[----:B------:R-:W-:Y:S02]  /*d4c0*/  STG.E.U16 [R98.64+0x22], R78 ;  /* 0x0000224e62007986 */ /* 0x000fe4000c101510 */
[C---:B------:R-:W-:Y:S01]  /*d4d0*/  HMMA.16816.F32 R44, R32.reuse, R58, R44 ;  /* 0x0000003a202c723c */ /* 0x040fe2000000182c */
[----:B------:R-:W-:Y:S01]  /*d4e0*/  IMAD.MOV.U32 R94, RZ, RZ, R152 ;  /* 0x000000ffff5e7224 */ /* 0x000fe200078e0098 */
[----:B------:R-:W-:Y:S06]  /*d4f0*/  STG.E.U16 [R92.64+0x20], R207 ;  /* 0x000020cf5c007986 */ /* 0x000fec000c101510 */
[C---:B-1----:R-:W-:Y:S01]  /*d500*/  HMMA.16816.F32 R40, R32.reuse, R52, R40 ;  /* 0x000000342028723c */ /* 0x042fe20000001828 */
[----:B------:R-:W-:Y:S07]  /*d510*/  STG.E.U16 [R92.64+0x22], R206 ;  /* 0x000022ce5c007986 */ /* 0x000fee000c101510 */
[----:B------:R-:W-:Y:S01]  /*d520*/  HMMA.16816.F32 R36, R32, R54, R36 ;  /* 0x000000362024723c */ /* 0x000fe20000001824 */
[----:B------:R-:W1:Y:S04]  /*d530*/  LDSM.16.MT88.4 R32, [R212+0x5000] ;  /* 0x00500000d420783b */ /* 0x000e680000004200 */
[----:B------:R-:W-:Y:S04]  /*d540*/  STG.E.U16 [R96.64+0x20], R219 ;  /* 0x000020db60007986 */ /* 0x000fe8000c101510 */
[----:B------:R-:W-:Y:S04]  /*d550*/  STG.E.U16 [R96.64+0x22], R218 ;  /* 0x000022da60007986 */ /* 0x000fe8000c101510 */
[----:B------:R-:W-:Y:S04]  /*d560*/  STG.E.U16 [R116.64+0x30], R79 ;  /* 0x0000304f74007986 */ /* 0x000fe8000c101510 */
[----:B------:R-:W-:Y:S04]  /*d570*/  STG.E.U16 [R116.64+0x32], R76 ;  /* 0x0000324c74007986 */ /* 0x000fe8000c101510 */
[----:B------:R-:W-:Y:S04]  /*d580*/  STG.E.U16 [R98.64+0x30], R77 ;  /* 0x0000304d62007986 */ /* 0x000fe8000c101510 */
[----:B------:R-:W-:Y:S04]  /*d590*/  STG.E.U16 [R98.64+0x32], R94 ;  /* 0x0000325e62007986 */ /* 0x000fe8000c101510 */
[----:B------:R-:W-:Y:S04]  /*d5a0*/  STG.E.U16 [R92.64+0x30], R203 ;  /* 0x000030cb5c007986 */ /* 0x000fe8000c101510 */
[----:B------:R-:W-:Y:S04]  /*d5b0*/  STG.E.U16 [R92.64+0x32], R202 ;  /* 0x000032ca5c007986 */ /* 0x000fe8000c101510 */
[----:B------:R-:W-:Y:S01]  /*d5c0*/  STG.E.U16 [R96.64+0x30], R205 ;  /* 0x000030cd60007986 */ /* 0x000fe2000c101510 */
[C---:B------:R-:W-:Y:S03]  /*d5d0*/  HMMA.16816.F32 R28, R20.reuse, R56, R28 ;  /* 0x00000038141c723c */ /* 0x040fe6000000181c */
        /* <DEDUP_REMOVED lines=8> */
[----:B------:R-:W-:Y:S03]  /*d660*/  HMMA.16816.F32 R60, R20, R54, R60 ;  /* 0x00000036143c723c */ /* 0x000fe6000000183c */
[----:B------:R-:W-:Y:S04]  /*d670*/  STG.E.U16 [R92.64+0x42], R198 ;  /* 0x000042c65c007986 */ /* 0x000fe8000c101510 */
[----:B------:R-:W-:Y:S04]  /*d680*/  STG.E.U16 [R96.64+0x40], R201 ;  /* 0x000040c960007986 */ /* 0x000fe8000c101510 */
[----:B------:R-:W-:Y:S04]  /*d690*/  STG.E.U16 [R96.64+0x42], R200 ;  /* 0x000042c860007986 */ /* 0x000fe8000c101510 */
[----:B------:R-:W-:Y:S04]  /*d6a0*/  STG.E.U16 [R116.64+0x50], R107 ;  /* 0x0000506b74007986 */ /* 0x000fe8000c101510 */
[----:B------:R-:W-:Y:S04]  /*d6b0*/  STG.E.U16 [R116.64+0x52], R106 ;  /* 0x0000526a74007986 */ /* 0x000fe8000c101510 */
[----:B------:R-:W-:Y:S04]  /*d6c0*/  STG.E.U16 [R98.64+0x50], R109 ;  /* 0x0000506d62007986 */ /* 0x000fe8000c101510 */
[----:B------:R-:W-:Y:S04]  /*d6d0*/  STG.E.U16 [R98.64+0x52], R108 ;  /* 0x0000526c62007986 */ /* 0x000fe8000c101510 */
[----:B------:R-:W3:Y:S04]  /*d6e0*/  LDSM.16.MT88.4 R20, [R213+0x5400] ;  /* 0x00540000d514783b */ /* 0x000ee80000004200 */
[----:B------:R-:W-:Y:S04]  /*d6f0*/  STG.E.U16 [R92.64+0x50], R195 ;  /* 0x000050c35c007986 */ /* 0x000fe8000c101510 */
[----:B------:R-:W4:Y:S04]  /*d700*/  LDSM.16.MT88.4 R52, [R212+0x5400] ;  /* 0x00540000d434783b */ /* 0x000f280000004200 */
[----:B------:R-:W-:Y:S04]  /*d710*/  STG.E.U16 [R92.64+0x52], R194 ;  /* 0x000052c25c007986 */ /* 0x000fe8000c101510 */
[----:B------:R-:W-:Y:S04]  /*d720*/  STG.E.U16 [R96.64+0x50], R197 ;  /* 0x000050c560007986 */ /* 0x000fe8000c101510 */
[----:B------:R-:W-:Y:S01]  /*d730*/  STG.E.U16 [R96.64+0x52], R196 ;  /* 0x000052c460007986 */ /* 0x000fe2000c101510 */
[----:B------:R-:W-:-:S03]  /*d740*/  IMAD.MOV.U32 R95, RZ, RZ, R145 ;  /* 0x000000ffff5f7224 */ /* 0x000fc600078e0091 */
        /* <DEDUP_REMOVED lines=11> */
[C---:B--2---:R-:W-:Y:S03]  /*d800*/  HMMA.16816.F32 R48, R84.reuse, R24, R48 ;  /* 0x000000185430723c */ /* 0x044fe60000001830 */
[----:B------:R-:W-:Y:S04]  /*d810*/  STG.E.U16 [R98.64+0x72], R252 ;  /* 0x000072fc62007986 */ /* 0x000fe8000c101510 */
[----:B------:R-:W-:Y:S01]  /*d820*/  STG.E.U16 [R92.64+0x70], R187 ;  /* 0x000070bb5c007986 */ /* 0x000fe2000c101510 */
[----:B------:R-:W-:Y:S03]  /*d830*/  HMMA.16816.F32 R44, R84, R26, R44 ;  /* 0x0000001a542c723c */ /* 0x000fe6000000182c */
[----:B------:R-:W-:Y:S04]  /*d840*/  STG.E.U16 [R92.64+0x72], R186 ;  /* 0x000072ba5c007986 */ /* 0x000fe8000c101510 */
[----:B------:R-:W-:Y:S01]  /*d850*/  STG.E.U16 [R96.64+0x70], R189 ;  /* 0x000070bd60007986 */ /* 0x000fe2000c101510 */
[----:B------:R-:W-:Y:S03]  /*d860*/  HMMA.16816.F32 R28, R16, R24, R28 ;  /* 0x00000018101c723c */ /* 0x000fe6000000181c */
[----:B------:R-:W-:Y:S04]  /*d870*/  STG.E.U16 [R96.64+0x72], R188 ;  /* 0x000072bc60007986 */ /* 0x000fe8000c101510 */
[----:B------:R-:W-:Y:S01]  /*d880*/  STG.E.U16 [R116.64+0x80], R249 ;  /* 0x000080f974007986 */ /* 0x000fe2000c101510 */
[----:B-1----:R-:W-:Y:S03]  /*d890*/  HMMA.16816.F32 R40, R84, R32, R40 ;  /* 0x000000205428723c */ /* 0x002fe60000001828 */
[----:B------:R-:W-:Y:S01]  /*d8a0*/  STG.E.U16 [R116.64+0x82], R248 ;  /* 0x000082f874007986 */ /* 0x000fe2000c101510 */
[----:B------:R-:W-:Y:S01]  /*d8b0*/  HSET2.LE.AND R4, R91, R132, PT ;  /* 0x000000845b047233 */ /* 0x000fe20003803000 */
[----:B------:R-:W-:-:S02]  /*d8c0*/  SHF.R.U32.HI R5, RZ, 0x10, R133 ;  /* 0x00000010ff057819 */ /* 0x000fc40000011685 */
[----:B------:R-:W-:Y:S01]  /*d8d0*/  LDSM.16.MT88.4 R152, [R213+0x5c00] ;  /* 0x005c0000d598783b */ /* 0x000fe20000004200 */
[C---:B------:R-:W-:Y:S03]  /*d8e0*/  HMMA.16816.F32 R68, R16.reuse, R26, R68 ;  /* 0x0000001a1044723c */ /* 0x040fe60000001844 */
[----:B------:R-:W-:Y:S05]  /*d8f0*/  STG.E.U16 [R98.64+0x80], R251 ;  /* 0x000080fb62007986 */ /* 0x000fea000c101510 */
[----:B------:R-:W-:Y:S01]  /*d900*/  HMMA.16816.F32 R64, R16, R32, R64 ;  /* 0x000000201040723c */ /* 0x000fe20000001840 */
[----:B------:R-:W-:Y:S04]  /*d910*/  STG.E.U16 [R98.64+0x82], R250 ;  /* 0x000082fa62007986 */ /* 0x000fe8000c101510 */
[----:B------:R-:W-:Y:S03]  /*d920*/  STG.E.U16 [R92.64+0x80], R183 ;  /* 0x000080b75c007986 */ /* 0x000fe6000c101510 */
[-C--:B------:R-:W-:Y:S01]  /*d930*/  HMMA.16816.F32 R36, R84, R34.reuse, R36 ;  /* 0x000000225424723c */ /* 0x080fe20000001824 */
[----:B------:R-:W-:Y:S07]  /*d940*/  STG.E.U16 [R92.64+0x82], R182 ;  /* 0x000082b65c007986 */ /* 0x000fee000c101510 */
[----:B------:R-:W-:Y:S01]  /*d950*/  HMMA.16816.F32 R60, R16, R34, R60 ;  /* 0x00000022103c723c */ /* 0x000fe2000000183c */
[----:B------:R-:W-:Y:S04]  /*d960*/  STG.E.U16 [R96.64+0x80], R185 ;  /* 0x000080b960007986 */ /* 0x000fe8000c101510 */
[----:B------:R-:W1:Y:S04]  /*d970*/  LDSM.16.MT88.4 R16, [R213+0x5800] ;  /* 0x00580000d510783b */ /* 0x000e680000004200 */
[----:B------:R-:W-:Y:S04]  /*d980*/  STG.E.U16 [R96.64+0x82], R184 ;  /* 0x000082b860007986 */ /* 0x000fe8000c101510 */
[----:B------:R-:W2:Y:S04]  /*d990*/  LDSM.16.MT88.4 R24, [R212+0x5800] ;  /* 0x00580000d418783b */ /* 0x000ea80000004200 */
[----:B------:R-:W-:Y:S04]  /*d9a0*/  STG.E.U16 [R116.64+0x90], R245 ;  /* 0x000090f574007986 */ /* 0x000fe8000c101510 */
[----:B------:R-:W-:Y:S04]  /*d9b0*/  STG.E.U16 [R116.64+0x92], R244 ;  /* 0x000092f474007986 */ /* 0x000fe8000c101510 */
[----:B------:R-:W-:Y:S04]  /*d9c0*/  STG.E.U16 [R98.64+0x90], R247 ;  /* 0x000090f762007986 */ /* 0x000fe8000c101510 */
[----:B------:R-:W-:Y:S04]  /*d9d0*/  STG.E.U16 [R98.64+0x92], R246 ;  /* 0x000092f662007986 */ /* 0x000fe8000c101510 */
[----:B------:R-:W-:Y:S01]  /*d9e0*/  STG.E.U16 [R92.64+0x90], R179 ;  /* 0x000090b35c007986 */ /* 0x000fe2000c101510 */
[----:B------:R-:W-:-:S03]  /*d9f0*/  HSET2.LE.AND R91, R83, R132, PT ;  /* 0x00000084535b7233 */ /* 0x000fc60003803000 */
[----:B------:R-:W-:Y:S01]  /*da00*/  STG.E.U16 [R92.64+0x92], R178 ;  /* 0x000092b25c007986 */ /* 0x000fe2000c101510 */
[----:B------:R-:W-:-:S03]  /*da10*/  LOP3.LUT R83, R4, R141, RZ, 0xc0, !PT ;  /* 0x0000008d04537212 */ /* 0x000fc600078ec0ff */
[----:B------:R-:W-:Y:S04]  /*da20*/  STG.E.U16 [R96.64+0x90], R181 ;  /* 0x000090b560007986 */ /* 0x000fe8000c101510 */
[----:B------:R-:W-:Y:S04]  /*da30*/  STG.E.U16 [R96.64+0x92], R180 ;  /* 0x000092b460007986 */ /* 0x000fe8000c101510 */
[----:B------:R-:W-:Y:S04]  /*da40*/  STG.E.U16 [R116.64+0xa0], R241 ;  /* 0x0000a0f174007986 */ /* 0x000fe8000c101510 */
[----:B------:R-:W-:Y:S04]  /*da50*/  STG.E.U16 [R116.64+0xa2], R240 ;  /* 0x0000a2f074007986 */ /* 0x000fe8000c101510 */
[----:B------:R-:W-:Y:S04]  /*da60*/  STG.E.U16 [R98.64+0xa0], R243 ;  /* 0x0000a0f362007986 */ /* 0x000fe8000c101510 */
[----:B------:R-:W-:Y:S04]  /*da70*/  STG.E.U16 [R98.64+0xa2], R242 ;  /* 0x0000a2f262007986 */ /* 0x000fe8000c101510 */
[----:B------:R-:W-:Y:S01]  /*da80*/  STG.E.U16 [R92.64+0xa0], R175 ;  /* 0x0000a0af5c007986 */ /* 0x000fe2000c101510 */
[----:B------:R-:W-:-:S03]  /*da90*/  LOP3.LUT R4, R133, 0xffff, RZ, 0xc0, !PT ;  /* 0x0000ffff85047812 */ /* 0x000fc600078ec0ff */
[----:B------:R-:W-:Y:S01]  /*daa0*/  STG.E.U16 [R92.64+0xa2], R174 ;  /* 0x0000a2ae5c007986 */ /* 0x000fe2000c101510 */
[C---:B---3--:R-:W-:Y:S03]  /*dab0*/  HMMA.16816.F32 R48, R80.reuse, R20, R48 ;  /* 0x000000145030723c */ /* 0x048fe60000001830 */
[----:B------:R-:W-:Y:S04]  /*dac0*/  STG.E.U16 [R96.64+0xa0], R177 ;  /* 0x0000a0b160007986 */ /* 0x000fe8000c101510 */
[----:B------:R-:W-:Y:S01]  /*dad0*/  STG.E.U16 [R96.64+0xa2], R176 ;  /* 0x0000a2b060007986 */ /* 0x000fe2000c101510 */
[----:B------:R-:W-:Y:S03]  /*dae0*/  HMMA.16816.F32 R44, R80, R22, R44 ;  /* 0x00000016502c723c */ /* 0x000fe6000000182c */
[----:B------:R-:W-:Y:S04]  /*daf0*/  STG.E.U16 [R116.64+0xb0], R237 ;  /* 0x0000b0ed74007986 */ /* 0x000fe8000c101510 */
[----:B------:R-:W-:Y:S01]  /*db00*/  STG.E.U16 [R116.64+0xb2], R236 ;  /* 0x0000b2ec74007986 */ /* 0x000fe2000c101510 */
[----:B------:R-:W-:Y:S03]  /*db10*/  HMMA.16816.F32 R28, R12, R20, R28 ;  /* 0x000000140c1c723c */ /* 0x000fe6000000181c */
[----:B------:R-:W-:Y:S01]  /*db20*/  STG.E.U16 [R98.64+0xb0], R239 ;  /* 0x0000b0ef62007986 */ /* 0x000fe2000c101510 */
[----:B------:R-:W-:-:S03]  /*db30*/  SHF.R.U32.HI R4, RZ, 0x8, R4 ;  /* 0x00000008ff047819 */ /* 0x000fc60000011604 */
[----:B------:R-:W-:Y:S01]  /*db40*/  STG.E.U16 [R98.64+0xb2], R238 ;  /* 0x0000b2ee62007986 */ /* 0x000fe2000c101510 */
[----:B----4-:R-:W-:Y:S01]  /*db50*/  HMMA.16816.F32 R40, R80, R52, R40 ;  /* 0x000000345028723c */ /* 0x010fe20000001828 */
[----:B------:R-:W-:Y:S02]  /*db60*/  LOP3.LUT R20, R133, 0xff, RZ, 0xc0, !PT ;  /* 0x000000ff85147812 */ /* 0x000fe400078ec0ff */
[----:B------:R-:W-:Y:S01]  /*db70*/  STG.E.U16 [R92.64+0xb0], R168 ;  /* 0x0000b0a85c007986 */ /* 0x000fe2000c101510 */
[----:B------:R-:W-:Y:S02]  /*db80*/  SHF.R.U32.HI R133, RZ, 0x18, R133 ;  /* 0x00000018ff857819 */ /* 0x000fe40000011685 */
[----:B------:R-:W-:Y:S02]  /*db90*/  LOP3.LUT R5, R5, 0xff, RZ, 0xc0, !PT ;  /* 0x000000ff05057812 */ /* 0x000fe400078ec0ff */
[----:B------:R-:W-:Y:S01]  /*dba0*/  HMMA.16816.F32 R68, R12, R22, R68 ;  /* 0x000000160c44723c */ /* 0x000fe20000001844 */
[----:B------:R-:W-:Y:S01]  /*dbb0*/  STG.E.U16 [R92.64+0xb2], R167 ;  /* 0x0000b2a75c007986 */ /* 0x000fe2000c101510 */
[----:B------:R-:W-:-:S03]  /*dbc0*/  PRMT R4, R20, 0x5410, R4 ;  /* 0x0000541014047816 */ /* 0x000fc60000000004 */
[----:B------:R-:W-:Y:S03]  /*dbd0*/  STG.E.U16 [R96.64+0xb0], R173 ;  /* 0x0000b0ad60007986 */ /* 0x000fe6000c101510 */
[----:B------:R-:W-:Y:S01]  /*dbe0*/  HMMA.16816.F32 R64, R12, R52, R64 ;  /* 0x000000340c40723c */ /* 0x000fe20000001840 */
[----:B------:R-:W-:Y:S01]  /*dbf0*/  STG.E.U16 [R96.64+0xb2], R172 ;  /* 0x0000b2ac60007986 */ /* 0x000fe2000c101510 */
[----:B------:R-:W-:-:S06]  /*dc00*/  PRMT R5, R5, 0x5410, R133 ;  /* 0x0000541005057816 */ /* 0x000fcc0000000085 */
[-C--:B------:R-:W-:Y:S01]  /*dc10*/  HMMA.16816.F32 R36, R80, R54.reuse, R36 ;  /* 0x000000365024723c */ /* 0x080fe20000001824 */
[----:B------:R-:W-:Y:S07]  /*dc20*/  STG.E.U16 [R116.64+0xc0], R233 ;  /* 0x0000c0e974007986 */ /* 0x000fee000c101510 */
[----:B------:R-:W-:Y:S01]  /*dc30*/  HMMA.16816.F32 R60, R12, R54, R60 ;  /* 0x000000360c3c723c */ /* 0x000fe2000000183c */
[----:B------:R-:W-:Y:S04]  /*dc40*/  STG.E.U16 [R116.64+0xc2], R232 ;  /* 0x0000c2e874007986 */ /* 0x000fe8000c101510 */
[----:B------:R-:W-:Y:S04]  /*dc50*/  STG.E.U16 [R98.64+0xc0], R235 ;  /* 0x0000c0eb62007986 */ /* 0x000fe8000c101510 */
[----:B------:R-:W-:Y:S01]  /*dc60*/  STG.E.U16 [R98.64+0xc2], R234 ;  /* 0x0000c2ea62007986 */ /* 0x000fe2000c101510 */
[----:B------:R-:W-:-:S03]  /*dc70*/  HSET2.LE.AND R90, R90, R132, PT ;  /* 0x000000845a5a7233 */ /* 0x000fc60003803000 */
[----:B------:R-:W3:Y:S01]  /*dc80*/  LDSM.16.MT88.4 R12, [R212+0x5c00] ;  /* 0x005c0000d40c783b */ /* 0x000ee20000004200 */
[----:B------:R-:W-:-:S03]  /*dc90*/  HSET2.LE.AND R4, R4, R132, PT ;  /* 0x0000008404047233 */ /* 0x000fc60003803000 */
[----:B------:R4:W-:Y:S01]  /*dca0*/  STG.E.U16 [R92.64+0xc0], R131 ;  /* 0x0000c0835c007986 */ /* 0x0009e2000c101510 */
[----:B------:R-:W-:-:S03]  /*dcb0*/  HSET2.LE.AND R5, R5, R132, PT ;  /* 0x0000008405057233 */ /* 0x000fc60003803000 */
[----:B------:R4:W-:Y:S04]  /*dcc0*/  STG.E.U16 [R92.64+0xc2], R130 ;  /* 0x0000c2825c007986 */ /* 0x0009e8000c101510 */
[----:B------:R4:W-:Y:S04]  /*dcd0*/  STG.E.U16 [R96.64+0xc0], R166 ;  /* 0x0000c0a660007986 */ /* 0x0009e8000c101510 */
[----:B------:R4:W-:Y:S04]  /*dce0*/  STG.E.U16 [R96.64+0xc2], R165 ;  /* 0x0000c2a560007986 */ /* 0x0009e8000c101510 */
[----:B------:R4:W-:Y:S04]  /*dcf0*/  STG.E.U16 [R116.64+0xd0], R229 ;  /* 0x0000d0e574007986 */ /* 0x0009e8000c101510 */
[----:B------:R4:W-:Y:S01]  /*dd00*/  STG.E.U16 [R116.64+0xd2], R228 ;  /* 0x0000d2e474007986 */ /* 0x0009e2000c101510 */
[----:B------:R-:W-:-:S03]  /*dd10*/  LOP3.LUT R90, R90, R138, RZ, 0xc0, !PT ;  /* 0x0000008a5a5a7212 */ /* 0x000fc600078ec0ff */
[----:B------:R4:W-:Y:S01]  /*dd20*/  STG.E.U16 [R98.64+0xd0], R231 ;  /* 0x0000d0e762007986 */ /* 0x0009e2000c101510 */
[----:B------:R-:W-:-:S03]  /*dd30*/  LOP3.LUT R91, R91, R139, RZ, 0xc0, !PT ;  /* 0x0000008b5b5b7212 */ /* 0x000fc600078ec0ff */
[----:B------:R4:W-:Y:S01]  /*dd40*/  STG.E.U16 [R98.64+0xd2], R230 ;  /* 0x0000d2e662007986 */ /* 0x0009e2000c101510 */
[----:B------:R-:W-:Y:S02]  /*dd50*/  LOP3.LUT R88, R4, R88, RZ, 0xc0, !PT ;  /* 0x0000005804587212 */ /* 0x000fe400078ec0ff */
[----:B------:R-:W-:Y:S01]  /*dd60*/  LOP3.LUT R89, R5, R89, RZ, 0xc0, !PT ;  /* 0x0000005905597212 */ /* 0x000fe200078ec0ff */
[----:B------:R4:W-:Y:S04]  /*dd70*/  STG.E.U16 [R92.64+0xd0], R127 ;  /* 0x0000d07f5c007986 */ /* 0x0009e8000c101510 */
[----:B------:R4:W-:Y:S04]  /*dd80*/  STG.E.U16 [R92.64+0xd2], R126 ;  /* 0x0000d27e5c007986 */ /* 0x0009e8000c101510 */
[----:B------:R4:W-:Y:S04]  /*dd90*/  STG.E.U16 [R96.64+0xd0], R129 ;  /* 0x0000d08160007986 */ /* 0x0009e8000c101510 */
[----:B------:R4:W-:Y:S04]  /*dda0*/  STG.E.U16 [R96.64+0xd2], R128 ;  /* 0x0000d28060007986 */ /* 0x0009e8000c101510 */
[----:B------:R4:W-:Y:S04]  /*ddb0*/  STG.E.U16 [R116.64+0xe0], R225 ;  /* 0x0000e0e174007986 */ /* 0x0009e8000c101510 */
[----:B------:R4:W-:Y:S01]  /*ddc0*/  STG.E.U16 [R116.64+0xe2], R224 ;  /* 0x0000e2e074007986 */ /* 0x0009e2000c101510 */
[C---:B-1----:R-:W-:Y:S03]  /*ddd0*/  HMMA.16816.F32 R48, R88.reuse, R16, R48 ;  /* 0x000000105830723c */ /* 0x042fe60000001830 */
[----:B------:R4:W-:Y:S04]  /*dde0*/  STG.E.U16 [R98.64+0xe0], R227 ;  /* 0x0000e0e362007986 */ /* 0x0009e8000c101510 */
[----:B------:R4:W-:Y:S01]  /*ddf0*/  STG.E.U16 [R98.64+0xe2], R226 ;  /* 0x0000e2e262007986 */ /* 0x0009e2000c101510 */
[----:B------:R-:W-:Y:S03]  /*de00*/  HMMA.16816.F32 R44, R88, R18, R44 ;  /* 0x00000012582c723c */ /* 0x000fe6000000182c */
[----:B------:R4:W-:Y:S04]  /*de10*/  STG.E.U16 [R92.64+0xe0], R123 ;  /* 0x0000e07b5c007986 */ /* 0x0009e8000c101510 */
[----:B------:R4:W-:Y:S01]  /*de20*/  STG.E.U16 [R92.64+0xe2], R122 ;  /* 0x0000e27a5c007986 */ /* 0x0009e2000c101510 */
[----:B------:R-:W-:Y:S03]  /*de30*/  HMMA.16816.F32 R28, R8, R16, R28 ;  /* 0x00000010081c723c */ /* 0x000fe6000000181c */
[----:B------:R4:W-:Y:S04]  /*de40*/  STG.E.U16 [R96.64+0xe0], R125 ;  /* 0x0000e07d60007986 */ /* 0x0009e8000c101510 */
[----:B------:R4:W-:Y:S01]  /*de50*/  STG.E.U16 [R96.64+0xe2], R124 ;  /* 0x0000e27c60007986 */ /* 0x0009e2000c101510 */
[----:B--2---:R-:W-:Y:S03]  /*de60*/  HMMA.16816.F32 R40, R88, R24, R40 ;  /* 0x000000185828723c */ /* 0x004fe60000001828 */
[----:B------:R4:W-:Y:S05]  /*de70*/  STG.E.U16 [R116.64+0xf0], R221 ;  /* 0x0000f0dd74007986 */ /* 0x0009ea000c101510 */
[C---:B------:R-:W-:Y:S01]  /*de80*/  HMMA.16816.F32 R68, R8.reuse, R18, R68 ;  /* 0x000000120844723c */ /* 0x040fe20000001844 */
[----:B------:R4:W-:Y:S04]  /*de90*/  STG.E.U16 [R116.64+0xf2], R220 ;  /* 0x0000f2dc74007986 */ /* 0x0009e8000c101510 */
[----:B------:R4:W-:Y:S03]  /*dea0*/  STG.E.U16 [R98.64+0xf0], R223 ;  /* 0x0000f0df62007986 */ /* 0x0009e6000c101510 */
[----:B------:R-:W-:Y:S01]  /*deb0*/  HMMA.16816.F32 R64, R8, R24, R64 ;  /* 0x000000180840723c */ /* 0x000fe20000001840 */
[----:B------:R4:W-:Y:S07]  /*dec0*/  STG.E.U16 [R98.64+0xf2], R222 ;  /* 0x0000f2de62007986 */ /* 0x0009ee000c101510 */
[-C--:B------:R-:W-:Y:S01]  /*ded0*/  HMMA.16816.F32 R36, R88, R26.reuse, R36 ;  /* 0x0000001a5824723c */ /* 0x080fe20000001824 */
[----:B------:R4:W-:Y:S07]  /*dee0*/  STG.E.U16 [R92.64+0xf0], R119 ;  /* 0x0000f0775c007986 */ /* 0x0009ee000c101510 */
[----:B------:R-:W-:Y:S01]  /*def0*/  HMMA.16816.F32 R60, R8, R26, R60 ;  /* 0x0000001a083c723c */ /* 0x000fe2000000183c */
[----:B------:R4:W-:Y:S04]  /*df00*/  STG.E.U16 [R92.64+0xf2], R118 ;  /* 0x0000f2765c007986 */ /* 0x0009e8000c101510 */
[----:B------:R4:W-:Y:S01]  /*df10*/  STG.E.U16 [R96.64+0xf0], R121 ;  /* 0x0000f07960007986 */ /* 0x0009e2000c101510 */
[----:B------:R-:W-:-:S03]  /*df20*/  HSET2.LE.AND R137, R137, R132, PT ;  /* 0x0000008489897233 */ /* 0x000fc60003803000 */
[----:B------:R4:W-:Y:S01]  /*df30*/  STG.E.U16 [R96.64+0xf2], R120 ;  /* 0x0000f27860007986 */ /* 0x0009e2000c101510 */
[--C-:B------:R-:W-:Y:S02]  /*df40*/  HSET2.LE.AND R136, R136, R132.reuse, PT ;  /* 0x0000008488887233 */ /* 0x100fe40003803000 */
[--C-:B------:R-:W-:Y:S02]  /*df50*/  HSET2.LE.AND R135, R135, R132.reuse, PT ;  /* 0x0000008487877233 */ /* 0x100fe40003803000 */
[----:B------:R-:W-:Y:S01]  /*df60*/  HSET2.LE.AND R134, R134, R132, PT ;  /* 0x0000008486867233 */ /* 0x000fe20003803000 */
[----:B------:R-:W-:Y:S02]  /*df70*/  LOP3.LUT R148, R137, R148, RZ, 0xc0, !PT ;  /* 0x0000009489947212 */ /* 0x000fe400078ec0ff */
[----:B------:R-:W-:Y:S02]  /*df80*/  LOP3.LUT R149, R136, R149, RZ, 0xc0, !PT ;  /* 0x0000009588957212 */ /* 0x000fe400078ec0ff */
[----:B------:R-:W-:-:S02]  /*df90*/  LOP3.LUT R150, R135, R150, RZ, 0xc0, !PT ;  /* 0x0000009687967212 */ /* 0x000fc400078ec0ff */
[----:B------:R-:W-:Y:S01]  /*dfa0*/  LOP3.LUT R151, R134, R151, RZ, 0xc0, !PT ;  /* 0x0000009786977212 */ /* 0x000fe200078ec0ff */
[-C--:B------:R-:W-:Y:S08]  /*dfb0*/  HMMA.16816.F32 R144, R160, R152.reuse, R28 ;  /* 0x00000098a090723c */ /* 0x080ff0000000181c */
[C---:B------:R-:W-:Y:S08]  /*dfc0*/  HMMA.16816.F32 R132, R148.reuse, R152, R48 ;  /* 0x000000989484723c */ /* 0x040ff00000001830 */
[C---:B------:R-:W-:Y:S08]  /*dfd0*/  HMMA.16816.F32 R136, R148.reuse, R154, R44 ;  /* 0x0000009a9488723c */ /* 0x040ff0000000182c */
[----:B---3--:R-:W-:Y:S08]  /*dfe0*/  HMMA.16816.F32 R140, R148, R12, R40 ;  /* 0x0000000c948c723c */ /* 0x008ff00000001828 */
[C---:B------:R-:W-:Y:S08]  /*dff0*/  HMMA.16816.F32 R152, R160.reuse, R154, R68 ;  /* 0x0000009aa098723c */ /* 0x040ff00000001844 */
[----:B------:R-:W-:Y:S08]  /*e000*/  HMMA.16816.F32 R156, R160, R12, R64 ;  /* 0x0000000ca09c723c */ /* 0x000ff00000001840 */
[-C--:B------:R-:W-:Y:S08]  /*e010*/  HMMA.16816.F32 R148, R148, R14.reuse, R36 ;  /* 0x0000000e9494723c */ /* 0x080ff00000001824 */
[----:B------:R-:W-:Y:S01]  /*e020*/  HMMA.16816.F32 R160, R160, R14, R60 ;  /* 0x0000000ea0a0723c */ /* 0x000fe2000000183c */
[----:B------:R-:W-:Y:S07]  /*e030*/  @!P0 BRA `(.L_x_549) ;  /* 0x0000b09000008947 */ /* 0x000fee0003800000 */
[----:B----4-:R-:W-:Y:S01]  /*e040*/  IADD3 R4, P0, R116, -0x100, RZ ;  /* 0xffffff0074047810 */ /* 0x010fe20007f1e0ff */
[----:B------:R-:W-:Y:S01]  /*e050*/  IMAD.MOV.U32 R166, RZ, RZ, R0 ;  /* 0x000000ffffa67224 */ /* 0x000fe200078e0000 */
[----:B-----5:R-:W-:Y:S01]  /*e060*/  MOV R165, R2 ;  /* 0x0000000200a57202 */ /* 0x020fe20000000f00 */
[----:B------:R-:W-:Y:S01]  /*e070*/  UIADD3 UR17, UR6, -0x2, URZ ;  /* 0xfffffffe06117890 */ /* 0x000fe2000fffe03f */
[----:B------:R-:W-:Y:S01]  /*e080*/  IADD3.X R0, R117, -0x1, RZ, P0, !PT ;  /* 0xffffffff75007810 */ /* 0x000fe200007fe4ff */
[----:B------:R1:W-:Y:S01]  /*e090*/  STL [R1+0x1e8], R4 ;  /* 0x0001e80401007387 */ /* 0x0003e20000100800 */
[----:B------:R-:W2:Y:S01]  /*e0a0*/  LDC.U8 R2, c[0x0][0x2d8] ;  /* 0x0000b600ff027b82 */ /* 0x000ea20000000000 */
[----:B------:R-:W-:Y:S01]  /*e0b0*/  IMAD.WIDE.U32 R10, R100, -0x326172a9, RZ ;  /* 0xcd9e8d57640a7825 */ /* 0x000fe200078e00ff */
[----:B------:R-:W-:Y:S01]  /*e0c0*/  MOV R168, R3 ;  /* 0x0000000300a87202 */ /* 0x000fe20000000f00 */
[----:B------:R3:W-:Y:S01]  /*e0d0*/  STL [R1+0x1ec], R0 ;  /* 0x0001ec0001007387 */ /* 0x0007e20000100800 */
[----:B------:R-:W-:Y:S01]  /*e0e0*/  MOV R167, R164 ;  /* 0x000000a400a77202 */ /* 0x000fe20000000f00 */
[----:B------:R-:W-:Y:S01]  /*e0f0*/  IMAD.WIDE.U32 R8, R101, -0x326172a9, RZ ;  /* 0xcd9e8d5765087825 */ /* 0x000fe200078e00ff */
[----:B------:R-:W-:Y:S01]  /*e100*/  ULDC.64 UR26, c[0x0][0x118] ;  /* 0x00004600001a7ab9 */ /* 0x000fe20000000a00 */
[----:B------:R-:W4:Y:S01]  /*e110*/  LDL.64 R96, [R1+0x1a0] ;  /* 0x0001a00001607983 */ /* 0x000f220000100a00 */
[----:B------:R-:W-:Y:S01]  /*e120*/  ULDC.U8 UR16, c[0x0][0x2d8] ;  /* 0x0000b60000107ab9 */ /* 0x000fe20000000000 */
[----:B------:R-:W-:Y:S01]  /*e130*/  IMAD.WIDE.U32 R12, R6, -0x2daee0ad, RZ ;  /* 0xd2511f53060c7825 */ /* 0x000fe200078e00ff */
[-C--:B------:R-:W-:Y:S01]  /*e140*/  LOP3.LUT R3, R11, R7.reuse, RZ, 0x3c, !PT ;  /* 0x000000070b037212 */ /* 0x080fe200078e3cff */
[----:B------:R-:W-:Y:S01]  /*e150*/  STL.64 [R1+0x1c8], R10 ;  /* 0x0001c80a01007387 */ /* 0x000fe20000100a00 */
[----:B------:R-:W-:Y:S01]  /*e160*/  LOP3.LUT R7, R9, R7, RZ, 0x3c, !PT ;  /* 0x0000000709077212 */ /* 0x000fe200078e3cff */
[----:B------:R-:W-:-:S02]  /*e170*/  ULDC.64 UR6, c[0x0][0x1a0] ;  /* 0x0000680000067ab9 */ /* 0x000fc40000000a00 */
[----:B------:R-:W-:Y:S01]  /*e180*/  STL.64 [R1+0x1b8], R8 ;  /* 0x0001b80801007387 */ /* 0x000fe20000100a00 */
[----:B-1----:R-:W-:Y:S01]  /*e190*/  MOV R4, c[0x0][0x228] ;  /* 0x00008a0000047a02 */ /* 0x002fe20000000f00 */
[----:B---3--:R-:W-:-:S04]  /*e1a0*/  IMAD.MOV.U32 R0, RZ, RZ, c[0x0][0x1a4] ;  /* 0x00006900ff007624 */ /* 0x008fc800078e00ff */
[----:B------:R-:W-:Y:S01]  /*e1b0*/  IMAD.SHL.U32 R5, R4, 0x8, RZ ;  /* 0x0000000804057824 */ /* 0x000fe200078e00ff */
[----:B------:R-:W-:Y:S01]  /*e1c0*/  STL.64 [R1+0x1d0], R12 ;  /* 0x0001d00c01007387 */ /* 0x000fe20000100a00 */
[----:B--2---:R-:W-:Y:S02]  /*e1d0*/  PRMT R6, R2, 0x7054, R2 ;  /* 0x0000705402067816 */ /* 0x004fe40000000002 */
[----:B----4-:R-:W-:-:S13]  /*e1e0*/  ISETP.GE.AND P1, PT, R96, c[0x0][0x220], PT ;  /* 0x0000880060007a0c */ /* 0x010fda0003f26270 */
[----:B------:R-:W-:-:S05]  /*e1f0*/  @!P1 IMAD R0, R0, 0x60, RZ ;  /* 0x0000006000009824 */ /* 0x000fca00078e02ff */
[----:B------:R1:W-:Y:S02]  /*e200*/  @!P1 STL [R1+0x198], R0 ;  /* 0x0001980001009387 */ /* 0x0003e40000100800 */
[----:B-1----:R-:W-:Y:S02]  /*e210*/  IMAD R0, R4, 0x38, R5 ;  /* 0x0000003804007824 */ /* 0x002fe400078e0205 */
[----:B------:R-:W-:-:S04]  /*e220*/  IMAD.WIDE.U32 R4, R3, -0x2daee0ad, RZ ;  /* 0xd2511f5303047825 */ /* 0x000fc800078e00ff */
[----:B------:R-:W-:Y:S01]  /*e230*/  IMAD.WIDE.U32 R2, R7, -0x2daee0ad, RZ ;  /* 0xd2511f5307027825 */ /* 0x000fe200078e00ff */
[----:B------:R1:W-:Y:S04]  /*e240*/  STL.64 [R1+0x1c0], R4 ;  /* 0x0001c00401007387 */ /* 0x0003e80000100a00 */
[----:B------:R1:W-:Y:S01]  /*e250*/  STL.64 [R1+0x1b0], R2 ;  /* 0x0001b00201007387 */ /* 0x0003e20000100a00 */
[----:B------:R-:W-:Y:S01]  /*e260*/  IADD3 R0, R0, 0x1, RZ ;  /* 0x0000000100007810 */ /* 0x000fe20007ffe0ff */
[----:B------:R-:W-:Y:S05]  /*e270*/  BRA `(.L_x_550) ;  /* 0x000003b000007947 */ /* 0x000fea0003800000 */
.L_x_552:
        /* <DEDUP_REMOVED lines=15> */
[C---:B--2---:R-:W-:Y:S04]  /*e370*/  LEA R174, P0, R2.reuse, R190, 0x7 ;  /* 0x000000be02ae7211 */ /* 0x044fe800078038ff */
[----:B---3--:R-:W-:Y:S01]  /*e380*/  LEA.HI.X R175, R2, R189, R0, 0x7, P0 ;  /* 0x000000bd02af7211 */ /* 0x008fe200000f3c00 */
[----:B------:R-:W-:Y:S01]  /*e390*/  @!P1 IMAD.MOV.U32 R0, RZ, RZ, c[0x0][0x19c] ;  /* 0x00006700ff009624 */ /* 0x000fe200078e00ff */
[C---:B------:R-:W-:Y:S04]  /*e3a0*/  @!P1 LEA R2, P0, R174.reuse, c[0x0][0x168], 0x1 ;  /* 0x00005a00ae029a11 */ /* 0x040fe800078008ff */
[--C-:B------:R-:W-:Y:S05]  /*e3b0*/  @!P1 LEA.HI.X R3, R174, c[0x0][0x16c], R175.reuse, 0x1, P0 ;  /* 0x00005b00ae039a11 */ /* 0x100fea00000f0caf */
[----:B------:R-:W-:Y:S01]  /*e3c0*/  @!PT LDS RZ, [RZ] ;  /* 0x00000000fffff984 */ /* 0x000fe20000000800 */
[----:B------:R-:W-:Y:S01]  /*e3d0*/  @!PT LDS RZ, [RZ] ;  /* 0x00000000fffff984 */ /* 0x000fe20000000800 */
[----:B------:R-:W-:Y:S01]  /*e3e0*/  @!PT LDS RZ, [RZ] ;  /* 0x00000000fffff984 */ /* 0x000fe20000000800 */
[----:B------:R2:W-:Y:S04]  /*e3f0*/  @!P1 LDGSTS.E.BYPASS.LTC128B.128 [R164+0x2000], [R2.64] ;  /* 0x0200000002a49fae */ /* 0x0005e8000b901d5a */
[----:B------:R1:W-:Y:S01]  /*e400*/  @P1 STS.128 [R164+0x2800], RZ ;  /* 0x002800ffa4001388 */ /* 0x0003e20000000c00 */
[----:B--2---:R-:W-:Y:S05]  /*e410*/  @!P1 IMAD.MOV.U32 R2, RZ, RZ, c[0x0][0x198] ;  /* 0x00006600ff029624 */ /* 0x004fea00078e00ff */
[CC--:B------:R-:W-:Y:S04]  /*e420*/  @!P1 LEA R3, P0, R2.reuse, R174.reuse, 0x5 ;  /* 0x000000ae02039211 */ /* 0x0c0fe800078028ff */
[-C--:B------:R-:W-:Y:S02]  /*e430*/  @!P1 LEA.HI.X R0, R2, R175.reuse, R0, 0x5, P0 ;  /* 0x000000af02009211 */ /* 0x080fe400000f2c00 */
[C---:B------:R-:W-:Y:S04]  /*e440*/  @!P1 LEA R2, P0, R3.reuse, c[0x0][0x168], 0x1 ;  /* 0x00005a0003029a11 */ /* 0x040fe800078008ff */
[----:B------:R-:W-:Y:S01]  /*e450*/  @!P1 LEA.HI.X R3, R3, c[0x0][0x16c], R0, 0x1, P0 ;  /* 0x00005b0003039a11 */ /* 0x000fe200000f0c00 */
[----:B------:R-:W-:Y:S04]  /*e460*/  @!P1 IMAD.MOV.U32 R0, RZ, RZ, c[0x0][0x19c] ;  /* 0x00006700ff009624 */ /* 0x000fe800078e00ff */
[----:B------:R-:W-:Y:S01]  /*e470*/  @!PT LDS RZ, [RZ] ;  /* 0x00000000fffff984 */ /* 0x000fe20000000800 */
[----:B------:R-:W-:Y:S01]  /*e480*/  @!PT LDS RZ, [RZ] ;  /* 0x00000000fffff984 */ /* 0x000fe20000000800 */
[----:B------:R-:W-:Y:S01]  /*e490*/  @!PT LDS RZ, [RZ] ;  /* 0x00000000fffff984 */ /* 0x000fe20000000800 */
[----:B------:R2:W-:Y:S04]  /*e4a0*/  @!P1 LDGSTS.E.BYPASS.LTC128B.128 [R164+0x2800], [R2.64] ;  /* 0x0280000002a49fae */ /* 0x0005e8000b901d5a */
[----:B------:R1:W-:Y:S01]  /*e4b0*/  @P1 STS.128 [R164+0x3000], RZ ;  /* 0x003000ffa4001388 */ /* 0x0003e20000000c00 */
[----:B--2---:R-:W-:Y:S05]  /*e4c0*/  @!P1 IMAD.MOV.U32 R2, RZ, RZ, c[0x0][0x198] ;  /* 0x00006600ff029624 */ /* 0x004fea00078e00ff */
[C---:B------:R-:W-:Y:S04]  /*e4d0*/  @!P1 LEA R3, P0, R2.reuse, R174, 0x6 ;  /* 0x000000ae02039211 */ /* 0x040fe800078030ff */
[----:B------:R-:W-:Y:S02]  /*e4e0*/  @!P1 LEA.HI.X R0, R2, R175, R0, 0x6, P0 ;  /* 0x000000af02009211 */ /* 0x000fe400000f3400 */
[C---:B------:R-:W-:Y:S04]  /*e4f0*/  @!P1 LEA R2, P0, R3.reuse, c[0x0][0x168], 0x1 ;  /* 0x00005a0003029a11 */ /* 0x040fe800078008ff */
[----:B------:R-:W-:Y:S01]  /*e500*/  @!P1 LEA.HI.X R3, R3, c[0x0][0x16c], R0, 0x1, P0 ;  /* 0x00005b0003039a11 */ /* 0x000fe200000f0c00 */
[----:B------:R-:W-:Y:S04]  /*e510*/  @!P1 IMAD.MOV.U32 R0, RZ, RZ, c[0x0][0x198] ;  /* 0x00006600ff009624 */ /* 0x000fe800078e00ff */
[----:B------:R-:W-:Y:S01]  /*e520*/  @!PT LDS RZ, [RZ] ;  /* 0x00000000fffff984 */ /* 0x000fe20000000800 */
[----:B------:R-:W-:Y:S01]  /*e530*/  @!PT LDS RZ, [RZ] ;  /* 0x00000000fffff984 */ /* 0x000fe20000000800 */
[----:B------:R-:W-:Y:S01]  /*e540*/  @!PT LDS RZ, [RZ] ;  /* 0x00000000fffff984 */ /* 0x000fe20000000800 */
[----:B------:R2:W-:Y:S01]  /*e550*/  @!P1 LDGSTS.E.BYPASS.LTC128B.128 [R164+0x3000], [R2.64] ;  /* 0x0300000002a49fae */ /* 0x0005e2000b901d5a */
[----:B------:R-:W-:Y:S03]  /*e560*/  @!P1 IMAD.WIDE.U32 R174, R0, 0x60, R174 ;  /* 0x0000006000ae9825 */ /* 0x000fe600078e00ae */
[----:B------:R1:W-:Y:S01]  /*e570*/  @P1 STS.128 [R164+0x3800], RZ ;  /* 0x003800ffa4001388 */ /* 0x0003e20000000c00 */
[----:B------:R-:W-:Y:S04]  /*e580*/  @!P1 IMAD.MOV.U32 R0, RZ, RZ, c[0x0][0x19c] ;  /* 0x00006700ff009624 */ /* 0x000fe800078e00ff */
[----:B------:R-:W-:Y:S04]  /*e590*/  @!P1 IMAD R0, R0, 0x60, RZ ;  /* 0x0000006000009824 */ /* 0x000fe800078e02ff */
[----:B------:R-:W-:Y:S01]  /*e5a0*/  @!P1 IMAD.IADD R0, R0, 0x1, R175 ;  /* 0x0000000100009824 */ /* 0x000fe200078e02af */
[C---:B--2---:R-:W-:Y:S04]  /*e5b0*/  @!P1 LEA R2, P0, R174.reuse, c[0x0][0x168], 0x1 ;  /* 0x00005a00ae029a11 */ /* 0x044fe800078008ff */
[----:B------:R-:W-:Y:S05]  /*e5c0*/  @!P1 LEA.HI.X R3, R174, c[0x0][0x16c], R0, 0x1, P0 ;  /* 0x00005b00ae039a11 */ /* 0x000fea00000f0c00 */
[----:B------:R-:W-:Y:S01]  /*e5d0*/  @!PT LDS RZ, [RZ] ;  /* 0x00000000fffff984 */ /* 0x000fe20000000800 */
[----:B------:R-:W-:Y:S01]  /*e5e0*/  @!PT LDS RZ, [RZ] ;  /* 0x00000000fffff984 */ /* 0x000fe20000000800 */
[----:B------:R-:W-:Y:S01]  /*e5f0*/  @!PT LDS RZ, [RZ] ;  /* 0x00000000fffff984 */ /* 0x000fe20000000800 */
[----:B------:R1:W-:Y:S04]  /*e600*/  @!P1 LDGSTS.E.BYPASS.LTC128B.128 [R164+0x3800], [R2.64] ;  /* 0x0380000002a49fae */ /* 0x0003e8000b901d5a */
[----:B------:R-:W0:Y:S01]  /*e610*/  LDGDEPBAR ;  /* 0x00000000000079af */ /* 0x000e220000000000 */
[----:B------:R-:W-:-:S05]  /*e620*/  BRA `(.L_x_551) ;  /* 0x0000097000007947 */ /* 0x000fca0003800000 */
.L_x_550:
[----:B------:R-:W2:Y:S01]  /*e630*/  LDL R164, [R1+0x178] ;  /* 0x0001780001a47983 */ /* 0x000ea20000100800 */
[----:B------:R-:W-:Y:S04]  /*e640*/  DEPBAR.LE SB0, 0x0 ;  /* 0x000080000000791a */ /* 0x000fe80000000000 */
[----:B------:R-:W-:Y:S01]  /*e650*/  USHF.R.S32.HI UR4, URZ, 0x1f, UR17 ;  /* 0x0000001f3f047899 */ /* 0x000fe20008011411 */
[----:B-1----:R-:W3:Y:S01]  /*e660*/  LDL.64 R2, [R1+0x180] ;  /* 0x0001800001027983 */ /* 0x002ee20000100a00 */
[----:B------:R-:W-:Y:S01]  /*e670*/  UIMAD.WIDE.U32 UR24, UR17, UR6, URZ ;  /* 0x00000006111872a5 */ /* 0x000fe2000f8e003f */
[----:B------:R-:W-:Y:S01]  /*e680*/  IMAD.MOV.U32 R8, RZ, RZ, c[0x0][0x1a0] ;  /* 0x00006800ff087624 */ /* 0x000fe200078e00ff */
[----:B------:R-:W-:Y:S01]  /*e690*/  UIMAD UR4, UR4, UR6, URZ ;  /* 0x00000006040472a4 */ /* 0x000fe2000f8e023f */
[----:B------:R-:W-:Y:S01]  /*e6a0*/  IMAD.MOV.U32 R15, RZ, RZ, c[0x0][0x1a4] ;  /* 0x00006900ff0f7624 */ /* 0x000fe200078e00ff */
[----:B------:R-:W-:Y:S01]  /*e6b0*/  UISETP.GE.AND UP0, UPT, UR17, 0x1, UPT ;  /* 0x000000011100788c */ /* 0x000fe2000bf06270 */
[----:B------:R-:W4:Y:S01]  /*e6c0*/  LDL R9, [R1+0x174] ;  /* 0x0001740001097983 */ /* 0x000f220000100800 */
[----:B------:R-:W-:Y:S01]  /*e6d0*/  UIMAD UR4, UR17, UR7, UR4 ;  /* 0x00000007110472a4 */ /* 0x000fe2000f8e0204 */
[----:B------:R-:W-:Y:S02]  /*e6e0*/  IMAD.U32 R4, RZ, RZ, UR24 ;  /* 0x00000018ff047e24 */ /* 0x000fe4000f8e00ff */
[----:B------:R-:W-:Y:S01]  /*e6f0*/  IMAD.U32 R5, RZ, RZ, UR25 ;  /* 0x00000019ff057e24 */ /* 0x000fe2000f8e00ff */
[----:B------:R-:W-:Y:S01]  /*e700*/  UIADD3 UR4, UR25, UR4, URZ ;  /* 0x0000000419047290 */ /* 0x000fe2000fffe03f */
[----:B------:R-:W5:Y:S05]  /*e710*/  LDL R14, [R1+0x198] ;  /* 0x00019800010e7983 */ /* 0x000f6a0000100800 */
[----:B------:R-:W-:Y:S01]  /*e720*/  IMAD.U32 R0, RZ, RZ, UR4 ;  /* 0x00000004ff007e24 */ /* 0x000fe2000f8e00ff */
[----:B------:R-:W-:Y:S06]  /*e730*/  BAR.SYNC.DEFER_BLOCKING 0x0 ;  /* 0x0000000000007b1d */ /* 0x000fec0000010000 */
[----:B--2---:R-:W-:Y:S01]  /*e740*/  @P1 STS [R164+0x4000], RZ ;  /* 0x004000ffa4001388 */ /* 0x004fe20000000800 */
[----:B---3--:R-:W-:Y:S05]  /*e750*/  LEA R6, P2, R4, R2, 0x7 ;  /* 0x0000000204067211 */ /* 0x008fea00078438ff */
[----:B------:R-:W-:Y:S01]  /*e760*/  @P1 STS [R164+0x4004], RZ ;  /* 0x004004ffa4001388 */ /* 0x000fe20000000800 */
[----:B------:R-:W-:Y:S01]  /*e770*/  IMAD.MOV.U32 R3, RZ, RZ, c[0x0][0x1a0] ;  /* 0x00006800ff037624 */ /* 0x000fe200078e00ff */
[----:B------:R-:W-:Y:S02]  /*e780*/  @!P1 LEA R12, P4, R6, c[0x0][0x170], 0x1 ;  /* 0x00005c00060c9a11 */ /* 0x000fe400078808ff */
[----:B----4-:R-:W-:Y:S02]  /*e790*/  LEA.HI.X R7, R4, R9, R0, 0x7, P2 ;  /* 0x0000000904077211 */ /* 0x010fe400010f3c00 */
[----:B------:R-:W-:Y:S01]  /*e7a0*/  @P1 STS.64 [R164+0x4008], RZ ;  /* 0x004008ffa4001388 */ /* 0x000fe20000000a00 */
        /* <DEDUP_REMOVED lines=11> */
[C---:B------:R-:W-:Y:S01]  /*e860*/  @!P1 LEA R8, P0, R4.reuse, c[0x0][0x170], 0x1 ;  /* 0x00005c0004089a11 */ /* 0x040fe200078008ff */
[----:B------:R-:W-:Y:S01]  /*e870*/  @P1 STS.128 [R164+0x4800], RZ ;  /* 0x004800ffa4001388 */ /* 0x000fe20000000c00 */
[----:B------:R-:W-:Y:S01]  /*e880*/  @!P1 LEA.HI.X R3, R3, R7, R15, 0x6, P2 ;  /* 0x0000000703039211 */ /* 0x000fe200010f340f */
[----:B------:R-:W-:Y:S03]  /*e890*/  IMAD.MOV.U32 R15, RZ, RZ, c[0x0][0x1a0] ;  /* 0x00006800ff0f7624 */ /* 0x000fe600078e00ff */
[----:B------:R-:W-:Y:S01]  /*e8a0*/  @!P1 LEA.HI.X R9, R4, c[0x0][0x174], R3, 0x1, P0 ;  /* 0x00005d0004099a11 */ /* 0x000fe200000f0c03 */
[----:B------:R-:W-:Y:S01]  /*e8b0*/  @!PT LDS RZ, [RZ] ;  /* 0x00000000fffff984 */ /* 0x000fe20000000800 */
[----:B------:R-:W-:Y:S01]  /*e8c0*/  @!PT LDS RZ, [RZ] ;  /* 0x00000000fffff984 */ /* 0x000fe20000000800 */
[----:B------:R-:W-:Y:S01]  /*e8d0*/  @!PT LDS RZ, [RZ] ;  /* 0x00000000fffff984 */ /* 0x000fe20000000800 */
[----:B------:R2:W-:Y:S01]  /*e8e0*/  @!P1 LDGSTS.E.BYPASS.LTC128B.128 [R164+0x4800], [R10.64] ;  /* 0x048000000aa49fae */ /* 0x0005e2000b901d5a */
[----:B------:R-:W-:Y:S04]  /*e8f0*/  @!P1 IMAD.WIDE.U32 R6, R15, 0x60, R6 ;  /* 0x000000600f069825 */ /* 0x000fe800078e0006 */
[----:B-----5:R-:W-:Y:S01]  /*e900*/  @!P1 IMAD.IADD R0, R14, 0x1, R7 ;  /* 0x000000010e009824 */ /* 0x020fe200078e0207 */
[----:B------:R-:W-:Y:S01]  /*e910*/  @P1 STS.128 [R164+0x5000], RZ ;  /* 0x005000ffa4001388 */ /* 0x000fe20000000c00 */
[C---:B------:R-:W-:Y:S04]  /*e920*/  @!P1 LEA R2, P0, R6.reuse, c[0x0][0x170], 0x1 ;  /* 0x00005c0006029a11 */ /* 0x040fe800078008ff */
[----:B------:R-:W-:Y:S01]  /*e930*/  @!P1 LEA.HI.X R3, R6, c[0x0][0x174], R0, 0x1, P0 ;  /* 0x00005d0006039a11 */ /* 0x000fe200000f0c00 */
[----:B------:R-:W-:Y:S01]  /*e940*/  @!PT LDS RZ, [RZ] ;  /* 0x00000000fffff984 */ /* 0x000fe20000000800 */
[----:B------:R-:W-:Y:S01]  /*e950*/  @!PT LDS RZ, [RZ] ;  /* 0x00000000fffff984 */ /* 0x000fe20000000800 */
[----:B------:R-:W-:Y:S01]  /*e960*/  @!PT LDS RZ, [RZ] ;  /* 0x00000000fffff984 */ /* 0x000fe20000000800 */
[----:B------:R2:W-:Y:S01]  /*e970*/  @!P1 LDGSTS.E.BYPASS.LTC128B.128 [R164+0x5000], [R8.64] ;  /* 0x0500000008a49fae */ /* 0x0005e2000b901d5a */
[----:B------:R-:W-:Y:S05]  /*e980*/  PLOP3.LUT P0, PT, PT, PT, UP0, 0x80, 0x0 ;  /* 0x000000000000781c */ /* 0x000fea0003f0f008 */
[----:B------:R-:W-:Y:S06]  /*e990*/  @P1 STS.128 [R164+0x5800], RZ ;  /* 0x005800ffa4001388 */ /* 0x000fec0000000c00 */
[----:B------:R-:W-:Y:S01]  /*e9a0*/  @!PT LDS RZ, [RZ] ;  /* 0x00000000fffff984 */ /* 0x000fe20000000800 */
[----:B------:R-:W-:Y:S01]  /*e9b0*/  @!PT LDS RZ, [RZ] ;  /* 0x00000000fffff984 */ /* 0x000fe20000000800 */
[----:B------:R-:W-:Y:S01]  /*e9c0*/  @!PT LDS RZ, [RZ] ;  /* 0x00000000fffff984 */ /* 0x000fe20000000800 */
[----:B------:R3:W-:Y:S06]  /*e9d0*/  @!P1 LDGSTS.E.BYPASS.LTC128B.128 [R164+0x5800], [R2.64] ;  /* 0x0580000002a49fae */ /* 0x0007ec000b901d5a */
[----:B------:R-:W-:Y:S06]  /*e9e0*/  LDSM.16.M88.4 R128, [R217] ;  /* 0x00000000d980783b */ /* 0x000fec0000000200 */
[----:B------:R-:W4:Y:S06]  /*e9f0*/  LDSM.16.M88.4 R16, [R216+0x2000] ;  /* 0x00200000d810783b */ /* 0x000f2c0000000200 */
[----:B------:R-:W2:Y:S06]  /*ea00*/  LDSM.16.M88.4 R124, [R217+0x1000] ;  /* 0x00100000d97c783b */ /* 0x000eac0000000200 */
[----:B------:R-:W2:Y:S06]  /*ea10*/  LDSM.16.M88.4 R32, [R216+0x2400] ;  /* 0x00240000d820783b */ /* 0x000eac0000000200 */
[----:B------:R-:W5:Y:S06]  /*ea20*/  LDL.LU R0, [R1+0x1e8] ;  /* 0x0001e80001007983 */ /* 0x000f6c0000300800 */
[----:B------:R-:W1:Y:S06]  /*ea30*/  LDSM.16.M88.4 R48, [R216+0x2800] ;  /* 0x00280000d830783b */ /* 0x000e6c0000000200 */
[----:B---3--:R-:W3:Y:S06]  /*ea40*/  LDL.LU R3, [R1+0x1ec] ;  /* 0x0001ec0001037983 */ /* 0x008eec0000300800 */
[----:B------:R-:W1:Y:S01]  /*ea50*/  LDSM.16.M88.4 R64, [R216+0x2c00] ;  /* 0x002c0000d840783b */ /* 0x000e620000000200 */
[-C--:B----4-:R-:W-:Y:S05]  /*ea60*/  HMMA.16816.F32 R4, R128, R16.reuse, RZ ;  /* 0x000000108004723c */ /* 0x090fea00000018ff */
[----:B------:R-:W0:Y:S03]  /*ea70*/  LDGDEPBAR ;  /* 0x00000000000079af */ /* 0x000e260000000000 */
[C---:B--2---:R-:W-:Y:S03]  /*ea80*/  HMMA.16816.F32 R8, R124.reuse, R16, RZ ;  /* 0x000000107c08723c */ /* 0x044fe600000018ff */
[----:B------:R-:W2:Y:S06]  /*ea90*/  LDSM.16.M88.4 R80, [R216+0x3000] ;  /* 0x00300000d850783b */ /* 0x000eac0000000200 */
[----:B------:R-:W4:Y:S01]  /*eaa0*/  LDSM.16.M88.4 R96, [R216+0x3400] ;  /* 0x00340000d860783b */ /* 0x000f220000000200 */
[-C--:B-1----:R-:W-:Y:S05]  /*eab0*/  HMMA.16816.F32 R12, R124, R18.reuse, RZ ;  /* 0x000000127c0c723c */ /* 0x082fea00000018ff */
[----:B------:R-:W1:Y:S03]  /*eac0*/  LDSM.16.M88.4 R112, [R216+0x3800] ;  /* 0x00380000d870783b */ /* 0x000e660000000200 */
[C---:B------:R-:W-:Y:S03]  /*ead0*/  HMMA.16816.F32 R16, R128.reuse, R18, RZ ;  /* 0x000000128010723c */ /* 0x040fe600000018ff */
[----:B------:R-:W1:Y:S05]  /*eae0*/  LDSM.16.M88.4 R172, [R216+0x3c00] ;  /* 0x003c0000d8ac783b */ /* 0x000e6a0000000200 */
[-C--:B------:R-:W-:Y:S01]  /*eaf0*/  HMMA.16816.F32 R20, R128, R32.reuse, RZ ;  /* 0x000000208014723c */ /* 0x080fe200000018ff */
[----:B------:R-:W-:Y:S06]  /*eb00*/  LDSM.16.M88.4 R176, [R215] ;  /* 0x00000000d7b0783b */ /* 0x000fec0000000200 */
[----:B------:R-:W1:Y:S01]  /*eb10*/  LDSM.16.M88.4 R180, [R214] ;  /* 0x00000000d6b4783b */ /* 0x000e620000000200 */
[C---:B------:R-:W-:Y:S05]  /*eb20*/  HMMA.16816.F32 R24, R124.reuse, R32, RZ ;  /* 0x000000207c18723c */ /* 0x040fea00000018ff */
[----:B------:R-:W1:Y:S03]  /*eb30*/  LDSM.16.M88.4 R184, [R215+0x1000] ;  /* 0x00100000d7b8783b */ /* 0x000e660000000200 */
[-C--:B------:R-:W-:Y:S03]  /*eb40*/  HMMA.16816.F32 R28, R124, R34.reuse, RZ ;  /* 0x000000227c1c723c */ /* 0x080fe600000018ff */
[----:B------:R-:W1:Y:S05]  /*eb50*/  LDSM.16.M88.4 R188, [R211] ;  /* 0x00000000d3bc783b */ /* 0x000e6a0000000200 */
[C---:B------:R-:W-:Y:S01]  /*eb60*/  HMMA.16816.F32 R32, R128.reuse, R34, RZ ;  /* 0x000000228020723c */ /* 0x040fe200000018ff */
[----:B------:R-:W1:Y:S06]  /*eb70*/  LDSM.16.M88.4 R192, [R210] ;  /* 0x00000000d2c0783b */ /* 0x000e6c0000000200 */
[----:B------:R-:W1:Y:S01]  /*eb80*/  LDSM.16.M88.4 R196, [R209] ;  /* 0x00000000d1c4783b */ /* 0x000e620000000200 */
[-C--:B------:R-:W-:Y:S05]  /*eb90*/  HMMA.16816.F32 R36, R128, R48.reuse, RZ ;  /* 0x000000308024723c */ /* 0x080fea00000018ff */
[----:B------:R-:W1:Y:S03]  /*eba0*/  LDSM.16.M88.4 R200, [R208] ;  /* 0x00000000d0c8783b */ /* 0x000e660000000200 */
[C---:B------:R-:W-:Y:S03]  /*ebb0*/  HMMA.16816.F32 R40, R124.reuse, R48, RZ ;  /* 0x000000307c28723c */ /* 0x040fe600000018ff */
[----:B------:R-:W-:Y:S05]  /*ebc0*/  LDSM.16.M88.4 R204, [R170] ;  /* 0x00000000aacc783b */ /* 0x000fea0000000200 */
        /* <DEDUP_REMOVED lines=10> */
[-C--:B----4-:R-:W-:Y:S08]  /*ec70*/  HMMA.16816.F32 R84, R128, R96.reuse, RZ ;  /* 0x000000608054723c */ /* 0x090ff000000018ff */
        /* <DEDUP_REMOVED lines=36> */
[C---:B------:R-:W-:Y:S07]  /*eec0*/  HMMA.16816.F32 R88, R184.reuse, R172, R88 ;  /* 0x000000acb858723c */ /* 0x040fee0000001858 */
[----:B-----5:R-:W-:Y:S01]  /*eed0*/  IMAD.MOV.U32 R172, RZ, RZ, R0 ;  /* 0x000000ffffac7224 */ /* 0x020fe200078e0000 */
[-C--:B------:R-:W-:Y:S04]  /*eee0*/  HMMA.16816.F32 R92, R184, R174.reuse, R92 ;  /* 0x000000aeb85c723c */ /* 0x080fe8000000185c */
[----:B---3--:R-:W-:Y:S04]  /*eef0*/  IMAD.MOV.U32 R173, RZ, RZ, R3 ;  /* 0x000000ffffad7224 */ /* 0x008fe800078e0003 */
        /* <DEDUP_REMOVED lines=10> */
.L_x_551:
[----:B------:R-:W-:Y:S01]  /*efa0*/  FMNMX.FTZ R174, R4, R167, !PT ;  /* 0x000000a704ae7209 */ /* 0x000fe20007810000 */
[----:B------:R2:W-:Y:S01]  /*efb0*/  STL [R1+0x208], R211 ;  /* 0x000208d301007387 */ /* 0x0005e20000100800 */
[----:B------:R-:W-:Y:S01]  /*efc0*/  FMNMX.FTZ R0, R8, R165, !PT ;  /* 0x000000a508007209 */ /* 0x000fe20007810000 */
[----:B------:R-:W-:Y:S01]  /*efd0*/  UIADD3 UR5, UR21, -0x4498517b, URZ ;  /* 0xbb67ae8515057890 */ /* 0x000fe2000fffe03f */
[----:B------:R-:W-:Y:S01]  /*efe0*/  FMNMX.FTZ R174, R5, R174, !PT ;  /* 0x000000ae05ae7209 */ /* 0x000fe20007810000 */
[----:B------:R-:W-:Y:S01]  /*eff0*/  UIADD3 UR23, UR20, -0x61c88647, URZ ;  /* 0x9e3779b914177890 */ /* 0x000fe2000fffe03f */
[----:B------:R-:W-:Y:S01]  /*f000*/  FMNMX.FTZ R0, R9, R0, !PT ;  /* 0x0000000009007209 */ /* 0x000fe20007810000 */
[----:B------:R-:W-:Y:S01]  /*f010*/  UIADD3 UR24, UR21, 0x646e171e, URZ ;  /* 0x646e171e15187890 */ /* 0x000fe2000fffe03f */
[----:B------:R-:W-:Y:S01]  /*f020*/  FMNMX.FTZ R174, R16, R174, !PT ;  /* 0x000000ae10ae7209 */ /* 0x000fe20007810000 */
[----:B------:R-:W-:Y:S01]  /*f030*/  USHF.L.U32 UR28, UR17, 0x2, URZ ;  /* 0x00000002111c7899 */ /* 0x000fe2000800063f */
[----:B------:R-:W-:Y:S01]  /*f040*/  FMNMX.FTZ R0, R12, R0, !PT ;  /* 0x000000000c007209 */ /* 0x000fe20007810000 */
[----:B------:R-:W-:Y:S01]  /*f050*/  UIADD3 UR25, UR20, 0x3c6ef372, URZ ;  /* 0x3c6ef37214197890 */ /* 0x000fe2000fffe03f */
[----:B------:R-:W-:Y:S01]  /*f060*/  FMNMX.FTZ R174, R17, R174, !PT ;  /* 0x000000ae11ae7209 */ /* 0x000fe20007810000 */
[----:B------:R-:W-:Y:S01]  /*f070*/  UIADD3 UR4, UR20, -0x4ab325aa, URZ ;  /* 0xb54cda5614047890 */ /* 0x000fe2000fffe03f */
[----:B------:R-:W-:Y:S02]  /*f080*/  FMNMX.FTZ R0, R13, R0, !PT ;  /* 0x000000000d007209 */ /* 0x000fe40007810000 */
[----:B------:R-:W-:Y:S02]  /*f090*/  FMNMX.FTZ R174, R20, R174, !PT ;  /* 0x000000ae14ae7209 */ /* 0x000fe40007810000 */
[----:B------:R-:W-:Y:S02]  /*f0a0*/  FMNMX.FTZ R0, R24, R0, !PT ;  /* 0x0000000018007209 */ /* 0x000fe40007810000 */
[----:B------:R-:W-:Y:S02]  /*f0b0*/  FMNMX.FTZ R174, R21, R174, !PT ;  /* 0x000000ae15ae7209 */ /* 0x000fe40007810000 */
[----:B------:R-:W-:Y:S02]  /*f0c0*/  FMNMX.FTZ R0, R25, R0, !PT ;  /* 0x0000000019007209 */ /* 0x000fe40007810000 */
[----:B------:R-:W-:Y:S02]  /*f0d0*/  FMNMX.FTZ R174, R32, R174, !PT ;  /* 0x000000ae20ae7209 */ /* 0x000fe40007810000 */
[----:B------:R-:W-:Y:S01]  /*f0e0*/  FMNMX.FTZ R0, R28, R0, !PT ;  /* 0x000000001c007209 */ /* 0x000fe20007810000 */
[----:B--2---:R-:W2:Y:S01]  /*f0f0*/  LDL.LU R211, [R1+0x1a8] ;  /* 0x0001a80001d37983 */ /* 0x004ea20000300800 */
[----:B------:R-:W-:Y:S02]  /*f100*/  FMNMX.FTZ R174, R33, R174, !PT ;  /* 0x000000ae21ae7209 */ /* 0x000fe40007810000 */
[----:B------:R-:W-:Y:S01]  /*f110*/  FMNMX.FTZ R0, R29, R0, !PT ;  /* 0x000000001d007209 */ /* 0x000fe20007810000 */
[----:B------:R-:W-:Y:S01]  /*f120*/  STL [R1+0x204], R210 ;  /* 0x000204d201007387 */ /* 0x000fe20000100800 */
[----:B------:R-:W-:Y:S02]  /*f130*/  FMNMX.FTZ R174, R36, R174, !PT ;  /* 0x000000ae24ae7209 */ /* 0x000fe40007810000 */
[----:B------:R-:W-:Y:S01]  /*f140*/  FMNMX.FTZ R0, R40, R0, !PT ;  /* 0x0000000028007209 */ /* 0x000fe20007810000 */
[----:B------:R-:W-:Y:S01]  /*f150*/  STL [R1+0x200], R169 ;  /* 0x000200a901007387 */ /* 0x000fe20000100800 */
[----:B------:R-:W-:Y:S02]  /*f160*/  FMNMX.FTZ R174, R37, R174, !PT ;  /* 0x000000ae25ae7209 */ /* 0x000fe40007810000 */
[----:B-1----:R-:W-:Y:S01]  /*f170*/  FMNMX.FTZ R164, R6, R168, !PT ;  /* 0x000000a806a47209 */ /* 0x002fe20007810000 */
[----:B------:R-:W-:Y:S01]  /*f180*/  STL.64 [R1+0x1f8], R208 ;  /* 0x0001f8d001007387 */ /* 0x000fe20000100a00 */
[----:B------:R-:W-:Y:S02]  /*f190*/  FMNMX.FTZ R174, R48, R174, !PT ;  /* 0x000000ae30ae7209 */ /* 0x000fe40007810000 */
[----:B------:R-:W-:Y:S02]  /*f1a0*/  FMNMX.FTZ R0, R41, R0, !PT ;  /* 0x0000000029007209 */ /* 0x000fe40007810000 */
[----:B------:R-:W-:Y:S01]  /*f1b0*/  FMNMX.FTZ R174, R49, R174, !PT ;  /* 0x000000ae31ae7209 */ /* 0x000fe20007810000 */
[----:B------:R-:W-:Y:S01]  /*f1c0*/  STL.64 [R1+0x1f0], R170 ;  /* 0x0001f0aa01007387 */ /* 0x000fe20000100a00 */
        /* <DEDUP_REMOVED lines=67> */
[----:B------:R-:W-:Y:S01]  /*f600*/  FMNMX.FTZ R164, R102, R164, !PT ;  /* 0x000000a466a47209 */ /* 0x000fe20007810000 */
[----:B------:R-:W1:Y:S03]  /*f610*/  SHFL.BFLY PT, R174, R0, 0x2, 0x1f ;  /* 0x0c401f0000ae7f89 */ /* 0x000e6600000e0000 */
        /* <DEDUP_REMOVED lines=28> */
[----:B------:R-:W1:Y:S01]  /*f7e0*/  SHFL.BFLY PT, R3, R2, 0x1, 0x1f ;  /* 0x0c201f0002037f89 */ /* 0x000e6200000e0000 */
[C---:B------:R-:W-:Y:S01]  /*f7f0*/  FSETP.NEU.FTZ.AND P0, PT, R164.reuse, -INF , PT ;  /* 0xff800000a400780b */ /* 0x040fe20003f1d000 */
[----:B------:R-:W-:Y:S01]  /*f800*/  FMUL.FTZ R179, R164, c[0x0][0x23c] ;  /* 0x00008f00a4b37a20 */ /* 0x000fe20000410000 */
[----:B------:R-:W-:Y:S04]  /*f810*/  FMNMX.FTZ R0, R74, R0, !PT ;  /* 0x000000004a007209 */ /* 0x000fe80007810000 */
[----:B------:R-:W-:Y:S02]  /*f820*/  FMNMX.FTZ R0, R75, R0, !PT ;  /* 0x000000004b007209 */ /* 0x000fe40007810000 */
[----:B------:R-:W-:Y:S02]  /*f830*/  FSEL R179, R179, RZ, P0 ;  /* 0x000000ffb3b37208 */ /* 0x000fe40000000000 */
[----:B------:R-:W-:Y:S03]  /*f840*/  FMNMX.FTZ R0, R78, R0, !PT ;  /* 0x000000004e007209 */ /* 0x000fe60007810000 */
[--C-:B------:R-:W-:Y:S01]  /*f850*/  FFMA.FTZ R207, R4, c[0x0][0x23c], -R179.reuse ;  /* 0x00008f0004cf7a23 */ /* 0x100fe200000108b3 */
[----:B------:R-:W-:Y:S01]  /*f860*/  FMNMX.FTZ R4, R79, R0, !PT ;  /* 0x000000004f047209 */ /* 0x000fe20007810000 */
[--C-:B------:R-:W-:Y:S02]  /*f870*/  FFMA.FTZ R171, R5, c[0x0][0x23c], -R179.reuse ;  /* 0x00008f0005ab7a23 */ /* 0x100fe400000108b3 */
[--C-:B------:R-:W-:Y:S01]  /*f880*/  FFMA.FTZ R184, R48, c[0x0][0x23c], -R179.reuse ;  /* 0x00008f0030b87a23 */ /* 0x100fe200000108b3 */
[----:B------:R-:W-:Y:S01]  /*f890*/  FMNMX.FTZ R4, R90, R4, !PT ;  /* 0x000000045a047209 */ /* 0x000fe20007810000 */
[--C-:B------:R-:W-:Y:S02]  /*f8a0*/  FFMA.FTZ R185, R49, c[0x0][0x23c], -R179.reuse ;  /* 0x00008f0031b97a23 */ /* 0x100fe400000108b3 */
[--C-:B------:R-:W-:Y:S01]  /*f8b0*/  FFMA.FTZ R180, R52, c[0x0][0x23c], -R179.reuse ;  /* 0x00008f0034b47a23 */ /* 0x100fe200000108b3 */
[----:B------:R-:W-:Y:S01]  /*f8c0*/  FMNMX.FTZ R4, R91, R4, !PT ;  /* 0x000000045b047209 */ /* 0x000fe20007810000 */
[--C-:B------:R-:W-:Y:S01]  /*f8d0*/  FFMA.FTZ R199, R84, c[0x0][0x23c], -R179.reuse ;  /* 0x00008f0054c77a23 */ /* 0x100fe200000108b3 */
[----:B-1----:R-:W-:Y:S01]  /*f8e0*/  FMNMX.FTZ R3, R2, R3, !PT ;  /* 0x0000000302037209 */ /* 0x002fe20007810000 */
[----:B------:R-:W-:Y:S01]  /*f8f0*/  MUFU.EX2 R185, R185 ;  /* 0x000000b900b97308 */ /* 0x000fe20000000800 */
[----:B------:R-:W-:Y:S01]  /*f900*/  FMNMX.FTZ R4, R94, R4, !PT ;  /* 0x000000045e047209 */ /* 0x000fe20007810000 */
[----:B------:R-:W1:Y:S01]  /*f910*/  SHFL.BFLY PT, R2, R174, 0x1, 0x1f ;  /* 0x0c201f00ae027f89 */ /* 0x000e6200000e0000 */
[----:B------:R-:W-:Y:S01]  /*f920*/  FSETP.NEU.FTZ.AND P0, PT, R3, -INF , PT ;  /* 0xff8000000300780b */ /* 0x000fe20003f1d000 */
[--C-:B------:R-:W-:Y:S01]  /*f930*/  FFMA.FTZ R195, R112, c[0x0][0x23c], -R179.reuse ;  /* 0x00008f0070c37a23 */ /* 0x100fe200000108b3 */
[----:B------:R-:W-:Y:S01]  /*f940*/  FMNMX.FTZ R4, R95, R4, !PT ;  /* 0x000000045f047209 */ /* 0x000fe20007810000 */
[----:B------:R-:W-:Y:S02]  /*f950*/  FMUL.FTZ R0, R3, c[0x0][0x23c] ;  /* 0x00008f0003007a20 */ /* 0x000fe40000410000 */
[--C-:B------:R-:W-:Y:S01]  /*f960*/  FFMA.FTZ R188, R16, c[0x0][0x23c], -R179.reuse ;  /* 0x00008f0010bc7a23 */ /* 0x100fe200000108b3 */
[----:B------:R-:W-:Y:S01]  /*f970*/  FMNMX.FTZ R4, R106, R4, !PT ;  /* 0x000000046a047209 */ /* 0x000fe20007810000 */
[----:B------:R-:W-:Y:S01]  /*f980*/  MUFU.EX2 R180, R180 ;  /* 0x000000b400b47308 */ /* 0x000fe20000000800 */
[----:B------:R-:W-:Y:S01]  /*f990*/  FSEL R0, R0, RZ, P0 ;  /* 0x000000ff00007208 */ /* 0x000fe20000000000 */
[--C-:B------:R-:W-:Y:S01]  /*f9a0*/  FFMA.FTZ R189, R17, c[0x0][0x23c], -R179.reuse ;  /* 0x00008f0011bd7a23 */ /* 0x100fe200000108b3 */
[----:B------:R-:W-:Y:S01]  /*f9b0*/  FMNMX.FTZ R4, R107, R4, !PT ;  /* 0x000000046b047209 */ /* 0x000fe20007810000 */
[--C-:B------:R-:W-:Y:S02]  /*f9c0*/  FFMA.FTZ R186, R20, c[0x0][0x23c], -R179.reuse ;  /* 0x00008f0014ba7a23 */ /* 0x100fe400000108b3 */
[--C-:B------:R-:W-:Y:S01]  /*f9d0*/  FFMA.FTZ R209, R7, c[0x0][0x23c], -R0.reuse ;  /* 0x00008f0007d17a23 */ /* 0x100fe20000010800 */
[----:B------:R-:W-:Y:S01]  /*f9e0*/  FMNMX.FTZ R4, R110, R4, !PT ;  /* 0x000000046e047209 */ /* 0x000fe20007810000 */
[--C-:B------:R-:W-:Y:S02]  /*f9f0*/  FFMA.FTZ R200, R34, c[0x0][0x23c], -R0.reuse ;  /* 0x00008f0022c87a23 */ /* 0x100fe40000010800 */
[----:B------:R-:W-:Y:S01]  /*fa00*/  MUFU.EX2 R195, R195 ;  /* 0x000000c300c37308 */ /* 0x000fe20000000800 */
[----:B------:R-:W-:Y:S01]  /*fa10*/  FMNMX.FTZ R4, R111, R4, !PT ;  /* 0x000000046f047209 */ /* 0x000fe20007810000 */
[--C-:B------:R-:W-:Y:S02]  /*fa20*/  FFMA.FTZ R201, R35, c[0x0][0x23c], -R0.reuse ;  /* 0x00008f0023c97a23 */ /* 0x100fe40000010800 */
[--C-:B------:R-:W-:Y:S01]  /*fa30*/  FFMA.FTZ R196, R38, c[0x0][0x23c], -R0.reuse ;  /* 0x00008f0026c47a23 */ /* 0x100fe20000010800 */
[----:B------:R-:W-:Y:S01]  /*fa40*/  FMNMX.FTZ R4, R122, R4, !PT ;  /* 0x000000047a047209 */ /* 0x000fe20007810000 */
[--C-:B------:R-:W-:Y:S01]  /*fa50*/  FFMA.FTZ R206, R51, c[0x0][0x23c], -R0.reuse ;  /* 0x00008f0033ce7a23 */ /* 0x100fe20000010800 */
[----:B-1----:R-:W-:Y:S01]  /*fa60*/  FMNMX.FTZ R2, R174, R2, !PT ;  /* 0x00000002ae027209 */ /* 0x002fe20007810000 */
[--C-:B------:R-:W-:Y:S02]  /*fa70*/  FFMA.FTZ R202, R66, c[0x0][0x23c], -R0.reuse ;  /* 0x00008f0042ca7a23 */ /* 0x100fe40000010800 */
[--C-:B------:R-:W-:Y:S01]  /*fa80*/  FFMA.FTZ R197, R98, c[0x0][0x23c], -R0.reuse ;  /* 0x00008f0062c57a23 */ /* 0x100fe20000010800 */
[----:B------:R-:W-:Y:S01]  /*fa90*/  FSETP.NEU.FTZ.AND P0, PT, R2, -INF , PT ;  /* 0xff8000000200780b */ /* 0x000fe20003f1d000 */
[--C-:B------:R-:W-:Y:S01]  /*faa0*/  FFMA.FTZ R114, R114, c[0x0][0x23c], -R0.reuse ;  /* 0x00008f0072727a23 */ /* 0x100fe20000010800 */
[----:B--2---:R-:W-:Y:S01]  /*fab0*/  LOP3.LUT R211, R211, 0xffffffef, RZ, 0xc0, !PT ;  /* 0xffffffefd3d37812 */ /* 0x004fe200078ec0ff */
[--C-:B------:R-:W-:Y:S01]  /*fac0*/  FFMA.FTZ R187, R21, c[0x0][0x23c], -R179.reuse ;  /* 0x00008f0015bb7a23 */ /* 0x100fe200000108b3 */
[----:B------:R-:W-:Y:S01]  /*fad0*/  MUFU.EX2 R206, R206 ;  /* 0x000000ce00ce7308 */ /* 0x000fe20000000800 */
[--C-:B------:R-:W-:Y:S01]  /*fae0*/  FFMA.FTZ R190, R32, c[0x0][0x23c], -R179.reuse ;  /* 0x00008f0020be7a23 */ /* 0x100fe200000108b3 */
[----:B------:R-:W-:Y:S01]  /*faf0*/  @P1 LOP3.LUT R211, R211, 0x10, RZ, 0xfc, !PT ;  /* 0x00000010d3d31812 */ /* 0x000fe200078efcff */
[--C-:B------:R-:W-:Y:S02]  /*fb00*/  FFMA.FTZ R191, R33, c[0x0][0x23c], -R179.reuse ;  /* 0x00008f0021bf7a23 */ /* 0x100fe400000108b3 */
[--C-:B------:R-:W-:Y:S01]  /*fb10*/  FFMA.FTZ R183, R36, c[0x0][0x23c], -R179.reuse ;  /* 0x00008f0024b77a23 */ /* 0x100fe200000108b3 */
[----:B------:R-:W-:Y:S01]  /*fb20*/  LOP3.LUT R211, R211, 0xffffffbf, RZ, 0xc0, !PT ;  /* 0xffffffbfd3d37812 */ /* 0x000fe200078ec0ff */
        /* <DEDUP_REMOVED lines=50> */
[----:B------:R-:W-:Y:S01]  /*fe50*/  FMNMX.FTZ R0, R123, R4, !PT ;  /* 0x000000047b007209 */ /* 0x000fe20007810000 */
[C---:B------:R-:W-:Y:S01]  /*fe60*/  FMUL.FTZ R4, R2.reuse, c[0x0][0x23c] ;  /* 0x00008f0002047a20 */ /* 0x040fe20000410000 */
[----:B------:R-:W-:Y:S01]  /*fe70*/  MUFU.EX2 R197, R197 ;  /* 0x000000c500c57308 */ /* 0x000fe20000000800 */
[----:B------:R-:W-:Y:S01]  /*fe80*/  FADD.FTZ R37, -R2, R165 ;  /* 0x000000a502257221 */ /* 0x000fe20000010100 */
[----:B------:R-:W-:Y:S01]  /*fe90*/  FMNMX.FTZ R0, R126, R0, !PT ;  /* 0x000000007e007209 */ /* 0x000fe20007810000 */
[----:B------:R-:W-:Y:S01]  /*fea0*/  FADD.FTZ R6, -R164, R167 ;  /* 0x000000a7a4067221 */ /* 0x000fe20000010100 */
[----:B------:R-:W-:Y:S01]  /*feb0*/  FSEL R4, R4, RZ, P0 ;  /* 0x000000ff04047208 */ /* 0x000fe20000000000 */
[----:B------:R-:W-:Y:S01]  /*fec0*/  FMUL.FTZ R37, R37, c[0x0][0x23c] ;  /* 0x00008f0025257a20 */ /* 0x000fe20000410000 */
[----:B------:R-:W-:Y:S01]  /*fed0*/  FMNMX.FTZ R0, R127, R0, !PT ;  /* 0x000000007f007209 */ /* 0x000fe20007810000 */
[----:B------:R-:W-:Y:S02]  /*fee0*/  FMUL.FTZ R6, R6, c[0x0][0x23c] ;  /* 0x00008f0006067a20 */ /* 0x000fe40000410000 */
[--C-:B------:R-:W-:Y:S01]  /*fef0*/  FFMA.FTZ R38, R9, c[0x0][0x23c], -R4.reuse ;  /* 0x00008f0009267a23 */ /* 0x100fe20000010804 */
[----:B------:R-:W-:Y:S01]  /*ff00*/  MUFU.EX2 R192, R192 ;  /* 0x000000c000c07308 */ /* 0x000fe20000000800 */
[----:B------:R-:W2:Y:S01]  /*ff10*/  LDL.LU R9, [R1+0x1dc] ;  /* 0x0001dc0001097983 */ /* 0x000ea20000300800 */
[--C-:B------:R-:W-:Y:S02]  /*ff20*/  FFMA.FTZ R51, R25, c[0x0][0x23c], -R4.reuse ;  /* 0x00008f0019337a23 */ /* 0x100fe40000010804 */
[--C-:B------:R-:W-:Y:S01]  /*ff30*/  FFMA.FTZ R208, R40, c[0x0][0x23c], -R4.reuse ;  /* 0x00008f0028d07a23 */ /* 0x100fe20000010804 */
[----:B------:R-:W3:Y:S01]  /*ff40*/  LDL.LU R25, [R1+0x1d8] ;  /* 0x0001d80001197983 */ /* 0x000ee20000300800 */
[--C-:B------:R-:W-:Y:S02]  /*ff50*/  FFMA.FTZ R204, R44, c[0x0][0x23c], -R4.reuse ;  /* 0x00008f002ccc7a23 */ /* 0x100fe40000010804 */
[--C-:B------:R-:W-:Y:S02]  /*ff60*/  FFMA.FTZ R28, R28, c[0x0][0x23c], -R4.reuse ;  /* 0x00008f001c1c7a23 */ /* 0x100fe40000010804 */
[--C-:B------:R-:W-:Y:S01]  /*ff70*/  FFMA.FTZ R29, R29, c[0x0][0x23c], -R4.reuse ;  /* 0x00008f001d1d7a23 */ /* 0x100fe20000010804 */
[----:B------:R-:W1:Y:S01]  /*ff80*/  MUFU.EX2 R37, R37 ;  /* 0x0000002500257308 */ /* 0x000e620000000800 */
[--C-:B------:R-:W-:Y:S02]  /*ff90*/  FFMA.FTZ R205, R45, c[0x0][0x23c], -R4.reuse ;  /* 0x00008f002dcd7a23 */ /* 0x100fe40000010804 */
[--C-:B------:R-:W-:Y:S02]  /*ffa0*/  FFMA.FTZ R103, R56, c[0x0][0x23c], -R4.reuse ;  /* 0x00008f0038677a23 */ /* 0x100fe40000010804 */
[--C-:B------:R-:W-:Y:S02]  /*ffb0*/  FFMA.FTZ R129, R109, c[0x0][0x23c], -R4.reuse ;  /* 0x00008f006d817a23 */ /* 0x100fe40000010804 */
[--C-:B------:R-:W-:Y:S02]  /*ffc0*/  FFMA.FTZ R7, R8, c[0x0][0x23c], -R4.reuse ;  /* 0x00008f0008077a23 */ /* 0x100fe40000010804 */
[--C-:B------:R-:W-:Y:S01]  /*ffd0*/  FFMA.FTZ R39, R12, c[0x0][0x23c], -R4.reuse ;  /* 0x00008f000c277a23 */ /* 0x100fe20000010804 */
[----:B------:R-:W4:Y:S01]  /*ffe0*/  MUFU.EX2 R6, R6 ;  /* 0x0000000600067308 */ /* 0x000f220000000800 */
[----:B------:R-:W-:Y:S02]  /*fff0*/  IMAD.MOV.U32 R12, RZ, RZ, R201 ;  /* 0x000000ffff0c7224 */ /* 0x000fe400078e00c9 */
[----:B------:R-:W-:Y:S02]  /*10000*/  FFMA.FTZ R55, R13, c[0x0][0x23c], -R4 ;  /* 0x00008f000d377a23 */ /* 0x000fe40000010804 */
[----:B------:R-:W-:Y:S02]  /*10010*/  IMAD.MOV.U32 R13, RZ, RZ, R200 ;  /* 0x000000ffff0d7224 */ /* 0x000fe400078e00c8 */
[----:B------:R-:W-:Y:S02]  /*10020*/  FFMA.FTZ R50, R24, c[0x0][0x23c], -R4 ;  /* 0x00008f0018327a23 */ /* 0x000fe40000010804 */
[----:B------:R-:W-:Y:S01]  /*10030*/  IMAD.MOV.U32 R24, RZ, RZ, R196 ;  /* 0x000000ffff187224 */ /* 0x000fe200078e00c4 */
        /* <DEDUP_REMOVED lines=23> */
[----:B------:R-:W4:Y:S01]  /*101b0*/  SHFL.BFLY PT, R4, R0, 0x2, 0x1f ;  /* 0x0c401f0000047f89 */ /* 0x000f2200000e0000 */
[----:B------:R-:W-:Y:S01]  /*101c0*/  IMAD.MOV.U32 R109, RZ, RZ, R208 ;  /* 0x000000ffff6d7224 */ /* 0x000fe200078e00d0 */
[----:B------:R-:W-:Y:S01]  /*101d0*/  MUFU.EX2 R196, R196 ;  /* 0x000000c400c47308 */ /* 0x000fe20000000800 */
[----:B------:R-:W-:Y:S02]  /*101e0*/  IMAD.MOV.U32 R108, RZ, RZ, R24 ;  /* 0x000000ffff6c7224 */ /* 0x000fe400078e0018 */
[----:B-1----:R-:W-:Y:S02]  /*101f0*/  FMUL.FTZ R24, R37, R140 ;  /* 0x0000008c25187220 */ /* 0x002fe40000410000 */
[C---:B----4-:R-:W-:Y:S02]  /*10200*/  FMUL.FTZ R32, R6.reuse, R160 ;  /* 0x000000a006207220 */ /* 0x050fe40000410000 */
[----:B------:R-:W-:Y:S02]  /*10210*/  IMAD.MOV.U32 R160, RZ, RZ, R108 ;  /* 0x000000ffffa07224 */ /* 0x000fe400078e006c */
[C---:B------:R-:W-:Y:S01]  /*10220*/  FMUL.FTZ R33, R6.reuse, R161 ;  /* 0x000000a106217220 */ /* 0x040fe20000410000 */
[----:B------:R-:W-:Y:S01]  /*10230*/  MUFU.EX2 R89, R89 ;  /* 0x0000005900597308 */ /* 0x000fe20000000800 */
[----:B------:R-:W-:Y:S02]  /*10240*/  IMAD.MOV.U32 R161, RZ, RZ, R109 ;  /* 0x000000ffffa17224 */ /* 0x000fe400078e006d */
[C---:B------:R-:W-:Y:S02]  /*10250*/  FMUL.FTZ R17, R6.reuse, R153 ;  /* 0x0000009906117220 */ /* 0x040fe40000410000 */
[C---:B------:R-:W-:Y:S02]  /*10260*/  FMUL.FTZ R20, R6.reuse, R156 ;  /* 0x0000009c06147220 */ /* 0x040fe40000410000 */
[----:B------:R-:W-:Y:S02]  /*10270*/  FMUL.FTZ R21, R6, R157 ;  /* 0x0000009d06157220 */ /* 0x000fe40000410000 */
[----:B------:R-:W-:Y:S01]  /*10280*/  FADD.FTZ R8, -R3, R168 ;  /* 0x000000a803087221 */ /* 0x000fe20000010100 */
[----:B------:R-:W-:Y:S01]  /*10290*/  MUFU.EX2 R116, R116 ;  /* 0x0000007400747308 */ /* 0x000fe20000000800 */
[----:B------:R-:W-:Y:S02]  /*102a0*/  FMNMX.FTZ R4, R0, R4, !PT ;  /* 0x0000000400047209 */ /* 0x000fe40007810000 */
[----:B------:R-:W-:Y:S03]  /*102b0*/  FMUL.FTZ R8, R8, c[0x0][0x23c] ;  /* 0x00008f0008087a20 */ /* 0x000fe60000410000 */
[----:B------:R-:W1:Y:S04]  /*102c0*/  SHFL.BFLY PT, R0, R4, 0x1, 0x1f ;  /* 0x0c201f0004007f89 */ /* 0x000e6800000e0000 */
[----:B------:R-:W4:Y:S10]  /*102d0*/  MUFU.EX2 R8, R8 ;  /* 0x0000000800087308 */ /* 0x000f340000000800 */
[----:B------:R-:W-:Y:S10]  /*102e0*/  MUFU.EX2 R87, R87 ;  /* 0x0000005700577308 */ /* 0x000ff40000000800 */
[----:B------:R-:W-:Y:S01]  /*102f0*/  MUFU.EX2 R194, R194 ;  /* 0x000000c200c27308 */ /* 0x000fe20000000800 */
[----:B-1----:R-:W-:Y:S01]  /*10300*/  FMNMX.FTZ R0, R4, R0, !PT ;  /* 0x0000000004007209 */ /* 0x002fe20007810000 */
[----:B----4-:R-:W-:Y:S03]  /*10310*/  FMUL.FTZ R34, R8, R162 ;  /* 0x000000a208227220 */ /* 0x010fe60000410000 */
[C---:B------:R-:W-:Y:S01]  /*10320*/  FSETP.NEU.FTZ.AND P0, PT, R0.reuse, -INF , PT ;  /* 0xff8000000000780b */ /* 0x040fe20003f1d000 */
[----:B------:R-:W-:Y:S02]  /*10330*/  FMUL.FTZ R5, R0, c[0x0][0x23c] ;  /* 0x00008f0000057a20 */ /* 0x000fe40000410000 */
[C---:B------:R-:W-:Y:S02]  /*10340*/  FMUL.FTZ R35, R8.reuse, R163 ;  /* 0x000000a308237220 */ /* 0x040fe40000410000 */
[----:B------:R-:W-:Y:S01]  /*10350*/  FMUL.FTZ R19, R8, R155 ;  /* 0x0000009b08137220 */ /* 0x000fe20000410000 */
[----:B------:R-:W-:Y:S01]  /*10360*/  FSEL R5, R5, RZ, P0 ;  /* 0x000000ff05057208 */ /* 0x000fe20000000000 */
[----:B------:R-:W-:Y:S01]  /*10370*/  FADD.FTZ R4, -R0, R166 ;  /* 0x000000a600047221 */ /* 0x000fe20000010100 */
[----:B------:R-:W-:Y:S01]  /*10380*/  MUFU.EX2 R203, R203 ;  /* 0x000000cb00cb7308 */ /* 0x000fe20000000800 */
[----:B------:R-:W-:Y:S02]  /*10390*/  FMUL.FTZ R18, R8, R154 ;  /* 0x0000009a08127220 */ /* 0x000fe40000410000 */
[--C-:B------:R-:W-:Y:S02]  /*103a0*/  FFMA.FTZ R210, R58, c[0x0][0x23c], -R5.reuse ;  /* 0x00008f003ad27a23 */ /* 0x100fe40000010805 */
[--C-:B------:R-:W-:Y:S02]  /*103b0*/  FFMA.FTZ R40, R11, c[0x0][0x23c], -R5.reuse ;  /* 0x00008f000b287a23 */ /* 0x100fe40000010805 */
[--C-:B------:R-:W-:Y:S01]  /*103c0*/  FFMA.FTZ R168, R62, c[0x0][0x23c], -R5.reuse ;  /* 0x00008f003ea87a23 */ /* 0x100fe20000010805 */
[----:B------:R-:W4:Y:S01]  /*103d0*/  LDL.LU R11, [R1+0x1e0] ;  /* 0x0001e000010b7983 */ /* 0x000f220000300800 */
[--C-:B------:R-:W-:Y:S01]  /*103e0*/  FFMA.FTZ R120, R107, c[0x0][0x23c], -R5.reuse ;  /* 0x00008f006b787a23 */ /* 0x100fe20000010805 */
[----:B------:R1:W-:Y:S01]  /*103f0*/  MUFU.EX2 R58, R171 ;  /* 0x000000ab003a7308 */ /* 0x0003e20000000800 */
[--C-:B------:R-:W-:Y:S01]  /*10400*/  FFMA.FTZ R107, R111, c[0x0][0x23c], -R5.reuse ;  /* 0x00008f006f6b7a23 */ /* 0x100fe20000010805 */
[----:B------:R-:W4:Y:S01]  /*10410*/  LDL.64 R162, [R1+0x1d0] ;  /* 0x0001d00001a27983 */ /* 0x000f220000100a00 */
[----:B------:R-:W-:Y:S02]  /*10420*/  FMUL.FTZ R4, R4, c[0x0][0x23c] ;  /* 0x00008f0004047a20 */ /* 0x000fe40000410000 */
[--C-:B------:R-:W-:Y:S02]  /*10430*/  FFMA.FTZ R45, R42, c[0x0][0x23c], -R5.reuse ;  /* 0x00008f002a2d7a23 */ /* 0x100fe40000010805 */
[--C-:B------:R-:W-:Y:S02]  /*10440*/  FFMA.FTZ R61, R14, c[0x0][0x23c], -R5.reuse ;  /* 0x00008f000e3d7a23 */ /* 0x100fe40000010805 */
[--C-:B------:R-:W-:Y:S01]  /*10450*/  FFMA.FTZ R169, R59, c[0x0][0x23c], -R5.reuse ;  /* 0x00008f003ba97a23 */ /* 0x100fe20000010805 */
[----:B------:R1:W-:Y:S01]  /*10460*/  MUFU.EX2 R62, R209 ;  /* 0x000000d1003e7308 */ /* 0x0003e20000000800 */
[----:B------:R-:W-:Y:S02]  /*10470*/  FFMA.FTZ R165, R110, c[0x0][0x23c], -R5 ;  /* 0x00008f006ea57a23 */ /* 0x000fe40000010805 */
[----:B------:R-:W-:Y:S02]  /*10480*/  IMAD.MOV.U32 R110, RZ, RZ, R13 ;  /* 0x000000ffff6e7224 */ /* 0x000fe400078e000d */
[----:B------:R-:W-:Y:S02]  /*10490*/  FMUL.FTZ R13, R37, R137 ;  /* 0x00000089250d7220 */ /* 0x000fe40000410000 */
[--C-:B------:R-:W-:Y:S02]  /*104a0*/  FFMA.FTZ R10, R10, c[0x0][0x23c], -R5.reuse ;  /* 0x00008f000a0a7a23 */ /* 0x100fe40000010805 */
[--C-:B------:R-:W-:Y:S01]  /*104b0*/  FFMA.FTZ R60, R46, c[0x0][0x23c], -R5.reuse ;  /* 0x00008f002e3c7a23 */ /* 0x100fe20000010805 */
[----:B------:R-:W1:Y:S01]  /*104c0*/  MUFU.EX2 R36, R4 ;  /* 0x0000000400247308 */ /* 0x000e620000000800 */
[--C-:B------:R-:W-:Y:S02]  /*104d0*/  FFMA.FTZ R207, R63, c[0x0][0x23c], -R5.reuse ;  /* 0x00008f003fcf7a23 */ /* 0x100fe40000010805 */
[--C-:B------:R-:W-:Y:S01]  /*104e0*/  FFMA.FTZ R56, R31, c[0x0][0x23c], -R5.reuse ;  /* 0x00008f001f387a23 */ /* 0x100fe20000010805 */
[----:B-1----:R-:W4:Y:S01]  /*104f0*/  LDL.64 R170, [R1+0x1c0] ;  /* 0x0001c00001aa7983 */ /* 0x002f220000100a00 */
[--C-:B------:R-:W-:Y:S02]  /*10500*/  FFMA.FTZ R92, R90, c[0x0][0x23c], -R5.reuse ;  /* 0x00008f005a5c7a23 */ /* 0x100fe40000010805 */
[--C-:B------:R-:W-:Y:S02]  /*10510*/  FFMA.FTZ R57, R26, c[0x0][0x23c], -R5.reuse ;  /* 0x00008f001a397a23 */ /* 0x100fe40000010805 */
[--C-:B------:R-:W-:Y:S01]  /*10520*/  FFMA.FTZ R126, R126, c[0x0][0x23c], -R5.reuse ;  /* 0x00008f007e7e7a23 */ /* 0x100fe20000010805 */
[----:B------:R-:W4:Y:S01]  /*10530*/  LDL.LU R111, [R1+0x1e4] ;  /* 0x0001e400016f7983 */ /* 0x000f220000300800 */
[----:B------:R1:W3:Y:S01]  /*10540*/  MUFU.EX2 R42, R16 ;  /* 0x00000010002a7308 */ /* 0x0002e20000000800 */
[--C-:B------:R-:W-:Y:S02]  /*10550*/  FFMA.FTZ R105, R30, c[0x0][0x23c], -R5.reuse ;  /* 0x00008f001e697a23 */ /* 0x100fe40000010805 */
[----:B------:R-:W4:Y:S01]  /*10560*/  LDL.64 R208, [R1+0x1c8] ;  /* 0x0001c80001d07983 */ /* 0x000f220000100a00 */
[--C-:B------:R-:W-:Y:S02]  /*10570*/  FFMA.FTZ R104, R47, c[0x0][0x23c], -R5.reuse ;  /* 0x00008f002f687a23 */ /* 0x100fe40000010805 */
[--C-:B------:R-:W-:Y:S02]  /*10580*/  FFMA.FTZ R90, R94, c[0x0][0x23c], -R5.reuse ;  /* 0x00008f005e5a7a23 */ /* 0x100fe40000010805 */
[----:B------:R-:W-:Y:S01]  /*10590*/  FFMA.FTZ R167, R74, c[0x0][0x23c], -R5 ;  /* 0x00008f004aa77a23 */ /* 0x000fe20000010805 */
[----:B------:R2:W4:Y:S01]  /*105a0*/  LDL.S16 R140, [R1+0x168] ;  /* 0x00016800018c7983 */ /* 0x0005220000100600 */
[----:B------:R-:W-:Y:S01]  /*105b0*/  MUFU.EX2 R46, R10 ;  /* 0x0000000a002e7308 */ /* 0x000fe20000000800 */
[----:B------:R-:W-:Y:S02]  /*105c0*/  IMAD.MOV.U32 R74, RZ, RZ, R29 ;  /* 0x000000ffff4a7224 */ /* 0x000fe400078e001d */
[C---:B------:R-:W-:Y:S01]  /*105d0*/  FMUL.FTZ R14, R36.reuse, R138 ;  /* 0x0000008a240e7220 */ /* 0x040fe20000410000 */
[----:B------:R2:W4:Y:S01]  /*105e0*/  LDL.S16 R137, [R1+0x160] ;  /* 0x0001600001897983 */ /* 0x0005220000100600 */
[C---:B------:R-:W-:Y:S02]  /*105f0*/  FMUL.FTZ R29, R37.reuse, R149 ;  /* 0x00000095251d7220 */ /* 0x040fe40000410000 */
[C---:B------:R-:W-:Y:S01]  /*10600*/  FMUL.FTZ R30, R36.reuse, R150 ;  /* 0x00000096241e7220 */ /* 0x040fe20000410000 */
[----:B------:R2:W4:Y:S01]  /*10610*/  LDL.S16 R138, [R1+0x164] ;  /* 0x00016400018a7983 */ /* 0x0005220000100600 */
[----:B------:R-:W-:Y:S01]  /*10620*/  FMUL.FTZ R31, R36, R151 ;  /* 0x00000097241f7220 */ /* 0x000fe20000410000 */
[----:B------:R-:W-:Y:S01]  /*10630*/  MUFU.EX2 R165, R165 ;  /* 0x000000a500a57308 */ /* 0x000fe20000000800 */
[----:B------:R-:W-:Y:S02]  /*10640*/  IMAD.MOV.U32 R154, RZ, RZ, R74 ;  /* 0x000000ffff9a7224 */ /* 0x000fe400078e004a */
[C---:B------:R-:W-:Y:S02]  /*10650*/  FMUL.FTZ R4, R6.reuse, R144 ;  /* 0x0000009006047220 */ /* 0x040fe40000410000 */
[----:B-1----:R-:W-:Y:S02]  /*10660*/  FMUL.FTZ R16, R6, R152 ;  /* 0x0000009806107220 */ /* 0x002fe40000410000 */
[----:B------:R-:W-:Y:S02]  /*10670*/  FMUL.FTZ R26, R36, R142 ;  /* 0x0000008e241a7220 */ /* 0x000fe40000410000 */
[--C-:B------:R-:W-:Y:S01]  /*10680*/  FFMA.FTZ R93, R78, c[0x0][0x23c], -R5.reuse ;  /* 0x00008f004e5d7a23 */ /* 0x100fe20000010805 */
[----:B------:R-:W-:Y:S01]  /*10690*/  MUFU.EX2 R168, R168 ;  /* 0x000000a800a87308 */ /* 0x000fe20000000800 */
[----:B------:R-:W-:Y:S02]  /*106a0*/  IMAD.MOV.U32 R78, RZ, RZ, R28 ;  /* 0x000000ffff4e7224 */ /* 0x000fe400078e001c */
[----:B------:R-:W-:Y:S02]  /*106b0*/  FMUL.FTZ R28, R37, R148 ;  /* 0x00000094251c7220 */ /* 0x000fe40000410000 */
[----:B------:R-:W-:Y:S02]  /*106c0*/  FMUL.FTZ R23, R8, R159 ;  /* 0x0000009f08177220 */ /* 0x000fe40000410000 */
[----:B------:R-:W-:Y:S02]  /*106d0*/  IMAD.MOV.U32 R159, RZ, RZ, R78 ;  /* 0x000000ffff9f7224 */ /* 0x000fe400078e004e */
        /* <DEDUP_REMOVED lines=8> */
[--C-:B------:R-:W-:Y:S02]  /*10760*/  FFMA.FTZ R123, R123, c[0x0][0x23c], -R5.reuse ;  /* 0x00008f007b7b7a23 */ /* 0x100fe40000010805 */
[--C-:B------:R-:W-:Y:S02]  /*10770*/  FFMA.FTZ R127, R127, c[0x0][0x23c], -R5.reuse ;  /* 0x00008f007f7f7a23 */ /* 0x100fe40000010805 */
[----:B------:R-:W-:Y:S02]  /*10780*/  FMUL.FTZ R22, R8, R158 ;  /* 0x0000009e08167220 */ /* 0x000fe40000410000 */
[----:B------:R-:W-:Y:S02]  /*10790*/  IMAD.MOV.U32 R158, RZ, RZ, c[0x0][0x228] ;  /* 0x00008a00ff9e7624 */ /* 0x000fe400078e00ff */
[--C-:B------:R-:W-:Y:S01]  /*107a0*/  FFMA.FTZ R44, R43, c[0x0][0x23c], -R5.reuse ;  /* 0x00008f002b2c7a23 */ /* 0x100fe20000010805 */
[----:B------:R-:W-:Y:S01]  /*107b0*/  MUFU.EX2 R91, R91 ;  /* 0x0000005b005b7308 */ /* 0x000fe20000000800 */
[----:B------:R-:W-:Y:S02]  /*107c0*/  IMAD.SHL.U32 R158, R158, 0x8, RZ ;  /* 0x000000089e9e7824 */ /* 0x000fe400078e00ff */
[--C-:B------:R-:W-:Y:S02]  /*107d0*/  FFMA.FTZ R121, R75, c[0x0][0x23c], -R5.reuse ;  /* 0x00008f004b797a23 */ /* 0x100fe40000010805 */
[--C-:B------:R-:W-:Y:S02]  /*107e0*/  FFMA.FTZ R75, R79, c[0x0][0x23c], -R5.reuse ;  /* 0x00008f004f4b7a23 */ /* 0x100fe40000010805 */
[--C-:B------:R-:W-:Y:S02]  /*107f0*/  FFMA.FTZ R79, R95, c[0x0][0x23c], -R5.reuse ;  /* 0x00008f005f4f7a23 */ /* 0x100fe40000010805 */
[----:B------:R-:W-:Y:S01]  /*10800*/  FFMA.FTZ R166, R106, c[0x0][0x23c], -R5 ;  /* 0x00008f006aa67a23 */ /* 0x000fe20000010805 */
[----:B------:R-:W-:Y:S01]  /*10810*/  MUFU.EX2 R127, R127 ;  /* 0x0000007f007f7308 */ /* 0x000fe20000000800 */
[----:B------:R-:W-:Y:S02]  /*10820*/  FMUL.FTZ R5, R6, R145 ;  /* 0x0000009106057220 */ /* 0x000fe40000410000 */
[----:B------:R-:W-:Y:S02]  /*10830*/  IMAD.MOV.U32 R106, RZ, RZ, R12 ;  /* 0x000000ffff6a7224 */ /* 0x000fe400078e000c */
[C---:B------:R-:W-:Y:S02]  /*10840*/  FMUL.FTZ R12, R37.reuse, R136 ;  /* 0x00000088250c7220 */ /* 0x040fe40000410000 */
[----:B------:R-:W-:Y:S03]  /*10850*/  IMAD.MOV.U32 R136, RZ, RZ, R106 ;  /* 0x000000ffff887224 */ /* 0x000fe600078e006a */
[----:B------:R-:W-:Y:S10]  /*10860*/  MUFU.EX2 R79, R79 ;  /* 0x0000004f004f7308 */ /* 0x000ff40000000800 */
[----:B------:R1:W1:Y:S10]  /*10870*/  MUFU.EX2 R43, R7 ;  /* 0x00000007002b7308 */ /* 0x0002740000000800 */
[----:B------:R-:W-:Y:S10]  /*10880*/  MUFU.EX2 R76, R76 ;  /* 0x0000004c004c7308 */ /* 0x000ff40000000800 */
[----:B------:R-:W-:Y:S01]  /*10890*/  MUFU.EX2 R44, R44 ;  /* 0x0000002c002c7308 */ /* 0x000fe20000000800 */
[----:B-1----:R-:W-:Y:S09]  /*108a0*/  FMUL.FTZ R7, R8, R147 ;  /* 0x0000009308077220 */ /* 0x002ff20000410000 */
[----:B------:R-:W-:Y:S01]  /*108b0*/  MUFU.EX2 R104, R104 ;  /* 0x0000006800687308 */ /* 0x000fe20000000800 */
[----:B--2---:R-:W-:Y:S02]  /*108c0*/  FFMA.FTZ R47, R6, R9, R41 ;  /* 0x00000009062f7223 */ /* 0x004fe40000010029 */
[----:B------:R-:W-:Y:S02]  /*108d0*/  IMAD.U32 R9, RZ, RZ, UR21 ;  /* 0x00000015ff097e24 */ /* 0x000fe4000f8e00ff */
[----:B---3--:R-:W-:Y:S01]  /*108e0*/  FFMA.FTZ R59, R8, R25, R42 ;  /* 0x00000019083b7223 */ /* 0x008fe2000001002a */
[----:B------:R-:W-:Y:S01]  /*108f0*/  F2FP.PACK_AB R42, R62, R42 ;  /* 0x0000002a3e2a723e */ /* 0x000fe200000000ff */
[C---:B------:R-:W-:Y:S03]  /*10900*/  FMUL.FTZ R25, R37.reuse, R141 ;  /* 0x0000008d25197220 */ /* 0x040fe60000410000 */
[----:B------:R-:W-:Y:S01]  /*10910*/  MUFU.EX2 R177, R177 ;  /* 0x000000b100b17308 */ /* 0x000fe20000000800 */
[----:B------:R1:W2:Y:S01]  /*10920*/  LDL.S16 R141, [R1+0x16c] ;  /* 0x00016c00018d7983 */ /* 0x0002a20000100600 */
[----:B------:R-:W-:Y:S02]  /*10930*/  FADD.FTZ R47, R58, R47 ;  /* 0x0000002f3a2f7221 */ /* 0x000fe40000010000 */
[----:B------:R-:W-:Y:S02]  /*10940*/  FMUL.FTZ R6, R8, R146 ;  /* 0x0000009208067220 */ /* 0x000fe40000410000 */
[----:B------:R-:W-:Y:S02]  /*10950*/  FMUL.FTZ R8, R37, R132 ;  /* 0x0000008425087220 */ /* 0x000fe40000410000 */
[----:B------:R-:W-:Y:S02]  /*10960*/  FADD.FTZ R59, R62, R59 ;  /* 0x0000003b3e3b7221 */ /* 0x000fe40000010000 */
        /* <DEDUP_REMOVED lines=11> */
[----:B----4-:R-:W-:Y:S01]  /*10a20*/  LOP3.LUT R10, R163, UR28, R9, 0x96, !PT ;  /* 0x0000001ca30a7c12 */ /* 0x010fe2000f8e9609 */
[C---:B------:R-:W-:Y:S02]  /*10a30*/  FMUL.FTZ R9, R37.reuse, R133 ;  /* 0x0000008525097220 */ /* 0x040fe40000410000 */
[----:B------:R-:W-:Y:S01]  /*10a40*/  FFMA.FTZ R37, R37, R11, R43 ;  /* 0x0000000b25257223 */ /* 0x000fe2000001002b */
[----:B------:R-:W-:Y:S01]  /*10a50*/  F2FP.PACK_AB R43, R38, R43 ;  /* 0x0000002b262b723e */ /* 0x000fe200000000ff */
[----:B------:R-:W-:Y:S04]  /*10a60*/  IMAD.WIDE.U32 R94, R10, -0x326172a9, RZ ;  /* 0xcd9e8d570a5e7825 */ /* 0x000fe800078e00ff */
[C---:B------:R-:W-:Y:S02]  /*10a70*/  FMUL.FTZ R10, R36.reuse, R134 ;  /* 0x00000086240a7220 */ /* 0x040fe40000410000 */
[C---:B------:R-:W-:Y:S02]  /*10a80*/  FMUL.FTZ R11, R36.reuse, R135 ;  /* 0x00000087240b7220 */ /* 0x040fe40000410000 */
[----:B------:R-:W-:Y:S01]  /*10a90*/  IMAD.MOV.U32 R133, RZ, RZ, R110 ;  /* 0x000000ffff857224 */ /* 0x000fe200078e006e */
[----:B------:R-:W-:Y:S05]  /*10aa0*/  LOP3.LUT R63, R171, UR5, R162, 0x96, !PT ;  /* 0x00000005ab3f7c12 */ /* 0x000fea000f8e96a2 */
[----:B------:R-:W-:Y:S02]  /*10ab0*/  IMAD.WIDE.U32 R150, R63, -0x326172a9, RZ ;  /* 0xcd9e8d573f967825 */ /* 0x000fe400078e00ff */
[----:B------:R3:W4:Y:S02]  /*10ac0*/  MUFU.EX2 R63, R40 ;  /* 0x00000028003f7308 */ /* 0x0007240000000800 */
[----:B------:R-:W-:Y:S01]  /*10ad0*/  FFMA.FTZ R36, R36, R111, R46 ;  /* 0x0000006f24247223 */ /* 0x000fe2000001002e */
[----:B------:R-:W-:Y:S02]  /*10ae0*/  LOP3.LUT R78, R95, UR23, R208, 0x96, !PT ;  /* 0x000000175f4e7c12 */ /* 0x000fe4000f8e96d0 */
[----:B------:R-:W-:Y:S03]  /*10af0*/  LOP3.LUT R74, R151, UR25, R94, 0x96, !PT ;  /* 0x00000019974a7c12 */ /* 0x000fe6000f8e965e */
[----:B------:R-:W-:Y:S04]  /*10b00*/  IMAD.WIDE.U32 R108, R78, -0x2daee0ad, RZ ;  /* 0xd2511f534e6c7825 */ /* 0x000fe800078e00ff */
[----:B------:R-:W-:Y:S02]  /*10b10*/  IMAD.WIDE.U32 R94, R74, -0x2daee0ad, RZ ;  /* 0xd2511f534a5e7825 */ /* 0x000fe400078e00ff */
[----:B------:R-:W-:Y:S01]  /*10b20*/  MUFU.EX2 R74, R55 ;  /* 0x00000037004a7308 */ /* 0x000fe20000000800 */
[----:B---3--:R-:W-:Y:S02]  /*10b30*/  F2FP.PACK_AB R40, R58, R41 ;  /* 0x000000293a28723e */ /* 0x008fe400000000ff */
[----:B------:R-:W-:Y:S02]  /*10b40*/  LOP3.LUT R41, R109, UR22, R170, 0x96, !PT ;  /* 0x000000166d297c12 */ /* 0x000fe4000f8e96aa */
[----:B------:R-:W-:Y:S03]  /*10b50*/  LOP3.LUT R58, R95, UR18, R108, 0x96, !PT ;  /* 0x000000125f3a7c12 */ /* 0x000fe6000f8e966c */
[----:B------:R-:W-:Y:S04]  /*10b60*/  IMAD.WIDE.U32 R110, R41, -0x326172a9, RZ ;  /* 0xcd9e8d57296e7825 */ /* 0x000fe800078e00ff */
[----:B------:R-:W-:Y:S01]  /*10b70*/  IMAD.WIDE.U32 R108, R58, -0x326172a9, RZ ;  /* 0xcd9e8d573a6c7825 */ /* 0x000fe200078e00ff */
[----:B------:R-:W-:Y:S03]  /*10b80*/  LOP3.LUT R62, R111, UR19, R150, 0x96, !PT ;  /* 0x000000136f3e7c12 */ /* 0x000fe6000f8e9696 */
[----:B------:R-:W-:Y:S01]  /*10b90*/  FADD.FTZ R58, R188, R47 ;  /* 0x0000002fbc3a7221 */ /* 0x000fe20000010000 */
[----:B------:R-:W-:Y:S01]  /*10ba0*/  LOP3.LUT R110, R109, UR14, R110, 0x96, !PT ;  /* 0x0000000e6d6e7c12 */ /* 0x000fe2000f8e966e */
[----:B------:R-:W-:Y:S01]  /*10bb0*/  FADD.FTZ R41, R38, R37 ;  /* 0x0000002526297221 */ /* 0x000fe20000010000 */
[C---:B----4-:R-:W-:Y:S01]  /*10bc0*/  F2FP.PACK_AB R38, R63.reuse, R46 ;  /* 0x0000002e3f26723e */ /* 0x050fe200000000ff */
[----:B------:R-:W-:Y:S01]  /*10bd0*/  FADD.FTZ R37, R63, R36 ;  /* 0x000000243f257221 */ /* 0x000fe20000010000 */
[C---:B------:R-:W-:Y:S01]  /*10be0*/  F2FP.PACK_AB R47, R189.reuse, R188 ;  /* 0x000000bcbd2f723e */ /* 0x040fe200000000ff */
[----:B------:R-:W-:Y:S01]  /*10bf0*/  IMAD.WIDE.U32 R110, R110, -0x2daee0ad, RZ ;  /* 0xd2511f536e6e7825 */ /* 0x000fe200078e00ff */
[----:B------:R-:W-:Y:S03]  /*10c00*/  LEA R188, P5, R158, R172, 0x1 ;  /* 0x000000ac9ebc7211 */ /* 0x000fe600078a08ff */
[----:B------:R-:W-:Y:S04]  /*10c10*/  IMAD.WIDE.U32 R62, R62, -0x2daee0ad, RZ ;  /* 0xd2511f533e3e7825 */ /* 0x000fe800078e00ff */
[----:B------:R-:W-:Y:S01]  /*10c20*/  FADD.FTZ R58, R189, R58 ;  /* 0x0000003abd3a7221 */ /* 0x000fe20000010000 */
[----:B------:R-:W-:Y:S02]  /*10c30*/  LOP3.LUT R36, R63, UR13, R94, 0x96, !PT ;  /* 0x0000000d3f247c12 */ /* 0x000fe4000f8e965e */
[----:B------:R-:W-:Y:S02]  /*10c40*/  LOP3.LUT R134, R111, UR9, R62, 0x96, !PT ;  /* 0x000000096f867c12 */ /* 0x000fe4000f8e963e */
[----:B------:R-:W-:Y:S01]  /*10c50*/  LEA.HI.X.SX32 R189, R158, R173, 0x1, P5 ;  /* 0x000000ad9ebd7211 */ /* 0x000fe200028f0eff */
[----:B------:R-:W-:Y:S01]  /*10c60*/  IMAD.WIDE.U32 R62, R36, -0x326172a9, RZ ;  /* 0xcd9e8d57243e7825 */ /* 0x000fe200078e00ff */
[----:B------:R-:W-:Y:S03]  /*10c70*/  MUFU.EX2 R111, R57 ;  /* 0x00000039006f7308 */ /* 0x000fe60000000800 */
[----:B------:R-:W-:Y:S01]  /*10c80*/  IMAD.WIDE.U32 R134, R134, -0x326172a9, RZ ;  /* 0xcd9e8d5786867825 */ /* 0x000fe200078e00ff */
[----:B------:R-:W-:Y:S04]  /*10c90*/  LOP3.LUT R108, R63, UR10, R108, 0x96, !PT ;  /* 0x0000000a3f6c7c12 */ /* 0x000fe8000f8e966c */
[----:B------:R-:W-:Y:S01]  /*10ca0*/  LOP3.LUT R36, R135, UR4, R62, 0x96, !PT ;  /* 0x0000000487247c12 */ /* 0x000fe2000f8e963e */
[----:B------:R-:W-:Y:S01]  /*10cb0*/  IMAD.WIDE.U32 R108, R108, -0x2daee0ad, RZ ;  /* 0xd2511f536c6c7825 */ /* 0x000fe200078e00ff */
[----:B------:R-:W-:Y:S01]  /*10cc0*/  SHF.R.U32.HI R94, RZ, 0x18, R134 ;  /* 0x00000018ff5e7819 */ /* 0x000fe20000011686 */
[----:B------:R-:W3:Y:S01]  /*10cd0*/  MUFU.EX2 R62, R48 ;  /* 0x00000030003e7308 */ /* 0x000ee20000000800 */
[----:B------:R-:W-:Y:S02]  /*10ce0*/  LOP3.LUT R46, R36, 0xff, RZ, 0xc0, !PT ;  /* 0x000000ff242e7812 */ /* 0x000fe400078ec0ff */
[----:B------:R-:W-:Y:S02]  /*10cf0*/  LOP3.LUT R106, R108, 0xff, RZ, 0xc0, !PT ;  /* 0x000000ff6c6a7812 */ /* 0x000fe400078ec0ff */
[----:B------:R-:W-:Y:S02]  /*10d00*/  ISETP.LE.U32.AND P4, PT, R46, UR16, PT ;  /* 0x000000102e007c0c */ /* 0x000fe4000bf83070 */
[----:B------:R-:W-:Y:S02]  /*10d10*/  LOP3.LUT R46, R36, 0xffff, RZ, 0xc0, !PT ;  /* 0x0000ffff242e7812 */ /* 0x000fe400078ec0ff */
[----:B------:R-:W-:Y:S01]  /*10d20*/  LOP3.LUT R95, R108, 0xffff, RZ, 0xc0, !PT ;  /* 0x0000ffff6c5f7812 */ /* 0x000fe200078ec0ff */
[----:B------:R4:W-:Y:S01]  /*10d30*/  MUFU.EX2 R48, R39 ;  /* 0x0000002700307308 */ /* 0x0009e20000000800 */
[----:B------:R-:W-:Y:S02]  /*10d40*/  SHF.R.U32.HI R46, RZ, 0x8, R46 ;  /* 0x00000008ff2e7819 */ /* 0x000fe4000001162e */
[----:B------:R-:W-:Y:S02]  /*10d50*/  SHF.R.U32.HI R78, RZ, 0x10, R108 ;  /* 0x00000010ff4e7819 */ /* 0x000fe4000001166c */
[----:B------:R-:W-:Y:S02]  /*10d60*/  LOP3.LUT R46, R46, 0xffff, RZ, 0xc0, !PT ;  /* 0x0000ffff2e2e7812 */ /* 0x000fe400078ec0ff */
[----:B------:R-:W-:Y:S02]  /*10d70*/  SHF.R.U32.HI R132, RZ, 0x10, R134 ;  /* 0x00000010ff847819 */ /* 0x000fe40000011686 */
[----:B------:R-:W-:Y:S01]  /*10d80*/  ISETP.LE.U32.AND P3, PT, R46, UR16, PT ;  /* 0x000000102e007c0c */ /* 0x000fe2000bf63070 */
[----:B------:R-:W1:Y:S01]  /*10d90*/  MUFU.EX2 R63, R52 ;  /* 0x00000034003f7308 */ /* 0x000e620000000800 */
[----:B------:R-:W-:Y:S02]  /*10da0*/  LOP3.LUT R46, R134, 0xff, RZ, 0xc0, !PT ;  /* 0x000000ff862e7812 */ /* 0x000fe400078ec0ff */
[----:B------:R-:W-:Y:S01]  /*10db0*/  LOP3.LUT R132, R132, 0xff, RZ, 0xc0, !PT ;  /* 0x000000ff84847812 */ /* 0x000fe200078ec0ff */
[----:B---3--:R-:W-:Y:S01]  /*10dc0*/  FADD.FTZ R59, R62, R59 ;  /* 0x0000003b3e3b7221 */ /* 0x008fe20000010000 */
[----:B------:R-:W-:Y:S04]  /*10dd0*/  SHF.R.U32.HI R95, RZ, 0x8, R95 ;  /* 0x00000008ff5f7819 */ /* 0x000fe8000001165f */
[----:B------:R-:W-:Y:S01]  /*10de0*/  LOP3.LUT R95, R95, 0xffff, RZ, 0xc0, !PT ;  /* 0x0000ffff5f5f7812 */ /* 0x000fe200078ec0ff */
[----:B------:R3:W-:Y:S01]  /*10df0*/  MUFU.EX2 R57, R159 ;  /* 0x0000009f00397308 */ /* 0x0007e20000000800 */
[--C-:B----4-:R-:W-:Y:S02]  /*10e00*/  SHF.R.U32.HI R39, RZ, 0x18, R36.reuse ;  /* 0x00000018ff277819 */ /* 0x110fe40000011624 */
[----:B------:R-:W-:Y:S02]  /*10e10*/  SHF.R.U32.HI R36, RZ, 0x10, R36 ;  /* 0x00000010ff247819 */ /* 0x000fe40000011624 */
[----:B------:R-:W-:Y:S02]  /*10e20*/  ISETP.LE.U32.AND P0, PT, R39, UR16, PT ;  /* 0x0000001027007c0c */ /* 0x000fe4000bf03070 */
[----:B------:R-:W-:Y:S02]  /*10e30*/  LOP3.LUT R36, R36, 0xff, RZ, 0xc0, !PT ;  /* 0x000000ff24247812 */ /* 0x000fe400078ec0ff */
[----:B------:R-:W-:Y:S02]  /*10e40*/  PRMT R39, R40, 0x7632, R39 ;  /* 0x0000763228277816 */ /* 0x000fe40000000027 */
[----:B------:R-:W-:Y:S02]  /*10e50*/  ISETP.LE.U32.AND P2, PT, R36, UR16, PT ;  /* 0x0000001024007c0c */ /* 0x000fe4000bf43070 */
[----:B------:R-:W-:Y:S01]  /*10e60*/  LOP3.LUT R36, R134, 0xffff, RZ, 0xc0, !PT ;  /* 0x0000ffff86247812 */ /* 0x000fe200078ec0ff */
[----:B------:R-:W-:Y:S01]  /*10e70*/  @!P3 HADD2 R140, -R39.H0_H0, -RZ.H0_H0 ;  /* 0xa00000ff278cb230 */ /* 0x000fe20000000900 */
[C---:B-1----:R-:W-:Y:S01]  /*10e80*/  F2FP.PACK_AB R52, R63.reuse, R62 ;  /* 0x0000003e3f34723e */ /* 0x042fe200000000ff */
[----:B------:R-:W-:Y:S01]  /*10e90*/  FADD.FTZ R63, R63, R59 ;  /* 0x0000003b3f3f7221 */ /* 0x000fe20000010000 */
[----:B------:R-:W-:Y:S01]  /*10ea0*/  SHF.R.U32.HI R36, RZ, 0x8, R36 ;  /* 0x00000008ff247819 */ /* 0x000fe20000011624 */
[----:B------:R-:W-:Y:S01]  /*10eb0*/  FADD.FTZ R59, R48, R41 ;  /* 0x00000029303b7221 */ /* 0x000fe20000010000 */
[----:B------:R-:W-:Y:S02]  /*10ec0*/  F2FP.PACK_AB R55, R74, R48 ;  /* 0x000000304a37723e */ /* 0x000fe400000000ff */
[----:B------:R-:W-:Y:S01]  /*10ed0*/  PRMT R48, R140, 0x7610, R48 ;  /* 0x000076108c307816 */ /* 0x000fe20000000030 */
[----:B---3--:R-:W-:Y:S01]  /*10ee0*/  IMAD.MOV.U32 R159, RZ, RZ, R160 ;  /* 0x000000ffff9f7224 */ /* 0x008fe200078e00a0 */
[----:B------:R-:W-:Y:S01]  /*10ef0*/  LOP3.LUT R36, R36, 0xffff, RZ, 0xc0, !PT ;  /* 0x0000ffff24247812 */ /* 0x000fe200078ec0ff */
[----:B------:R-:W-:Y:S01]  /*10f00*/  @!P2 HADD2 R138, -R42.H0_H0, -RZ.H0_H0 ;  /* 0xa00000ff2a8aa230 */ /* 0x000fe20000000900 */
[----:B------:R-:W-:Y:S01]  /*10f10*/  LOP3.LUT R135, R109, UR24, R110, 0x96, !PT ;  /* 0x000000186d877c12 */ /* 0x000fe2000f8e966e */
[----:B------:R-:W-:Y:S01]  /*10f20*/  FADD.FTZ R74, R74, R59 ;  /* 0x0000003b4a4a7221 */ /* 0x000fe20000010000 */
[----:B------:R-:W-:Y:S01]  /*10f30*/  ISETP.LE.U32.AND P1, PT, R36, UR16, PT ;  /* 0x0000001024007c0c */ /* 0x000fe2000bf23070 */
[----:B------:R1:W-:Y:S01]  /*10f40*/  MUFU.EX2 R109, R72 ;  /* 0x00000048006d7308 */ /* 0x0003e20000000800 */
[----:B------:R-:W-:Y:S01]  /*10f50*/  PRMT R36, R40, 0x5410, R39 ;  /* 0x0000541028247816 */ /* 0x000fe20000000027 */
[----:B--2---:R-:W-:Y:S01]  /*10f60*/  @!P4 HADD2 R141, -R40.H0_H0, -RZ.H0_H0 ;  /* 0xa00000ff288dc230 */ /* 0x004fe20000000900 */
[----:B------:R-:W-:Y:S02]  /*10f70*/  @!P3 PRMT R39, R48, 0x5410, RZ ;  /* 0x000054103027b816 */ /* 0x000fe400000000ff */
[----:B------:R-:W-:Y:S02]  /*10f80*/  PRMT R41, R42, 0x7632, R41 ;  /* 0x000076322a297816 */ /* 0x000fe40000000029 */
[----:B------:R-:W-:Y:S01]  /*10f90*/  PRMT R62, R138, 0x7610, R62 ;  /* 0x000076108a3e7816 */ /* 0x000fe2000000003e */
[----:B------:R-:W-:Y:S01]  /*10fa0*/  @!P4 STL.S16 [R1+0x16c], R141 ;  /* 0x00016c8d0100c387 */ /* 0x000fe20000100600 */
[--C-:B------:R-:W-:Y:S01]  /*10fb0*/  SHF.R.U32.HI R59, RZ, 0x18, R108.reuse ;  /* 0x00000018ff3b7819 */ /* 0x100fe2000001166c */
[----:B------:R-:W2:Y:S01]  /*10fc0*/  MUFU.EX2 R48, R61 ;  /* 0x0000003d00307308 */ /* 0x000ea20000000800 */
[----:B------:R-:W-:Y:S01]  /*10fd0*/  PRMT R108, R141, 0x7610, R108 ;  /* 0x000076108d6c7816 */ /* 0x000fe2000000006c */
[----:B------:R-:W-:Y:S01]  /*10fe0*/  @!P3 STL.S16 [R1+0x168], R140 ;  /* 0x0001688c0100b387 */ /* 0x000fe20000100600 */
[----:B------:R-:W-:Y:S02]  /*10ff0*/  @!P0 HADD2 R137, -R41.H0_H0, -RZ.H0_H0 ;  /* 0xa00000ff29898230 */ /* 0x000fe40000000900 */
[----:B------:R-:W-:Y:S01]  /*11000*/  @!P4 PRMT R40, R108, 0x5410, RZ ;  /* 0x000054106c28c816 */ /* 0x000fe200000000ff */
[----:B------:R-:W-:Y:S02]  /*11010*/  @!P2 STL.S16 [R1+0x164], R138 ;  /* 0x0001648a0100a387 */ /* 0x000fe40000100600 */
[----:B------:R-:W-:Y:S02]  /*11020*/  PRMT R134, R137, 0x7610, R134 ;  /* 0x0000761089867816 */ /* 0x000fe40000000086 */
[----:B------:R4:W-:Y:S01]  /*11030*/  @!P0 STL.S16 [R1+0x160], R137 ;  /* 0x0001608901008387 */ /* 0x0009e20000100600 */
[----:B------:R-:W4:Y:S03]  /*11040*/  MUFU.EX2 R61, R50 ;  /* 0x00000032003d7308 */ /* 0x000f260000000800 */
[----:B------:R-:W3:Y:S01]  /*11050*/  LDL.64 R148, [R1+0x1b0] ;  /* 0x0001b00001947983 */ /* 0x000ee20000100a00 */
[----:B-1----:R-:W-:Y:S01]  /*11060*/  FADD.FTZ R72, R192, R63 ;  /* 0x0000003fc0487221 */ /* 0x002fe20000010000 */
[----:B------:R-:W-:Y:S04]  /*11070*/  F2FP.PACK_AB R63, R193, R192 ;  /* 0x000000c0c13f723e */ /* 0x000fe800000000ff */
[----:B------:R1:W-:Y:S01]  /*11080*/  STG.E.U16 [R172.64+0x2], R39 ;  /* 0x00000227ac007986 */ /* 0x0003e2000c10151a */
[----:B------:R-:W-:Y:S01]  /*11090*/  MUFU.EX2 R110, R136 ;  /* 0x00000088006e7308 */ /* 0x000fe20000000800 */
[----:B--2---:R-:W-:Y:S01]  /*110a0*/  FADD.FTZ R37, R48, R37 ;  /* 0x0000002530257221 */ /* 0x004fe20000010000 */
[C---:B------:R-:W-:Y:S01]  /*110b0*/  F2FP.PACK_AB R48, R76.reuse, R48 ;  /* 0x000000304c30723e */ /* 0x040fe200000000ff */
[----:B------:R2:W-:Y:S02]  /*110c0*/  STG.E.U16 [R172.64], R40 ;  /* 0x00000028ac007986 */ /* 0x0005e4000c10151a */
[----:B------:R-:W-:Y:S01]  /*110d0*/  FADD.FTZ R76, R76, R37 ;  /* 0x000000254c4c7221 */ /* 0x000fe20000010000 */
[----:B------:R-:W-:Y:S04]  /*110e0*/  LOP3.LUT R37, R135, 0xff, RZ, 0xc0, !PT ;  /* 0x000000ff87257812 */ /* 0x000fe800078ec0ff */
[----:B------:R-:W-:Y:S01]  /*110f0*/  MUFU.EX2 R108, R105 ;  /* 0x00000069006c7308 */ /* 0x000fe20000000800 */
[----:B------:R-:W-:Y:S02]  /*11100*/  ISETP.LE.U32.AND P6, PT, R37, UR16, PT ;  /* 0x0000001025007c0c */ /* 0x000fe4000bfc3070 */
[----:B------:R-:W-:Y:S01]  /*11110*/  PRMT R37, R42, 0x5410, R41 ;  /* 0x000054102a257816 */ /* 0x000fe20000000029 */
[----:B----4-:R-:W-:Y:S01]  /*11120*/  FADD.FTZ R74, R61, R74 ;  /* 0x0000004a3d4a7221 */ /* 0x010fe20000010000 */
[----:B------:R-:W-:Y:S01]  /*11130*/  @!P2 PRMT R42, R62, 0x5410, RZ ;  /* 0x000054103e2aa816 */ /* 0x000fe200000000ff */
[----:B------:R-:W-:Y:S01]  /*11140*/  IMAD.MOV.U32 R137, RZ, RZ, R133 ;  /* 0x000000ffff897224 */ /* 0x000fe200078e0085 */
[----:B------:R-:W-:Y:S01]  /*11150*/  @!P0 PRMT R41, R134, 0x5410, RZ ;  /* 0x0000541086298816 */ /* 0x000fe200000000ff */
[----:B------:R-:W-:Y:S02]  /*11160*/  IMAD.MOV.U32 R134, RZ, RZ, c[0x0][0x228] ;  /* 0x00008a00ff867624 */ /* 0x000fe400078e00ff */
[----:B------:R4:W-:Y:S01]  /*11170*/  MUFU.EX2 R62, R154 ;  /* 0x0000009a003e7308 */ /* 0x0009e20000000800 */
[----:B------:R3:W-:Y:S03]  /*11180*/  STG.E.U16 [R188.64], R42 ;  /* 0x0000002abc007986 */ /* 0x0007e6000c10151a */
[----:B------:R-:W-:Y:S01]  /*11190*/  @P6 LOP3.LUT R211, R211, 0x40, RZ, 0xfc, !PT ;  /* 0x00000040d3d36812 */ /* 0x000fe200078efcff */
[----:B-1----:R-:W-:Y:S01]  /*111a0*/  IMAD.U32 R39, RZ, RZ, UR21 ;  /* 0x00000015ff277e24 */ /* 0x002fe2000f8e00ff */
[----:B------:R-:W-:Y:S01]  /*111b0*/  ISETP.LE.U32.AND P6, PT, R94, UR16, PT ;  /* 0x000000105e007c0c */ /* 0x000fe2000bfc3070 */
[----:B------:R1:W-:Y:S01]  /*111c0*/  STG.E.U16 [R188.64+0x2], R41 ;  /* 0x00000229bc007986 */ /* 0x0003e2000c10151a */
[----:B------:R-:W-:Y:S02]  /*111d0*/  LOP3.LUT R211, R211, 0xffffffdf, RZ, 0xc0, !PT ;  /* 0xffffffdfd3d37812 */ /* 0x000fe400078ec0ff */
[----:B------:R-:W1:Y:S01]  /*111e0*/  MUFU.EX2 R133, R51 ;  /* 0x0000003300857308 */ /* 0x000e620000000800 */
[----:B--2---:R-:W-:Y:S01]  /*111f0*/  FADD.FTZ R40, R186, R58 ;  /* 0x0000003aba287221 */ /* 0x004fe20000010000 */
[C---:B------:R-:W-:Y:S03]  /*11200*/  F2FP.PACK_AB R58, R187.reuse, R186 ;  /* 0x000000babb3a723e */ /* 0x040fe600000000ff */
[----:B------:R-:W-:Y:S01]  /*11210*/  FADD.FTZ R187, R187, R40 ;  /* 0x00000028bbbb7221 */ /* 0x000fe20000010000 */
[----:B------:R-:W-:Y:S01]  /*11220*/  LOP3.LUT R40, R163, UR28, R39, 0x96, !PT ;  /* 0x0000001ca3287c12 */ /* 0x000fe2000f8e9627 */
[----:B------:R-:W-:Y:S03]  /*11230*/  FADD.FTZ R39, R193, R72 ;  /* 0x00000048c1277221 */ /* 0x000fe60000010000 */
[----:B------:R2:W-:Y:S01]  /*11240*/  MUFU.EX2 R72, R56 ;  /* 0x0000003800487308 */ /* 0x0005e20000000800 */
[----:B------:R-:W-:Y:S04]  /*11250*/  IMAD.WIDE.U32 R192, R40, -0x326172a9, RZ ;  /* 0xcd9e8d5728c07825 */ /* 0x000fe800078e00ff */
[----:B----4-:R-:W-:Y:S02]  /*11260*/  IMAD.MOV.U32 R154, RZ, RZ, R161 ;  /* 0x000000ffff9a7224 */ /* 0x010fe400078e00a1 */
[----:B------:R-:W4:Y:S03]  /*11270*/  LDL.64 R160, [R1+0x1b8] ;  /* 0x0001b80001a07983 */ /* 0x000f260000100a00 */
[----:B------:R-:W2:Y:S01]  /*11280*/  MUFU.EX2 R51, R190 ;  /* 0x000000be00337308 */ /* 0x000ea20000000800 */
[C---:B-1----:R-:W-:Y:S01]  /*11290*/  F2FP.PACK_AB R61, R133.reuse, R61 ;  /* 0x0000003d853d723e */ /* 0x042fe200000000ff */
[----:B------:R-:W-:Y:S02]  /*112a0*/  FADD.FTZ R133, R133, R74 ;  /* 0x0000004a85857221 */ /* 0x000fe40000010000 */
[----:B------:R-:W-:Y:S02]  /*112b0*/  FADD.FTZ R74, R111, R76 ;  /* 0x0000004c6f4a7221 */ /* 0x000fe40000010000 */
[----:B------:R-:W-:Y:S01]  /*112c0*/  FADD.FTZ R133, R57, R133 ;  /* 0x0000008539857221 */ /* 0x000fe20000010000 */
[C---:B------:R-:W-:Y:S03]  /*112d0*/  F2FP.PACK_AB R57, R62.reuse, R57 ;  /* 0x000000393e39723e */ /* 0x040fe600000000ff */
[----:B------:R-:W1:Y:S01]  /*112e0*/  MUFU.EX2 R50, R137 ;  /* 0x0000008900327308 */ /* 0x000e620000000800 */
[C---:B------:R-:W-:Y:S01]  /*112f0*/  FADD.FTZ R74, R109.reuse, R74 ;  /* 0x0000004a6d4a7221 */ /* 0x040fe20000010000 */
[----:B--2---:R-:W-:Y:S01]  /*11300*/  F2FP.PACK_AB R56, R109, R111 ;  /* 0x0000006f6d38723e */ /* 0x004fe200000000ff */
[----:B------:R-:W-:Y:S01]  /*11310*/  FADD.FTZ R62, R62, R133 ;  /* 0x000000853e3e7221 */ /* 0x000fe20000010000 */
[----:B------:R2:W2:Y:S04]  /*11320*/  LDL.S16 R111, [R1+0x170] ;  /* 0x00017000016f7983 */ /* 0x0004a80000100600 */
[----:B------:R2:W2:Y:S02]  /*11330*/  LDL.S16 R133, [R1+0x15c] ;  /* 0x00015c0001857983 */ /* 0x0004a40000100600 */
[----:B------:R1:W-:Y:S01]  /*11340*/  MUFU.EX2 R138, R54 ;  /* 0x00000036008a7308 */ /* 0x0003e20000000800 */
[----:B------:R-:W-:Y:S01]  /*11350*/  FADD.FTZ R109, R51, R187 ;  /* 0x000000bb336d7221 */ /* 0x000fe20000010000 */
[C---:B------:R-:W-:Y:S03]  /*11360*/  F2FP.PACK_AB R51, R191.reuse, R51 ;  /* 0x00000033bf33723e */ /* 0x040fe600000000ff */
[----:B------:R-:W-:Y:S02]  /*11370*/  FADD.FTZ R109, R191, R109 ;  /* 0x0000006dbf6d7221 */ /* 0x000fe40000010000 */
[----:B-1----:R-:W-:Y:S01]  /*11380*/  FADD.FTZ R39, R50, R39 ;  /* 0x0000002732277221 */ /* 0x002fe20000010000 */
[C---:B------:R-:W-:Y:S03]  /*11390*/  F2FP.PACK_AB R50, R110.reuse, R50 ;  /* 0x000000326e32723e */ /* 0x040fe600000000ff */
[----:B------:R-:W-:Y:S01]  /*113a0*/  FADD.FTZ R39, R110, R39 ;  /* 0x000000276e277221 */ /* 0x000fe20000010000 */
[----:B------:R-:W-:Y:S02]  /*113b0*/  F2FP.PACK_AB R54, R72, R108 ;  /* 0x0000006c4836723e */ /* 0x000fe400000000ff */
[----:B---3--:R-:W-:Y:S01]  /*113c0*/  LOP3.LUT R140, R149, UR5, R162, 0x96, !PT ;  /* 0x00000005958c7c12 */ /* 0x008fe2000f8e96a2 */
[----:B------:R-:W-:Y:S04]  /*113d0*/  UIADD3 UR5, UR28, 0x1, URZ ;  /* 0x000000011c057890 */ /* 0x000fe8000fffe03f */
[----:B------:R-:W-:Y:S05]  /*113e0*/  IMAD.WIDE.U32 R140, R140, -0x326172a9, RZ ;  /* 0xcd9e8d578c8c7825 */ /* 0x000fea00078e00ff */
[----:B------:R-:W-:Y:S05]  /*113f0*/  LOP3.LUT R42, R141, UR25, R192, 0x96, !PT ;  /* 0x000000198d2a7c12 */ /* 0x000fea000f8e96c0 */
[----:B------:R-:W-:Y:S02]  /*11400*/  IMAD.WIDE.U32 R190, R42, -0x2daee0ad, RZ ;  /* 0xd2511f532abe7825 */ /* 0x000fe400078e00ff */
[----:B------:R-:W-:Y:S01]  /*11410*/  MUFU.EX2 R42, R182 ;  /* 0x000000b6002a7308 */ /* 0x000fe20000000800 */
[----:B----4-:R-:W-:Y:S05]  /*11420*/  LOP3.LUT R40, R193, UR23, R160, 0x96, !PT ;  /* 0x00000017c1287c12 */ /* 0x010fea000f8e96a0 */
[----:B------:R-:W-:Y:S04]  /*11430*/  IMAD.WIDE.U32 R136, R40, -0x2daee0ad, RZ ;  /* 0xd2511f5328887825 */ /* 0x000fe800078e00ff */
[----:B------:R1:W3:Y:S01]  /*11440*/  MUFU.EX2 R40, R183 ;  /* 0x000000b700287308 */ /* 0x0002e20000000800 */
[----:B------:R-:W-:Y:S02]  /*11450*/  LOP3.LUT R41, R137, UR22, R148, 0x96, !PT ;  /* 0x0000001689297c12 */ /* 0x000fe4000f8e9694 */
[----:B------:R-:W-:Y:S05]  /*11460*/  LOP3.LUT R76, R191, UR18, R136, 0x96, !PT ;  /* 0x00000012bf4c7c12 */ /* 0x000fea000f8e9688 */
[----:B------:R-:W-:Y:S02]  /*11470*/  IMAD.WIDE.U32 R136, R76, -0x326172a9, RZ ;  /* 0xcd9e8d574c887825 */ /* 0x000fe400078e00ff */
[----:B------:R4:W2:Y:S02]  /*11480*/  MUFU.EX2 R76, R154 ;  /* 0x0000009a004c7308 */ /* 0x0008a40000000800 */
[----:B-1----:R-:W-:Y:S08]  /*11490*/  IMAD.WIDE.U32 R182, R41, -0x326172a9, RZ ;  /* 0xcd9e8d5729b67825 */ /* 0x002ff000078e00ff */
[----:B------:R-:W1:Y:S01]  /*114a0*/  MUFU.EX2 R41, R159 ;  /* 0x0000009f00297308 */ /* 0x000e620000000800 */
[----:B---3--:R-:W-:Y:S01]  /*114b0*/  FADD.FTZ R109, R40, R109 ;  /* 0x0000006d286d7221 */ /* 0x008fe20000010000 */
[----:B------:R-:W-:Y:S02]  /*114c0*/  LOP3.LUT R105, R183, UR19, R140, 0x96, !PT ;  /* 0x00000013b7697c12 */ /* 0x000fe4000f8e968c */
[----:B------:R-:W-:Y:S03]  /*114d0*/  LOP3.LUT R182, R137, UR14, R182, 0x96, !PT ;  /* 0x0000000e89b67c12 */ /* 0x000fe6000f8e96b6 */
[----:B------:R-:W-:Y:S03]  /*114e0*/  IMAD.WIDE.U32 R186, R105, -0x2daee0ad, RZ ;  /* 0xd2511f5369ba7825 */ /* 0x000fe600078e00ff */
[----:B------:R3:W1:Y:S01]  /*114f0*/  MUFU.EX2 R105, R49 ;  /* 0x0000003100697308 */ /* 0x0006620000000800 */
[----:B------:R-:W-:Y:S01]  /*11500*/  IMAD.WIDE.U32 R182, R182, -0x2daee0ad, RZ ;  /* 0xd2511f53b6b67825 */ /* 0x000fe200078e00ff */
[----:B------:R-:W-:Y:S03]  /*11510*/  LOP3.LUT R190, R187, UR13, R190, 0x96, !PT ;  /* 0x0000000dbbbe7c12 */ /* 0x000fe6000f8e96be */
[----:B----4-:R-:W-:Y:S01]  /*11520*/  IMAD.MOV.U32 R154, RZ, RZ, c[0x0][0x228] ;  /* 0x00008a00ff9a7624 */ /* 0x010fe200078e00ff */
[----:B------:R-:W-:Y:S01]  /*11530*/  LOP3.LUT R186, R183, UR9, R186, 0x96, !PT ;  /* 0x00000009b7ba7c12 */ /* 0x000fe2000f8e96ba */
[----:B------:R-:W-:Y:S04]  /*11540*/  IMAD.WIDE.U32 R190, R190, -0x326172a9, RZ ;  /* 0xcd9e8d57bebe7825 */ /* 0x000fe800078e00ff */
[----:B------:R-:W-:Y:S01]  /*11550*/  IMAD.WIDE.U32 R186, R186, -0x326172a9, RZ ;  /* 0xcd9e8d57baba7825 */ /* 0x000fe200078e00ff */
[----:B------:R-:W-:Y:S03]  /*11560*/  LOP3.LUT R136, R191, UR10, R136, 0x96, !PT ;  /* 0x0000000abf887c12 */ /* 0x000fe6000f8e9688 */
[----:B------:R-:W-:Y:S02]  /*11570*/  IMAD R154, R154, 0x38, R158 ;  /* 0x000000389a9a7824 */ /* 0x000fe400078e029e */
[----:B--2---:R-:W-:Y:S01]  /*11580*/  FADD.FTZ R62, R76, R62 ;  /* 0x0000003e4c3e7221 */ /* 0x004fe20000010000 */
[----:B------:R-:W-:Y:S02]  /*11590*/  F2FP.PACK_AB R76, R138, R76 ;  /* 0x0000004c8a4c723e */ /* 0x000fe400000000ff */
[----:B------:R-:W-:Y:S01]  /*115a0*/  IADD3 R154, R154, 0x1, RZ ;  /* 0x000000019a9a7810 */ /* 0x000fe20007ffe0ff */
[----:B------:R-:W-:Y:S02]  /*115b0*/  FADD.FTZ R138, R138, R62 ;  /* 0x0000003e8a8a7221 */ /* 0x000fe40000010000 */
[----:B---3--:R-:W-:Y:S02]  /*115c0*/  FADD.FTZ R49, R108, R74 ;  /* 0x0000004a6c317221 */ /* 0x008fe40000010000 */
[----:B------:R2:W3:Y:S01]  /*115d0*/  MUFU.EX2 R74, R45 ;  /* 0x0000002d004a7308 */ /* 0x0004e20000000800 */
[--C-:B-1----:R-:W-:Y:S01]  /*115e0*/  FADD.FTZ R108, R41, R39.reuse ;  /* 0x00000027296c7221 */ /* 0x102fe20000010000 */
[----:B------:R-:W-:Y:S01]  /*115f0*/  PRMT R39, R43, 0x7632, R39 ;  /* 0x000076322b277816 */ /* 0x000fe20000000027 */
[----:B------:R-:W-:Y:S01]  /*11600*/  FADD.FTZ R72, R72, R49 ;  /* 0x0000003148487221 */ /* 0x000fe20000010000 */
[C---:B------:R-:W-:Y:S01]  /*11610*/  F2FP.PACK_AB R49, R42.reuse, R40 ;  /* 0x000000282a31723e */ /* 0x040fe200000000ff */
[----:B------:R-:W-:Y:S01]  /*11620*/  FADD.FTZ R42, R42, R109 ;  /* 0x0000006d2a2a7221 */ /* 0x000fe20000010000 */
[----:B------:R-:W-:Y:S02]  /*11630*/  F2FP.PACK_AB R41, R105, R41 ;  /* 0x000000296929723e */ /* 0x000fe400000000ff */
[----:B--2---:R-:W-:Y:S01]  /*11640*/  LOP3.LUT R45, R187, UR4, R190, 0x96, !PT ;  /* 0x00000004bb2d7c12 */ /* 0x004fe2000f8e96be */
[----:B---3--:R-:W-:Y:S01]  /*11650*/  FADD.FTZ R72, R74, R72 ;  /* 0x000000484a487221 */ /* 0x008fe20000010000 */
[C---:B------:R-:W-:Y:S02]  /*11660*/  F2FP.PACK_AB R74, R44.reuse, R74 ;  /* 0x0000004a2c4a723e */ /* 0x040fe400000000ff */
[----:B------:R-:W-:Y:S01]  /*11670*/  LOP3.LUT R40, R45, 0xff, RZ, 0xc0, !PT ;  /* 0x000000ff2d287812 */ /* 0x000fe200078ec0ff */
[----:B------:R-:W-:Y:S01]  /*11680*/  FADD.FTZ R137, R44, R72 ;  /* 0x000000482c897221 */ /* 0x000fe20000010000 */
[----:B------:R-:W-:Y:S02]  /*11690*/  F2FP.PACK_AB R72, R206, R53 ;  /* 0x00000035ce48723e */ /* 0x000fe400000000ff */
[----:B------:R-:W-:Y:S02]  /*116a0*/  ISETP.LE.U32.AND P0, PT, R40, UR16, PT ;  /* 0x0000001028007c0c */ /* 0x000fe4000bf03070 */
[----:B------:R-:W-:Y:S01]  /*116b0*/  PRMT R40, R43, 0x7610, R40 ;  /* 0x000076102b287816 */ /* 0x000fe20000000028 */
[----:B------:R-:W-:Y:S02]  /*116c0*/  FADD.FTZ R43, R105, R108 ;  /* 0x0000006c692b7221 */ /* 0x000fe40000010000 */
[----:B------:R-:W-:Y:S01]  /*116d0*/  IMAD.WIDE R108, R134, 0x70, R188 ;  /* 0x00000070866c7825 */ /* 0x000fe200078e02bc */
[----:B------:R-:W-:Y:S03]  /*116e0*/  PRMT R44, R40, 0x5410, R39 ;  /* 0x00005410282c7816 */ /* 0x000fe60000000027 */
[----:B------:R-:W-:Y:S01]  /*116f0*/  FADD.FTZ R43, R53, R43 ;  /* 0x0000002b352b7221 */ /* 0x000fe20000010000 */
[----:B------:R-:W-:Y:S03]  /*11700*/  PRMT R53, R55, 0x7632, R53 ;  /* 0x0000763237357816 */ /* 0x000fe60000000035 */
[----:B------:R-:W-:Y:S05]  /*11710*/  @!P0 HADD2 R111, -R40.H0_H0, -RZ.H0_H0 ;  /* 0xa00000ff286f8230 */ /* 0x000fea0000000900 */
[----:B------:R-:W-:Y:S01]  /*11720*/  PRMT R110, R111, 0x7610, R110 ;  /* 0x000076106f6e7816 */ /* 0x000fe2000000006e */
[----:B------:R1:W-:Y:S03]  /*11730*/  @!P0 STL.S16 [R1+0x170], R111 ;  /* 0x0001706f01008387 */ /* 0x0003e60000100600 */
[----:B------:R-:W-:Y:S02]  /*11740*/  @!P0 PRMT R40, R110, 0x5410, RZ ;  /* 0x000054106e288816 */ /* 0x000fe400000000ff */
[CC--:B------:R-:W-:Y:S03]  /*11750*/  LEA R110, P0, R154.reuse, R172.reuse, 0x1 ;  /* 0x000000ac9a6e7211 */ /* 0x0c0fe600078008ff */
[----:B------:R2:W-:Y:S01]  /*11760*/  STG.E.U16 [R108.64], R40 ;  /* 0x000000286c007986 */ /* 0x0005e2000c10151a */
[-C--:B-1----:R-:W-:Y:S02]  /*11770*/  LEA.HI.X.SX32 R111, R154, R173.reuse, 0x1, P0 ;  /* 0x000000ad9a6f7211 */ /* 0x082fe400000f0eff */
[----:B--2---:R-:W-:Y:S04]  /*11780*/  LOP3.LUT R40, R45, 0xffff, RZ, 0xc0, !PT ;  /* 0x0000ffff2d287812 */ /* 0x004fe800078ec0ff */
[----:B------:R-:W-:Y:S04]  /*11790*/  SHF.R.U32.HI R40, RZ, 0x8, R40 ;  /* 0x00000008ff287819 */ /* 0x000fe80000011628 */
[----:B------:R-:W-:Y:S04]  /*117a0*/  LOP3.LUT R40, R40, 0xffff, RZ, 0xc0, !PT ;  /* 0x0000ffff28287812 */ /* 0x000fe800078ec0ff */
[----:B------:R-:W-:Y:S02]  /*117b0*/  ISETP.LE.U32.AND P0, PT, R40, UR16, PT ;  /* 0x0000001028007c0c */ /* 0x000fe4000bf03070 */
[--C-:B------:R-:W-:Y:S02]  /*117c0*/  SHF.R.U32.HI R40, RZ, 0x10, R45.reuse ;  /* 0x00000010ff287819 */ /* 0x100fe4000001162d */
[----:B------:R-:W-:Y:S09]  /*117d0*/  SHF.R.U32.HI R45, RZ, 0x18, R45 ;  /* 0x00000018ff2d7819 */ /* 0x000ff2000001162d */
[----:B------:R-:W-:Y:S05]  /*117e0*/  @!P0 HADD2 R133, -R39.H0_H0, -RZ.H0_H0 ;  /* 0xa00000ff27858230 */ /* 0x000fea0000000900 */
[----:B------:R-:W-:Y:S01]  /*117f0*/  PRMT R62, R133, 0x7610, R62 ;  /* 0x00007610853e7816 */ /* 0x000fe2000000003e */
[----:B------:R1:W-:Y:S03]  /*11800*/  @!P0 STL.S16 [R1+0x15c], R133 ;  /* 0x00015c8501008387 */ /* 0x0003e60000100600 */
[----:B------:R-:W-:Y:S01]  /*11810*/  @!P0 PRMT R39, R62, 0x5410, RZ ;  /* 0x000054103e278816 */ /* 0x000fe200000000ff */
[----:B------:R2:W3:Y:S01]  /*11820*/  LDL.S16 R158, [R1+0x14c] ;  /* 0x00014c00019e7983 */ /* 0x0004e20000100600 */
[----:B------:R4:W2:Y:S03]  /*11830*/  MUFU.EX2 R62, R184 ;  /* 0x000000b8003e7308 */ /* 0x0008a60000000800 */
[----:B------:R2:W-:Y:S04]  /*11840*/  STG.E.U16 [R110.64], R39 ;  /* 0x000000276e007986 */ /* 0x0005e8000c10151a */
[----:B------:R2:W3:Y:S04]  /*11850*/  LDL.S16 R159, [R1+0x144] ;  /* 0x00014400019f7983 */ /* 0x0004e80000100600 */
[----:B------:R3:W3:Y:S01]  /*11860*/  LDL.S16 R154, [R1+0x140] ;  /* 0x00014000019a7983 */ /* 0x0006e20000100600 */
[----:B-1----:R-:W-:Y:S03]  /*11870*/  IMAD R133, R134, 0x48, RZ ;  /* 0x0000004886857824 */ /* 0x002fe600078e02ff */
[----:B----4-:R1:W4:Y:S02]  /*11880*/  LDL.S16 R184, [R1+0x148] ;  /* 0x0001480001b87983 */ /* 0x0103240000100600 */
[----:B------:R-:W-:Y:S01]  /*11890*/  LEA R108, P0, R133, R172, 0x1 ;  /* 0x000000ac856c7211 */ /* 0x000fe200078008ff */
[----:B--2---:R-:W-:Y:S01]  /*118a0*/  FADD.FTZ R42, R62, R42 ;  /* 0x0000002a3e2a7221 */ /* 0x004fe20000010000 */
[----:B------:R-:W-:Y:S02]  /*118b0*/  F2FP.PACK_AB R62, R185, R62 ;  /* 0x0000003eb93e723e */ /* 0x000fe400000000ff */
[----:B------:R-:W-:Y:S01]  /*118c0*/  LEA.HI.X.SX32 R109, R133, R173, 0x1, P0 ;  /* 0x000000ad856d7211 */ /* 0x000fe200000f0eff */
[----:B------:R-:W-:Y:S01]  /*118d0*/  FADD.FTZ R133, R206, R43 ;  /* 0x0000002bce857221 */ /* 0x000fe20000010000 */
[----:B------:R-:W-:Y:S01]  /*118e0*/  LOP3.LUT R39, R40, 0xff, RZ, 0xc0, !PT ;  /* 0x000000ff28277812 */ /* 0x000fe200078ec0ff */
[----:B------:R1:W2:Y:S01]  /*118f0*/  LDL.S16 R206, [R1+0x138] ;  /* 0x0001380001ce7983 */ /* 0x0002a20000100600 */
[----:B------:R-:W-:Y:S01]  /*11900*/  SHF.R.U32.HI R40, RZ, 0x18, R135 ;  /* 0x00000018ff287819 */ /* 0x000fe20000011687 */
[----:B------:R-:W-:Y:S01]  /*11910*/  FADD.FTZ R134, R185, R42 ;  /* 0x0000002ab9867221 */ /* 0x000fe20000010000 */
[----:B------:R-:W-:Y:S01]  /*11920*/  ISETP.LE.U32.AND P2, PT, R39, UR16, PT ;  /* 0x0000001027007c0c */ /* 0x000fe2000bf43070 */
[----:B------:R1:W2:Y:S01]  /*11930*/  LDL.S16 R185, [R1+0x150] ;  /* 0x0001500001b97983 */ /* 0x0002a20000100600 */
[----:B------:R-:W-:Y:S01]  /*11940*/  LOP3.LUT R39, R135, 0xffff, RZ, 0xc0, !PT ;  /* 0x0000ffff87277812 */ /* 0x000fe200078ec0ff */
[----:B------:R-:W-:Y:S01]  /*11950*/  FADD.FTZ R134, R180, R134 ;  /* 0x00000086b4867221 */ /* 0x000fe20000010000 */
[----:B------:R-:W-:Y:S02]  /*11960*/  ISETP.LE.U32.AND P3, PT, R40, UR16, PT ;  /* 0x0000001028007c0c */ /* 0x000fe4000bf63070 */
[----:B------:R-:W-:Y:S02]  /*11970*/  SHF.R.U32.HI R39, RZ, 0x8, R39 ;  /* 0x00000008ff277819 */ /* 0x000fe40000011627 */
[----:B------:R-:W-:Y:S02]  /*11980*/  ISETP.LE.U32.AND P0, PT, R45, UR16, PT ;  /* 0x000000102d007c0c */ /* 0x000fe4000bf03070 */
[----:B------:R-:W-:Y:S02]  /*11990*/  LOP3.LUT R39, R39, 0xffff, RZ, 0xc0, !PT ;  /* 0x0000ffff27277812 */ /* 0x000fe400078ec0ff */
[----:B------:R-:W-:Y:S02]  /*119a0*/  PRMT R42, R47, 0x7632, R42 ;  /* 0x000076322f2a7816 */ /* 0x000fe4000000002a */
[----:B------:R-:W-:Y:S02]  /*119b0*/  ISETP.LE.U32.AND P5, PT, R39, UR16, PT ;  /* 0x0000001027007c0c */ /* 0x000fe4000bfa3070 */
[----:B------:R-:W-:Y:S02]  /*119c0*/  PRMT R43, R52, 0x7632, R43 ;  /* 0x00007632342b7816 */ /* 0x000fe4000000002b */
[----:B------:R-:W-:Y:S02]  /*119d0*/  @P3 LOP3.LUT R211, R211, 0x20, RZ, 0xfc, !PT ;  /* 0x00000020d3d33812 */ /* 0x000fe400078efcff */
[----:B------:R-:W-:Y:S02]  /*119e0*/  ISETP.LE.U32.AND P3, PT, R46, UR16, PT ;  /* 0x000000102e007c0c */ /* 0x000fe4000bf63070 */
[----:B------:R-:W-:Y:S02]  /*119f0*/  LOP3.LUT R211, R211, 0xffffff7f, RZ, 0xc0, !PT ;  /* 0xffffff7fd3d37812 */ /* 0x000fe400078ec0ff */
[----:B------:R-:W-:Y:S02]  /*11a00*/  PRMT R40, R58, 0x7632, R40 ;  /* 0x000076323a287816 */ /* 0x000fe40000000028 */
[----:B------:R-:W-:Y:S02]  /*11a10*/  SHF.R.U32.HI R135, RZ, 0x10, R135 ;  /* 0x00000010ff877819 */ /* 0x000fe40000011687 */
[----:B------:R-:W-:Y:S02]  /*11a20*/  @P5 LOP3.LUT R211, R211, 0x80, RZ, 0xfc, !PT ;  /* 0x00000080d3d35812 */ /* 0x000fe400078efcff */
[----:B------:R-:W-:Y:S02]  /*11a30*/  ISETP.LE.U32.AND P5, PT, R132, UR16, PT ;  /* 0x0000001084007c0c */ /* 0x000fe4000bfa3070 */
[----:B------:R-:W-:Y:S01]  /*11a40*/  LOP3.LUT R135, R135, 0xff, RZ, 0xc0, !PT ;  /* 0x000000ff87877812 */ /* 0x000fe200078ec0ff */
[----:B------:R-:W-:Y:S01]  /*11a50*/  STL [R1+0x1a8], R211 ;  /* 0x0001a8d301007387 */ /* 0x000fe20000100800 */
[----:B------:R-:W-:Y:S02]  /*11a60*/  PRMT R46, R38, 0x7632, R46 ;  /* 0x00007632262e7816 */ /* 0x000fe4000000002e */
[----:B------:R-:W-:Y:S01]  /*11a70*/  ISETP.LE.U32.AND P4, PT, R135, UR16, PT ;  /* 0x0000001087007c0c */ /* 0x000fe2000bf83070 */
[----:B---3--:R-:W-:Y:S05]  /*11a80*/  @!P1 HADD2 R158, -R42.H0_H0, -RZ.H0_H0 ;  /* 0xa00000ff2a9e9230 */ /* 0x008fea0000000900 */
[----:B------:R-:W-:Y:S01]  /*11a90*/  PRMT R39, R158, 0x7610, R39 ;  /* 0x000076109e277816 */ /* 0x000fe20000000027 */
[----:B------:R-:W-:Y:S05]  /*11aa0*/  @!P6 HADD2 R159, -R43.H0_H0, -RZ.H0_H0 ;  /* 0xa00000ff2b9fe230 */ /* 0x000fea0000000900 */
[----:B------:R-:W-:Y:S01]  /*11ab0*/  PRMT R155, R159, 0x7610, R155 ;  /* 0x000076109f9b7816 */ /* 0x000fe2000000009b */
[----:B----4-:R-:W-:Y:S05]  /*11ac0*/  @!P5 HADD2 R184, -R52.H0_H0, -RZ.H0_H0 ;  /* 0xa00000ff34b8d230 */ /* 0x010fea0000000900 */
[----:B------:R-:W-:Y:S01]  /*11ad0*/  PRMT R105, R184, 0x7610, R105 ;  /* 0x00007610b8697816 */ /* 0x000fe20000000069 */
[----:B--2---:R-:W-:Y:S02]  /*11ae0*/  @!P2 HADD2 R206, -R38.H0_H0, -RZ.H0_H0 ;  /* 0xa00000ff26cea230 */ /* 0x004fe40000000900 */
[----:B------:R-:W-:Y:S03]  /*11af0*/  @!P3 HADD2 R185, -R47.H0_H0, -RZ.H0_H0 ;  /* 0xa00000ff2fb9b230 */ /* 0x000fe60000000900 */
[----:B------:R-:W-:Y:S01]  /*11b00*/  PRMT R147, R206, 0x7610, R147 ;  /* 0x00007610ce937816 */ /* 0x000fe20000000093 */
[----:B------:R-:W-:Y:S01]  /*11b10*/  @!P2 STL.S16 [R1+0x138], R206 ;  /* 0x000138ce0100a387 */ /* 0x000fe20000100600 */
[----:B------:R-:W-:Y:S03]  /*11b20*/  PRMT R144, R185, 0x7610, R144 ;  /* 0x00007610b9907816 */ /* 0x000fe60000000090 */
[----:B------:R1:W2:Y:S04]  /*11b30*/  LDL.S16 R45, [R1+0x13c] ;  /* 0x00013c00012d7983 */ /* 0x0002a80000100600 */
[----:B------:R-:W-:Y:S04]  /*11b40*/  @!P3 STL.S16 [R1+0x150], R185 ;  /* 0x000150b90100b387 */ /* 0x000fe80000100600 */
[----:B------:R3:W-:Y:S04]  /*11b50*/  @!P1 STL.S16 [R1+0x14c], R158 ;  /* 0x00014c9e01009387 */ /* 0x0007e80000100600 */
[----:B---3--:R1:W3:Y:S04]  /*11b60*/  LDL.S16 R158, [R1+0x134] ;  /* 0x00013400019e7983 */ /* 0x0082e80000100600 */
[----:B------:R4:W-:Y:S01]  /*11b70*/  @!P5 STL.S16 [R1+0x148], R184 ;  /* 0x000148b80100d387 */ /* 0x0009e20000100600 */
[C---:B------:R-:W-:Y:S03]  /*11b80*/  LOP3.LUT P5, RZ, R211.reuse, 0x80, RZ, 0xc0, !PT ;  /* 0x00000080d3ff7812 */ /* 0x040fe600078ac0ff */
[----:B------:R-:W-:Y:S01]  /*11b90*/  @!P6 STL.S16 [R1+0x144], R159 ;  /* 0x0001449f0100e387 */ /* 0x000fe20000100600 */
[----:B------:R-:W-:Y:S11]  /*11ba0*/  LOP3.LUT P6, RZ, R211, 0x40, RZ, 0xc0, !PT ;  /* 0x00000040d3ff7812 */ /* 0x000ff600078cc0ff */
[----:B------:R-:W-:Y:S02]  /*11bb0*/  @!UPT UIADD3 URZ, URZ, URZ, URZ ;  /* 0x0000003f3f3ff290 */ /* 0x000fe4000fffe03f */
[----:B------:R-:W-:Y:S05]  /*11bc0*/  @!P6 HADD2 R154, -R58.H0_H0, -RZ.H0_H0 ;  /* 0xa00000ff3a9ae230 */ /* 0x000fea0000000900 */
[----:B------:R-:W-:Y:S01]  /*11bd0*/  PRMT R139, R154, 0x7610, R139 ;  /* 0x000076109a8b7816 */ /* 0x000fe2000000008b */
[----:B------:R1:W-:Y:S01]  /*11be0*/  @!P6 STL.S16 [R1+0x140], R154 ;  /* 0x0001409a0100e387 */ /* 0x0003e20000100600 */
[----:B----4-:R-:W-:Y:S01]  /*11bf0*/  IMAD.WIDE.U32 R184, R136, -0x2daee0ad, RZ ;  /* 0xd2511f5388b87825 */ /* 0x010fe200078e00ff */
[----:B--2---:R-:W-:Y:S05]  /*11c00*/  @!P5 HADD2 R45, -R40.H0_H0, -RZ.H0_H0 ;  /* 0xa00000ff282dd230 */ /* 0x004fea0000000900 */
[----:B------:R-:W-:Y:S01]  /*11c10*/  PRMT R135, R45, 0x7610, R135 ;  /* 0x000076102d877816 */ /* 0x000fe20000000087 */
[----:B------:R2:W-:Y:S04]  /*11c20*/  @!P5 STL.S16 [R1+0x13c], R45 ;  /* 0x00013c2d0100d387 */ /* 0x0005e80000100600 */
[----:B-1----:R1:W4:Y:S01]  /*11c30*/  LDL.S16 R154, [R1+0x130] ;  /* 0x00013000019a7983 */ /* 0x0023220000100600 */
[----:B--2---:R-:W-:Y:S02]  /*11c40*/  PRMT R45, R38, 0x5410, R46 ;  /* 0x00005410262d7816 */ /* 0x004fe4000000002e */
[----:B------:R-:W-:Y:S01]  /*11c50*/  @!P2 PRMT R38, R147, 0x5410, RZ ;  /* 0x000054109326a816 */ /* 0x000fe200000000ff */
[----:B---3--:R-:W-:Y:S01]  /*11c60*/  @!P0 HADD2 R158, -R46.H0_H0, -RZ.H0_H0 ;  /* 0xa00000ff2e9e8230 */ /* 0x008fe20000000900 */
[----:B------:R-:W-:Y:S01]  /*11c70*/  ISETP.LE.U32.AND P2, PT, R132, UR16, PT ;  /* 0x0000001084007c0c */ /* 0x000fe2000bf43070 */
[----:B------:R1:W2:Y:S04]  /*11c80*/  LDL.S16 R147, [R1+0x12c] ;  /* 0x00012c0001937983 */ /* 0x0002a80000100600 */
[----:B------:R3:W-:Y:S04]  /*11c90*/  STG.E.U16 [R108.64], R38 ;  /* 0x000000266c007986 */ /* 0x0007e8000c10151a */
[----:B------:R-:W-:Y:S01]  /*11ca0*/  @!P0 STL.S16 [R1+0x134], R158 ;  /* 0x0001349e01008387 */ /* 0x000fe20000100600 */
[----:B---3--:R-:W-:Y:S04]  /*11cb0*/  PRMT R38, R158, 0x7610, R38 ;  /* 0x000076109e267816 */ /* 0x008fe80000000026 */
[----:B------:R-:W-:Y:S02]  /*11cc0*/  @!P0 PRMT R46, R38, 0x5410, RZ ;  /* 0x00005410262e8816 */ /* 0x000fe400000000ff */
[----:B------:R-:W-:Y:S02]  /*11cd0*/  PRMT R38, R47, 0x5410, R42 ;  /* 0x000054102f267816 */ /* 0x000fe4000000002a */
[----:B------:R-:W-:Y:S01]  /*11ce0*/  @!P3 PRMT R47, R144, 0x5410, RZ ;  /* 0x00005410902fb816 */ /* 0x000fe200000000ff */
[----:B------:R3:W-:Y:S01]  /*11cf0*/  STG.E.U16 [R108.64+0x2], R46 ;  /* 0x0000022e6c007986 */ /* 0x0007e2000c10151a */
[----:B------:R-:W-:Y:S02]  /*11d00*/  LOP3.LUT P3, RZ, R211, 0x20, RZ, 0xc0, !PT ;  /* 0x00000020d3ff7812 */ /* 0x000fe4000786c0ff */
[----:B------:R-:W-:Y:S01]  /*11d10*/  @!P1 PRMT R42, R39, 0x5410, RZ ;  /* 0x00005410272a9816 */ /* 0x000fe200000000ff */
[----:B------:R1:W2:Y:S01]  /*11d20*/  LDL.S16 R144, [R1+0x128] ;  /* 0x0001280001907983 */ /* 0x0002a20000100600 */
[----:B------:R-:W-:Y:S02]  /*11d30*/  PRMT R39, R52, 0x5410, R43 ;  /* 0x0000541034277816 */ /* 0x000fe4000000002b */
[----:B------:R-:W-:Y:S01]  /*11d40*/  @!P2 PRMT R52, R105, 0x5410, RZ ;  /* 0x000054106934a816 */ /* 0x000fe200000000ff */
[----:B------:R-:W-:Y:S01]  /*11d50*/  STG.E.U16 [R172.64+0x10], R47 ;  /* 0x0000102fac007986 */ /* 0x000fe2000c10151a */
[----:B------:R-:W-:Y:S02]  /*11d60*/  ISETP.LE.U32.AND P2, PT, R94, UR16, PT ;  /* 0x000000105e007c0c */ /* 0x000fe4000bf43070 */
[----:B------:R-:W-:Y:S01]  /*11d70*/  ISETP.LE.U32.AND P0, PT, R106, UR16, PT ;  /* 0x000000106a007c0c */ /* 0x000fe2000bf03070 */
[----:B------:R1:W-:Y:S01]  /*11d80*/  STG.E.U16 [R172.64+0x12], R42 ;  /* 0x0000122aac007986 */ /* 0x0003e2000c10151a */
[----:B------:R-:W-:Y:S02]  /*11d90*/  LOP3.LUT R94, R78, 0xff, RZ, 0xc0, !PT ;  /* 0x000000ff4e5e7812 */ /* 0x000fe400078ec0ff */
[--C-:B------:R-:W-:Y:S01]  /*11da0*/  SHF.R.U32.HI R78, RZ, 0x18, R186.reuse ;  /* 0x00000018ff4e7819 */ /* 0x100fe200000116ba */
[----:B------:R1:W-:Y:S01]  /*11db0*/  STG.E.U16 [R188.64+0x10], R52 ;  /* 0x00001034bc007986 */ /* 0x0003e2000c10151a */
[----:B------:R-:W-:Y:S03]  /*11dc0*/  LOP3.LUT P1, RZ, R211, 0x10, RZ, 0xc0, !PT ;  /* 0x00000010d3ff7812 */ /* 0x000fe6000782c0ff */
[----:B------:R1:W5:Y:S02]  /*11dd0*/  LDL.LU R211, [R1+0x208] ;  /* 0x0002080001d37983 */ /* 0x0003640000300800 */
[----:B------:R-:W-:Y:S02]  /*11de0*/  @!P2 PRMT R43, R155, 0x5410, RZ ;  /* 0x000054109b2ba816 */ /* 0x000fe400000000ff */
[----:B------:R2:W2:Y:S01]  /*11df0*/  LDL.S16 R105, [R1+0x124] ;  /* 0x0001240001697983 */ /* 0x0004a20000100600 */
[----:B---3--:R-:W-:Y:S03]  /*11e00*/  LOP3.LUT R46, R186, 0xff, RZ, 0xc0, !PT ;  /* 0x000000ffba2e7812 */ /* 0x008fe600078ec0ff */
[----:B------:R-:W-:Y:S01]  /*11e10*/  STG.E.U16 [R188.64+0x12], R43 ;  /* 0x0000122bbc007986 */ /* 0x000fe2000c10151a */
[----:B------:R-:W-:Y:S02]  /*11e20*/  ISETP.LE.U32.AND P2, PT, R46, UR16, PT ;  /* 0x000000102e007c0c */ /* 0x000fe4000bf43070 */
[----:B------:R-:W-:Y:S02]  /*11e30*/  PRMT R46, R55, 0x5410, R53 ;  /* 0x00005410372e7816 */ /* 0x000fe40000000035 */
[----:B-1----:R-:W-:Y:S04]  /*11e40*/  SHF.R.U32.HI R42, RZ, 0x10, R186 ;  /* 0x00000010ff2a7819 */ /* 0x002fe800000116ba */
[----:B------:R-:W-:Y:S01]  /*11e50*/  LOP3.LUT R42, R42, 0xff, RZ, 0xc0, !PT ;  /* 0x000000ff2a2a7812 */ /* 0x000fe200078ec0ff */
[----:B------:R-:W1:Y:S04]  /*11e60*/  MUFU.EX2 R52, R204 ;  /* 0x000000cc00347308 */ /* 0x000e680000000800 */
[----:B----4-:R-:W-:Y:S05]  /*11e70*/  @!P2 HADD2 R154, -R55.H0_H0, -RZ.H0_H0 ;  /* 0xa00000ff379aa230 */ /* 0x010fea0000000900 */
[----:B------:R-:W-:Y:S01]  /*11e80*/  PRMT R47, R154, 0x7610, R47 ;  /* 0x000076109a2f7816 */ /* 0x000fe2000000002f */
[----:B------:R3:W-:Y:S03]  /*11e90*/  @!P2 STL.S16 [R1+0x130], R154 ;  /* 0x0001309a0100a387 */ /* 0x0007e60000100600 */
[----:B------:R-:W-:Y:S02]  /*11ea0*/  @!P2 PRMT R55, R47, 0x5410, RZ ;  /* 0x000054102f37a816 */ /* 0x000fe400000000ff */
[----:B------:R-:W-:Y:S03]  /*11eb0*/  LOP3.LUT R47, R186, 0xffff, RZ, 0xc0, !PT ;  /* 0x0000ffffba2f7812 */ /* 0x000fe600078ec0ff */
[----:B------:R-:W-:Y:S01]  /*11ec0*/  STG.E.U16 [R110.64+0xe], R55 ;  /* 0x00000e376e007986 */ /* 0x000fe2000c10151a */
[----:B------:R-:W-:Y:S04]  /*11ed0*/  SHF.R.U32.HI R47, RZ, 0x8, R47 ;  /* 0x00000008ff2f7819 */ /* 0x000fe8000001162f */
[----:B------:R-:W-:Y:S04]  /*11ee0*/  LOP3.LUT R47, R47, 0xffff, RZ, 0xc0, !PT ;  /* 0x0000ffff2f2f7812 */ /* 0x000fe800078ec0ff */
[----:B------:R-:W-:Y:S11]  /*11ef0*/  ISETP.LE.U32.AND P2, PT, R47, UR16, PT ;  /* 0x000000102f007c0c */ /* 0x000ff6000bf43070 */
[----:B------:R-:W-:Y:S02]  /*11f00*/  @!UPT UIADD3 URZ, URZ, URZ, URZ ;  /* 0x0000003f3f3ff290 */ /* 0x000fe4000fffe03f */
[----:B--2---:R-:W-:Y:S05]  /*11f10*/  @!P2 HADD2 R147, -R53.H0_H0, -RZ.H0_H0 ;  /* 0xa00000ff3593a230 */ /* 0x004fea0000000900 */
[----:B------:R-:W-:Y:S01]  /*11f20*/  PRMT R47, R147, 0x7610, R47 ;  /* 0x00007610932f7816 */ /* 0x000fe2000000002f */
[----:B------:R2:W-:Y:S03]  /*11f30*/  @!P2 STL.S16 [R1+0x12c], R147 ;  /* 0x00012c930100a387 */ /* 0x0005e60000100600 */
[----:B------:R-:W-:Y:S01]  /*11f40*/  @!P2 PRMT R53, R47, 0x5410, RZ ;  /* 0x000054102f35a816 */ /* 0x000fe200000000ff */
[----:B------:R4:W4:Y:S01]  /*11f50*/  LDL.S16 R132, [R1+0x120] ;  /* 0x0001200001847983 */ /* 0x0009220000100600 */
[----:B------:R-:W-:Y:S02]  /*11f60*/  ISETP.LE.U32.AND P2, PT, R42, UR16, PT ;  /* 0x000000102a007c0c */ /* 0x000fe4000bf43070 */
[C---:B------:R-:W-:Y:S01]  /*11f70*/  PRMT R42, R48.reuse, 0x7632, R42 ;  /* 0x00007632302a7816 */ /* 0x040fe2000000002a */
[----:B------:R-:W-:Y:S03]  /*11f80*/  STG.E.U16 [R110.64+0x10], R53 ;  /* 0x000010356e007986 */ /* 0x000fe6000c10151a */
[----:B------:R-:W-:Y:S07]  /*11f90*/  PRMT R47, R48, 0x5410, R42 ;  /* 0x00005410302f7816 */ /* 0x000fee000000002a */
[----:B------:R-:W-:Y:S05]  /*11fa0*/  @!P2 HADD2 R144, -R48.H0_H0, -RZ.H0_H0 ;  /* 0xa00000ff3090a230 */ /* 0x000fea0000000900 */
[----:B------:R-:W-:Y:S01]  /*11fb0*/  PRMT R106, R144, 0x7610, R106 ;  /* 0x00007610906a7816 */ /* 0x000fe2000000006a */
[----:B------:R-:W-:Y:S03]  /*11fc0*/  @!P2 STL.S16 [R1+0x128], R144 ;  /* 0x000128900100a387 */ /* 0x000fe60000100600 */
[----:B------:R-:W-:Y:S02]  /*11fd0*/  @!P2 PRMT R48, R106, 0x5410, RZ ;  /* 0x000054106a30a816 */ /* 0x000fe400000000ff */
[----:B------:R-:W-:Y:S01]  /*11fe0*/  ISETP.LE.U32.AND P2, PT, R78, UR16, PT ;  /* 0x000000104e007c0c */ /* 0x000fe2000bf43070 */
[----:B------:R-:W1:Y:S02]  /*11ff0*/  MUFU.EX2 R106, R101 ;  /* 0x00000065006a7308 */ /* 0x000e640000000800 */
[----:B------:R2:W-:Y:S10]  /*12000*/  STG.E.U16 [R108.64+0x10], R48 ;  /* 0x000010306c007986 */ /* 0x0005f4000c10151a */
[----:B------:R-:W-:Y:S05]  /*12010*/  @!P2 HADD2 R105, -R42.H0_H0, -RZ.H0_H0 ;  /* 0xa00000ff2a69a230 */ /* 0x000fea0000000900 */
[----:B------:R-:W-:Y:S01]  /*12020*/  PRMT R78, R105, 0x7610, R78 ;  /* 0x00007610694e7816 */ /* 0x000fe2000000004e */
[----:B------:R2:W-:Y:S03]  /*12030*/  @!P2 STL.S16 [R1+0x124], R105 ;  /* 0x000124690100a387 */ /* 0x0005e60000100600 */
[----:B------:R-:W-:Y:S01]  /*12040*/  @!P2 PRMT R42, R78, 0x5410, RZ ;  /* 0x000054104e2aa816 */ /* 0x000fe200000000ff */
[----:B---3--:R3:W3:Y:S01]  /*12050*/  LDL.S16 R154, [R1+0x11c] ;  /* 0x00011c00019a7983 */ /* 0x0086e20000100600 */
[----:B------:R-:W-:Y:S01]  /*12060*/  ISETP.LE.U32.AND P2, PT, R59, UR16, PT ;  /* 0x000000103b007c0c */ /* 0x000fe2000bf43070 */
[----:B-1----:R-:W-:Y:S01]  /*12070*/  FADD.FTZ R78, R52, R138 ;  /* 0x0000008a344e7221 */ /* 0x002fe20000010000 */
[----:B------:R-:W-:Y:S01]  /*12080*/  LOP3.LUT R138, R185, UR24, R182, 0x96, !PT ;  /* 0x00000018b98a7c12 */ /* 0x000fe2000f8e96b6 */
[----:B--2---:R1:W2:Y:S01]  /*12090*/  LDL.S16 R147, [R1+0x114] ;  /* 0x0001140001937983 */ /* 0x0042a20000100600 */
[C---:B------:R-:W-:Y:S01]  /*120a0*/  F2FP.PACK_AB R52, R205.reuse, R52 ;  /* 0x00000034cd34723e */ /* 0x040fe200000000ff */
[----:B------:R-:W-:Y:S01]  /*120b0*/  FADD.FTZ R78, R205, R78 ;  /* 0x0000004ecd4e7221 */ /* 0x000fe20000010000 */
[----:B------:R-:W-:Y:S01]  /*120c0*/  LOP3.LUT R55, R138, 0xffff, RZ, 0xc0, !PT ;  /* 0x0000ffff8a377812 */ /* 0x000fe200078ec0ff */
[----:B------:R1:W-:Y:S01]  /*120d0*/  STG.E.U16 [R108.64+0x12], R42 ;  /* 0x0000122a6c007986 */ /* 0x0003e2000c10151a */
[----:B------:R-:W-:Y:S01]  /*120e0*/  SHF.R.U32.HI R48, RZ, 0x18, R138 ;  /* 0x00000018ff307819 */ /* 0x000fe2000001168a */
[----:B------:R1:W1:Y:S01]  /*120f0*/  MUFU.EX2 R59, R60 ;  /* 0x0000003c003b7308 */ /* 0x0002620000000800 */
[----:B------:R-:W-:Y:S01]  /*12100*/  SHF.R.U32.HI R55, RZ, 0x8, R55 ;  /* 0x00000008ff377819 */ /* 0x000fe20000011637 */
[----:B------:R-:W-:Y:S03]  /*12110*/  FADD.FTZ R133, R106, R133 ;  /* 0x000000856a857221 */ /* 0x000fe60000010000 */
[----:B------:R-:W-:Y:S02]  /*12120*/  LOP3.LUT R53, R55, 0xffff, RZ, 0xc0, !PT ;  /* 0x0000ffff37357812 */ /* 0x000fe400078ec0ff */
[C---:B------:R-:W-:Y:S01]  /*12130*/  F2FP.PACK_AB R55, R181.reuse, R180 ;  /* 0x000000b4b537723e */ /* 0x040fe200000000ff */
[----:B------:R-:W-:Y:S01]  /*12140*/  FADD.FTZ R181, R181, R134 ;  /* 0x00000086b5b57221 */ /* 0x000fe20000010000 */
[----:B------:R-:W-:Y:S02]  /*12150*/  PRMT R105, R58, 0x5410, R40 ;  /* 0x000054103a697816 */ /* 0x000fe40000000028 */
[----:B------:R-:W-:Y:S02]  /*12160*/  @!P6 PRMT R58, R139, 0x5410, RZ ;  /* 0x000054108b3ae816 */ /* 0x000fe400000000ff */
[----:B------:R-:W-:Y:S01]  /*12170*/  @!P5 PRMT R40, R135, 0x5410, RZ ;  /* 0x000054108728d816 */ /* 0x000fe200000000ff */
[----:B------:R2:W2:Y:S01]  /*12180*/  LDL.S16 R139, [R1+0x118] ;  /* 0x00011800018b7983 */ /* 0x0004a20000100600 */
[----:B------:R-:W-:Y:S01]  /*12190*/  ISETP.LE.U32.AND P6, PT, R95, UR16, PT ;  /* 0x000000105f007c0c */ /* 0x000fe2000bfc3070 */
[----:B------:R4:W-:Y:S01]  /*121a0*/  MUFU.EX2 R135, R100 ;  /* 0x0000006400877308 */ /* 0x0009e20000000800 */
[----:B------:R-:W-:Y:S01]  /*121b0*/  SHF.R.U32.HI R95, RZ, 0x10, R184 ;  /* 0x00000010ff5f7819 */ /* 0x000fe200000116b8 */
[----:B------:R-:W-:Y:S03]  /*121c0*/  STG.E.U16 [R172.64+0x20], R58 ;  /* 0x0000203aac007986 */ /* 0x000fe6000c10151a */
[----:B------:R-:W-:Y:S01]  /*121d0*/  LOP3.LUT R95, R95, 0xff, RZ, 0xc0, !PT ;  /* 0x000000ff5f5f7812 */ /* 0x000fe200078ec0ff */
[----:B------:R-:W-:Y:S01]  /*121e0*/  STG.E.U16 [R172.64+0x22], R40 ;  /* 0x00002228ac007986 */ /* 0x000fe2000c10151a */
[----:B-1----:R-:W-:Y:S02]  /*121f0*/  PRMT R60, R63, 0x7632, R60 ;  /* 0x000076323f3c7816 */ /* 0x002fe4000000003c */
[----:B------:R-:W-:Y:S02]  /*12200*/  F2FP.PACK_AB R43, R104, R59 ;  /* 0x0000003b682b723e */ /* 0x000fe400000000ff */
[----:B------:R-:W-:Y:S01]  /*12210*/  PRMT R42, R51, 0x7632, R42 ;  /* 0x00007632332a7816 */ /* 0x000fe2000000002a */
[----:B----4-:R-:W-:Y:S05]  /*12220*/  @!P4 HADD2 R132, -R63.H0_H0, -RZ.H0_H0 ;  /* 0xa00000ff3f84c230 */ /* 0x010fea0000000900 */
[----:B------:R-:W-:Y:S01]  /*12230*/  PRMT R136, R132, 0x7610, R136 ;  /* 0x0000761084887816 */ /* 0x000fe20000000088 */
[----:B------:R1:W-:Y:S04]  /*12240*/  @!P4 STL.S16 [R1+0x120], R132 ;  /* 0x000120840100c387 */ /* 0x0003e80000100600 */
[----:B------:R4:W4:Y:S04]  /*12250*/  LDL.S16 R100, [R1+0x108] ;  /* 0x0001080001647983 */ /* 0x0009280000100600 */
[----:B------:R2:W4:Y:S01]  /*12260*/  LDL.S16 R144, [R1+0x104] ;  /* 0x0001040001907983 */ /* 0x0005220000100600 */
[----:B-1----:R-:W-:Y:S01]  /*12270*/  FADD.FTZ R132, R59, R137 ;  /* 0x000000893b847221 */ /* 0x002fe20000010000 */
[----:B------:R-:W-:Y:S01]  /*12280*/  LOP3.LUT R59, R138, 0xff, RZ, 0xc0, !PT ;  /* 0x000000ff8a3b7812 */ /* 0x000fe200078ec0ff */
[----:B------:R-:W-:Y:S02]  /*12290*/  MUFU.EX2 R137, R210 ;  /* 0x000000d200897308 */ /* 0x000fe40000000800 */
[----:B------:R-:W-:Y:S01]  /*122a0*/  FADD.FTZ R132, R104, R132 ;  /* 0x0000008468847221 */ /* 0x000fe20000010000 */
[----:B------:R-:W-:Y:S02]  /*122b0*/  PRMT R104, R63, 0x5410, R60 ;  /* 0x000054103f687816 */ /* 0x000fe4000000003c */
[----:B------:R-:W-:Y:S02]  /*122c0*/  @!P4 PRMT R63, R136, 0x5410, RZ ;  /* 0x00005410883fc816 */ /* 0x000fe400000000ff */
[----:B------:R-:W-:Y:S02]  /*122d0*/  ISETP.LE.U32.AND P4, PT, R59, UR16, PT ;  /* 0x000000103b007c0c */ /* 0x000fe4000bf83070 */
[----:B------:R-:W-:Y:S01]  /*122e0*/  PRMT R59, R61, 0x7632, R59 ;  /* 0x000076323d3b7816 */ /* 0x000fe2000000003b */
[----:B------:R-:W1:Y:S01]  /*122f0*/  MUFU.EX2 R136, R103 ;  /* 0x0000006700887308 */ /* 0x000e620000000800 */
[----:B------:R-:W-:Y:S01]  /*12300*/  STG.E.U16 [R188.64+0x20], R63 ;  /* 0x0000203fbc007986 */ /* 0x000fe2000c10151a */
[----:B---3--:R-:W-:Y:S05]  /*12310*/  @!P3 HADD2 R154, -R60.H0_H0, -RZ.H0_H0 ;  /* 0xa00000ff3c9ab230 */ /* 0x008fea0000000900 */
[----:B------:R-:W-:Y:S01]  /*12320*/  PRMT R101, R154, 0x7610, R101 ;  /* 0x000076109a657816 */ /* 0x000fe20000000065 */
[----:B------:R-:W-:Y:S03]  /*12330*/  @!P3 STL.S16 [R1+0x11c], R154 ;  /* 0x00011c9a0100b387 */ /* 0x000fe60000100600 */
[----:B------:R-:W-:Y:S01]  /*12340*/  @!P3 PRMT R60, R101, 0x5410, RZ ;  /* 0x00005410653cb816 */ /* 0x000fe200000000ff */
[----:B-1----:R-:W-:Y:S01]  /*12350*/  FADD.FTZ R78, R136, R78 ;  /* 0x0000004e884e7221 */ /* 0x002fe20000010000 */
[----:B------:R-:W-:Y:S02]  /*12360*/  PRMT R101, R61, 0x5410, R59 ;  /* 0x000054103d657816 */ /* 0x000fe4000000003b */
[----:B------:R-:W-:Y:S01]  /*12370*/  ISETP.LE.U32.AND P3, PT, R53, UR16, PT ;  /* 0x0000001035007c0c */ /* 0x000fe2000bf63070 */
[----:B------:R1:W-:Y:S01]  /*12380*/  STG.E.U16 [R188.64+0x22], R60 ;  /* 0x0000223cbc007986 */ /* 0x0003e2000c10151a */
[----:B------:R-:W-:Y:S02]  /*12390*/  SHF.R.U32.HI R53, RZ, 0x10, R138 ;  /* 0x00000010ff357819 */ /* 0x000fe4000001168a */
[----:B------:R3:W-:Y:S02]  /*123a0*/  MUFU.EX2 R138, R169 ;  /* 0x000000a9008a7308 */ /* 0x0007e40000000800 */
[----:B------:R-:W-:Y:S01]  /*123b0*/  LOP3.LUT R53, R53, 0xff, RZ, 0xc0, !PT ;  /* 0x000000ff35357812 */ /* 0x000fe200078ec0ff */
[----:B--2---:R-:W-:Y:S06]  /*123c0*/  @!P4 HADD2 R139, -R61.H0_H0, -RZ.H0_H0 ;  /* 0xa00000ff3d8bc230 */ /* 0x004fec0000000900 */
[----:B------:R-:W-:Y:S01]  /*123d0*/  @!P3 HADD2 R147, -R59.H0_H0, -RZ.H0_H0 ;  /* 0xa00000ff3b93b230 */ /* 0x000fe20000000900 */
[----:B------:R-:W-:Y:S01]  /*123e0*/  PRMT R103, R139, 0x7610, R103 ;  /* 0x000076108b677816 */ /* 0x000fe20000000067 */
[----:B------:R2:W-:Y:S03]  /*123f0*/  @!P4 STL.S16 [R1+0x118], R139 ;  /* 0x0001188b0100c387 */ /* 0x0005e60000100600 */
[----:B------:R-:W-:Y:S02]  /*12400*/  PRMT R146, R147, 0x7610, R146 ;  /* 0x0000761093927816 */ /* 0x000fe40000000092 */
[----:B------:R-:W-:Y:S01]  /*12410*/  @!P4 PRMT R61, R103, 0x5410, RZ ;  /* 0x00005410673dc816 */ /* 0x000fe200000000ff */
[----:B------:R3:W5:Y:S01]  /*12420*/  LDL.LU R210, [R1+0x204] ;  /* 0x0002040001d27983 */ /* 0x0007620000300800 */
[----:B------:R-:W-:Y:S02]  /*12430*/  ISETP.LE.U32.AND P4, PT, R53, UR16, PT ;  /* 0x0000001035007c0c */ /* 0x000fe4000bf83070 */
[----:B------:R-:W-:Y:S01]  /*12440*/  @!P3 PRMT R59, R146, 0x5410, RZ ;  /* 0x00005410923bb816 */ /* 0x000fe200000000ff */
[----:B------:R3:W4:Y:S01]  /*12450*/  LDL.S16 R103, [R1+0xf0] ;  /* 0x0000f00001677983 */ /* 0x0007220000100600 */
[----:B------:R-:W-:Y:S02]  /*12460*/  PRMT R53, R56, 0x7632, R53 ;  /* 0x0000763238357816 */ /* 0x000fe40000000035 */
[----:B-1----:R-:W-:Y:S01]  /*12470*/  F2FP.PACK_AB R60, R207, R168 ;  /* 0x000000a8cf3c723e */ /* 0x002fe200000000ff */
[----:B------:R-:W-:Y:S04]  /*12480*/  STG.E.U16 [R110.64+0x1e], R61 ;  /* 0x00001e3d6e007986 */ /* 0x000fe8000c10151a */
[----:B------:R1:W-:Y:S04]  /*12490*/  STG.E.U16 [R110.64+0x20], R59 ;  /* 0x0000203b6e007986 */ /* 0x0003e8000c10151a */
[----:B--2---:R2:W2:Y:S04]  /*124a0*/  LDL.S16 R139, [R1+0xf4] ;  /* 0x0000f400018b7983 */ /* 0x0044a80000100600 */
[----:B------:R-:W-:Y:S01]  /*124b0*/  @!P3 STL.S16 [R1+0x114], R147 ;  /* 0x000114930100b387 */ /* 0x000fe20000100600 */
[----:B------:R-:W-:Y:S02]  /*124c0*/  ISETP.LE.U32.AND P3, PT, R48, UR16, PT ;  /* 0x0000001030007c0c */ /* 0x000fe4000bf63070 */
[----:B------:R-:W-:Y:S01]  /*124d0*/  LOP3.LUT R48, R184, 0xff, RZ, 0xc0, !PT ;  /* 0x000000ffb8307812 */ /* 0x000fe200078ec0ff */
[----:B---3--:R3:W5:Y:S01]  /*124e0*/  LDL.LU R169, [R1+0x200] ;  /* 0x0002000001a97983 */ /* 0x0087620000300800 */
[----:B-1----:R-:W-:Y:S01]  /*124f0*/  MUFU.EX2 R59, R73 ;  /* 0x00000049003b7308 */ /* 0x002fe20000000800 */
[----:B----4-:R-:W-:Y:S08]  /*12500*/  @!P4 HADD2 R100, -R56.H0_H0, -RZ.H0_H0 ;  /* 0xa00000ff3864c230 */ /* 0x010ff00000000900 */
[----:B------:R-:W-:Y:S01]  /*12510*/  @!P3 HADD2 R144, -R53.H0_H0, -RZ.H0_H0 ;  /* 0xa00000ff3590b230 */ /* 0x000fe20000000900 */
[----:B------:R-:W-:Y:S01]  /*12520*/  PRMT R145, R100, 0x7610, R145 ;  /* 0x0000761064917816 */ /* 0x000fe20000000091 */
[----:B------:R1:W-:Y:S03]  /*12530*/  @!P4 STL.S16 [R1+0x108], R100 ;  /* 0x000108640100c387 */ /* 0x0003e60000100600 */
[----:B------:R-:W-:Y:S01]  /*12540*/  PRMT R143, R144, 0x7610, R143 ;  /* 0x00007610908f7816 */ /* 0x000fe2000000008f */
[----:B------:R4:W-:Y:S01]  /*12550*/  @!P3 STL.S16 [R1+0x104], R144 ;  /* 0x000104900100b387 */ /* 0x0009e20000100600 */
[----:B-1----:R-:W-:Y:S02]  /*12560*/  PRMT R100, R56, 0x5410, R53 ;  /* 0x0000541038647816 */ /* 0x002fe40000000035 */
[----:B------:R-:W-:Y:S02]  /*12570*/  @!P4 PRMT R56, R145, 0x5410, RZ ;  /* 0x000054109138c816 */ /* 0x000fe400000000ff */
[----:B------:R-:W-:Y:S01]  /*12580*/  @!P3 PRMT R53, R143, 0x5410, RZ ;  /* 0x000054108f35b816 */ /* 0x000fe200000000ff */
[----:B----4-:R-:W-:Y:S01]  /*12590*/  IMAD.U32 R144, RZ, RZ, UR21 ;  /* 0x00000015ff907e24 */ /* 0x010fe2000f8e00ff */
[----:B------:R-:W-:Y:S01]  /*125a0*/  ISETP.LE.U32.AND P4, PT, R48, UR16, PT ;  /* 0x0000001030007c0c */ /* 0x000fe2000bf83070 */
[----:B------:R-:W-:Y:S01]  /*125b0*/  STG.E.U16 [R108.64+0x20], R56 ;  /* 0x000020386c007986 */ /* 0x000fe2000c10151a */
[----:B------:R-:W-:Y:S02]  /*125c0*/  LOP3.LUT R48, R184, 0xffff, RZ, 0xc0, !PT ;  /* 0x0000ffffb8307812 */ /* 0x000fe400078ec0ff */
[----:B------:R-:W-:Y:S01]  /*125d0*/  LOP3.LUT R144, R163, UR5, R144, 0x96, !PT ;  /* 0x00000005a3907c12 */ /* 0x000fe2000f8e9690 */
[----:B------:R-:W-:Y:S01]  /*125e0*/  STG.E.U16 [R108.64+0x22], R53 ;  /* 0x000022356c007986 */ /* 0x000fe2000c10151a */
[----:B------:R-:W-:Y:S01]  /*125f0*/  SHF.R.U32.HI R48, RZ, 0x8, R48 ;  /* 0x00000008ff307819 */ /* 0x000fe20000011630 */
[----:B------:R-:W-:Y:S02]  /*12600*/  UIADD3 UR5, UR28, 0x2, URZ ;  /* 0x000000021c057890 */ /* 0x000fe4000fffe03f */
[----:B------:R-:W-:Y:S01]  /*12610*/  IMAD.WIDE.U32 R144, R144, -0x326172a9, RZ ;  /* 0xcd9e8d5790907825 */ /* 0x000fe200078e00ff */
[----:B------:R-:W-:Y:S01]  /*12620*/  LOP3.LUT R48, R48, 0xffff, RZ, 0xc0, !PT ;  /* 0x0000ffff30307812 */ /* 0x000fe200078ec0ff */
[----:B------:R-:W-:Y:S03]  /*12630*/  UIADD3 UR28, UR28, 0x3, URZ ;  /* 0x000000031c1c7890 */ /* 0x000fe6000fffe03f */
[--C-:B------:R-:W-:Y:S02]  /*12640*/  LOP3.LUT R40, R151, UR25, R144.reuse, 0x96, !PT ;  /* 0x0000001997287c12 */ /* 0x100fe4000f8e9690 */
[----:B------:R-:W-:Y:S02]  /*12650*/  ISETP.LE.U32.AND P3, PT, R48, UR16, PT ;  /* 0x0000001030007c0c */ /* 0x000fe4000bf63070 */
[----:B------:R-:W-:Y:S02]  /*12660*/  F2FP.PACK_AB R48, R135, R106 ;  /* 0x0000006a8730723e */ /* 0x000fe400000000ff */
[----:B------:R-:W-:Y:S02]  /*12670*/  F2FP.PACK_AB R106, R176, R177 ;  /* 0x000000b1b06a723e */ /* 0x000fe400000000ff */
[----:B------:R-:W-:Y:S01]  /*12680*/  LOP3.LUT R144, R141, UR25, R144, 0x96, !PT ;  /* 0x000000198d907c12 */ /* 0x000fe2000f8e9690 */
[----:B------:R-:W-:Y:S05]  /*12690*/  @!P6 HADD2 R103, -R42.H0_H0, -RZ.H0_H0 ;  /* 0xa00000ff2a67e230 */ /* 0x000fea0000000900 */
[----:B------:R-:W-:Y:S01]  /*126a0*/  PRMT R134, R103, 0x7610, R134 ;  /* 0x0000761067867816 */ /* 0x000fe20000000086 */
[----:B--2---:R-:W-:Y:S05]  /*126b0*/  @!P0 HADD2 R139, -R51.H0_H0, -RZ.H0_H0 ;  /* 0xa00000ff338b8230 */ /* 0x004fea0000000900 */
[----:B------:R-:W-:Y:S01]  /*126c0*/  PRMT R142, R139, 0x7610, R142 ;  /* 0x000076108b8e7816 */ /* 0x000fe2000000008e */
[----:B------:R1:W-:Y:S04]  /*126d0*/  @!P0 STL.S16 [R1+0xf4], R139 ;  /* 0x0000f48b01008387 */ /* 0x0003e80000100600 */
[----:B------:R2:W-:Y:S04]  /*126e0*/  @!P6 STL.S16 [R1+0xf0], R103 ;  /* 0x0000f0670100e387 */ /* 0x0005e80000100600 */
[----:B------:R3:W4:Y:S04]  /*126f0*/  LDL.S16 R204, [R1+0x110] ;  /* 0x0001100001cc7983 */ /* 0x0007280000100600 */
[----:B------:R3:W3:Y:S04]  /*12700*/  LDL.S16 R180, [R1+0x10c] ;  /* 0x00010c0001b47983 */ /* 0x0006e80000100600 */
[----:B------:R3:W3:Y:S04]  /*12710*/  LDL.S16 R159, [R1+0x100] ;  /* 0x00010000019f7983 */ /* 0x0006e80000100600 */
[----:B------:R3:W3:Y:S01]  /*12720*/  LDL.S16 R158, [R1+0xfc] ;  /* 0x0000fc00019e7983 */ /* 0x0006e20000100600 */
[----:B-1----:R-:W-:Y:S02]  /*12730*/  FADD.FTZ R139, R135, R133 ;  /* 0x00000085878b7221 */ /* 0x002fe40000010000 */
[----:B------:R1:W1:Y:S01]  /*12740*/  MUFU.EX2 R133, R68 ;  /* 0x0000004400857308 */ /* 0x0002620000000800 */
[----:B------:R-:W-:Y:S01]  /*12750*/  FADD.FTZ R135, R177, R181 ;  /* 0x000000b5b1877221 */ /* 0x000fe20000010000 */
[----:B--2---:R-:W-:Y:S02]  /*12760*/  PRMT R103, R51, 0x5410, R42 ;  /* 0x0000541033677816 */ /* 0x004fe4000000002a */
[----:B------:R-:W-:Y:S01]  /*12770*/  @!P0 PRMT R51, R142, 0x5410, RZ ;  /* 0x000054108e338816 */ /* 0x000fe200000000ff */
[----:B------:R-:W-:Y:S01]  /*12780*/  FADD.FTZ R135, R176, R135 ;  /* 0x00000087b0877221 */ /* 0x000fe20000010000 */
[----:B------:R-:W-:Y:S02]  /*12790*/  ISETP.LE.U32.AND P0, PT, R95, UR16, PT ;  /* 0x000000105f007c0c */ /* 0x000fe4000bf03070 */
[----:B------:R-:W-:Y:S01]  /*127a0*/  @!P6 PRMT R42, R134, 0x5410, RZ ;  /* 0x00005410862ae816 */ /* 0x000fe200000000ff */
[----:B------:R2:W-:Y:S01]  /*127b0*/  STG.E.U16 [R172.64+0x30], R51 ;  /* 0x00003033ac007986 */ /* 0x0005e2000c10151a */
[----:B------:R-:W-:Y:S01]  /*127c0*/  ISETP.LE.U32.AND P6, PT, R94, UR16, PT ;  /* 0x000000105e007c0c */ /* 0x000fe2000bfc3070 */
[----:B------:R2:W2:Y:S02]  /*127d0*/  MUFU.EX2 R95, R102 ;  /* 0x00000066005f7308 */ /* 0x0004a40000000800 */
[----:B------:R-:W-:Y:S08]  /*127e0*/  STG.E.U16 [R172.64+0x32], R42 ;  /* 0x0000322aac007986 */ /* 0x000ff0000c10151a */
[----:B------:R2:W2:Y:S01]  /*127f0*/  MUFU.EX2 R134, R70 ;  /* 0x0000004600867308 */ /* 0x0004a20000000800 */
[----:B-1----:R-:W-:Y:S04]  /*12800*/  SHF.R.U32.HI R68, RZ, 0x18, R184 ;  /* 0x00000018ff447819 */ /* 0x002fe800000116b8 */
[----:B------:R-:W-:Y:S02]  /*12810*/  ISETP.LE.U32.AND P5, PT, R68, UR16, PT ;  /* 0x0000001044007c0c */ /* 0x000fe4000bfa3070 */
[C---:B------:R-:W-:Y:S01]  /*12820*/  F2FP.PACK_AB R68, R203.reuse, R136 ;  /* 0x00000088cb44723e */ /* 0x040fe200000000ff */
[----:B------:R-:W-:Y:S01]  /*12830*/  FADD.FTZ R203, R203, R78 ;  /* 0x0000004ecbcb7221 */ /* 0x000fe20000010000 */
[----:B------:R-:W-:Y:S01]  /*12840*/  LOP3.LUT R78, R145, UR23, R208, 0x96, !PT ;  /* 0x00000017914e7c12 */ /* 0x000fe2000f8e96d0 */
[----:B--2---:R-:W-:Y:S01]  /*12850*/  FADD.FTZ R102, R137, R132 ;  /* 0x0000008489667221 */ /* 0x004fe20000010000 */
[----:B------:R-:W-:Y:S03]  /*12860*/  PRMT R51, R54, 0x7632, R51 ;  /* 0x0000763236337816 */ /* 0x000fe60000000033 */
[----:B------:R-:W-:Y:S01]  /*12870*/  IMAD.WIDE.U32 R142, R78, -0x2daee0ad, RZ ;  /* 0xd2511f534e8e7825 */ /* 0x000fe200078e00ff */
[----:B------:R-:W-:Y:S03]  /*12880*/  F2FP.PACK_AB R78, R133, R202 ;  /* 0x000000ca854e723e */ /* 0x000fe600000000ff */
[----:B------:R-:W-:Y:S01]  /*12890*/  FADD.FTZ R132, R202, R139 ;  /* 0x0000008bca847221 */ /* 0x000fe20000010000 */
[----:B------:R-:W-:Y:S01]  /*128a0*/  LOP3.LUT R58, R143, UR22, R170, 0x96, !PT ;  /* 0x000000168f3a7c12 */ /* 0x000fe2000f8e96aa */
[----:B------:R-:W-:Y:S01]  /*128b0*/  FADD.FTZ R203, R95, R203 ;  /* 0x000000cb5fcb7221 */ /* 0x000fe20000010000 */
[C---:B------:R-:W-:Y:S01]  /*128c0*/  F2FP.PACK_AB R70, R138.reuse, R137 ;  /* 0x000000898a46723e */ /* 0x040fe200000000ff */
[----:B------:R-:W-:Y:S02]  /*128d0*/  FADD.FTZ R102, R138, R102 ;  /* 0x000000668a667221 */ /* 0x000fe40000010000 */
[----:B------:R-:W-:Y:S04]  /*128e0*/  IMAD.WIDE.U32 R146, R58, -0x326172a9, RZ ;  /* 0xcd9e8d573a927825 */ /* 0x000fe800078e00ff */
[----:B------:R-:W-:Y:S01]  /*128f0*/  FADD.FTZ R63, R168, R102 ;  /* 0x00000066a83f7221 */ /* 0x000fe20000010000 */
[----:B------:R-:W-:Y:S01]  /*12900*/  LOP3.LUT R58, R147, UR19, R150, 0x96, !PT ;  /* 0x00000013933a7c12 */ /* 0x000fe2000f8e9696 */
[----:B------:R-:W-:Y:S04]  /*12910*/  IMAD.WIDE.U32 R136, R40, -0x2daee0ad, RZ ;  /* 0xd2511f5328887825 */ /* 0x000fe800078e00ff */
[----:B------:R-:W-:Y:S01]  /*12920*/  IMAD.WIDE.U32 R138, R58, -0x2daee0ad, RZ ;  /* 0xd2511f533a8a7825 */ /* 0x000fe200078e00ff */
[----:B------:R-:W-:Y:S02]  /*12930*/  LOP3.LUT R40, R137, UR18, R142, 0x96, !PT ;  /* 0x0000001289287c12 */ /* 0x000fe4000f8e968e */
[C---:B------:R-:W-:Y:S01]  /*12940*/  F2FP.PACK_AB R58, R134.reuse, R95 ;  /* 0x0000005f863a723e */ /* 0x040fe200000000ff */
[----:B------:R-:W-:Y:S01]  /*12950*/  FADD.FTZ R95, R134, R203 ;  /* 0x000000cb865f7221 */ /* 0x000fe20000010000 */
[----:B------:R-:W-:Y:S01]  /*12960*/  LOP3.LUT R176, R139, UR13, R136, 0x96, !PT ;  /* 0x0000000d8bb07c12 */ /* 0x000fe2000f8e9688 */
[----:B------:R-:W1:Y:S01]  /*12970*/  MUFU.EX2 R142, R175 ;  /* 0x000000af008e7308 */ /* 0x000e620000000800 */
[----:B------:R-:W-:Y:S02]  /*12980*/  FADD.FTZ R132, R133, R132 ;  /* 0x0000008485847221 */ /* 0x000fe40000010000 */
[----:B------:R-:W-:Y:S01]  /*12990*/  IMAD.WIDE.U32 R154, R40, -0x326172a9, RZ ;  /* 0xcd9e8d57289a7825 */ /* 0x000fe200078e00ff */
[----:B------:R-:W-:Y:S03]  /*129a0*/  PRMT R40, R50, 0x7632, R40 ;  /* 0x0000763232287816 */ /* 0x000fe60000000028 */
[----:B------:R-:W-:Y:S01]  /*129b0*/  IMAD.WIDE.U32 R176, R176, -0x326172a9, RZ ;  /* 0xcd9e8d57b0b07825 */ /* 0x000fe200078e00ff */
[----:B------:R-:W-:Y:S02]  /*129c0*/  LOP3.LUT R136, R155, UR14, R146, 0x96, !PT ;  /* 0x0000000e9b887c12 */ /* 0x000fe4000f8e9692 */
[----:B------:R-:W-:Y:S01]  /*129d0*/  PRMT R102, R50, 0x5410, R40 ;  /* 0x0000541032667816 */ /* 0x000fe20000000028 */
[----:B------:R2:W2:Y:S01]  /*129e0*/  MUFU.EX2 R139, R174 ;  /* 0x000000ae008b7308 */ /* 0x0004a20000000800 */
[----:B------:R-:W-:Y:S01]  /*129f0*/  LOP3.LUT R154, R177, UR10, R154, 0x96, !PT ;  /* 0x0000000ab19a7c12 */ /* 0x000fe2000f8e969a */
[----:B------:R-:W-:Y:S04]  /*12a00*/  IMAD.WIDE.U32 R136, R136, -0x2daee0ad, RZ ;  /* 0xd2511f5388887825 */ /* 0x000fe800078e00ff */
[----:B------:R-:W-:Y:S04]  /*12a10*/  FADD.FTZ R63, R207, R63 ;  /* 0x0000003fcf3f7221 */ /* 0x000fe80000010000 */
[----:B------:R2:W-:Y:S01]  /*12a20*/  MUFU.EX2 R133, R71 ;  /* 0x0000004700857308 */ /* 0x0005e20000000800 */
[----:B------:R-:W-:Y:S02]  /*12a30*/  FADD.FTZ R63, R167, R63 ;  /* 0x0000003fa73f7221 */ /* 0x000fe40000010000 */
[----:B-1----:R-:W-:Y:S01]  /*12a40*/  FADD.FTZ R135, R142, R135 ;  /* 0x000000878e877221 */ /* 0x002fe20000010000 */
[----:B--2---:R-:W-:Y:S02]  /*12a50*/  LOP3.LUT R174, R137, UR9, R138, 0x96, !PT ;  /* 0x0000000989ae7c12 */ /* 0x004fe4000f8e968a */
[----:B------:R-:W-:Y:S04]  /*12a60*/  F2FP.PACK_AB R73, R139, R142 ;  /* 0x0000008e8b49723e */ /* 0x000fe800000000ff */
[----:B------:R-:W1:Y:S01]  /*12a70*/  MUFU.EX2 R138, R99 ;  /* 0x00000063008a7308 */ /* 0x000e620000000800 */
[----:B------:R-:W-:Y:S05]  /*12a80*/  IMAD.WIDE.U32 R174, R174, -0x326172a9, RZ ;  /* 0xcd9e8d57aeae7825 */ /* 0x000fea00078e00ff */
[----:B------:R-:W-:Y:S04]  /*12a90*/  LOP3.LUT R71, R175, UR4, R176, 0x96, !PT ;  /* 0x00000004af477c12 */ /* 0x000fe8000f8e96b0 */
[----:B------:R-:W-:Y:S02]  /*12aa0*/  LOP3.LUT R61, R71, 0xff, RZ, 0xc0, !PT ;  /* 0x000000ff473d7812 */ /* 0x000fe400078ec0ff */
[----:B------:R-:W-:Y:S01]  /*12ab0*/  SHF.R.U32.HI R53, RZ, 0x18, R71 ;  /* 0x00000018ff357819 */ /* 0x000fe20000011647 */
[----:B-1----:R-:W-:Y:S01]  /*12ac0*/  FADD.FTZ R95, R138, R95 ;  /* 0x0000005f8a5f7221 */ /* 0x002fe20000010000 */
[----:B----4-:R-:W-:Y:S02]  /*12ad0*/  @!P6 HADD2 R204, -R50.H0_H0, -RZ.H0_H0 ;  /* 0xa00000ff32cce230 */ /* 0x010fe40000000900 */
[----:B---3--:R-:W-:Y:S03]  /*12ae0*/  @!P2 HADD2 R180, -R40.H0_H0, -RZ.H0_H0 ;  /* 0xa00000ff28b4a230 */ /* 0x008fe60000000900 */
[----:B------:R-:W-:Y:S01]  /*12af0*/  PRMT R137, R204, 0x7610, R137 ;  /* 0x00007610cc897816 */ /* 0x000fe20000000089 */
[----:B------:R1:W-:Y:S01]  /*12b00*/  @!P6 STL.S16 [R1+0x110], R204 ;  /* 0x000110cc0100e387 */ /* 0x0003e20000100600 */
[----:B------:R-:W-:Y:S02]  /*12b10*/  @!P4 HADD2 R159, -R57.H0_H0, -RZ.H0_H0 ;  /* 0xa00000ff399fc230 */ /* 0x000fe40000000900 */
[----:B------:R-:W-:Y:S01]  /*12b20*/  @!P6 PRMT R50, R137, 0x5410, RZ ;  /* 0x000054108932e816 */ /* 0x000fe200000000ff */
[----:B------:R-:W-:Y:S01]  /*12b30*/  @!P2 STL.S16 [R1+0x10c], R180 ;  /* 0x00010cb40100a387 */ /* 0x000fe20000100600 */
[----:B------:R-:W-:Y:S01]  /*12b40*/  ISETP.LE.U32.AND P6, PT, R61, UR16, PT ;  /* 0x000000103d007c0c */ /* 0x000fe2000bfc3070 */
[----:B------:R-:W-:Y:S01]  /*12b50*/  FADD.FTZ R137, R139, R135 ;  /* 0x000000878b897221 */ /* 0x000fe20000010000 */
[----:B------:R-:W-:Y:S01]  /*12b60*/  LOP3.LUT R61, R71, 0xffff, RZ, 0xc0, !PT ;  /* 0x0000ffff473d7812 */ /* 0x000fe200078ec0ff */
[----:B------:R-:W-:Y:S01]  /*12b70*/  @!P4 STL.S16 [R1+0x100], R159 ;  /* 0x0001009f0100c387 */ /* 0x000fe20000100600 */
[----:B------:R-:W-:Y:S01]  /*12b80*/  PRMT R99, R180, 0x7610, R99 ;  /* 0x00007610b4637816 */ /* 0x000fe20000000063 */
[----:B------:R2:W-:Y:S01]  /*12b90*/  MUFU.EX2 R135, R69 ;  /* 0x0000004500877308 */ /* 0x0005e20000000800 */
[----:B------:R-:W-:Y:S01]  /*12ba0*/  SHF.R.U32.HI R56, RZ, 0x8, R61 ;  /* 0x00000008ff387819 */ /* 0x000fe2000001163d */
[----:B------:R-:W-:Y:S01]  /*12bb0*/  STG.E.U16 [R188.64+0x30], R50 ;  /* 0x00003032bc007986 */ /* 0x000fe2000c10151a */
[----:B------:R-:W-:Y:S02]  /*12bc0*/  @!P2 PRMT R40, R99, 0x5410, RZ ;  /* 0x000054106328a816 */ /* 0x000fe400000000ff */
[----:B------:R-:W-:Y:S02]  /*12bd0*/  LOP3.LUT R61, R56, 0xffff, RZ, 0xc0, !PT ;  /* 0x0000ffff383d7812 */ /* 0x000fe400078ec0ff */
[----:B------:R-:W-:Y:S01]  /*12be0*/  PRMT R56, R57, 0x7632, R56 ;  /* 0x0000763239387816 */ /* 0x000fe20000000038 */
[----:B------:R-:W-:Y:S01]  /*12bf0*/  STG.E.U16 [R188.64+0x32], R40 ;  /* 0x00003228bc007986 */ /* 0x000fe2000c10151a */
[----:B------:R-:W-:Y:S02]  /*12c00*/  ISETP.LE.U32.AND P2, PT, R61, UR16, PT ;  /* 0x000000103d007c0c */ /* 0x000fe4000bf43070 */
[----:B------:R-:W-:Y:S01]  /*12c10*/  PRMT R134, R159, 0x7610, R134 ;  /* 0x000076109f867816 */ /* 0x000fe20000000086 */
[----:B------:R-:W-:Y:S01]  /*12c20*/  @!P3 HADD2 R158, -R56.H0_H0, -RZ.H0_H0 ;  /* 0xa00000ff389eb230 */ /* 0x000fe20000000900 */
[----:B------:R-:W-:Y:S01]  /*12c30*/  PRMT R99, R57, 0x5410, R56 ;  /* 0x0000541039637816 */ /* 0x000fe20000000038 */
[----:B------:R3:W3:Y:S01]  /*12c40*/  MUFU.EX2 R61, R121 ;  /* 0x00000079003d7308 */ /* 0x0006e20000000800 */
[----:B------:R-:W-:Y:S02]  /*12c50*/  @!P4 PRMT R57, R134, 0x5410, RZ ;  /* 0x000054108639c816 */ /* 0x000fe400000000ff */
[----:B------:R-:W-:Y:S01]  /*12c60*/  ISETP.LE.U32.AND P4, PT, R53, UR16, PT ;  /* 0x0000001035007c0c */ /* 0x000fe2000bf83070 */
[----:B------:R3:W-:Y:S01]  /*12c70*/  @!P3 STL.S16 [R1+0xfc], R158 ;  /* 0x0000fc9e0100b387 */ /* 0x0007e20000100600 */
[----:B------:R-:W-:Y:S01]  /*12c80*/  LOP3.LUT R53, R145, UR23, R160, 0x96, !PT ;  /* 0x0000001791357c12 */ /* 0x000fe2000f8e96a0 */
[----:B------:R-:W-:Y:S01]  /*12c90*/  IMAD.WIDE.U32 R144, R144, -0x2daee0ad, RZ ;  /* 0xd2511f5390907825 */ /* 0x000fe200078e00ff */
[----:B------:R-:W-:Y:S01]  /*12ca0*/  SHF.R.U32.HI R71, RZ, 0x10, R71 ;  /* 0x00000010ff477819 */ /* 0x000fe20000011647 */
[----:B------:R3:W4:Y:S01]  /*12cb0*/  LDL.S16 R205, [R1+0xe8] ;  /* 0x0000e80001cd7983 */ /* 0x0007220000100600 */
[----:B------:R-:W-:Y:S01]  /*12cc0*/  PRMT R94, R158, 0x7610, R94 ;  /* 0x000076109e5e7816 */ /* 0x000fe2000000005e */
[----:B------:R-:W3:Y:S01]  /*12cd0*/  MUFU.EX2 R134, R178 ;  /* 0x000000b200867308 */ /* 0x000ee20000000800 */
[----:B------:R-:W-:Y:S01]  /*12ce0*/  LOP3.LUT R71, R71, 0xff, RZ, 0xc0, !PT ;  /* 0x000000ff47477812 */ /* 0x000fe200078ec0ff */
[----:B-1----:R1:W4:Y:S01]  /*12cf0*/  LDL.S16 R204, [R1+0xf8] ;  /* 0x0000f80001cc7983 */ /* 0x0023220000100600 */
[----:B------:R-:W-:Y:S01]  /*12d00*/  @!P3 PRMT R56, R94, 0x5410, RZ ;  /* 0x000054105e38b816 */ /* 0x000fe200000000ff */
[----:B------:R-:W-:Y:S01]  /*12d10*/  IMAD.WIDE.U32 R146, R53, -0x2daee0ad, RZ ;  /* 0xd2511f5335927825 */ /* 0x000fe200078e00ff */
[----:B------:R-:W-:Y:S01]  /*12d20*/  ISETP.LE.U32.AND P3, PT, R71, UR16, PT ;  /* 0x0000001047007c0c */ /* 0x000fe2000bf63070 */
[----:B------:R1:W4:Y:S01]  /*12d30*/  LDL.S16 R206, [R1+0xec] ;  /* 0x0000ec0001ce7983 */ /* 0x0003220000100600 */
[C---:B--2---:R-:W-:Y:S01]  /*12d40*/  F2FP.PACK_AB R69, R59.reuse, R138 ;  /* 0x0000008a3b45723e */ /* 0x044fe200000000ff */
[----:B------:R-:W-:Y:S01]  /*12d50*/  FADD.FTZ R59, R59, R95 ;  /* 0x0000005f3b3b7221 */ /* 0x000fe20000010000 */
[----:B------:R-:W-:Y:S01]  /*12d60*/  LOP3.LUT R71, R147, UR22, R148, 0x96, !PT ;  /* 0x0000001693477c12 */ /* 0x000fe2000f8e9694 */
[----:B------:R1:W2:Y:S01]  /*12d70*/  LDL.S16 R202, [R1+0xe4] ;  /* 0x0000e40001ca7983 */ /* 0x0002a20000100600 */
[----:B------:R-:W-:Y:S01]  /*12d80*/  LOP3.LUT R53, R145, UR18, R146, 0x96, !PT ;  /* 0x0000001291357c12 */ /* 0x000fe2000f8e9692 */
[----:B------:R-:W-:Y:S02]  /*12d90*/  FADD.FTZ R94, R179, R132 ;  /* 0x00000084b35e7221 */ /* 0x000fe40000010000 */
[----:B------:R-:W-:Y:S01]  /*12da0*/  IMAD.WIDE.U32 R142, R71, -0x326172a9, RZ ;  /* 0xcd9e8d57478e7825 */ /* 0x000fe200078e00ff */
[C---:B------:R-:W-:Y:S01]  /*12db0*/  F2FP.PACK_AB R71, R133.reuse, R179 ;  /* 0x000000b38547723e */ /* 0x040fe200000000ff */
[----:B------:R-:W-:Y:S01]  /*12dc0*/  STG.E.U16 [R110.64+0x2e], R57 ;  /* 0x00002e396e007986 */ /* 0x000fe2000c10151a */
[----:B------:R-:W-:Y:S01]  /*12dd0*/  MUFU.EX2 R132, R67 ;  /* 0x0000004300847308 */ /* 0x000fe20000000800 */
[----:B------:R-:W-:Y:S01]  /*12de0*/  FADD.FTZ R94, R133, R94 ;  /* 0x0000005e855e7221 */ /* 0x000fe20000010000 */
[----:B---3--:R-:W-:Y:S01]  /*12df0*/  LOP3.LUT R121, R143, UR19, R140, 0x96, !PT ;  /* 0x000000138f797c12 */ /* 0x008fe2000f8e968c */
[----:B------:R-:W-:Y:S01]  /*12e00*/  IMAD.WIDE.U32 R158, R53, -0x326172a9, RZ ;  /* 0xcd9e8d57359e7825 */ /* 0x000fe200078e00ff */
[----:B------:R-:W-:Y:S01]  /*12e10*/  F2FP.PACK_AB R53, R61, R167 ;  /* 0x000000a73d35723e */ /* 0x000fe200000000ff */
[----:B------:R3:W-:Y:S01]  /*12e20*/  STG.E.U16 [R110.64+0x30], R56 ;  /* 0x000030386e007986 */ /* 0x0007e2000c10151a */
[----:B------:R-:W-:Y:S01]  /*12e30*/  F2FP.PACK_AB R50, R135, R134 ;  /* 0x000000868732723e */ /* 0x000fe200000000ff */
[----:B------:R-:W-:Y:S01]  /*12e40*/  FADD.FTZ R137, R134, R137 ;  /* 0x0000008986897221 */ /* 0x000fe20000010000 */
[----:B------:R-:W-:Y:S02]  /*12e50*/  LOP3.LUT R138, R159, UR14, R142, 0x96, !PT ;  /* 0x0000000e9f8a7c12 */ /* 0x000fe4000f8e968e */
[----:B------:R-:W1:Y:S01]  /*12e60*/  MUFU.EX2 R133, R97 ;  /* 0x0000006100857308 */ /* 0x000e620000000800 */
[----:B------:R-:W-:Y:S04]  /*12e70*/  IMAD.WIDE.U32 R178, R121, -0x2daee0ad, RZ ;  /* 0xd2511f5379b27825 */ /* 0x000fe800078e00ff */
[----:B------:R-:W-:Y:S01]  /*12e80*/  IMAD.WIDE.U32 R138, R138, -0x2daee0ad, RZ ;  /* 0xd2511f538a8a7825 */ /* 0x000fe200078e00ff */
[----:B------:R-:W-:Y:S03]  /*12e90*/  LOP3.LUT R180, R179, UR13, R144, 0x96, !PT ;  /* 0x0000000db3b47c12 */ /* 0x000fe6000f8e9690 */
[----:B------:R-:W-:Y:S01]  /*12ea0*/  FADD.FTZ R135, R135, R137 ;  /* 0x0000008987877221 */ /* 0x000fe20000010000 */
[----:B------:R-:W-:Y:S01]  /*12eb0*/  LOP3.LUT R178, R139, UR9, R178, 0x96, !PT ;  /* 0x000000098bb27c12 */ /* 0x000fe2000f8e96b2 */
[----:B------:R3:W3:Y:S01]  /*12ec0*/  MUFU.EX2 R121, R98 ;  /* 0x0000006200797308 */ /* 0x0006e20000000800 */
[----:B------:R-:W-:Y:S02]  /*12ed0*/  FADD.FTZ R61, R61, R63 ;  /* 0x0000003f3d3d7221 */ /* 0x000fe40000010000 */
[----:B------:R-:W-:Y:S04]  /*12ee0*/  IMAD.WIDE.U32 R180, R180, -0x326172a9, RZ ;  /* 0xcd9e8d57b4b47825 */ /* 0x000fe800078e00ff */
[----:B------:R-:W-:Y:S01]  /*12ef0*/  IMAD.WIDE.U32 R178, R178, -0x326172a9, RZ ;  /* 0xcd9e8d57b2b27825 */ /* 0x000fe200078e00ff */
[----:B------:R-:W-:Y:S04]  /*12f00*/  LOP3.LUT R158, R181, UR10, R158, 0x96, !PT ;  /* 0x0000000ab59e7c12 */ /* 0x000fe8000f8e969e */
[----:B------:R-:W-:Y:S01]  /*12f10*/  LOP3.LUT R95, R179, UR4, R180, 0x96, !PT ;  /* 0x00000004b35f7c12 */ /* 0x000fe2000f8e96b4 */
[----:B-1----:R-:W-:Y:S01]  /*12f20*/  FADD.FTZ R94, R133, R94 ;  /* 0x0000005e855e7221 */ /* 0x002fe20000010000 */
[C---:B------:R-:W-:Y:S01]  /*12f30*/  F2FP.PACK_AB R67, R132.reuse, R133 ;  /* 0x000000858443723e */ /* 0x040fe200000000ff */
[----:B------:R-:W-:Y:S01]  /*12f40*/  FADD.FTZ R133, R201, R59 ;  /* 0x0000003bc9857221 */ /* 0x000fe20000010000 */
[----:B------:R-:W-:Y:S01]  /*12f50*/  LOP3.LUT R42, R95, 0xff, RZ, 0xc0, !PT ;  /* 0x000000ff5f2a7812 */ /* 0x000fe200078ec0ff */
[----:B------:R-:W-:Y:S01]  /*12f60*/  FADD.FTZ R132, R132, R94 ;  /* 0x0000005e84847221 */ /* 0x000fe20000010000 */
[----:B------:R-:W-:Y:S01]  /*12f70*/  SHF.R.U32.HI R40, RZ, 0x18, R95 ;  /* 0x00000018ff287819 */ /* 0x000fe2000001165f */
[----:B------:R1:W1:Y:S01]  /*12f80*/  MUFU.EX2 R94, R96 ;  /* 0x00000060005e7308 */ /* 0x0002620000000800 */
[----:B---3--:R-:W-:Y:S02]  /*12f90*/  LOP3.LUT R56, R178, 0xff, RZ, 0xc0, !PT ;  /* 0x000000ffb2387812 */ /* 0x008fe400078ec0ff */
[----:B------:R-:W-:Y:S02]  /*12fa0*/  PRMT R98, R54, 0x5410, R51 ;  /* 0x0000541036627816 */ /* 0x000fe40000000033 */
[C---:B------:R-:W-:Y:S01]  /*12fb0*/  F2FP.PACK_AB R59, R121.reuse, R201 ;  /* 0x000000c9793b723e */ /* 0x040fe200000000ff */
[----:B------:R-:W-:Y:S04]  /*12fc0*/  FADD.FTZ R121, R121, R133 ;  /* 0x0000008579797221 */ /* 0x000fe80000010000 */
[----:B------:R3:W-:Y:S01]  /*12fd0*/  MUFU.EX2 R133, R66 ;  /* 0x0000004200857308 */ /* 0x0007e20000000800 */
[----:B------:R-:W-:Y:S01]  /*12fe0*/  FADD.FTZ R121, R200, R121 ;  /* 0x00000079c8797221 */ /* 0x000fe20000010000 */
[----:B-1----:R-:W-:Y:S01]  /*12ff0*/  SHF.R.U32.HI R96, RZ, 0x10, R95 ;  /* 0x00000010ff607819 */ /* 0x002fe2000001165f */
[----:B------:R-:W-:Y:S01]  /*13000*/  FADD.FTZ R132, R94, R132 ;  /* 0x000000845e847221 */ /* 0x000fe20000010000 */
[----:B----4-:R-:W-:Y:S02]  /*13010*/  @!P0 HADD2 R205, -R54.H0_H0, -RZ.H0_H0 ;  /* 0xa00000ff36cd8230 */ /* 0x010fe40000000900 */
[----:B------:R-:W-:Y:S03]  /*13020*/  @!P5 HADD2 R204, -R51.H0_H0, -RZ.H0_H0 ;  /* 0xa00000ff33ccd230 */ /* 0x000fe60000000900 */
[----:B------:R-:W-:Y:S01]  /*13030*/  PRMT R63, R205, 0x7610, R63 ;  /* 0x00007610cd3f7816 */ /* 0x000fe2000000003f */
[----:B------:R1:W-:Y:S01]  /*13040*/  @!P0 STL.S16 [R1+0xe8], R205 ;  /* 0x0000e8cd01008387 */ /* 0x0003e20000100600 */
[----:B------:R-:W-:Y:S01]  /*13050*/  @!P6 HADD2 R206, -R49.H0_H0, -RZ.H0_H0 ;  /* 0xa00000ff31cee230 */ /* 0x000fe20000000900 */
[----:B------:R-:W-:Y:S02]  /*13060*/  PRMT R97, R204, 0x7610, R97 ;  /* 0x00007610cc617816 */ /* 0x000fe40000000061 */
[----:B------:R4:W-:Y:S01]  /*13070*/  @!P5 STL.S16 [R1+0xf8], R204 ;  /* 0x0000f8cc0100d387 */ /* 0x0009e20000100600 */
[----:B------:R-:W-:Y:S02]  /*13080*/  @!P0 PRMT R54, R63, 0x5410, RZ ;  /* 0x000054103f368816 */ /* 0x000fe400000000ff */
[----:B------:R-:W-:Y:S01]  /*13090*/  ISETP.LE.U32.AND P0, PT, R42, UR16, PT ;  /* 0x000000102a007c0c */ /* 0x000fe2000bf03070 */
[----:B------:R-:W4:Y:S01]  /*130a0*/  MUFU.EX2 R63, R199 ;  /* 0x000000c7003f7308 */ /* 0x000f220000000800 */
[----:B------:R-:W-:Y:S01]  /*130b0*/  LOP3.LUT R42, R95, 0xffff, RZ, 0xc0, !PT ;  /* 0x0000ffff5f2a7812 */ /* 0x000fe200078ec0ff */
[----:B------:R4:W-:Y:S01]  /*130c0*/  STG.E.U16 [R108.64+0x30], R54 ;  /* 0x000030366c007986 */ /* 0x0009e2000c10151a */
[----:B------:R-:W-:Y:S02]  /*130d0*/  @!P5 PRMT R51, R97, 0x5410, RZ ;  /* 0x000054106133d816 */ /* 0x000fe400000000ff */
[----:B------:R-:W-:Y:S02]  /*130e0*/  SHF.R.U32.HI R42, RZ, 0x8, R42 ;  /* 0x00000008ff2a7819 */ /* 0x000fe4000001162a */
[----:B------:R-:W-:Y:S01]  /*130f0*/  PRMT R203, R206, 0x7610, R203 ;  /* 0x00007610cecb7816 */ /* 0x000fe200000000cb */
[----:B------:R4:W-:Y:S01]  /*13100*/  STG.E.U16 [R108.64+0x32], R51 ;  /* 0x000032336c007986 */ /* 0x0009e2000c10151a */
[----:B------:R-:W-:Y:S02]  /*13110*/  LOP3.LUT R42, R42, 0xffff, RZ, 0xc0, !PT ;  /* 0x0000ffff2a2a7812 */ /* 0x000fe400078ec0ff */
[----:B------:R-:W-:Y:S02]  /*13120*/  LOP3.LUT R95, R174, 0xffff, RZ, 0xc0, !PT ;  /* 0x0000ffffae5f7812 */ /* 0x000fe400078ec0ff */
[----:B------:R-:W-:Y:S02]  /*13130*/  ISETP.LE.U32.AND P5, PT, R42, UR16, PT ;  /* 0x000000102a007c0c */ /* 0x000fe4000bfa3070 */
[C---:B------:R-:W-:Y:S02]  /*13140*/  PRMT R42, R49.reuse, 0x7632, R42 ;  /* 0x00007632312a7816 */ /* 0x040fe4000000002a */
[----:B---3--:R-:W-:Y:S01]  /*13150*/  SHF.R.U32.HI R66, RZ, 0x8, R95 ;  /* 0x00000008ff427819 */ /* 0x008fe2000001165f */
[----:B-1----:R1:W3:Y:S01]  /*13160*/  LDL.S16 R205, [R1+0xe0] ;  /* 0x0000e00001cd7983 */ /* 0x0022e20000100600 */
[----:B------:R-:W-:Y:S01]  /*13170*/  PRMT R97, R49, 0x5410, R42 ;  /* 0x0000541031617816 */ /* 0x000fe2000000002a */
[----:B--2---:R-:W-:Y:S01]  /*13180*/  @!P2 HADD2 R202, -R42.H0_H0, -RZ.H0_H0 ;  /* 0xa00000ff2acaa230 */ /* 0x004fe20000000900 */
[----:B------:R-:W-:Y:S01]  /*13190*/  @!P6 PRMT R49, R203, 0x5410, RZ ;  /* 0x00005410cb31e816 */ /* 0x000fe200000000ff */
[----:B----4-:R1:W2:Y:S01]  /*131a0*/  LDL.S16 R204, [R1+0xdc] ;  /* 0x0000dc0001cc7983 */ /* 0x0102a20000100600 */
[----:B------:R-:W-:Y:S01]  /*131b0*/  LOP3.LUT R66, R66, 0xffff, RZ, 0xc0, !PT ;  /* 0x0000ffff42427812 */ /* 0x000fe200078ec0ff */
[----:B------:R-:W-:Y:S01]  /*131c0*/  FADD.FTZ R135, R63, R135 ;  /* 0x000000873f877221 */ /* 0x000fe20000010000 */
[----:B------:R-:W-:Y:S01]  /*131d0*/  PRMT R134, R202, 0x7610, R134 ;  /* 0x00007610ca867816 */ /* 0x000fe20000000086 */
[----:B------:R-:W-:Y:S01]  /*131e0*/  @!P6 STL.S16 [R1+0xec], R206 ;  /* 0x0000ecce0100e387 */ /* 0x000fe20000100600 */
[----:B------:R-:W-:Y:S02]  /*131f0*/  ISETP.LE.U32.AND P6, PT, R40, UR16, PT ;  /* 0x0000001028007c0c */ /* 0x000fe4000bfc3070 */
[----:B------:R-:W-:Y:S01]  /*13200*/  LOP3.LUT R40, R174, 0xff, RZ, 0xc0, !PT ;  /* 0x000000ffae287812 */ /* 0x000fe200078ec0ff */
[----:B------:R4:W-:Y:S01]  /*13210*/  @!P2 STL.S16 [R1+0xe4], R202 ;  /* 0x0000e4ca0100a387 */ /* 0x0009e20000100600 */
[----:B------:R-:W-:Y:S02]  /*13220*/  @!P2 PRMT R42, R134, 0x5410, RZ ;  /* 0x00005410862aa816 */ /* 0x000fe400000000ff */
[----:B------:R-:W-:Y:S01]  /*13230*/  ISETP.LE.U32.AND P2, PT, R40, UR16, PT ;  /* 0x0000001028007c0c */ /* 0x000fe2000bf43070 */
[----:B------:R1:W2:Y:S01]  /*13240*/  LDL.S16 R203, [R1+0xd4] ;  /* 0x0000d40001cb7983 */ /* 0x0002a20000100600 */
[C---:B------:R-:W-:Y:S02]  /*13250*/  PRMT R40, R41.reuse, 0x7632, R40 ;  /* 0x0000763229287816 */ /* 0x040fe40000000028 */
[----:B------:R-:W-:Y:S01]  /*13260*/  LOP3.LUT R134, R96, 0xff, RZ, 0xc0, !PT ;  /* 0x000000ff60867812 */ /* 0x000fe200078ec0ff */
[----:B------:R1:W2:Y:S01]  /*13270*/  LDL.S16 R137, [R1+0xd0] ;  /* 0x0000d00001897983 */ /* 0x0002a20000100600 */
[----:B------:R-:W-:Y:S02]  /*13280*/  PRMT R96, R41, 0x5410, R40 ;  /* 0x0000541029607816 */ /* 0x000fe40000000028 */
[C---:B------:R-:W-:Y:S01]  /*13290*/  F2FP.PACK_AB R63, R198.reuse, R63 ;  /* 0x0000003fc63f723e */ /* 0x040fe200000000ff */
[----:B------:R-:W-:Y:S01]  /*132a0*/  FADD.FTZ R198, R198, R135 ;  /* 0x00000087c6c67221 */ /* 0x000fe20000010000 */
[----:B------:R-:W-:Y:S01]  /*132b0*/  SHF.R.U32.HI R54, RZ, 0x10, R178 ;  /* 0x00000010ff367819 */ /* 0x000fe200000116b2 */
[----:B------:R1:W-:Y:S01]  /*132c0*/  MUFU.EX2 R135, R64 ;  /* 0x0000004000877308 */ /* 0x0003e20000000800 */
[----:B------:R-:W-:Y:S02]  /*132d0*/  STG.E.U16 [R172.64+0x40], R49 ;  /* 0x00004031ac007986 */ /* 0x000fe4000c10151a */
[----:B------:R-:W-:Y:S02]  /*132e0*/  LOP3.LUT R51, R54, 0xff, RZ, 0xc0, !PT ;  /* 0x000000ff36337812 */ /* 0x000fe400078ec0ff */
[----:B------:R-:W-:Y:S04]  /*132f0*/  STG.E.U16 [R172.64+0x42], R42 ;  /* 0x0000422aac007986 */ /* 0x000fe8000c10151a */
[----:B----4-:R4:W4:Y:S01]  /*13300*/  LDL.S16 R202, [R1+0xcc] ;  /* 0x0000cc0001ca7983 */ /* 0x0109220000100600 */
[----:B-1----:R-:W-:Y:S01]  /*13310*/  PRMT R64, R72, 0x7632, R64 ;  /* 0x0000763248407816 */ /* 0x002fe20000000040 */
[----:B---3--:R-:W-:Y:S02]  /*13320*/  @!P3 HADD2 R205, -R41.H0_H0, -RZ.H0_H0 ;  /* 0xa00000ff29cdb230 */ /* 0x008fe40000000900 */
[----:B--2---:R-:W-:Y:S03]  /*13330*/  @!P4 HADD2 R204, -R40.H0_H0, -RZ.H0_H0 ;  /* 0xa00000ff28ccc230 */ /* 0x004fe60000000900 */
[----:B------:R-:W-:Y:S01]  /*13340*/  PRMT R199, R205, 0x7610, R199 ;  /* 0x00007610cdc77816 */ /* 0x000fe200000000c7 */
[----:B------:R-:W-:Y:S03]  /*13350*/  @!P3 STL.S16 [R1+0xe0], R205 ;  /* 0x0000e0cd0100b387 */ /* 0x000fe60000100600 */
[----:B------:R-:W-:Y:S02]  /*13360*/  @!P3 PRMT R41, R199, 0x5410, RZ ;  /* 0x00005410c729b816 */ /* 0x000fe400000000ff */
[----:B------:R-:W-:Y:S01]  /*13370*/  PRMT R95, R204, 0x7610, R95 ;  /* 0x00007610cc5f7816 */ /* 0x000fe2000000005f */
[----:B------:R1:W2:Y:S01]  /*13380*/  LDL.S16 R199, [R1+0xc8] ;  /* 0x0000c80001c77983 */ /* 0x0002a20000100600 */
[----:B------:R-:W-:Y:S01]  /*13390*/  ISETP.LE.U32.AND P3, PT, R134, UR16, PT ;  /* 0x0000001086007c0c */ /* 0x000fe2000bf63070 */
[----:B------:R-:W-:Y:S01]  /*133a0*/  FADD.FTZ R134, R93, R61 ;  /* 0x0000003d5d867221 */ /* 0x000fe20000010000 */
[----:B------:R-:W-:Y:S01]  /*133b0*/  @!P4 PRMT R40, R95, 0x5410, RZ ;  /* 0x000054105f28c816 */ /* 0x000fe200000000ff */
[----:B------:R-:W-:Y:S01]  /*133c0*/  @!P4 STL.S16 [R1+0xdc], R204 ;  /* 0x0000dccc0100c387 */ /* 0x000fe20000100600 */
[C---:B------:R-:W-:Y:S01]  /*133d0*/  F2FP.PACK_AB R61, R75.reuse, R93 ;  /* 0x0000005d4b3d723e */ /* 0x040fe200000000ff */
[----:B------:R-:W-:Y:S01]  /*133e0*/  FADD.FTZ R134, R75, R134 ;  /* 0x000000864b867221 */ /* 0x000fe20000010000 */
[----:B------:R-:W-:Y:S01]  /*133f0*/  PRMT R75, R76, 0x7632, R75 ;  /* 0x000076324c4b7816 */ /* 0x000fe2000000004b */
[----:B------:R1:W3:Y:S01]  /*13400*/  LDL.S16 R95, [R1+0xc4] ;  /* 0x0000c400015f7983 */ /* 0x0002e20000100600 */
[----:B------:R-:W-:Y:S01]  /*13410*/  ISETP.LE.U32.AND P4, PT, R66, UR16, PT ;  /* 0x0000001042007c0c */ /* 0x000fe2000bf83070 */
[----:B------:R-:W-:Y:S01]  /*13420*/  @!P0 HADD2 R203, -R76.H0_H0, -RZ.H0_H0 ;  /* 0xa00000ff4ccb8230 */ /* 0x000fe20000000900 */
[----:B------:R-:W-:Y:S01]  /*13430*/  PRMT R93, R76, 0x5410, R75 ;  /* 0x000054104c5d7816 */ /* 0x000fe2000000004b */
[----:B------:R-:W-:Y:S01]  /*13440*/  @!P5 HADD2 R137, -R75.H0_H0, -RZ.H0_H0 ;  /* 0xa00000ff4b89d230 */ /* 0x000fe20000000900 */
[----:B------:R-:W-:Y:S01]  /*13450*/  SHF.R.U32.HI R66, RZ, 0x10, R174 ;  /* 0x00000010ff427819 */ /* 0x000fe200000116ae */
[----:B------:R1:W-:Y:S01]  /*13460*/  STG.E.U16 [R188.64+0x40], R41 ;  /* 0x00004029bc007986 */ /* 0x0003e2000c10151a */
[----:B------:R-:W-:Y:S02]  /*13470*/  PRMT R159, R203, 0x7610, R159 ;  /* 0x00007610cb9f7816 */ /* 0x000fe4000000009f */
[----:B------:R-:W-:Y:S01]  /*13480*/  PRMT R139, R137, 0x7610, R139 ;  /* 0x00007610898b7816 */ /* 0x000fe2000000008b */
[----:B------:R-:W-:Y:S01]  /*13490*/  @!P0 STL.S16 [R1+0xd4], R203 ;  /* 0x0000d4cb01008387 */ /* 0x000fe20000100600 */
[----:B------:R-:W-:Y:S02]  /*134a0*/  @!P0 PRMT R76, R159, 0x5410, RZ ;  /* 0x000054109f4c8816 */ /* 0x000fe400000000ff */
[----:B------:R-:W-:Y:S01]  /*134b0*/  LOP3.LUT R57, R66, 0xff, RZ, 0xc0, !PT ;  /* 0x000000ff42397812 */ /* 0x000fe200078ec0ff */
[----:B------:R1:W-:Y:S01]  /*134c0*/  @!P5 STL.S16 [R1+0xd0], R137 ;  /* 0x0000d0890100d387 */ /* 0x0003e20000100600 */
[----:B------:R-:W-:Y:S02]  /*134d0*/  PRMT R66, R74, 0x7632, R66 ;  /* 0x000076324a427816 */ /* 0x000fe40000000042 */
[----:B------:R-:W-:Y:S01]  /*134e0*/  @!P5 PRMT R75, R139, 0x5410, RZ ;  /* 0x000054108b4bd816 */ /* 0x000fe200000000ff */
[----:B------:R2:W3:Y:S01]  /*134f0*/  LDL.S16 R159, [R1+0xc0] ;  /* 0x0000c000019f7983 */ /* 0x0004e20000100600 */
[----:B------:R-:W-:Y:S01]  /*13500*/  ISETP.LE.U32.AND P0, PT, R57, UR16, PT ;  /* 0x0000001039007c0c */ /* 0x000fe2000bf03070 */
[----:B----4-:R-:W-:Y:S01]  /*13510*/  @!P3 HADD2 R202, -R74.H0_H0, -RZ.H0_H0 ;  /* 0xa00000ff4acab230 */ /* 0x010fe20000000900 */
[----:B------:R-:W-:Y:S01]  /*13520*/  SHF.R.U32.HI R57, RZ, 0x18, R174 ;  /* 0x00000018ff397819 */ /* 0x000fe200000116ae */
[----:B------:R-:W-:Y:S01]  /*13530*/  STG.E.U16 [R188.64+0x42], R40 ;  /* 0x00004228bc007986 */ /* 0x000fe2000c10151a */
[----:B------:R-:W4:Y:S02]  /*13540*/  MUFU.EX2 R139, R119 ;  /* 0x00000077008b7308 */ /* 0x000f240000000800 */
[----:B------:R-:W-:Y:S01]  /*13550*/  PRMT R155, R202, 0x7610, R155 ;  /* 0x00007610ca9b7816 */ /* 0x000fe2000000009b */
[----:B------:R-:W-:Y:S01]  /*13560*/  @!P3 STL.S16 [R1+0xcc], R202 ;  /* 0x0000ccca0100b387 */ /* 0x000fe20000100600 */
[----:B------:R-:W-:Y:S03]  /*13570*/  ISETP.LE.U32.AND P5, PT, R57, UR16, PT ;  /* 0x0000001039007c0c */ /* 0x000fe6000bfa3070 */
[----:B------:R-:W-:Y:S01]  /*13580*/  STG.E.U16 [R110.64+0x3e], R76 ;  /* 0x00003e4c6e007986 */ /* 0x000fe2000c10151a */
[----:B-1----:R-:W-:Y:S03]  /*13590*/  PRMT R41, R43, 0x7632, R41 ;  /* 0x000076322b297816 */ /* 0x002fe60000000029 */
[----:B------:R-:W-:Y:S01]  /*135a0*/  STG.E.U16 [R110.64+0x40], R75 ;  /* 0x0000404b6e007986 */ /* 0x000fe2000c10151a */
[----:B------:R1:W1:Y:S01]  /*135b0*/  MUFU.EX2 R137, R92 ;  /* 0x0000005c00897308 */ /* 0x0002620000000800 */
[----:B----4-:R-:W-:Y:S02]  /*135c0*/  F2FP.PACK_AB R57, R139, R200 ;  /* 0x000000c88b39723e */ /* 0x010fe400000000ff */
[----:B-1----:R-:W-:Y:S02]  /*135d0*/  PRMT R92, R74, 0x5410, R66 ;  /* 0x000054104a5c7816 */ /* 0x002fe40000000042 */
[----:B------:R-:W-:Y:S02]  /*135e0*/  @!P3 PRMT R74, R155, 0x5410, RZ ;  /* 0x000054109b4ab816 */ /* 0x000fe400000000ff */
[----:B------:R-:W-:Y:S01]  /*135f0*/  ISETP.LE.U32.AND P3, PT, R56, UR16, PT ;  /* 0x0000001038007c0c */ /* 0x000fe2000bf63070 */
[----:B------:R1:W4:Y:S01]  /*13600*/  LDL.S16 R155, [R1+0xbc] ;  /* 0x0000bc00019b7983 */ /* 0x0003220000100600 */
[----:B------:R-:W-:Y:S02]  /*13610*/  LOP3.LUT R56, R178, 0xffff, RZ, 0xc0, !PT ;  /* 0x0000ffffb2387812 */ /* 0x000fe400078ec0ff */
[----:B------:R-:W-:Y:S01]  /*13620*/  F2FP.PACK_AB R54, R91, R137 ;  /* 0x000000895b36723e */ /* 0x000fe200000000ff */
[----:B------:R-:W-:Y:S01]  /*13630*/  STG.E.U16 [R108.64+0x40], R74 ;  /* 0x0000404a6c007986 */ /* 0x000fe2000c10151a */
[----:B------:R-:W-:Y:S04]  /*13640*/  SHF.R.U32.HI R56, RZ, 0x8, R56 ;  /* 0x00000008ff387819 */ /* 0x000fe80000011638 */
[----:B------:R-:W-:Y:S01]  /*13650*/  LOP3.LUT R56, R56, 0xffff, RZ, 0xc0, !PT ;  /* 0x0000ffff38387812 */ /* 0x000fe200078ec0ff */
[----:B--2---:R-:W-:Y:S05]  /*13660*/  @!P6 HADD2 R199, -R66.H0_H0, -RZ.H0_H0 ;  /* 0xa00000ff42c7e230 */ /* 0x004fea0000000900 */
[----:B------:R-:W-:Y:S01]  /*13670*/  PRMT R119, R199, 0x7610, R119 ;  /* 0x00007610c7777816 */ /* 0x000fe20000000077 */
[----:B------:R-:W-:Y:S01]  /*13680*/  @!P6 STL.S16 [R1+0xc8], R199 ;  /* 0x0000c8c70100e387 */ /* 0x000fe20000100600 */
[----:B---3--:R-:W-:Y:S02]  /*13690*/  @!P2 HADD2 R95, -R62.H0_H0, -RZ.H0_H0 ;  /* 0xa00000ff3e5fa230 */ /* 0x008fe40000000900 */
[----:B------:R-:W-:Y:S02]  /*136a0*/  @!P6 PRMT R66, R119, 0x5410, RZ ;  /* 0x000054107742e816 */ /* 0x000fe400000000ff */
[----:B------:R-:W-:Y:S01]  /*136b0*/  ISETP.LE.U32.AND P6, PT, R56, UR16, PT ;  /* 0x0000001038007c0c */ /* 0x000fe2000bfc3070 */
[----:B------:R2:W3:Y:S01]  /*136c0*/  MUFU.EX2 R119, R65 ;  /* 0x0000004100777308 */ /* 0x0004e20000000800 */
[----:B------:R-:W-:Y:S01]  /*136d0*/  PRMT R56, R62, 0x7632, R56 ;  /* 0x000076323e387816 */ /* 0x000fe20000000038 */
[----:B------:R1:W-:Y:S01]  /*136e0*/  @!P2 STL.S16 [R1+0xc4], R95 ;  /* 0x0000c45f0100a387 */ /* 0x0003e20000100600 */
[----:B------:R-:W-:Y:S03]  /*136f0*/  PRMT R167, R95, 0x7610, R167 ;  /* 0x000076105fa77816 */ /* 0x000fe600000000a7 */
[----:B------:R3:W-:Y:S01]  /*13700*/  STG.E.U16 [R108.64+0x42], R66 ;  /* 0x000042426c007986 */ /* 0x0007e2000c10151a */
[----:B------:R-:W-:Y:S05]  /*13710*/  @!P4 HADD2 R159, -R56.H0_H0, -RZ.H0_H0 ;  /* 0xa00000ff389fc230 */ /* 0x000fea0000000900 */
[----:B------:R-:W-:Y:S02]  /*13720*/  PRMT R142, R159, 0x7610, R142 ;  /* 0x000076109f8e7816 */ /* 0x000fe4000000008e */
[C---:B--2---:R-:W-:Y:S01]  /*13730*/  F2FP.PACK_AB R65, R133.reuse, R94 ;  /* 0x0000005e8541723e */ /* 0x044fe200000000ff */
[----:B------:R-:W-:Y:S01]  /*13740*/  FADD.FTZ R133, R133, R132 ;  /* 0x0000008485857221 */ /* 0x000fe20000010000 */
[----:B------:R-:W-:Y:S01]  /*13750*/  PRMT R94, R72, 0x5410, R64 ;  /* 0x00005410485e7816 */ /* 0x000fe20000000040 */
[----:B------:R-:W-:Y:S01]  /*13760*/  FADD.FTZ R132, R137, R134 ;  /* 0x0000008689847221 */ /* 0x000fe20000010000 */
[----:B-1----:R-:W-:Y:S01]  /*13770*/  PRMT R95, R62, 0x5410, R56 ;  /* 0x000054103e5f7816 */ /* 0x002fe20000000038 */
[----:B------:R-:W-:Y:S01]  /*13780*/  FADD.FTZ R133, R197, R133 ;  /* 0x00000085c5857221 */ /* 0x000fe20000010000 */
[----:B------:R-:W-:Y:S01]  /*13790*/  @!P2 PRMT R62, R167, 0x5410, RZ ;  /* 0x00005410a73ea816 */ /* 0x000fe200000000ff */
[----:B------:R-:W-:Y:S01]  /*137a0*/  FADD.FTZ R134, R139, R121 ;  /* 0x000000798b867221 */ /* 0x000fe20000010000 */
[----:B------:R-:W-:Y:S01]  /*137b0*/  @!P4 PRMT R56, R142, 0x5410, RZ ;  /* 0x000054108e38c816 */ /* 0x000fe200000000ff */
[----:B------:R1:W2:Y:S01]  /*137c0*/  LDL.S16 R167, [R1+0xb8] ;  /* 0x0000b80001a77983 */ /* 0x0002a20000100600 */
[----:B------:R-:W-:Y:S01]  /*137d0*/  ISETP.LE.U32.AND P2, PT, R51, UR16, PT ;  /* 0x0000001033007c0c */ /* 0x000fe2000bf43070 */
[----:B------:R-:W1:Y:S01]  /*137e0*/  MUFU.EX2 R139, R117 ;  /* 0x00000075008b7308 */ /* 0x000e620000000800 */
[----:B------:R-:W-:Y:S01]  /*137f0*/  SHF.R.U32.HI R51, RZ, 0x18, R178 ;  /* 0x00000018ff337819 */ /* 0x000fe200000116b2 */
[----:B------:R4:W-:Y:S01]  /*13800*/  @!P4 STL.S16 [R1+0xc0], R159 ;  /* 0x0000c09f0100c387 */ /* 0x0009e20000100600 */
[----:B---3--:R-:W-:Y:S01]  /*13810*/  PRMT R66, R106, 0x7632, R66 ;  /* 0x000076326a427816 */ /* 0x008fe20000000042 */
[----:B------:R-:W-:Y:S01]  /*13820*/  FADD.FTZ R198, R119, R198 ;  /* 0x000000c677c67221 */ /* 0x000fe20000010000 */
[----:B------:R-:W-:Y:S01]  /*13830*/  ISETP.LE.U32.AND P4, PT, R51, UR16, PT ;  /* 0x0000001033007c0c */ /* 0x000fe2000bf83070 */
[----:B------:R3:W3:Y:S01]  /*13840*/  LDL.S16 R142, [R1+0xb0] ;  /* 0x0000b000018e7983 */ /* 0x0006e20000100600 */
[----:B------:R-:W-:Y:S02]  /*13850*/  FADD.FTZ R132, R91, R132 ;  /* 0x000000845b847221 */ /* 0x000fe40000010000 */
[----:B------:R-:W-:Y:S01]  /*13860*/  FADD.FTZ R134, R89, R134 ;  /* 0x0000008659867221 */ /* 0x000fe20000010000 */
[----:B------:R4:W-:Y:S04]  /*13870*/  STG.E.U16 [R172.64+0x50], R62 ;  /* 0x0000503eac007986 */ /* 0x0009e8000c10151a */
[----:B------:R-:W-:Y:S01]  /*13880*/  STG.E.U16 [R172.64+0x52], R56 ;  /* 0x00005238ac007986 */ /* 0x000fe2000c10151a */
[C---:B-1----:R-:W-:Y:S01]  /*13890*/  F2FP.PACK_AB R121, R139.reuse, R197 ;  /* 0x000000c58b79723e */ /* 0x042fe200000000ff */
[----:B------:R-:W-:Y:S02]  /*138a0*/  FADD.FTZ R133, R139, R133 ;  /* 0x000000858b857221 */ /* 0x000fe40000010000 */
[----:B----4-:R1:W4:Y:S01]  /*138b0*/  LDL.S16 R159, [R1+0xb4] ;  /* 0x0000b400019f7983 */ /* 0x0103220000100600 */
[----:B------:R-:W-:Y:S01]  /*138c0*/  MUFU.EX2 R139, R84 ;  /* 0x00000054008b7308 */ /* 0x000fe20000000800 */
[----:B------:R-:W-:Y:S01]  /*138d0*/  @!P0 HADD2 R155, -R72.H0_H0, -RZ.H0_H0 ;  /* 0xa00000ff489b8230 */ /* 0x000fe20000000900 */
[----:B------:R-:W-:Y:S04]  /*138e0*/  FADD.FTZ R133, R116, R133 ;  /* 0x0000008574857221 */ /* 0x000fe80000010000 */
[----:B------:R-:W-:Y:S01]  /*138f0*/  PRMT R157, R155, 0x7610, R157 ;  /* 0x000076109b9d7816 */ /* 0x000fe2000000009d */
[----:B------:R1:W-:Y:S01]  /*13900*/  @!P0 STL.S16 [R1+0xbc], R155 ;  /* 0x0000bc9b01008387 */ /* 0x0003e20000100600 */
[----:B------:R-:W-:Y:S02]  /*13910*/  FADD.FTZ R133, R87, R133 ;  /* 0x0000008557857221 */ /* 0x000fe40000010000 */
[----:B------:R-:W-:Y:S01]  /*13920*/  @!P0 PRMT R72, R157, 0x5410, RZ ;  /* 0x000054109d488816 */ /* 0x000fe200000000ff */
[----:B------:R-:W-:Y:S01]  /*13930*/  MUFU.EX2 R62, R128 ;  /* 0x00000080003e7308 */ /* 0x000fe20000000800 */
[----:B------:R2:W4:Y:S04]  /*13940*/  LDL.S16 R157, [R1+0xac] ;  /* 0x0000ac00019d7983 */ /* 0x0005280000100600 */
[----:B------:R-:W-:Y:S01]  /*13950*/  STG.E.U16 [R188.64+0x50], R72 ;  /* 0x00005048bc007986 */ /* 0x000fe2000c10151a */
[----:B-1----:R-:W-:Y:S05]  /*13960*/  IMAD.WIDE.U32 R154, R154, -0x2daee0ad, RZ ;  /* 0xd2511f539a9a7825 */ /* 0x002fea00078e00ff */
[----:B------:R-:W-:Y:S02]  /*13970*/  LOP3.LUT R51, R155, UR24, R136, 0x96, !PT ;  /* 0x000000189b337c12 */ /* 0x000fe4000f8e9688 */
[----:B------:R-:W-:Y:S02]  /*13980*/  LOP3.LUT R76, R154, 0xffff, RZ, 0xc0, !PT ;  /* 0x0000ffff9a4c7812 */ /* 0x000fe400078ec0ff */
[----:B------:R-:W-:Y:S02]  /*13990*/  LOP3.LUT R91, R51, 0xff, RZ, 0xc0, !PT ;  /* 0x000000ff335b7812 */ /* 0x000fe400078ec0ff */
[--C-:B------:R-:W-:Y:S02]  /*139a0*/  SHF.R.U32.HI R42, RZ, 0x18, R51.reuse ;  /* 0x00000018ff2a7819 */ /* 0x100fe40000011633 */
[----:B------:R-:W-:Y:S02]  /*139b0*/  ISETP.LE.U32.AND P0, PT, R91, UR16, PT ;  /* 0x000000105b007c0c */ /* 0x000fe4000bf03070 */
[----:B------:R-:W-:Y:S02]  /*139c0*/  LOP3.LUT R91, R51, 0xffff, RZ, 0xc0, !PT ;  /* 0x0000ffff335b7812 */ /* 0x000fe400078ec0ff */
[----:B------:R-:W-:Y:S02]  /*139d0*/  SHF.R.U32.HI R51, RZ, 0x10, R51 ;  /* 0x00000010ff337819 */ /* 0x000fe40000011633 */
[----:B------:R-:W-:Y:S02]  /*139e0*/  SHF.R.U32.HI R49, RZ, 0x8, R91 ;  /* 0x00000008ff317819 */ /* 0x000fe4000001165b */
[----:B------:R-:W-:Y:S02]  /*139f0*/  LOP3.LUT R51, R51, 0xff, RZ, 0xc0, !PT ;  /* 0x000000ff33337812 */ /* 0x000fe400078ec0ff */
[----:B------:R-:W-:Y:S02]  /*13a00*/  LOP3.LUT R91, R49, 0xffff, RZ, 0xc0, !PT ;  /* 0x0000ffff315b7812 */ /* 0x000fe400078ec0ff */
[----:B------:R-:W-:Y:S02]  /*13a10*/  PRMT R49, R52, 0x7632, R49 ;  /* 0x0000763234317816 */ /* 0x000fe40000000031 */
[----:B------:R-:W-:Y:S02]  /*13a20*/  SHF.R.U32.HI R76, RZ, 0x8, R76 ;  /* 0x00000008ff4c7819 */ /* 0x000fe4000001164c */
[----:B------:R-:W-:Y:S02]  /*13a30*/  SHF.R.U32.HI R74, RZ, 0x18, R154 ;  /* 0x00000018ff4a7819 */ /* 0x000fe4000001169a */
[----:B------:R-:W-:Y:S02]  /*13a40*/  LOP3.LUT R75, R76, 0xffff, RZ, 0xc0, !PT ;  /* 0x0000ffff4c4b7812 */ /* 0x000fe400078ec0ff */
[----:B------:R-:W-:Y:S01]  /*13a50*/  PRMT R76, R68, 0x7632, R76 ;  /* 0x00007632444c7816 */ /* 0x000fe2000000004c */
[----:B--2---:R-:W-:Y:S05]  /*13a60*/  @!P5 HADD2 R167, -R64.H0_H0, -RZ.H0_H0 ;  /* 0xa00000ff40a7d230 */ /* 0x004fea0000000900 */
[----:B------:R-:W-:Y:S01]  /*13a70*/  PRMT R117, R167, 0x7610, R117 ;  /* 0x00007610a7757816 */ /* 0x000fe20000000075 */
[----:B------:R-:W-:Y:S01]  /*13a80*/  @!P5 STL.S16 [R1+0xb8], R167 ;  /* 0x0000b8a70100d387 */ /* 0x000fe20000100600 */
[----:B---3--:R-:W-:Y:S02]  /*13a90*/  @!P6 HADD2 R142, -R49.H0_H0, -RZ.H0_H0 ;  /* 0xa00000ff318ee230 */ /* 0x008fe40000000900 */
[----:B------:R-:W-:Y:S02]  /*13aa0*/  @!P5 PRMT R64, R117, 0x5410, RZ ;  /* 0x000054107540d816 */ /* 0x000fe400000000ff */
[----:B------:R-:W-:Y:S01]  /*13ab0*/  ISETP.LE.U32.AND P5, PT, R91, UR16, PT ;  /* 0x000000105b007c0c */ /* 0x000fe2000bfa3070 */
[----:B------:R1:W2:Y:S01]  /*13ac0*/  MUFU.EX2 R117, R90 ;  /* 0x0000005a00757308 */ /* 0x0002a20000000800 */
[----:B------:R-:W-:Y:S01]  /*13ad0*/  PRMT R91, R52, 0x5410, R49 ;  /* 0x00005410345b7816 */ /* 0x000fe20000000031 */
[----:B------:R-:W-:Y:S01]  /*13ae0*/  STG.E.U16 [R188.64+0x52], R64 ;  /* 0x00005240bc007986 */ /* 0x000fe2000c10151a */
[----:B----4-:R-:W-:Y:S05]  /*13af0*/  @!P3 HADD2 R159, -R52.H0_H0, -RZ.H0_H0 ;  /* 0xa00000ff349fb230 */ /* 0x010fea0000000900 */
[----:B------:R-:W-:Y:S01]  /*13b00*/  PRMT R156, R159, 0x7610, R156 ;  /* 0x000076109f9c7816 */ /* 0x000fe2000000009c */
[----:B------:R3:W-:Y:S01]  /*13b10*/  @!P3 STL.S16 [R1+0xb4], R159 ;  /* 0x0000b49f0100b387 */ /* 0x0007e20000100600 */
[----:B-1----:R-:W-:Y:S01]  /*13b20*/  PRMT R90, R142, 0x7610, R90 ;  /* 0x000076108e5a7816 */ /* 0x002fe2000000005a */
[----:B--2---:R-:W-:Y:S01]  /*13b30*/  FADD.FTZ R132, R117, R132 ;  /* 0x0000008475847221 */ /* 0x004fe20000010000 */
[----:B------:R-:W-:Y:S01]  /*13b40*/  @!P3 PRMT R52, R156, 0x5410, RZ ;  /* 0x000054109c34b816 */ /* 0x000fe200000000ff */
[----:B------:R1:W2:Y:S01]  /*13b50*/  LDL.S16 R137, [R1+0xa8] ;  /* 0x0000a80001897983 */ /* 0x0002a20000100600 */
[----:B------:R-:W-:Y:S01]  /*13b60*/  @!P6 PRMT R49, R90, 0x5410, RZ ;  /* 0x000054105a31e816 */ /* 0x000fe200000000ff */
[----:B------:R-:W-:Y:S01]  /*13b70*/  FADD.FTZ R132, R79, R132 ;  /* 0x000000844f847221 */ /* 0x000fe20000010000 */
[----:B------:R-:W-:Y:S01]  /*13b80*/  PRMT R90, R43, 0x5410, R41 ;  /* 0x000054102b5a7816 */ /* 0x000fe20000000029 */
[----:B------:R4:W-:Y:S01]  /*13b90*/  @!P6 STL.S16 [R1+0xb0], R142 ;  /* 0x0000b08e0100e387 */ /* 0x0009e20000100600 */
[----:B------:R-:W-:Y:S01]  /*13ba0*/  ISETP.LE.U32.AND P6, PT, R51, UR16, PT ;  /* 0x0000001033007c0c */ /* 0x000fe2000bfc3070 */
[----:B------:R-:W-:Y:S01]  /*13bb0*/  @!P2 HADD2 R157, -R43.H0_H0, -RZ.H0_H0 ;  /* 0xa00000ff2b9da230 */ /* 0x000fe20000000900 */
[----:B------:R-:W-:Y:S01]  /*13bc0*/  ISETP.LE.U32.AND P3, PT, R42, UR16, PT ;  /* 0x000000102a007c0c */ /* 0x000fe2000bf63070 */
[----:B------:R1:W2:Y:S01]  /*13bd0*/  LDL.S16 R156, [R1+0xa4] ;  /* 0x0000a400019c7983 */ /* 0x0002a20000100600 */
[----:B------:R-:W-:Y:S01]  /*13be0*/  PRMT R42, R55, 0x7632, R42 ;  /* 0x00007632372a7816 */ /* 0x000fe2000000002a */
[----:B------:R-:W-:Y:S01]  /*13bf0*/  FADD.FTZ R132, R166, R132 ;  /* 0x00000084a6847221 */ /* 0x000fe20000010000 */
[----:B------:R-:W-:Y:S01]  /*13c00*/  PRMT R152, R157, 0x7610, R152 ;  /* 0x000076109d987816 */ /* 0x000fe20000000098 */
[----:B------:R1:W-:Y:S01]  /*13c10*/  @!P2 STL.S16 [R1+0xac], R157 ;  /* 0x0000ac9d0100a387 */ /* 0x0003e20000100600 */
[C---:B------:R-:W-:Y:S01]  /*13c20*/  F2FP.PACK_AB R51, R135.reuse, R119 ;  /* 0x000000778733723e */ /* 0x040fe200000000ff */
[----:B------:R-:W-:Y:S01]  /*13c30*/  FADD.FTZ R135, R135, R198 ;  /* 0x000000c687877221 */ /* 0x000fe20000010000 */
[----:B------:R-:W-:Y:S01]  /*13c40*/  @!P2 PRMT R43, R152, 0x5410, RZ ;  /* 0x00005410982ba816 */ /* 0x000fe200000000ff */
[----:B------:R1:W-:Y:S01]  /*13c50*/  STG.E.U16 [R110.64+0x50], R49 ;  /* 0x000050316e007986 */ /* 0x0003e2000c10151a */
[----:B------:R-:W-:Y:S02]  /*13c60*/  F2FP.PACK_AB R117, R79, R117 ;  /* 0x000000754f75723e */ /* 0x000fe400000000ff */
[----:B------:R-:W-:Y:S01]  /*13c70*/  LOP3.LUT R79, R154, 0xff, RZ, 0xc0, !PT ;  /* 0x000000ff9a4f7812 */ /* 0x000fe200078ec0ff */
[----:B------:R1:W2:Y:S01]  /*13c80*/  LDL.S16 R152, [R1+0x9c] ;  /* 0x00009c0001987983 */ /* 0x0002a20000100600 */
[----:B---3--:R-:W-:Y:S03]  /*13c90*/  IMAD.WIDE.U32 R158, R158, -0x2daee0ad, RZ ;  /* 0xd2511f539e9e7825 */ /* 0x008fe600078e00ff */
[----:B------:R-:W-:Y:S04]  /*13ca0*/  STG.E.U16 [R110.64+0x4e], R52 ;  /* 0x00004e346e007986 */ /* 0x000fe8000c10151a */
[----:B------:R-:W-:Y:S01]  /*13cb0*/  STG.E.U16 [R108.64+0x50], R43 ;  /* 0x0000502b6c007986 */ /* 0x000fe2000c10151a */
[----:B----4-:R-:W3:Y:S03]  /*13cc0*/  MUFU.EX2 R142, R88 ;  /* 0x00000058008e7308 */ /* 0x010ee60000000800 */
[----:B-1----:R1:W4:Y:S07]  /*13cd0*/  LDL.S16 R157, [R1+0xa0] ;  /* 0x0000a000019d7983 */ /* 0x00232e0000100600 */
[----:B------:R-:W-:Y:S01]  /*13ce0*/  MUFU.EX2 R49, R83 ;  /* 0x0000005300317308 */ /* 0x000fe20000000800 */
[C---:B---3--:R-:W-:Y:S01]  /*13cf0*/  F2FP.PACK_AB R119, R142.reuse, R89 ;  /* 0x000000598e77723e */ /* 0x048fe200000000ff */
[----:B------:R-:W-:Y:S01]  /*13d00*/  FADD.FTZ R134, R142, R134 ;  /* 0x000000868e867221 */ /* 0x000fe20000010000 */
[----:B------:R-:W-:Y:S02]  /*13d10*/  PRMT R89, R55, 0x5410, R42 ;  /* 0x0000541037597816 */ /* 0x000fe4000000002a */
[----:B------:R-:W-:Y:S01]  /*13d20*/  LOP3.LUT R88, R159, UR24, R138, 0x96, !PT ;  /* 0x000000189f587c12 */ /* 0x000fe2000f8e968a */
[----:B------:R-:W-:Y:S03]  /*13d30*/  FADD.FTZ R134, R196, R134 ;  /* 0x00000086c4867221 */ /* 0x000fe60000010000 */
[----:B------:R-:W-:Y:S04]  /*13d40*/  LOP3.LUT R40, R88, 0xff, RZ, 0xc0, !PT ;  /* 0x000000ff58287812 */ /* 0x000fe800078ec0ff */
[----:B------:R-:W-:Y:S02]  /*13d50*/  ISETP.LE.U32.AND P2, PT, R40, UR16, PT ;  /* 0x0000001028007c0c */ /* 0x000fe4000bf43070 */
[----:B------:R-:W-:Y:S04]  /*13d60*/  LOP3.LUT R40, R88, 0xffff, RZ, 0xc0, !PT ;  /* 0x0000ffff58287812 */ /* 0x000fe800078ec0ff */
[----:B------:R-:W-:Y:S04]  /*13d70*/  SHF.R.U32.HI R40, RZ, 0x8, R40 ;  /* 0x00000008ff287819 */ /* 0x000fe80000011628 */
[----:B------:R-:W-:Y:S01]  /*13d80*/  LOP3.LUT R40, R40, 0xffff, RZ, 0xc0, !PT ;  /* 0x0000ffff28287812 */ /* 0x000fe200078ec0ff */
[----:B--2---:R-:W-:Y:S05]  /*13d90*/  @!P4 HADD2 R137, -R41.H0_H0, -RZ.H0_H0 ;  /* 0xa00000ff2989c230 */ /* 0x004fea0000000900 */
[----:B------:R-:W-:Y:S01]  /*13da0*/  PRMT R144, R137, 0x7610, R144 ;  /* 0x0000761089907816 */ /* 0x000fe20000000090 */
[----:B------:R2:W-:Y:S01]  /*13db0*/  @!P4 STL.S16 [R1+0xa8], R137 ;  /* 0x0000a8890100c387 */ /* 0x0005e20000100600 */
[----:B------:R-:W-:Y:S02]  /*13dc0*/  @!P0 HADD2 R156, -R55.H0_H0, -RZ.H0_H0 ;  /* 0xa00000ff379c8230 */ /* 0x000fe40000000900 */
[----:B------:R-:W-:Y:S02]  /*13dd0*/  @!P4 PRMT R41, R144, 0x5410, RZ ;  /* 0x000054109029c816 */ /* 0x000fe400000000ff */
[----:B------:R-:W-:Y:S01]  /*13de0*/  ISETP.LE.U32.AND P4, PT, R40, UR16, PT ;  /* 0x0000001028007c0c */ /* 0x000fe2000bf83070 */
[----:B------:R1:W3:Y:S01]  /*13df0*/  LDL.S16 R144, [R1+0x98] ;  /* 0x0000980001907983 */ /* 0x0002e20000100600 */
[--C-:B------:R-:W-:Y:S02]  /*13e00*/  SHF.R.U32.HI R40, RZ, 0x18, R88.reuse ;  /* 0x00000018ff287819 */ /* 0x100fe40000011658 */
[----:B------:R-:W-:Y:S01]  /*13e10*/  SHF.R.U32.HI R88, RZ, 0x10, R88 ;  /* 0x00000010ff587819 */ /* 0x000fe20000011658 */
[----:B------:R1:W-:Y:S01]  /*13e20*/  @!P0 STL.S16 [R1+0xa4], R156 ;  /* 0x0000a49c01008387 */ /* 0x0003e20000100600 */
[----:B------:R-:W-:Y:S03]  /*13e30*/  @!P6 HADD2 R152, -R48.H0_H0, -RZ.H0_H0 ;  /* 0xa00000ff3098e230 */ /* 0x000fe60000000900 */
[----:B------:R-:W-:Y:S02]  /*13e40*/  STG.E.U16 [R108.64+0x52], R41 ;  /* 0x000052296c007986 */ /* 0x000fe4000c10151a */
[----:B------:R-:W-:Y:S01]  /*13e50*/  PRMT R145, R152, 0x7610, R145 ;  /* 0x0000761098917816 */ /* 0x000fe20000000091 */
[----:B--2---:R2:W1:Y:S01]  /*13e60*/  MUFU.EX2 R137, R85 ;  /* 0x0000005500897308 */ /* 0x0044620000000800 */
[----:B----4-:R-:W-:Y:S05]  /*13e70*/  @!P5 HADD2 R157, -R42.H0_H0, -RZ.H0_H0 ;  /* 0xa00000ff2a9dd230 */ /* 0x010fea0000000900 */
[----:B------:R-:W-:Y:S04]  /*13e80*/  PRMT R147, R157, 0x7610, R147 ;  /* 0x000076109d937816 */ /* 0x000fe80000000093 */
[----:B------:R-:W-:Y:S05]  /*13e90*/  @!P5 PRMT R42, R147, 0x5410, RZ ;  /* 0x00005410932ad816 */ /* 0x000fea00000000ff */
[----:B------:R-:W-:Y:S01]  /*13ea0*/  STG.E.U16 [R172.64+0x62], R42 ;  /* 0x0000622aac007986 */ /* 0x000fe2000c10151a */
[----:B--2---:R-:W-:Y:S01]  /*13eb0*/  PRMT R85, R156, 0x7610, R85 ;  /* 0x000076109c557816 */ /* 0x004fe20000000055 */
[----:B-1----:R-:W-:Y:S02]  /*13ec0*/  FADD.FTZ R135, R137, R135 ;  /* 0x0000008789877221 */ /* 0x002fe40000010000 */
[----:B------:R1:W2:Y:S01]  /*13ed0*/  LDL.S16 R156, [R1+0x94] ;  /* 0x00009400019c7983 */ /* 0x0002a20000100600 */
[----:B------:R-:W-:Y:S02]  /*13ee0*/  @!P0 PRMT R55, R85, 0x5410, RZ ;  /* 0x0000541055378816 */ /* 0x000fe400000000ff */
[----:B------:R-:W-:Y:S01]  /*13ef0*/  ISETP.LE.U32.AND P0, PT, R40, UR16, PT ;  /* 0x0000001028007c0c */ /* 0x000fe2000bf03070 */
[----:B------:R1:W2:Y:S01]  /*13f00*/  LDL.S16 R85, [R1+0x90] ;  /* 0x0000900001557983 */ /* 0x0002a20000100600 */
[----:B------:R-:W-:Y:S03]  /*13f10*/  PRMT R40, R48, 0x7632, R40 ;  /* 0x0000763230287816 */ /* 0x000fe60000000028 */
[----:B------:R-:W-:Y:S01]  /*13f20*/  @!P5 STL.S16 [R1+0xa0], R157 ;  /* 0x0000a09d0100d387 */ /* 0x000fe20000100600 */
[----:B------:R-:W-:Y:S02]  /*13f30*/  ISETP.LE.U32.AND P5, PT, R79, UR16, PT ;  /* 0x000000104f007c0c */ /* 0x000fe4000bfa3070 */
[----:B------:R-:W-:Y:S01]  /*13f40*/  LOP3.LUT R79, R88, 0xff, RZ, 0xc0, !PT ;  /* 0x000000ff584f7812 */ /* 0x000fe200078ec0ff */
[----:B------:R1:W-:Y:S01]  /*13f50*/  @!P6 STL.S16 [R1+0x9c], R152 ;  /* 0x00009c980100e387 */ /* 0x0003e20000100600 */
[----:B------:R-:W-:Y:S02]  /*13f60*/  PRMT R88, R48, 0x5410, R40 ;  /* 0x0000541030587816 */ /* 0x000fe40000000028 */
[----:B------:R-:W-:Y:S01]  /*13f70*/  @!P6 PRMT R48, R145, 0x5410, RZ ;  /* 0x000054109130e816 */ /* 0x000fe200000000ff */
[----:B------:R2:W2:Y:S01]  /*13f80*/  LDL.S16 R147, [R1+0x80] ;  /* 0x0000800001937983 */ /* 0x0004a20000100600 */
[----:B------:R-:W-:Y:S03]  /*13f90*/  ISETP.LE.U32.AND P6, PT, R79, UR16, PT ;  /* 0x000000104f007c0c */ /* 0x000fe6000bfc3070 */
[----:B------:R-:W-:Y:S04]  /*13fa0*/  STG.E.U16 [R172.64+0x60], R55 ;  /* 0x00006037ac007986 */ /* 0x000fe8000c10151a */
[----:B------:R-:W-:Y:S04]  /*13fb0*/  STG.E.U16 [R188.64+0x60], R48 ;  /* 0x00006030bc007986 */ /* 0x000fe8000c10151a */
[----:B-1----:R1:W2:Y:S01]  /*13fc0*/  LDL.S16 R152, [R1+0x8c] ;  /* 0x00008c0001987983 */ /* 0x0022a20000100600 */
[----:B---3--:R-:W-:Y:S05]  /*13fd0*/  @!P3 HADD2 R144, -R40.H0_H0, -RZ.H0_H0 ;  /* 0xa00000ff2890b230 */ /* 0x008fea0000000900 */
[----:B------:R-:W-:Y:S01]  /*13fe0*/  PRMT R79, R144, 0x7610, R79 ;  /* 0x00007610904f7816 */ /* 0x000fe2000000004f */
[----:B------:R3:W-:Y:S03]  /*13ff0*/  @!P3 STL.S16 [R1+0x98], R144 ;  /* 0x000098900100b387 */ /* 0x0007e60000100600 */
[----:B------:R-:W-:Y:S01]  /*14000*/  @!P3 PRMT R40, R79, 0x5410, RZ ;  /* 0x000054104f28b816 */ /* 0x000fe200000000ff */
[----:B------:R1:W4:Y:S01]  /*14010*/  LDL.S16 R145, [R1+0x70] ;  /* 0x0000700001917983 */ /* 0x0003220000100600 */
[----:B------:R-:W-:Y:S02]  /*14020*/  SHF.R.U32.HI R79, RZ, 0x10, R154 ;  /* 0x00000010ff4f7819 */ /* 0x000fe4000001169a */
[----:B------:R-:W-:Y:S01]  /*14030*/  ISETP.LE.U32.AND P3, PT, R75, UR16, PT ;  /* 0x000000104b007c0c */ /* 0x000fe2000bf63070 */
[----:B------:R-:W-:Y:S01]  /*14040*/  STG.E.U16 [R188.64+0x62], R40 ;  /* 0x00006228bc007986 */ /* 0x000fe2000c10151a */
[----:B------:R-:W-:Y:S01]  /*14050*/  LOP3.LUT R79, R79, 0xff, RZ, 0xc0, !PT ;  /* 0x000000ff4f4f7812 */ /* 0x000fe200078ec0ff */
[----:B------:R1:W-:Y:S02]  /*14060*/  MUFU.EX2 R75, R118 ;  /* 0x00000076004b7308 */ /* 0x0003e40000000800 */
[----:B---3--:R3:W3:Y:S01]  /*14070*/  LDL.S16 R144, [R1+0x6c] ;  /* 0x00006c0001907983 */ /* 0x0086e20000100600 */
[----:B--2---:R-:W-:Y:S05]  /*14080*/  @!P2 HADD2 R156, -R68.H0_H0, -RZ.H0_H0 ;  /* 0xa00000ff449ca230 */ /* 0x004fea0000000900 */
[----:B------:R-:W-:Y:S01]  /*14090*/  PRMT R153, R156, 0x7610, R153 ;  /* 0x000076109c997816 */ /* 0x000fe20000000099 */
[----:B------:R-:W-:Y:S01]  /*140a0*/  @!P4 HADD2 R85, -R76.H0_H0, -RZ.H0_H0 ;  /* 0xa00000ff4c55c230 */ /* 0x000fe20000000900 */
[----:B------:R-:W-:Y:S04]  /*140b0*/  @!P2 STL.S16 [R1+0x94], R156 ;  /* 0x0000949c0100a387 */ /* 0x000fe80000100600 */
[----:B------:R-:W-:Y:S01]  /*140c0*/  PRMT R84, R85, 0x7610, R84 ;  /* 0x0000761055547816 */ /* 0x000fe20000000054 */
[----:B------:R2:W-:Y:S02]  /*140d0*/  @!P4 STL.S16 [R1+0x90], R85 ;  /* 0x000090550100c387 */ /* 0x0005e40000100600 */
[----:B--2---:R-:W-:Y:S01]  /*140e0*/  PRMT R85, R68, 0x5410, R76 ;  /* 0x0000541044557816 */ /* 0x004fe2000000004c */
[----:B------:R-:W-:Y:S01]  /*140f0*/  @!P6 HADD2 R152, -R70.H0_H0, -RZ.H0_H0 ;  /* 0xa00000ff4698e230 */ /* 0x000fe20000000900 */
[----:B------:R-:W-:Y:S02]  /*14100*/  @!P2 PRMT R68, R153, 0x5410, RZ ;  /* 0x000054109944a816 */ /* 0x000fe400000000ff */
[----:B------:R-:W-:Y:S02]  /*14110*/  ISETP.LE.U32.AND P2, PT, R79, UR16, PT ;  /* 0x000000104f007c0c */ /* 0x000fe4000bf43070 */
[----:B------:R-:W-:Y:S01]  /*14120*/  PRMT R79, R70, 0x7632, R79 ;  /* 0x00007632464f7816 */ /* 0x000fe2000000004f */
[----:B------:R-:W-:Y:S01]  /*14130*/  @!P6 STL.S16 [R1+0x8c], R152 ;  /* 0x00008c980100e387 */ /* 0x000fe20000100600 */
[----:B-1----:R-:W-:Y:S02]  /*14140*/  PRMT R118, R152, 0x7610, R118 ;  /* 0x0000761098767816 */ /* 0x002fe40000000076 */
[----:B------:R-:W-:Y:S01]  /*14150*/  @!P4 PRMT R76, R84, 0x5410, RZ ;  /* 0x00005410544cc816 */ /* 0x000fe200000000ff */
[----:B------:R-:W-:Y:S01]  /*14160*/  @!P0 HADD2 R147, -R79.H0_H0, -RZ.H0_H0 ;  /* 0xa00000ff4f938230 */ /* 0x000fe20000000900 */
[----:B------:R-:W-:Y:S01]  /*14170*/  ISETP.LE.U32.AND P4, PT, R74, UR16, PT ;  /* 0x000000104a007c0c */ /* 0x000fe2000bf83070 */
[----:B------:R-:W-:Y:S01]  /*14180*/  STG.E.U16 [R110.64+0x5e], R68 ;  /* 0x00005e446e007986 */ /* 0x000fe2000c10151a */
[----:B------:R-:W-:Y:S02]  /*14190*/  LOP3.LUT R74, R158, 0xff, RZ, 0xc0, !PT ;  /* 0x000000ff9e4a7812 */ /* 0x000fe400078ec0ff */
[----:B------:R-:W-:Y:S01]  /*141a0*/  PRMT R84, R70, 0x5410, R79 ;  /* 0x0000541046547816 */ /* 0x000fe2000000004f */
[----:B------:R-:W-:Y:S01]  /*141b0*/  @!P0 STL.S16 [R1+0x80], R147 ;  /* 0x0000809301008387 */ /* 0x000fe20000100600 */
[----:B------:R-:W-:Y:S02]  /*141c0*/  @!P6 PRMT R70, R118, 0x5410, RZ ;  /* 0x000054107646e816 */ /* 0x000fe400000000ff */
[----:B------:R-:W-:Y:S01]  /*141d0*/  ISETP.LE.U32.AND P6, PT, R74, UR16, PT ;  /* 0x000000104a007c0c */ /* 0x000fe2000bfc3070 */
[----:B------:R-:W-:Y:S01]  /*141e0*/  STG.E.U16 [R110.64+0x60], R76 ;  /* 0x0000604c6e007986 */ /* 0x000fe2000c10151a */
[----:B------:R-:W-:Y:S01]  /*141f0*/  LOP3.LUT R118, R158, 0xffff, RZ, 0xc0, !PT ;  /* 0x0000ffff9e767812 */ /* 0x000fe200078ec0ff */
[----:B------:R1:W-:Y:S01]  /*14200*/  MUFU.EX2 R74, R120 ;  /* 0x00000078004a7308 */ /* 0x0003e20000000800 */
[----:B------:R-:W-:Y:S01]  /*14210*/  PRMT R146, R147, 0x7610, R146 ;  /* 0x0000761093927816 */ /* 0x000fe20000000092 */
[----:B------:R2:W-:Y:S01]  /*14220*/  STG.E.U16 [R108.64+0x60], R70 ;  /* 0x000060466c007986 */ /* 0x0005e2000c10151a */
[----:B------:R-:W-:Y:S02]  /*14230*/  SHF.R.U32.HI R118, RZ, 0x8, R118 ;  /* 0x00000008ff767819 */ /* 0x000fe40000011676 */
[----:B------:R-:W-:Y:S02]  /*14240*/  @!P0 PRMT R79, R146, 0x5410, RZ ;  /* 0x00005410924f8816 */ /* 0x000fe400000000ff */
[----:B------:R-:W-:Y:S03]  /*14250*/  LOP3.LUT R118, R118, 0xffff, RZ, 0xc0, !PT ;  /* 0x0000ffff76767812 */ /* 0x000fe600078ec0ff */
[----:B------:R2:W-:Y:S01]  /*14260*/  STG.E.U16 [R108.64+0x62], R79 ;  /* 0x0000624f6c007986 */ /* 0x0005e2000c10151a */
[----:B------:R-:W-:Y:S02]  /*14270*/  ISETP.LE.U32.AND P0, PT, R118, UR16, PT ;  /* 0x0000001076007c0c */ /* 0x000fe4000bf03070 */
[----:B------:R-:W-:Y:S02]  /*14280*/  F2FP.PACK_AB R118, R87, R116 ;  /* 0x000000745776723e */ /* 0x000fe400000000ff */
[----:B------:R-:W-:Y:S02]  /*14290*/  PRMT R87, R106, 0x5410, R66 ;  /* 0x000054106a577816 */ /* 0x000fe40000000042 */
[C---:B-1----:R-:W-:Y:S01]  /*142a0*/  F2FP.PACK_AB R120, R139.reuse, R137 ;  /* 0x000000898b78723e */ /* 0x042fe200000000ff */
[----:B------:R-:W-:Y:S01]  /*142b0*/  FADD.FTZ R139, R139, R135 ;  /* 0x000000878b8b7221 */ /* 0x000fe20000010000 */
[----:B------:R-:W-:Y:S02]  /*142c0*/  SHF.R.U32.HI R135, RZ, 0x10, R158 ;  /* 0x00000010ff877819 */ /* 0x000fe4000001169e */
[C---:B--2---:R-:W-:Y:S01]  /*142d0*/  PRMT R70, R50.reuse, 0x7632, R70 ;  /* 0x0000763232467816 */ /* 0x044fe20000000046 */
[----:B------:R-:W-:Y:S01]  /*142e0*/  FADD.FTZ R72, R195, R139 ;  /* 0x0000008bc3487221 */ /* 0x000fe20000010000 */
[----:B------:R-:W-:Y:S02]  /*142f0*/  LOP3.LUT R116, R135, 0xff, RZ, 0xc0, !PT ;  /* 0x000000ff87747812 */ /* 0x000fe400078ec0ff */
[----:B------:R1:W2:Y:S01]  /*14300*/  MUFU.EX2 R135, R113 ;  /* 0x0000007100877308 */ /* 0x0002a20000000800 */
[----:B------:R-:W-:Y:S02]  /*14310*/  PRMT R79, R50, 0x5410, R70 ;  /* 0x00005410324f7816 */ /* 0x000fe40000000046 */
[----:B-1----:R-:W-:Y:S01]  /*14320*/  SHF.R.U32.HI R113, RZ, 0x18, R158 ;  /* 0x00000018ff717819 */ /* 0x002fe2000001169e */
[----:B--2---:R-:W-:Y:S04]  /*14330*/  FADD.FTZ R72, R135, R72 ;  /* 0x0000004887487221 */ /* 0x004fe80000010000 */
[----:B------:R-:W-:Y:S01]  /*14340*/  FADD.FTZ R72, R194, R72 ;  /* 0x00000048c2487221 */ /* 0x000fe20000010000 */
[----:B----4-:R-:W-:Y:S05]  /*14350*/  @!P5 HADD2 R145, -R106.H0_H0, -RZ.H0_H0 ;  /* 0xa00000ff6a91d230 */ /* 0x010fea0000000900 */
[----:B------:R-:W-:Y:S01]  /*14360*/  PRMT R143, R145, 0x7610, R143 ;  /* 0x00007610918f7816 */ /* 0x000fe2000000008f */
[----:B------:R-:W-:Y:S03]  /*14370*/  @!P5 STL.S16 [R1+0x70], R145 ;  /* 0x000070910100d387 */ /* 0x000fe60000100600 */
[----:B------:R-:W-:Y:S02]  /*14380*/  @!P5 PRMT R106, R143, 0x5410, RZ ;  /* 0x000054108f6ad816 */ /* 0x000fe400000000ff */
[----:B------:R-:W-:Y:S02]  /*14390*/  ISETP.LE.U32.AND P5, PT, R116, UR16, PT ;  /* 0x0000001074007c0c */ /* 0x000fe4000bfa3070 */
[C---:B------:R-:W-:Y:S01]  /*143a0*/  F2FP.PACK_AB R116, R75.reuse, R196 ;  /* 0x000000c44b74723e */ /* 0x040fe200000000ff */
[----:B------:R-:W-:Y:S01]  /*143b0*/  FADD.FTZ R75, R75, R134 ;  /* 0x000000864b4b7221 */ /* 0x000fe20000010000 */
[----:B------:R-:W-:Y:S01]  /*143c0*/  STG.E.U16 [R172.64+0x70], R106 ;  /* 0x0000706aac007986 */ /* 0x000fe2000c10151a */
[----:B------:R1:W-:Y:S02]  /*143d0*/  MUFU.EX2 R134, R115 ;  /* 0x0000007300867308 */ /* 0x0003e40000000800 */
[----:B------:R-:W-:Y:S01]  /*143e0*/  FADD.FTZ R75, R62, R75 ;  /* 0x0000004b3e4b7221 */ /* 0x000fe20000010000 */
[----:B---3--:R-:W-:Y:S05]  /*143f0*/  @!P3 HADD2 R144, -R66.H0_H0, -RZ.H0_H0 ;  /* 0xa00000ff4290b230 */ /* 0x008fea0000000900 */
[----:B------:R-:W-:Y:S01]  /*14400*/  PRMT R142, R144, 0x7610, R142 ;  /* 0x00007610908e7816 */ /* 0x000fe2000000008e */
[----:B------:R2:W-:Y:S03]  /*14410*/  @!P3 STL.S16 [R1+0x6c], R144 ;  /* 0x00006c900100b387 */ /* 0x0005e60000100600 */
[----:B------:R-:W-:Y:S01]  /*14420*/  @!P3 PRMT R66, R142, 0x5410, RZ ;  /* 0x000054108e42b816 */ /* 0x000fe200000000ff */
[----:B------:R3:W4:Y:S01]  /*14430*/  LDL.S16 R197, [R1+0x88] ;  /* 0x0000880001c57983 */ /* 0x0007220000100600 */
[----:B------:R-:W-:Y:S01]  /*14440*/  ISETP.LE.U32.AND P3, PT, R113, UR16, PT ;  /* 0x0000001071007c0c */ /* 0x000fe2000bf63070 */
[----:B------:R-:W-:Y:S01]  /*14450*/  IMAD.U32 R142, RZ, RZ, UR21 ;  /* 0x00000015ff8e7e24 */ /* 0x000fe2000f8e00ff */
[----:B------:R2:W2:Y:S01]  /*14460*/  MUFU.EX2 R113, R114 ;  /* 0x0000007200717308 */ /* 0x0004a20000000800 */
[----:B------:R3:W3:Y:S03]  /*14470*/  LDL.S16 R167, [R1+0x84] ;  /* 0x0000840001a77983 */ /* 0x0006e60000100600 */
[----:B------:R-:W-:Y:S01]  /*14480*/  LOP3.LUT R142, R163, UR5, R142, 0x96, !PT ;  /* 0x00000005a38e7c12 */ /* 0x000fe2000f8e968e */
[----:B------:R3:W3:Y:S01]  /*14490*/  LDL.S16 R157, [R1+0x7c] ;  /* 0x00007c00019d7983 */ /* 0x0006e20000100600 */
[C---:B-1----:R-:W-:Y:S01]  /*144a0*/  F2FP.PACK_AB R115, R74.reuse, R166 ;  /* 0x000000a64a73723e */ /* 0x042fe200000000ff */
[----:B------:R-:W-:Y:S01]  /*144b0*/  FADD.FTZ R74, R74, R132 ;  /* 0x000000844a4a7221 */ /* 0x000fe20000010000 */
[----:B------:R-:W-:Y:S01]  /*144c0*/  UIADD3 UR5, UR20, -0x61c88647, URZ ;  /* 0x9e3779b914057890 */ /* 0x000fe2000fffe03f */
[----:B------:R1:W3:Y:S01]  /*144d0*/  LDL.S16 R156, [R1+0x78] ;  /* 0x00007800019c7983 */ /* 0x0002e20000100600 */
[----:B------:R-:W-:Y:S01]  /*144e0*/  IMAD.WIDE.U32 R142, R142, -0x326172a9, RZ ;  /* 0xcd9e8d578e8e7825 */ /* 0x000fe200078e00ff */
[----:B------:R1:W-:Y:S02]  /*144f0*/  MUFU.EX2 R132, R129 ;  /* 0x0000008100847308 */ /* 0x0003e40000000800 */
[----:B------:R1:W-:Y:S01]  /*14500*/  STG.E.U16 [R172.64+0x72], R66 ;  /* 0x00007242ac007986 */ /* 0x0003e2000c10151a */
[----:B------:R-:W-:Y:S01]  /*14510*/  FADD.FTZ R74, R165, R74 ;  /* 0x0000004aa54a7221 */ /* 0x000fe20000010000 */
[--C-:B------:R-:W-:Y:S02]  /*14520*/  LOP3.LUT R56, R151, UR25, R142.reuse, 0x96, !PT ;  /* 0x0000001997387c12 */ /* 0x100fe4000f8e968e */
[----:B------:R-:W-:Y:S03]  /*14530*/  LOP3.LUT R142, R141, UR25, R142, 0x96, !PT ;  /* 0x000000198d8e7c12 */ /* 0x000fe6000f8e968e */
[----:B------:R-:W-:Y:S01]  /*14540*/  IMAD.WIDE.U32 R152, R56, -0x2daee0ad, RZ ;  /* 0xd2511f5338987825 */ /* 0x000fe200078e00ff */
[----:B--2---:R-:W-:Y:S03]  /*14550*/  LOP3.LUT R114, R143, UR23, R208, 0x96, !PT ;  /* 0x000000178f727c12 */ /* 0x004fe6000f8e96d0 */
[----:B------:R-:W-:Y:S01]  /*14560*/  FADD.FTZ R64, R113, R133 ;  /* 0x0000008571407221 */ /* 0x000fe20000010000 */
[----:B------:R-:W-:Y:S01]  /*14570*/  F2FP.PACK_AB R113, R134, R113 ;  /* 0x000000718671723e */ /* 0x000fe200000000ff */
[----:B------:R-:W-:Y:S01]  /*14580*/  IMAD.WIDE.U32 R144, R114, -0x2daee0ad, RZ ;  /* 0xd2511f5372907825 */ /* 0x000fe200078e00ff */
[----:B------:R-:W-:Y:S03]  /*14590*/  F2FP.PACK_AB R114, R135, R195 ;  /* 0x000000c38772723e */ /* 0x000fe600000000ff */
[----:B------:R-:W-:Y:S01]  /*145a0*/  FADD.FTZ R64, R134, R64 ;  /* 0x0000004086407221 */ /* 0x000fe20000010000 */
[----:B------:R-:W-:Y:S02]  /*145b0*/  LOP3.LUT R56, R145, UR22, R170, 0x96, !PT ;  /* 0x0000001691387c12 */ /* 0x000fe4000f8e96aa */
[----:B------:R-:W-:Y:S03]  /*145c0*/  LOP3.LUT R128, R153, UR18, R144, 0x96, !PT ;  /* 0x0000001299807c12 */ /* 0x000fe6000f8e9690 */
[----:B------:R-:W-:Y:S01]  /*145d0*/  IMAD.WIDE.U32 R144, R56, -0x326172a9, RZ ;  /* 0xcd9e8d5738907825 */ /* 0x000fe200078e00ff */
[----:B-1----:R-:W-:Y:S03]  /*145e0*/  PRMT R66, R67, 0x7632, R66 ;  /* 0x0000763243427816 */ /* 0x002fe60000000042 */
[----:B------:R-:W-:Y:S01]  /*145f0*/  IMAD.WIDE.U32 R134, R128, -0x326172a9, RZ ;  /* 0xcd9e8d5780867825 */ /* 0x000fe200078e00ff */
[----:B------:R-:W-:Y:S04]  /*14600*/  LOP3.LUT R56, R145, UR19, R150, 0x96, !PT ;  /* 0x0000001391387c12 */ /* 0x000fe8000f8e9696 */
[----:B------:R-:W-:Y:S01]  /*14610*/  LOP3.LUT R128, R135, UR14, R144, 0x96, !PT ;  /* 0x0000000e87807c12 */ /* 0x000fe2000f8e9690 */
[----:B------:R-:W-:Y:S02]  /*14620*/  IMAD.WIDE.U32 R146, R56, -0x2daee0ad, RZ ;  /* 0xd2511f5338927825 */ /* 0x000fe400078e00ff */
[----:B------:R-:W1:Y:S02]  /*14630*/  MUFU.EX2 R56, R107 ;  /* 0x0000006b00387308 */ /* 0x000e640000000800 */
[----:B------:R-:W-:Y:S01]  /*14640*/  IMAD.WIDE.U32 R128, R128, -0x2daee0ad, RZ ;  /* 0xd2511f5380807825 */ /* 0x000fe200078e00ff */
[----:B------:R-:W-:Y:S04]  /*14650*/  LOP3.LUT R152, R147, UR13, R152, 0x96, !PT ;  /* 0x0000000d93987c12 */ /* 0x000fe8000f8e9698 */
[----:B------:R-:W-:Y:S01]  /*14660*/  LOP3.LUT R144, R129, UR9, R146, 0x96, !PT ;  /* 0x0000000981907c12 */ /* 0x000fe2000f8e9692 */
[----:B------:R-:W-:Y:S02]  /*14670*/  IMAD.WIDE.U32 R152, R152, -0x326172a9, RZ ;  /* 0xcd9e8d5798987825 */ /* 0x000fe400078e00ff */
[----:B------:R2:W-:Y:S02]  /*14680*/  MUFU.EX2 R129, R112 ;  /* 0x0000007000817308 */ /* 0x0005e40000000800 */
[----:B------:R-:W-:Y:S01]  /*14690*/  IMAD.WIDE.U32 R144, R144, -0x326172a9, RZ ;  /* 0xcd9e8d5790907825 */ /* 0x000fe200078e00ff */
[----:B------:R-:W-:Y:S04]  /*146a0*/  LOP3.LUT R134, R153, UR10, R134, 0x96, !PT ;  /* 0x0000000a99867c12 */ /* 0x000fe8000f8e9686 */
[----:B------:R-:W-:Y:S04]  /*146b0*/  LOP3.LUT R133, R145, UR4, R152, 0x96, !PT ;  /* 0x0000000491857c12 */ /* 0x000fe8000f8e9698 */
[----:B------:R-:W-:Y:S02]  /*146c0*/  SHF.R.U32.HI R41, RZ, 0x18, R133 ;  /* 0x00000018ff297819 */ /* 0x000fe40000011685 */
[----:B------:R-:W-:Y:S02]  /*146d0*/  LOP3.LUT R52, R133, 0xff, RZ, 0xc0, !PT ;  /* 0x000000ff85347812 */ /* 0x000fe400078ec0ff */
[C---:B-1----:R-:W-:Y:S01]  /*146e0*/  F2FP.PACK_AB R107, R56.reuse, R165 ;  /* 0x000000a5386b723e */ /* 0x042fe200000000ff */
[--C-:B------:R-:W-:Y:S01]  /*146f0*/  FADD.FTZ R56, R56, R74.reuse ;  /* 0x0000004a38387221 */ /* 0x100fe20000010000 */
[----:B------:R-:W-:Y:S02]  /*14700*/  PRMT R74, R58, 0x7632, R74 ;  /* 0x000076323a4a7816 */ /* 0x000fe4000000004a */
[C---:B--2---:R-:W-:Y:S01]  /*14710*/  F2FP.PACK_AB R112, R132.reuse, R62 ;  /* 0x0000003e8470723e */ /* 0x044fe200000000ff */
[--C-:B------:R-:W-:Y:S01]  /*14720*/  FADD.FTZ R62, R132, R75.reuse ;  /* 0x0000004b843e7221 */ /* 0x100fe20000010000 */
[C---:B------:R-:W-:Y:S01]  /*14730*/  PRMT R75, R78.reuse, 0x7632, R75 ;  /* 0x000076324e4b7816 */ /* 0x040fe2000000004b */
[----:B------:R1:W2:Y:S02]  /*14740*/  MUFU.EX2 R132, R86 ;  /* 0x0000005600847308 */ /* 0x0002a40000000800 */
[----:B------:R-:W-:Y:S01]  /*14750*/  FADD.FTZ R62, R131, R62 ;  /* 0x0000003e833e7221 */ /* 0x000fe20000010000 */
[----:B-1----:R-:W-:Y:S01]  /*14760*/  PRMT R86, R78, 0x5410, R75 ;  /* 0x000054104e567816 */ /* 0x002fe2000000004b */
[----:B--2---:R-:W-:Y:S04]  /*14770*/  FADD.FTZ R64, R132, R64 ;  /* 0x0000004084407221 */ /* 0x004fe80000010000 */
[----:B------:R-:W-:Y:S01]  /*14780*/  FADD.FTZ R64, R49, R64 ;  /* 0x0000004031407221 */ /* 0x000fe20000010000 */
[----:B----4-:R-:W-:Y:S02]  /*14790*/  @!P2 HADD2 R197, -R78.H0_H0, -RZ.H0_H0 ;  /* 0xa00000ff4ec5a230 */ /* 0x010fe40000000900 */
[----:B---3--:R-:W-:Y:S03]  /*147a0*/  @!P4 HADD2 R167, -R75.H0_H0, -RZ.H0_H0 ;  /* 0xa00000ff4ba7c230 */ /* 0x008fe60000000900 */
[----:B------:R-:W-:Y:S01]  /*147b0*/  PRMT R135, R197, 0x7610, R135 ;  /* 0x00007610c5877816 */ /* 0x000fe20000000087 */
[----:B------:R1:W-:Y:S01]  /*147c0*/  @!P2 STL.S16 [R1+0x88], R197 ;  /* 0x000088c50100a387 */ /* 0x0003e20000100600 */
[----:B------:R-:W-:Y:S01]  /*147d0*/  @!P6 HADD2 R157, -R58.H0_H0, -RZ.H0_H0 ;  /* 0xa00000ff3a9de230 */ /* 0x000fe20000000900 */
[----:B------:R-:W-:Y:S02]  /*147e0*/  PRMT R83, R167, 0x7610, R83 ;  /* 0x00007610a7537816 */ /* 0x000fe40000000053 */
[----:B------:R-:W-:Y:S01]  /*147f0*/  @!P4 STL.S16 [R1+0x84], R167 ;  /* 0x000084a70100c387 */ /* 0x000fe20000100600 */
[----:B------:R-:W-:Y:S01]  /*14800*/  @!P2 PRMT R78, R135, 0x5410, RZ ;  /* 0x00005410874ea816 */ /* 0x000fe200000000ff */
[----:B------:R-:W-:Y:S01]  /*14810*/  @!P0 HADD2 R156, -R74.H0_H0, -RZ.H0_H0 ;  /* 0xa00000ff4a9c8230 */ /* 0x000fe20000000900 */
[----:B------:R-:W-:Y:S01]  /*14820*/  PRMT R146, R157, 0x7610, R146 ;  /* 0x000076109d927816 */ /* 0x000fe20000000092 */
[----:B------:R-:W-:Y:S01]  /*14830*/  @!P6 STL.S16 [R1+0x7c], R157 ;  /* 0x00007c9d0100e387 */ /* 0x000fe20000100600 */
[----:B------:R-:W-:Y:S01]  /*14840*/  @!P4 PRMT R75, R83, 0x5410, RZ ;  /* 0x00005410534bc816 */ /* 0x000fe200000000ff */
[----:B------:R-:W2:Y:S01]  /*14850*/  MUFU.EX2 R135, R77 ;  /* 0x0000004d00877308 */ /* 0x000ea20000000800 */
[----:B------:R-:W-:Y:S01]  /*14860*/  PRMT R83, R58, 0x5410, R74 ;  /* 0x000054103a537816 */ /* 0x000fe2000000004a */
[----:B------:R-:W-:Y:S01]  /*14870*/  @!P0 STL.S16 [R1+0x78], R156 ;  /* 0x0000789c01008387 */ /* 0x000fe20000100600 */
[----:B------:R-:W-:Y:S02]  /*14880*/  @!P6 PRMT R58, R146, 0x5410, RZ ;  /* 0x00005410923ae816 */ /* 0x000fe400000000ff */
[----:B------:R-:W-:Y:S01]  /*14890*/  ISETP.LE.U32.AND P6, PT, R41, UR16, PT ;  /* 0x0000001029007c0c */ /* 0x000fe2000bfc3070 */
[----:B------:R3:W4:Y:S01]  /*148a0*/  LDL.S16 R165, [R1+0x60] ;  /* 0x0000600001a57983 */ /* 0x0007220000100600 */
[----:B------:R-:W-:Y:S01]  /*148b0*/  LOP3.LUT R41, R143, UR23, R160, 0x96, !PT ;  /* 0x000000178f297c12 */ /* 0x000fe2000f8e96a0 */
[----:B------:R-:W-:Y:S01]  /*148c0*/  IMAD.WIDE.U32 R142, R142, -0x2daee0ad, RZ ;  /* 0xd2511f538e8e7825 */ /* 0x000fe200078e00ff */
[----:B------:R-:W-:Y:S01]  /*148d0*/  ISETP.LE.U32.AND P2, PT, R52, UR16, PT ;  /* 0x0000001034007c0c */ /* 0x000fe2000bf43070 */
[----:B------:R3:W3:Y:S01]  /*148e0*/  LDL.S16 R196, [R1+0x68] ;  /* 0x0000680001c47983 */ /* 0x0006e20000100600 */
[----:B------:R-:W-:Y:S01]  /*148f0*/  LOP3.LUT R52, R133, 0xffff, RZ, 0xc0, !PT ;  /* 0x0000ffff85347812 */ /* 0x000fe200078ec0ff */
[----:B------:R-:W-:Y:S01]  /*14900*/  IMAD.WIDE.U32 R146, R41, -0x2daee0ad, RZ ;  /* 0xd2511f5329927825 */ /* 0x000fe200078e00ff */
[----:B------:R-:W-:Y:S01]  /*14910*/  SHF.R.U32.HI R133, RZ, 0x10, R133 ;  /* 0x00000010ff857819 */ /* 0x000fe20000011685 */
[----:B------:R2:W3:Y:S01]  /*14920*/  LDL.S16 R195, [R1+0x64] ;  /* 0x0000640001c37983 */ /* 0x0004e20000100600 */
[----:B------:R-:W-:Y:S01]  /*14930*/  SHF.R.U32.HI R43, RZ, 0x8, R52 ;  /* 0x00000008ff2b7819 */ /* 0x000fe20000011634 */
[----:B------:R-:W2:Y:S01]  /*14940*/  MUFU.EX2 R41, R122 ;  /* 0x0000007a00297308 */ /* 0x000ea20000000800 */
[----:B------:R-:W-:Y:S01]  /*14950*/  F2FP.PACK_AB R52, R129, R194 ;  /* 0x000000c28134723e */ /* 0x000fe200000000ff */
[----:B-1----:R1:W3:Y:S01]  /*14960*/  LDL.S16 R197, [R1+0x74] ;  /* 0x0000740001c57983 */ /* 0x0022e20000100600 */
[----:B------:R-:W-:Y:S01]  /*14970*/  LOP3.LUT R43, R43, 0xffff, RZ, 0xc0, !PT ;  /* 0x0000ffff2b2b7812 */ /* 0x000fe200078ec0ff */
[----:B------:R-:W-:Y:S01]  /*14980*/  FADD.FTZ R129, R129, R72 ;  /* 0x0000004881817221 */ /* 0x000fe20000010000 */
[----:B------:R-:W-:Y:S01]  /*14990*/  LOP3.LUT R72, R143, UR18, R146, 0x96, !PT ;  /* 0x000000128f487c12 */ /* 0x000fe2000f8e9692 */
[----:B------:R1:W-:Y:S01]  /*149a0*/  STG.E.U16 [R188.64+0x70], R78 ;  /* 0x0000704ebc007986 */ /* 0x0003e2000c10151a */
[----:B------:R-:W-:Y:S02]  /*149b0*/  ISETP.LE.U32.AND P4, PT, R43, UR16, PT ;  /* 0x000000102b007c0c */ /* 0x000fe4000bf83070 */
[----:B------:R-:W-:Y:S01]  /*149c0*/  PRMT R43, R156, 0x7610, R43 ;  /* 0x000076109c2b7816 */ /* 0x000fe2000000002b */
[----:B------:R-:W1:Y:S01]  /*149d0*/  MUFU.EX2 R77, R123 ;  /* 0x0000007b004d7308 */ /* 0x000e620000000800 */
[----:B------:R-:W-:Y:S01]  /*149e0*/  LOP3.LUT R133, R133, 0xff, RZ, 0xc0, !PT ;  /* 0x000000ff85857812 */ /* 0x000fe200078ec0ff */
[----:B------:R-:W-:Y:S01]  /*149f0*/  STG.E.U16 [R188.64+0x72], R75 ;  /* 0x0000724bbc007986 */ /* 0x000fe2000c10151a */
[----:B------:R-:W-:Y:S02]  /*14a00*/  @!P0 PRMT R74, R43, 0x5410, RZ ;  /* 0x000054102b4a8816 */ /* 0x000fe400000000ff */
[----:B------:R-:W-:Y:S01]  /*14a10*/  LOP3.LUT R43, R147, UR22, R148, 0x96, !PT ;  /* 0x00000016932b7c12 */ /* 0x000fe2000f8e9694 */
[----:B------:R1:W-:Y:S01]  /*14a20*/  STG.E.U16 [R110.64+0x6e], R58 ;  /* 0x00006e3a6e007986 */ /* 0x0003e2000c10151a */
[----:B------:R-:W-:Y:S03]  /*14a30*/  ISETP.LE.U32.AND P0, PT, R133, UR16, PT ;  /* 0x0000001085007c0c */ /* 0x000fe6000bf03070 */
[----:B------:R-:W-:Y:S01]  /*14a40*/  IMAD.WIDE.U32 R146, R43, -0x326172a9, RZ ;  /* 0xcd9e8d572b927825 */ /* 0x000fe200078e00ff */
[----:B------:R-:W-:Y:S01]  /*14a50*/  F2FP.PACK_AB R43, R49, R132 ;  /* 0x00000084312b723e */ /* 0x000fe200000000ff */
[----:B------:R-:W-:Y:S01]  /*14a60*/  STG.E.U16 [R110.64+0x70], R74 ;  /* 0x0000704a6e007986 */ /* 0x000fe2000c10151a */
[----:B--2---:R-:W-:Y:S01]  /*14a70*/  F2FP.PACK_AB R49, R135, R131 ;  /* 0x000000838731723e */ /* 0x004fe200000000ff */
[----:B------:R-:W-:Y:S01]  /*14a80*/  FADD.FTZ R56, R41, R56 ;  /* 0x0000003829387221 */ /* 0x000fe20000010000 */
[----:B------:R-:W2:Y:S01]  /*14a90*/  MUFU.EX2 R132, R81 ;  /* 0x0000005100847308 */ /* 0x000ea20000000800 */
[--C-:B------:R-:W-:Y:S01]  /*14aa0*/  FADD.FTZ R122, R135, R62.reuse ;  /* 0x0000003e877a7221 */ /* 0x100fe20000010000 */
[----:B------:R-:W-:Y:S03]  /*14ab0*/  PRMT R62, R60, 0x7632, R62 ;  /* 0x000076323c3e7816 */ /* 0x000fe6000000003e */
[----:B------:R-:W-:Y:S01]  /*14ac0*/  FADD.FTZ R122, R124, R122 ;  /* 0x0000007a7c7a7221 */ /* 0x000fe20000010000 */
[----:B-1----:R-:W-:Y:S02]  /*14ad0*/  PRMT R78, R67, 0x5410, R66 ;  /* 0x00005410434e7816 */ /* 0x002fe40000000042 */
[C---:B------:R-:W-:Y:S01]  /*14ae0*/  F2FP.PACK_AB R41, R77.reuse, R41 ;  /* 0x000000294d29723e */ /* 0x040fe200000000ff */
[----:B------:R-:W-:Y:S01]  /*14af0*/  FADD.FTZ R77, R77, R56 ;  /* 0x000000384d4d7221 */ /* 0x000fe20000010000 */
[----:B------:R-:W-:Y:S01]  /*14b00*/  LOP3.LUT R123, R147, UR19, R140, 0x96, !PT ;  /* 0x00000013937b7c12 */ /* 0x000fe2000f8e968c */
[----:B------:R-:W1:Y:S04]  /*14b10*/  MUFU.EX2 R81, R80 ;  /* 0x0000005000517308 */ /* 0x000e680000000800 */
[----:B------:R-:W-:Y:S01]  /*14b20*/  IMAD.WIDE.U32 R156, R123, -0x2daee0ad, RZ ;  /* 0xd2511f537b9c7825 */ /* 0x000fe200078e00ff */
[----:B------:R-:W-:Y:S04]  /*14b30*/  PRMT R58, R59, 0x7632, R58 ;  /* 0x000076323b3a7816 */ /* 0x000fe8000000003a */
[----:B------:R-:W-:Y:S01]  /*14b40*/  LOP3.LUT R166, R157, UR13, R142, 0x96, !PT ;  /* 0x0000000d9da67c12 */ /* 0x000fe2000f8e968e */
[----:B------:R1:W-:Y:S01]  /*14b50*/  MUFU.EX2 R80, R82 ;  /* 0x0000005200507308 */ /* 0x0003e20000000800 */
[----:B------:R-:W-:Y:S01]  /*14b60*/  IMAD.WIDE.U32 R142, R72, -0x326172a9, RZ ;  /* 0xcd9e8d57488e7825 */ /* 0x000fe200078e00ff */
[----:B------:R-:W-:Y:S03]  /*14b70*/  PRMT R72, R73, 0x7632, R72 ;  /* 0x0000763249487816 */ /* 0x000fe60000000048 */
[----:B--2---:R-:W-:Y:S01]  /*14b80*/  FADD.FTZ R129, R132, R129 ;  /* 0x0000008184817221 */ /* 0x004fe20000010000 */
[----:B------:R-:W-:Y:S01]  /*14b90*/  LOP3.LUT R131, R143, UR14, R146, 0x96, !PT ;  /* 0x0000000e8f837c12 */ /* 0x000fe2000f8e9692 */
[----:B------:R-:W-:Y:S03]  /*14ba0*/  IMAD.WIDE.U32 R166, R166, -0x326172a9, RZ ;  /* 0xcd9e8d57a6a67825 */ /* 0x000fe600078e00ff */
[----:B------:R2:W2:Y:S02]  /*14bb0*/  MUFU.EX2 R123, R130 ;  /* 0x00000082007b7308 */ /* 0x0004a40000000800 */
[----:B------:R-:W-:Y:S01]  /*14bc0*/  LOP3.LUT R142, R167, UR10, R142, 0x96, !PT ;  /* 0x0000000aa78e7c12 */ /* 0x000fe2000f8e968e */
[----:B------:R-:W-:Y:S01]  /*14bd0*/  IMAD.MOV.U32 R167, RZ, RZ, R164 ;  /* 0x000000ffffa77224 */ /* 0x000fe200078e00a4 */
[C---:B-1----:R-:W-:Y:S01]  /*14be0*/  F2FP.PACK_AB R48, R81.reuse, R132 ;  /* 0x000000845130723e */ /* 0x042fe200000000ff */
[----:B------:R-:W-:Y:S01]  /*14bf0*/  FADD.FTZ R81, R81, R129 ;  /* 0x0000008151517221 */ /* 0x000fe20000010000 */
[----:B------:R-:W-:Y:S01]  /*14c00*/  PRMT R82, R60, 0x5410, R62 ;  /* 0x000054103c527816 */ /* 0x000fe2000000003e */
[----:B--2---:R-:W-:Y:S04]  /*14c10*/  IMAD.WIDE.U32 R130, R131, -0x2daee0ad, RZ ;  /* 0xd2511f5383827825 */ /* 0x004fe800078e00ff */
[----:B------:R-:W-:Y:S01]  /*14c20*/  FADD.FTZ R64, R123, R64 ;  /* 0x000000407b407221 */ /* 0x000fe20000010000 */
[----:B------:R-:W-:Y:S05]  /*14c30*/  LOP3.LUT R156, R131, UR9, R156, 0x96, !PT ;  /* 0x00000009839c7c12 */ /* 0x000fea000f8e969c */
[----:B------:R-:W-:Y:S05]  /*14c40*/  IMAD.WIDE.U32 R156, R156, -0x326172a9, RZ ;  /* 0xcd9e8d579c9c7825 */ /* 0x000fea00078e00ff */
[----:B------:R-:W-:Y:S04]  /*14c50*/  LOP3.LUT R55, R157, UR4, R166, 0x96, !PT ;  /* 0x000000049d377c12 */ /* 0x000fe8000f8e96a6 */
[----:B------:R-:W-:Y:S01]  /*14c60*/  LOP3.LUT R42, R55, 0xff, RZ, 0xc0, !PT ;  /* 0x000000ff372a7812 */ /* 0x000fe200078ec0ff */
[----:B----4-:R-:W-:Y:S02]  /*14c70*/  @!P5 HADD2 R165, -R60.H0_H0, -RZ.H0_H0 ;  /* 0xa00000ff3ca5d230 */ /* 0x010fe40000000900 */
[----:B---3--:R-:W-:Y:S03]  /*14c80*/  @!P2 HADD2 R196, -R73.H0_H0, -RZ.H0_H0 ;  /* 0xa00000ff49c4a230 */ /* 0x008fe60000000900 */
[----:B------:R-:W-:Y:S01]  /*14c90*/  PRMT R56, R165, 0x7610, R56 ;  /* 0x00007610a5387816 */ /* 0x000fe20000000038 */
[----:B------:R1:W-:Y:S01]  /*14ca0*/  @!P5 STL.S16 [R1+0x60], R165 ;  /* 0x000060a50100d387 */ /* 0x0003e20000100600 */
[----:B------:R-:W-:Y:S02]  /*14cb0*/  @!P4 HADD2 R195, -R72.H0_H0, -RZ.H0_H0 ;  /* 0xa00000ff48c3c230 */ /* 0x000fe40000000900 */
[----:B------:R-:W-:Y:S02]  /*14cc0*/  @!P5 PRMT R60, R56, 0x5410, RZ ;  /* 0x00005410383cd816 */ /* 0x000fe400000000ff */
[----:B------:R-:W-:Y:S01]  /*14cd0*/  ISETP.LE.U32.AND P5, PT, R42, UR16, PT ;  /* 0x000000102a007c0c */ /* 0x000fe2000bfa3070 */
[----:B------:R-:W-:Y:S01]  /*14ce0*/  @!P3 HADD2 R197, -R62.H0_H0, -RZ.H0_H0 ;  /* 0xa00000ff3ec5b230 */ /* 0x000fe20000000900 */
[----:B------:R-:W-:Y:S01]  /*14cf0*/  LOP3.LUT R42, R55, 0xffff, RZ, 0xc0, !PT ;  /* 0x0000ffff372a7812 */ /* 0x000fe200078ec0ff */
[----:B------:R-:W-:Y:S01]  /*14d00*/  STG.E.U16 [R108.64+0x70], R60 ;  /* 0x0000703c6c007986 */ /* 0x000fe2000c10151a */
[----:B------:R-:W-:Y:S01]  /*14d10*/  PRMT R194, R196, 0x7610, R194 ;  /* 0x00007610c4c27816 */ /* 0x000fe200000000c2 */
[----:B------:R-:W2:Y:S01]  /*14d20*/  MUFU.EX2 R56, R126 ;  /* 0x0000007e00387308 */ /* 0x000ea20000000800 */
[----:B------:R-:W-:Y:S02]  /*14d30*/  PRMT R146, R197, 0x7610, R146 ;  /* 0x00007610c5927816 */ /* 0x000fe40000000092 */
[----:B------:R-:W-:Y:S02]  /*14d40*/  SHF.R.U32.HI R42, RZ, 0x8, R42 ;  /* 0x00000008ff2a7819 */ /* 0x000fe4000001162a */
[----:B------:R-:W-:Y:S02]  /*14d50*/  @!P3 PRMT R62, R146, 0x5410, RZ ;  /* 0x00005410923eb816 */ /* 0x000fe400000000ff */
[----:B------:R-:W-:Y:S02]  /*14d60*/  LOP3.LUT R40, R42, 0xffff, RZ, 0xc0, !PT ;  /* 0x0000ffff2a287812 */ /* 0x000fe400078ec0ff */
[C---:B------:R-:W-:Y:S01]  /*14d70*/  F2FP.PACK_AB R42, R80.reuse, R123 ;  /* 0x0000007b502a723e */ /* 0x040fe200000000ff */
[----:B------:R-:W-:Y:S01]  /*14d80*/  FADD.FTZ R80, R80, R64 ;  /* 0x0000004050507221 */ /* 0x000fe20000010000 */
[----:B------:R-:W-:Y:S01]  /*14d90*/  PRMT R168, R195, 0x7610, R168 ;  /* 0x00007610c3a87816 */ /* 0x000fe200000000a8 */
[----:B------:R-:W-:Y:S01]  /*14da0*/  STG.E.U16 [R108.64+0x72], R62 ;  /* 0x0000723e6c007986 */ /* 0x000fe2000c10151a */
[----:B------:R-:W-:Y:S03]  /*14db0*/  PRMT R64, R71, 0x7632, R64 ;  /* 0x0000763247407816 */ /* 0x000fe60000000040 */
[----:B-1----:R1:W3:Y:S04]  /*14dc0*/  LDL.S16 R165, [R1+0x5c] ;  /* 0x00005c0001a57983 */ /* 0x0022e80000100600 */
[----:B------:R-:W-:Y:S01]  /*14dd0*/  @!P3 STL.S16 [R1+0x74], R197 ;  /* 0x000074c50100b387 */ /* 0x000fe20000100600 */
[----:B------:R-:W-:Y:S02]  /*14de0*/  ISETP.LE.U32.AND P3, PT, R40, UR16, PT ;  /* 0x0000001028007c0c */ /* 0x000fe4000bf63070 */
[--C-:B------:R-:W-:Y:S01]  /*14df0*/  SHF.R.U32.HI R40, RZ, 0x18, R55.reuse ;  /* 0x00000018ff287819 */ /* 0x100fe20000011637 */
[----:B------:R-:W-:Y:S01]  /*14e00*/  @!P2 STL.S16 [R1+0x68], R196 ;  /* 0x000068c40100a387 */ /* 0x000fe20000100600 */
[----:B------:R-:W-:Y:S01]  /*14e10*/  SHF.R.U32.HI R55, RZ, 0x10, R55 ;  /* 0x00000010ff377819 */ /* 0x000fe20000011637 */
[----:B--2---:R-:W-:Y:S01]  /*14e20*/  FADD.FTZ R77, R56, R77 ;  /* 0x0000004d384d7221 */ /* 0x004fe20000010000 */
[----:B------:R-:W-:Y:S01]  /*14e30*/  F2FP.PACK_AB R56, R127, R56 ;  /* 0x000000387f38723e */ /* 0x000fe200000000ff */
[----:B------:R-:W-:Y:S04]  /*14e40*/  @!P4 STL.S16 [R1+0x64], R195 ;  /* 0x000064c30100c387 */ /* 0x000fe80000100600 */
[----:B------:R1:W2:Y:S04]  /*14e50*/  LDL.S16 R146, [R1+0x58] ;  /* 0x0000580001927983 */ /* 0x0002a80000100600 */
[----:B------:R4:W-:Y:S02]  /*14e60*/  STL [R1+0x1dc], R81 ;  /* 0x0001dc5101007387 */ /* 0x0009e40000100800 */
[----:B----4-:R-:W-:Y:S02]  /*14e70*/  PRMT R81, R73, 0x5410, R72 ;  /* 0x0000541049517816 */ /* 0x010fe40000000048 */
[----:B------:R-:W-:Y:S02]  /*14e80*/  @!P2 PRMT R73, R194, 0x5410, RZ ;  /* 0x00005410c249a816 */ /* 0x000fe400000000ff */
[----:B------:R-:W-:Y:S01]  /*14e90*/  @!P4 PRMT R72, R168, 0x5410, RZ ;  /* 0x00005410a848c816 */ /* 0x000fe200000000ff */
[----:B------:R1:W4:Y:S01]  /*14ea0*/  LDL.S16 R194, [R1+0x44] ;  /* 0x0000440001c27983 */ /* 0x0003220000100600 */
[----:B------:R-:W-:Y:S02]  /*14eb0*/  ISETP.LE.U32.AND P2, PT, R40, UR16, PT ;  /* 0x0000001028007c0c */ /* 0x000fe4000bf43070 */
[----:B------:R-:W-:Y:S01]  /*14ec0*/  LOP3.LUT R40, R144, 0xff, RZ, 0xc0, !PT ;  /* 0x000000ff90287812 */ /* 0x000fe200078ec0ff */
[----:B------:R1:W-:Y:S03]  /*14ed0*/  STL [R1+0x1d8], R80 ;  /* 0x0001d85001007387 */ /* 0x0003e60000100800 */
[----:B------:R-:W-:Y:S01]  /*14ee0*/  ISETP.LE.U32.AND P4, PT, R40, UR16, PT ;  /* 0x0000001028007c0c */ /* 0x000fe2000bf83070 */
[----:B------:R2:W4:Y:S01]  /*14ef0*/  LDL.S16 R168, [R1+0x40] ;  /* 0x0000400001a87983 */ /* 0x0005220000100600 */
[C---:B------:R-:W-:Y:S03]  /*14f00*/  F2FP.PACK_AB R40, R125.reuse, R124 ;  /* 0x0000007c7d28723e */ /* 0x040fe600000000ff */
[----:B------:R-:W-:Y:S04]  /*14f10*/  STG.E.U16 [R172.64+0x82], R72 ;  /* 0x00008248ac007986 */ /* 0x000fe8000c10151a */
[----:B------:R-:W-:Y:S01]  /*14f20*/  STG.E.U16 [R172.64+0x80], R73 ;  /* 0x00008049ac007986 */ /* 0x000fe2000c10151a */
[----:B-1----:R-:W-:Y:S01]  /*14f30*/  FADD.FTZ R80, R125, R122 ;  /* 0x0000007a7d507221 */ /* 0x002fe20000010000 */
[----:B------:R-:W-:Y:S02]  /*14f40*/  LOP3.LUT R122, R55, 0xff, RZ, 0xc0, !PT ;  /* 0x000000ff377a7812 */ /* 0x000fe400078ec0ff */
[----:B------:R-:W-:Y:S04]  /*14f50*/  LOP3.LUT R55, R144, 0xffff, RZ, 0xc0, !PT ;  /* 0x0000ffff90377812 */ /* 0x000fe800078ec0ff */
[----:B------:R-:W-:Y:S01]  /*14f60*/  SHF.R.U32.HI R55, RZ, 0x8, R55 ;  /* 0x00000008ff377819 */ /* 0x000fe20000011637 */
[----:B---3--:R-:W-:Y:S05]  /*14f70*/  @!P0 HADD2 R165, -R71.H0_H0, -RZ.H0_H0 ;  /* 0xa00000ff47a58230 */ /* 0x008fea0000000900 */
[----:B------:R-:W-:Y:S01]  /*14f80*/  PRMT R126, R165, 0x7610, R126 ;  /* 0x00007610a57e7816 */ /* 0x000fe2000000007e */
[----:B------:R1:W-:Y:S01]  /*14f90*/  @!P0 STL.S16 [R1+0x5c], R165 ;  /* 0x00005ca501008387 */ /* 0x0003e20000100600 */
[----:B--2---:R-:W-:Y:S05]  /*14fa0*/  @!P6 HADD2 R146, -R64.H0_H0, -RZ.H0_H0 ;  /* 0xa00000ff4092e230 */ /* 0x004fea0000000900 */
[----:B------:R-:W-:Y:S01]  /*14fb0*/  PRMT R143, R146, 0x7610, R143 ;  /* 0x00007610928f7816 */ /* 0x000fe2000000008f */
[----:B-1----:R1:W2:Y:S04]  /*14fc0*/  LDL.S16 R165, [R1+0x28] ;  /* 0x0000280001a57983 */ /* 0x0022a80000100600 */
[----:B------:R3:W-:Y:S01]  /*14fd0*/  STL [R1+0x1e0], R80 ;  /* 0x0001e05001007387 */ /* 0x0007e20000100800 */
[----:B----4-:R-:W-:Y:S01]  /*14fe0*/  @!P5 HADD2 R194, -R69.H0_H0, -RZ.H0_H0 ;  /* 0xa00000ff45c2d230 */ /* 0x010fe20000000900 */
[----:B---3--:R-:W-:Y:S02]  /*14ff0*/  PRMT R80, R71, 0x5410, R64 ;  /* 0x0000541047507816 */ /* 0x008fe40000000040 */
[----:B------:R-:W-:Y:S02]  /*15000*/  @!P0 PRMT R71, R126, 0x5410, RZ ;  /* 0x000054107e478816 */ /* 0x000fe400000000ff */
[----:B------:R-:W-:Y:S01]  /*15010*/  ISETP.LE.U32.AND P0, PT, R122, UR16, PT ;  /* 0x000000107a007c0c */ /* 0x000fe2000bf03070 */
[----:B------:R1:W3:Y:S01]  /*15020*/  LDL.S16 R126, [R1+0x1c] ;  /* 0x00001c00017e7983 */ /* 0x0002e20000100600 */
[----:B------:R-:W-:Y:S02]  /*15030*/  @!P6 PRMT R64, R143, 0x5410, RZ ;  /* 0x000054108f40e816 */ /* 0x000fe400000000ff */
[----:B------:R-:W-:Y:S01]  /*15040*/  PRMT R122, R194, 0x7610, R122 ;  /* 0x00007610c27a7816 */ /* 0x000fe2000000007a */
[----:B------:R4:W-:Y:S04]  /*15050*/  @!P6 STL.S16 [R1+0x58], R146 ;  /* 0x000058920100e387 */ /* 0x0009e80000100600 */
[----:B------:R-:W-:Y:S04]  /*15060*/  STG.E.U16 [R188.64+0x80], R71 ;  /* 0x00008047bc007986 */ /* 0x000fe8000c10151a */
[----:B------:R1:W-:Y:S01]  /*15070*/  STG.E.U16 [R188.64+0x82], R64 ;  /* 0x00008240bc007986 */ /* 0x0003e2000c10151a */
[----:B----4-:R-:W-:Y:S01]  /*15080*/  FADD.FTZ R146, R127, R77 ;  /* 0x0000004d7f927221 */ /* 0x010fe20000010000 */
[----:B------:R-:W-:Y:S02]  /*15090*/  LOP3.LUT R77, R55, 0xffff, RZ, 0xc0, !PT ;  /* 0x0000ffff374d7812 */ /* 0x000fe400078ec0ff */
[----:B------:R-:W-:Y:S02]  /*150a0*/  PRMT R55, R69, 0x7632, R55 ;  /* 0x0000763245377816 */ /* 0x000fe40000000037 */
[----:B------:R-:W-:Y:S01]  /*150b0*/  ISETP.LE.U32.AND P6, PT, R77, UR16, PT ;  /* 0x000000104d007c0c */ /* 0x000fe2000bfc3070 */
[----:B------:R4:W-:Y:S01]  /*150c0*/  STL [R1+0x1e4], R146 ;  /* 0x0001e49201007387 */ /* 0x0009e20000100800 */
[----:B------:R-:W-:Y:S01]  /*150d0*/  SHF.R.U32.HI R77, RZ, 0x10, R144 ;  /* 0x00000010ff4d7819 */ /* 0x000fe20000011690 */
[----:B------:R-:W-:Y:S01]  /*150e0*/  @!P3 HADD2 R168, -R55.H0_H0, -RZ.H0_H0 ;  /* 0xa00000ff37a8b230 */ /* 0x000fe20000000900 */
[----:B-1----:R-:W-:Y:S01]  /*150f0*/  PRMT R64, R65, 0x7632, R64 ;  /* 0x0000763241407816 */ /* 0x002fe20000000040 */
[----:B------:R1:W3:Y:S01]  /*15100*/  LDL.S16 R143, [R1+0x8] ;  /* 0x00000800018f7983 */ /* 0x0002e20000100600 */
[----:B------:R-:W-:Y:S02]  /*15110*/  LOP3.LUT R68, R77, 0xff, RZ, 0xc0, !PT ;  /* 0x000000ff4d447812 */ /* 0x000fe400078ec0ff */
[----:B------:R-:W-:Y:S02]  /*15120*/  PRMT R132, R168, 0x7610, R132 ;  /* 0x00007610a8847816 */ /* 0x000fe40000000084 */
[----:B------:R-:W-:Y:S02]  /*15130*/  PRMT R77, R69, 0x5410, R55 ;  /* 0x00005410454d7816 */ /* 0x000fe40000000037 */
[----:B------:R-:W-:Y:S02]  /*15140*/  @!P5 PRMT R69, R122, 0x5410, RZ ;  /* 0x000054107a45d816 */ /* 0x000fe400000000ff */
[----:B------:R-:W-:Y:S02]  /*15150*/  @!P3 PRMT R55, R132, 0x5410, RZ ;  /* 0x000054108437b816 */ /* 0x000fe400000000ff */
[----:B------:R-:W-:Y:S01]  /*15160*/  SHF.R.U32.HI R122, RZ, 0x18, R144 ;  /* 0x00000018ff7a7819 */ /* 0x000fe20000011690 */
[----:B------:R-:W-:Y:S04]  /*15170*/  STG.E.U16 [R110.64+0x7e], R69 ;  /* 0x00007e456e007986 */ /* 0x000fe8000c10151a */
[----:B------:R1:W-:Y:S04]  /*15180*/  STG.E.U16 [R110.64+0x80], R55 ;  /* 0x000080376e007986 */ /* 0x0003e8000c10151a */
[----:B----4-:R4:W4:Y:S04]  /*15190*/  LDL.S16 R146, [R1+0xc] ;  /* 0x00000c0001927983 */ /* 0x0109280000100600 */
[----:B------:R-:W-:Y:S01]  /*151a0*/  @!P5 STL.S16 [R1+0x44], R194 ;  /* 0x000044c20100d387 */ /* 0x000fe20000100600 */
[----:B------:R-:W-:Y:S02]  /*151b0*/  ISETP.LE.U32.AND P5, PT, R68, UR16, PT ;  /* 0x0000001044007c0c */ /* 0x000fe4000bfa3070 */
[C---:B------:R-:W-:Y:S01]  /*151c0*/  PRMT R68, R53.reuse, 0x7632, R68 ;  /* 0x0000763235447816 */ /* 0x040fe20000000044 */
[----:B------:R1:W-:Y:S01]  /*151d0*/  @!P3 STL.S16 [R1+0x40], R168 ;  /* 0x000040a80100b387 */ /* 0x0003e20000100600 */
[----:B------:R-:W-:Y:S02]  /*151e0*/  ISETP.LE.U32.AND P3, PT, R122, UR16, PT ;  /* 0x000000107a007c0c */ /* 0x000fe4000bf63070 */
[----:B------:R-:W-:Y:S02]  /*151f0*/  PRMT R76, R53, 0x5410, R68 ;  /* 0x00005410354c7816 */ /* 0x000fe40000000044 */
[----:B------:R-:W-:Y:S02]  /*15200*/  LOP3.LUT R122, R156, 0xff, RZ, 0xc0, !PT ;  /* 0x000000ff9c7a7812 */ /* 0x000fe400078ec0ff */
[----:B-1----:R-:W-:Y:S01]  /*15210*/  PRMT R55, R57, 0x7632, R55 ;  /* 0x0000763239377816 */ /* 0x002fe20000000037 */
[----:B------:R-:W-:Y:S01]  /*15220*/  IMAD.MOV.U32 R168, RZ, RZ, R3 ;  /* 0x000000ffffa87224 */ /* 0x000fe200078e0003 */
[----:B--2---:R-:W-:Y:S05]  /*15230*/  @!P0 HADD2 R165, -R53.H0_H0, -RZ.H0_H0 ;  /* 0xa00000ff35a58230 */ /* 0x004fea0000000900 */
[----:B------:R-:W-:Y:S01]  /*15240*/  PRMT R147, R165, 0x7610, R147 ;  /* 0x00007610a5937816 */ /* 0x000fe20000000093 */
[----:B------:R1:W-:Y:S03]  /*15250*/  @!P0 STL.S16 [R1+0x28], R165 ;  /* 0x000028a501008387 */ /* 0x0003e60000100600 */
[----:B------:R-:W-:Y:S01]  /*15260*/  @!P0 PRMT R53, R147, 0x5410, RZ ;  /* 0x0000541093358816 */ /* 0x000fe200000000ff */
[----:B------:R2:W2:Y:S01]  /*15270*/  LDL.S16 R132, [R1+0x4] ;  /* 0x0000040001847983 */ /* 0x0004a20000100600 */
[----:B------:R-:W-:Y:S02]  /*15280*/  ISETP.LE.U32.AND P0, PT, R122, UR16, PT ;  /* 0x000000107a007c0c */ /* 0x000fe4000bf03070 */
[----:B------:R-:W-:Y:S01]  /*15290*/  LOP3.LUT R122, R156, 0xffff, RZ, 0xc0, !PT ;  /* 0x0000ffff9c7a7812 */ /* 0x000fe200078ec0ff */
[----:B------:R-:W-:Y:S03]  /*152a0*/  STG.E.U16 [R108.64+0x80], R53 ;  /* 0x000080356c007986 */ /* 0x000fe6000c10151a */
[----:B------:R-:W-:Y:S04]  /*152b0*/  SHF.R.U32.HI R122, RZ, 0x8, R122 ;  /* 0x00000008ff7a7819 */ /* 0x000fe8000001167a */
[----:B------:R-:W-:Y:S01]  /*152c0*/  LOP3.LUT R122, R122, 0xffff, RZ, 0xc0, !PT ;  /* 0x0000ffff7a7a7812 */ /* 0x000fe200078ec0ff */
[----:B-1----:R-:W-:Y:S01]  /*152d0*/  IMAD.MOV.U32 R165, RZ, RZ, R2 ;  /* 0x000000ffffa57224 */ /* 0x002fe200078e0002 */
[----:B---3--:R-:W-:Y:S05]  /*152e0*/  @!P2 HADD2 R126, -R68.H0_H0, -RZ.H0_H0 ;  /* 0xa00000ff447ea230 */ /* 0x008fea0000000900 */
[----:B------:R-:W-:Y:S01]  /*152f0*/  PRMT R125, R126, 0x7610, R125 ;  /* 0x000076107e7d7816 */ /* 0x000fe2000000007d */
[----:B------:R1:W-:Y:S03]  /*15300*/  @!P2 STL.S16 [R1+0x1c], R126 ;  /* 0x00001c7e0100a387 */ /* 0x0003e60000100600 */
[----:B------:R-:W-:Y:S02]  /*15310*/  @!P2 PRMT R68, R125, 0x5410, RZ ;  /* 0x000054107d44a816 */ /* 0x000fe400000000ff */
[----:B------:R-:W-:Y:S01]  /*15320*/  ISETP.LE.U32.AND P2, PT, R122, UR16, PT ;  /* 0x000000107a007c0c */ /* 0x000fe2000bf43070 */
[----:B------:R3:W3:Y:S01]  /*15330*/  LDL.S16 R125, [R1+0x18] ;  /* 0x00001800017d7983 */ /* 0x0006e20000100600 */
[--C-:B------:R-:W-:Y:S03]  /*15340*/  SHF.R.U32.HI R122, RZ, 0x10, R156.reuse ;  /* 0x00000010ff7a7819 */ /* 0x100fe6000001169c */
[----:B------:R-:W-:Y:S01]  /*15350*/  STG.E.U16 [R108.64+0x82], R68 ;  /* 0x000082446c007986 */ /* 0x000fe2000c10151a */
[----:B------:R-:W-:Y:S07]  /*15360*/  LOP3.LUT R122, R122, 0xff, RZ, 0xc0, !PT ;  /* 0x000000ff7a7a7812 */ /* 0x000fee00078ec0ff */
[----:B------:R-:W-:Y:S01]  /*15370*/  @!P2 HADD2 R252, -R58.H0_H0, -RZ.H0_H0 ;  /* 0xa00000ff3afca230 */ /* 0x000fe20000000900 */
[----:B-1----:R1:W3:Y:S01]  /*15380*/  LDL.S16 R126, [R1+0x20] ;  /* 0x00002000017e7983 */ /* 0x0022e20000100600 */
[----:B------:R-:W-:Y:S05]  /*15390*/  @!P6 HADD2 R143, -R70.H0_H0, -RZ.H0_H0 ;  /* 0xa00000ff468fe230 */ /* 0x000fea0000000900 */
[----:B------:R-:W-:Y:S04]  /*153a0*/  PRMT R133, R143, 0x7610, R133 ;  /* 0x000076108f857816 */ /* 0x000fe80000000085 */
[----:B------:R-:W-:Y:S05]  /*153b0*/  @!P6 PRMT R70, R133, 0x5410, RZ ;  /* 0x000054108546e816 */ /* 0x000fea00000000ff */
[----:B------:R-:W-:Y:S01]  /*153c0*/  STG.E.U16 [R172.64+0x92], R70 ;  /* 0x00009246ac007986 */ /* 0x000fe2000c10151a */
[----:B----4-:R-:W-:Y:S05]  /*153d0*/  @!P4 HADD2 R146, -R50.H0_H0, -RZ.H0_H0 ;  /* 0xa00000ff3292c230 */ /* 0x010fea0000000900 */
[----:B------:R-:W-:Y:S01]  /*153e0*/  PRMT R135, R146, 0x7610, R135 ;  /* 0x0000761092877816 */ /* 0x000fe20000000087 */
[----:B------:R-:W-:Y:S03]  /*153f0*/  @!P4 STL.S16 [R1+0xc], R146 ;  /* 0x00000c920100c387 */ /* 0x000fe60000100600 */
[----:B------:R-:W-:Y:S01]  /*15400*/  @!P4 PRMT R50, R135, 0x5410, RZ ;  /* 0x000054108732c816 */ /* 0x000fe200000000ff */
[----:B------:R4:W-:Y:S01]  /*15410*/  @!P6 STL.S16 [R1+0x8], R143 ;  /* 0x0000088f0100e387 */ /* 0x0009e20000100600 */
[----:B------:R-:W-:Y:S01]  /*15420*/  ISETP.LE.U32.AND P4, PT, R122, UR16, PT ;  /* 0x000000107a007c0c */ /* 0x000fe2000bf83070 */
[----:B------:R-:W-:Y:S01]  /*15430*/  IMAD.WIDE.U32 R134, R134, -0x2daee0ad, RZ ;  /* 0xd2511f5386867825 */ /* 0x000fe200078e00ff */
[----:B------:R-:W-:Y:S01]  /*15440*/  SHF.R.U32.HI R122, RZ, 0x18, R156 ;  /* 0x00000018ff7a7819 */ /* 0x000fe2000001169c */
[----:B------:R1:W-:Y:S03]  /*15450*/  STG.E.U16 [R172.64+0x90], R50 ;  /* 0x00009032ac007986 */ /* 0x0003e6000c10151a */
[----:B------:R-:W-:Y:S02]  /*15460*/  LOP3.LUT R106, R135, UR24, R128, 0x96, !PT ;  /* 0x00000018876a7c12 */ /* 0x000fe4000f8e9680 */
[----:B------:R-:W-:Y:S02]  /*15470*/  ISETP.LE.U32.AND P6, PT, R122, UR16, PT ;  /* 0x000000107a007c0c */ /* 0x000fe4000bfc3070 */
[C---:B------:R-:W-:Y:S02]  /*15480*/  LOP3.LUT R75, R106.reuse, 0xffff, RZ, 0xc0, !PT ;  /* 0x0000ffff6a4b7812 */ /* 0x040fe400078ec0ff */
[----:B------:R-:W-:Y:S01]  /*15490*/  LOP3.LUT R122, R106, 0xff, RZ, 0xc0, !PT ;  /* 0x000000ff6a7a7812 */ /* 0x000fe200078ec0ff */
[----:B------:R-:W-:Y:S01]  /*154a0*/  @!P4 HADD2 R251, -R61.H0_H0, -RZ.H0_H0 ;  /* 0xa00000ff3dfbc230 */ /* 0x000fe20000000900 */
[----:B------:R-:W-:Y:S02]  /*154b0*/  SHF.R.U32.HI R75, RZ, 0x8, R75 ;  /* 0x00000008ff4b7819 */ /* 0x000fe4000001164b */
[--C-:B------:R-:W-:Y:S02]  /*154c0*/  SHF.R.U32.HI R74, RZ, 0x18, R106.reuse ;  /* 0x00000018ff4a7819 */ /* 0x100fe4000001166a */
[----:B------:R-:W-:Y:S02]  /*154d0*/  SHF.R.U32.HI R106, RZ, 0x10, R106 ;  /* 0x00000010ff6a7819 */ /* 0x000fe4000001166a */
[----:B------:R-:W-:Y:S02]  /*154e0*/  LOP3.LUT R75, R75, 0xffff, RZ, 0xc0, !PT ;  /* 0x0000ffff4b4b7812 */ /* 0x000fe400078ec0ff */
[----:B------:R-:W-:Y:S02]  /*154f0*/  LOP3.LUT R60, R106, 0xff, RZ, 0xc0, !PT ;  /* 0x000000ff6a3c7812 */ /* 0x000fe400078ec0ff */
[----:B------:R-:W-:Y:S01]  /*15500*/  LOP3.LUT R71, R134, 0xff, RZ, 0xc0, !PT ;  /* 0x000000ff86477812 */ /* 0x000fe200078ec0ff */
[----:B----4-:R-:W-:Y:S05]  /*15510*/  IMAD.WIDE.U32 R142, R142, -0x2daee0ad, RZ ;  /* 0xd2511f538e8e7825 */ /* 0x010fea00078e00ff */
[----:B------:R-:W-:Y:S02]  /*15520*/  LOP3.LUT R106, R143, UR24, R130, 0x96, !PT ;  /* 0x000000188f6a7c12 */ /* 0x000fe4000f8e9682 */
[----:B-1----:R-:W-:Y:S02]  /*15530*/  PRMT R50, R51, 0x7632, R50 ;  /* 0x0000763233327816 */ /* 0x002fe40000000032 */
[----:B------:R-:W-:Y:S02]  /*15540*/  LOP3.LUT R62, R106, 0xff, RZ, 0xc0, !PT ;  /* 0x000000ff6a3e7812 */ /* 0x000fe400078ec0ff */
[----:B------:R-:W-:Y:S01]  /*15550*/  SHF.R.U32.HI R70, RZ, 0x18, R142 ;  /* 0x00000018ff467819 */ /* 0x000fe2000001168e */
[----:B--2---:R-:W-:Y:S05]  /*15560*/  @!P5 HADD2 R132, -R67.H0_H0, -RZ.H0_H0 ;  /* 0xa00000ff4384d230 */ /* 0x004fea0000000900 */
[----:B------:R-:W-:Y:S01]  /*15570*/  PRMT R127, R132, 0x7610, R127 ;  /* 0x00007610847f7816 */ /* 0x000fe2000000007f */
[----:B------:R-:W-:Y:S03]  /*15580*/  @!P5 STL.S16 [R1+0x4], R132 ;  /* 0x000004840100d387 */ /* 0x000fe60000100600 */
[----:B------:R-:W-:Y:S02]  /*15590*/  @!P5 PRMT R67, R127, 0x5410, RZ ;  /* 0x000054107f43d816 */ /* 0x000fe400000000ff */
[----:B------:R-:W-:Y:S03]  /*155a0*/  ISETP.LE.U32.AND P5, PT, R122, UR16, PT ;  /* 0x000000107a007c0c */ /* 0x000fe6000bfa3070 */
[----:B------:R-:W-:Y:S01]  /*155b0*/  STG.E.U16 [R188.64+0x90], R67 ;  /* 0x00009043bc007986 */ /* 0x000fe2000c10151a */
[----:B---3--:R-:W-:Y:S05]  /*155c0*/  @!P0 HADD2 R125, -R59.H0_H0, -RZ.H0_H0 ;  /* 0xa00000ff3b7d8230 */ /* 0x008fea0000000900 */
[----:B------:R-:W-:Y:S01]  /*155d0*/  PRMT R124, R125, 0x7610, R124 ;  /* 0x000076107d7c7816 */ /* 0x000fe2000000007c */
[----:B------:R-:W-:Y:S05]  /*155e0*/  @!P3 HADD2 R126, -R66.H0_H0, -RZ.H0_H0 ;  /* 0xa00000ff427eb230 */ /* 0x000fea0000000900 */
[----:B------:R-:W-:Y:S01]  /*155f0*/  PRMT R123, R126, 0x7610, R123 ;  /* 0x000076107e7b7816 */ /* 0x000fe2000000007b */
[----:B------:R-:W-:Y:S03]  /*15600*/  @!P3 STL.S16 [R1+0x20], R126 ;  /* 0x0000207e0100b387 */ /* 0x000fe60000100600 */
[----:B------:R-:W-:Y:S01]  /*15610*/  @!P3 PRMT R66, R123, 0x5410, RZ ;  /* 0x000054107b42b816 */ /* 0x000fe200000000ff */
[----:B------:R-:W-:Y:S01]  /*15620*/  @!P0 STL.S16 [R1+0x18], R125 ;  /* 0x0000187d01008387 */ /* 0x000fe20000100600 */
[----:B------:R-:W-:Y:S02]  /*15630*/  ISETP.LE.U32.AND P3, PT, R75, UR16, PT ;  /* 0x000000104b007c0c */ /* 0x000fe4000bf63070 */
[----:B------:R-:W-:Y:S01]  /*15640*/  PRMT R75, R59, 0x5410, R58 ;  /* 0x000054103b4b7816 */ /* 0x000fe2000000003a */
[----:B------:R1:W2:Y:S01]  /*15650*/  LDL.S16 R123, [R1] ;  /* 0x00000000017b7983 */ /* 0x0002a20000100600 */
[----:B------:R-:W-:Y:S02]  /*15660*/  @!P2 PRMT R58, R252, 0x5410, RZ ;  /* 0x00005410fc3aa816 */ /* 0x000fe400000000ff */
[----:B------:R-:W-:Y:S01]  /*15670*/  ISETP.LE.U32.AND P2, PT, R60, UR16, PT ;  /* 0x000000103c007c0c */ /* 0x000fe2000bf43070 */
[----:B------:R-:W-:Y:S01]  /*15680*/  STG.E.U16 [R188.64+0x92], R66 ;  /* 0x00009242bc007986 */ /* 0x000fe2000c10151a */
[C---:B------:R-:W-:Y:S02]  /*15690*/  PRMT R60, R61.reuse, 0x7632, R60 ;  /* 0x000076323d3c7816 */ /* 0x040fe4000000003c */
[----:B------:R-:W-:Y:S01]  /*156a0*/  @!P0 PRMT R59, R124, 0x5410, RZ ;  /* 0x000054107c3b8816 */ /* 0x000fe200000000ff */
[----:B------:R-:W-:Y:S01]  /*156b0*/  STG.E.U16 [R110.64+0x90], R58 ;  /* 0x0000903a6e007986 */ /* 0x000fe2000c10151a */
[----:B------:R-:W-:Y:S01]  /*156c0*/  ISETP.LE.U32.AND P0, PT, R74, UR16, PT ;  /* 0x000000104a007c0c */ /* 0x000fe2000bf03070 */
[----:B------:R-:W-:Y:S01]  /*156d0*/  @!P6 HADD2 R250, -R60.H0_H0, -RZ.H0_H0 ;  /* 0xa00000ff3cfae230 */ /* 0x000fe20000000900 */
[----:B------:R-:W-:Y:S01]  /*156e0*/  PRMT R74, R61, 0x5410, R60 ;  /* 0x000054103d4a7816 */ /* 0x000fe2000000003c */
[----:B------:R-:W-:Y:S01]  /*156f0*/  STG.E.U16 [R110.64+0x8e], R59 ;  /* 0x00008e3b6e007986 */ /* 0x000fe2000c10151a */
[----:B------:R-:W-:Y:S02]  /*15700*/  @!P4 PRMT R61, R251, 0x5410, RZ ;  /* 0x00005410fb3dc816 */ /* 0x000fe400000000ff */
[----:B------:R-:W-:Y:S01]  /*15710*/  ISETP.LE.U32.AND P4, PT, R62, UR16, PT ;  /* 0x000000103e007c0c */ /* 0x000fe2000bf83070 */
[----:B------:R-:W-:Y:S01]  /*15720*/  @!P2 HADD2 R244, -R65.H0_H0, -RZ.H0_H0 ;  /* 0xa00000ff41f4a230 */ /* 0x000fe20000000900 */
[----:B------:R-:W-:Y:S01]  /*15730*/  LOP3.LUT R62, R106, 0xffff, RZ, 0xc0, !PT ;  /* 0x0000ffff6a3e7812 */ /* 0x000fe200078ec0ff */
[----:B------:R-:W-:Y:S01]  /*15740*/  STG.E.U16 [R108.64+0x90], R61 ;  /* 0x0000903d6c007986 */ /* 0x000fe2000c10151a */
[----:B------:R-:W-:Y:S02]  /*15750*/  @!P6 PRMT R60, R250, 0x5410, RZ ;  /* 0x00005410fa3ce816 */ /* 0x000fe400000000ff */
[--C-:B------:R-:W-:Y:S01]  /*15760*/  SHF.R.U32.HI R72, RZ, 0x8, R62.reuse ;  /* 0x00000008ff487819 */ /* 0x100fe2000001163e */
[----:B------:R-:W-:Y:S01]  /*15770*/  @!P0 HADD2 R243, -R64.H0_H0, -RZ.H0_H0 ;  /* 0xa00000ff40f38230 */ /* 0x000fe20000000900 */
[C---:B------:R-:W-:Y:S01]  /*15780*/  PRMT R62, R63.reuse, 0x7632, R62 ;  /* 0x000076323f3e7816 */ /* 0x040fe2000000003e */
[----:B------:R-:W-:Y:S01]  /*15790*/  STG.E.U16 [R108.64+0x92], R60 ;  /* 0x0000923c6c007986 */ /* 0x000fe2000c10151a */
[----:B------:R-:W-:Y:S02]  /*157a0*/  LOP3.LUT R72, R72, 0xffff, RZ, 0xc0, !PT ;  /* 0x0000ffff48487812 */ /* 0x000fe400078ec0ff */
[----:B------:R-:W-:Y:S01]  /*157b0*/  PRMT R73, R63, 0x5410, R62 ;  /* 0x000054103f497816 */ /* 0x000fe2000000003e */
[----:B------:R-:W-:Y:S01]  /*157c0*/  @!P3 HADD2 R248, -R62.H0_H0, -RZ.H0_H0 ;  /* 0xa00000ff3ef8b230 */ /* 0x000fe20000000900 */
[----:B------:R-:W-:Y:S01]  /*157d0*/  ISETP.LE.U32.AND P6, PT, R72, UR16, PT ;  /* 0x0000001048007c0c */ /* 0x000fe2000bfc3070 */
[----:B------:R-:W-:Y:S01]  /*157e0*/  @!P4 HADD2 R237, -R57.H0_H0, -RZ.H0_H0 ;  /* 0xa00000ff39edc230 */ /* 0x000fe20000000900 */
[--C-:B------:R-:W-:Y:S02]  /*157f0*/  SHF.R.U32.HI R72, RZ, 0x18, R106.reuse ;  /* 0x00000018ff487819 */ /* 0x100fe4000001166a */
[----:B------:R-:W-:Y:S02]  /*15800*/  SHF.R.U32.HI R106, RZ, 0x10, R106 ;  /* 0x00000010ff6a7819 */ /* 0x000fe4000001166a */
[----:B------:R-:W-:Y:S02]  /*15810*/  @!P3 PRMT R62, R248, 0x5410, RZ ;  /* 0x00005410f83eb816 */ /* 0x000fe400000000ff */
[----:B------:R-:W-:Y:S02]  /*15820*/  ISETP.LE.U32.AND P3, PT, R71, UR16, PT ;  /* 0x0000001047007c0c */ /* 0x000fe4000bf63070 */
[----:B------:R-:W-:Y:S01]  /*15830*/  LOP3.LUT R71, R134, 0xffff, RZ, 0xc0, !PT ;  /* 0x0000ffff86477812 */ /* 0x000fe200078ec0ff */
[----:B------:R-:W-:Y:S01]  /*15840*/  STG.E.U16 [R172.64+0xa2], R62 ;  /* 0x0000a23eac007986 */ /* 0x000fe2000c10151a */
[----:B------:R-:W-:Y:S01]  /*15850*/  LOP3.LUT R69, R106, 0xff, RZ, 0xc0, !PT ;  /* 0x000000ff6a457812 */ /* 0x000fe200078ec0ff */
[----:B------:R-:W-:Y:S01]  /*15860*/  @!P6 HADD2 R236, -R55.H0_H0, -RZ.H0_H0 ;  /* 0xa00000ff37ece230 */ /* 0x000fe20000000900 */
[----:B------:R-:W-:Y:S02]  /*15870*/  SHF.R.U32.HI R71, RZ, 0x8, R71 ;  /* 0x00000008ff477819 */ /* 0x000fe40000011647 */
[----:B------:R-:W-:Y:S04]  /*15880*/  SHF.R.U32.HI R106, RZ, 0x10, R142 ;  /* 0x00000010ff6a7819 */ /* 0x000fe8000001168e */
[----:B------:R-:W-:Y:S01]  /*15890*/  LOP3.LUT R106, R106, 0xff, RZ, 0xc0, !PT ;  /* 0x000000ff6a6a7812 */ /* 0x000fe200078ec0ff */
[----:B------:R-:W-:Y:S02]  /*158a0*/  @!P3 HADD2 R230, -R51.H0_H0, -RZ.H0_H0 ;  /* 0xa00000ff33e6b230 */ /* 0x000fe40000000900 */
[----:B--2---:R-:W-:Y:S05]  /*158b0*/  @!P5 HADD2 R123, -R63.H0_H0, -RZ.H0_H0 ;  /* 0xa00000ff3f7bd230 */ /* 0x004fea0000000900 */
[----:B------:R-:W-:Y:S01]  /*158c0*/  PRMT R122, R123, 0x7610, R122 ;  /* 0x000076107b7a7816 */ /* 0x000fe2000000007a */
[----:B------:R-:W-:Y:S03]  /*158d0*/  @!P5 STL.S16 [R1], R123 ;  /* 0x0000007b0100d387 */ /* 0x000fe60000100600 */
[----:B------:R-:W-:Y:S01]  /*158e0*/  @!P5 PRMT R63, R122, 0x5410, RZ ;  /* 0x000054107a3fd816 */ /* 0x000fe200000000ff */
[----:B------:R1:W2:Y:S01]  /*158f0*/  LDL.S16 R162, [R1+0x34] ;  /* 0x0000340001a27983 */ /* 0x0002a20000100600 */
[----:B------:R-:W-:Y:S02]  /*15900*/  ISETP.LE.U32.AND P5, PT, R72, UR16, PT ;  /* 0x0000001048007c0c */ /* 0x000fe4000bfa3070 */
[----:B------:R-:W-:Y:S01]  /*15910*/  PRMT R72, R65, 0x5410, R64 ;  /* 0x0000541041487816 */ /* 0x000fe20000000040 */
[----:B------:R1:W3:Y:S01]  /*15920*/  LDL.S16 R147, [R1+0x4c] ;  /* 0x00004c0001937983 */ /* 0x0002e20000100600 */
[----:B------:R-:W-:Y:S02]  /*15930*/  @!P2 PRMT R65, R244, 0x5410, RZ ;  /* 0x00005410f441a816 */ /* 0x000fe400000000ff */
[----:B------:R-:W-:Y:S01]  /*15940*/  ISETP.LE.U32.AND P2, PT, R69, UR16, PT ;  /* 0x0000001045007c0c */ /* 0x000fe2000bf43070 */
[----:B------:R1:W4:Y:S01]  /*15950*/  LDL.S16 R146, [R1+0x3c] ;  /* 0x00003c0001927983 */ /* 0x0003220000100600 */
[----:B------:R-:W-:Y:S02]  /*15960*/  LOP3.LUT R69, R71, 0xffff, RZ, 0xc0, !PT ;  /* 0x0000ffff47457812 */ /* 0x000fe400078ec0ff */
[----:B------:R-:W-:Y:S01]  /*15970*/  @!P0 PRMT R64, R243, 0x5410, RZ ;  /* 0x00005410f3408816 */ /* 0x000fe200000000ff */
[----:B------:R-:W-:Y:S01]  /*15980*/  STG.E.U16 [R172.64+0xa0], R63 ;  /* 0x0000a03fac007986 */ /* 0x000fe2000c10151a */
[----:B------:R-:W-:Y:S02]  /*15990*/  ISETP.LE.U32.AND P0, PT, R69, UR16, PT ;  /* 0x0000001045007c0c */ /* 0x000fe4000bf03070 */
[--C-:B------:R-:W-:Y:S01]  /*159a0*/  SHF.R.U32.HI R69, RZ, 0x10, R134.reuse ;  /* 0x00000010ff457819 */ /* 0x100fe20000011686 */
[----:B------:R-:W-:Y:S01]  /*159b0*/  STG.E.U16 [R188.64+0xa0], R65 ;  /* 0x0000a041bc007986 */ /* 0x000fe2000c10151a */
[----:B------:R-:W-:Y:S02]  /*159c0*/  SHF.R.U32.HI R71, RZ, 0x18, R134 ;  /* 0x00000018ff477819 */ /* 0x000fe40000011686 */
[----:B------:R-:W-:Y:S01]  /*159d0*/  LOP3.LUT R53, R69, 0xff, RZ, 0xc0, !PT ;  /* 0x000000ff45357812 */ /* 0x000fe200078ec0ff */
[----:B------:R-:W-:Y:S01]  /*159e0*/  @!P2 HADD2 R235, -R54.H0_H0, -RZ.H0_H0 ;  /* 0xa00000ff36eba230 */ /* 0x000fe20000000900 */
[----:B------:R-:W-:Y:S01]  /*159f0*/  PRMT R69, R57, 0x5410, R55 ;  /* 0x0000541039457816 */ /* 0x000fe20000000037 */
[----:B------:R-:W-:Y:S01]  /*15a00*/  STG.E.U16 [R188.64+0xa2], R64 ;  /* 0x0000a240bc007986 */ /* 0x000fe2000c10151a */
[----:B------:R-:W-:Y:S02]  /*15a10*/  @!P4 PRMT R57, R237, 0x5410, RZ ;  /* 0x00005410ed39c816 */ /* 0x000fe400000000ff */
        /* <DEDUP_REMOVED lines=8> */
[----:B------:R1:W-:Y:S01]  /*15aa0*/  STG.E.U16 [R110.64+0xa0], R55 ;  /* 0x0000a0376e007986 */ /* 0x0003e2000c10151a */
[----:B------:R-:W-:Y:S02]  /*15ab0*/  PRMT R68, R54, 0x5410, R53 ;  /* 0x0000541036447816 */ /* 0x000fe40000000035 */
[----:B------:R-:W-:Y:S02]  /*15ac0*/  @!P2 PRMT R54, R235, 0x5410, RZ ;  /* 0x00005410eb36a816 */ /* 0x000fe400000000ff */
[----:B------:R-:W-:Y:S02]  /*15ad0*/  ISETP.LE.U32.AND P2, PT, R71, UR16, PT ;  /* 0x0000001047007c0c */ /* 0x000fe4000bf43070 */
[----:B------:R-:W-:Y:S01]  /*15ae0*/  LOP3.LUT R71, R142, 0xffff, RZ, 0xc0, !PT ;  /* 0x0000ffff8e477812 */ /* 0x000fe200078ec0ff */
[----:B------:R1:W-:Y:S01]  /*15af0*/  STG.E.U16 [R108.64+0xa0], R54 ;  /* 0x0000a0366c007986 */ /* 0x0003e2000c10151a */
[----:B------:R-:W-:Y:S02]  /*15b00*/  @!P5 PRMT R53, R232, 0x5410, RZ ;  /* 0x00005410e835d816 */ /* 0x000fe400000000ff */
[----:B------:R-:W-:Y:S03]  /*15b10*/  SHF.R.U32.HI R71, RZ, 0x8, R71 ;  /* 0x00000008ff477819 */ /* 0x000fe60000011647 */
[----:B------:R1:W-:Y:S01]  /*15b20*/  STG.E.U16 [R108.64+0xa2], R53 ;  /* 0x0000a2356c007986 */ /* 0x0003e2000c10151a */
[----:B------:R-:W-:Y:S04]  /*15b30*/  LOP3.LUT R71, R71, 0xffff, RZ, 0xc0, !PT ;  /* 0x0000ffff47477812 */ /* 0x000fe800078ec0ff */
[----:B------:R-:W-:Y:S02]  /*15b40*/  ISETP.LE.U32.AND P5, PT, R71, UR16, PT ;  /* 0x0000001047007c0c */ /* 0x000fe4000bfa3070 */
[----:B------:R-:W-:Y:S02]  /*15b50*/  PRMT R71, R51, 0x5410, R50 ;  /* 0x0000541033477816 */ /* 0x000fe40000000032 */
[----:B------:R-:W-:Y:S02]  /*15b60*/  @!P3 PRMT R51, R230, 0x5410, RZ ;  /* 0x00005410e633b816 */ /* 0x000fe400000000ff */
[----:B------:R-:W-:Y:S02]  /*15b70*/  ISETP.LE.U32.AND P3, PT, R106, UR16, PT ;  /* 0x000000106a007c0c */ /* 0x000fe4000bf63070 */
[----:B------:R-:W-:Y:S01]  /*15b80*/  @!P0 PRMT R50, R229, 0x5410, RZ ;  /* 0x00005410e5328816 */ /* 0x000fe200000000ff */
[----:B------:R2:W4:Y:S01]  /*15b90*/  LDL.S16 R106, [R1+0x24] ;  /* 0x00002400016a7983 */ /* 0x0005220000100600 */
[----:B------:R-:W-:Y:S01]  /*15ba0*/  ISETP.LE.U32.AND P0, PT, R70, UR16, PT ;  /* 0x0000001046007c0c */ /* 0x000fe2000bf03070 */
[----:B------:R-:W-:Y:S01]  /*15bb0*/  IMAD.U32 R70, RZ, RZ, UR21 ;  /* 0x00000015ff467e24 */ /* 0x000fe2000f8e00ff */
[----:B-1----:R-:W-:Y:S01]  /*15bc0*/  PRMT R55, R119, 0x7610, R55 ;  /* 0x0000761077377816 */ /* 0x002fe20000000037 */
[----:B------:R-:W-:Y:S03]  /*15bd0*/  STG.E.U16 [R172.64+0xb0], R51 ;  /* 0x0000b033ac007986 */ /* 0x000fe6000c10151a */
[----:B------:R-:W-:Y:S01]  /*15be0*/  LOP3.LUT R70, R163, UR28, R70, 0x96, !PT ;  /* 0x0000001ca3467c12 */ /* 0x000fe2000f8e9646 */
[----:B------:R1:W-:Y:S01]  /*15bf0*/  STG.E.U16 [R172.64+0xb2], R50 ;  /* 0x0000b232ac007986 */ /* 0x0003e2000c10151a */
[----:B------:R-:W-:Y:S03]  /*15c00*/  PRMT R54, R119, 0x7632, R54 ;  /* 0x0000763277367816 */ /* 0x000fe60000000036 */
[----:B------:R-:W-:Y:S05]  /*15c10*/  IMAD.WIDE.U32 R124, R70, -0x326172a9, RZ ;  /* 0xcd9e8d57467c7825 */ /* 0x000fea00078e00ff */
[----:B------:R-:W-:Y:S02]  /*15c20*/  LOP3.LUT R66, R125, UR23, R208, 0x96, !PT ;  /* 0x000000177d427c12 */ /* 0x000fe4000f8e96d0 */
[----:B------:R-:W-:Y:S02]  /*15c30*/  LOP3.LUT R58, R151, UR25, R124, 0x96, !PT ;  /* 0x00000019973a7c12 */ /* 0x000fe4000f8e967c */
[----:B------:R-:W-:Y:S01]  /*15c40*/  LOP3.LUT R53, R125, UR23, R160, 0x96, !PT ;  /* 0x000000177d357c12 */ /* 0x000fe2000f8e96a0 */
[----:B------:R-:W-:Y:S04]  /*15c50*/  IMAD.WIDE.U32 R66, R66, -0x2daee0ad, RZ ;  /* 0xd2511f5342427825 */ /* 0x000fe800078e00ff */
[----:B------:R-:W-:Y:S01]  /*15c60*/  IMAD.WIDE.U32 R132, R58, -0x2daee0ad, RZ ;  /* 0xd2511f533a847825 */ /* 0x000fe200078e00ff */
[----:B------:R-:W-:Y:S02]  /*15c70*/  LOP3.LUT R59, R67, UR22, R170, 0x96, !PT ;  /* 0x00000016433b7c12 */ /* 0x000fe4000f8e96aa */
[----:B------:R-:W-:Y:S02]  /*15c80*/  PRMT R67, R55, 0x5410, R54 ;  /* 0x0000541037437816 */ /* 0x000fe40000000036 */
[----:B------:R-:W-:Y:S01]  /*15c90*/  LOP3.LUT R58, R133, UR18, R66, 0x96, !PT ;  /* 0x00000012853a7c12 */ /* 0x000fe2000f8e9642 */
[----:B------:R-:W-:Y:S01]  /*15ca0*/  IMAD.WIDE.U32 R122, R59, -0x326172a9, RZ ;  /* 0xcd9e8d573b7a7825 */ /* 0x000fe200078e00ff */
[----:B-1----:R-:W-:Y:S03]  /*15cb0*/  PRMT R50, R117, 0x7632, R50 ;  /* 0x0000763275327816 */ /* 0x002fe60000000032 */
[----:B------:R-:W-:Y:S01]  /*15cc0*/  IMAD.WIDE.U32 R62, R58, -0x326172a9, RZ ;  /* 0xcd9e8d573a3e7825 */ /* 0x000fe200078e00ff */
[----:B------:R-:W-:Y:S02]  /*15cd0*/  LOP3.LUT R59, R123, UR19, R150, 0x96, !PT ;  /* 0x000000137b3b7c12 */ /* 0x000fe4000f8e9696 */
[----:B------:R-:W-:Y:S02]  /*15ce0*/  PRMT R58, R121, 0x7610, R58 ;  /* 0x00007610793a7816 */ /* 0x000fe4000000003a */
[----:B------:R-:W-:Y:S01]  /*15cf0*/  LOP3.LUT R122, R63, UR14, R122, 0x96, !PT ;  /* 0x0000000e3f7a7c12 */ /* 0x000fe2000f8e967a */
[----:B------:R-:W-:Y:S01]  /*15d00*/  IMAD.WIDE.U32 R126, R59, -0x2daee0ad, RZ ;  /* 0xd2511f533b7e7825 */ /* 0x000fe200078e00ff */
[----:B------:R-:W-:Y:S03]  /*15d10*/  PRMT R59, R121, 0x7632, R59 ;  /* 0x00007632793b7816 */ /* 0x000fe6000000003b */
[----:B------:R-:W-:Y:S01]  /*15d20*/  IMAD.WIDE.U32 R122, R122, -0x2daee0ad, RZ ;  /* 0xd2511f537a7a7825 */ /* 0x000fe200078e00ff */
[----:B------:R-:W-:Y:S02]  /*15d30*/  PRMT R70, R58, 0x5410, R59 ;  /* 0x000054103a467816 */ /* 0x000fe4000000003b */
[----:B------:R-:W-:Y:S02]  /*15d40*/  LOP3.LUT R132, R127, UR13, R132, 0x96, !PT ;  /* 0x0000000d7f847c12 */ /* 0x000fe4000f8e9684 */
[----:B------:R-:W-:Y:S03]  /*15d50*/  LOP3.LUT R126, R123, UR9, R126, 0x96, !PT ;  /* 0x000000097b7e7c12 */ /* 0x000fe6000f8e967e */
[----:B------:R-:W-:Y:S04]  /*15d60*/  IMAD.WIDE.U32 R132, R132, -0x326172a9, RZ ;  /* 0xcd9e8d5784847825 */ /* 0x000fe800078e00ff */
[----:B------:R-:W-:Y:S01]  /*15d70*/  IMAD.WIDE.U32 R126, R126, -0x326172a9, RZ ;  /* 0xcd9e8d577e7e7825 */ /* 0x000fe200078e00ff */
[----:B------:R-:W-:Y:S04]  /*15d80*/  LOP3.LUT R62, R133, UR10, R62, 0x96, !PT ;  /* 0x0000000a853e7c12 */ /* 0x000fe8000f8e963e */
[----:B------:R-:W-:Y:S04]  /*15d90*/  LOP3.LUT R60, R127, UR4, R132, 0x96, !PT ;  /* 0x000000047f3c7c12 */ /* 0x000fe8000f8e9684 */
[----:B------:R-:W-:Y:S01]  /*15da0*/  LOP3.LUT R57, R60, 0xff, RZ, 0xc0, !PT ;  /* 0x000000ff3c397812 */ /* 0x000fe200078ec0ff */
[----:B--2---:R-:W-:Y:S02]  /*15db0*/  @!P4 HADD2 R162, -R58.H0_H0, -RZ.H0_H0 ;  /* 0xa00000ff3aa2c230 */ /* 0x004fe40000000900 */
[----:B---3--:R-:W-:Y:S03]  /*15dc0*/  @!P6 HADD2 R147, -R59.H0_H0, -RZ.H0_H0 ;  /* 0xa00000ff3b93e230 */ /* 0x008fe60000000900 */
[----:B------:R-:W-:Y:S01]  /*15dd0*/  PRMT R66, R162, 0x7610, R66 ;  /* 0x00007610a2427816 */ /* 0x000fe20000000042 */
[----:B------:R-:W-:Y:S01]  /*15de0*/  @!P4 STL.S16 [R1+0x34], R162 ;  /* 0x000034a20100c387 */ /* 0x000fe20000100600 */
[----:B----4-:R-:W-:Y:S02]  /*15df0*/  @!P2 HADD2 R146, -R55.H0_H0, -RZ.H0_H0 ;  /* 0xa00000ff3792a230 */ /* 0x010fe40000000900 */
[----:B------:R-:W-:Y:S01]  /*15e00*/  @!P4 PRMT R58, R66, 0x5410, RZ ;  /* 0x00005410423ac816 */ /* 0x000fe200000000ff */
[----:B------:R-:W-:Y:S01]  /*15e10*/  @!P6 STL.S16 [R1+0x4c], R147 ;  /* 0x00004c930100e387 */ /* 0x000fe20000100600 */
[----:B------:R-:W-:Y:S02]  /*15e20*/  ISETP.LE.U32.AND P4, PT, R57, UR16, PT ;  /* 0x0000001039007c0c */ /* 0x000fe4000bf83070 */
[----:B------:R-:W-:Y:S01]  /*15e30*/  LOP3.LUT R57, R60, 0xffff, RZ, 0xc0, !PT ;  /* 0x0000ffff3c397812 */ /* 0x000fe200078ec0ff */
[----:B------:R1:W-:Y:S01]  /*15e40*/  @!P2 STL.S16 [R1+0x3c], R146 ;  /* 0x00003c920100a387 */ /* 0x0003e20000100600 */
[----:B------:R-:W-:Y:S02]  /*15e50*/  PRMT R65, R147, 0x7610, R65 ;  /* 0x0000761093417816 */ /* 0x000fe40000000041 */
[----:B------:R-:W-:Y:S01]  /*15e60*/  SHF.R.U32.HI R57, RZ, 0x8, R57 ;  /* 0x00000008ff397819 */ /* 0x000fe20000011639 */
[----:B------:R2:W3:Y:S01]  /*15e70*/  LDL.S16 R66, [R1+0x38] ;  /* 0x0000380001427983 */ /* 0x0004e20000100600 */
[----:B------:R-:W-:Y:S02]  /*15e80*/  PRMT R64, R146, 0x7610, R64 ;  /* 0x0000761092407816 */ /* 0x000fe40000000040 */
[----:B------:R-:W-:Y:S01]  /*15e90*/  LOP3.LUT R57, R57, 0xffff, RZ, 0xc0, !PT ;  /* 0x0000ffff39397812 */ /* 0x000fe200078ec0ff */
[----:B------:R-:W-:Y:S01]  /*15ea0*/  STG.E.U16 [R188.64+0xb0], R58 ;  /* 0x0000b03abc007986 */ /* 0x000fe2000c10151a */
[----:B------:R-:W-:Y:S02]  /*15eb0*/  @!P6 PRMT R59, R65, 0x5410, RZ ;  /* 0x00005410413be816 */ /* 0x000fe400000000ff */
[----:B------:R-:W-:Y:S02]  /*15ec0*/  ISETP.LE.U32.AND P6, PT, R57, UR16, PT ;  /* 0x0000001039007c0c */ /* 0x000fe4000bfc3070 */
[----:B------:R-:W-:Y:S01]  /*15ed0*/  SHF.R.U32.HI R57, RZ, 0x18, R60 ;  /* 0x00000018ff397819 */ /* 0x000fe2000001163c */
[----:B------:R-:W-:Y:S01]  /*15ee0*/  STG.E.U16 [R188.64+0xb2], R59 ;  /* 0x0000b23bbc007986 */ /* 0x000fe2000c10151a */
[----:B------:R-:W-:Y:S01]  /*15ef0*/  @!P2 PRMT R55, R64, 0x5410, RZ ;  /* 0x000054104037a816 */ /* 0x000fe200000000ff */
[----:B------:R-:W-:Y:S01]  /*15f00*/  IMAD.WIDE.U32 R64, R53, -0x2daee0ad, RZ ;  /* 0xd2511f5335407825 */ /* 0x000fe200078e00ff */
[----:B------:R-:W-:Y:S02]  /*15f10*/  ISETP.LE.U32.AND P2, PT, R57, UR16, PT ;  /* 0x0000001039007c0c */ /* 0x000fe4000bf43070 */
[----:B------:R-:W-:Y:S01]  /*15f20*/  LOP3.LUT R57, R141, UR25, R124, 0x96, !PT ;  /* 0x000000198d397c12 */ /* 0x000fe2000f8e967c */
[----:B------:R4:W-:Y:S01]  /*15f30*/  STG.E.U16 [R110.64+0xae], R55 ;  /* 0x0000ae376e007986 */ /* 0x0009e2000c10151a */
[----:B------:R-:W-:Y:S02]  /*15f40*/  LOP3.LUT R53, R65, UR22, R148, 0x96, !PT ;  /* 0x0000001641357c12 */ /* 0x000fe4000f8e9694 */
[----:B------:R-:W-:Y:S01]  /*15f50*/  SHF.R.U32.HI R60, RZ, 0x10, R60 ;  /* 0x00000010ff3c7819 */ /* 0x000fe2000001163c */
[----:B-1----:R-:W-:Y:S03]  /*15f60*/  IMAD.WIDE.U32 R146, R57, -0x2daee0ad, RZ ;  /* 0xd2511f5339927825 */ /* 0x002fe600078e00ff */
[----:B------:R-:W-:Y:S01]  /*15f70*/  LOP3.LUT R60, R60, 0xff, RZ, 0xc0, !PT ;  /* 0x000000ff3c3c7812 */ /* 0x000fe200078ec0ff */
[----:B------:R-:W-:Y:S01]  /*15f80*/  IMAD.WIDE.U32 R124, R53, -0x326172a9, RZ ;  /* 0xcd9e8d57357c7825 */ /* 0x000fe200078e00ff */
[----:B------:R-:W-:Y:S04]  /*15f90*/  LOP3.LUT R51, R147, UR18, R64, 0x96, !PT ;  /* 0x0000001293337c12 */ /* 0x000fe8000f8e9640 */
[----:B------:R-:W-:Y:S05]  /*15fa0*/  LOP3.LUT R140, R125, UR19, R140, 0x96, !PT ;  /* 0x000000137d8c7c12 */ /* 0x000fea000f8e968c */
[----:B------:R-:W-:Y:S05]  /*15fb0*/  IMAD.WIDE.U32 R140, R140, -0x2daee0ad, RZ ;  /* 0xd2511f538c8c7825 */ /* 0x000fea00078e00ff */
[----:B------:R-:W-:Y:S02]  /*15fc0*/  LOP3.LUT R146, R141, UR13, R146, 0x96, !PT ;  /* 0x0000000d8d927c12 */ /* 0x000fe4000f8e9692 */
[----:B----4-:R-:W-:Y:S01]  /*15fd0*/  PRMT R55, R120, 0x7610, R55 ;  /* 0x0000761078377816 */ /* 0x010fe20000000037 */
[----:B------:R-:W-:Y:S02]  /*15fe0*/  @!P5 HADD2 R106, -R54.H0_H0, -RZ.H0_H0 ;  /* 0xa00000ff366ad230 */ /* 0x000fe40000000900 */
[----:B------:R-:W-:Y:S03]  /*15ff0*/  IMAD.WIDE.U32 R146, R146, -0x326172a9, RZ ;  /* 0xcd9e8d5792927825 */ /* 0x000fe600078e00ff */
[----:B------:R-:W-:Y:S01]  /*16000*/  PRMT R61, R106, 0x7610, R61 ;  /* 0x000076106a3d7816 */ /* 0x000fe2000000003d */
[----:B------:R1:W-:Y:S03]  /*16010*/  @!P5 STL.S16 [R1+0x24], R106 ;  /* 0x0000246a0100d387 */ /* 0x0003e60000100600 */
[----:B------:R-:W-:Y:S01]  /*16020*/  @!P5 PRMT R54, R61, 0x5410, RZ ;  /* 0x000054103d36d816 */ /* 0x000fe200000000ff */
[----:B------:R2:W4:Y:S01]  /*16030*/  LDL.S16 R160, [R1+0x50] ;  /* 0x0000500001a07983 */ /* 0x0005220000100600 */
[----:B------:R-:W-:Y:S01]  /*16040*/  ISETP.LE.U32.AND P5, PT, R60, UR16, PT ;  /* 0x000000103c007c0c */ /* 0x000fe2000bfa3070 */
[----:B------:R-:W-:Y:S01]  /*16050*/  IMAD.WIDE.U32 R60, R51, -0x326172a9, RZ ;  /* 0xcd9e8d57333c7825 */ /* 0x000fe200078e00ff */
[----:B------:R-:W-:Y:S01]  /*16060*/  PRMT R51, R117, 0x7610, R51 ;  /* 0x0000761075337816 */ /* 0x000fe20000000033 */
[----:B------:R2:W2:Y:S03]  /*16070*/  LDL.S16 R149, [R1+0x54] ;  /* 0x0000540001957983 */ /* 0x0004a60000100600 */
[----:B------:R-:W-:Y:S01]  /*16080*/  LOP3.LUT R124, R61, UR14, R124, 0x96, !PT ;  /* 0x0000000e3d7c7c12 */ /* 0x000fe2000f8e967c */
[----:B------:R2:W2:Y:S04]  /*16090*/  LDL.S16 R148, [R1+0x48] ;  /* 0x0000480001947983 */ /* 0x0004a80000100600 */
[----:B------:R2:W2:Y:S01]  /*160a0*/  LDL.S16 R121, [R1+0x30] ;  /* 0x0000300001797983 */ /* 0x0004a20000100600 */
[----:B------:R-:W-:Y:S03]  /*160b0*/  IMAD.WIDE.U32 R124, R124, -0x2daee0ad, RZ ;  /* 0xd2511f537c7c7825 */ /* 0x000fe600078e00ff */
[----:B------:R2:W2:Y:S02]  /*160c0*/  LDL.S16 R119, [R1+0x2c] ;  /* 0x00002c0001777983 */ /* 0x0004a40000100600 */
[----:B------:R-:W-:Y:S02]  /*160d0*/  LOP3.LUT R140, R125, UR9, R140, 0x96, !PT ;  /* 0x000000097d8c7c12 */ /* 0x000fe4000f8e968c */
[----:B------:R-:W-:Y:S01]  /*160e0*/  STG.E.U16 [R110.64+0xb0], R54 ;  /* 0x0000b0366e007986 */ /* 0x000fe2000c10151a */
[----:B-1----:R-:W-:Y:S02]  /*160f0*/  LOP3.LUT R106, R147, UR10, R60, 0x96, !PT ;  /* 0x0000000a936a7c12 */ /* 0x002fe4000f8e963c */
[----:B------:R-:W-:Y:S05]  /*16100*/  IMAD.WIDE.U32 R140, R140, -0x326172a9, RZ ;  /* 0xcd9e8d578c8c7825 */ /* 0x000fea00078e00ff */
[----:B------:R-:W-:Y:S01]  /*16110*/  LOP3.LUT R57, R141, UR4, R146, 0x96, !PT ;  /* 0x000000048d397c12 */ /* 0x000fe2000f8e9692 */
[----:B------:R-:W-:Y:S03]  /*16120*/  UIADD3 UR4, UR20, 0x3c6ef372, URZ ;  /* 0x3c6ef37214047890 */ /* 0x000fe6000fffe03f */
[----:B------:R-:W-:Y:S03]  /*16130*/  LOP3.LUT R53, R57, 0xff, RZ, 0xc0, !PT ;  /* 0x000000ff39357812 */ /* 0x000fe600078ec0ff */
[----:B------:R-:W-:Y:S01]  /*16140*/  LOP3.LUT R192, R151, UR4, R192, 0x96, !PT ;  /* 0x0000000497c07c12 */ /* 0x000fe2000f8e96c0 */
[----:B------:R-:W-:Y:S06]  /*16150*/  UIADD3 UR4, UR21, 0x646e171e, URZ ;  /* 0x646e171e15047890 */ /* 0x000fec000fffe03f */
[----:B------:R-:W-:Y:S02]  /*16160*/  LOP3.LUT R182, R185, UR4, R182, 0x96, !PT ;  /* 0x00000004b9b67c12 */ /* 0x000fe4000f8e96b6 */
[----:B------:R-:W-:Y:S02]  /*16170*/  LOP3.LUT R136, R155, UR4, R136, 0x96, !PT ;  /* 0x000000049b887c12 */ /* 0x000fe4000f8e9688 */
[----:B------:R-:W-:Y:S02]  /*16180*/  LOP3.LUT R138, R159, UR4, R138, 0x96, !PT ;  /* 0x000000049f8a7c12 */ /* 0x000fe4000f8e968a */
[----:B------:R-:W-:Y:S02]  /*16190*/  LOP3.LUT R128, R135, UR4, R128, 0x96, !PT ;  /* 0x0000000487807c12 */ /* 0x000fe4000f8e9680 */
[----:B------:R-:W-:Y:S01]  /*161a0*/  LOP3.LUT R130, R143, UR4, R130, 0x96, !PT ;  /* 0x000000048f827c12 */ /* 0x000fe2000f8e9682 */
[----:B---3--:R-:W-:Y:S05]  /*161b0*/  @!P3 HADD2 R66, -R51.H0_H0, -RZ.H0_H0 ;  /* 0xa00000ff3342b230 */ /* 0x008fea0000000900 */
[----:B------:R-:W-:Y:S01]  /*161c0*/  PRMT R60, R66, 0x7610, R60 ;  /* 0x00007610423c7816 */ /* 0x000fe2000000003c */
[----:B------:R1:W-:Y:S02]  /*161d0*/  @!P3 STL.S16 [R1+0x38], R66 ;  /* 0x000038420100b387 */ /* 0x0003e40000100600 */
[----:B-1----:R-:W-:Y:S02]  /*161e0*/  PRMT R66, R51, 0x5410, R50 ;  /* 0x0000541033427816 */ /* 0x002fe40000000032 */
[----:B------:R-:W-:Y:S02]  /*161f0*/  @!P3 PRMT R51, R60, 0x5410, RZ ;  /* 0x000054103c33b816 */ /* 0x000fe400000000ff */
[----:B------:R-:W-:Y:S02]  /*16200*/  ISETP.LE.U32.AND P3, PT, R53, UR16, PT ;  /* 0x0000001035007c0c */ /* 0x000fe4000bf63070 */
[----:B------:R-:W-:Y:S01]  /*16210*/  LOP3.LUT R53, R57, 0xffff, RZ, 0xc0, !PT ;  /* 0x0000ffff39357812 */ /* 0x000fe200078ec0ff */
[----:B------:R1:W-:Y:S03]  /*16220*/  STG.E.U16 [R108.64+0xb0], R51 ;  /* 0x0000b0336c007986 */ /* 0x0003e6000c10151a */
[--C-:B------:R-:W-:Y:S02]  /*16230*/  SHF.R.U32.HI R54, RZ, 0x8, R53.reuse ;  /* 0x00000008ff367819 */ /* 0x100fe40000011635 */
[----:B------:R-:W-:Y:S02]  /*16240*/  PRMT R53, R120, 0x7632, R53 ;  /* 0x0000763278357816 */ /* 0x000fe40000000035 */
[----:B------:R-:W-:Y:S01]  /*16250*/  LOP3.LUT R54, R54, 0xffff, RZ, 0xc0, !PT ;  /* 0x0000ffff36367812 */ /* 0x000fe200078ec0ff */
[----:B------:R-:W3:Y:S01]  /*16260*/  LDC.U8 R120, c[0x0][0x2d8] ;  /* 0x0000b600ff787b82 */ /* 0x000ee20000000000 */
[----:B------:R-:W-:Y:S01]  /*16270*/  PRMT R65, R55, 0x5410, R53 ;  /* 0x0000541037417816 */ /* 0x000fe20000000035 */
[----:B----4-:R-:W-:Y:S02]  /*16280*/  @!P0 HADD2 R160, -R50.H0_H0, -RZ.H0_H0 ;  /* 0xa00000ff32a08230 */ /* 0x010fe40000000900 */
[----:B--2---:R-:W-:Y:S03]  /*16290*/  @!P4 HADD2 R149, -R55.H0_H0, -RZ.H0_H0 ;  /* 0xa00000ff3795c230 */ /* 0x004fe60000000900 */
[----:B------:R-:W-:Y:S01]  /*162a0*/  PRMT R59, R160, 0x7610, R59 ;  /* 0x00007610a03b7816 */ /* 0x000fe2000000003b */
[----:B------:R-:W-:Y:S01]  /*162b0*/  @!P0 STL.S16 [R1+0x50], R160 ;  /* 0x000050a001008387 */ /* 0x000fe20000100600 */
[----:B------:R-:W-:Y:S02]  /*162c0*/  @!P6 HADD2 R148, -R53.H0_H0, -RZ.H0_H0 ;  /* 0xa00000ff3594e230 */ /* 0x000fe40000000900 */
[----:B------:R-:W-:Y:S01]  /*162d0*/  @!P0 PRMT R50, R59, 0x5410, RZ ;  /* 0x000054103b328816 */ /* 0x000fe200000000ff */
[----:B------:R-:W-:Y:S01]  /*162e0*/  @!P4 STL.S16 [R1+0x54], R149 ;  /* 0x000054950100c387 */ /* 0x000fe20000100600 */
[----:B------:R-:W-:Y:S02]  /*162f0*/  PRMT R117, R149, 0x7610, R117 ;  /* 0x0000761095757816 */ /* 0x000fe40000000075 */
[----:B------:R-:W-:Y:S01]  /*16300*/  PRMT R64, R148, 0x7610, R64 ;  /* 0x0000761094407816 */ /* 0x000fe20000000040 */
[----:B------:R2:W4:Y:S01]  /*16310*/  LDL.S16 R60, [R1+0x14] ;  /* 0x00001400013c7983 */ /* 0x0005220000100600 */
[----:B------:R-:W-:Y:S02]  /*16320*/  @!P4 PRMT R55, R117, 0x5410, RZ ;  /* 0x000054107537c816 */ /* 0x000fe400000000ff */
[----:B------:R-:W-:Y:S01]  /*16330*/  @!P6 PRMT R53, R64, 0x5410, RZ ;  /* 0x000054104035e816 */ /* 0x000fe200000000ff */
[----:B------:R2:W2:Y:S01]  /*16340*/  LDL.S16 R59, [R1+0x10] ;  /* 0x00001000013b7983 */ /* 0x0004a20000100600 */
[----:B------:R-:W-:Y:S02]  /*16350*/  ISETP.LE.U32.AND P0, PT, R54, UR16, PT ;  /* 0x0000001036007c0c */ /* 0x000fe4000bf03070 */
[--C-:B------:R-:W-:Y:S01]  /*16360*/  SHF.R.U32.HI R54, RZ, 0x18, R57.reuse ;  /* 0x00000018ff367819 */ /* 0x100fe20000011639 */
[----:B------:R3:W-:Y:S01]  /*16370*/  STG.E.U16 [R108.64+0xb2], R50 ;  /* 0x0000b2326c007986 */ /* 0x0007e2000c10151a */
[----:B-1----:R-:W-:Y:S02]  /*16380*/  LOP3.LUT R51, R126, 0xff, RZ, 0xc0, !PT ;  /* 0x000000ff7e337812 */ /* 0x002fe400078ec0ff */
[----:B------:R-:W-:Y:S01]  /*16390*/  ISETP.LE.U32.AND P4, PT, R54, UR16, PT ;  /* 0x0000001036007c0c */ /* 0x000fe2000bf83070 */
[----:B------:R1:W-:Y:S01]  /*163a0*/  STG.E.U16 [R172.64+0xc2], R53 ;  /* 0x0000c235ac007986 */ /* 0x0003e2000c10151a */
[----:B------:R-:W-:Y:S02]  /*163b0*/  PRMT R54, R118, 0x7632, R54 ;  /* 0x0000763276367816 */ /* 0x000fe40000000036 */
[----:B------:R-:W-:Y:S01]  /*163c0*/  SHF.R.U32.HI R57, RZ, 0x10, R57 ;  /* 0x00000010ff397819 */ /* 0x000fe20000011639 */
[----:B------:R1:W-:Y:S02]  /*163d0*/  STG.E.U16 [R172.64+0xc0], R55 ;  /* 0x0000c037ac007986 */ /* 0x0003e4000c10151a */
[----:B------:R-:W-:Y:S02]  /*163e0*/  @!P2 HADD2 R119, -R54.H0_H0, -RZ.H0_H0 ;  /* 0xa00000ff3677a230 */ /* 0x000fe40000000900 */
[----:B------:R-:W-:Y:S01]  /*163f0*/  @!P6 STL.S16 [R1+0x48], R148 ;  /* 0x000048940100e387 */ /* 0x000fe20000100600 */
[----:B------:R-:W-:Y:S02]  /*16400*/  ISETP.LE.U32.AND P6, PT, R51, UR16, PT ;  /* 0x0000001033007c0c */ /* 0x000fe4000bfc3070 */
[----:B------:R-:W-:Y:S02]  /*16410*/  LOP3.LUT R51, R126, 0xffff, RZ, 0xc0, !PT ;  /* 0x0000ffff7e337812 */ /* 0x000fe400078ec0ff */
[----:B------:R-:W-:Y:S02]  /*16420*/  PRMT R61, R119, 0x7610, R61 ;  /* 0x00007610773d7816 */ /* 0x000fe4000000003d */
[----:B------:R-:W-:Y:S02]  /*16430*/  SHF.R.U32.HI R51, RZ, 0x8, R51 ;  /* 0x00000008ff337819 */ /* 0x000fe40000011633 */
[----:B---3--:R-:W-:Y:S04]  /*16440*/  PRMT R50, R118, 0x7610, R50 ;  /* 0x0000761076327816 */ /* 0x008fe80000000032 */
[----:B------:R-:W-:Y:S01]  /*16450*/  PRMT R64, R50, 0x5410, R54 ;  /* 0x0000541032407816 */ /* 0x000fe20000000036 */
[----:B------:R-:W-:Y:S01]  /*16460*/  @!P5 HADD2 R121, -R50.H0_H0, -RZ.H0_H0 ;  /* 0xa00000ff3279d230 */ /* 0x000fe20000000900 */
[----:B-1----:R-:W-:Y:S02]  /*16470*/  LOP3.LUT R53, R51, 0xffff, RZ, 0xc0, !PT ;  /* 0x0000ffff33357812 */ /* 0x002fe400078ec0ff */
[C---:B------:R-:W-:Y:S02]  /*16480*/  PRMT R51, R116.reuse, 0x7610, R51 ;  /* 0x0000761074337816 */ /* 0x040fe40000000033 */
[----:B------:R-:W-:Y:S01]  /*16490*/  PRMT R63, R121, 0x7610, R63 ;  /* 0x00007610793f7816 */ /* 0x000fe2000000003f */
[----:B------:R-:W-:Y:S01]  /*164a0*/  @!P5 STL.S16 [R1+0x30], R121 ;  /* 0x000030790100d387 */ /* 0x000fe20000100600 */
[----:B------:R-:W-:Y:S02]  /*164b0*/  LOP3.LUT R55, R57, 0xff, RZ, 0xc0, !PT ;  /* 0x000000ff39377812 */ /* 0x000fe400078ec0ff */
[----:B------:R-:W-:Y:S01]  /*164c0*/  @!P5 PRMT R50, R63, 0x5410, RZ ;  /* 0x000054103f32d816 */ /* 0x000fe200000000ff */
[----:B------:R1:W-:Y:S01]  /*164d0*/  @!P2 STL.S16 [R1+0x2c], R119 ;  /* 0x00002c770100a387 */ /* 0x0003e20000100600 */
[----:B------:R-:W-:Y:S02]  /*164e0*/  ISETP.LE.U32.AND P5, PT, R55, UR16, PT ;  /* 0x0000001037007c0c */ /* 0x000fe4000bfa3070 */
[----:B------:R-:W-:Y:S01]  /*164f0*/  PRMT R55, R116, 0x7632, R55 ;  /* 0x0000763274377816 */ /* 0x000fe20000000037 */
[----:B------:R3:W-:Y:S01]  /*16500*/  STG.E.U16 [R188.64+0xc0], R50 ;  /* 0x0000c032bc007986 */ /* 0x0007e2000c10151a */
[----:B------:R-:W-:Y:S02]  /*16510*/  @!P2 PRMT R54, R61, 0x5410, RZ ;  /* 0x000054103d36a816 */ /* 0x000fe400000000ff */
[----:B------:R-:W-:Y:S02]  /*16520*/  ISETP.LE.U32.AND P2, PT, R53, UR16, PT ;  /* 0x0000001035007c0c */ /* 0x000fe4000bf43070 */
[----:B------:R-:W-:Y:S01]  /*16530*/  SHF.R.U32.HI R53, RZ, 0x10, R126 ;  /* 0x00000010ff357819 */ /* 0x000fe2000001167e */
[----:B------:R3:W-:Y:S01]  /*16540*/  STG.E.U16 [R188.64+0xc2], R54 ;  /* 0x0000c236bc007986 */ /* 0x0007e2000c10151a */
[----:B------:R-:W-:Y:S02]  /*16550*/  PRMT R61, R51, 0x5410, R55 ;  /* 0x00005410333d7816 */ /* 0x000fe40000000037 */
[----:B------:R-:W-:Y:S01]  /*16560*/  LOP3.LUT R53, R53, 0xff, RZ, 0xc0, !PT ;  /* 0x000000ff35357812 */ /* 0x000fe200078ec0ff */
[----:B-1----:R-:W1:Y:S01]  /*16570*/  LDC.U8 R119, c[0x0][0x2d8] ;  /* 0x0000b600ff777b82 */ /* 0x002e620000000000 */
[----:B---3--:R-:W-:Y:S05]  /*16580*/  PRMT R50, R115, 0x7610, R50 ;  /* 0x0000761073327816 */ /* 0x008fea0000000032 */
[----:B------:R-:W-:Y:S01]  /*16590*/  @!P5 HADD2 R249, -R50.H0_H0, -RZ.H0_H0 ;  /* 0xa00000ff32f9d230 */ /* 0x000fe20000000900 */
[----:B------:R-:W-:Y:S04]  /*165a0*/  LOP3.LUT R54, R140, 0xffff, RZ, 0xc0, !PT ;  /* 0x0000ffff8c367812 */ /* 0x000fe800078ec0ff */
[----:B------:R-:W-:Y:S02]  /*165b0*/  SHF.R.U32.HI R54, RZ, 0x8, R54 ;  /* 0x00000008ff367819 */ /* 0x000fe40000011636 */
[----:B-1----:R-:W-:Y:S01]  /*165c0*/  PRMT R119, R119, 0x7054, R120 ;  /* 0x0000705477777816 */ /* 0x002fe20000000078 */
[----:B----4-:R-:W-:Y:S02]  /*165d0*/  @!P3 HADD2 R60, -R51.H0_H0, -RZ.H0_H0 ;  /* 0xa00000ff333cb230 */ /* 0x010fe40000000900 */
[----:B--2---:R-:W-:Y:S03]  /*165e0*/  @!P0 HADD2 R59, -R55.H0_H0, -RZ.H0_H0 ;  /* 0xa00000ff373b8230 */ /* 0x004fe60000000900 */
[----:B------:R-:W-:Y:S01]  /*165f0*/  PRMT R57, R60, 0x7610, R57 ;  /* 0x000076103c397816 */ /* 0x000fe20000000039 */
[----:B------:R1:W-:Y:S01]  /*16600*/  @!P3 STL.S16 [R1+0x14], R60 ;  /* 0x0000143c0100b387 */ /* 0x0003e20000100600 */
[----:B------:R-:W-:Y:S03]  /*16610*/  PRMT R58, R59, 0x7610, R58 ;  /* 0x000076103b3a7816 */ /* 0x000fe6000000003a */
[----:B------:R-:W-:Y:S01]  /*16620*/  @!P0 STL.S16 [R1+0x10], R59 ;  /* 0x0000103b01008387 */ /* 0x000fe20000100600 */
[----:B------:R-:W-:Y:S02]  /*16630*/  @!P3 PRMT R51, R57, 0x5410, RZ ;  /* 0x000054103933b816 */ /* 0x000fe400000000ff */
[----:B------:R-:W-:Y:S02]  /*16640*/  ISETP.LE.U32.AND P3, PT, R53, UR16, PT ;  /* 0x0000001035007c0c */ /* 0x000fe4000bf63070 */
[----:B------:R-:W-:Y:S01]  /*16650*/  PRMT R53, R115, 0x7632, R53 ;  /* 0x0000763273357816 */ /* 0x000fe20000000035 */
[----:B------:R2:W-:Y:S01]  /*16660*/  STG.E.U16 [R110.64+0xbe], R51 ;  /* 0x0000be336e007986 */ /* 0x0005e2000c10151a */
[----:B------:R-:W-:Y:S02]  /*16670*/  @!P0 PRMT R55, R58, 0x5410, RZ ;  /* 0x000054103a378816 */ /* 0x000fe400000000ff */
[----:B------:R-:W-:Y:S01]  /*16680*/  SHF.R.U32.HI R57, RZ, 0x18, R126 ;  /* 0x00000018ff397819 */ /* 0x000fe2000001167e */
[----:B------:R-:W-:Y:S02]  /*16690*/  @!P4 HADD2 R246, -R53.H0_H0, -RZ.H0_H0 ;  /* 0xa00000ff35f6c230 */ /* 0x000fe40000000900 */
[----:B------:R3:W-:Y:S01]  /*166a0*/  STG.E.U16 [R110.64+0xc0], R55 ;  /* 0x0000c0376e007986 */ /* 0x0007e2000c10151a */
[----:B------:R-:W-:Y:S02]  /*166b0*/  ISETP.LE.U32.AND P0, PT, R57, UR16, PT ;  /* 0x0000001039007c0c */ /* 0x000fe4000bf03070 */
[----:B------:R-:W-:Y:S02]  /*166c0*/  LOP3.LUT R57, R140, 0xff, RZ, 0xc0, !PT ;  /* 0x000000ff8c397812 */ /* 0x000fe400078ec0ff */
[----:B-1----:R-:W-:Y:S02]  /*166d0*/  PRMT R60, R50, 0x5410, R53 ;  /* 0x00005410323c7816 */ /* 0x002fe40000000035 */
[----:B------:R-:W-:Y:S02]  /*166e0*/  @!P5 PRMT R50, R249, 0x5410, RZ ;  /* 0x00005410f932d816 */ /* 0x000fe400000000ff */
[----:B------:R-:W-:Y:S02]  /*166f0*/  @!P4 PRMT R53, R246, 0x5410, RZ ;  /* 0x00005410f635c816 */ /* 0x000fe400000000ff */
[----:B------:R-:W-:Y:S01]  /*16700*/  ISETP.LE.U32.AND P5, PT, R57, UR16, PT ;  /* 0x0000001039007c0c */ /* 0x000fe2000bfa3070 */
[----:B------:R1:W-:Y:S01]  /*16710*/  STG.E.U16 [R108.64+0xc0], R50 ;  /* 0x0000c0326c007986 */ /* 0x0003e2000c10151a */
[----:B------:R-:W-:Y:S02]  /*16720*/  LOP3.LUT R57, R54, 0xffff, RZ, 0xc0, !PT ;  /* 0x0000ffff36397812 */ /* 0x000fe400078ec0ff */
[C---:B------:R-:W-:Y:S01]  /*16730*/  PRMT R54, R114.reuse, 0x7610, R54 ;  /* 0x0000761072367816 */ /* 0x040fe20000000036 */
[----:B------:R4:W-:Y:S01]  /*16740*/  STG.E.U16 [R108.64+0xc2], R53 ;  /* 0x0000c2356c007986 */ /* 0x0009e2000c10151a */
[----:B--2---:R-:W-:Y:S01]  /*16750*/  PRMT R51, R114, 0x7632, R51 ;  /* 0x0000763272337816 */ /* 0x004fe20000000033 */
[----:B------:R-:W-:Y:S01]  /*16760*/  IMAD.WIDE.U32 R114, R62, -0x2daee0ad, RZ ;  /* 0xd2511f533e727825 */ /* 0x000fe200078e00ff */
[----:B------:R-:W-:Y:S01]  /*16770*/  ISETP.LE.U32.AND P4, PT, R57, UR16, PT ;  /* 0x0000001039007c0c */ /* 0x000fe2000bf83070 */
[----:B------:R-:W-:Y:S01]  /*16780*/  @!P6 HADD2 R242, -R54.H0_H0, -RZ.H0_H0 ;  /* 0xa00000ff36f2e230 */ /* 0x000fe20000000900 */
[----:B------:R-:W-:Y:S01]  /*16790*/  PRMT R63, R54, 0x5410, R51 ;  /* 0x00005410363f7816 */ /* 0x000fe20000000033 */
[----:B------:R-:W-:Y:S01]  /*167a0*/  @!P2 HADD2 R241, -R51.H0_H0, -RZ.H0_H0 ;  /* 0xa00000ff33f1a230 */ /* 0x000fe20000000900 */
[----:B---3--:R-:W-:Y:S02]  /*167b0*/  SHF.R.U32.HI R55, RZ, 0x18, R140 ;  /* 0x00000018ff377819 */ /* 0x008fe4000001168c */
[----:B------:R-:W-:Y:S02]  /*167c0*/  @!P6 PRMT R54, R242, 0x5410, RZ ;  /* 0x00005410f236e816 */ /* 0x000fe400000000ff */
[----:B------:R-:W-:Y:S02]  /*167d0*/  @!P2 PRMT R51, R241, 0x5410, RZ ;  /* 0x00005410f133a816 */ /* 0x000fe400000000ff */
[----:B------:R-:W-:Y:S01]  /*167e0*/  ISETP.LE.U32.AND P2, PT, R55, UR16, PT ;  /* 0x0000001037007c0c */ /* 0x000fe2000bf43070 */
[----:B------:R2:W-:Y:S01]  /*167f0*/  STG.E.U16 [R172.64+0xd0], R54 ;  /* 0x0000d036ac007986 */ /* 0x0005e2000c10151a */
[----:B------:R-:W-:Y:S02]  /*16800*/  LOP3.LUT R55, R115, UR24, R122, 0x96, !PT ;  /* 0x0000001873377c12 */ /* 0x000fe4000f8e967a */
[----:B------:R-:W-:Y:S01]  /*16810*/  SHF.R.U32.HI R57, RZ, 0x10, R140 ;  /* 0x00000010ff397819 */ /* 0x000fe2000001168c */
[----:B------:R3:W-:Y:S03]  /*16820*/  STG.E.U16 [R172.64+0xd2], R51 ;  /* 0x0000d233ac007986 */ /* 0x0007e6000c10151a */
[----:B------:R-:W-:Y:S02]  /*16830*/  LOP3.LUT R57, R57, 0xff, RZ, 0xc0, !PT ;  /* 0x000000ff39397812 */ /* 0x000fe400078ec0ff */
[----:B-1----:R-:W-:Y:S02]  /*16840*/  PRMT R50, R113, 0x7610, R50 ;  /* 0x0000761071327816 */ /* 0x002fe40000000032 */
[----:B------:R-:W-:Y:S02]  /*16850*/  ISETP.LE.U32.AND P6, PT, R57, UR16, PT ;  /* 0x0000001039007c0c */ /* 0x000fe4000bfc3070 */
[----:B----4-:R-:W-:Y:S01]  /*16860*/  PRMT R53, R113, 0x7632, R53 ;  /* 0x0000763271357816 */ /* 0x010fe20000000035 */
[----:B------:R-:W-:Y:S01]  /*16870*/  @!P3 HADD2 R240, -R50.H0_H0, -RZ.H0_H0 ;  /* 0xa00000ff32f0b230 */ /* 0x000fe20000000900 */
[----:B------:R-:W-:Y:S02]  /*16880*/  PRMT R57, R40, 0x7632, R57 ;  /* 0x0000763228397816 */ /* 0x000fe40000000039 */
[----:B------:R-:W-:Y:S01]  /*16890*/  PRMT R62, R50, 0x5410, R53 ;  /* 0x00005410323e7816 */ /* 0x000fe20000000035 */
[----:B------:R-:W-:Y:S01]  /*168a0*/  @!P0 HADD2 R247, -R53.H0_H0, -RZ.H0_H0 ;  /* 0xa00000ff35f78230 */ /* 0x000fe20000000900 */
[----:B------:R-:W-:Y:S04]  /*168b0*/  @!P3 PRMT R50, R240, 0x5410, RZ ;  /* 0x00005410f032b816 */ /* 0x000fe800000000ff */
[----:B------:R-:W-:Y:S01]  /*168c0*/  @!P0 PRMT R53, R247, 0x5410, RZ ;  /* 0x00005410f7358816 */ /* 0x000fe200000000ff */
[----:B------:R1:W-:Y:S01]  /*168d0*/  STG.E.U16 [R188.64+0xd0], R50 ;  /* 0x0000d032bc007986 */ /* 0x0003e2000c10151a */
[C---:B--2---:R-:W-:Y:S03]  /*168e0*/  LOP3.LUT R54, R55.reuse, 0xff, RZ, 0xc0, !PT ;  /* 0x000000ff37367812 */ /* 0x044fe600078ec0ff */
[----:B------:R2:W-:Y:S01]  /*168f0*/  STG.E.U16 [R188.64+0xd2], R53 ;  /* 0x0000d235bc007986 */ /* 0x0005e2000c10151a */
[----:B---3--:R-:W-:Y:S02]  /*16900*/  LOP3.LUT R51, R55, 0xffff, RZ, 0xc0, !PT ;  /* 0x0000ffff37337812 */ /* 0x008fe400078ec0ff */
[----:B------:R-:W-:Y:S02]  /*16910*/  ISETP.LE.U32.AND P3, PT, R54, UR16, PT ;  /* 0x0000001036007c0c */ /* 0x000fe4000bf63070 */
[----:B------:R-:W-:Y:S04]  /*16920*/  SHF.R.U32.HI R51, RZ, 0x8, R51 ;  /* 0x00000008ff337819 */ /* 0x000fe80000011633 */
[----:B------:R-:W-:Y:S02]  /*16930*/  LOP3.LUT R54, R51, 0xffff, RZ, 0xc0, !PT ;  /* 0x0000ffff33367812 */ /* 0x000fe400078ec0ff */
[----:B------:R-:W-:Y:S02]  /*16940*/  PRMT R51, R112, 0x7632, R51 ;  /* 0x0000763270337816 */ /* 0x000fe40000000033 */
[----:B------:R-:W-:Y:S02]  /*16950*/  ISETP.LE.U32.AND P0, PT, R54, UR16, PT ;  /* 0x0000001036007c0c */ /* 0x000fe4000bf03070 */
[--C-:B------:R-:W-:Y:S01]  /*16960*/  SHF.R.U32.HI R54, RZ, 0x10, R55.reuse ;  /* 0x00000010ff367819 */ /* 0x100fe20000011637 */
[----:B------:R-:W-:Y:S01]  /*16970*/  @!P4 HADD2 R239, -R51.H0_H0, -RZ.H0_H0 ;  /* 0xa00000ff33efc230 */ /* 0x000fe20000000900 */
[----:B------:R-:W-:Y:S01]  /*16980*/  SHF.R.U32.HI R55, RZ, 0x18, R55 ;  /* 0x00000018ff377819 */ /* 0x000fe20000011637 */
[----:B------:R-:W-:Y:S01]  /*16990*/  @!P3 HADD2 R228, -R52.H0_H0, -RZ.H0_H0 ;  /* 0xa00000ff34e4b230 */ /* 0x000fe20000000900 */
[----:B------:R-:W-:Y:S02]  /*169a0*/  LOP3.LUT R54, R54, 0xff, RZ, 0xc0, !PT ;  /* 0x000000ff36367812 */ /* 0x000fe400078ec0ff */
[----:B-1----:R-:W-:Y:S02]  /*169b0*/  PRMT R50, R112, 0x7610, R50 ;  /* 0x0000761070327816 */ /* 0x002fe40000000032 */
[----:B------:R-:W-:Y:S02]  /*169c0*/  SHF.R.U32.HI R112, RZ, 0x10, R186 ;  /* 0x00000010ff707819 */ /* 0x000fe400000116ba */
[----:B------:R-:W-:Y:S01]  /*169d0*/  PRMT R59, R50, 0x5410, R51 ;  /* 0x00005410323b7816 */ /* 0x000fe20000000033 */
[----:B------:R-:W-:Y:S01]  /*169e0*/  @!P5 HADD2 R245, -R50.H0_H0, -RZ.H0_H0 ;  /* 0xa00000ff32f5d230 */ /* 0x000fe20000000900 */
[----:B------:R-:W-:Y:S02]  /*169f0*/  @!P4 PRMT R51, R239, 0x5410, RZ ;  /* 0x00005410ef33c816 */ /* 0x000fe400000000ff */
[----:B--2---:R-:W-:Y:S02]  /*16a00*/  PRMT R53, R107, 0x7632, R53 ;  /* 0x000076326b357816 */ /* 0x004fe40000000035 */
[----:B------:R-:W-:Y:S01]  /*16a10*/  @!P5 PRMT R50, R245, 0x5410, RZ ;  /* 0x00005410f532d816 */ /* 0x000fe200000000ff */
[----:B------:R1:W-:Y:S01]  /*16a20*/  STG.E.U16 [R110.64+0xd0], R51 ;  /* 0x0000d0336e007986 */ /* 0x0003e2000c10151a */
[----:B------:R-:W-:Y:S01]  /*16a30*/  ISETP.LE.U32.AND P5, PT, R54, UR16, PT ;  /* 0x0000001036007c0c */ /* 0x000fe2000bfa3070 */
[----:B------:R-:W-:Y:S01]  /*16a40*/  @!P2 HADD2 R234, -R53.H0_H0, -RZ.H0_H0 ;  /* 0xa00000ff35eaa230 */ /* 0x000fe20000000900 */
[----:B------:R-:W-:Y:S01]  /*16a50*/  ISETP.LE.U32.AND P4, PT, R55, UR16, PT ;  /* 0x0000001037007c0c */ /* 0x000fe2000bf83070 */
[----:B------:R2:W-:Y:S01]  /*16a60*/  STG.E.U16 [R110.64+0xce], R50 ;  /* 0x0000ce326e007986 */ /* 0x0005e2000c10151a */
[----:B------:R-:W-:Y:S09]  /*16a70*/  LOP3.LUT R112, R112, 0xff, RZ, 0xc0, !PT ;  /* 0x000000ff70707812 */ /* 0x000ff200078ec0ff */
[----:B------:R-:W-:Y:S01]  /*16a80*/  @!P5 HADD2 R226, -R43.H0_H0, -RZ.H0_H0 ;  /* 0xa00000ff2be2d230 */ /* 0x000fe20000000900 */
[C---:B-1----:R-:W-:Y:S02]  /*16a90*/  PRMT R51, R52.reuse, 0x7632, R51 ;  /* 0x0000763234337816 */ /* 0x042fe40000000033 */
[----:B--2---:R-:W-:Y:S03]  /*16aa0*/  PRMT R50, R107, 0x7610, R50 ;  /* 0x000076106b327816 */ /* 0x004fe60000000032 */
[----:B------:R-:W-:Y:S01]  /*16ab0*/  @!P0 HADD2 R227, -R51.H0_H0, -RZ.H0_H0 ;  /* 0xa00000ff33e38230 */ /* 0x000fe20000000900 */
[----:B------:R-:W-:Y:S01]  /*16ac0*/  PRMT R160, R52, 0x5410, R51 ;  /* 0x0000541034a07816 */ /* 0x000fe20000000033 */
[----:B------:R-:W-:Y:S01]  /*16ad0*/  IMAD.WIDE.U32 R106, R106, -0x2daee0ad, RZ ;  /* 0xd2511f536a6a7825 */ /* 0x000fe200078e00ff */
[----:B------:R-:W-:Y:S01]  /*16ae0*/  PRMT R58, R50, 0x5410, R53 ;  /* 0x00005410323a7816 */ /* 0x000fe20000000035 */
[----:B------:R-:W-:Y:S01]  /*16af0*/  @!P6 HADD2 R238, -R50.H0_H0, -RZ.H0_H0 ;  /* 0xa00000ff32eee230 */ /* 0x000fe20000000900 */
[----:B------:R-:W-:Y:S02]  /*16b00*/  @!P2 PRMT R53, R234, 0x5410, RZ ;  /* 0x00005410ea35a816 */ /* 0x000fe400000000ff */
[----:B------:R-:W-:Y:S02]  /*16b10*/  @!P3 PRMT R52, R228, 0x5410, RZ ;  /* 0x00005410e434b816 */ /* 0x000fe400000000ff */
[----:B------:R-:W-:Y:S01]  /*16b20*/  @!P6 PRMT R50, R238, 0x5410, RZ ;  /* 0x00005410ee32e816 */ /* 0x000fe200000000ff */
[----:B------:R-:W-:Y:S01]  /*16b30*/  STG.E.U16 [R108.64+0xd2], R53 ;  /* 0x0000d2356c007986 */ /* 0x000fe2000c10151a */
[----:B------:R-:W-:Y:S03]  /*16b40*/  @!P0 PRMT R51, R227, 0x5410, RZ ;  /* 0x00005410e3338816 */ /* 0x000fe600000000ff */
[----:B------:R1:W-:Y:S04]  /*16b50*/  STG.E.U16 [R108.64+0xd0], R50 ;  /* 0x0000d0326c007986 */ /* 0x0003e8000c10151a */
[----:B------:R-:W-:Y:S04]  /*16b60*/  STG.E.U16 [R172.64+0xe0], R52 ;  /* 0x0000e034ac007986 */ /* 0x000fe8000c10151a */
[----:B------:R2:W-:Y:S01]  /*16b70*/  STG.E.U16 [R172.64+0xe2], R51 ;  /* 0x0000e233ac007986 */ /* 0x0005e2000c10151a */
[C---:B-1----:R-:W-:Y:S04]  /*16b80*/  PRMT R50, R43.reuse, 0x7632, R50 ;  /* 0x000076322b327816 */ /* 0x042fe80000000032 */
[----:B------:R-:W-:Y:S01]  /*16b90*/  PRMT R161, R43, 0x5410, R50 ;  /* 0x000054102ba17816 */ /* 0x000fe20000000032 */
[----:B------:R-:W-:Y:S01]  /*16ba0*/  @!P4 HADD2 R233, -R50.H0_H0, -RZ.H0_H0 ;  /* 0xa00000ff32e9c230 */ /* 0x000fe20000000900 */
[----:B------:R-:W-:Y:S02]  /*16bb0*/  @!P5 PRMT R43, R226, 0x5410, RZ ;  /* 0x00005410e22bd816 */ /* 0x000fe400000000ff */
[--C-:B--2---:R-:W-:Y:S02]  /*16bc0*/  LOP3.LUT R51, R107, UR24, R124.reuse, 0x96, !PT ;  /* 0x000000186b337c12 */ /* 0x104fe4000f8e967c */
[----:B------:R-:W-:Y:S01]  /*16bd0*/  @!P4 PRMT R50, R233, 0x5410, RZ ;  /* 0x00005410e932c816 */ /* 0x000fe200000000ff */
[----:B------:R1:W-:Y:S01]  /*16be0*/  STG.E.U16 [R188.64+0xe0], R43 ;  /* 0x0000e02bbc007986 */ /* 0x0003e2000c10151a */
[----:B------:R-:W-:Y:S03]  /*16bf0*/  LOP3.LUT R124, R107, UR4, R124, 0x96, !PT ;  /* 0x000000046b7c7c12 */ /* 0x000fe6000f8e967c */
[----:B------:R2:W-:Y:S01]  /*16c00*/  STG.E.U16 [R188.64+0xe2], R50 ;  /* 0x0000e232bc007986 */ /* 0x0005e2000c10151a */
[----:B-1----:R-:W-:Y:S04]  /*16c10*/  LOP3.LUT R43, R51, 0xff, RZ, 0xc0, !PT ;  /* 0x000000ff332b7812 */ /* 0x002fe800078ec0ff */
[----:B------:R-:W-:Y:S02]  /*16c20*/  ISETP.LE.U32.AND P0, PT, R43, UR16, PT ;  /* 0x000000102b007c0c */ /* 0x000fe4000bf03070 */
[C---:B------:R-:W-:Y:S02]  /*16c30*/  PRMT R43, R49.reuse, 0x7632, R43 ;  /* 0x00007632312b7816 */ /* 0x040fe4000000002b */
[--C-:B--2---:R-:W-:Y:S02]  /*16c40*/  SHF.R.U32.HI R50, RZ, 0x10, R114.reuse ;  /* 0x00000010ff327819 */ /* 0x104fe40000011672 */
[----:B------:R-:W-:Y:S02]  /*16c50*/  PRMT R148, R49, 0x5410, R43 ;  /* 0x0000541031947816 */ /* 0x000fe4000000002b */
[----:B------:R-:W-:Y:S04]  /*16c60*/  LOP3.LUT R50, R50, 0xff, RZ, 0xc0, !PT ;  /* 0x000000ff32327812 */ /* 0x000fe800078ec0ff */
[----:B------:R-:W-:Y:S01]  /*16c70*/  ISETP.LE.U32.AND P4, PT, R50, UR16, PT ;  /* 0x0000001032007c0c */ /* 0x000fe2000bf83070 */
[----:B------:R-:W-:Y:S05]  /*16c80*/  @!P0 HADD2 R231, -R49.H0_H0, -RZ.H0_H0 ;  /* 0xa00000ff31e78230 */ /* 0x000fea0000000900 */
[----:B------:R-:W-:Y:S05]  /*16c90*/  @!P0 PRMT R49, R231, 0x5410, RZ ;  /* 0x00005410e7318816 */ /* 0x000fea00000000ff */
[----:B------:R1:W-:Y:S02]  /*16ca0*/  STG.E.U16 [R110.64+0xde], R49 ;  /* 0x0000de316e007986 */ /* 0x0003e4000c10151a */
[----:B------:R-:W-:Y:S01]  /*16cb0*/  @!P4 HADD2 R221, -R42.H0_H0, -RZ.H0_H0 ;  /* 0xa00000ff2addc230 */ /* 0x000fe20000000900 */
[----:B-1----:R-:W-:Y:S04]  /*16cc0*/  LOP3.LUT R49, R51, 0xffff, RZ, 0xc0, !PT ;  /* 0x0000ffff33317812 */ /* 0x002fe800078ec0ff */
[----:B------:R-:W-:Y:S04]  /*16cd0*/  SHF.R.U32.HI R49, RZ, 0x8, R49 ;  /* 0x00000008ff317819 */ /* 0x000fe80000011631 */
[----:B------:R-:W-:Y:S04]  /*16ce0*/  LOP3.LUT R49, R49, 0xffff, RZ, 0xc0, !PT ;  /* 0x0000ffff31317812 */ /* 0x000fe800078ec0ff */
[----:B------:R-:W-:Y:S02]  /*16cf0*/  ISETP.LE.U32.AND P3, PT, R49, UR16, PT ;  /* 0x0000001031007c0c */ /* 0x000fe4000bf63070 */
[--C-:B------:R-:W-:Y:S02]  /*16d00*/  SHF.R.U32.HI R49, RZ, 0x10, R51.reuse ;  /* 0x00000010ff317819 */ /* 0x100fe40000011633 */
[----:B------:R-:W-:Y:S02]  /*16d10*/  SHF.R.U32.HI R51, RZ, 0x18, R51 ;  /* 0x00000018ff337819 */ /* 0x000fe40000011633 */
[----:B------:R-:W-:Y:S02]  /*16d20*/  LOP3.LUT R49, R49, 0xff, RZ, 0xc0, !PT ;  /* 0x000000ff31317812 */ /* 0x000fe400078ec0ff */
[----:B------:R-:W-:Y:S02]  /*16d30*/  ISETP.LE.U32.AND P0, PT, R51, UR16, PT ;  /* 0x0000001033007c0c */ /* 0x000fe4000bf03070 */
[----:B------:R-:W-:Y:S02]  /*16d40*/  ISETP.LE.U32.AND P2, PT, R49, UR16, PT ;  /* 0x0000001031007c0c */ /* 0x000fe4000bf43070 */
[C---:B------:R-:W-:Y:S01]  /*16d50*/  LOP3.LUT R49, R114.reuse, 0xff, RZ, 0xc0, !PT ;  /* 0x000000ff72317812 */ /* 0x040fe200078ec0ff */
[----:B------:R-:W-:Y:S03]  /*16d60*/  @!P3 HADD2 R225, -R43.H0_H0, -RZ.H0_H0 ;  /* 0xa00000ff2be1b230 */ /* 0x000fe60000000900 */
[----:B------:R-:W-:Y:S02]  /*16d70*/  ISETP.LE.U32.AND P6, PT, R49, UR16, PT ;  /* 0x0000001031007c0c */ /* 0x000fe4000bfc3070 */
[----:B------:R-:W-:Y:S02]  /*16d80*/  LOP3.LUT R49, R114, 0xffff, RZ, 0xc0, !PT ;  /* 0x0000ffff72317812 */ /* 0x000fe400078ec0ff */
[----:B------:R-:W-:Y:S02]  /*16d90*/  @!P3 PRMT R43, R225, 0x5410, RZ ;  /* 0x00005410e12bb816 */ /* 0x000fe400000000ff */
[----:B------:R-:W-:Y:S01]  /*16da0*/  SHF.R.U32.HI R49, RZ, 0x8, R49 ;  /* 0x00000008ff317819 */ /* 0x000fe20000011631 */
[----:B------:R-:W-:Y:S02]  /*16db0*/  @!P2 HADD2 R224, -R41.H0_H0, -RZ.H0_H0 ;  /* 0xa00000ff29e0a230 */ /* 0x000fe40000000900 */
[----:B------:R1:W-:Y:S01]  /*16dc0*/  STG.E.U16 [R110.64+0xe0], R43 ;  /* 0x0000e02b6e007986 */ /* 0x0003e2000c10151a */
[----:B------:R-:W-:Y:S03]  /*16dd0*/  LOP3.LUT R49, R49, 0xffff, RZ, 0xc0, !PT ;  /* 0x0000ffff31317812 */ /* 0x000fe600078ec0ff */
[----:B------:R-:W-:Y:S01]  /*16de0*/  @!P6 HADD2 R223, -R48.H0_H0, -RZ.H0_H0 ;  /* 0xa00000ff30dfe230 */ /* 0x000fe20000000900 */
[----:B------:R-:W-:Y:S02]  /*16df0*/  ISETP.LE.U32.AND P5, PT, R49, UR16, PT ;  /* 0x0000001031007c0c */ /* 0x000fe4000bfa3070 */
[C---:B------:R-:W-:Y:S04]  /*16e00*/  PRMT R49, R41.reuse, 0x7632, R49 ;  /* 0x0000763229317816 */ /* 0x040fe80000000031 */
[----:B------:R-:W-:Y:S01]  /*16e10*/  PRMT R149, R41, 0x5410, R49 ;  /* 0x0000541029957816 */ /* 0x000fe20000000031 */
[----:B------:R-:W-:Y:S01]  /*16e20*/  @!P0 HADD2 R218, -R49.H0_H0, -RZ.H0_H0 ;  /* 0xa00000ff31da8230 */ /* 0x000fe20000000900 */
[----:B------:R-:W-:Y:S04]  /*16e30*/  @!P2 PRMT R41, R224, 0x5410, RZ ;  /* 0x00005410e029a816 */ /* 0x000fe800000000ff */
[----:B------:R-:W-:Y:S01]  /*16e40*/  @!P0 PRMT R49, R218, 0x5410, RZ ;  /* 0x00005410da318816 */ /* 0x000fe200000000ff */
[----:B------:R2:W-:Y:S04]  /*16e50*/  STG.E.U16 [R108.64+0xe0], R41 ;  /* 0x0000e0296c007986 */ /* 0x0005e8000c10151a */
[----:B------:R-:W-:Y:S01]  /*16e60*/  STG.E.U16 [R108.64+0xe2], R49 ;  /* 0x0000e2316c007986 */ /* 0x000fe2000c10151a */
[C---:B-1----:R-:W-:Y:S04]  /*16e70*/  PRMT R43, R48.reuse, 0x7632, R43 ;  /* 0x00007632302b7816 */ /* 0x042fe8000000002b */
[----:B------:R-:W-:Y:S01]  /*16e80*/  PRMT R162, R48, 0x5410, R43 ;  /* 0x0000541030a27816 */ /* 0x000fe2000000002b */
[----:B------:R-:W-:Y:S01]  /*16e90*/  @!P5 HADD2 R222, -R43.H0_H0, -RZ.H0_H0 ;  /* 0xa00000ff2bded230 */ /* 0x000fe20000000900 */
[----:B------:R-:W-:Y:S04]  /*16ea0*/  @!P6 PRMT R48, R223, 0x5410, RZ ;  /* 0x00005410df30e816 */ /* 0x000fe800000000ff */
[----:B------:R-:W-:Y:S01]  /*16eb0*/  @!P5 PRMT R43, R222, 0x5410, RZ ;  /* 0x00005410de2bd816 */ /* 0x000fe200000000ff */
[----:B------:R1:W-:Y:S04]  /*16ec0*/  STG.E.U16 [R172.64+0xf0], R48 ;  /* 0x0000f030ac007986 */ /* 0x0003e8000c10151a */
[----:B------:R-:W-:Y:S01]  /*16ed0*/  STG.E.U16 [R172.64+0xf2], R43 ;  /* 0x0000f22bac007986 */ /* 0x000fe2000c10151a */
[----:B--2---:R-:W-:Y:S04]  /*16ee0*/  SHF.R.U32.HI R41, RZ, 0x18, R114 ;  /* 0x00000018ff297819 */ /* 0x004fe80000011672 */
[----:B------:R-:W-:Y:S02]  /*16ef0*/  ISETP.LE.U32.AND P2, PT, R41, UR16, PT ;  /* 0x0000001029007c0c */ /* 0x000fe4000bf43070 */
[C---:B------:R-:W-:Y:S04]  /*16f00*/  PRMT R41, R42.reuse, 0x7632, R41 ;  /* 0x000076322a297816 */ /* 0x040fe80000000029 */
[----:B------:R-:W-:Y:S02]  /*16f10*/  PRMT R163, R42, 0x5410, R41 ;  /* 0x000054102aa37816 */ /* 0x000fe40000000029 */
[----:B------:R-:W-:Y:S05]  /*16f20*/  @!P4 PRMT R42, R221, 0x5410, RZ ;  /* 0x00005410dd2ac816 */ /* 0x000fea00000000ff */
[----:B------:R2:W-:Y:S01]  /*16f30*/  STG.E.U16 [R188.64+0xf0], R42 ;  /* 0x0000f02abc007986 */ /* 0x0005e2000c10151a */
[----:B------:R-:W-:Y:S01]  /*16f40*/  @!P2 HADD2 R219, -R41.H0_H0, -RZ.H0_H0 ;  /* 0xa00000ff29dba230 */ /* 0x000fe20000000900 */
[----:B-1----:R-:W-:Y:S01]  /*16f50*/  LOP3.LUT R48, R193, UR5, R208, 0x96, !PT ;  /* 0x00000005c1307c12 */ /* 0x002fe2000f8e96d0 */
[----:B------:R-:W-:Y:S01]  /*16f60*/  UIADD3 UR5, UR20, -0x4ab325aa, URZ ;  /* 0xb54cda5614057890 */ /* 0x000fe2000fffe03f */
[----:B------:R1:W5:Y:S02]  /*16f70*/  LDL.LU.64 R208, [R1+0x1f8] ;  /* 0x0001f80001d07983 */ /* 0x0003640000300a00 */
[----:B------:R-:W-:Y:S01]  /*16f80*/  @!P2 PRMT R41, R219, 0x5410, RZ ;  /* 0x00005410db29a816 */ /* 0x000fe200000000ff */
[----:B------:R-:W-:Y:S02]  /*16f90*/  IMAD.WIDE.U32 R192, R192, -0x2daee0ad, RZ ;  /* 0xd2511f53c0c07825 */ /* 0x000fe400078e00ff */
[----:B------:R-:W-:Y:S02]  /*16fa0*/  LOP3.LUT R176, R175, UR5, R176, 0x96, !PT ;  /* 0x00000005afb07c12 */ /* 0x000fe4000f8e96b0 */
[----:B------:R3:W-:Y:S01]  /*16fb0*/  STG.E.U16 [R188.64+0xf2], R41 ;  /* 0x0000f229bc007986 */ /* 0x0007e2000c10151a */
[----:B------:R-:W-:Y:S01]  /*16fc0*/  LOP3.LUT R180, R179, UR5, R180, 0x96, !PT ;  /* 0x00000005b3b47c12 */ /* 0x000fe2000f8e96b4 */
[----:B------:R-:W-:Y:S01]  /*16fd0*/  IMAD.WIDE.U32 R48, R48, -0x2daee0ad, RZ ;  /* 0xd2511f5330307825 */ /* 0x000fe200078e00ff */
[----:B------:R-:W-:Y:S02]  /*16fe0*/  LOP3.LUT R152, R145, UR5, R152, 0x96, !PT ;  /* 0x0000000591987c12 */ /* 0x000fe4000f8e9698 */
[----:B------:R-:W-:Y:S02]  /*16ff0*/  LOP3.LUT R166, R157, UR5, R166, 0x96, !PT ;  /* 0x000000059da67c12 */ /* 0x000fe4000f8e96a6 */
[----:B------:R-:W-:Y:S02]  /*17000*/  LOP3.LUT R132, R127, UR5, R132, 0x96, !PT ;  /* 0x000000057f847c12 */ /* 0x000fe4000f8e9684 */
[----:B------:R-:W-:Y:S02]  /*17010*/  LOP3.LUT R146, R141, UR5, R146, 0x96, !PT ;  /* 0x000000058d927c12 */ /* 0x000fe4000f8e9692 */
[----:B--2---:R-:W-:Y:S02]  /*17020*/  LOP3.LUT R42, R49, UR22, R170, 0x96, !PT ;  /* 0x00000016312a7c12 */ /* 0x004fe4000f8e96aa */
[----:B------:R1:W5:Y:S03]  /*17030*/  LDL.LU.64 R170, [R1+0x1f0] ;  /* 0x0001f00001aa7983 */ /* 0x0003660000300a00 */
[----:B------:R-:W-:Y:S03]  /*17040*/  IMAD.WIDE.U32 R42, R42, -0x326172a9, RZ ;  /* 0xcd9e8d572a2a7825 */ /* 0x000fe600078e00ff */
[----:B------:R1:W2:Y:S02]  /*17050*/  LDL.S16 R121, [R1+0xd8] ;  /* 0x0000d80001797983 */ /* 0x0002a40000100600 */
[----:B------:R-:W-:Y:S02]  /*17060*/  LOP3.LUT R150, R43, UR19, R150, 0x96, !PT ;  /* 0x000000132b967c12 */ /* 0x000fe4000f8e9696 */
[----:B------:R-:W-:Y:S01]  /*17070*/  LOP3.LUT R43, R106, 0xff, RZ, 0xc0, !PT ;  /* 0x000000ff6a2b7812 */ /* 0x000fe200078ec0ff */
[----:B------:R1:W4:Y:S01]  /*17080*/  LDL.S16 R117, [R1+0x158] ;  /* 0x0001580001757983 */ /* 0x0003220000100600 */
[----:B---3--:R-:W-:Y:S01]  /*17090*/  LOP3.LUT R41, R193, UR18, R48, 0x96, !PT ;  /* 0x00000012c1297c12 */ /* 0x008fe2000f8e9630 */
[----:B------:R-:W-:Y:S01]  /*170a0*/  IMAD.WIDE.U32 R150, R150, -0x2daee0ad, RZ ;  /* 0xd2511f5396967825 */ /* 0x000fe200078e00ff */
[----:B------:R-:W-:Y:S01]  /*170b0*/  ISETP.LE.U32.AND P2, PT, R43, UR16, PT ;  /* 0x000000102b007c0c */ /* 0x000fe2000bf43070 */
[----:B------:R1:W3:Y:S01]  /*170c0*/  LDL.S16 R118, [R1+0x154] ;  /* 0x0001540001767983 */ /* 0x0002e20000100600 */
[----:B------:R-:W-:Y:S01]  /*170d0*/  LOP3.LUT R43, R187, UR5, R190, 0x96, !PT ;  /* 0x00000005bb2b7c12 */ /* 0x000fe2000f8e96be */
[----:B------:R-:W-:Y:S01]  /*170e0*/  IMAD.WIDE.U32 R48, R41, -0x326172a9, RZ ;  /* 0xcd9e8d5729307825 */ /* 0x000fe200078e00ff */
[----:B------:R-:W-:Y:S02]  /*170f0*/  LOP3.LUT R41, R151, UR13, R192, 0x96, !PT ;  /* 0x0000000d97297c12 */ /* 0x000fe4000f8e96c0 */
[----:B------:R-:W-:Y:S02]  /*17100*/  SHF.R.U32.HI R151, RZ, 0x18, R106 ;  /* 0x00000018ff977819 */ /* 0x000fe4000001166a */
[----:B------:R-:W-:Y:S01]  /*17110*/  LOP3.LUT R54, R49, UR14, R42, 0x96, !PT ;  /* 0x0000000e31367c12 */ /* 0x000fe2000f8e962a */
[----:B------:R-:W-:Y:S01]  /*17120*/  IMAD.WIDE.U32 R52, R41, -0x326172a9, RZ ;  /* 0xcd9e8d5729347825 */ /* 0x000fe200078e00ff */
[----:B------:R-:W-:Y:S03]  /*17130*/  LOP3.LUT R41, R106, 0xffff, RZ, 0xc0, !PT ;  /* 0x0000ffff6a297812 */ /* 0x000fe600078ec0ff */
[----:B------:R-:W-:Y:S01]  /*17140*/  IMAD.WIDE.U32 R54, R54, -0x2daee0ad, RZ ;  /* 0xd2511f5336367825 */ /* 0x000fe200078e00ff */
[----:B------:R-:W-:Y:S01]  /*17150*/  SHF.R.U32.HI R41, RZ, 0x8, R41 ;  /* 0x00000008ff297819 */ /* 0x000fe20000011629 */
[----:B------:R-:W-:Y:S01]  /*17160*/  @!P2 HADD2 R220, -R40.H0_H0, -RZ.H0_H0 ;  /* 0xa00000ff28dca230 */ /* 0x000fe20000000900 */
[----:B------:R-:W-:Y:S02]  /*17170*/  LOP3.LUT R53, R53, UR10, R48, 0x96, !PT ;  /* 0x0000000a35357c12 */ /* 0x000fe4000f8e9630 */
[----:B------:R-:W-:Y:S02]  /*17180*/  LOP3.LUT R42, R55, UR9, R150, 0x96, !PT ;  /* 0x00000009372a7c12 */ /* 0x000fe4000f8e9696 */
[----:B------:R-:W-:Y:S02]  /*17190*/  PRMT R150, R40, 0x5410, R57 ;  /* 0x0000541028967816 */ /* 0x000fe40000000039 */
[----:B------:R-:W-:Y:S01]  /*171a0*/  @!P2 PRMT R40, R220, 0x5410, RZ ;  /* 0x00005410dc28a816 */ /* 0x000fe200000000ff */
[----:B------:R-:W-:Y:S01]  /*171b0*/  IMAD.WIDE.U32 R50, R42, -0x326172a9, RZ ;  /* 0xcd9e8d572a327825 */ /* 0x000fe200078e00ff */
[----:B------:R-:W-:Y:S02]  /*171c0*/  LOP3.LUT R41, R41, 0xffff, RZ, 0xc0, !PT ;  /* 0x0000ffff29297812 */ /* 0x000fe400078ec0ff */
[----:B------:R-:W-:Y:S01]  /*171d0*/  LOP3.LUT R55, R43, 0xffff, RZ, 0xc0, !PT ;  /* 0x0000ffff2b377812 */ /* 0x000fe200078ec0ff */
[----:B------:R1:W-:Y:S01]  /*171e0*/  STG.E.U16 [R110.64+0xee], R40 ;  /* 0x0000ee286e007986 */ /* 0x0003e2000c10151a */
[----:B------:R-:W-:Y:S02]  /*171f0*/  LOP3.LUT R48, R51, UR5, R52, 0x96, !PT ;  /* 0x0000000533307c12 */ /* 0x000fe4000f8e9634 */
[----:B------:R-:W-:Y:S02]  /*17200*/  ISETP.LE.U32.AND P0, PT, R41, UR16, PT ;  /* 0x0000001029007c0c */ /* 0x000fe4000bf03070 */
[----:B------:R-:W-:Y:S02]  /*17210*/  LOP3.LUT R41, R48, 0xffff, RZ, 0xc0, !PT ;  /* 0x0000ffff30297812 */ /* 0x000fe400078ec0ff */
[----:B------:R-:W-:Y:S02]  /*17220*/  LOP3.LUT R42, R50, 0xff, RZ, 0xc0, !PT ;  /* 0x000000ff322a7812 */ /* 0x000fe400078ec0ff */
[----:B------:R-:W-:Y:S02]  /*17230*/  SHF.R.U32.HI R41, RZ, 0x8, R41 ;  /* 0x00000008ff297819 */ /* 0x000fe40000011629 */
[----:B------:R-:W-:Y:S02]  /*17240*/  SHF.R.U32.HI R49, RZ, 0x18, R50 ;  /* 0x00000018ff317819 */ /* 0x000fe40000011632 */
[----:B------:R-:W-:Y:S02]  /*17250*/  SHF.R.U32.HI R55, RZ, 0x8, R55 ;  /* 0x00000008ff377819 */ /* 0x000fe40000011637 */
[----:B------:R-:W-:Y:S04]  /*17260*/  SHF.R.U32.HI R52, RZ, 0x18, R186 ;  /* 0x00000018ff347819 */ /* 0x000fe800000116ba */
[----:B------:R-:W-:Y:S01]  /*17270*/  PRMT R52, R112, 0x5410, R52 ;  /* 0x0000541070347816 */ /* 0x000fe20000000034 */
[----:B------:R-:W-:Y:S01]  /*17280*/  IMAD.WIDE.U32 R112, R53, -0x2daee0ad, RZ ;  /* 0xd2511f5335707825 */ /* 0x000fe200078e00ff */
[----:B------:R-:W-:Y:S03]  /*17290*/  LOP3.LUT R53, R184, 0xffff, RZ, 0xc0, !PT ;  /* 0x0000ffffb8357812 */ /* 0x000fe600078ec0ff */
[--C-:B------:R-:W-:Y:S01]  /*172a0*/  HSET2.LE.AND R52, R52, R119.reuse, PT ;  /* 0x0000007734347233 */ /* 0x100fe20003803000 */
[----:B------:R-:W-:Y:S02]  /*172b0*/  SHF.R.U32.HI R53, RZ, 0x8, R53 ;  /* 0x00000008ff357819 */ /* 0x000fe40000011635 */
[----:B-1----:R-:W-:Y:S02]  /*172c0*/  LOP3.LUT R40, R48, 0xff, RZ, 0xc0, !PT ;  /* 0x000000ff30287812 */ /* 0x002fe400078ec0ff */
[----:B------:R-:W-:Y:S02]  /*172d0*/  LOP3.LUT R47, R52, R47, RZ, 0xc0, !PT ;  /* 0x0000002f342f7212 */ /* 0x000fe400078ec0ff */
[----:B------:R-:W-:Y:S02]  /*172e0*/  PRMT R40, R40, 0x5410, R41 ;  /* 0x0000541028287816 */ /* 0x000fe40000000029 */
[----:B------:R-:W-:Y:S02]  /*172f0*/  LOP3.LUT R41, R50, 0xffff, RZ, 0xc0, !PT ;  /* 0x0000ffff32297812 */ /* 0x000fe400078ec0ff */
[----:B------:R-:W-:Y:S01]  /*17300*/  SHF.R.U32.HI R51, RZ, 0x10, R50 ;  /* 0x00000010ff337819 */ /* 0x000fe20000011632 */
[--C-:B------:R-:W-:Y:S01]  /*17310*/  HSET2.LE.AND R40, R40, R119.reuse, PT ;  /* 0x0000007728287233 */ /* 0x100fe20003803000 */
[----:B------:R-:W-:Y:S02]  /*17320*/  SHF.R.U32.HI R41, RZ, 0x8, R41 ;  /* 0x00000008ff297819 */ /* 0x000fe40000011629 */
[----:B------:R-:W-:Y:S02]  /*17330*/  LOP3.LUT R51, R51, 0xff, RZ, 0xc0, !PT ;  /* 0x000000ff33337812 */ /* 0x000fe400078ec0ff */
[----:B------:R-:W-:Y:S02]  /*17340*/  PRMT R42, R42, 0x5410, R41 ;  /* 0x000054102a2a7816 */ /* 0x000fe40000000029 */
[--C-:B------:R-:W-:Y:S02]  /*17350*/  SHF.R.U32.HI R41, RZ, 0x10, R48.reuse ;  /* 0x00000010ff297819 */ /* 0x100fe40000011630 */
[----:B------:R-:W-:Y:S02]  /*17360*/  SHF.R.U32.HI R48, RZ, 0x18, R48 ;  /* 0x00000018ff307819 */ /* 0x000fe40000011630 */
[----:B------:R-:W-:Y:S02]  /*17370*/  LOP3.LUT R41, R41, 0xff, RZ, 0xc0, !PT ;  /* 0x000000ff29297812 */ /* 0x000fe400078ec0ff */
[----:B------:R-:W-:Y:S02]  /*17380*/  PRMT R51, R51, 0x5410, R49 ;  /* 0x0000541033337816 */ /* 0x000fe40000000031 */
[C---:B------:R-:W-:Y:S02]  /*17390*/  LOP3.LUT R49, R186.reuse, 0xffff, RZ, 0xc0, !PT ;  /* 0x0000ffffba317812 */ /* 0x040fe400078ec0ff */
[----:B------:R-:W-:Y:S01]  /*173a0*/  PRMT R41, R41, 0x5410, R48 ;  /* 0x0000541029297816 */ /* 0x000fe20000000030 */
[--C-:B------:R-:W-:Y:S01]  /*173b0*/  HSET2.LE.AND R51, R51, R119.reuse, PT ;  /* 0x0000007733337233 */ /* 0x100fe20003803000 */
[----:B------:R-:W-:Y:S02]  /*173c0*/  LOP3.LUT R48, R186, 0xff, RZ, 0xc0, !PT ;  /* 0x000000ffba307812 */ /* 0x000fe400078ec0ff */
[----:B------:R-:W-:Y:S01]  /*173d0*/  SHF.R.U32.HI R49, RZ, 0x8, R49 ;  /* 0x00000008ff317819 */ /* 0x000fe20000011631 */
[--C-:B------:R-:W-:Y:S01]  /*173e0*/  HSET2.LE.AND R41, R41, R119.reuse, PT ;  /* 0x0000007729297233 */ /* 0x100fe20003803000 */
[----:B------:R-:W-:Y:S01]  /*173f0*/  LOP3.LUT R36, R40, R36, RZ, 0xc0, !PT ;  /* 0x0000002428247212 */ /* 0x000fe200078ec0ff */
[--C-:B------:R-:W-:Y:S01]  /*17400*/  HSET2.LE.AND R40, R42, R119.reuse, PT ;  /* 0x000000772a287233 */ /* 0x100fe20003803000 */
[----:B------:R-:W-:Y:S02]  /*17410*/  PRMT R48, R48, 0x5410, R49 ;  /* 0x0000541030307816 */ /* 0x000fe40000000031 */
[--C-:B------:R-:W-:Y:S02]  /*17420*/  SHF.R.U32.HI R49, RZ, 0x10, R43.reuse ;  /* 0x00000010ff317819 */ /* 0x100fe4000001162b */
[----:B------:R-:W-:Y:S01]  /*17430*/  LOP3.LUT R50, R43, 0xff, RZ, 0xc0, !PT ;  /* 0x000000ff2b327812 */ /* 0x000fe200078ec0ff */
[--C-:B------:R-:W-:Y:S01]  /*17440*/  HSET2.LE.AND R48, R48, R119.reuse, PT ;  /* 0x0000007730307233 */ /* 0x100fe20003803000 */
[----:B------:R-:W-:Y:S02]  /*17450*/  SHF.R.U32.HI R43, RZ, 0x18, R43 ;  /* 0x00000018ff2b7819 */ /* 0x000fe4000001162b */
[----:B------:R-:W-:Y:S02]  /*17460*/  LOP3.LUT R49, R49, 0xff, RZ, 0xc0, !PT ;  /* 0x000000ff31317812 */ /* 0x000fe400078ec0ff */
[----:B------:R-:W-:Y:S02]  /*17470*/  LOP3.LUT R37, R41, R37, RZ, 0xc0, !PT ;  /* 0x0000002529257212 */ /* 0x000fe400078ec0ff */
[----:B------:R-:W-:Y:S02]  /*17480*/  PRMT R49, R49, 0x5410, R43 ;  /* 0x0000541031317816 */ /* 0x000fe4000000002b */
[----:B------:R-:W-:Y:S02]  /*17490*/  LOP3.LUT R38, R40, R38, RZ, 0xc0, !PT ;  /* 0x0000002628267212 */ /* 0x000fe400078ec0ff */
[----:B------:R-:W-:Y:S01]  /*174a0*/  PRMT R50, R50, 0x5410, R55 ;  /* 0x0000541032327816 */ /* 0x000fe20000000037 */
[----:B------:R-:W1:Y:S01]  /*174b0*/  LDSM.16.MT88.4 R40, [R213+0x4000] ;  /* 0x00400000d528783b */ /* 0x000e620000004200 */
[----:B------:R-:W-:Y:S01]  /*174c0*/  LOP3.LUT R39, R51, R39, RZ, 0xc0, !PT ;  /* 0x0000002733277212 */ /* 0x000fe200078ec0ff */
[--C-:B------:R-:W-:Y:S01]  /*174d0*/  HSET2.LE.AND R49, R49, R119.reuse, PT ;  /* 0x0000007731317233 */ /* 0x100fe20003803000 */
[----:B------:R-:W-:Y:S01]  /*174e0*/  LOP3.LUT R46, R48, R46, RZ, 0xc0, !PT ;  /* 0x0000002e302e7212 */ /* 0x000fe200078ec0ff */
[--C-:B------:R-:W-:Y:S01]  /*174f0*/  HSET2.LE.AND R50, R50, R119.reuse, PT ;  /* 0x0000007732327233 */ /* 0x100fe20003803000 */
[----:B------:R-:W-:Y:S02]  /*17500*/  LOP3.LUT R52, R112, 0xffff, RZ, 0xc0, !PT ;  /* 0x0000ffff70347812 */ /* 0x000fe400078ec0ff */
[----:B------:R-:W-:Y:S02]  /*17510*/  LOP3.LUT R45, R49, R45, RZ, 0xc0, !PT ;  /* 0x0000002d312d7212 */ /* 0x000fe400078ec0ff */
[----:B------:R-:W-:Y:S02]  /*17520*/  LOP3.LUT R44, R50, R44, RZ, 0xc0, !PT ;  /* 0x0000002c322c7212 */ /* 0x000fe400078ec0ff */
[----:B------:R-:W-:Y:S01]  /*17530*/  SHF.R.U32.HI R52, RZ, 0x8, R52 ;  /* 0x00000008ff347819 */ /* 0x000fe20000011634 */
[----:B------:R-:W1:Y:S02]  /*17540*/  LDSM.16.MT88.4 R48, [R212+0x4000] ;  /* 0x00400000d430783b */ /* 0x000e640000004200 */
[-C--:B-1----:R-:W-:Y:S08]  /*17550*/  HMMA.16816.F32 R4, R36, R40.reuse, R4 ;  /* 0x000000282404723c */ /* 0x082ff00000001804 */
[C---:B------:R-:W-:Y:S07]  /*17560*/  HMMA.16816.F32 R8, R44.reuse, R40, R8 ;  /* 0x000000282c08723c */ /* 0x040fee0000001808 */
[----:B------:R-:W-:Y:S01]  /*17570*/  SHF.R.U32.HI R41, RZ, 0x10, R112 ;  /* 0x00000010ff297819 */ /* 0x000fe20000011670 */
[-C--:B------:R-:W-:Y:S01]  /*17580*/  HMMA.16816.F32 R12, R44, R42.reuse, R12 ;  /* 0x0000002a2c0c723c */ /* 0x080fe2000000180c */
[----:B------:R-:W-:Y:S03]  /*17590*/  LOP3.LUT R40, R113, UR4, R54, 0x96, !PT ;  /* 0x0000000471287c12 */ /* 0x000fe6000f8e9636 */
[----:B------:R-:W-:Y:S02]  /*175a0*/  LOP3.LUT R41, R41, 0xff, RZ, 0xc0, !PT ;  /* 0x000000ff29297812 */ /* 0x000fe400078ec0ff */
[----:B------:R-:W-:Y:S02]  /*175b0*/  SHF.R.U32.HI R113, RZ, 0x10, R184 ;  /* 0x00000010ff717819 */ /* 0x000fe400000116b8 */
[C---:B------:R-:W-:Y:S04]  /*175c0*/  HMMA.16816.F32 R16, R36.reuse, R42, R16 ;  /* 0x0000002a2410723c */ /* 0x040fe80000001810 */
[----:B------:R-:W-:Y:S03]  /*175d0*/  LOP3.LUT R113, R113, 0xff, RZ, 0xc0, !PT ;  /* 0x000000ff71717812 */ /* 0x000fe600078ec0ff */
[----:B------:R-:W-:Y:S01]  /*175e0*/  LOP3.LUT R42, R112, 0xff, RZ, 0xc0, !PT ;  /* 0x000000ff702a7812 */ /* 0x000fe200078ec0ff */
[-C--:B------:R-:W-:Y:S01]  /*175f0*/  HMMA.16816.F32 R20, R36, R48.reuse, R20 ;  /* 0x000000302414723c */ /* 0x080fe20000001814 */
[----:B------:R-:W-:Y:S03]  /*17600*/  SHF.R.U32.HI R43, RZ, 0x18, R112 ;  /* 0x00000018ff2b7819 */ /* 0x000fe60000011670 */
[----:B------:R-:W-:Y:S02]  /*17610*/  LOP3.LUT R112, R184, 0xff, RZ, 0xc0, !PT ;  /* 0x000000ffb8707812 */ /* 0x000fe400078ec0ff */
[----:B------:R-:W-:Y:S02]  /*17620*/  PRMT R42, R42, 0x5410, R52 ;  /* 0x000054102a2a7816 */ /* 0x000fe40000000034 */
[----:B------:R-:W-:Y:S01]  /*17630*/  PRMT R112, R112, 0x5410, R53 ;  /* 0x0000541070707816 */ /* 0x000fe20000000035 */
[C---:B------:R-:W-:Y:S01]  /*17640*/  HMMA.16816.F32 R24, R44.reuse, R48, R24 ;  /* 0x000000302c18723c */ /* 0x040fe20000001818 */
[----:B------:R-:W1:Y:S02]  /*17650*/  LDSM.16.MT88.4 R52, [R213+0x4400] ;  /* 0x00440000d534783b */ /* 0x000e640000004200 */
[----:B------:R-:W-:Y:S01]  /*17660*/  PRMT R43, R41, 0x5410, R43 ;  /* 0x00005410292b7816 */ /* 0x000fe2000000002b */
[--C-:B------:R-:W-:Y:S01]  /*17670*/  HSET2.LE.AND R42, R42, R119.reuse, PT ;  /* 0x000000772a2a7233 */ /* 0x100fe20003803000 */
[C---:B------:R-:W-:Y:S02]  /*17680*/  LOP3.LUT R41, R40.reuse, 0xffff, RZ, 0xc0, !PT ;  /* 0x0000ffff28297812 */ /* 0x040fe400078ec0ff */
[--C-:B------:R-:W-:Y:S01]  /*17690*/  SHF.R.U32.HI R48, RZ, 0x10, R40.reuse ;  /* 0x00000010ff307819 */ /* 0x100fe20000011628 */
[-C--:B------:R-:W-:Y:S01]  /*176a0*/  HMMA.16816.F32 R28, R44, R50.reuse, R28 ;  /* 0x000000322c1c723c */ /* 0x080fe2000000181c */
[----:B------:R-:W-:Y:S01]  /*176b0*/  LOP3.LUT R49, R40, 0xff, RZ, 0xc0, !PT ;  /* 0x000000ff28317812 */ /* 0x000fe200078ec0ff */
[----:B------:R-:W1:Y:S02]  /*176c0*/  LDSM.16.MT88.4 R44, [R212+0x4400] ;  /* 0x00440000d42c783b */ /* 0x000e640000004200 */
[----:B------:R-:W-:Y:S01]  /*176d0*/  SHF.R.U32.HI R116, RZ, 0x8, R41 ;  /* 0x00000008ff747819 */ /* 0x000fe20000011629 */
[--C-:B------:R-:W-:Y:S01]  /*176e0*/  HSET2.LE.AND R43, R43, R119.reuse, PT ;  /* 0x000000772b2b7233 */ /* 0x100fe20003803000 */
[----:B------:R-:W-:Y:S02]  /*176f0*/  SHF.R.U32.HI R41, RZ, 0x18, R40 ;  /* 0x00000018ff297819 */ /* 0x000fe40000011628 */
[----:B------:R-:W-:Y:S01]  /*17700*/  LOP3.LUT R48, R48, 0xff, RZ, 0xc0, !PT ;  /* 0x000000ff30307812 */ /* 0x000fe200078ec0ff */
[----:B------:R-:W-:Y:S03]  /*17710*/  HMMA.16816.F32 R32, R36, R50, R32 ;  /* 0x000000322420723c */ /* 0x000fe60000001820 */
[----:B------:R-:W-:Y:S02]  /*17720*/  PRMT R40, R49, 0x5410, R116 ;  /* 0x0000541031287816 */ /* 0x000fe40000000074 */
[----:B------:R-:W-:Y:S02]  /*17730*/  LOP3.LUT R49, R182, 0xffff, RZ, 0xc0, !PT ;  /* 0x0000ffffb6317812 */ /* 0x000fe400078ec0ff */
[----:B------:R-:W-:Y:S01]  /*17740*/  PRMT R41, R48, 0x5410, R41 ;  /* 0x0000541030297816 */ /* 0x000fe20000000029 */
[--C-:B------:R-:W-:Y:S01]  /*17750*/  HSET2.LE.AND R40, R40, R119.reuse, PT ;  /* 0x0000007728287233 */ /* 0x100fe20003803000 */
[----:B------:R-:W-:Y:S03]  /*17760*/  LOP3.LUT R48, R182, 0xff, RZ, 0xc0, !PT ;  /* 0x000000ffb6307812 */ /* 0x000fe600078ec0ff */
[----:B------:R-:W-:Y:S01]  /*17770*/  SHF.R.U32.HI R49, RZ, 0x8, R49 ;  /* 0x00000008ff317819 */ /* 0x000fe20000011631 */
[--C-:B------:R-:W-:Y:S01]  /*17780*/  HSET2.LE.AND R41, R41, R119.reuse, PT ;  /* 0x0000007729297233 */ /* 0x100fe20003803000 */
[----:B------:R-:W-:Y:S01]  /*17790*/  SHF.R.U32.HI R184, RZ, 0x18, R184 ;  /* 0x00000018ffb87819 */ /* 0x000fe200000116b8 */
[--C-:B------:R-:W-:Y:S01]  /*177a0*/  HSET2.LE.AND R38, R112, R119.reuse, PT ;  /* 0x0000007770267233 */ /* 0x100fe20003803000 */
[----:B------:R-:W-:Y:S02]  /*177b0*/  PRMT R48, R48, 0x5410, R49 ;  /* 0x0000541030307816 */ /* 0x000fe40000000031 */
[--C-:B------:R-:W-:Y:S02]  /*177c0*/  SHF.R.U32.HI R49, RZ, 0x10, R182.reuse ;  /* 0x00000010ff317819 */ /* 0x100fe400000116b6 */
[----:B------:R-:W-:Y:S01]  /*177d0*/  SHF.R.U32.HI R182, RZ, 0x18, R182 ;  /* 0x00000018ffb67819 */ /* 0x000fe200000116b6 */
[--C-:B------:R-:W-:Y:S01]  /*177e0*/  HSET2.LE.AND R36, R48, R119.reuse, PT ;  /* 0x0000007730247233 */ /* 0x100fe20003803000 */
[----:B------:R-:W-:Y:S02]  /*177f0*/  LOP3.LUT R49, R49, 0xff, RZ, 0xc0, !PT ;  /* 0x000000ff31317812 */ /* 0x000fe400078ec0ff */
[----:B------:R-:W-:Y:S02]  /*17800*/  PRMT R39, R113, 0x5410, R184 ;  /* 0x0000541071277816 */ /* 0x000fe400000000b8 */
[----:B------:R-:W-:Y:S02]  /*17810*/  PRMT R49, R49, 0x5410, R182 ;  /* 0x0000541031317816 */ /* 0x000fe400000000b6 */
[----:B------:R-:W-:Y:S01]  /*17820*/  LOP3.LUT R40, R40, R105, RZ, 0xc0, !PT ;  /* 0x0000006928287212 */ /* 0x000fe200078ec0ff */
[--C-:B------:R-:W-:Y:S01]  /*17830*/  HSET2.LE.AND R39, R39, R119.reuse, PT ;  /* 0x0000007727277233 */ /* 0x100fe20003803000 */
[----:B------:R-:W-:Y:S01]  /*17840*/  LOP3.LUT R41, R41, R104, RZ, 0xc0, !PT ;  /* 0x0000006829297212 */ /* 0x000fe200078ec0ff */
[--C-:B------:R-:W-:Y:S01]  /*17850*/  HSET2.LE.AND R37, R49, R119.reuse, PT ;  /* 0x0000007731257233 */ /* 0x100fe20003803000 */
[----:B------:R-:W-:Y:S02]  /*17860*/  LOP3.LUT R42, R42, R103, RZ, 0xc0, !PT ;  /* 0x000000672a2a7212 */ /* 0x000fe400078ec0ff */
[----:B------:R-:W-:Y:S02]  /*17870*/  LOP3.LUT R43, R43, R102, RZ, 0xc0, !PT ;  /* 0x000000662b2b7212 */ /* 0x000fe400078ec0ff */
[----:B------:R-:W-:Y:S02]  /*17880*/  LOP3.LUT R36, R36, R101, RZ, 0xc0, !PT ;  /* 0x0000006524247212 */ /* 0x000fe400078ec0ff */
[----:B------:R-:W-:Y:S02]  /*17890*/  LOP3.LUT R37, R37, R100, RZ, 0xc0, !PT ;  /* 0x0000006425257212 */ /* 0x000fe400078ec0ff */
[----:B------:R-:W-:Y:S01]  /*178a0*/  LOP3.LUT R38, R38, R99, RZ, 0xc0, !PT ;  /* 0x0000006326267212 */ /* 0x000fe200078ec0ff */
[-C--:B-1----:R-:W-:Y:S01]  /*178b0*/  HMMA.16816.F32 R4, R40, R52.reuse, R4 ;  /* 0x000000342804723c */ /* 0x082fe20000001804 */
[----:B------:R-:W-:Y:S02]  /*178c0*/  LOP3.LUT R39, R39, R98, RZ, 0xc0, !PT ;  /* 0x0000006227277212 */ /* 0x000fe400078ec0ff */
[C---:B------:R-:W-:Y:S02]  /*178d0*/  LOP3.LUT R48, R174.reuse, 0xffff, RZ, 0xc0, !PT ;  /* 0x0000ffffae307812 */ /* 0x040fe400078ec0ff */
[----:B------:R-:W-:Y:S02]  /*178e0*/  LOP3.LUT R99, R174, 0xff, RZ, 0xc0, !PT ;  /* 0x000000ffae637812 */ /* 0x000fe400078ec0ff */
[----:B------:R-:W-:Y:S01]  /*178f0*/  SHF.R.U32.HI R48, RZ, 0x8, R48 ;  /* 0x00000008ff307819 */ /* 0x000fe20000011630 */
[C---:B------:R-:W-:Y:S01]  /*17900*/  HMMA.16816.F32 R8, R36.reuse, R52, R8 ;  /* 0x000000342408723c */ /* 0x040fe20000001808 */
[----:B------:R-:W-:Y:S03]  /*17910*/  SHF.R.U32.HI R101, RZ, 0x10, R176 ;  /* 0x00000010ff657819 */ /* 0x000fe600000116b0 */
[----:B------:R-:W-:Y:S02]  /*17920*/  PRMT R99, R99, 0x5410, R48 ;  /* 0x0000541063637816 */ /* 0x000fe40000000030 */
[--C-:B------:R-:W-:Y:S01]  /*17930*/  SHF.R.U32.HI R100, RZ, 0x18, R174.reuse ;  /* 0x00000018ff647819 */ /* 0x100fe200000116ae */
[----:B------:R-:W1:Y:S01]  /*17940*/  LDSM.16.MT88.4 R48, [R213+0x4800] ;  /* 0x00480000d530783b */ /* 0x000e620000004200 */
[----:B------:R-:W-:Y:S01]  /*17950*/  SHF.R.U32.HI R52, RZ, 0x10, R174 ;  /* 0x00000010ff347819 */ /* 0x000fe200000116ae */
[-C--:B------:R-:W-:Y:S03]  /*17960*/  HMMA.16816.F32 R12, R36, R54.reuse, R12 ;  /* 0x00000036240c723c */ /* 0x080fe6000000180c */
[----:B------:R-:W-:Y:S02]  /*17970*/  LOP3.LUT R102, R176, 0xff, RZ, 0xc0, !PT ;  /* 0x000000ffb0667812 */ /* 0x000fe400078ec0ff */
[----:B------:R-:W-:Y:S02]  /*17980*/  LOP3.LUT R101, R101, 0xff, RZ, 0xc0, !PT ;  /* 0x000000ff65657812 */ /* 0x000fe400078ec0ff */
[----:B------:R-:W-:Y:S01]  /*17990*/  SHF.R.U32.HI R98, RZ, 0x10, R178 ;  /* 0x00000010ff627819 */ /* 0x000fe200000116b2 */
[C---:B------:R-:W-:Y:S01]  /*179a0*/  HMMA.16816.F32 R16, R40.reuse, R54, R16 ;  /* 0x000000362810723c */ /* 0x040fe20000001810 */
[----:B------:R-:W-:Y:S03]  /*179b0*/  SHF.R.U32.HI R103, RZ, 0x10, R180 ;  /* 0x00000010ff677819 */ /* 0x000fe600000116b4 */
[C---:B------:R-:W-:Y:S02]  /*179c0*/  LOP3.LUT R53, R178.reuse, 0xff, RZ, 0xc0, !PT ;  /* 0x000000ffb2357812 */ /* 0x040fe400078ec0ff */
[----:B------:R-:W-:Y:S02]  /*179d0*/  LOP3.LUT R103, R103, 0xff, RZ, 0xc0, !PT ;  /* 0x000000ff67677812 */ /* 0x000fe400078ec0ff */
[----:B------:R-:W-:Y:S01]  /*179e0*/  LOP3.LUT R54, R178, 0xffff, RZ, 0xc0, !PT ;  /* 0x0000ffffb2367812 */ /* 0x000fe200078ec0ff */
[-C--:B------:R-:W-:Y:S03]  /*179f0*/  HMMA.16816.F32 R20, R40, R44.reuse, R20 ;  /* 0x0000002c2814723c */ /* 0x080fe60000001814 */
[----:B------:R-:W-:Y:S02]  /*17a00*/  LOP3.LUT R55, R52, 0xff, RZ, 0xc0, !PT ;  /* 0x000000ff34377812 */ /* 0x000fe400078ec0ff */
[----:B------:R-:W-:Y:S02]  /*17a10*/  LOP3.LUT R52, R180, 0xffff, RZ, 0xc0, !PT ;  /* 0x0000ffffb4347812 */ /* 0x000fe400078ec0ff */
[----:B------:R-:W-:Y:S01]  /*17a20*/  PRMT R100, R55, 0x5410, R100 ;  /* 0x0000541037647816 */ /* 0x000fe20000000064 */
[C---:B------:R-:W-:Y:S01]  /*17a30*/  HMMA.16816.F32 R24, R36.reuse, R44, R24 ;  /* 0x0000002c2418723c */ /* 0x040fe20000001818 */
[----:B------:R-:W-:Y:S03]  /*17a40*/  SHF.R.U32.HI R178, RZ, 0x18, R178 ;  /* 0x00000018ffb27819 */ /* 0x000fe600000116b2 */
[----:B------:R-:W-:Y:S02]  /*17a50*/  SHF.R.U32.HI R52, RZ, 0x8, R52 ;  /* 0x00000008ff347819 */ /* 0x000fe40000011634 */
[----:B------:R-:W-:Y:S01]  /*17a60*/  LOP3.LUT R98, R98, 0xff, RZ, 0xc0, !PT ;  /* 0x000000ff62627812 */ /* 0x000fe200078ec0ff */
[----:B--2---:R-:W-:Y:S01]  /*17a70*/  @!P0 HADD2 R121, -R57.H0_H0, -RZ.H0_H0 ;  /* 0xa00000ff39798230 */ /* 0x004fe20000000900 */
[----:B------:R-:W-:Y:S01]  /*17a80*/  SHF.R.U32.HI R44, RZ, 0x8, R54 ;  /* 0x00000008ff2c7819 */ /* 0x000fe20000011636 */
[-C--:B------:R-:W-:Y:S03]  /*17a90*/  HMMA.16816.F32 R28, R36, R46.reuse, R28 ;  /* 0x0000002e241c723c */ /* 0x080fe6000000181c */
[----:B------:R-:W-:Y:S01]  /*17aa0*/  LOP3.LUT R54, R176, 0xffff, RZ, 0xc0, !PT ;  /* 0x0000ffffb0367812 */ /* 0x000fe200078ec0ff */
[----:B------:R-:W-:Y:S01]  /*17ab0*/  @!P0 STL.S16 [R1+0xd8], R121 ;  /* 0x0000d87901008387 */ /* 0x000fe20000100600 */
[----:B------:R-:W-:Y:S02]  /*17ac0*/  SHF.R.U32.HI R176, RZ, 0x18, R176 ;  /* 0x00000018ffb07819 */ /* 0x000fe400000116b0 */
[----:B------:R-:W-:Y:S01]  /*17ad0*/  SHF.R.U32.HI R54, RZ, 0x8, R54 ;  /* 0x00000008ff367819 */ /* 0x000fe20000011636 */
[----:B------:R-:W-:Y:S01]  /*17ae0*/  HMMA.16816.F32 R32, R40, R46, R32 ;  /* 0x0000002e2820723c */ /* 0x000fe20000001820 */
[----:B------:R-:W-:Y:S03]  /*17af0*/  PRMT R101, R101, 0x5410, R176 ;  /* 0x0000541065657816 */ /* 0x000fe600000000b0 */
[----:B------:R-:W-:Y:S01]  /*17b00*/  PRMT R102, R102, 0x5410, R54 ;  /* 0x0000541066667816 */ /* 0x000fe20000000036 */
[--C-:B------:R-:W-:Y:S01]  /*17b10*/  HSET2.LE.AND R39, R100, R119.reuse, PT ;  /* 0x0000007764277233 */ /* 0x100fe20003803000 */
[----:B------:R-:W-:Y:S01]  /*17b20*/  LOP3.LUT R45, R180, 0xff, RZ, 0xc0, !PT ;  /* 0x000000ffb42d7812 */ /* 0x000fe200078ec0ff */
[--C-:B------:R-:W-:Y:S01]  /*17b30*/  HSET2.LE.AND R37, R101, R119.reuse, PT ;  /* 0x0000007765257233 */ /* 0x100fe20003803000 */
[----:B------:R-:W-:Y:S01]  /*17b40*/  SHF.R.U32.HI R180, RZ, 0x18, R180 ;  /* 0x00000018ffb47819 */ /* 0x000fe200000116b4 */
[--C-:B------:R-:W-:Y:S03]  /*17b50*/  HSET2.LE.AND R36, R102, R119.reuse, PT ;  /* 0x0000007766247233 */ /* 0x100fe60003803000 */
[----:B------:R-:W-:Y:S01]  /*17b60*/  PRMT R44, R53, 0x5410, R44 ;  /* 0x00005410352c7816 */ /* 0x000fe2000000002c */
[--C-:B------:R-:W-:Y:S01]  /*17b70*/  HSET2.LE.AND R38, R99, R119.reuse, PT ;  /* 0x0000007763267233 */ /* 0x100fe20003803000 */
[----:B------:R-:W-:Y:S02]  /*17b80*/  PRMT R45, R45, 0x5410, R52 ;  /* 0x000054102d2d7816 */ /* 0x000fe40000000034 */
[----:B------:R-:W-:Y:S01]  /*17b90*/  PRMT R99, R103, 0x5410, R180 ;  /* 0x0000541067637816 */ /* 0x000fe200000000b4 */
[----:B------:R-:W2:Y:S01]  /*17ba0*/  LDSM.16.MT88.4 R52, [R212+0x4800] ;  /* 0x00480000d434783b */ /* 0x000ea20000004200 */
[----:B------:R-:W-:Y:S01]  /*17bb0*/  PRMT R43, R98, 0x5410, R178 ;  /* 0x00005410622b7816 */ /* 0x000fe200000000b2 */
[--C-:B------:R-:W-:Y:S01]  /*17bc0*/  HSET2.LE.AND R40, R45, R119.reuse, PT ;  /* 0x000000772d287233 */ /* 0x100fe20003803000 */
[----:B------:R-:W-:Y:S01]  /*17bd0*/  LOP3.LUT R36, R36, R97, RZ, 0xc0, !PT ;  /* 0x0000006124247212 */ /* 0x000fe200078ec0ff */
[--C-:B------:R-:W-:Y:S01]  /*17be0*/  HSET2.LE.AND R42, R44, R119.reuse, PT ;  /* 0x000000772c2a7233 */ /* 0x100fe20003803000 */
[----:B------:R-:W-:Y:S01]  /*17bf0*/  LOP3.LUT R37, R37, R96, RZ, 0xc0, !PT ;  /* 0x0000006025257212 */ /* 0x000fe200078ec0ff */
[--C-:B------:R-:W-:Y:S01]  /*17c00*/  HSET2.LE.AND R41, R99, R119.reuse, PT ;  /* 0x0000007763297233 */ /* 0x100fe20003803000 */
[----:B------:R-:W-:Y:S01]  /*17c10*/  LOP3.LUT R38, R38, R95, RZ, 0xc0, !PT ;  /* 0x0000005f26267212 */ /* 0x000fe200078ec0ff */
[--C-:B------:R-:W-:Y:S01]  /*17c20*/  HSET2.LE.AND R43, R43, R119.reuse, PT ;  /* 0x000000772b2b7233 */ /* 0x100fe20003803000 */
[----:B------:R-:W-:Y:S02]  /*17c30*/  LOP3.LUT R39, R39, R94, RZ, 0xc0, !PT ;  /* 0x0000005e27277212 */ /* 0x000fe400078ec0ff */
[----:B------:R-:W-:Y:S02]  /*17c40*/  LOP3.LUT R40, R40, R93, RZ, 0xc0, !PT ;  /* 0x0000005d28287212 */ /* 0x000fe400078ec0ff */
[----:B------:R-:W-:Y:S02]  /*17c50*/  LOP3.LUT R41, R41, R92, RZ, 0xc0, !PT ;  /* 0x0000005c29297212 */ /* 0x000fe400078ec0ff */
[----:B------:R-:W-:Y:S01]  /*17c60*/  LOP3.LUT R42, R42, R91, RZ, 0xc0, !PT ;  /* 0x0000005b2a2a7212 */ /* 0x000fe200078ec0ff */
[-C--:B-1----:R-:W-:Y:S01]  /*17c70*/  HMMA.16816.F32 R4, R36, R48.reuse, R4 ;  /* 0x000000302404723c */ /* 0x082fe20000001804 */
[----:B------:R-:W-:Y:S02]  /*17c80*/  LOP3.LUT R43, R43, R90, RZ, 0xc0, !PT ;  /* 0x0000005a2b2b7212 */ /* 0x000fe400078ec0ff */
[----:B------:R-:W-:Y:S02]  /*17c90*/  LOP3.LUT R45, R154, 0xffff, RZ, 0xc0, !PT ;  /* 0x0000ffff9a2d7812 */ /* 0x000fe400078ec0ff */
[--C-:B------:R-:W-:Y:S02]  /*17ca0*/  SHF.R.U32.HI R44, RZ, 0x10, R154.reuse ;  /* 0x00000010ff2c7819 */ /* 0x100fe4000001169a */
[----:B------:R-:W-:Y:S01]  /*17cb0*/  SHF.R.U32.HI R45, RZ, 0x8, R45 ;  /* 0x00000008ff2d7819 */ /* 0x000fe2000001162d */
[C---:B------:R-:W-:Y:S01]  /*17cc0*/  HMMA.16816.F32 R8, R40.reuse, R48, R8 ;  /* 0x000000302808723c */ /* 0x040fe20000001808 */
[----:B------:R-:W-:Y:S03]  /*17cd0*/  LOP3.LUT R44, R44, 0xff, RZ, 0xc0, !PT ;  /* 0x000000ff2c2c7812 */ /* 0x000fe600078ec0ff */
[----:B------:R-:W-:Y:S02]  /*17ce0*/  LOP3.LUT R93, R136, 0xffff, RZ, 0xc0, !PT ;  /* 0x0000ffff885d7812 */ /* 0x000fe400078ec0ff */
[----:B------:R-:W-:Y:S02]  /*17cf0*/  LOP3.LUT R90, R158, 0xff, RZ, 0xc0, !PT ;  /* 0x000000ff9e5a7812 */ /* 0x000fe400078ec0ff */
[----:B------:R-:W-:Y:S01]  /*17d00*/  SHF.R.U32.HI R49, RZ, 0x18, R154 ;  /* 0x00000018ff317819 */ /* 0x000fe2000001169a */
[-C--:B------:R-:W-:Y:S03]  /*17d10*/  HMMA.16816.F32 R12, R40, R50.reuse, R12 ;  /* 0x00000032280c723c */ /* 0x080fe6000000180c */
[----:B------:R-:W-:Y:S02]  /*17d20*/  PRMT R49, R44, 0x5410, R49 ;  /* 0x000054102c317816 */ /* 0x000fe40000000031 */
[----:B------:R-:W-:Y:S02]  /*17d30*/  LOP3.LUT R91, R136, 0xff, RZ, 0xc0, !PT ;  /* 0x000000ff885b7812 */ /* 0x000fe400078ec0ff */
[----:B------:R-:W-:Y:S01]  /*17d40*/  SHF.R.U32.HI R93, RZ, 0x8, R93 ;  /* 0x00000008ff5d7819 */ /* 0x000fe2000001165d */
[C---:B------:R-:W-:Y:S01]  /*17d50*/  HMMA.16816.F32 R16, R36.reuse, R50, R16 ;  /* 0x000000322410723c */ /* 0x040fe20000001810 */
[--C-:B------:R-:W-:Y:S03]  /*17d60*/  SHF.R.U32.HI R48, RZ, 0x10, R158.reuse ;  /* 0x00000010ff307819 */ /* 0x100fe6000001169e */
[----:B------:R-:W-:Y:S03]  /*17d70*/  LOP3.LUT R92, R138, 0xffff, RZ, 0xc0, !PT ;  /* 0x0000ffff8a5c7812 */ /* 0x000fe600078ec0ff */
[----:B------:R-:W-:Y:S01]  /*17d80*/  LOP3.LUT R50, R154, 0xff, RZ, 0xc0, !PT ;  /* 0x000000ff9a327812 */ /* 0x000fe200078ec0ff */
[-C--:B--2---:R-:W-:Y:S01]  /*17d90*/  HMMA.16816.F32 R20, R36, R52.reuse, R20 ;  /* 0x000000342414723c */ /* 0x084fe20000001814 */
[----:B------:R-:W-:Y:S03]  /*17da0*/  LOP3.LUT R51, R158, 0xffff, RZ, 0xc0, !PT ;  /* 0x0000ffff9e337812 */ /* 0x000fe600078ec0ff */
[----:B------:R-:W-:Y:S02]  /*17db0*/  PRMT R50, R50, 0x5410, R45 ;  /* 0x0000541032327816 */ /* 0x000fe4000000002d */
[----:B------:R-:W-:Y:S01]  /*17dc0*/  SHF.R.U32.HI R158, RZ, 0x18, R158 ;  /* 0x00000018ff9e7819 */ /* 0x000fe2000001169e */
[----:B------:R-:W1:Y:S01]  /*17dd0*/  LDSM.16.MT88.4 R44, [R213+0x4c00] ;  /* 0x004c0000d52c783b */ /* 0x000e620000004200 */
[----:B------:R-:W-:Y:S01]  /*17de0*/  SHF.R.U32.HI R92, RZ, 0x8, R92 ;  /* 0x00000008ff5c7819 */ /* 0x000fe2000001165c */
[C---:B------:R-:W-:Y:S07]  /*17df0*/  HMMA.16816.F32 R24, R40.reuse, R52, R24 ;  /* 0x000000342818723c */ /* 0x040fee0000001818 */
[----:B------:R-:W-:Y:S01]  /*17e00*/  SHF.R.U32.HI R52, RZ, 0x8, R51 ;  /* 0x00000008ff347819 */ /* 0x000fe20000011633 */
[-C--:B------:R-:W-:Y:S01]  /*17e10*/  HMMA.16816.F32 R28, R40, R54.reuse, R28 ;  /* 0x00000036281c723c */ /* 0x080fe2000000181c */
[--C-:B------:R-:W-:Y:S03]  /*17e20*/  SHF.R.U32.HI R51, RZ, 0x10, R136.reuse ;  /* 0x00000010ff337819 */ /* 0x100fe60000011688 */
[----:B------:R-:W-:Y:S02]  /*17e30*/  SHF.R.U32.HI R136, RZ, 0x18, R136 ;  /* 0x00000018ff887819 */ /* 0x000fe40000011688 */
[----:B------:R-:W-:Y:S01]  /*17e40*/  LOP3.LUT R51, R51, 0xff, RZ, 0xc0, !PT ;  /* 0x000000ff33337812 */ /* 0x000fe200078ec0ff */
[--C-:B------:R-:W-:Y:S01]  /*17e50*/  HSET2.LE.AND R42, R50, R119.reuse, PT ;  /* 0x00000077322a7233 */ /* 0x100fe20003803000 */
[----:B------:R-:W-:Y:S01]  /*17e60*/  PRMT R52, R90, 0x5410, R52 ;  /* 0x000054105a347816 */ /* 0x000fe20000000034 */
[----:B------:R-:W-:Y:S03]  /*17e70*/  HMMA.16816.F32 R32, R36, R54, R32 ;  /* 0x000000362420723c */ /* 0x000fe60000001820 */
[----:B------:R-:W-:Y:S01]  /*17e80*/  PRMT R90, R91, 0x5410, R93 ;  /* 0x000054105b5a7816 */ /* 0x000fe2000000005d */
[--C-:B------:R-:W-:Y:S01]  /*17e90*/  HSET2.LE.AND R43, R49, R119.reuse, PT ;  /* 0x00000077312b7233 */ /* 0x100fe20003803000 */
[----:B------:R-:W-:Y:S02]  /*17ea0*/  PRMT R51, R51, 0x5410, R136 ;  /* 0x0000541033337816 */ /* 0x000fe40000000088 */
[--C-:B------:R-:W-:Y:S01]  /*17eb0*/  SHF.R.U32.HI R91, RZ, 0x10, R138.reuse ;  /* 0x00000010ff5b7819 */ /* 0x100fe2000001168a */
[--C-:B------:R-:W-:Y:S01]  /*17ec0*/  HSET2.LE.AND R40, R90, R119.reuse, PT ;  /* 0x000000775a287233 */ /* 0x100fe20003803000 */
[----:B------:R-:W-:Y:S03]  /*17ed0*/  LOP3.LUT R53, R138, 0xff, RZ, 0xc0, !PT ;  /* 0x000000ff8a357812 */ /* 0x000fe600078ec0ff */
[----:B------:R-:W-:Y:S01]  /*17ee0*/  SHF.R.U32.HI R138, RZ, 0x18, R138 ;  /* 0x00000018ff8a7819 */ /* 0x000fe2000001168a */
[--C-:B------:R-:W-:Y:S01]  /*17ef0*/  HSET2.LE.AND R41, R51, R119.reuse, PT ;  /* 0x0000007733297233 */ /* 0x100fe20003803000 */
[----:B------:R-:W-:Y:S01]  /*17f00*/  LOP3.LUT R91, R91, 0xff, RZ, 0xc0, !PT ;  /* 0x000000ff5b5b7812 */ /* 0x000fe200078ec0ff */
[--C-:B------:R-:W-:Y:S01]  /*17f10*/  HSET2.LE.AND R38, R52, R119.reuse, PT ;  /* 0x0000007734267233 */ /* 0x100fe20003803000 */
[----:B------:R-:W-:Y:S02]  /*17f20*/  LOP3.LUT R39, R48, 0xff, RZ, 0xc0, !PT ;  /* 0x000000ff30277812 */ /* 0x000fe400078ec0ff */
[----:B------:R-:W-:Y:S01]  /*17f30*/  PRMT R53, R53, 0x5410, R92 ;  /* 0x0000541035357816 */ /* 0x000fe2000000005c */
[----:B------:R-:W2:Y:S01]  /*17f40*/  LDSM.16.MT88.4 R48, [R212+0x4c00] ;  /* 0x004c0000d430783b */ /* 0x000ea20000004200 */
[----:B------:R-:W-:Y:S02]  /*17f50*/  PRMT R90, R91, 0x5410, R138 ;  /* 0x000054105b5a7816 */ /* 0x000fe4000000008a */
[----:B------:R-:W-:Y:S01]  /*17f60*/  PRMT R39, R39, 0x5410, R158 ;  /* 0x0000541027277816 */ /* 0x000fe2000000009e */
        /* <DEDUP_REMOVED lines=12> */
[----:B------:R-:W-:Y:S02]  /*18030*/  LOP3.LUT R54, R144, 0xff, RZ, 0xc0, !PT ;  /* 0x000000ff90367812 */ /* 0x000fe400078ec0ff */
[----:B------:R-:W-:Y:S02]  /*18040*/  SHF.R.U32.HI R53, RZ, 0x18, R144 ;  /* 0x00000018ff357819 */ /* 0x000fe40000011690 */
[C---:B------:R-:W-:Y:S01]  /*18050*/  LOP3.LUT R52, R156.reuse, 0xffff, RZ, 0xc0, !PT ;  /* 0x0000ffff9c347812 */ /* 0x040fe200078ec0ff */
[C---:B------:R-:W-:Y:S01]  /*18060*/  HMMA.16816.F32 R8, R36.reuse, R44, R8 ;  /* 0x0000002c2408723c */ /* 0x040fe20000001808 */
[----:B------:R-:W-:Y:S03]  /*18070*/  LOP3.LUT R83, R156, 0xff, RZ, 0xc0, !PT ;  /* 0x000000ff9c537812 */ /* 0x000fe600078ec0ff */
[----:B------:R-:W-:Y:S02]  /*18080*/  SHF.R.U32.HI R52, RZ, 0x8, R52 ;  /* 0x00000008ff347819 */ /* 0x000fe40000011634 */
[----:B------:R-:W-:Y:S02]  /*18090*/  LOP3.LUT R55, R152, 0xffff, RZ, 0xc0, !PT ;  /* 0x0000ffff98377812 */ /* 0x000fe400078ec0ff */
[----:B------:R-:W-:Y:S01]  /*180a0*/  LOP3.LUT R44, R144, 0xffff, RZ, 0xc0, !PT ;  /* 0x0000ffff902c7812 */ /* 0x000fe200078ec0ff */
[-C--:B------:R-:W-:Y:S03]  /*180b0*/  HMMA.16816.F32 R12, R36, R46.reuse, R12 ;  /* 0x0000002e240c723c */ /* 0x080fe6000000180c */
[----:B------:R-:W-:Y:S02]  /*180c0*/  SHF.R.U32.HI R45, RZ, 0x10, R144 ;  /* 0x00000010ff2d7819 */ /* 0x000fe40000011690 */
[----:B------:R-:W-:Y:S02]  /*180d0*/  SHF.R.U32.HI R44, RZ, 0x8, R44 ;  /* 0x00000008ff2c7819 */ /* 0x000fe4000001162c */
[----:B------:R-:W-:Y:S01]  /*180e0*/  LOP3.LUT R45, R45, 0xff, RZ, 0xc0, !PT ;  /* 0x000000ff2d2d7812 */ /* 0x000fe200078ec0ff */
[C---:B------:R-:W-:Y:S01]  /*180f0*/  HMMA.16816.F32 R16, R40.reuse, R46, R16 ;  /* 0x0000002e2810723c */ /* 0x040fe20000001810 */
[----:B------:R-:W-:Y:S03]  /*18100*/  PRMT R54, R54, 0x5410, R44 ;  /* 0x0000541036367816 */ /* 0x000fe6000000002c */
[----:B------:R-:W-:Y:S02]  /*18110*/  PRMT R53, R45, 0x5410, R53 ;  /* 0x000054102d357816 */ /* 0x000fe40000000035 */
[----:B------:R-:W-:Y:S01]  /*18120*/  SHF.R.U32.HI R84, RZ, 0x10, R152 ;  /* 0x00000010ff547819 */ /* 0x000fe20000011698 */
[----:B------:R-:W1:Y:S01]  /*18130*/  LDSM.16.MT88.4 R44, [R213+0x5000] ;  /* 0x00500000d52c783b */ /* 0x000e620000004200 */
[----:B------:R-:W-:Y:S01]  /*18140*/  PRMT R83, R83, 0x5410, R52 ;  /* 0x0000541053537816 */ /* 0x000fe20000000034 */
[-C--:B--2---:R-:W-:Y:S03]  /*18150*/  HMMA.16816.F32 R20, R40, R48.reuse, R20 ;  /* 0x000000302814723c */ /* 0x084fe60000001814 */
[----:B------:R-:W-:Y:S02]  /*18160*/  LOP3.LUT R52, R152, 0xff, RZ, 0xc0, !PT ;  /* 0x000000ff98347812 */ /* 0x000fe400078ec0ff */
[----:B------:R-:W-:Y:S02]  /*18170*/  SHF.R.U32.HI R55, RZ, 0x8, R55 ;  /* 0x00000008ff377819 */ /* 0x000fe40000011637 */
[----:B------:R-:W-:Y:S01]  /*18180*/  SHF.R.U32.HI R152, RZ, 0x18, R152 ;  /* 0x00000018ff987819 */ /* 0x000fe20000011698 */
[C---:B------:R-:W-:Y:S01]  /*18190*/  HMMA.16816.F32 R24, R36.reuse, R48, R24 ;  /* 0x000000302418723c */ /* 0x040fe20000001818 */
[----:B------:R-:W-:Y:S03]  /*181a0*/  LOP3.LUT R87, R84, 0xff, RZ, 0xc0, !PT ;  /* 0x000000ff54577812 */ /* 0x000fe600078ec0ff */
[----:B------:R-:W-:Y:S02]  /*181b0*/  PRMT R52, R52, 0x5410, R55 ;  /* 0x0000541034347816 */ /* 0x000fe40000000037 */
[----:B------:R-:W-:Y:S01]  /*181c0*/  SHF.R.U32.HI R82, RZ, 0x10, R156 ;  /* 0x00000010ff527819 */ /* 0x000fe2000001169c */
[--C-:B------:R-:W-:Y:S01]  /*181d0*/  HSET2.LE.AND R48, R54, R119.reuse, PT ;  /* 0x0000007736307233 */ /* 0x100fe20003803000 */
[C---:B------:R-:W-:Y:S01]  /*181e0*/  LOP3.LUT R85, R166.reuse, 0xffff, RZ, 0xc0, !PT ;  /* 0x0000ffffa6557812 */ /* 0x040fe200078ec0ff */
[-C--:B------:R-:W-:Y:S03]  /*181f0*/  HMMA.16816.F32 R28, R36, R50.reuse, R28 ;  /* 0x00000032241c723c */ /* 0x080fe6000000181c */
[----:B------:R-:W-:Y:S01]  /*18200*/  SHF.R.U32.HI R88, RZ, 0x10, R166 ;  /* 0x00000010ff587819 */ /* 0x000fe200000116a6 */
[--C-:B------:R-:W-:Y:S01]  /*18210*/  HSET2.LE.AND R52, R52, R119.reuse, PT ;  /* 0x0000007734347233 */ /* 0x100fe20003803000 */
[----:B------:R-:W-:Y:S02]  /*18220*/  PRMT R49, R87, 0x5410, R152 ;  /* 0x0000541057317816 */ /* 0x000fe40000000098 */
[----:B------:R-:W-:Y:S01]  /*18230*/  SHF.R.U32.HI R156, RZ, 0x18, R156 ;  /* 0x00000018ff9c7819 */ /* 0x000fe2000001169c */
[----:B------:R-:W-:Y:S01]  /*18240*/  HMMA.16816.F32 R32, R40, R50, R32 ;  /* 0x000000322820723c */ /* 0x000fe20000001820 */
[----:B------:R-:W-:Y:S01]  /*18250*/  LOP3.LUT R86, R166, 0xff, RZ, 0xc0, !PT ;  /* 0x000000ffa6567812 */ /* 0x000fe200078ec0ff */
[----:B------:R-:W-:Y:S02]  /*18260*/  LDSM.16.MT88.4 R152, [R213+0x5c00] ;  /* 0x005c0000d598783b */ /* 0x000fe40000004200 */
[----:B------:R-:W-:Y:S01]  /*18270*/  SHF.R.U32.HI R166, RZ, 0x18, R166 ;  /* 0x00000018ffa67819 */ /* 0x000fe200000116a6 */
[--C-:B------:R-:W-:Y:S01]  /*18280*/  HSET2.LE.AND R39, R53, R119.reuse, PT ;  /* 0x0000007735277233 */ /* 0x100fe20003803000 */
[----:B------:R-:W-:Y:S01]  /*18290*/  SHF.R.U32.HI R85, RZ, 0x8, R85 ;  /* 0x00000008ff557819 */ /* 0x000fe20000011655 */
[--C-:B------:R-:W-:Y:S01]  /*182a0*/  HSET2.LE.AND R49, R49, R119.reuse, PT ;  /* 0x0000007731317233 */ /* 0x100fe20003803000 */
[----:B------:R-:W-:Y:S01]  /*182b0*/  LOP3.LUT R84, R88, 0xff, RZ, 0xc0, !PT ;  /* 0x000000ff58547812 */ /* 0x000fe200078ec0ff */
[--C-:B------:R-:W-:Y:S03]  /*182c0*/  HSET2.LE.AND R42, R83, R119.reuse, PT ;  /* 0x00000077532a7233 */ /* 0x100fe60003803000 */
[----:B------:R-:W-:Y:S02]  /*182d0*/  LOP3.LUT R82, R82, 0xff, RZ, 0xc0, !PT ;  /* 0x000000ff52527812 */ /* 0x000fe400078ec0ff */
[----:B------:R-:W-:Y:S02]  /*182e0*/  LOP3.LUT R36, R52, R81, RZ, 0xc0, !PT ;  /* 0x0000005134247212 */ /* 0x000fe400078ec0ff */
[----:B------:R-:W-:Y:S01]  /*182f0*/  PRMT R85, R86, 0x5410, R85 ;  /* 0x0000541056557816 */ /* 0x000fe20000000055 */
[----:B------:R-:W2:Y:S01]  /*18300*/  LDSM.16.MT88.4 R52, [R212+0x5000] ;  /* 0x00500000d434783b */ /* 0x000ea20000004200 */
[----:B------:R-:W-:Y:S01]  /*18310*/  PRMT R84, R84, 0x5410, R166 ;  /* 0x0000541054547816 */ /* 0x000fe200000000a6 */
[----:B------:R-:W-:Y:S01]  /*18320*/  IMAD.MOV.U32 R166, RZ, RZ, R0 ;  /* 0x000000ffffa67224 */ /* 0x000fe200078e0000 */
        /* <DEDUP_REMOVED lines=27> */
[----:B------:R-:W-:Y:S01]  /*184e0*/  PRMT R74, R74, 0x5410, R48 ;  /* 0x000054104a4a7816 */ /* 0x000fe20000000030 */
[----:B------:R-:W1:Y:S01]  /*184f0*/  LDSM.16.MT88.4 R44, [R213+0x5400] ;  /* 0x00540000d52c783b */ /* 0x000e620000004200 */
[--C-:B------:R-:W-:Y:S01]  /*18500*/  SHF.R.U32.HI R48, RZ, 0x10, R128.reuse ;  /* 0x00000010ff307819 */ /* 0x100fe20000011680 */
[-C--:B--2---:R-:W-:Y:S03]  /*18510*/  HMMA.16816.F32 R20, R36, R52.reuse, R20 ;  /* 0x000000342414723c */ /* 0x084fe60000001814 */
[----:B------:R-:W-:Y:S02]  /*18520*/  LOP3.LUT R78, R128, 0xff, RZ, 0xc0, !PT ;  /* 0x000000ff804e7812 */ /* 0x000fe400078ec0ff */
[----:B------:R-:W-:Y:S02]  /*18530*/  SHF.R.U32.HI R128, RZ, 0x18, R128 ;  /* 0x00000018ff807819 */ /* 0x000fe40000011680 */
[----:B------:R-:W-:Y:S01]  /*18540*/  SHF.R.U32.HI R49, RZ, 0x8, R49 ;  /* 0x00000008ff317819 */ /* 0x000fe20000011631 */
[C---:B------:R-:W-:Y:S01]  /*18550*/  HMMA.16816.F32 R24, R40.reuse, R52, R24 ;  /* 0x000000342818723c */ /* 0x040fe20000001818 */
[----:B------:R-:W-:Y:S03]  /*18560*/  LOP3.LUT R48, R48, 0xff, RZ, 0xc0, !PT ;  /* 0x000000ff30307812 */ /* 0x000fe600078ec0ff */
[----:B------:R-:W-:Y:S02]  /*18570*/  SHF.R.U32.HI R75, RZ, 0x10, R142 ;  /* 0x00000010ff4b7819 */ /* 0x000fe4000001168e */
[----:B------:R-:W-:Y:S02]  /*18580*/  LOP3.LUT R80, R130, 0xffff, RZ, 0xc0, !PT ;  /* 0x0000ffff82507812 */ /* 0x000fe400078ec0ff */
[----:B------:R-:W-:Y:S01]  /*18590*/  PRMT R78, R78, 0x5410, R49 ;  /* 0x000054104e4e7816 */ /* 0x000fe20000000031 */
[-C--:B------:R-:W-:Y:S03]  /*185a0*/  HMMA.16816.F32 R28, R40, R54.reuse, R28 ;  /* 0x00000036281c723c */ /* 0x080fe6000000181c */
[----:B------:R-:W-:Y:S02]  /*185b0*/  PRMT R53, R48, 0x5410, R128 ;  /* 0x0000541030357816 */ /* 0x000fe40000000080 */
[----:B------:R-:W-:Y:S01]  /*185c0*/  SHF.R.U32.HI R79, RZ, 0x10, R130 ;  /* 0x00000010ff4f7819 */ /* 0x000fe20000011682 */
[----:B------:R-:W2:Y:S01]  /*185d0*/  LDSM.16.MT88.4 R48, [R212+0x5400] ;  /* 0x00540000d430783b */ /* 0x000ea20000004200 */
[----:B------:R-:W-:Y:S01]  /*185e0*/  SHF.R.U32.HI R142, RZ, 0x18, R142 ;  /* 0x00000018ff8e7819 */ /* 0x000fe2000001168e */
[----:B------:R-:W-:Y:S01]  /*185f0*/  HMMA.16816.F32 R32, R36, R54, R32 ;  /* 0x000000362420723c */ /* 0x000fe20000001820 */
[----:B------:R-:W-:Y:S03]  /*18600*/  LOP3.LUT R52, R130, 0xff, RZ, 0xc0, !PT ;  /* 0x000000ff82347812 */ /* 0x000fe600078ec0ff */
[----:B------:R-:W-:Y:S01]  /*18610*/  SHF.R.U32.HI R80, RZ, 0x8, R80 ;  /* 0x00000008ff507819 */ /* 0x000fe20000011650 */
[--C-:B------:R-:W-:Y:S01]  /*18620*/  HSET2.LE.AND R40, R78, R119.reuse, PT ;  /* 0x000000774e287233 */ /* 0x100fe20003803000 */
[----:B------:R-:W-:Y:S01]  /*18630*/  SHF.R.U32.HI R130, RZ, 0x18, R130 ;  /* 0x00000018ff827819 */ /* 0x000fe20000011682 */
[--C-:B------:R-:W-:Y:S01]  /*18640*/  HSET2.LE.AND R41, R53, R119.reuse, PT ;  /* 0x0000007735297233 */ /* 0x100fe20003803000 */
[----:B------:R-:W-:Y:S01]  /*18650*/  LOP3.LUT R79, R79, 0xff, RZ, 0xc0, !PT ;  /* 0x000000ff4f4f7812 */ /* 0x000fe200078ec0ff */
[--C-:B------:R-:W-:Y:S03]  /*18660*/  HSET2.LE.AND R42, R77, R119.reuse, PT ;  /* 0x000000774d2a7233 */ /* 0x100fe60003803000 */
[----:B------:R-:W-:Y:S01]  /*18670*/  LOP3.LUT R75, R75, 0xff, RZ, 0xc0, !PT ;  /* 0x000000ff4b4b7812 */ /* 0x000fe200078ec0ff */
[--C-:B------:R-:W-:Y:S01]  /*18680*/  HSET2.LE.AND R43, R76, R119.reuse, PT ;  /* 0x000000774c2b7233 */ /* 0x100fe20003803000 */
[----:B------:R-:W-:Y:S01]  /*18690*/  PRMT R52, R52, 0x5410, R80 ;  /* 0x0000541034347816 */ /* 0x000fe20000000050 */
[--C-:B------:R-:W-:Y:S01]  /*186a0*/  HSET2.LE.AND R38, R74, R119.reuse, PT ;  /* 0x000000774a267233 */ /* 0x100fe20003803000 */
        /* <DEDUP_REMOVED lines=15> */
[----:B------:R-:W-:Y:S02]  /*187a0*/  LOP3.LUT R54, R140, 0xffff, RZ, 0xc0, !PT ;  /* 0x0000ffff8c367812 */ /* 0x000fe400078ec0ff */
[----:B------:R-:W-:Y:S01]  /*187b0*/  SHF.R.U32.HI R52, RZ, 0x10, R126 ;  /* 0x00000010ff347819 */ /* 0x000fe2000001167e */
[C---:B------:R-:W-:Y:S01]  /*187c0*/  HMMA.16816.F32 R8, R36.reuse, R44, R8 ;  /* 0x0000002c2408723c */ /* 0x040fe20000001808 */
[----:B------:R-:W-:Y:S03]  /*187d0*/  SHF.R.U32.HI R69, RZ, 0x10, R132 ;  /* 0x00000010ff457819 */ /* 0x000fe60000011684 */
[----:B------:R-:W-:Y:S02]  /*187e0*/  SHF.R.U32.HI R68, RZ, 0x18, R126 ;  /* 0x00000018ff447819 */ /* 0x000fe4000001167e */
[----:B------:R-:W-:Y:S02]  /*187f0*/  LOP3.LUT R55, R52, 0xff, RZ, 0xc0, !PT ;  /* 0x000000ff34377812 */ /* 0x000fe400078ec0ff */
[----:B------:R-:W-:Y:S01]  /*18800*/  LOP3.LUT R44, R126, 0xffff, RZ, 0xc0, !PT ;  /* 0x0000ffff7e2c7812 */ /* 0x000fe200078ec0ff */
[-C--:B------:R-:W-:Y:S03]  /*18810*/  HMMA.16816.F32 R12, R36, R46.reuse, R12 ;  /* 0x0000002e240c723c */ /* 0x080fe6000000180c */
[----:B------:R-:W-:Y:S02]  /*18820*/  SHF.R.U32.HI R44, RZ, 0x8, R44 ;  /* 0x00000008ff2c7819 */ /* 0x000fe4000001162c */
[----:B------:R-:W-:Y:S02]  /*18830*/  LOP3.LUT R70, R132, 0xff, RZ, 0xc0, !PT ;  /* 0x000000ff84467812 */ /* 0x000fe400078ec0ff */
[----:B------:R-:W-:Y:S01]  /*18840*/  PRMT R67, R67, 0x5410, R44 ;  /* 0x0000541043437816 */ /* 0x000fe2000000002c */
[C---:B------:R-:W-:Y:S01]  /*18850*/  HMMA.16816.F32 R16, R40.reuse, R46, R16 ;  /* 0x0000002e2810723c */ /* 0x040fe20000001810 */
[----:B------:R-:W-:Y:S01]  /*18860*/  LOP3.LUT R69, R69, 0xff, RZ, 0xc0, !PT ;  /* 0x000000ff45457812 */ /* 0x000fe200078ec0ff */
[----:B------:R-:W1:Y:S02]  /*18870*/  LDSM.16.MT88.4 R44, [R213+0x5800] ;  /* 0x00580000d52c783b */ /* 0x000e640000004200 */
[----:B------:R-:W-:Y:S02]  /*18880*/  LOP3.LUT R52, R146, 0xffff, RZ, 0xc0, !PT ;  /* 0x0000ffff92347812 */ /* 0x000fe400078ec0ff */
[----:B------:R-:W-:Y:S02]  /*18890*/  SHF.R.U32.HI R66, RZ, 0x10, R140 ;  /* 0x00000010ff427819 */ /* 0x000fe4000001168c */
[----:B------:R-:W-:Y:S01]  /*188a0*/  PRMT R68, R55, 0x5410, R68 ;  /* 0x0000541037447816 */ /* 0x000fe20000000044 */
[-C--:B--2---:R-:W-:Y:S03]  /*188b0*/  HMMA.16816.F32 R20, R40, R48.reuse, R20 ;  /* 0x000000302814723c */ /* 0x084fe60000001814 */
[----:B------:R-:W-:Y:S02]  /*188c0*/  SHF.R.U32.HI R71, RZ, 0x10, R146 ;  /* 0x00000010ff477819 */ /* 0x000fe40000011692 */
[----:B------:R-:W-:Y:S02]  /*188d0*/  LOP3.LUT R53, R140, 0xff, RZ, 0xc0, !PT ;  /* 0x000000ff8c357812 */ /* 0x000fe400078ec0ff */
[----:B------:R-:W-:Y:S01]  /*188e0*/  SHF.R.U32.HI R52, RZ, 0x8, R52 ;  /* 0x00000008ff347819 */ /* 0x000fe20000011634 */
[C---:B------:R-:W-:Y:S01]  /*188f0*/  HMMA.16816.F32 R24, R36.reuse, R48, R24 ;  /* 0x000000302418723c */ /* 0x040fe20000001818 */
[----:B------:R-:W-:Y:S03]  /*18900*/  SHF.R.U32.HI R140, RZ, 0x18, R140 ;  /* 0x00000018ff8c7819 */ /* 0x000fe6000001168c */
[----:B------:R-:W-:Y:S02]  /*18910*/  LOP3.LUT R71, R71, 0xff, RZ, 0xc0, !PT ;  /* 0x000000ff47477812 */ /* 0x000fe400078ec0ff */
[----:B------:R-:W-:Y:S02]  /*18920*/  LOP3.LUT R66, R66, 0xff, RZ, 0xc0, !PT ;  /* 0x000000ff42427812 */ /* 0x000fe400078ec0ff */
[----:B------:R-:W-:Y:S01]  /*18930*/  SHF.R.U32.HI R48, RZ, 0x8, R54 ;  /* 0x00000008ff307819 */ /* 0x000fe20000011636 */
[-C--:B------:R-:W-:Y:S03]  /*18940*/  HMMA.16816.F32 R28, R36, R50.reuse, R28 ;  /* 0x00000032241c723c */ /* 0x080fe6000000181c */
[----:B------:R-:W-:Y:S02]  /*18950*/  LOP3.LUT R54, R132, 0xffff, RZ, 0xc0, !PT ;  /* 0x0000ffff84367812 */ /* 0x000fe400078ec0ff */
        /* <DEDUP_REMOVED lines=29> */
[----:B------:R-:W-:Y:S02]  /*18b30*/  SHF.R.U32.HI R48, RZ, 0x10, R106 ;  /* 0x00000010ff307819 */ /* 0x000fe4000001166a */
[----:B------:R-:W-:Y:S02]  /*18b40*/  LOP3.LUT R51, R124, 0xffff, RZ, 0xc0, !PT ;  /* 0x0000ffff7c337812 */ /* 0x000fe400078ec0ff */
[----:B------:R-:W-:Y:S01]  /*18b50*/  LOP3.LUT R48, R48, 0xff, RZ, 0xc0, !PT ;  /* 0x000000ff30307812 */ /* 0x000fe200078ec0ff */
[C---:B------:R-:W-:Y:S01]  /*18b60*/  HMMA.16816.F32 R8, R40.reuse, R44, R8 ;  /* 0x0000002c2808723c */ /* 0x040fe20000001808 */
[----:B------:R-:W-:Y:S03]  /*18b70*/  SHF.R.U32.HI R51, RZ, 0x8, R51 ;  /* 0x00000008ff337819 */ /* 0x000fe60000011633 */
[----:B------:R-:W-:Y:S02]  /*18b80*/  LOP3.LUT R50, R124, 0xff, RZ, 0xc0, !PT ;  /* 0x000000ff7c327812 */ /* 0x000fe400078ec0ff */
[----:B------:R-:W-:Y:S02]  /*18b90*/  PRMT R151, R48, 0x5410, R151 ;  /* 0x0000541030977816 */ /* 0x000fe40000000097 */
[-C--:B------:R-:W-:Y:S01]  /*18ba0*/  HMMA.16816.F32 R12, R40, R46.reuse, R12 ;  /* 0x0000002e280c723c */ /* 0x080fe2000000180c */
[----:B------:R-:W-:Y:S03]  /*18bb0*/  LOP3.LUT R48, R106, 0xff, RZ, 0xc0, !PT ;  /* 0x000000ff6a307812 */ /* 0x000fe600078ec0ff */
[--C-:B------:R-:W-:Y:S01]  /*18bc0*/  HSET2.LE.AND R151, R151, R119.reuse, PT ;  /* 0x0000007797977233 */ /* 0x100fe20003803000 */
[--C-:B------:R-:W-:Y:S02]  /*18bd0*/  PRMT R50, R50, 0x5410, R51.reuse ;  /* 0x0000541032327816 */ /* 0x100fe40000000033 */
[----:B------:R-:W-:Y:S01]  /*18be0*/  PRMT R51, R121, 0x7610, R51 ;  /* 0x0000761079337816 */ /* 0x000fe20000000033 */
[C---:B------:R-:W-:Y:S01]  /*18bf0*/  HMMA.16816.F32 R16, R36.reuse, R46, R16 ;  /* 0x0000002e2410723c */ /* 0x040fe20000001810 */
[----:B------:R-:W-:Y:S03]  /*18c00*/  LOP3.LUT R151, R151, R56, RZ, 0xc0, !PT ;  /* 0x0000003897977212 */ /* 0x000fe600078ec0ff */
[----:B------:R-:W-:Y:S02]  /*18c10*/  @!P0 PRMT R57, R51, 0x5410, RZ ;  /* 0x0000541033398816 */ /* 0x000fe400000000ff */
[--C-:B------:R-:W-:Y:S02]  /*18c20*/  SHF.R.U32.HI R44, RZ, 0x10, R114.reuse ;  /* 0x00000010ff2c7819 */ /* 0x100fe40000011672 */
[-C--:B--2---:R-:W-:Y:S01]  /*18c30*/  HMMA.16816.F32 R20, R36, R52.reuse, R20 ;  /* 0x000000342414723c */ /* 0x084fe20000001814 */
[----:B------:R-:W-:Y:S03]  /*18c40*/  STG.E.U16 [R110.64+0xf0], R57 ;  /* 0x0000f0396e007986 */ /* 0x000fe6000c10151a */
[----:B------:R-:W-:Y:S02]  /*18c50*/  SHF.R.U32.HI R46, RZ, 0x18, R114 ;  /* 0x00000018ff2e7819 */ /* 0x000fe40000011672 */
[----:B------:R-:W-:Y:S02]  /*18c60*/  LOP3.LUT R44, R44, 0xff, RZ, 0xc0, !PT ;  /* 0x000000ff2c2c7812 */ /* 0x000fe400078ec0ff */
[C---:B------:R-:W-:Y:S01]  /*18c70*/  HMMA.16816.F32 R24, R40.reuse, R52, R24 ;  /* 0x000000342818723c */ /* 0x040fe20000001818 */
[C---:B------:R-:W-:Y:S03]  /*18c80*/  LOP3.LUT R47, R114.reuse, 0xffff, RZ, 0xc0, !PT ;  /* 0x0000ffff722f7812 */ /* 0x040fe600078ec0ff */
[----:B------:R-:W-:Y:S02]  /*18c90*/  LOP3.LUT R45, R114, 0xff, RZ, 0xc0, !PT ;  /* 0x000000ff722d7812 */ /* 0x000fe400078ec0ff */
[----:B------:R-:W-:Y:S02]  /*18ca0*/  LOP3.LUT R114, R115, UR4, R122, 0x96, !PT ;  /* 0x0000000473727c12 */ /* 0x000fe4000f8e967a */
[-C--:B------:R-:W-:Y:S01]  /*18cb0*/  HMMA.16816.F32 R28, R40, R54.reuse, R28 ;  /* 0x00000036281c723c */ /* 0x080fe2000000181c */
[----:B------:R-:W-:Y:S01]  /*18cc0*/  SHF.R.U32.HI R47, RZ, 0x8, R47 ;  /* 0x00000008ff2f7819 */ /* 0x000fe2000001162f */
[----:B------:R-:W1:Y:S02]  /*18cd0*/  LDSM.16.MT88.4 R40, [R212+0x5c00] ;  /* 0x005c0000d428783b */ /* 0x000e640000004200 */
[----:B------:R-:W-:Y:S02]  /*18ce0*/  PRMT R44, R44, 0x5410, R46 ;  /* 0x000054102c2c7816 */ /* 0x000fe4000000002e */
[----:B------:R-:W-:Y:S02]  /*18cf0*/  LOP3.LUT R46, R106, 0xffff, RZ, 0xc0, !PT ;  /* 0x0000ffff6a2e7812 */ /* 0x000fe400078ec0ff */
[----:B------:R-:W-:Y:S01]  /*18d00*/  HMMA.16816.F32 R32, R36, R54, R32 ;  /* 0x000000362420723c */ /* 0x000fe20000001820 */
[C---:B------:R-:W-:Y:S03]  /*18d10*/  LOP3.LUT R58, R114.reuse, 0xffff, RZ, 0xc0, !PT ;  /* 0x0000ffff723a7812 */ /* 0x040fe600078ec0ff */
[----:B------:R-:W-:Y:S01]  /*18d20*/  SHF.R.U32.HI R53, RZ, 0x10, R114 ;  /* 0x00000010ff357819 */ /* 0x000fe20000011672 */
[--C-:B------:R-:W-:Y:S01]  /*18d30*/  HSET2.LE.AND R44, R44, R119.reuse, PT ;  /* 0x000000772c2c7233 */ /* 0x100fe20003803000 */
[----:B------:R-:W-:Y:S01]  /*18d40*/  PRMT R45, R45, 0x5410, R47 ;  /* 0x000054102d2d7816 */ /* 0x000fe2000000002f */
[--C-:B------:R-:W-:Y:S01]  /*18d50*/  HSET2.LE.AND R38, R50, R119.reuse, PT ;  /* 0x0000007732267233 */ /* 0x100fe20003803000 */
[----:B------:R-:W-:Y:S04]  /*18d60*/  LOP3.LUT R47, R114, 0xff, RZ, 0xc0, !PT ;  /* 0x000000ff722f7812 */ /* 0x000fe800078ec0ff */
[----:B------:R-:W-:Y:S01]  /*18d70*/  SHF.R.U32.HI R58, RZ, 0x8, R58 ;  /* 0x00000008ff3a7819 */ /* 0x000fe2000001163a */
[--C-:B------:R-:W-:Y:S01]  /*18d80*/  HSET2.LE.AND R45, R45, R119.reuse, PT ;  /* 0x000000772d2d7233 */ /* 0x100fe20003803000 */
[----:B------:R-:W-:Y:S02]  /*18d90*/  LOP3.LUT R53, R53, 0xff, RZ, 0xc0, !PT ;  /* 0x000000ff35357812 */ /* 0x000fe400078ec0ff */
[----:B------:R-:W-:Y:S02]  /*18da0*/  SHF.R.U32.HI R52, RZ, 0x8, R46 ;  /* 0x00000008ff347819 */ /* 0x000fe4000001162e */
[----:B------:R-:W-:Y:S02]  /*18db0*/  SHF.R.U32.HI R46, RZ, 0x18, R114 ;  /* 0x00000018ff2e7819 */ /* 0x000fe40000011672 */
[----:B------:R-:W-:Y:S02]  /*18dc0*/  PRMT R47, R47, 0x5410, R58 ;  /* 0x000054102f2f7816 */ /* 0x000fe4000000003a */
[----:B------:R-:W-:Y:S02]  /*18dd0*/  PRMT R46, R53, 0x5410, R46 ;  /* 0x00005410352e7816 */ /* 0x000fe4000000002e */
[----:B------:R-:W-:Y:S01]  /*18de0*/  LOP3.LUT R162, R45, R162, RZ, 0xc0, !PT ;  /* 0x000000a22da27212 */ /* 0x000fe200078ec0ff */
[--C-:B------:R-:W-:Y:S01]  /*18df0*/  HSET2.LE.AND R47, R47, R119.reuse, PT ;  /* 0x000000772f2f7233 */ /* 0x100fe20003803000 */
[----:B------:R-:W-:Y:S01]  /*18e00*/  LOP3.LUT R163, R44, R163, RZ, 0xc0, !PT ;  /* 0x000000a32ca37212 */ /* 0x000fe200078ec0ff */
[--C-:B------:R-:W-:Y:S01]  /*18e10*/  HSET2.LE.AND R46, R46, R119.reuse, PT ;  /* 0x000000772e2e7233 */ /* 0x100fe20003803000 */
[--C-:B------:R-:W-:Y:S02]  /*18e20*/  SHF.R.U32.HI R49, RZ, 0x10, R124.reuse ;  /* 0x00000010ff317819 */ /* 0x100fe4000001167c */
[----:B------:R-:W-:Y:S02]  /*18e30*/  LOP3.LUT R160, R47, R160, RZ, 0xc0, !PT ;  /* 0x000000a02fa07212 */ /* 0x000fe400078ec0ff */
[----:B------:R-:W-:Y:S02]  /*18e40*/  LOP3.LUT R161, R46, R161, RZ, 0xc0, !PT ;  /* 0x000000a12ea17212 */ /* 0x000fe400078ec0ff */
[----:B------:R-:W-:Y:S02]  /*18e50*/  SHF.R.U32.HI R124, RZ, 0x18, R124 ;  /* 0x00000018ff7c7819 */ /* 0x000fe4000001167c */
[----:B------:R-:W-:Y:S02]  /*18e60*/  LOP3.LUT R49, R49, 0xff, RZ, 0xc0, !PT ;  /* 0x000000ff31317812 */ /* 0x000fe400078ec0ff */
[----:B------:R-:W-:Y:S01]  /*18e70*/  PRMT R48, R48, 0x5410, R52 ;  /* 0x0000541030307816 */ /* 0x000fe20000000034 */
[-C--:B------:R-:W-:Y:S01]  /*18e80*/  HMMA.16816.F32 R144, R160, R152.reuse, R4 ;  /* 0x00000098a090723c */ /* 0x080fe20000001804 */
[----:B------:R-:W-:Y:S02]  /*18e90*/  PRMT R49, R49, 0x5410, R124 ;  /* 0x0000541031317816 */ /* 0x000fe4000000007c */
[----:B------:R-:W-:Y:S01]  /*18ea0*/  LOP3.LUT R148, R38, R148, RZ, 0xc0, !PT ;  /* 0x0000009426947212 */ /* 0x000fe200078ec0ff */
[--C-:B------:R-:W-:Y:S02]  /*18eb0*/  HSET2.LE.AND R36, R48, R119.reuse, PT ;  /* 0x0000007730247233 */ /* 0x100fe40003803000 */
[----:B------:R-:W-:Y:S01]  /*18ec0*/  HSET2.LE.AND R37, R49, R119, PT ;  /* 0x0000007731257233 */ /* 0x000fe20003803000 */
[--C-:B------:R-:W-:Y:S02]  /*18ed0*/  SHF.R.U32.HI R4, RZ, 0x10, R106.reuse ;  /* 0x00000010ff047819 */ /* 0x100fe4000001166a */
[----:B------:R-:W-:Y:S03]  /*18ee0*/  SHF.R.U32.HI R106, RZ, 0x18, R106 ;  /* 0x00000018ff6a7819 */ /* 0x000fe6000001166a */
[----:B------:R-:W-:Y:S02]  /*18ef0*/  LOP3.LUT R4, R4, 0xff, RZ, 0xc0, !PT ;  /* 0x000000ff04047812 */ /* 0x000fe400078ec0ff */
[----:B------:R-:W-:Y:S02]  /*18f00*/  ISETP.LE.U32.AND P0, PT, R106, UR16, PT ;  /* 0x000000106a007c0c */ /* 0x000fe4000bf03070 */
[----:B------:R-:W-:Y:S02]  /*18f10*/  ISETP.LE.U32.AND P2, PT, R4, UR16, PT ;  /* 0x0000001004007c0c */ /* 0x000fe4000bf43070 */
[----:B------:R-:W-:Y:S02]  /*18f20*/  LOP3.LUT R149, R37, R149, RZ, 0xc0, !PT ;  /* 0x0000009525957212 */ /* 0x000fe400078ec0ff */
[----:B------:R-:W-:Y:S07]  /*18f30*/  LOP3.LUT R150, R36, R150, RZ, 0xc0, !PT ;  /* 0x0000009624967212 */ /* 0x000fee00078ec0ff */
[C---:B------:R-:W-:Y:S01]  /*18f40*/  HMMA.16816.F32 R132, R148.reuse, R152, R8 ;  /* 0x000000989484723c */ /* 0x040fe20000001808 */
[C---:B----4-:R-:W-:Y:S01]  /*18f50*/  @!P0 HADD2 R117, -R56.reuse.H1_H1, -RZ.H0_H0 ;  /* 0xa00000ff38758230 */ /* 0x050fe20000000d00 */
[----:B------:R-:W-:Y:S01]  /*18f60*/  @P0 PRMT R4, R56, 0x7632, R4 ;  /* 0x0000763238040816 */ /* 0x000fe20000000004 */
[----:B---3--:R-:W-:Y:S03]  /*18f70*/  @!P2 HADD2 R118, -R56.H0_H0, -RZ.H0_H0 ;  /* 0xa00000ff3876a230 */ /* 0x008fe60000000900 */
[----:B------:R-:W-:Y:S02]  /*18f80*/  PRMT R5, R117, 0x7610, R5 ;  /* 0x0000761075057816 */ /* 0x000fe40000000005 */
[-C--:B------:R-:W-:Y:S01]  /*18f90*/  HMMA.16816.F32 R136, R148, R154.reuse, R12 ;  /* 0x0000009a9488723c */ /* 0x080fe2000000180c */
[----:B------:R-:W-:Y:S03]  /*18fa0*/  @!P2 STL.S16 [R1+0x154], R118 ;  /* 0x000154760100a387 */ /* 0x000fe60000100600 */
[----:B------:R-:W-:Y:S01]  /*18fb0*/  @!P0 PRMT R4, R5, 0x5410, RZ ;  /* 0x0000541005048816 */ /* 0x000fe200000000ff */
[----:B------:R-:W-:Y:S01]  /*18fc0*/  @!P0 STL.S16 [R1+0x158], R117 ;  /* 0x0001587501008387 */ /* 0x000fe20000100600 */
[----:B------:R-:W-:Y:S02]  /*18fd0*/  PRMT R6, R118, 0x7610, R6 ;  /* 0x0000761076067816 */ /* 0x000fe40000000006 */
[C---:B------:R-:W-:Y:S01]  /*18fe0*/  HMMA.16816.F32 R152, R160.reuse, R154, R16 ;  /* 0x0000009aa098723c */ /* 0x040fe20000001810 */
[----:B------:R2:W-:Y:S03]  /*18ff0*/  STG.E.U16 [R108.64+0xf2], R4 ;  /* 0x0000f2046c007986 */ /* 0x0005e6000c10151a */
[----:B------:R-:W-:Y:S02]  /*19000*/  @!P2 PRMT R56, R6, 0x5410, RZ ;  /* 0x000054100638a816 */ /* 0x000fe400000000ff */
[----:B------:R-:W-:Y:S01]  /*19010*/  ISETP.LT.AND P2, PT, RZ, UR17, PT ;  /* 0x00000011ff007c0c */ /* 0x000fe2000bf41270 */
[----:B------:R-:W-:Y:S01]  /*19020*/  UIADD3 UR17, UR17, -0x1, URZ ;  /* 0xffffffff11117890 */ /* 0x000fe2000fffe03f */
[-C--:B-1----:R-:W-:Y:S01]  /*19030*/  HMMA.16816.F32 R156, R160, R40.reuse, R20 ;  /* 0x00000028a09c723c */ /* 0x082fe20000001814 */
[----:B------:R-:W-:Y:S07]  /*19040*/  STG.E.U16 [R108.64+0xf0], R56 ;  /* 0x0000f0386c007986 */ /* 0x000fee000c10151a */
[C---:B------:R-:W-:Y:S08]  /*19050*/  HMMA.16816.F32 R140, R148.reuse, R40, R24 ;  /* 0x00000028948c723c */ /* 0x040ff00000001818 */
[-C--:B------:R-:W-:Y:S01]  /*19060*/  HMMA.16816.F32 R148, R148, R42.reuse, R28 ;  /* 0x0000002a9494723c */ /* 0x080fe2000000181c */
[----:B--2---:R-:W-:Y:S07]  /*19070*/  IADD3 R4, P0, R172, -0x100, RZ ;  /* 0xffffff00ac047810 */ /* 0x004fee0007f1e0ff */
[----:B------:R-:W-:Y:S01]  /*19080*/  HMMA.16816.F32 R160, R160, R42, R32 ;  /* 0x0000002aa0a0723c */ /* 0x000fe20000001820 */
[----:B------:R1:W-:Y:S03]  /*19090*/  STL [R1+0x1e8], R4 ;  /* 0x0001e80401007387 */ /* 0x0003e60000100800 */
[----:B-1----:R-:W-:Y:S05]  /*190a0*/  IADD3.X R4, R173, -0x1, RZ, P0, !PT ;  /* 0xffffffffad047810 */ /* 0x002fea00007fe4ff */
[----:B------:R1:W-:Y:S02]  /*190b0*/  STL [R1+0x1ec], R4 ;  /* 0x0001ec0401007387 */ /* 0x0003e40000100800 */
[----:B-1---5:R-:W-:-:S05]  /*190c0*/  @P2 BRA `(.L_x_550) ;  /* 0xffff556000002947 */ /* 0x022fca000383ffff */
.L_x_549:
[----:B----4-:R-:W2:Y:S01]  /*190d0*/  LDL.LU R11, [R1+0x1dc] ;  /* 0x0001dc00010b7983 */ /* 0x010ea20000300800 */
[----:B------:R-:W-:-:S02]  /*190e0*/  MOV R15, 0x3f800000 ;  /* 0x3f800000000f7802 */ /* 0x000fc40000000f00 */
[----:B------:R-:W-:Y:S01]  /*190f0*/  MOV R16, 0x3f800000 ;  /* 0x3f80000000107802 */ /* 0x000fe20000000f00 */
[----:B------:R-:W3:Y:S01]  /*19100*/  LDL.LU R9, [R1+0x1d8] ;  /* 0x0001d80001097983 */ /* 0x000ee20000300800 */
[----:B------:R-:W-:Y:S02]  /*19110*/  MOV R13, 0x3f800000 ;  /* 0x3f800000000d7802 */ /* 0x000fe40000000f00 */
[----:B------:R-:W-:Y:S01]  /*19120*/  MOV R14, 0x3f800000 ;  /* 0x3f800000000e7802 */ /* 0x000fe20000000f00 */
[----:B------:R-:W4:Y:S01]  /*19130*/  LDL.LU R8, [R1+0x1e0] ;  /* 0x0001e00001087983 */ /* 0x000f220000300800 */
[----:B------:R-:W1:Y:S01]  /*19140*/  S2UR UR6, SR_CTAID.Y ;  /* 0x00000000000679c3 */ /* 0x000e620000002600 */
[----:B------:R-:W-:Y:S02]  /*19150*/  UISETP.NE.AND UP0, UPT, UR8, -0x1, UPT ;  /* 0xffffffff0800788c */ /* 0x000fe4000bf05270 */
[----:B------:R-:W4:Y:S01]  /*19160*/  LDL.LU R5, [R1+0x1e4] ;  /* 0x0001e40001057983 */ /* 0x000f220000300800 */
[----:B------:R-:W-:-:S03]  /*19170*/  ULDC.64 UR4, c[0x0][0x1e8] ;  /* 0x00007a0000047ab9 */ /* 0x000fc60000000a00 */
[----:B------:R-:W4:Y:S05]  /*19180*/  LDL.LU R24, [R1+0x178] ;  /* 0x0001780001187983 */ /* 0x000f2a0000300800 */
[----:B------:R-:W-:-:S04]  /*19190*/  @UP0 UIMAD.WIDE.U32 UR16, UR8, UR4, URZ ;  /* 0x00000004081002a5 */ /* 0x000fc8000f8e003f */
[----:B------:R-:W-:-:S03]  /*191a0*/  @UP0 UIMAD UR7, UR8, UR5, UR17 ;  /* 0x00000005080702a4 */ /* 0x000fc6000f8e0211 */
[----:B------:R-:W-:Y:S02]  /*191b0*/  ULDC.64 UR4, c[0x0][0x1e0] ;  /* 0x0000780000047ab9 */ /* 0x000fe40000000a00 */
[----:B-1----:R-:W-:Y:S02]  /*191c0*/  @!UP0 USHF.R.S32.HI UR14, URZ, 0x1f, UR6 ;  /* 0x0000001f3f0e8899 */ /* 0x002fe40008011406 */
[----:B------:R-:W-:Y:S02]  /*191d0*/  @!UP0 UIMAD.WIDE.U32 UR22, UR6, UR4, URZ ;  /* 0x00000004061682a5 */ /* 0x000fe4000f8e003f */
[----:B------:R-:W-:-:S03]  /*191e0*/  @!UP0 UIMAD UR14, UR14, UR4, URZ ;  /* 0x000000040e0e82a4 */ /* 0x000fc6000f8e023f */
[----:B------:R-:W-:Y:S01]  /*191f0*/  ULDC.U8 UR4, c[0x0][0x329] ;  /* 0x0000ca4000047ab9 */ /* 0x000fe20000000000 */
[----:B------:R-:W1:Y:S01]  /*19200*/  S2UR UR10, SR_CTAID.X ;  /* 0x00000000000a79c3 */ /* 0x000e620000002500 */
[----:B------:R-:W-:Y:S02]  /*19210*/  UISETP.NE.AND UP1, UPT, UR4, URZ, UPT ;  /* 0x0000003f0400728c */ /* 0x000fe4000bf25270 */
[----:B------:R-:W-:-:S03]  /*19220*/  @!UP0 UIMAD UR14, UR6, UR5, UR14 ;  /* 0x00000005060e82a4 */ /* 0x000fc6000f8e020e */
[----:B------:R-:W-:Y:S02]  /*19230*/  ULDC.U8 UR5, c[0x0][0x328] ;  /* 0x0000ca0000057ab9 */ /* 0x000fe40000000000 */
[----:B------:R-:W-:Y:S01]  /*19240*/  UISETP.NE.AND UP2, UPT, UR5, URZ, UPT ;  /* 0x0000003f0500728c */ /* 0x000fe2000bf45270 */
[----:B------:R-:W1:Y:S01]  /*19250*/  S2UR UR13, SR_CTAID.Z ;  /* 0x00000000000d79c3 */ /* 0x000e620000002700 */
[----:B------:R-:W-:Y:S02]  /*19260*/  ULDC UR9, c[0x0][0x214] ;  /* 0x0000850000097ab9 */ /* 0x000fe40000000800 */
[----:B------:R-:W-:Y:S02]  /*19270*/  UISETP.NE.OR UP3, UPT, UR4, URZ, !UP2 ;  /* 0x0000003f0400728c */ /* 0x000fe4000d765670 */
[----:B------:R-:W-:Y:S02]  /*19280*/  @UP1 ULDC UR17, c[0x0][0x210] ;  /* 0x0000840000111ab9 */ /* 0x000fe40000000800 */
[----:B------:R-:W-:-:S02]  /*19290*/  ULDC UR5, c[0x0][0x234] ;  /* 0x00008d0000057ab9 */ /* 0x000fc40000000800 */
[----:B------:R-:W-:Y:S02]  /*192a0*/  @UP1 UIMAD UR17, UR17, UR9, URZ ;  /* 0x00000009111112a4 */ /* 0x000fe4000f8e023f */
[----:B------:R-:W-:Y:S02]  /*192b0*/  @!UP1 USEL UR17, UR9, UR5, !UP2 ;  /* 0x0000000509119287 */ /* 0x000fe4000d000000 */
[----:B------:R-:W-:Y:S02]  /*192c0*/  ULDC UR4, c[0x0][0x1c0] ;  /* 0x0000700000047ab9 */ /* 0x000fe40000000800 */
[----:B------:R-:W-:Y:S02]  /*192d0*/  @UP1 UMOV UR18, 0x1 ;  /* 0x0000000100121882 */ /* 0x000fe40000000000 */
[----:B------:R-:W-:Y:S02]  /*192e0*/  @!UP1 UIMAD UR18, UR17, UR4, URZ ;  /* 0x00000004111292a4 */ /* 0x000fe4000f8e023f */
[----:B------:R-:W-:-:S02]  /*192f0*/  @!UP3 UIMAD UR20, UR6, UR9, URZ ;  /* 0x000000090614b2a4 */ /* 0x000fc4000f8e023f */
[----:B------:R-:W-:Y:S02]  /*19300*/  @UP1 ULDC UR19, c[0x0][0x210] ;  /* 0x0000840000131ab9 */ /* 0x000fe40000000800 */
[----:B------:R-:W-:Y:S02]  /*19310*/  UIMAD UR5, UR6, UR18, URZ ;  /* 0x00000012060572a4 */ /* 0x000fe4000f8e023f */
[----:B------:R-:W-:Y:S02]  /*19320*/  @!UP1 UMOV UR19, 0x1 ;  /* 0x0000000100139882 */ /* 0x000fe40000000000 */
[----:B------:R-:W-:Y:S02]  /*19330*/  @!UP3 USEL UR20, UR20, UR8, !UP0 ;  /* 0x000000081414b287 */ /* 0x000fe4000c000000 */
[----:B-1----:R-:W-:Y:S02]  /*19340*/  UIMAD UR4, UR10, UR19, URZ ;  /* 0x000000130a0472a4 */ /* 0x002fe4000f8e023f */
[----:B------:R-:W-:-:S02]  /*19350*/  USEL UR5, UR5, URZ, UP3 ;  /* 0x0000003f05057287 */ /* 0x000fc40009800000 */
[----:B------:R-:W-:Y:S02]  /*19360*/  USHF.L.U32 UR4, UR4, 0x7, URZ ;  /* 0x0000000704047899 */ /* 0x000fe4000800063f */
[----:B------:R-:W-:Y:S02]  /*19370*/  UIMAD UR17, UR13, UR17, UR5 ;  /* 0x000000110d1172a4 */ /* 0x000fe4000f8e0205 */
[----:B------:R-:W-:Y:S02]  /*19380*/  UMOV UR24, URZ ;  /* 0x0000003f00187c82 */ /* 0x000fe40008000000 */
[----:B------:R-:W-:Y:S02]  /*19390*/  @!UP3 UMOV UR24, UR20 ;  /* 0x000000140018bc82 */ /* 0x000fe40008000000 */
[----:B------:R-:W-:Y:S02]  /*193a0*/  UMOV UR25, URZ ;  /* 0x0000003f00197c82 */ /* 0x000fe40008000000 */
[----:B------:R-:W-:-:S02]  /*193b0*/  USHF.R.S32.HI UR5, URZ, 0x1f, UR4 ;  /* 0x0000001f3f057899 */ /* 0x000fc40008011404 */
[----:B------:R-:W-:Y:S02]  /*193c0*/  @!UP3 USHF.R.S32.HI UR25, URZ, 0x1f, UR20 ;  /* 0x0000001f3f19b899 */ /* 0x000fe40008011414 */
[----:B------:R-:W-:Y:S02]  /*193d0*/  USHF.R.S32.HI UR6, URZ, 0x1f, UR17 ;  /* 0x0000001f3f067899 */ /* 0x000fe40008011411 */
[----:B------:R-:W-:Y:S01]  /*193e0*/  UIADD3 UR4, UP2, UP1, UR4, UR24, UR17 ;  /* 0x0000001804047290 */ /* 0x000fe2000f95e011 */
[----:B------:R-:W-:Y:S01]  /*193f0*/  BSSY B0, `(.L_x_553) ;  /* 0x00000ba000007945 */ /* 0x000fe20003800000 */
[----:B--2---:R-:W1:Y:S04]  /*19400*/  SHFL.BFLY PT, R7, R11, 0x2, 0x1f ;  /* 0x0c401f000b077f89 */ /* 0x004e6800000e0000 */
[----:B---3--:R-:W2:Y:S04]  /*19410*/  SHFL.BFLY PT, R6, R9, 0x2, 0x1f ;  /* 0x0c401f0009067f89 */ /* 0x008ea800000e0000 */
[----:B----4-:R-:W3:Y:S04]  /*19420*/  SHFL.BFLY PT, R10, R8, 0x2, 0x1f ;  /* 0x0c401f00080a7f89 */ /* 0x010ee800000e0000 */
[----:B------:R-:W4:Y:S01]  /*19430*/  SHFL.BFLY PT, R4, R5, 0x2, 0x1f ;  /* 0x0c401f0005047f89 */ /* 0x000f2200000e0000 */
[----:B-1----:R-:W-:-:S02]  /*19440*/  FADD.FTZ R7, R7, R11 ;  /* 0x0000000b07077221 */ /* 0x002fc40000010000 */
[----:B--2---:R-:W-:-:S03]  /*19450*/  FADD.FTZ R6, R6, R9 ;  /* 0x0000000906067221 */ /* 0x004fc60000010000 */
[----:B------:R-:W1:Y:S01]  /*19460*/  SHFL.BFLY PT, R12, R7, 0x1, 0x1f ;  /* 0x0c201f00070c7f89 */ /* 0x000e6200000e0000 */
[----:B---3--:R-:W-:-:S03]  /*19470*/  FADD.FTZ R10, R10, R8 ;  /* 0x000000080a0a7221 */ /* 0x008fc60000010000 */
[----:B------:R-:W2:Y:S01]  /*19480*/  SHFL.BFLY PT, R11, R6, 0x1, 0x1f ;  /* 0x0c201f00060b7f89 */ /* 0x000ea200000e0000 */
[----:B----4-:R-:W-:-:S03]  /*19490*/  FADD.FTZ R4, R4, R5 ;  /* 0x0000000504047221 */ /* 0x010fc60000010000 */
[----:B------:R-:W3:Y:S04]  /*194a0*/  S2R R8, SR_TID.X ;  /* 0x0000000000087919 */ /* 0x000ee80000002100 */
[----:B------:R-:W4:Y:S04]  /*194b0*/  SHFL.BFLY PT, R5, R10, 0x1, 0x1f ;  /* 0x0c201f000a057f89 */ /* 0x000f2800000e0000 */
[----:B------:R-:W3:Y:S01]  /*194c0*/  SHFL.BFLY PT, R9, R4, 0x1, 0x1f ;  /* 0x0c201f0004097f89 */ /* 0x000ee200000e0000 */
[----:B-1----:R-:W-:Y:S02]  /*194d0*/  FADD.FTZ R12, R7, R12 ;  /* 0x0000000c070c7221 */ /* 0x002fe40000010000 */
[----:B--2---:R-:W-:-:S02]  /*194e0*/  FADD.FTZ R11, R6, R11 ;  /* 0x0000000b060b7221 */ /* 0x004fc40000010000 */
[----:B----4-:R-:W-:Y:S01]  /*194f0*/  FADD.FTZ R10, R10, R5 ;  /* 0x000000050a0a7221 */ /* 0x010fe20000010000 */
[----:B---3--:R-:W-:-:S04]  /*19500*/  SHF.R.S32.HI R5, RZ, 0x1f, R8 ;  /* 0x0000001fff057819 */ /* 0x008fc80000011408 */
[CC--:B------:R-:W-:Y:S02]  /*19510*/  LEA.HI R7, R5.reuse, R8.reuse, RZ, 0x2 ;  /* 0x0000000805077211 */ /* 0x0c0fe400078f10ff */
[----:B------:R-:W-:Y:S02]  /*19520*/  LEA.HI R5, R5, R8, RZ, 0x5 ;  /* 0x0000000805057211 */ /* 0x000fe400078f28ff */
[----:B------:R-:W-:Y:S01]  /*19530*/  LOP3.LUT R6, R7, 0xfffffffc, RZ, 0xc0, !PT ;  /* 0xfffffffc07067812 */ /* 0x000fe200078ec0ff */
[----:B------:R-:W-:Y:S01]  /*19540*/  FADD.FTZ R9, R4, R9 ;  /* 0x0000000904097221 */ /* 0x000fe20000010000 */
[----:B------:R-:W-:-:S03]  /*19550*/  SHF.R.S32.HI R4, RZ, 0x5, R5 ;  /* 0x00000005ff047819 */ /* 0x000fc60000011405 */
[----:B------:R-:W-:-:S05]  /*19560*/  IMAD.IADD R6, R8, 0x1, -R6 ;  /* 0x0000000108067824 */ /* 0x000fca00078e0a06 */
[----:B------:R-:W-:Y:S02]  /*19570*/  LEA R4, R4, R6, 0x8 ;  /* 0x0000000604047211 */ /* 0x000fe400078e40ff */
[----:B------:R-:W-:-:S04]  /*19580*/  SHF.R.S32.HI R6, RZ, 0x2, R7 ;  /* 0x00000002ff067819 */ /* 0x000fc80000011407 */
[----:B------:R-:W-:-:S04]  /*19590*/  SHF.R.S32.HI R17, RZ, 0x1f, R6 ;  /* 0x0000001fff117819 */ /* 0x000fc80000011406 */
[----:B------:R-:W-:-:S04]  /*195a0*/  LEA.HI R17, R17, R6, RZ, 0x3 ;  /* 0x0000000611117211 */ /* 0x000fc800078f18ff */
[----:B------:R-:W-:Y:S02]  /*195b0*/  LOP3.LUT R17, R17, 0xfffffff8, RZ, 0xc0, !PT ;  /* 0xfffffff811117812 */ /* 0x000fe400078ec0ff */
[----:B------:R-:W-:Y:S02]  /*195c0*/  FSETP.NE.FTZ.AND P4, PT, R12, RZ, PT ;  /* 0x000000ff0c00720b */ /* 0x000fe40003f95000 */
[----:B------:R-:W-:Y:S01]  /*195d0*/  FSETP.NE.FTZ.AND P3, PT, R11, RZ, PT ;  /* 0x000000ff0b00720b */ /* 0x000fe20003f75000 */
[----:B------:R-:W-:Y:S01]  /*195e0*/  IMAD.IADD R17, R6, 0x1, -R17 ;  /* 0x0000000106117824 */ /* 0x000fe200078e0a11 */
[----:B------:R-:W-:Y:S02]  /*195f0*/  FSETP.NE.FTZ.AND P2, PT, R10, RZ, PT ;  /* 0x000000ff0a00720b */ /* 0x000fe40003f55000 */
[----:B------:R-:W-:Y:S02]  /*19600*/  FSETP.NE.FTZ.AND P1, PT, R9, RZ, PT ;  /* 0x000000ff0900720b */ /* 0x000fe40003f35000 */
[----:B------:R-:W-:-:S04]  /*19610*/  LEA.HI R18, R17, R17, RZ, 0x1 ;  /* 0x0000001111127211 */ /* 0x000fc800078f08ff */
[----:B------:R-:W-:Y:S02]  /*19620*/  SHF.R.S32.HI R19, RZ, 0x1, R18 ;  /* 0x00000001ff137819 */ /* 0x000fe40000011412 */
[----:B------:R-:W-:Y:S01]  /*19630*/  LOP3.LUT R18, R18, 0x3fffffe, RZ, 0xc0, !PT ;  /* 0x03fffffe12127812 */ /* 0x000fe200078ec0ff */
[----:B------:R-:W1:Y:S01]  /*19640*/  @P4 MUFU.RCP R15, R12 ;  /* 0x0000000c000f4308 */ /* 0x000e620000001000 */
[----:B------:R-:W-:Y:S02]  /*19650*/  SHF.L.U32 R20, R19, 0x6, RZ ;  /* 0x0000000613147819 */ /* 0x000fe400000006ff */
[----:B------:R-:W-:Y:S02]  /*19660*/  IADD3 R18, R17, -R18, RZ ;  /* 0x8000001211127210 */ /* 0x000fe40007ffe0ff */
[----:B------:R-:W-:-:S03]  /*19670*/  LOP3.LUT R20, R20, 0xc0, RZ, 0xc0, !PT ;  /* 0x000000c014147812 */ /* 0x000fc600078ec0ff */
[----:B------:R-:W2:Y:S01]  /*19680*/  @P3 MUFU.RCP R16, R11 ;  /* 0x0000000b00103308 */ /* 0x000ea20000001000 */
[----:B------:R-:W-:Y:S01]  /*19690*/  IMAD R4, R18, 0x10, R4 ;  /* 0x0000001012047824 */ /* 0x000fe200078e0204 */
[----:B------:R-:W-:-:S06]  /*196a0*/  LEA.HI R20, R20, R20, RZ, 0x1d ;  /* 0x0000001414147211 */ /* 0x000fcc00078fe8ff */
[----:B------:R-:W3:Y:S01]  /*196b0*/  @P2 MUFU.RCP R13, R10 ;  /* 0x0000000a000d2308 */ /* 0x000ee20000001000 */
[----:B------:R-:W-:-:S07]  /*196c0*/  LOP3.LUT R17, R19, 0x1, RZ, 0xc0, !PT ;  /* 0x0000000113117812 */ /* 0x000fce00078ec0ff */
[----:B------:R-:W4:Y:S01]  /*196d0*/  @P1 MUFU.RCP R14, R9 ;  /* 0x00000009000e1308 */ /* 0x000f220000001000 */
[----:B------:R-:W-:Y:S02]  /*196e0*/  LEA R20, R4, R20, 0x1 ;  /* 0x0000001404147211 */ /* 0x000fe400078e08ff */
[----:B------:R-:W-:Y:S02]  /*196f0*/  ISETP.NE.U32.AND P0, PT, R17, 0x1, PT ;  /* 0x000000011100780c */ /* 0x000fe40003f05070 */
[----:B------:R-:W-:Y:S01]  /*19700*/  MOV R4, 0xfffffff0 ;  /* 0xfffffff000047802 */ /* 0x000fe20000000f00 */
[----:B-1----:R-:W-:Y:S02]  /*19710*/  FMUL.FTZ R15, R15, c[0x0][0x2dc] ;  /* 0x0000b7000f0f7a20 */ /* 0x002fe40000410000 */
[----:B--2---:R-:W-:Y:S01]  /*19720*/  FMUL.FTZ R16, R16, c[0x0][0x2dc] ;  /* 0x0000b70010107a20 */ /* 0x004fe20000410000 */
[----:B------:R-:W-:Y:S01]  /*19730*/  SEL R4, R4, 0x10, !P0 ;  /* 0x0000001004047807 */ /* 0x000fe20004000000 */
[----:B---3--:R-:W-:Y:S01]  /*19740*/  FMUL.FTZ R13, R13, c[0x0][0x2dc] ;  /* 0x0000b7000d0d7a20 */ /* 0x008fe20000410000 */
[----:B------:R-:W-:Y:S01]  /*19750*/  LOP3.LUT P0, RZ, R19, 0x2, RZ, 0xc0, !PT ;  /* 0x0000000213ff7812 */ /* 0x000fe2000780c0ff */
[----:B------:R-:W-:-:S02]  /*19760*/  FMUL.FTZ R144, R15, R144 ;  /* 0x000000900f907220 */ /* 0x000fc40000410000 */
[C---:B------:R-:W-:Y:S02]  /*19770*/  FMUL.FTZ R145, R15.reuse, R145 ;  /* 0x000000910f917220 */ /* 0x040fe40000410000 */
[----:B----4-:R-:W-:Y:S02]  /*19780*/  FMUL.FTZ R14, R14, c[0x0][0x2dc] ;  /* 0x0000b7000e0e7a20 */ /* 0x010fe40000410000 */
[C---:B------:R-:W-:Y:S02]  /*19790*/  FMUL.FTZ R146, R16.reuse, R146 ;  /* 0x0000009210927220 */ /* 0x040fe40000410000 */
[----:B------:R-:W-:Y:S02]  /*197a0*/  FMUL.FTZ R147, R16, R147 ;  /* 0x0000009310937220 */ /* 0x000fe40000410000 */
[C---:B------:R-:W-:Y:S02]  /*197b0*/  FMUL.FTZ R152, R15.reuse, R152 ;  /* 0x000000980f987220 */ /* 0x040fe40000410000 */
[----:B------:R-:W-:-:S02]  /*197c0*/  FMUL.FTZ R153, R15, R153 ;  /* 0x000000990f997220 */ /* 0x000fc40000410000 */
[C---:B------:R-:W-:Y:S02]  /*197d0*/  FMUL.FTZ R154, R16.reuse, R154 ;  /* 0x0000009a109a7220 */ /* 0x040fe40000410000 */
[----:B------:R-:W-:Y:S02]  /*197e0*/  FMUL.FTZ R155, R16, R155 ;  /* 0x0000009b109b7220 */ /* 0x000fe40000410000 */
[----:B------:R-:W-:Y:S02]  /*197f0*/  IMAD.SHL.U32 R20, R20, 0x2, RZ ;  /* 0x0000000214147824 */ /* 0x000fe400078e00ff */
[C---:B------:R-:W-:Y:S02]  /*19800*/  FMUL.FTZ R132, R13.reuse, R132 ;  /* 0x000000840d847220 */ /* 0x040fe40000410000 */
[----:B------:R-:W-:Y:S02]  /*19810*/  FMUL.FTZ R133, R13, R133 ;  /* 0x000000850d857220 */ /* 0x000fe40000410000 */
[----:B------:R-:W-:-:S02]  /*19820*/  FMUL.FTZ R134, R14, R134 ;  /* 0x000000860e867220 */ /* 0x000fc40000410000 */
[C---:B------:R-:W-:Y:S02]  /*19830*/  FMUL.FTZ R135, R14.reuse, R135 ;  /* 0x000000870e877220 */ /* 0x040fe40000410000 */
[C---:B------:R-:W-:Y:S02]  /*19840*/  FMUL.FTZ R136, R13.reuse, R136 ;  /* 0x000000880d887220 */ /* 0x040fe40000410000 */
[----:B------:R-:W-:Y:S02]  /*19850*/  FMUL.FTZ R137, R13, R137 ;  /* 0x000000890d897220 */ /* 0x000fe40000410000 */
[C---:B------:R-:W-:Y:S02]  /*19860*/  FMUL.FTZ R138, R14.reuse, R138 ;  /* 0x0000008a0e8a7220 */ /* 0x040fe40000410000 */
[----:B------:R-:W-:Y:S01]  /*19870*/  FMUL.FTZ R139, R14, R139 ;  /* 0x0000008b0e8b7220 */ /* 0x000fe20000410000 */
[----:B------:R-:W-:Y:S02]  /*19880*/  F2FP.PACK_AB R144, R145, R144 ;  /* 0x000000909190723e */ /* 0x000fe400000000ff */
[----:B------:R-:W-:-:S02]  /*19890*/  F2FP.PACK_AB R146, R147, R146 ;  /* 0x000000929392723e */ /* 0x000fc400000000ff */
[----:B------:R-:W-:Y:S02]  /*198a0*/  F2FP.PACK_AB R152, R153, R152 ;  /* 0x000000989998723e */ /* 0x000fe400000000ff */
[----:B------:R-:W-:Y:S02]  /*198b0*/  F2FP.PACK_AB R154, R155, R154 ;  /* 0x0000009a9b9a723e */ /* 0x000fe400000000ff */
[----:B------:R-:W-:Y:S01]  /*198c0*/  IADD3 R17, R20, R4, RZ ;  /* 0x0000000414117210 */ /* 0x000fe20007ffe0ff */
[----:B------:R-:W-:Y:S01]  /*198d0*/  FMUL.FTZ R156, R15, R156 ;  /* 0x0000009c0f9c7220 */ /* 0x000fe20000410000 */
[----:B------:R-:W-:Y:S01]  /*198e0*/  F2FP.PACK_AB R132, R133, R132 ;  /* 0x000000848584723e */ /* 0x000fe200000000ff */
[----:B------:R-:W-:Y:S01]  /*198f0*/  FMUL.FTZ R157, R15, R157 ;  /* 0x0000009d0f9d7220 */ /* 0x000fe20000410000 */
[----:B------:R-:W-:Y:S01]  /*19900*/  F2FP.PACK_AB R134, R135, R134 ;  /* 0x000000868786723e */ /* 0x000fe200000000ff */
[----:B------:R-:W-:Y:S01]  /*19910*/  FMUL.FTZ R160, R15, R160 ;  /* 0x000000a00fa07220 */ /* 0x000fe20000410000 */
[----:B------:R-:W-:Y:S01]  /*19920*/  F2FP.PACK_AB R136, R137, R136 ;  /* 0x000000888988723e */ /* 0x000fe200000000ff */
[C---:B------:R-:W-:Y:S01]  /*19930*/  FMUL.FTZ R158, R16.reuse, R158 ;  /* 0x0000009e109e7220 */ /* 0x040fe20000410000 */
[----:B------:R-:W-:Y:S01]  /*19940*/  F2FP.PACK_AB R138, R139, R138 ;  /* 0x0000008a8b8a723e */ /* 0x000fe200000000ff */
[----:B------:R-:W-:Y:S01]  /*19950*/  FMUL.FTZ R159, R16, R159 ;  /* 0x0000009f109f7220 */ /* 0x000fe20000410000 */
[----:B------:R-:W-:Y:S01]  /*19960*/  IADD3 R18, R20, 0x20, RZ ;  /* 0x0000002014127810 */ /* 0x000fe20007ffe0ff */
[----:B------:R-:W-:Y:S01]  /*19970*/  FMUL.FTZ R162, R16, R162 ;  /* 0x000000a210a27220 */ /* 0x000fe20000410000 */
[----:B------:R-:W-:Y:S01]  /*19980*/  STS [R20], R144 ;  /* 0x0000009014007388 */ /* 0x000fe20000000800 */
[----:B------:R-:W-:Y:S01]  /*19990*/  FMUL.FTZ R15, R15, R161 ;  /* 0x000000a10f0f7220 */ /* 0x000fe20000410000 */
[----:B------:R-:W-:Y:S01]  /*199a0*/  @P0 IADD3 R18, R20, -0x20, RZ ;  /* 0xffffffe014120810 */ /* 0x000fe20007ffe0ff */
[----:B------:R-:W-:Y:S01]  /*199b0*/  FMUL.FTZ R16, R16, R163 ;  /* 0x000000a310107220 */ /* 0x000fe20000410000 */
[----:B------:R-:W-:Y:S01]  /*199c0*/  STS [R20+0x200], R146 ;  /* 0x0002009214007388 */ /* 0x000fe20000000800 */
[----:B------:R-:W-:-:S02]  /*199d0*/  FMUL.FTZ R140, R13, R140 ;  /* 0x0000008c0d8c7220 */ /* 0x000fc40000410000 */
[C---:B------:R-:W-:Y:S01]  /*199e0*/  FMUL.FTZ R141, R13.reuse, R141 ;  /* 0x0000008d0d8d7220 */ /* 0x040fe20000410000 */
[----:B------:R-:W-:Y:S01]  /*199f0*/  STS [R17], R152 ;  /* 0x0000009811007388 */ /* 0x000fe20000000800 */
[C---:B------:R-:W-:Y:S02]  /*19a00*/  FMUL.FTZ R148, R13.reuse, R148 ;  /* 0x000000940d947220 */ /* 0x040fe40000410000 */
[C---:B------:R-:W-:Y:S01]  /*19a10*/  FMUL.FTZ R142, R14.reuse, R142 ;  /* 0x0000008e0e8e7220 */ /* 0x040fe20000410000 */
[----:B------:R-:W-:Y:S01]  /*19a20*/  STS [R17+0x200], R154 ;  /* 0x0002009a11007388 */ /* 0x000fe20000000800 */
[C---:B------:R-:W-:Y:S02]  /*19a30*/  FMUL.FTZ R143, R14.reuse, R143 ;  /* 0x0000008f0e8f7220 */ /* 0x040fe40000410000 */
[----:B------:R-:W-:Y:S01]  /*19a40*/  FMUL.FTZ R150, R14, R150 ;  /* 0x000000960e967220 */ /* 0x000fe20000410000 */
[----:B------:R-:W-:Y:S01]  /*19a50*/  STS [R20+0x1000], R132 ;  /* 0x0010008414007388 */ /* 0x000fe20000000800 */
[----:B------:R-:W-:-:S02]  /*19a60*/  FMUL.FTZ R13, R13, R149 ;  /* 0x000000950d0d7220 */ /* 0x000fc40000410000 */
[----:B------:R-:W-:Y:S01]  /*19a70*/  FMUL.FTZ R14, R14, R151 ;  /* 0x000000970e0e7220 */ /* 0x000fe20000410000 */
[----:B------:R-:W-:Y:S01]  /*19a80*/  STS [R20+0x1200], R134 ;  /* 0x0012008614007388 */ /* 0x000fe20000000800 */
[----:B------:R-:W-:Y:S02]  /*19a90*/  F2FP.PACK_AB R156, R157, R156 ;  /* 0x0000009c9d9c723e */ /* 0x000fe400000000ff */
[----:B------:R-:W-:Y:S01]  /*19aa0*/  F2FP.PACK_AB R158, R159, R158 ;  /* 0x0000009e9f9e723e */ /* 0x000fe200000000ff */
[----:B------:R-:W-:Y:S01]  /*19ab0*/  STS [R17+0x1000], R136 ;  /* 0x0010008811007388 */ /* 0x000fe20000000800 */
[----:B------:R-:W-:Y:S02]  /*19ac0*/  F2FP.PACK_AB R15, R15, R160 ;  /* 0x000000a00f0f723e */ /* 0x000fe400000000ff */
[----:B------:R-:W-:Y:S01]  /*19ad0*/  F2FP.PACK_AB R16, R16, R162 ;  /* 0x000000a21010723e */ /* 0x000fe200000000ff */
[----:B------:R1:W-:Y:S01]  /*19ae0*/  STS [R17+0x1200], R138 ;  /* 0x0012008a11007388 */ /* 0x0003e20000000800 */
[----:B------:R-:W-:-:S02]  /*19af0*/  F2FP.PACK_AB R140, R141, R140 ;  /* 0x0000008c8d8c723e */ /* 0x000fc400000000ff */
[----:B------:R-:W-:Y:S02]  /*19b00*/  F2FP.PACK_AB R142, R143, R142 ;  /* 0x0000008e8f8e723e */ /* 0x000fe400000000ff */
[----:B------:R-:W-:Y:S02]  /*19b10*/  F2FP.PACK_AB R13, R13, R148 ;  /* 0x000000940d0d723e */ /* 0x000fe400000000ff */
[----:B------:R-:W-:Y:S01]  /*19b20*/  F2FP.PACK_AB R14, R14, R150 ;  /* 0x000000960e0e723e */ /* 0x000fe200000000ff */
[----:B------:R2:W-:Y:S04]  /*19b30*/  STS [R18], R156 ;  /* 0x0000009c12007388 */ /* 0x0005e80000000800 */
[----:B------:R2:W-:Y:S01]  /*19b40*/  STS [R18+0x200], R158 ;  /* 0x0002009e12007388 */ /* 0x0005e20000000800 */
[----:B-1----:R-:W-:-:S05]  /*19b50*/  IADD3 R17, R4, R18, RZ ;  /* 0x0000001204117210 */ /* 0x002fca0007ffe0ff */
[----:B------:R2:W-:Y:S04]  /*19b60*/  STS [R17], R15 ;  /* 0x0000000f11007388 */ /* 0x0005e80000000800 */
[----:B------:R2:W-:Y:S04]  /*19b70*/  STS [R17+0x200], R16 ;  /* 0x0002001011007388 */ /* 0x0005e80000000800 */
[----:B------:R2:W-:Y:S04]  /*19b80*/  STS [R18+0x1000], R140 ;  /* 0x0010008c12007388 */ /* 0x0005e80000000800 */
[----:B------:R2:W-:Y:S04]  /*19b90*/  STS [R18+0x1200], R142 ;  /* 0x0012008e12007388 */ /* 0x0005e80000000800 */
[----:B------:R2:W-:Y:S04]  /*19ba0*/  STS [R17+0x1000], R13 ;  /* 0x0010000d11007388 */ /* 0x0005e80000000800 */
[----:B------:R2:W-:Y:S04]  /*19bb0*/  STS [R17+0x1200], R14 ;  /* 0x0012000e11007388 */ /* 0x0005e80000000800 */
[----:B------:R-:W-:Y:S06]  /*19bc0*/  BAR.SYNC.DEFER_BLOCKING 0x0 ;  /* 0x0000000000007b1d */ /* 0x000fec0000010000 */
[----:B------:R1:W3:Y:S01]  /*19bd0*/  @P4 MUFU.LG2 R4, R12 ;  /* 0x0000000c00044308 */ /* 0x0002e20000000c00 */
[----:B------:R-:W-:Y:S01]  /*19be0*/  LOP3.LUT R5, R5, 0xffffffe0, RZ, 0xc0, !PT ;  /* 0xffffffe005057812 */ /* 0x000fe200078ec0ff */
[----:B------:R2:W4:Y:S04]  /*19bf0*/  LDS.128 R20, [R24] ;  /* 0x0000000018147984 */ /* 0x0005280000000c00 */
[----:B------:R2:W2:Y:S04]  /*19c00*/  LDS.128 R16, [R24+0x800] ;  /* 0x0008000018107984 */ /* 0x0004a80000000c00 */
[----:B-1----:R1:W1:Y:S04]  /*19c10*/  LDS.128 R12, [R24+0x1000] ;  /* 0x00100000180c7984 */ /* 0x0022680000000c00 */
[----:B------:R-:W1:Y:S01]  /*19c20*/  LDS.128 R24, [R24+0x1800] ;  /* 0x0018000018187984 */ /* 0x000e620000000c00 */
[----:B------:R-:W3:Y:S01]  /*19c30*/  @P3 MUFU.LG2 R11, R11 ;  /* 0x0000000b000b3308 */ /* 0x000ee20000000c00 */
[----:B------:R-:W-:-:S07]  /*19c40*/  IADD3 R5, -R5, R8, RZ ;  /* 0x0000000805057210 */ /* 0x000fce0007ffe1ff */
[----:B------:R-:W4:Y:S01]  /*19c50*/  @P2 MUFU.LG2 R10, R10 ;  /* 0x0000000a000a2308 */ /* 0x000f220000000c00 */
[----:B------:R-:W-:-:S07]  /*19c60*/  LOP3.LUT P0, RZ, R5, 0x3, RZ, 0xc0, !PT ;  /* 0x0000000305ff7812 */ /* 0x000fce000780c0ff */
[----:B------:R-:W2:Y:S01]  /*19c70*/  @P1 MUFU.LG2 R9, R9 ;  /* 0x0000000900091308 */ /* 0x000ea20000000c00 */
[----:B---3--:R-:W-:Y:S01]  /*19c80*/  @P4 FMUL.FTZ R4, R4, 0.69314718246459960938 ;  /* 0x3f31721804044820 */ /* 0x008fe20000410000 */
[----:B------:R-:W-:Y:S01]  /*19c90*/  @!UP0 UIADD3 UR7, UR23, UR14, URZ ;  /* 0x0000000e17078290 */ /* 0x000fe2000fffe03f */
[----:B------:R-:W-:Y:S01]  /*19ca0*/  @P3 FMUL.FTZ R11, R11, 0.69314718246459960938 ;  /* 0x3f3172180b0b3820 */ /* 0x000fe20000410000 */
[----:B------:R-:W-:Y:S01]  /*19cb0*/  UIADD3.X UR5, UR5, UR25, UR6, UP2, UP1 ;  /* 0x0000001905057290 */ /* 0x000fe200097e2406 */
[----:B------:R-:W-:Y:S01]  /*19cc0*/  IMAD.MOV.U32 R8, RZ, RZ, 0x7f800000 ;  /* 0x7f800000ff087424 */ /* 0x000fe200078e00ff */
[----:B------:R-:W-:Y:S01]  /*19cd0*/  ULDC.64 UR8, c[0x0][0x118] ;  /* 0x0000460000087ab9 */ /* 0x000fe20000000a00 */
[----:B----4-:R-:W-:Y:S01]  /*19ce0*/  @P2 FMUL.FTZ R10, R10, 0.69314718246459960938 ;  /* 0x3f3172180a0a2820 */ /* 0x010fe20000410000 */
[----:B------:R-:W-:Y:S01]  /*19cf0*/  @!UP0 UMOV UR16, UR22 ;  /* 0x0000001600108c82 */ /* 0x000fe20008000000 */
[----:B-----5:R-:W-:Y:S01]  /*19d00*/  @P4 FFMA.FTZ R8, R164, c[0x0][0x238], R4 ;  /* 0x00008e00a4084a23 */ /* 0x020fe20000010004 */
[----:B------:R-:W-:Y:S01]  /*19d10*/  MOV R28, 0x7f800000 ;  /* 0x7f800000001c7802 */ /* 0x000fe20000000f00 */
[----:B------:R-:W-:Y:S01]  /*19d20*/  @P3 FFMA.FTZ R28, R3, c[0x0][0x238], R11 ;  /* 0x00008e00031c3a23 */ /* 0x000fe2000001000b */
[----:B------:R-:W-:Y:S01]  /*19d30*/  MOV R4, 0x7f800000 ;  /* 0x7f80000000047802 */ /* 0x000fe20000000f00 */
[----:B--2---:R-:W-:Y:S01]  /*19d40*/  @P1 FMUL.FTZ R9, R9, 0.69314718246459960938 ;  /* 0x3f31721809091820 */ /* 0x004fe20000410000 */
[----:B------:R-:W-:Y:S01]  /*19d50*/  MOV R5, 0x7f800000 ;  /* 0x7f80000000057802 */ /* 0x000fe20000000f00 */
[----:B------:R-:W-:-:S02]  /*19d60*/  @P2 FFMA.FTZ R4, R2, c[0x0][0x238], R10 ;  /* 0x00008e0002042a23 */ /* 0x000fc4000001000a */
[----:B------:R-:W-:Y:S01]  /*19d70*/  @P1 FFMA.FTZ R5, R0, c[0x0][0x238], R9 ;  /* 0x00008e0000051a23 */ /* 0x000fe20000010009 */
[----:B------:R-:W-:Y:S05]  /*19d80*/  @P0 BRA `(.L_x_554) ;  /* 0x0000020000000947 */ /* 0x000fea0003800000 */
[----:B------:R-:W2:Y:S02]  /*19d90*/  LDL.LU R29, [R1+0x17c] ;  /* 0x00017c00011d7983 */ /* 0x000ea40000300800 */
[C---:B--2---:R-:W-:Y:S02]  /*19da0*/  ISETP.GE.AND P6, PT, R29.reuse, UR12, PT ;  /* 0x0000000c1d007c0c */ /* 0x044fe4000bfc6270 */
[C---:B------:R-:W-:Y:S02]  /*19db0*/  IADD3 R11, R29.reuse, 0x8, RZ ;  /* 0x000000081d0b7810 */ /* 0x040fe40007ffe0ff */
[----:B------:R-:W-:Y:S02]  /*19dc0*/  IADD3 R2, R29, 0x40, RZ ;  /* 0x000000401d027810 */ /* 0x000fe40007ffe0ff */
[----:B------:R-:W-:Y:S02]  /*19dd0*/  ISETP.GE.AND P5, PT, R11, UR12, PT ;  /* 0x0000000c0b007c0c */ /* 0x000fe4000bfa6270 */
[----:B------:R-:W-:-:S02]  /*19de0*/  IADD3 R0, R29, 0x48, RZ ;  /* 0x000000481d007810 */ /* 0x000fc40007ffe0ff */
[----:B------:R-:W-:Y:S02]  /*19df0*/  ISETP.GE.AND P4, PT, R2, UR12, PT ;  /* 0x0000000c02007c0c */ /* 0x000fe4000bf86270 */
        /* <DEDUP_REMOVED lines=25> */
.L_x_554:
[----:B------:R-:W-:Y:S05]  /*19f90*/  BSYNC B0 ;  /* 0x0000000000007941 */ /* 0x000fea0003800000 */
.L_x_553:
[----:B--2---:R-:W2:Y:S01]  /*19fa0*/  LDL.LU.64 R28, [R1+0x1a0] ;  /* 0x0001a000011c7983 */ /* 0x004ea20000300a00 */
[----:B------:R-:W-:Y:S01]  /*19fb0*/  UIMAD UR10, UR10, -0x80, UR15 ;  /* 0xffffff800a0a78a4 */ /* 0x000fe2000f8e020f */
[----:B------:R-:W-:Y:S01]  /*19fc0*/  BSSY B0, `(.L_x_555) ;  /* 0x0000020000007945 */ /* 0x000fe20003800000 */
[----:B------:R-:W-:Y:S01]  /*19fd0*/  USHF.R.S32.HI UR6, URZ, 0x1f, UR13 ;  /* 0x0000001f3f067899 */ /* 0x000fe2000801140d */
[----:B------:R-:W3:Y:S01]  /*19fe0*/  S2R R4, SR_TID.X ;  /* 0x0000000000047919 */ /* 0x000ee20000002100 */
[----:B------:R-:W-:Y:S02]  /*19ff0*/  ULDC.64 UR4, c[0x0][0x1f0] ;  /* 0x00007c0000047ab9 */ /* 0x000fe40000000a00 */
[----:B------:R-:W-:Y:S01]  /*1a000*/  UIMAD UR4, UR6, UR4, URZ ;  /* 0x00000004060472a4 */ /* 0x000fe2000f8e023f */
[----:B------:R-:W4:Y:S03]  /*1a010*/  S2R R0, SR_CTAID.Z ;  /* 0x0000000000007919 */ /* 0x000f260000002700 */
[----:B------:R-:W-:Y:S01]  /*1a020*/  UIMAD UR4, UR13, UR5, UR4 ;  /* 0x000000050d0472a4 */ /* 0x000fe2000f8e0204 */
[----:B---3--:R-:W-:-:S04]  /*1a030*/  SHF.R.S32.HI R3, RZ, 0x1f, R4 ;  /* 0x0000001fff037819 */ /* 0x008fc80000011404 */
        /* <DEDUP_REMOVED lines=24> */
.L_x_556:
[----:B------:R-:W-:Y:S05]  /*1a1c0*/  BSYNC B0 ;  /* 0x0000000000007941 */ /* 0x000fea0003800000 */
.L_x_555:
[----:B------:R-:W-:Y:S01]  /*1a1d0*/  LEA.HI.SX32 R0, R7, 0x20, 0x1e ;  /* 0x0000002007007811 */ /* 0x000fe200078ff2ff */
        /* <DEDUP_REMOVED lines=14> */
.L_x_558:
[----:B------:R-:W-:Y:S05]  /*1a2c0*/  BSYNC B0 ;  /* 0x0000000000007941 */ /* 0x000fea0003800000 */
.L_x_557:
[----:B------:R-:W-:Y:S01]  /*1a2d0*/  LEA.HI.SX32 R0, R7, 0x40, 0x1e ;  /* 0x0000004007007811 */ /* 0x000fe200078ff2ff */
        /* <DEDUP_REMOVED lines=14> */
.L_x_560:
[----:B------:R-:W-:Y:S05]  /*1a3c0*/  BSYNC B0 ;  /* 0x0000000000007941 */ /* 0x000fea0003800000 */
.L_x_559:
[----:B------:R-:W-:-:S04]  /*1a3d0*/  LEA.HI.SX32 R7, R7, 0x60, 0x1e ;  /* 0x0000006007077811 */ /* 0x000fc800078ff2ff */
[----:B------:R-:W-:-:S13]  /*1a3e0*/  ISETP.GE.OR P1, PT, R7, UR10, P1 ;  /* 0x0000000a07007c0c */ /* 0x000fda0008f26670 */
[----:B------:R-:W-:Y:S05]  /*1a3f0*/  @P1 EXIT ;  /* 0x000000000000194d */ /* 0x000fea0003800000 */
[----:B------:R-:W-:Y:S01]  /*1a400*/  IADD3 R0, P0, R8, 0x60, RZ ;  /* 0x0000006008007810 */ /* 0x000fe20007f1e0ff */
[----:B-12---:R-:W-:Y:S01]  /*1a410*/  IMAD.MOV.U32 R2, RZ, RZ, R4 ;  /* 0x000000ffff027224 */ /* 0x006fe200078e0004 */
        /* <DEDUP_REMOVED lines=8> */
[----:B------:R-:W-:Y:S01]  /*1a4a0*/  STG.E.128 [R4.64], R24 ;  /* 0x0000001804007986 */ /* 0x000fe2000c101d08 */
[----:B------:R-:W-:Y:S05]  /*1a4b0*/  EXIT ;  /* 0x000000000000794d */ /* 0x000fea0003800000 */
.L_x_519:
[----:B------:R-:W-:Y:S01]  /*1a4c0*/  UISETP.NE.AND UP3, UPT, UR8, -0x1, UPT ;  /* 0xffffffff0800788c */ /* 0x000fe2000bf65270 */
[----:B------:R-:W-:Y:S01]  /*1a4d0*/  LEA.HI R8, R12, R7, RZ, 0x2 ;  /* 0x000000070c087211 */ /* 0x000fe200078f10ff */
[----:B------:R-:W-:Y:S01]  /*1a4e0*/  USHF.R.S32.HI UR13, URZ, 0x1f, UR9 ;  /* 0x0000001f3f0d7899 */ /* 0x000fe20008011409 */
[----:B------:R-:W1:Y:S01]  /*1a4f0*/  S2R R10, SR_CTAID.Z ;  /* 0x00000000000a7919 */ /* 0x000e620000002700 */
[----:B------:R-:W-:Y:S01]  /*1a500*/  ULDC.64 UR6, c[0x0][0x1e8] ;  /* 0x00007a0000067ab9 */ /* 0x000fe20000000a00 */
[----:B------:R-:W-:Y:S01]  /*1a510*/  LOP3.LUT R0, R8, 0xfffffffc, RZ, 0xc0, !PT ;  /* 0xfffffffc08007812 */ /* 0x000fe200078ec0ff */
[----:B------:R-:W-:Y:S01]  /*1a520*/  ULDC.64 UR4, c[0x0][0x1f0] ;  /* 0x00007c0000047ab9 */ /* 0x000fe20000000a00 */
[----:B------:R-:W-:Y:S01]  /*1a530*/  SHF.R.S32.HI R8, RZ, 0x2, R8 ;  /* 0x00000002ff087819 */ /* 0x000fe20000011408 */
[----:B------:R-:W-:Y:S01]  /*1a540*/  UIMAD UR4, UR13, UR4, URZ ;  /* 0x000000040d0472a4 */ /* 0x000fe2000f8e023f */
[----:B------:R-:W-:Y:S01]  /*1a550*/  IMAD.U32 R14, RZ, RZ, UR11 ;  /* 0x0000000bff0e7e24 */ /* 0x000fe2000f8e00ff */
[----:B------:R-:W-:Y:S01]  /*1a560*/  ULDC UR14, c[0x0][0x214] ;  /* 0x00008500000e7ab9 */ /* 0x000fe20000000800 */
[----:B------:R-:W-:Y:S01]  /*1a570*/  IMAD.IADD R7, R7, 0x1, -R0 ;  /* 0x0000000107077824 */ /* 0x000fe200078e0a00 */
[----:B------:R-:W-:Y:S01]  /*1a580*/  @UP3 UIMAD.WIDE.U32 UR16, UR8, UR6, URZ ;  /* 0x00000006081032a5 */ /* 0x000fe2000f8e003f */
[--C-:B------:R-:W-:Y:S01]  /*1a590*/  SHF.R.S32.HI R9, RZ, 0x1f, R8.reuse ;  /* 0x0000001fff097819 */ /* 0x100fe20000011408 */
[----:B------:R-:W-:Y:S01]  /*1a5a0*/  @!UP3 USHF.R.S32.HI UR18, URZ, 0x1f, UR10 ;  /* 0x0000001f3f12b899 */ /* 0x000fe2000801140a */
[----:B------:R-:W-:Y:S01]  /*1a5b0*/  IMAD.SHL.U32 R0, R7, 0x8, RZ ;  /* 0x0000000807007824 */ /* 0x000fe200078e00ff */
[----:B------:R-:W-:Y:S01]  /*1a5c0*/  ULDC.U8 UR6, c[0x0][0x329] ;  /* 0x0000ca4000067ab9 */ /* 0x000fe20000000000 */
[----:B------:R-:W-:Y:S01]  /*1a5d0*/  BSSY B0, `(.L_x_561) ;  /* 0x0000039000007945 */ /* 0x000fe20003800000 */
[----:B------:R-:W-:Y:S01]  /*1a5e0*/  UISETP.NE.AND UP2, UPT, UR6, URZ, UPT ;  /* 0x0000003f0600728c */ /* 0x000fe2000bf45270 */
[----:B------:R-:W-:Y:S01]  /*1a5f0*/  IMAD.WIDE R14, R14, 0x80, R8 ;  /* 0x000000800e0e7825 */ /* 0x000fe200078e0208 */
[----:B------:R-:W-:Y:S01]  /*1a600*/  @UP3 UIMAD UR7, UR8, UR7, UR17 ;  /* 0x00000007080732a4 */ /* 0x000fe2000f8e0211 */
[----:B------:R-:W-:Y:S01]  /*1a610*/  ISETP.GE.AND P1, PT, R0, c[0x0][0x220], PT ;  /* 0x0000880000007a0c */ /* 0x000fe20003f26270 */
[----:B------:R-:W-:-:S02]  /*1a620*/  UIMAD UR13, UR9, UR5, UR4 ;  /* 0x00000005090d72a4 */ /* 0x000fc4000f8e0204 */
[----:B------:R-:W-:Y:S02]  /*1a630*/  ULDC.U8 UR17, c[0x0][0x328] ;  /* 0x0000ca0000117ab9 */ /* 0x000fe40000000000 */
[----:B------:R-:W-:Y:S02]  /*1a640*/  ULDC.64 UR4, c[0x0][0x1e0] ;  /* 0x0000780000047ab9 */ /* 0x000fe40000000a00 */
[----:B------:R-:W-:Y:S02]  /*1a650*/  UISETP.NE.AND UP4, UPT, UR17, URZ, UPT ;  /* 0x0000003f1100728c */ /* 0x000fe4000bf85270 */
[----:B------:R-:W-:Y:S02]  /*1a660*/  @!UP3 UIMAD UR18, UR18, UR4, URZ ;  /* 0x000000041212b2a4 */ /* 0x000fe4000f8e023f */
[----:B------:R-:W-:Y:S02]  /*1a670*/  @UP3 UMOV UR19, UR16 ;  /* 0x0000001000133c82 */ /* 0x000fe40008000000 */
[----:B------:R-:W-:-:S02]  /*1a680*/  UISETP.EQ.AND UP4, UPT, UR6, URZ, UP4 ;  /* 0x0000003f0600728c */ /* 0x000fc4000a782270 */
[----:B------:R-:W-:Y:S02]  /*1a690*/  @!UP2 UISETP.NE.AND UP1, UPT, UR17, URZ, UPT ;  /* 0x0000003f1100a28c */ /* 0x000fe4000bf25270 */
[----:B------:R-:W-:Y:S02]  /*1a6a0*/  @!UP3 UIMAD UR18, UR10, UR5, UR18 ;  /* 0x000000050a12b2a4 */ /* 0x000fe4000f8e0212 */
[----:B------:R-:W-:Y:S02]  /*1a6b0*/  @UP2 ULDC UR16, c[0x0][0x210] ;  /* 0x0000840000102ab9 */ /* 0x000fe40000000800 */
[----:B------:R-:W-:Y:S02]  /*1a6c0*/  @!UP3 UIMAD.WIDE.U32 UR20, UR10, UR4, URZ ;  /* 0x000000040a14b2a5 */ /* 0x000fe4000f8e003f */
[----:B------:R-:W-:Y:S02]  /*1a6d0*/  ULDC UR5, c[0x0][0x234] ;  /* 0x00008d0000057ab9 */ /* 0x000fe40000000800 */
[----:B------:R-:W-:-:S02]  /*1a6e0*/  @UP2 UIMAD UR16, UR16, UR14, URZ ;  /* 0x0000000e101022a4 */ /* 0x000fc4000f8e023f */
[----:B------:R-:W-:Y:S02]  /*1a6f0*/  UISETP.NE.OR UP0, UPT, UR8, -0x1, !UP4 ;  /* 0xffffffff0800788c */ /* 0x000fe4000e705670 */
[----:B------:R-:W-:Y:S02]  /*1a700*/  @!UP2 USEL UR16, UR14, UR5, !UP1 ;  /* 0x000000050e10a287 */ /* 0x000fe4000c800000 */
[----:B------:R-:W-:Y:S02]  /*1a710*/  ULDC UR4, c[0x0][0x1c0] ;  /* 0x0000700000047ab9 */ /* 0x000fe40000000800 */
[----:B------:R-:W-:Y:S02]  /*1a720*/  @UP2 UMOV UR22, 0x1 ;  /* 0x0000000100162882 */ /* 0x000fe40000000000 */
[----:B------:R-:W-:Y:S02]  /*1a730*/  @!UP2 UIMAD UR22, UR16, UR4, URZ ;  /* 0x000000041016a2a4 */ /* 0x000fe4000f8e023f */
[----:B------:R-:W-:-:S02]  /*1a740*/  @!UP3 UMOV UR19, UR20 ;  /* 0x000000140013bc82 */ /* 0x000fc40008000000 */
[----:B------:R-:W-:Y:S01]  /*1a750*/  @!UP3 UIADD3 UR7, UR21, UR18, URZ ;  /* 0x000000121507b290 */ /* 0x000fe2000fffe03f */
[C---:B------:R-:W-:Y:S01]  /*1a760*/  IADD3 R2, P0, R0.reuse, UR19, RZ ;  /* 0x0000001300027c10 */ /* 0x040fe2000ff1e0ff */
[----:B------:R-:W-:Y:S02]  /*1a770*/  UIADD3 UR15, -UR12, UR15, URZ ;  /* 0x0000000f0c0f7290 */ /* 0x000fe4000fffe13f */
[----:B------:R-:W-:Y:S02]  /*1a780*/  UIMAD UR22, UR10, UR22, URZ ;  /* 0x000000160a1672a4 */ /* 0x000fe4000f8e023f */
[----:B------:R-:W-:Y:S01]  /*1a790*/  @!UP0 UIMAD UR8, UR10, UR14, URZ ;  /* 0x0000000e0a0882a4 */ /* 0x000fe2000f8e023f */
[----:B------:R-:W-:Y:S01]  /*1a7a0*/  LEA.HI.X.SX32 R3, R0, UR7, 0x1, P0 ;  /* 0x0000000700037c11 */ /* 0x000fe200080f0eff */
[----:B------:R-:W-:Y:S01]  /*1a7b0*/  @UP2 ULDC UR23, c[0x0][0x210] ;  /* 0x0000840000172ab9 */ /* 0x000fe20000000800 */
[C---:B------:R-:W-:Y:S01]  /*1a7c0*/  ISETP.GE.OR P0, PT, R8.reuse, UR15, P1 ;  /* 0x0000000f08007c0c */ /* 0x040fe20008f06670 */
[----:B------:R-:W-:Y:S01]  /*1a7d0*/  USEL UR22, UR22, URZ, !UP4 ;  /* 0x0000003f16167287 */ /* 0x000fe2000e000000 */
[----:B------:R-:W-:Y:S01]  /*1a7e0*/  ISETP.GE.AND P6, PT, R8, UR15, PT ;  /* 0x0000000f08007c0c */ /* 0x000fe2000bfc6270 */
[----:B------:R-:W-:Y:S01]  /*1a7f0*/  @!UP2 UMOV UR23, 0x1 ;  /* 0x000000010017a882 */ /* 0x000fe20000000000 */
[----:B-1----:R-:W-:Y:S01]  /*1a800*/  IMAD.WIDE.U32 R10, R10, c[0x0][0x1f0], R2 ;  /* 0x00007c000a0a7a25 */ /* 0x002fe200078e0002 */
[----:B------:R-:W-:-:S02]  /*1a810*/  UIMAD UR12, UR12, UR23, URZ ;  /* 0x000000170c0c72a4 */ /* 0x000fc4000f8e023f */
[----:B------:R-:W-:Y:S02]  /*1a820*/  UIMAD UR22, UR9, UR16, UR22 ;  /* 0x00000010091672a4 */ /* 0x000fe4000f8e0216 */
[----:B------:R-:W-:Y:S01]  /*1a830*/  @!UP4 UMOV UR24, URZ ;  /* 0x0000003f0018cc82 */ /* 0x000fe20008000000 */
[----:B------:R-:W-:Y:S01]  /*1a840*/  IADD3 R13, R11, UR13, RZ ;  /* 0x0000000d0b0d7c10 */ /* 0x000fe2000fffe0ff */
[----:B------:R-:W-:Y:S02]  /*1a850*/  @UP4 UMOV UR24, UR8 ;  /* 0x0000000800184c82 */ /* 0x000fe40008000000 */
[----:B------:R-:W-:Y:S02]  /*1a860*/  @!UP4 UMOV UR25, URZ ;  /* 0x0000003f0019cc82 */ /* 0x000fe40008000000 */
[----:B------:R-:W-:Y:S02]  /*1a870*/  USHF.R.S32.HI UR4, URZ, 0x1f, UR12 ;  /* 0x0000001f3f047899 */ /* 0x000fe4000801140c */
[----:B------:R-:W-:-:S02]  /*1a880*/  @UP4 USHF.R.S32.HI UR25, URZ, 0x1f, UR8 ;  /* 0x0000001f3f194899 */ /* 0x000fc40008011408 */
[----:B------:R-:W-:Y:S02]  /*1a890*/  USHF.R.S32.HI UR5, URZ, 0x1f, UR22 ;  /* 0x0000001f3f057899 */ /* 0x000fe40008011416 */
[----:B------:R-:W-:Y:S02]  /*1a8a0*/  UIADD3 UR12, UP1, UP0, UR12, UR24, UR22 ;  /* 0x000000180c0c7290 */ /* 0x000fe4000f83e016 */
[----:B------:R-:W-:Y:S02]  /*1a8b0*/  ULDC.64 UR6, c[0x0][0x118] ;  /* 0x0000460000067ab9 */ /* 0x000fe40000000a00 */
        /* <DEDUP_REMOVED lines=10> */
.L_x_562:
[----:B------:R-:W-:Y:S05]  /*1a960*/  BSYNC B0 ;  /* 0x0000000000007941 */ /* 0x000fea0003800000 */
.L_x_561:
        /* <DEDUP_REMOVED lines=16> */
.L_x_564:
[----:B------:R-:W-:Y:S05]  /*1aa70*/  BSYNC B0 ;  /* 0x0000000000007941 */ /* 0x000fea0003800000 */
.L_x_563:
        /* <DEDUP_REMOVED lines=16> */
.L_x_566:
[----:B------:R-:W-:Y:S05]  /*1ab80*/  BSYNC B0 ;  /* 0x0000000000007941 */ /* 0x000fea0003800000 */
.L_x_565:
        /* <DEDUP_REMOVED lines=15> */
.L_x_568:
[----:B------:R-:W-:Y:S05]  /*1ac80*/  BSYNC B0 ;  /* 0x0000000000007941 */ /* 0x000fea0003800000 */
.L_x_567:
        /* <DEDUP_REMOVED lines=10> */
[----:B-1----:R-:W-:-:S02]  /*1ad30*/  @!P6 LEA R12, P3, R6, c[0x0][0x200], 0x2 ;  /* 0x00008000060cea11 */ /* 0x002fc400078610ff */
[----:B------:R-:W-:Y:S02]  /*1ad40*/  @!P4 IADD3 R5, P1, R4, UR12, RZ ;  /* 0x0000000c0405cc10 */ /* 0x000fe4000ff3e0ff */
[----:B------:R-:W-:Y:S02]  /*1ad50*/  @!P5 LEA.HI.X.SX32 R0, R0, UR4, 0x1, P2 ;  /* 0x000000040000dc11 */ /* 0x000fe400090f0eff */
[----:B------:R-:W-:Y:S02]  /*1ad60*/  @!P6 LEA.HI.X R13, R6, c[0x0][0x204], R8, 0x2, P3 ;  /* 0x00008100060dea11 */ /* 0x000fe400018f1408 */
[----:B------:R-:W-:Y:S02]  /*1ad70*/  @!P5 LEA R10, P2, R2, c[0x0][0x200], 0x2 ;  /* 0x00008000020ada11 */ /* 0x000fe400078410ff */
        /* <DEDUP_REMOVED lines=19> */
.L_x_569:
        /* <DEDUP_REMOVED lines=13> */
.L_x_1138:


//--------------------- .text._ZN5flash16flash_fwd_kernelI23Flash_fwd_kernel_traitsILi32ELi128ELi128ELi4ELb0ELb0EN7cutlass6half_tE19Flash_kernel_traitsILi32ELi128ELi128ELi4ES3_EELb0ELb0ELb0ELb0ELb0ELb0ELb1ELb0EEEvNS_16Flash_fwd_paramsE --------------------------
	.section	.text._ZN5flash16flash_fwd_kernelI23Flash_fwd_kernel_traitsILi32ELi128ELi128ELi4ELb0ELb0EN7cutlass6half_tE19Flash_kernel_traitsILi32ELi128ELi128ELi4ES3_EELb0ELb0ELb0ELb0ELb0ELb0ELb1ELb0EEEvNS_16Flash_fwd_paramsE,"ax",@progbits
	.sectioninfo	@"SHI_REGISTERS=255"
	.align	128
        .global         _ZN5flash16flash_fwd_kernelI23Flash_fwd_kernel_traitsILi32ELi128ELi128ELi4ELb0ELb0EN7cutlass6half_tE19Flash_kernel_traitsILi32ELi128ELi128ELi4ES3_EELb0ELb0ELb0ELb0ELb0ELb0ELb1ELb0EEEvNS_16Flash_fwd_paramsE
        .type           _ZN5flash16flash_fwd_kernelI23Flash_fwd_kernel_traitsILi32ELi128ELi128ELi4ELb0ELb0EN7cutlass6half_tE19Flash_kernel_traitsILi32ELi128ELi128ELi4ES3_EELb0ELb0ELb0ELb0ELb0ELb0ELb1ELb0EEEvNS_16Flash_fwd_paramsE,@function
        .size           _ZN5flash16flash_fwd_kernelI23Flash_fwd_kernel_traitsILi32ELi128ELi128ELi4ELb0ELb0EN7cutlass6half_tE19Flash_kernel_traitsILi32ELi128ELi128ELi4ES3_EELb0ELb0ELb0ELb0ELb0ELb0ELb1ELb0EEEvNS_16Flash_fwd_paramsE,(.L_x_1139 - _ZN5flash16flash_fwd_kernelI23Flash_fwd_kernel_traitsILi32ELi128ELi128ELi4ELb0ELb0EN7cutlass6half_tE19Flash_kernel_traitsILi32ELi128ELi128ELi4ES3_EELb0ELb0ELb0ELb0ELb0ELb0ELb1ELb0EEEvNS_16Flash_fwd_paramsE)
        .other          _ZN5flash16flash_fwd_kernelI23Flash_fwd_kernel_traitsILi32ELi128ELi128ELi4ELb0ELb0EN7cutlass6half_tE19Flash_kernel_traitsILi32ELi128ELi128ELi4ES3_EELb0ELb0ELb0ELb0ELb0ELb0ELb1ELb0EEEvNS_16Flash_fwd_paramsE,@"STO_CUDA_ENTRY STV_DEFAULT"
_ZN5flash16flash_fwd_kernelI23Flash_fwd_kernel_traitsILi32ELi128ELi128ELi4ELb0ELb0EN7cutlass6half_tE19Flash_kernel_traitsILi32ELi128ELi128ELi4ES3_EELb0ELb0ELb0ELb0ELb0ELb0ELb1ELb0EEEvNS_16Flash_fwd_paramsE:
.text._ZN5flash16flash_fwd_kernelI23Flash_fwd_kernel_traitsILi32ELi128ELi128ELi4ELb0ELb0EN7cutlass6half_tE19Flash_kernel_traitsILi32ELi128ELi128ELi4ES3_EELb0ELb0ELb0ELb0ELb0ELb0ELb1ELb0EEEvNS_16Flash_fwd_paramsE:
        /* <DEDUP_REMOVED lines=36> */
.L_x_570:
[----:B-1----:R-:W-:Y:S02]  /*0240*/  MOV R0, c[0x0][0x218] ;  /* 0x0000860000007a02 */ /* 0x002fe40000000f00 */
.L_x_571:
        /* <DEDUP_REMOVED lines=44> */
.L_x_573:
        /* <DEDUP_REMOVED lines=42> */
.L_x_574:
[----:B------:R-:W-:Y:S01]  /*07b0*/  SHF.R.S32.HI R20, RZ, 0x1f, R112 ;  /* 0x0000001fff147819 */ /* 0x000fe20000011470 */
[----:B------:R-:W-:Y:S01]  /*07c0*/  IMAD.IADD R13, R14, 0x1, -R25 ;  /* 0x000000010e0d7824 */ /* 0x000fe200078e0a19 */
[----:B------:R-:W-:Y:S01]  /*07d0*/  BSSY B0, `(.L_x_575) ;  /* 0x0000034000007945 */ /* 0x000fe20003800000 */
[----:B------:R-:W-:Y:S01]  /*07e0*/  IMAD R5, R5, c[0x0][0x1a8], RZ ;  /* 0x00006a0005057a24 */ /* 0x000fe200078e02ff */
[CC--:B------:R-:W-:Y:S02]  /*07f0*/  LEA.HI R4, R20.reuse, R112.reuse, RZ, 0x2 ;  /* 0x0000007014047211 */ /* 0x0c0fe400078f10ff */
        /* <DEDUP_REMOVED lines=11> */
[--C-:B------:R-:W-:Y:S02]  /*08b0*/  SHF.R.S32.HI R251, RZ, 0x1f, R250.reuse ;  /* 0x0000001ffffb7819 */ /* 0x100fe400000114fa */
[----:B------:R-:W-:Y:S02]  /*08c0*/  LOP3.LUT R3, R0, 0x18, R250, 0xf8, !PT ;  /* 0x0000001800037812 */ /* 0x000fe400078ef8fa */
[----:B------:R-:W-:Y:S01]  /*08d0*/  SHF.R.U32.HI R0, RZ, 0x3, R0 ;  /* 0x00000003ff007819 */ /* 0x000fe20000011600 */
[----:B------:R1:W-:Y:S01]  /*08e0*/  STL.64 [R1+0x18], R250 ;  /* 0x000018fa01007387 */ /* 0x0003e20000100a00 */
[----:B------:R-:W-:Y:S02]  /*08f0*/  IADD3 R6, P0, R250, R9, RZ ;  /* 0x00000009fa067210 */ /* 0x000fe40007f1e0ff */
[----:B------:R-:W-:Y:S01]  /*0900*/  LOP3.LUT R0, R3, R0, RZ, 0x3c, !PT ;  /* 0x0000000003007212 */ /* 0x000fe200078e3cff */
[----:B------:R1:W-:Y:S01]  /*0910*/  STL [R1+0x44], R13 ;  /* 0x0000440d01007387 */ /* 0x0003e20000100800 */
        /* <DEDUP_REMOVED lines=31> */
.L_x_576:
[----:B------:R-:W-:Y:S05]  /*0b10*/  BSYNC B0 ;  /* 0x0000000000007941 */ /* 0x000fea0003800000 */
.L_x_575:
        /* <DEDUP_REMOVED lines=22> */
.L_x_578:
[----:B------:R-:W-:Y:S05]  /*0c80*/  BSYNC B0 ;  /* 0x0000000000007941 */ /* 0x000fea0003800000 */
.L_x_577:
        /* <DEDUP_REMOVED lines=22> */
.L_x_580:
[----:B------:R-:W-:Y:S05]  /*0df0*/  BSYNC B0 ;  /* 0x0000000000007941 */ /* 0x000fea0003800000 */
.L_x_579:
        /* <DEDUP_REMOVED lines=25> */
.L_x_582:
[----:B------:R-:W-:Y:S05]  /*0f90*/  BSYNC B0 ;  /* 0x0000000000007941 */ /* 0x000fea0003800000 */
.L_x_581:
        /* <DEDUP_REMOVED lines=16> */
[----:B------:R-:W-:Y:S02]  /*10a0*/  IMAD R9, R15, c[0x0][0x1b8], RZ ;  /* 0x00006e000f097a24 */ /* 0x000fe400078e02ff */
[C---:B------:R-:W-:Y:S01]  /*10b0*/  IMAD R10, R12.reuse, c[0x0][0x1b4], R10 ;  /* 0x00006d000c0a7a24 */ /* 0x040fe200078e020a */
[----:B------:R-:W-:Y:S01]  /*10c0*/  LEA.HI R14, R13, R13, RZ, 0x1 ;  /* 0x0000000d0d0e7211 */ /* 0x000fe200078f08ff */
[----:B------:R-:W-:-:S03]  /*10d0*/  IMAD.WIDE.U32 R32, R12, c[0x0][0x1b0], R6 ;  /* 0x00006c000c207a25 */ /* 0x000fc600078e0006 */
[----:B------:R-:W-:Y:S01]  /*10e0*/  SHF.R.S32.HI R0, RZ, 0x1, R14 ;  /* 0x00000001ff007819 */ /* 0x000fe2000001140e */
[C---:B------:R-:W-:Y:S01]  /*10f0*/  IMAD.WIDE.U32 R30, R12.reuse, c[0x0][0x1b8], R4 ;  /* 0x00006e000c1e7a25 */ /* 0x040fe200078e0004 */
[----:B------:R-:W-:Y:S01]  /*1100*/  LOP3.LUT R4, R23, 0xffffffe0, RZ, 0xc0, !PT ;  /* 0xffffffe017047812 */ /* 0x000fe200078ec0ff */
[----:B------:R1:W-:Y:S01]  /*1110*/  STL.64 [R1+0x30], R32 ;  /* 0x0000302001007387 */ /* 0x0003e20000100a00 */
[----:B------:R-:W-:Y:S01]  /*1120*/  IADD3 R207, R33, R10, RZ ;  /* 0x0000000a21cf7210 */ /* 0x000fe20007ffe0ff */
[----:B------:R-:W-:Y:S01]  /*1130*/  IMAD R9, R12, c[0x0][0x1bc], R9 ;  /* 0x00006f000c097a24 */ /* 0x000fe200078e0209 */
[----:B------:R-:W-:Y:S01]  /*1140*/  MOV R206, R32 ;  /* 0x0000002000ce7202 */ /* 0x000fe20000000f00 */
[----:B------:R-:W-:Y:S01]  /*1150*/  IMAD.IADD R10, R112, 0x1, -R4 ;  /* 0x00000001700a7824 */ /* 0x000fe200078e0a04 */
[----:B------:R-:W-:Y:S01]  /*1160*/  SHF.R.S32.HI R8, RZ, 0x1f, R14 ;  /* 0x0000001fff087819 */ /* 0x000fe2000001140e */
[----:B------:R1:W-:Y:S01]  /*1170*/  STL.64 [R1+0x28], R30 ;  /* 0x0000281e01007387 */ /* 0x0003e20000100a00 */
[----:B------:R-:W-:Y:S01]  /*1180*/  IADD3 R16, R31, R9, RZ ;  /* 0x000000091f107210 */ /* 0x000fe20007ffe0ff */
[C---:B------:R-:W-:Y:S01]  /*1190*/  IMAD R5, R25.reuse, -0x80, R24 ;  /* 0xffffff8019057824 */ /* 0x040fe200078e0218 */
[----:B------:R-:W-:Y:S01]  /*11a0*/  LEA.HI R8, R8, R0, RZ, 0x2 ;  /* 0x0000000008087211 */ /* 0x000fe200078f10ff */
[----:B------:R1:W-:Y:S01]  /*11b0*/  STL.64 [R1+0x20], R206 ;  /* 0x000020ce01007387 */ /* 0x0003e20000100a00 */
[----:B------:R-:W-:Y:S01]  /*11c0*/  SHF.R.S32.HI R12, RZ, 0x1f, R25 ;  /* 0x0000001fff0c7819 */ /* 0x000fe20000011419 */
[----:B------:R-:W-:Y:S01]  /*11d0*/  IMAD.WIDE.U32 R6, R25, R203, R206 ;  /* 0x000000cb19067225 */ /* 0x000fe200078e00ce */
[----:B------:R-:W-:Y:S01]  /*11e0*/  LOP3.LUT R8, R8, 0xfffffffc, RZ, 0xc0, !PT ;  /* 0xfffffffc08087812 */ /* 0x000fe200078ec0ff */
[----:B------:R1:W-:Y:S01]  /*11f0*/  STL [R1+0x54], R10 ;  /* 0x0000540a01007387 */ /* 0x0003e20000100800 */
[----:B------:R-:W-:-:S03]  /*1200*/  ISETP.GE.AND P0, PT, R2, R5, PT ;  /* 0x000000050200720c */ /* 0x000fc60003f06270 */
[----:B------:R1:W-:Y:S01]  /*1210*/  STL [R1+0x14], R16 ;  /* 0x0000141001007387 */ /* 0x0003e20000100800 */
[----:B------:R-:W-:Y:S02]  /*1220*/  IMAD.IADD R15, R0, 0x1, -R8 ;  /* 0x00000001000f7824 */ /* 0x000fe400078e0a08 */
[----:B------:R-:W-:Y:S02]  /*1230*/  IMAD R0, R200, R25, RZ ;  /* 0x00000019c8007224 */ /* 0x000fe400078e02ff */
[----:B------:R-:W-:Y:S01]  /*1240*/  IMAD.MOV.U32 R8, RZ, RZ, 0x10 ;  /* 0x00000010ff087424 */ /* 0x000fe200078e00ff */
[----:B------:R-:W-:Y:S01]  /*1250*/  LOP3.LUT P1, RZ, R15, 0x2, RZ, 0xc0, !PT ;  /* 0x000000020fff7812 */ /* 0x000fe2000782c0ff */
[----:B------:R-:W-:-:S03]  /*1260*/  IMAD R0, R12, R203, R0 ;  /* 0x000000cb0c007224 */ /* 0x000fc600078e0200 */
[----:B------:R-:W-:Y:S02]  /*1270*/  SEL R4, R8, 0xfffffff0, !P1 ;  /* 0xfffffff008047807 */ /* 0x000fe40004800000 */
        /* <DEDUP_REMOVED lines=13> */
.L_x_584:
[----:B------:R-:W-:Y:S05]  /*1350*/  BSYNC B0 ;  /* 0x0000000000007941 */ /* 0x000fea0003800000 */
.L_x_583:
        /* <DEDUP_REMOVED lines=17> */
.L_x_586:
[----:B------:R-:W-:Y:S05]  /*1470*/  BSYNC B0 ;  /* 0x0000000000007941 */ /* 0x000fea0003800000 */
.L_x_585:
        /* <DEDUP_REMOVED lines=15> */
.L_x_588:
[----:B------:R-:W-:Y:S05]  /*1570*/  BSYNC B0 ;  /* 0x0000000000007941 */ /* 0x000fea0003800000 */
.L_x_587:
        /* <DEDUP_REMOVED lines=17> */
.L_x_590:
[----:B------:R-:W-:Y:S05]  /*1690*/  BSYNC B0 ;  /* 0x0000000000007941 */ /* 0x000fea0003800000 */
.L_x_589:
        /* <DEDUP_REMOVED lines=26> */
.L_x_592:
[----:B------:R-:W-:Y:S05]  /*1840*/  BSYNC B0 ;  /* 0x0000000000007941 */ /* 0x000fea0003800000 */
.L_x_591:
        /* <DEDUP_REMOVED lines=17> */
.L_x_594:
[----:B------:R-:W-:Y:S05]  /*1960*/  BSYNC B0 ;  /* 0x0000000000007941 */ /* 0x000fea0003800000 */
.L_x_593:
        /* <DEDUP_REMOVED lines=17> */
.L_x_596:
[----:B------:R-:W-:Y:S05]  /*1a80*/  BSYNC B0 ;  /* 0x0000000000007941 */ /* 0x000fea0003800000 */
.L_x_595:
        /* <DEDUP_REMOVED lines=18> */
.L_x_598:
[----:B------:R-:W-:Y:S05]  /*1bb0*/  BSYNC B0 ;  /* 0x0000000000007941 */ /* 0x000fea0003800000 */
.L_x_597:
        /* <DEDUP_REMOVED lines=43> */
[----:B------:R-:W5:Y:S04]  /*1e70*/  LDSM.16.M88.4 R12, [R187+0x1000] ;  /* 0x00100000bb0c783b */ /* 0x000f680000000200 */
[----:B------:R-:W-:Y:S04]  /*1e80*/  LDSM.16.M88.4 R16, [R188] ;  /* 0x00000000bc10783b */ /* 0x000fe80000000200 */
[----:B------:R-:W-:Y:S04]  /*1e90*/  LDSM.16.M88.4 R52, [R189] ;  /* 0x00000000bd34783b */ /* 0x000fe80000000200 */
[----:B------:R-:W-:Y:S04]  /*1ea0*/  LDSM.16.M88.4 R8, [R188+0x1000] ;  /* 0x00100000bc08783b */ /* 0x000fe80000000200 */
[----:B------:R-:W2:Y:S04]  /*1eb0*/  LDSM.16.M88.4 R56, [R184+0x2400] ;  /* 0x00240000b838783b */ /* 0x000ea80000000200 */
[----:B------:R-:W3:Y:S04]  /*1ec0*/  LDSM.16.M88.4 R76, [R189+0x400] ;  /* 0x00040000bd4c783b */ /* 0x000ee80000000200 */
[----:B------:R-:W4:Y:S04]  /*1ed0*/  LDSM.16.M88.4 R96, [R184+0x2800] ;  /* 0x00280000b860783b */ /* 0x000f280000000200 */
[----:B------:R-:W3:Y:S04]  /*1ee0*/  LDSM.16.M88.4 R108, [R189+0x800] ;  /* 0x00080000bd6c783b */ /* 0x000ee80000000200 */
[----:B------:R-:W3:Y:S01]  /*1ef0*/  LDSM.16.M88.4 R84, [R184+0x2c00] ;  /* 0x002c0000b854783b */ /* 0x000ee20000000200 */
[-C--:B-1--4-:R-:W-:Y:S03]  /*1f00*/  HMMA.16816.F32 R28, R20, R48.reuse, RZ ;  /* 0x00000030141c723c */ /* 0x092fe600000018ff */
[----:B------:R-:W1:Y:S04]  /*1f10*/  LDSM.16.M88.4 R100, [R189+0xc00] ;  /* 0x000c0000bd64783b */ /* 0x000e680000000200 */
[----:B------:R-:W4:Y:S01]  /*1f20*/  LDSM.16.M88.4 R92, [R184+0x3000] ;  /* 0x00300000b85c783b */ /* 0x000f220000000200 */
[C---:B-----5:R-:W-:Y:S03]  /*1f30*/  HMMA.16816.F32 R32, R12.reuse, R48, RZ ;  /* 0x000000300c20723c */ /* 0x060fe600000018ff */
[----:B------:R-:W5:Y:S04]  /*1f40*/  LDSM.16.M88.4 R72, [R189+0x1000] ;  /* 0x00100000bd48783b */ /* 0x000f680000000200 */
[----:B------:R-:W1:Y:S04]  /*1f50*/  LDSM.16.M88.4 R64, [R184+0x3400] ;  /* 0x00340000b840783b */ /* 0x000e680000000200 */
[----:B------:R-:W1:Y:S01]  /*1f60*/  LDSM.16.M88.4 R88, [R189+0x1400] ;  /* 0x00140000bd58783b */ /* 0x000e620000000200 */
[----:B--2---:R-:W-:Y:S03]  /*1f70*/  HMMA.16816.F32 R36, R12, R56, RZ ;  /* 0x000000380c24723c */ /* 0x004fe600000018ff */
[----:B------:R-:W2:Y:S04]  /*1f80*/  LDSM.16.M88.4 R68, [R184+0x3800] ;  /* 0x00380000b844783b */ /* 0x000ea80000000200 */
[----:B------:R-:W1:Y:S01]  /*1f90*/  LDSM.16.M88.4 R104, [R189+0x1800] ;  /* 0x00180000bd68783b */ /* 0x000e620000000200 */
[----:B------:R-:W-:Y:S03]  /*1fa0*/  HMMA.16816.F32 R28, R16, R52, R28 ;  /* 0x00000034101c723c */ /* 0x000fe6000000181c */
[----:B------:R-:W1:Y:S04]  /*1fb0*/  LDSM.16.M88.4 R60, [R184+0x3c00] ;  /* 0x003c0000b83c783b */ /* 0x000e680000000200 */
[----:B------:R-:W1:Y:S01]  /*1fc0*/  LDSM.16.M88.4 R80, [R189+0x1c00] ;  /* 0x001c0000bd50783b */ /* 0x000e620000000200 */
[----:B------:R-:W-:-:S04]  /*1fd0*/  DEPBAR.LE SB0, 0x0 ;  /* 0x000080000000791a */ /* 0x000fc80000000000 */
[----:B------:R-:W-:Y:S08]  /*1fe0*/  HMMA.16816.F32 R40, R8, R52, R32 ;  /* 0x000000340828723c */ /* 0x000ff00000001820 */
[----:B------:R-:W-:Y:S04]  /*1ff0*/  HMMA.16816.F32 R32, R20, R56, RZ ;  /* 0x000000381420723c */ /* 0x000fe800000018ff */
[----:B------:R-:W-:-:S04]  /*2000*/  FMUL.FTZ R0, R28, c[0x0][0x2ec] ;  /* 0x0000bb001c007a20 */ /* 0x000fc80000410000 */
[----:B---3--:R-:W-:Y:S01]  /*2010*/  HMMA.16816.F32 R44, R8, R76, R36 ;  /* 0x0000004c082c723c */ /* 0x008fe20000001824 */
[----:B------:R3:W-:Y:S07]  /*2020*/  MUFU.TANH R135, R0 ;  /* 0x0000000000877308 */ /* 0x0007ee0000002400 */
[----:B------:R-:W-:Y:S01]  /*2030*/  HMMA.16816.F32 R36, R12, R96, RZ ;  /* 0x000000600c24723c */ /* 0x000fe200000018ff */
[----:B---3--:R-:W-:-:S04]  /*2040*/  FMUL.FTZ R0, R29, c[0x0][0x2ec] ;  /* 0x0000bb001d007a20 */ /* 0x008fc80000410000 */
[----:B------:R3:W-:Y:S11]  /*2050*/  MUFU.TANH R144, R0 ;  /* 0x0000000000907308 */ /* 0x0007f60000002400 */
[----:B------:R-:W-:Y:S08]  /*2060*/  @!UPT UIADD3 URZ, URZ, URZ, URZ ;  /* 0x0000003f3f3ff290 */ /* 0x000ff0000fffe03f */
[----:B------:R-:W-:Y:S01]  /*2070*/  HMMA.16816.F32 R36, R8, R108, R36 ;  /* 0x0000006c0824723c */ /* 0x000fe20000001824 */
[----:B---3--:R-:W-:-:S04]  /*2080*/  FMUL.FTZ R0, R30, c[0x0][0x2ec] ;  /* 0x0000bb001e007a20 */ /* 0x008fc80000410000 */
[----:B------:R3:W-:Y:S02]  /*2090*/  MUFU.TANH R127, R0 ;  /* 0x00000000007f7308 */ /* 0x0007e40000002400 */
[----:B---3--:R-:W-:Y:S02]  /*20a0*/  FMUL.FTZ R0, R31, c[0x0][0x2ec] ;  /* 0x0000bb001f007a20 */ /* 0x008fe40000410000 */
[----:B------:R-:W-:Y:S04]  /*20b0*/  HMMA.16816.F32 R28, R16, R76, R32 ;  /* 0x0000004c101c723c */ /* 0x000fe80000001820 */
[----:B------:R3:W-:Y:S04]  /*20c0*/  MUFU.TANH R136, R0 ;  /* 0x0000000000887308 */ /* 0x0007e80000002400 */
[----:B------:R-:W-:Y:S01]  /*20d0*/  HMMA.16816.F32 R32, R20, R96, RZ ;  /* 0x000000601420723c */ /* 0x000fe200000018ff */
[----:B---3--:R-:W-:-:S04]  /*20e0*/  FMUL.FTZ R0, R40, c[0x0][0x2ec] ;  /* 0x0000bb0028007a20 */ /* 0x008fc80000410000 */
[----:B------:R3:W-:Y:S02]  /*20f0*/  MUFU.TANH R113, R0 ;  /* 0x0000000000717308 */ /* 0x0007e40000002400 */
[----:B---3--:R-:W-:-:S06]  /*2100*/  FMUL.FTZ R0, R41, c[0x0][0x2ec] ;  /* 0x0000bb0029007a20 */ /* 0x008fcc0000410000 */
[----:B------:R3:W-:Y:S02]  /*2110*/  MUFU.TANH R119, R0 ;  /* 0x0000000000777308 */ /* 0x0007e40000002400 */
[----:B---3--:R-:W-:-:S06]  /*2120*/  FMUL.FTZ R0, R42, c[0x0][0x2ec] ;  /* 0x0000bb002a007a20 */ /* 0x008fcc0000410000 */
[----:B------:R3:W1:Y:S02]  /*2130*/  MUFU.TANH R48, R0 ;  /* 0x0000000000307308 */ /* 0x0006640000002400 */
[----:B---3--:R-:W-:-:S06]  /*2140*/  FMUL.FTZ R0, R43, c[0x0][0x2ec] ;  /* 0x0000bb002b007a20 */ /* 0x008fcc0000410000 */
[----:B------:R3:W-:Y:S02]  /*2150*/  MUFU.TANH R49, R0 ;  /* 0x0000000000317308 */ /* 0x0007e40000002400 */
[----:B---3--:R-:W-:-:S06]  /*2160*/  FMUL.FTZ R0, R28, c[0x0][0x2ec] ;  /* 0x0000bb001c007a20 */ /* 0x008fcc0000410000 */
[----:B------:R3:W-:Y:S02]  /*2170*/  MUFU.TANH R143, R0 ;  /* 0x00000000008f7308 */ /* 0x0007e40000002400 */
[----:B---3--:R-:W-:-:S06]  /*2180*/  FMUL.FTZ R0, R29, c[0x0][0x2ec] ;  /* 0x0000bb001d007a20 */ /* 0x008fcc0000410000 */
[----:B------:R3:W-:Y:S02]  /*2190*/  MUFU.TANH R156, R0 ;  /* 0x00000000009c7308 */ /* 0x0007e40000002400 */
[----:B---3--:R-:W-:-:S06]  /*21a0*/  FMUL.FTZ R0, R30, c[0x0][0x2ec] ;  /* 0x0000bb001e007a20 */ /* 0x008fcc0000410000 */
        /* <DEDUP_REMOVED lines=10> */
[----:B------:R3:W-:Y:S02]  /*2250*/  MUFU.TANH R77, R0 ;  /* 0x00000000004d7308 */ /* 0x0007e40000002400 */
[----:B---3--:R-:W-:Y:S02]  /*2260*/  FMUL.FTZ R0, R47, c[0x0][0x2ec] ;  /* 0x0000bb002f007a20 */ /* 0x008fe40000410000 */
[----:B------:R-:W-:Y:S04]  /*2270*/  HMMA.16816.F32 R44, R12, R84, RZ ;  /* 0x000000540c2c723c */ /* 0x000fe800000018ff */
[----:B------:R3:W-:Y:S02]  /*2280*/  MUFU.TANH R125, R0 ;  /* 0x00000000007d7308 */ /* 0x0007e40000002400 */
[----:B---3--:R-:W-:-:S06]  /*2290*/  FMUL.FTZ R0, R28, c[0x0][0x2ec] ;  /* 0x0000bb001c007a20 */ /* 0x008fcc0000410000 */
[----:B------:R3:W-:Y:S11]  /*22a0*/  MUFU.TANH R153, R0 ;  /* 0x0000000000997308 */ /* 0x0007f60000002400 */
[----:B------:R-:W-:Y:S01]  /*22b0*/  @!UPT UIADD3 URZ, URZ, URZ, URZ ;  /* 0x0000003f3f3ff290 */ /* 0x000fe2000fffe03f */
[----:B-1----:R-:W-:Y:S01]  /*22c0*/  HMMA.16816.F32 R44, R8, R100, R44 ;  /* 0x00000064082c723c */ /* 0x002fe2000000182c */
[----:B---3--:R-:W-:-:S04]  /*22d0*/  FMUL.FTZ R0, R29, c[0x0][0x2ec] ;  /* 0x0000bb001d007a20 */ /* 0x008fc80000410000 */
[----:B------:R1:W-:Y:S02]  /*22e0*/  MUFU.TANH R168, R0 ;  /* 0x0000000000a87308 */ /* 0x0003e40000002400 */
[----:B-1----:R-:W-:-:S06]  /*22f0*/  FMUL.FTZ R0, R30, c[0x0][0x2ec] ;  /* 0x0000bb001e007a20 */ /* 0x002fcc0000410000 */
[----:B------:R1:W-:Y:S02]  /*2300*/  MUFU.TANH R147, R0 ;  /* 0x0000000000937308 */ /* 0x0003e40000002400 */
[----:B-1----:R-:W-:Y:S02]  /*2310*/  FMUL.FTZ R0, R31, c[0x0][0x2ec] ;  /* 0x0000bb001f007a20 */ /* 0x002fe40000410000 */
[----:B------:R-:W-:Y:S04]  /*2320*/  HMMA.16816.F32 R28, R16, R100, R32 ;  /* 0x00000064101c723c */ /* 0x000fe80000001820 */
[----:B------:R1:W-:Y:S04]  /*2330*/  MUFU.TANH R157, R0 ;  /* 0x00000000009d7308 */ /* 0x0003e80000002400 */
[----:B----4-:R-:W-:Y:S01]  /*2340*/  HMMA.16816.F32 R32, R20, R92, RZ ;  /* 0x0000005c1420723c */ /* 0x010fe200000018ff */
        /* <DEDUP_REMOVED lines=12> */
[----:B-----5:R-:W-:Y:S08]  /*2410*/  HMMA.16816.F32 R40, R8, R72, R36 ;  /* 0x000000480828723c */ /* 0x020ff00000001824 */
        /* <DEDUP_REMOVED lines=18> */
[----:B--2---:R-:W-:Y:S01]  /*2540*/  HMMA.16816.F32 R36, R12, R68, RZ ;  /* 0x000000440c24723c */ /* 0x004fe200000018ff */
        /* <DEDUP_REMOVED lines=43> */
[----:B--2---:R-:W-:-:S04]  /*2800*/  FMUL.FTZ R0, R44, c[0x0][0x2ec] ;  /* 0x0000bb002c007a20 */ /* 0x004fc80000410000 */
        /* <DEDUP_REMOVED lines=33> */
[----:B--2---:R-:W-:-:S07]  /*2a20*/  FMUL.FTZ R0, R39, c[0x0][0x2ec] ;  /* 0x0000bb0027007a20 */ /* 0x004fce0000410000 */
        /* <DEDUP_REMOVED lines=14> */
[----:B------:R-:W1:Y:S01]  /*2b10*/  MUFU.TANH R92, R36 ;  /* 0x00000024005c7308 */ /* 0x000e620000002400 */
[----:B------:R-:W-:Y:S02]  /*2b20*/  FMUL.FTZ R39, R39, c[0x0][0x2ec] ;  /* 0x0000bb0027277a20 */ /* 0x000fe40000410000 */
[----:B------:R-:W-:-:S05]  /*2b30*/  IMAD R0, R25, 0x80, R0 ;  /* 0x0000008019007824 */ /* 0x000fca00078e0200 */
[----:B------:R-:W2:Y:S01]  /*2b40*/  MUFU.TANH R85, R37 ;  /* 0x0000002500557308 */ /* 0x000ea20000002400 */
[C---:B------:R-:W-:Y:S02]  /*2b50*/  IADD3 R3, R0.reuse, 0x8, RZ ;  /* 0x0000000800037810 */ /* 0x040fe40007ffe0ff */
[C---:B------:R-:W-:Y:S02]  /*2b60*/  IADD3 R2, R0.reuse, 0x9, RZ ;  /* 0x0000000900027810 */ /* 0x040fe40007ffe0ff */
[-C--:B------:R-:W-:Y:S02]  /*2b70*/  ISETP.GE.AND P2, PT, R3, R24.reuse, PT ;  /* 0x000000180300720c */ /* 0x080fe40003f46270 */
[----:B------:R-:W-:Y:S01]  /*2b80*/  IADD3 R3, R0, 0x11, RZ ;  /* 0x0000001100037810 */ /* 0x000fe20007ffe0ff */
[----:B------:R-:W-:Y:S01]  /*2b90*/  MUFU.TANH R44, R38 ;  /* 0x00000026002c7308 */ /* 0x000fe20000002400 */
[-C--:B------:R-:W-:Y:S02]  /*2ba0*/  ISETP.GE.AND P0, PT, R2, R24.reuse, PT ;  /* 0x000000180200720c */ /* 0x080fe40003f06270 */
[----:B------:R-:W-:-:S02]  /*2bb0*/  ISETP.GE.AND P4, PT, R3, R24, PT ;  /* 0x000000180300720c */ /* 0x000fc40003f86270 */
[C---:B------:R-:W-:Y:S02]  /*2bc0*/  IADD3 R2, R0.reuse, 0x18, RZ ;  /* 0x0000001800027810 */ /* 0x040fe40007ffe0ff */
[-C--:B------:R-:W-:Y:S01]  /*2bd0*/  ISETP.GE.AND P6, PT, R0, R24.reuse, PT ;  /* 0x000000180000720c */ /* 0x080fe20003fc6270 */
[----:B------:R3:W-:Y:S01]  /*2be0*/  MUFU.TANH R45, R39 ;  /* 0x00000027002d7308 */ /* 0x0007e20000002400 */
[----:B------:R-:W-:Y:S02]  /*2bf0*/  ISETP.GE.AND P3, PT, R2, R24, PT ;  /* 0x000000180200720c */ /* 0x000fe40003f66270 */
[C---:B------:R-:W-:Y:S02]  /*2c00*/  IADD3 R5, R0.reuse, 0x1, RZ ;  /* 0x0000000100057810 */ /* 0x040fe40007ffe0ff */
[----:B------:R-:W-:Y:S02]  /*2c10*/  IADD3 R2, R0, 0x19, RZ ;  /* 0x0000001900027810 */ /* 0x000fe40007ffe0ff */
[----:B------:R-:W-:Y:S01]  /*2c20*/  FSEL R96, R48, -INF , !P6 ;  /* 0xff80000030607808 */ /* 0x000fe20007000000 */
[----:B------:R-:W-:Y:S01]  /*2c30*/  MUFU.TANH R46, R30 ;  /* 0x0000001e002e7308 */ /* 0x000fe20000002400 */
[----:B------:R-:W-:-:S02]  /*2c40*/  FSEL R88, R113, -INF , !P6 ;  /* 0xff80000071587808 */ /* 0x000fc40007000000 */
[----:B------:R-:W-:Y:S01]  /*2c50*/  FSEL R76, R127, -INF , !P6 ;  /* 0xff8000007f4c7808 */ /* 0x000fe20007000000 */
[----:B------:R-:W-:Y:S01]  /*2c60*/  BAR.SYNC.DEFER_BLOCKING 0x0 ;  /* 0x0000000000007b1d */ /* 0x000fe20000010000 */
[----:B------:R-:W-:Y:S02]  /*2c70*/  ISETP.GE.AND P5, PT, R5, R24, PT ;  /* 0x000000180500720c */ /* 0x000fe40003fa6270 */
[----:B-1----:R-:W-:Y:S01]  /*2c80*/  FSEL R92, R92, -INF , !P2 ;  /* 0xff8000005c5c7808 */ /* 0x002fe20005000000 */
[----:B---3--:R-:W-:Y:S01]  /*2c90*/  HMMA.16816.F32 R36, R8, R110, R40 ;  /* 0x0000006e0824723c */ /* 0x008fe20000001828 */
[----:B------:R-:W-:Y:S01]  /*2ca0*/  FSEL R93, R49, -INF , !P5 ;  /* 0xff800000315d7808 */ /* 0x000fe20006800000 */
[----:B------:R1:W-:Y:S01]  /*2cb0*/  MUFU.TANH R52, R31 ;  /* 0x0000001f00347308 */ /* 0x0003e20000002400 */
[----:B------:R-:W-:Y:S02]  /*2cc0*/  FSEL R84, R119, -INF , !P5 ;  /* 0xff80000077547808 */ /* 0x000fe40006800000 */
[----:B------:R-:W-:-:S02]  /*2cd0*/  FSEL R68, R136, -INF , !P5 ;  /* 0xff80000088447808 */ /* 0x000fc40006800000 */
[----:B------:R-:W-:Y:S01]  /*2ce0*/  IADD3 R5, R0, 0x10, RZ ;  /* 0x0000001000057810 */ /* 0x000fe20007ffe0ff */
[----:B------:R-:W-:Y:S01]  /*2cf0*/  HMMA.16816.F32 R40, R12, R94, RZ ;  /* 0x0000005e0c28723c */ /* 0x000fe200000018ff */
[----:B--2---:R-:W-:Y:S02]  /*2d00*/  FSEL R85, R85, -INF , !P0 ;  /* 0xff80000055557808 */ /* 0x004fe40004000000 */
[----:B------:R-:W-:Y:S02]  /*2d10*/  ISETP.GE.AND P1, PT, R5, R24, PT ;  /* 0x000000180500720c */ /* 0x000fe40003f26270 */
[----:B------:R-:W-:Y:S02]  /*2d20*/  FSEL R100, R125, -INF , !P4 ;  /* 0xff8000007d647808 */ /* 0x000fe40006000000 */
[----:B------:R-:W-:Y:S02]  /*2d30*/  FSEL R101, R77, -INF , !P1 ;  /* 0xff8000004d657808 */ /* 0x000fe40004800000 */
[----:B------:R-:W-:Y:S01]  /*2d40*/  FSEL R97, R97, -INF , !P1 ;  /* 0xff80000061617808 */ /* 0x000fe20004800000 */
[----:B-1----:R-:W-:Y:S01]  /*2d50*/  HMMA.16816.F32 R28, R8, R102, R32 ;  /* 0x00000066081c723c */ /* 0x002fe20000001820 */
[----:B------:R-:W-:-:S02]  /*2d60*/  FSEL R81, R139, -INF , !P1 ;  /* 0xff8000008b517808 */ /* 0x000fc40004800000 */
[----:B------:R-:W-:Y:S02]  /*2d70*/  FSEL R47, R143, -INF , !P1 ;  /* 0xff8000008f2f7808 */ /* 0x000fe40004800000 */
[----:B------:R-:W-:Y:S01]  /*2d80*/  FSEL R89, R133, -INF , !P4 ;  /* 0xff80000085597808 */ /* 0x000fe20006000000 */
[----:B------:R-:W-:Y:S02]  /*2d90*/  FMUL.FTZ R36, R36, c[0x0][0x2ec] ;  /* 0x0000bb0024247a20 */ /* 0x000fe40000410000 */
[----:B------:R-:W-:Y:S01]  /*2da0*/  FMUL.FTZ R37, R37, c[0x0][0x2ec] ;  /* 0x0000bb0025257a20 */ /* 0x000fe20000410000 */
[----:B------:R-:W-:Y:S01]  /*2db0*/  HMMA.16816.F32 R32, R12, R66, RZ ;  /* 0x000000420c20723c */ /* 0x000fe200000018ff */
[----:B------:R-:W-:Y:S01]  /*2dc0*/  FMUL.FTZ R38, R38, c[0x0][0x2ec] ;  /* 0x0000bb0026267a20 */ /* 0x000fe20000410000 */
[----:B------:R-:W-:Y:S01]  /*2dd0*/  MUFU.TANH R57, R36 ;  /* 0x0000002400397308 */ /* 0x000fe20000002400 */
[----:B------:R-:W-:-:S07]  /*2de0*/  FMUL.FTZ R39, R39, c[0x0][0x2ec] ;  /* 0x0000bb0027277a20 */ /* 0x000fce0000410000 */
[----:B------:R-:W-:Y:S05]  /*2df0*/  MUFU.TANH R60, R37 ;  /* 0x00000025003c7308 */ /* 0x000fea0000002400 */
[----:B------:R-:W-:Y:S02]  /*2e00*/  FMUL.FTZ R28, R28, c[0x0][0x2ec] ;  /* 0x0000bb001c1c7a20 */ /* 0x000fe40000410000 */
[----:B------:R-:W-:Y:S01]  /*2e10*/  FMUL.FTZ R29, R29, c[0x0][0x2ec] ;  /* 0x0000bb001d1d7a20 */ /* 0x000fe20000410000 */
[----:B------:R-:W-:Y:S01]  /*2e20*/  MUFU.TANH R109, R38 ;  /* 0x00000026006d7308 */ /* 0x000fe20000002400 */
[----:B------:R-:W-:Y:S02]  /*2e30*/  FMUL.FTZ R30, R30, c[0x0][0x2ec] ;  /* 0x0000bb001e1e7a20 */ /* 0x000fe40000410000 */
[----:B------:R-:W-:-:S05]  /*2e40*/  FMUL.FTZ R31, R31, c[0x0][0x2ec] ;  /* 0x0000bb001f1f7a20 */ /* 0x000fca0000410000 */
[----:B------:R1:W-:Y:S08]  /*2e50*/  MUFU.TANH R108, R39 ;  /* 0x00000027006c7308 */ /* 0x0003f00000002400 */
[----:B------:R-:W-:Y:S01]  /*2e60*/  MUFU.TANH R116, R28 ;  /* 0x0000001c00747308 */ /* 0x000fe20000002400 */
[----:B-1----:R-:W-:Y:S07]  /*2e70*/  HMMA.16816.F32 R36, R8, R74, R40 ;  /* 0x0000004a0824723c */ /* 0x002fee0000001828 */
        /* <DEDUP_REMOVED lines=10> */
[----:B-1----:R-:W-:Y:S06]  /*2f20*/  HMMA.16816.F32 R28, R8, R90, R32 ;  /* 0x0000005a081c723c */ /* 0x002fec0000001820 */
[----:B------:R-:W-:Y:S02]  /*2f30*/  MUFU.TANH R122, R37 ;  /* 0x00000025007a7308 */ /* 0x000fe40000002400 */
[----:B------:R-:W-:Y:S06]  /*2f40*/  HMMA.16816.F32 R32, R20, R50, RZ ;  /* 0x000000321420723c */ /* 0x000fec00000018ff */
[----:B------:R-:W-:Y:S01]  /*2f50*/  MUFU.TANH R118, R38 ;  /* 0x0000002600767308 */ /* 0x000fe20000002400 */
[----:B------:R-:W-:-:S02]  /*2f60*/  FSEL R51, R135, -INF , !P6 ;  /* 0xff80000087337808 */ /* 0x000fc40007000000 */
[----:B------:R-:W-:Y:S02]  /*2f70*/  ISETP.GE.AND P6, PT, R2, R24, PT ;  /* 0x000000180200720c */ /* 0x000fe40003fc6270 */
[----:B------:R-:W-:-:S03]  /*2f80*/  IADD3 R2, R0, 0x20, RZ ;  /* 0x0000002000027810 */ /* 0x000fc60007ffe0ff */
[----:B------:R1:W-:Y:S01]  /*2f90*/  MUFU.TANH R124, R39 ;  /* 0x00000027007c7308 */ /* 0x0003e20000002400 */
[----:B------:R-:W-:Y:S02]  /*2fa0*/  FSEL R50, R144, -INF , !P5 ;  /* 0xff80000090327808 */ /* 0x000fe40006800000 */
[----:B------:R-:W-:Y:S01]  /*2fb0*/  ISETP.GE.AND P5, PT, R2, R24, PT ;  /* 0x000000180200720c */ /* 0x000fe20003fa6270 */
[----:B------:R-:W-:Y:S01]  /*2fc0*/  FMUL.FTZ R28, R28, c[0x0][0x2ec] ;  /* 0x0000bb001c1c7a20 */ /* 0x000fe20000410000 */
[----:B------:R-:W-:Y:S01]  /*2fd0*/  IADD3 R2, R0, 0x21, RZ ;  /* 0x0000002100027810 */ /* 0x000fe20007ffe0ff */
[----:B------:R-:W-:Y:S01]  /*2fe0*/  FMUL.FTZ R29, R29, c[0x0][0x2ec] ;  /* 0x0000bb001d1d7a20 */ /* 0x000fe20000410000 */
[----:B------:R-:W-:Y:S01]  /*2ff0*/  FSEL R104, R121, -INF , !P5 ;  /* 0xff80000079687808 */ /* 0x000fe20006800000 */
[----:B------:R-:W-:Y:S01]  /*3000*/  FMUL.FTZ R30, R30, c[0x0][0x2ec] ;  /* 0x0000bb001e1e7a20 */ /* 0x000fe20000410000 */
[----:B------:R-:W-:Y:S01]  /*3010*/  MUFU.TANH R123, R28 ;  /* 0x0000001c007b7308 */ /* 0x000fe20000002400 */
[----:B------:R-:W-:Y:S01]  /*3020*/  FMUL.FTZ R31, R31, c[0x0][0x2ec] ;  /* 0x0000bb001f1f7a20 */ /* 0x000fe20000410000 */
[----:B------:R-:W-:Y:S01]  /*3030*/  FSEL R77, R147, -INF , !P5 ;  /* 0xff800000934d7808 */ /* 0x000fe20006800000 */
[----:B------:R-:W-:Y:S05]  /*3040*/  HMMA.16816.F32 R32, R16, R54, R32 ;  /* 0x000000361020723c */ /* 0x000fea0000001820 */
[----:B------:R-:W-:Y:S03]  /*3050*/  MUFU.TANH R131, R29 ;  /* 0x0000001d00837308 */ /* 0x000fe60000002400 */
[C---:B-1----:R-:W-:Y:S05]  /*3060*/  HMMA.16816.F32 R36, R8.reuse, R106, R40 ;  /* 0x0000006a0824723c */ /* 0x042fea0000001828 */
[----:B------:R-:W-:Y:S03]  /*3070*/  MUFU.TANH R129, R30 ;  /* 0x0000001e00817308 */ /* 0x000fe60000002400 */
[----:B------:R-:W-:Y:S05]  /*3080*/  HMMA.16816.F32 R8, R8, R82, R12 ;  /* 0x000000520808723c */ /* 0x000fea000000180c */
[----:B------:R-:W-:Y:S03]  /*3090*/  MUFU.TANH R130, R31 ;  /* 0x0000001f00827308 */ /* 0x000fe60000002400 */
[----:B------:R-:W-:Y:S01]  /*30a0*/  HMMA.16816.F32 R12, R20, R58, RZ ;  /* 0x0000003a140c723c */ /* 0x000fe200000018ff */
[----:B------:R-:W-:-:S02]  /*30b0*/  FMUL.FTZ R32, R32, c[0x0][0x2ec] ;  /* 0x0000bb0020207a20 */ /* 0x000fc40000410000 */
[----:B------:R-:W-:Y:S02]  /*30c0*/  FMUL.FTZ R33, R33, c[0x0][0x2ec] ;  /* 0x0000bb0021217a20 */ /* 0x000fe40000410000 */
[----:B------:R-:W-:Y:S01]  /*30d0*/  FMUL.FTZ R34, R34, c[0x0][0x2ec] ;  /* 0x0000bb0022227a20 */ /* 0x000fe20000410000 */
[----:B------:R-:W1:Y:S01]  /*30e0*/  MUFU.TANH R7, R32 ;  /* 0x0000002000077308 */ /* 0x000e620000002400 */
[----:B------:R-:W-:Y:S02]  /*30f0*/  FMUL.FTZ R35, R35, c[0x0][0x2ec] ;  /* 0x0000bb0023237a20 */ /* 0x000fe40000410000 */
[----:B------:R-:W-:Y:S02]  /*3100*/  FMUL.FTZ R37, R37, c[0x0][0x2ec] ;  /* 0x0000bb0025257a20 */ /* 0x000fe40000410000 */
[----:B------:R-:W-:Y:S02]  /*3110*/  FMUL.FTZ R39, R39, c[0x0][0x2ec] ;  /* 0x0000bb0027277a20 */ /* 0x000fe40000410000 */
[----:B------:R-:W-:Y:S01]  /*3120*/  FMUL.FTZ R36, R36, c[0x0][0x2ec] ;  /* 0x0000bb0024247a20 */ /* 0x000fe20000410000 */
[----:B------:R-:W2:Y:S01]  /*3130*/  MUFU.TANH R25, R33 ;  /* 0x0000002100197308 */ /* 0x000ea20000002400 */
[----:B------:R-:W-:-:S02]  /*3140*/  FMUL.FTZ R38, R38, c[0x0][0x2ec] ;  /* 0x0000bb0026267a20 */ /* 0x000fc40000410000 */
[----:B------:R-:W-:Y:S02]  /*3150*/  FMUL.FTZ R8, R8, c[0x0][0x2ec] ;  /* 0x0000bb0008087a20 */ /* 0x000fe40000410000 */
[----:B------:R-:W-:Y:S02]  /*3160*/  FMUL.FTZ R9, R9, c[0x0][0x2ec] ;  /* 0x0000bb0009097a20 */ /* 0x000fe40000410000 */
[----:B------:R-:W-:Y:S01]  /*3170*/  FMUL.FTZ R10, R10, c[0x0][0x2ec] ;  /* 0x0000bb000a0a7a20 */ /* 0x000fe20000410000 */
[----:B------:R-:W-:Y:S01]  /*3180*/  MUFU.TANH R154, R8 ;  /* 0x00000008009a7308 */ /* 0x000fe20000002400 */
[----:B------:R-:W-:Y:S01]  /*3190*/  FMUL.FTZ R11, R11, c[0x0][0x2ec] ;  /* 0x0000bb000b0b7a20 */ /* 0x000fe20000410000 */
[----:B------:R-:W-:Y:S01]  /*31a0*/  HMMA.16816.F32 R12, R16, R78, R12 ;  /* 0x0000004e100c723c */ /* 0x000fe2000000180c */
[----:B-1----:R-:W-:-:S05]  /*31b0*/  FSEL R49, R7, -INF , !P2 ;  /* 0xff80000007317808 */ /* 0x002fca0005000000 */
[----:B------:R-:W-:Y:S01]  /*31c0*/  MUFU.TANH R155, R9 ;  /* 0x00000009009b7308 */ /* 0x000fe20000002400 */
[----:B--2---:R-:W-:Y:S02]  /*31d0*/  FSEL R48, R25, -INF , !P0 ;  /* 0xff80000019307808 */ /* 0x004fe40004000000 */
[----:B------:R-:W-:-:S05]  /*31e0*/  FSEL R78, R145, -INF , !P4 ;  /* 0xff800000914e7808 */ /* 0x000fca0006000000 */
[----:B------:R-:W-:Y:S08]  /*31f0*/  MUFU.TANH R162, R10 ;  /* 0x0000000a00a27308 */ /* 0x000ff00000002400 */
[----:B------:R1:W-:Y:S02]  /*3200*/  MUFU.TANH R163, R11 ;  /* 0x0000000b00a37308 */ /* 0x0003e40000002400 */
[----:B------:R-:W-:-:S02]  /*3210*/  FMUL.FTZ R12, R12, c[0x0][0x2ec] ;  /* 0x0000bb000c0c7a20 */ /* 0x000fc40000410000 */
[----:B------:R-:W-:Y:S02]  /*3220*/  FMUL.FTZ R14, R14, c[0x0][0x2ec] ;  /* 0x0000bb000e0e7a20 */ /* 0x000fe40000410000 */
[----:B------:R-:W-:Y:S02]  /*3230*/  FMUL.FTZ R13, R13, c[0x0][0x2ec] ;  /* 0x0000bb000d0d7a20 */ /* 0x000fe40000410000 */
[----:B------:R-:W2:Y:S01]  /*3240*/  MUFU.TANH R6, R34 ;  /* 0x0000002200067308 */ /* 0x000ea20000002400 */
[----:B------:R-:W-:Y:S01]  /*3250*/  FMUL.FTZ R15, R15, c[0x0][0x2ec] ;  /* 0x0000bb000f0f7a20 */ /* 0x000fe20000410000 */
[----:B-1----:R-:W-:Y:S06]  /*3260*/  HMMA.16816.F32 R8, R20, R98, RZ ;  /* 0x000000621408723c */ /* 0x002fec00000018ff */
[----:B------:R-:W1:Y:S01]  /*3270*/  MUFU.TANH R3, R35 ;  /* 0x0000002300037308 */ /* 0x000e620000002400 */
[----:B------:R-:W-:-:S02]  /*3280*/  FSEL R99, R44, -INF , !P2 ;  /* 0xff8000002c637808 */ /* 0x000fc40005000000 */
[----:B--2---:R-:W-:-:S05]  /*3290*/  FSEL R80, R6, -INF , !P2 ;  /* 0xff80000006507808 */ /* 0x004fca0005000000 */
[----:B------:R-:W-:Y:S01]  /*32a0*/  MUFU.TANH R12, R12 ;  /* 0x0000000c000c7308 */ /* 0x000fe20000002400 */
[-C--:B------:R-:W-:Y:S02]  /*32b0*/  ISETP.GE.AND P2, PT, R2, R24.reuse, PT ;  /* 0x000000180200720c */ /* 0x080fe40003f46270 */
[----:B------:R-:W-:Y:S02]  /*32c0*/  IADD3 R2, R0, 0x28, RZ ;  /* 0x0000002800027810 */ /* 0x000fe40007ffe0ff */
[----:B------:R-:W-:Y:S02]  /*32d0*/  FSEL R98, R45, -INF , !P0 ;  /* 0xff8000002d627808 */ /* 0x000fe40004000000 */
[----:B-1----:R-:W-:Y:S01]  /*32e0*/  FSEL R79, R3, -INF , !P0 ;  /* 0xff800000034f7808 */ /* 0x002fe20004000000 */
[----:B------:R-:W1:Y:S01]  /*32f0*/  MUFU.TANH R14, R14 ;  /* 0x0000000e000e7308 */ /* 0x000e620000002400 */
[----:B------:R-:W-:Y:S02]  /*3300*/  ISETP.GE.AND P0, PT, R2, R24, PT ;  /* 0x000000180200720c */ /* 0x000fe40003f06270 */
[----:B------:R-:W-:-:S02]  /*3310*/  IADD3 R2, R0, 0x29, RZ ;  /* 0x0000002900027810 */ /* 0x000fc40007ffe0ff */
[----:B------:R-:W-:Y:S01]  /*3320*/  FSEL R44, R153, -INF , !P5 ;  /* 0xff800000992c7808 */ /* 0x000fe20006800000 */
[----:B------:R-:W-:Y:S01]  /*3330*/  HMMA.16816.F32 R32, R16, R110, R8 ;  /* 0x0000006e1020723c */ /* 0x000fe20000001808 */
[----:B------:R-:W-:Y:S01]  /*3340*/  ISETP.GE.AND P1, PT, R2, R24, PT ;  /* 0x000000180200720c */ /* 0x000fe20003f26270 */
[----:B------:R-:W2:Y:S01]  /*3350*/  MUFU.TANH R13, R13 ;  /* 0x0000000d000d7308 */ /* 0x000ea20000002400 */
[----:B------:R-:W-:Y:S02]  /*3360*/  IADD3 R2, R0, 0x30, RZ ;  /* 0x0000003000027810 */ /* 0x000fe40007ffe0ff */
[----:B------:R-:W-:Y:S02]  /*3370*/  FSEL R105, R138, -INF , !P2 ;  /* 0xff8000008a697808 */ /* 0x000fe40005000000 */
[----:B------:R-:W-:Y:S01]  /*3380*/  FSEL R69, R157, -INF , !P2 ;  /* 0xff8000009d457808 */ /* 0x000fe20005000000 */
[----:B------:R-:W-:Y:S01]  /*3390*/  HMMA.16816.F32 R8, R20, R86, RZ ;  /* 0x000000561408723c */ /* 0x000fe200000018ff */
[----:B------:R-:W-:Y:S01]  /*33a0*/  FSEL R43, R168, -INF , !P2 ;  /* 0xff800000a82b7808 */ /* 0x000fe20005000000 */
[----:B------:R-:W3:Y:S01]  /*33b0*/  MUFU.TANH R15, R15 ;  /* 0x0000000f000f7308 */ /* 0x000ee20000002400 */
[----:B-1----:R-:W-:-:S02]  /*33c0*/  FSEL R73, R14, -INF , !P3 ;  /* 0xff8000000e497808 */ /* 0x002fc40005800000 */
[----:B------:R-:W-:Y:S02]  /*33d0*/  FSEL R109, R109, -INF , !P0 ;  /* 0xff8000006d6d7808 */ /* 0x000fe40004000000 */
[----:B------:R-:W-:Y:S02]  /*33e0*/  FSEL R87, R53, -INF , !P3 ;  /* 0xff80000035577808 */ /* 0x000fe40005800000 */
[----:B------:R-:W-:Y:S01]  /*33f0*/  FSEL R86, R56, -INF , !P6 ;  /* 0xff80000038567808 */ /* 0x000fe20007000000 */
[----:B------:R1:W-:Y:S01]  /*3400*/  MUFU.TANH R134, R37 ;  /* 0x0000002500867308 */ /* 0x0003e20000002400 */
[----:B--2---:R-:W-:Y:S02]  /*3410*/  FSEL R45, R13, -INF , !P6 ;  /* 0xff8000000d2d7808 */ /* 0x004fe40007000000 */
[----:B------:R-:W-:-:S03]  /*3420*/  FSEL R108, R108, -INF , !P1 ;  /* 0xff8000006c6c7808 */ /* 0x000fc60004800000 */
[----:B------:R-:W-:Y:S02]  /*3430*/  FMUL.FTZ R32, R32, c[0x0][0x2ec] ;  /* 0x0000bb0020207a20 */ /* 0x000fe40000410000 */
[----:B------:R-:W-:Y:S01]  /*3440*/  FMUL.FTZ R34, R34, c[0x0][0x2ec] ;  /* 0x0000bb0022227a20 */ /* 0x000fe20000410000 */
[----:B---3--:R-:W-:Y:S01]  /*3450*/  FSEL R72, R15, -INF , !P6 ;  /* 0xff8000000f487808 */ /* 0x008fe20007000000 */
[----:B------:R-:W-:Y:S01]  /*3460*/  FMUL.FTZ R33, R33, c[0x0][0x2ec] ;  /* 0x0000bb0021217a20 */ /* 0x000fe20000410000 */
[----:B------:R-:W-:Y:S01]  /*3470*/  MUFU.TANH R150, R39 ;  /* 0x0000002700967308 */ /* 0x000fe20000002400 */
[----:B------:R-:W-:Y:S02]  /*3480*/  FMUL.FTZ R35, R35, c[0x0][0x2ec] ;  /* 0x0000bb0023237a20 */ /* 0x000fe40000410000 */
[----:B------:R-:W-:Y:S01]  /*3490*/  HMMA.16816.F32 R28, R16, R102, R8 ;  /* 0x00000066101c723c */ /* 0x000fe20000001808 */
[----:B-1----:R-:W-:Y:S02]  /*34a0*/  FSEL R37, R156, -INF , !P4 ;  /* 0xff8000009c257808 */ /* 0x002fe40006000000 */
[----:B------:R-:W-:-:S02]  /*34b0*/  ISETP.GE.AND P4, PT, R2, R24, PT ;  /* 0x000000180200720c */ /* 0x000fc40003f86270 */
[----:B------:R-:W-:Y:S01]  /*34c0*/  MUFU.TANH R32, R32 ;  /* 0x0000002000207308 */ /* 0x000fe20000002400 */
[----:B------:R-:W-:Y:S02]  /*34d0*/  IADD3 R2, R0, 0x31, RZ ;  /* 0x0000003100027810 */ /* 0x000fe40007ffe0ff */
[----:B------:R-:W-:Y:S01]  /*34e0*/  HMMA.16816.F32 R8, R20, R94, RZ ;  /* 0x0000005e1408723c */ /* 0x000fe200000018ff */
[----:B------:R-:W-:Y:S02]  /*34f0*/  FSEL R102, R128, -INF , !P5 ;  /* 0xff80000080667808 */ /* 0x000fe40006800000 */
[----:B------:R-:W-:Y:S02]  /*3500*/  FSEL R103, R142, -INF , !P2 ;  /* 0xff8000008e677808 */ /* 0x000fe40005000000 */
[----:B------:R-:W1:Y:S01]  /*3510*/  MUFU.TANH R34, R34 ;  /* 0x0000002200227308 */ /* 0x000e620000002400 */
[----:B------:R-:W-:Y:S02]  /*3520*/  FSEL R112, R137, -INF , !P4 ;  /* 0xff80000089707808 */ /* 0x000fe40006000000 */
[----:B------:R-:W-:-:S02]  /*3530*/  FSEL R95, R46, -INF , !P3 ;  /* 0xff8000002e5f7808 */ /* 0x000fc40005800000 */
[----:B------:R-:W-:Y:S02]  /*3540*/  FSEL R46, R12, -INF , !P3 ;  /* 0xff8000000c2e7808 */ /* 0x000fe40005800000 */
[-C--:B------:R-:W-:Y:S01]  /*3550*/  ISETP.GE.AND P3, PT, R2, R24.reuse, PT ;  /* 0x000000180200720c */ /* 0x080fe20003f66270 */
[----:B------:R-:W-:Y:S01]  /*3560*/  MUFU.TANH R33, R33 ;  /* 0x0000002100217308 */ /* 0x000fe20000002400 */
[----:B------:R-:W-:Y:S02]  /*3570*/  IADD3 R2, R0, 0x38, RZ ;  /* 0x0000003800027810 */ /* 0x000fe40007ffe0ff */
[----:B------:R-:W-:Y:S01]  /*3580*/  FSEL R94, R52, -INF , !P6 ;  /* 0xff800000345e7808 */ /* 0x000fe20007000000 */
[----:B------:R-:W-:Y:S01]  /*3590*/  FMUL.FTZ R28, R28, c[0x0][0x2ec] ;  /* 0x0000bb001c1c7a20 */ /* 0x000fe20000410000 */
[-C--:B------:R-:W-:Y:S01]  /*35a0*/  ISETP.GE.AND P6, PT, R2, R24.reuse, PT ;  /* 0x000000180200720c */ /* 0x080fe20003fc6270 */
[----:B------:R-:W-:Y:S01]  /*35b0*/  FMUL.FTZ R30, R30, c[0x0][0x2ec] ;  /* 0x0000bb001e1e7a20 */ /* 0x000fe20000410000 */
[----:B------:R-:W-:Y:S01]  /*35c0*/  IADD3 R2, R0, 0x39, RZ ;  /* 0x0000003900027810 */ /* 0x000fe20007ffe0ff */
[----:B------:R-:W2:Y:S01]  /*35d0*/  MUFU.TANH R35, R35 ;  /* 0x0000002300237308 */ /* 0x000ea20000002400 */
[----:B-1----:R-:W-:Y:S01]  /*35e0*/  FSEL R65, R34, -INF , !P0 ;  /* 0xff80000022417808 */ /* 0x002fe20004000000 */
[----:B------:R-:W-:Y:S01]  /*35f0*/  FMUL.FTZ R29, R29, c[0x0][0x2ec] ;  /* 0x0000bb001d1d7a20 */ /* 0x000fe20000410000 */
[----:B------:R-:W-:Y:S01]  /*3600*/  HMMA.16816.F32 R12, R16, R74, R8 ;  /* 0x0000004a100c723c */ /* 0x000fe20000001808 */
[----:B------:R-:W-:Y:S01]  /*3610*/  ISETP.GE.AND P5, PT, R2, R24, PT ;  /* 0x000000180200720c */ /* 0x000fe20003fa6270 */
[----:B------:R-:W-:Y:S01]  /*3620*/  FMUL.FTZ R31, R31, c[0x0][0x2ec] ;  /* 0x0000bb001f1f7a20 */ /* 0x000fe20000410000 */
[----:B------:R-:W-:-:S02]  /*3630*/  IADD3 R2, R0, 0x40, RZ ;  /* 0x0000004000027810 */ /* 0x000fc40007ffe0ff */
[----:B------:R-:W-:Y:S01]  /*3640*/  FSEL R42, R32, -INF , !P0 ;  /* 0xff800000202a7808 */ /* 0x000fe20004000000 */
[----:B------:R-:W-:Y:S01]  /*3650*/  MUFU.TANH R7, R28 ;  /* 0x0000001c00077308 */ /* 0x000fe20000002400 */
[----:B------:R-:W-:Y:S01]  /*3660*/  ISETP.GE.AND P2, PT, R2, R24, PT ;  /* 0x000000180200720c */ /* 0x000fe20003f46270 */
[----:B------:R-:W-:Y:S01]  /*3670*/  HMMA.16816.F32 R8, R20, R66, RZ ;  /* 0x000000421408723c */ /* 0x000fe200000018ff */
[----:B------:R-:W-:Y:S02]  /*3680*/  IADD3 R2, R0, 0x41, RZ ;  /* 0x0000004100027810 */ /* 0x000fe40007ffe0ff */
[----:B------:R-:W-:Y:S02]  /*3690*/  FSEL R75, R60, -INF , !P1 ;  /* 0xff8000003c4b7808 */ /* 0x000fe40004800000 */
[----:B--2---:R-:W-:Y:S01]  /*36a0*/  FSEL R64, R35, -INF , !P1 ;  /* 0xff80000023407808 */ /* 0x004fe20004800000 */
[----:B------:R-:W1:Y:S01]  /*36b0*/  MUFU.TANH R5, R30 ;  /* 0x0000001e00057308 */ /* 0x000e620000002400 */
[----:B------:R-:W-:-:S02]  /*36c0*/  FSEL R66, R57, -INF , !P0 ;  /* 0xff80000039427808 */ /* 0x000fc40004000000 */
[-C--:B------:R-:W-:Y:S02]  /*36d0*/  ISETP.GE.AND P0, PT, R2, R24.reuse, PT ;  /* 0x000000180200720c */ /* 0x080fe40003f06270 */
[----:B------:R-:W-:Y:S02]  /*36e0*/  IADD3 R2, R0, 0x48, RZ ;  /* 0x0000004800027810 */ /* 0x000fe40007ffe0ff */
[----:B------:R-:W-:Y:S01]  /*36f0*/  FSEL R41, R33, -INF , !P1 ;  /* 0xff80000021297808 */ /* 0x000fe20004800000 */
[----:B------:R-:W-:Y:S01]  /*3700*/  MUFU.TANH R6, R29 ;  /* 0x0000001d00067308 */ /* 0x000fe20000002400 */
[-C--:B------:R-:W-:Y:S01]  /*3710*/  ISETP.GE.AND P1, PT, R2, R24.reuse, PT ;  /* 0x000000180200720c */ /* 0x080fe20003f26270 */
[----:B------:R-:W-:Y:S01]  /*3720*/  FMUL.FTZ R12, R12, c[0x0][0x2ec] ;  /* 0x0000bb000c0c7a20 */ /* 0x000fe20000410000 */
[----:B------:R-:W-:Y:S01]  /*3730*/  IADD3 R2, R0, 0x49, RZ ;  /* 0x0000004900027810 */ /* 0x000fe20007ffe0ff */
[----:B------:R-:W-:Y:S01]  /*3740*/  FMUL.FTZ R14, R14, c[0x0][0x2ec] ;  /* 0x0000bb000e0e7a20 */ /* 0x000fe20000410000 */
[----:B------:R-:W-:Y:S01]  /*3750*/  FSEL R110, R141, -INF , !P4 ;  /* 0xff8000008d6e7808 */ /* 0x000fe20006000000 */
[----:B------:R-:W-:Y:S01]  /*3760*/  FMUL.FTZ R13, R13, c[0x0][0x2ec] ;  /* 0x0000bb000d0d7a20 */ /* 0x000fe20000410000 */
[----:B------:R-:W-:Y:S01]  /*3770*/  FSEL R61, R159, -INF , !P4 ;  /* 0xff8000009f3d7808 */ /* 0x000fe20006000000 */
[----:B------:R2:W3:Y:S01]  /*3780*/  MUFU.TANH R3, R31 ;  /* 0x0000001f00037308 */ /* 0x0004e20000002400 */
[----:B------:R-:W-:Y:S01]  /*3790*/  FSEL R40, R167, -INF , !P4 ;  /* 0xff800000a7287808 */ /* 0x000fe20006000000 */
        /* <DEDUP_REMOVED lines=9> */
[----:B--2---:R-:W-:Y:S01]  /*3830*/  HMMA.16816.F32 R28, R16, R90, R8 ;  /* 0x0000005a101c723c */ /* 0x004fe20000001808 */
[----:B------:R-:W-:Y:S01]  /*3840*/  IADD3 R2, R0, 0x51, RZ ;  /* 0x0000005100027810 */ /* 0x000fe20007ffe0ff */
[----:B------:R-:W-:Y:S01]  /*3850*/  MUFU.TANH R12, R12 ;  /* 0x0000000c000c7308 */ /* 0x000fe20000002400 */
[----:B------:R-:W-:-:S02]  /*3860*/  FSEL R114, R114, -INF , !P6 ;  /* 0xff80000072727808 */ /* 0x000fc40007000000 */
[----:B-1----:R-:W-:Y:S02]  /*3870*/  FSEL R59, R5, -INF , !P6 ;  /* 0xff800000053b7808 */ /* 0x002fe40007000000 */
[----:B------:R-:W-:Y:S01]  /*3880*/  FSEL R91, R116, -INF , !P6 ;  /* 0xff800000745b7808 */ /* 0x000fe20007000000 */
[C---:B------:R-:W-:Y:S01]  /*3890*/  HMMA.16816.F32 R8, R20.reuse, R70, RZ ;  /* 0x000000461408723c */ /* 0x040fe200000018ff */
[----:B----4-:R-:W-:Y:S01]  /*38a0*/  FSEL R36, R7, -INF , !P6 ;  /* 0xff80000007247808 */ /* 0x010fe20007000000 */
[----:B------:R-:W1:Y:S01]  /*38b0*/  MUFU.TANH R14, R14 ;  /* 0x0000000e000e7308 */ /* 0x000e620000002400 */
[----:B------:R-:W-:Y:S02]  /*38c0*/  ISETP.GE.AND P6, PT, R2, R24, PT ;  /* 0x000000180200720c */ /* 0x000fe40003fc6270 */
[----:B------:R-:W-:Y:S02]  /*38d0*/  IADD3 R2, R0, 0x58, RZ ;  /* 0x0000005800027810 */ /* 0x000fe40007ffe0ff */
[----:B------:R-:W-:Y:S01]  /*38e0*/  FSEL R115, R115, -INF , !P5 ;  /* 0xff80000073737808 */ /* 0x000fe20006800000 */
[----:B------:R-:W-:Y:S01]  /*38f0*/  HMMA.16816.F32 R20, R20, R62, RZ ;  /* 0x0000003e1414723c */ /* 0x000fe200000018ff */
[----:B------:R-:W-:Y:S01]  /*3900*/  FSEL R90, R117, -INF , !P5 ;  /* 0xff800000755a7808 */ /* 0x000fe20006800000 */
[----:B------:R-:W-:Y:S01]  /*3910*/  MUFU.TANH R13, R13 ;  /* 0x0000000d000d7308 */ /* 0x000fe20000002400 */
[----:B---3--:R-:W-:-:S02]  /*3920*/  FSEL R58, R3, -INF , !P5 ;  /* 0xff800000033a7808 */ /* 0x008fc40006800000 */
[----:B------:R-:W-:Y:S02]  /*3930*/  FSEL R35, R6, -INF , !P5 ;  /* 0xff80000006237808 */ /* 0x000fe40006800000 */
[-C--:B------:R-:W-:Y:S01]  /*3940*/  ISETP.GE.AND P5, PT, R2, R24.reuse, PT ;  /* 0x000000180200720c */ /* 0x080fe20003fa6270 */
[----:B------:R-:W-:Y:S01]  /*3950*/  FMUL.FTZ R28, R28, c[0x0][0x2ec] ;  /* 0x0000bb001c1c7a20 */ /* 0x000fe20000410000 */
[----:B------:R-:W-:Y:S01]  /*3960*/  IADD3 R2, R0, 0x59, RZ ;  /* 0x0000005900027810 */ /* 0x000fe20007ffe0ff */
[----:B------:R-:W2:Y:S01]  /*3970*/  MUFU.TANH R15, R15 ;  /* 0x0000000f000f7308 */ /* 0x000ea20000002400 */
[----:B------:R-:W-:Y:S01]  /*3980*/  FSEL R119, R146, -INF , !P2 ;  /* 0xff80000092777808 */ /* 0x000fe20005000000 */
[----:B------:R-:W-:Y:S01]  /*3990*/  FMUL.FTZ R30, R30, c[0x0][0x2ec] ;  /* 0x0000bb001e1e7a20 */ /* 0x000fe20000410000 */
[----:B------:R-:W-:Y:S01]  /*39a0*/  FSEL R116, R151, -INF , !P2 ;  /* 0xff80000097747808 */ /* 0x000fe20005000000 */
[----:B------:R-:W-:Y:S01]  /*39b0*/  FMUL.FTZ R29, R29, c[0x0][0x2ec] ;  /* 0x0000bb001d1d7a20 */ /* 0x000fe20000410000 */
[----:B------:R-:W-:Y:S01]  /*39c0*/  FSEL R57, R174, -INF , !P2 ;  /* 0xff800000ae397808 */ /* 0x000fe20005000000 */
[----:B------:R-:W-:Y:S01]  /*39d0*/  HMMA.16816.F32 R8, R16, R106, R8 ;  /* 0x0000006a1008723c */ /* 0x000fe20000001808 */
[----:B------:R-:W-:Y:S01]  /*39e0*/  FSEL R34, R177, -INF , !P2 ;  /* 0xff800000b1227808 */ /* 0x000fe20005000000 */
[----:B------:R3:W-:Y:S01]  /*39f0*/  MUFU.TANH R148, R38 ;  /* 0x0000002600947308 */ /* 0x0007e20000002400 */
[----:B------:R-:W-:Y:S01]  /*3a00*/  ISETP.GE.AND P2, PT, R2, R24, PT ;  /* 0x000000180200720c */ /* 0x000fe20003f46270 */
[----:B------:R-:W-:Y:S01]  /*3a10*/  FMUL.FTZ R31, R31, c[0x0][0x2ec] ;  /* 0x0000bb001f1f7a20 */ /* 0x000fe20000410000 */
[----:B------:R-:W-:-:S02]  /*3a20*/  IADD3 R2, R0, 0x60, RZ ;  /* 0x0000006000027810 */ /* 0x000fc40007ffe0ff */
[----:B------:R-:W-:Y:S01]  /*3a30*/  FSEL R121, R149, -INF , !P0 ;  /* 0xff80000095797808 */ /* 0x000fe20004000000 */
[----:B------:R-:W-:Y:S01]  /*3a40*/  HMMA.16816.F32 R16, R16, R82, R20 ;  /* 0x000000521010723c */ /* 0x000fe20000001814 */
[----:B------:R-:W-:Y:S01]  /*3a50*/  FSEL R117, R166, -INF , !P0 ;  /* 0xff800000a6757808 */ /* 0x000fe20004000000 */
[----:B------:R-:W-:Y:S01]  /*3a60*/  MUFU.TANH R28, R28 ;  /* 0x0000001c001c7308 */ /* 0x000fe20000002400 */
[----:B------:R-:W-:Y:S02]  /*3a70*/  FSEL R56, R180, -INF , !P0 ;  /* 0xff800000b4387808 */ /* 0x000fe40004000000 */
[----:B------:R-:W-:Y:S02]  /*3a80*/  FSEL R33, R191, -INF , !P0 ;  /* 0xff800000bf217808 */ /* 0x000fe40004000000 */
[----:B------:R-:W-:Y:S02]  /*3a90*/  ISETP.GE.AND P0, PT, R2, R24, PT ;  /* 0x000000180200720c */ /* 0x000fe40003f06270 */
[----:B------:R-:W-:Y:S01]  /*3aa0*/  IADD3 R2, R0, 0x61, RZ ;  /* 0x0000006100027810 */ /* 0x000fe20007ffe0ff */
[----:B---3--:R-:W-:Y:S01]  /*3ab0*/  IMAD R38, R27, 0x20, R26 ;  /* 0x000000201b267824 */ /* 0x008fe200078e021a */
[----:B------:R-:W-:Y:S01]  /*3ac0*/  FSEL R118, R118, -INF , !P1 ;  /* 0xff80000076767808 */ /* 0x000fe20004800000 */
[----:B------:R-:W3:Y:S01]  /*3ad0*/  MUFU.TANH R30, R30 ;  /* 0x0000001e001e7308 */ /* 0x000ee20000002400 */
[----:B------:R-:W-:-:S02]  /*3ae0*/  FSEL R107, R120, -INF , !P1 ;  /* 0xff800000786b7808 */ /* 0x000fc40004800000 */
[----:B-1----:R-:W-:Y:S01]  /*3af0*/  FSEL R55, R14, -INF , !P1 ;  /* 0xff8000000e377808 */ /* 0x002fe20004800000 */
[----:B------:R-:W-:Y:S01]  /*3b00*/  FMUL.FTZ R3, R10, c[0x0][0x2ec] ;  /* 0x0000bb000a037a20 */ /* 0x000fe20000410000 */
[----:B------:R-:W-:Y:S01]  /*3b10*/  FSEL R32, R12, -INF , !P1 ;  /* 0xff8000000c207808 */ /* 0x000fe20004800000 */
[----:B------:R-:W-:Y:S01]  /*3b20*/  FMUL.FTZ R8, R8, c[0x0][0x2ec] ;  /* 0x0000bb0008087a20 */ /* 0x000fe20000410000 */
[-C--:B------:R-:W-:Y:S01]  /*3b30*/  ISETP.GE.AND P1, PT, R2, R24.reuse, PT ;  /* 0x000000180200720c */ /* 0x080fe20003f26270 */
[----:B------:R-:W-:Y:S01]  /*3b40*/  MUFU.TANH R29, R29 ;  /* 0x0000001d001d7308 */ /* 0x000fe20000002400 */
[----:B------:R-:W-:Y:S01]  /*3b50*/  IADD3 R2, R0, 0x70, RZ ;  /* 0x0000007000027810 */ /* 0x000fe20007ffe0ff */
[----:B------:R-:W-:Y:S01]  /*3b60*/  FMUL.FTZ R5, R9, c[0x0][0x2ec] ;  /* 0x0000bb0009057a20 */ /* 0x000fe20000410000 */
[----:B------:R-:W-:Y:S01]  /*3b70*/  FSEL R124, R124, -INF , !P4 ;  /* 0xff8000007c7c7808 */ /* 0x000fe20006000000 */
[----:B------:R-:W-:Y:S01]  /*3b80*/  FMUL.FTZ R16, R16, c[0x0][0x2ec] ;  /* 0x0000bb0010107a20 */ /* 0x000fe20000410000 */
[----:B------:R-:W-:Y:S01]  /*3b90*/  FSEL R106, R122, -INF , !P4 ;  /* 0xff8000007a6a7808 */ /* 0x000fe20006000000 */
[----:B------:R-:W-:Y:S01]  /*3ba0*/  FMUL.FTZ R18, R18, c[0x0][0x2ec] ;  /* 0x0000bb0012127a20 */ /* 0x000fe20000410000 */
[----:B--2---:R-:W-:Y:S01]  /*3bb0*/  FSEL R54, R15, -INF , !P4 ;  /* 0xff8000000f367808 */ /* 0x004fe20006000000 */
[----:B------:R-:W1:Y:S01]  /*3bc0*/  MUFU.TANH R31, R31 ;  /* 0x0000001f001f7308 */ /* 0x000e620000002400 */
[----:B------:R-:W-:Y:S01]  /*3bd0*/  FSEL R27, R13, -INF , !P4 ;  /* 0xff8000000d1b7808 */ /* 0x000fe20006000000 */
[----:B------:R-:W-:Y:S01]  /*3be0*/  FMUL.FTZ R17, R17, c[0x0][0x2ec] ;  /* 0x0000bb0011117a20 */ /* 0x000fe20000410000 */
[----:B------:R-:W-:-:S02]  /*3bf0*/  ISETP.GE.AND P4, PT, R2, R24, PT ;  /* 0x000000180200720c */ /* 0x000fc40003f86270 */
[----:B------:R-:W-:Y:S02]  /*3c00*/  IADD3 R2, R0, 0x71, RZ ;  /* 0x0000007100027810 */ /* 0x000fe40007ffe0ff */
[----:B------:R-:W-:Y:S01]  /*3c10*/  FSEL R128, R158, -INF , !P3 ;  /* 0xff8000009e807808 */ /* 0x000fe20005800000 */
[----:B------:R2:W4:Y:S01]  /*3c20*/  MUFU.TANH R6, R3 ;  /* 0x0000000300067308 */ /* 0x0005220000002400 */
[----:B------:R-:W-:Y:S02]  /*3c30*/  FSEL R125, R165, -INF , !P3 ;  /* 0xff800000a57d7808 */ /* 0x000fe40005800000 */
[----:B------:R-:W-:Y:S02]  /*3c40*/  FSEL R53, R182, -INF , !P3 ;  /* 0xff800000b6357808 */ /* 0x000fe40005800000 */
[----:B------:R-:W-:Y:S02]  /*3c50*/  FSEL R26, R190, -INF , !P3 ;  /* 0xff800000be1a7808 */ /* 0x000fe40005800000 */
[----:B------:R-:W-:Y:S01]  /*3c60*/  ISETP.GE.AND P3, PT, R2, R24, PT ;  /* 0x000000180200720c */ /* 0x000fe20003f66270 */
[----:B------:R-:W5:Y:S01]  /*3c70*/  MUFU.TANH R8, R8 ;  /* 0x0000000800087308 */ /* 0x000f620000002400 */
[----:B------:R-:W-:-:S02]  /*3c80*/  IADD3 R2, R0, 0x68, RZ ;  /* 0x0000006800027810 */ /* 0x000fc40007ffe0ff */
[----:B------:R-:W-:Y:S02]  /*3c90*/  FSEL R127, R175, -INF , !P6 ;  /* 0xff800000af7f7808 */ /* 0x000fe40007000000 */
[----:B------:R-:W-:Y:S02]  /*3ca0*/  FSEL R120, R179, -INF , !P6 ;  /* 0xff800000b3787808 */ /* 0x000fe40007000000 */
[----:B------:R-:W-:Y:S01]  /*3cb0*/  FSEL R52, R193, -INF , !P6 ;  /* 0xff800000c1347808 */ /* 0x000fe20007000000 */
[----:B--2---:R-:W-:Y:S01]  /*3cc0*/  FMUL.FTZ R3, R11, c[0x0][0x2ec] ;  /* 0x0000bb000b037a20 */ /* 0x004fe20000410000 */
[----:B------:R-:W-:Y:S01]  /*3cd0*/  FSEL R25, R196, -INF , !P6 ;  /* 0xff800000c4197808 */ /* 0x000fe20007000000 */
[----:B------:R-:W-:Y:S01]  /*3ce0*/  MUFU.TANH R5, R5 ;  /* 0x0000000500057308 */ /* 0x000fe20000002400 */
[----:B------:R-:W-:Y:S02]  /*3cf0*/  ISETP.GE.AND P6, PT, R2, R24, PT ;  /* 0x000000180200720c */ /* 0x000fe40003fc6270 */
[----:B------:R-:W-:-:S02]  /*3d00*/  IADD3 R2, R0, 0x69, RZ ;  /* 0x0000006900027810 */ /* 0x000fc40007ffe0ff */
[----:B------:R-:W-:Y:S02]  /*3d10*/  FSEL R129, R129, -INF , !P5 ;  /* 0xff80000081817808 */ /* 0x000fe40006800000 */
[----:B------:R-:W-:Y:S01]  /*3d20*/  FSEL R123, R123, -INF , !P5 ;  /* 0xff8000007b7b7808 */ /* 0x000fe20006800000 */
[----:B------:R-:W2:Y:S01]  /*3d30*/  MUFU.TANH R3, R3 ;  /* 0x0000000300037308 */ /* 0x000ea20000002400 */
[----:B---3--:R-:W-:Y:S02]  /*3d40*/  FSEL R62, R30, -INF , !P5 ;  /* 0xff8000001e3e7808 */ /* 0x008fe40006800000 */
[----:B------:R-:W-:Y:S02]  /*3d50*/  FSEL R28, R28, -INF , !P5 ;  /* 0xff8000001c1c7808 */ /* 0x000fe40006800000 */
[----:B------:R-:W-:Y:S02]  /*3d60*/  ISETP.GE.AND P5, PT, R2, R24, PT ;  /* 0x000000180200720c */ /* 0x000fe40003fa6270 */
[----:B------:R-:W-:Y:S01]  /*3d70*/  IADD3 R2, R0, 0x78, RZ ;  /* 0x0000007800027810 */ /* 0x000fe20007ffe0ff */
[----:B------:R-:W-:Y:S01]  /*3d80*/  MUFU.TANH R16, R16 ;  /* 0x0000001000107308 */ /* 0x000fe20000002400 */
[----:B------:R-:W-:-:S02]  /*3d90*/  FSEL R130, R130, -INF , !P2 ;  /* 0xff80000082827808 */ /* 0x000fc40005000000 */
[----:B------:R-:W-:Y:S02]  /*3da0*/  FSEL R122, R131, -INF , !P2 ;  /* 0xff800000837a7808 */ /* 0x000fe40005000000 */
[----:B-1----:R-:W-:Y:S02]  /*3db0*/  FSEL R74, R31, -INF , !P2 ;  /* 0xff8000001f4a7808 */ /* 0x002fe40005000000 */
[----:B------:R-:W-:Y:S01]  /*3dc0*/  FSEL R29, R29, -INF , !P2 ;  /* 0xff8000001d1d7808 */ /* 0x000fe20005000000 */
[----:B------:R-:W1:Y:S01]  /*3dd0*/  MUFU.TANH R18, R18 ;  /* 0x0000001200127308 */ /* 0x000e620000002400 */
[----:B------:R-:W-:Y:S01]  /*3de0*/  ISETP.GE.AND P2, PT, R2, R24, PT ;  /* 0x000000180200720c */ /* 0x000fe20003f46270 */
[----:B------:R-:W-:Y:S01]  /*3df0*/  FMUL.FTZ R2, R19, c[0x0][0x2ec] ;  /* 0x0000bb0013027a20 */ /* 0x000fe20000410000 */
[----:B------:R-:W-:Y:S02]  /*3e00*/  FSEL R135, R164, -INF , !P0 ;  /* 0xff800000a4877808 */ /* 0x000fe40004000000 */
[----:B------:R-:W-:-:S02]  /*3e10*/  FSEL R131, R173, -INF , !P0 ;  /* 0xff800000ad837808 */ /* 0x000fc40004000000 */
[----:B------:R-:W-:Y:S01]  /*3e20*/  FSEL R82, R185, -INF , !P0 ;  /* 0xff800000b9527808 */ /* 0x000fe20004000000 */
[----:B------:R-:W-:Y:S01]  /*3e30*/  MUFU.TANH R17, R17 ;  /* 0x0000001100117308 */ /* 0x000fe20000002400 */
[----:B------:R-:W-:Y:S02]  /*3e40*/  FSEL R22, R194, -INF , !P0 ;  /* 0xff800000c2167808 */ /* 0x000fe40004000000 */
[----:B------:R-:W-:Y:S02]  /*3e50*/  ISETP.GE.AND P0, PT, R24, 0x81, PT ;  /* 0x000000811800780c */ /* 0x000fe40003f06270 */
[----:B------:R-:W-:Y:S02]  /*3e60*/  IADD3 R0, R0, 0x79, RZ ;  /* 0x0000007900007810 */ /* 0x000fe40007ffe0ff */
[----:B------:R-:W-:Y:S01]  /*3e70*/  FSEL R149, R172, -INF , !P1 ;  /* 0xff800000ac957808 */ /* 0x000fe20004800000 */
[----:B------:R-:W3:Y:S01]  /*3e80*/  MUFU.TANH R2, R2 ;  /* 0x0000000200027308 */ /* 0x000ee20000002400 */
[----:B------:R-:W-:-:S02]  /*3e90*/  FSEL R133, R176, -INF , !P1 ;  /* 0xff800000b0857808 */ /* 0x000fc40004800000 */
[----:B------:R-:W-:Y:S02]  /*3ea0*/  FSEL R83, R192, -INF , !P1 ;  /* 0xff800000c0537808 */ /* 0x000fe40004800000 */
[----:B------:R-:W-:Y:S02]  /*3eb0*/  FSEL R20, R195, -INF , !P1 ;  /* 0xff800000c3147808 */ /* 0x000fe40004800000 */
[----:B------:R-:W-:Y:S01]  /*3ec0*/  ISETP.GE.AND P1, PT, R0, R24, PT ;  /* 0x000000180000720c */ /* 0x000fe20003f26270 */
[----:B------:R-:W-:Y:S01]  /*3ed0*/  IMAD.IADD R0, R126, 0x1, R38 ;  /* 0x000000017e007824 */ /* 0x000fe200078e0226 */
[C---:B------:R-:W-:Y:S02]  /*3ee0*/  IADD3 R196, R189.reuse, 0x400, RZ ;  /* 0x00000400bdc47810 */ /* 0x040fe40007ffe0ff */
[C---:B------:R-:W-:Y:S02]  /*3ef0*/  IADD3 R195, R189.reuse, 0x800, RZ ;  /* 0x00000800bdc37810 */ /* 0x040fe40007ffe0ff */
        /* <DEDUP_REMOVED lines=21> */
[----:B----4-:R-:W-:Y:S02]  /*4050*/  FSEL R126, R6, -INF , !P6 ;  /* 0xff800000067e7808 */ /* 0x010fe40007000000 */
[----:B-----5:R-:W-:Y:S02]  /*4060*/  FSEL R15, R8, -INF , !P6 ;  /* 0xff800000080f7808 */ /* 0x020fe40007000000 */
[----:B--2---:R-:W-:Y:S02]  /*4070*/  FSEL R151, R3, -INF , !P5 ;  /* 0xff80000003977808 */ /* 0x004fe40006800000 */
[----:B------:R-:W-:-:S02]  /*4080*/  FSEL R19, R5, -INF , !P5 ;  /* 0xff80000005137808 */ /* 0x000fc40006800000 */
[----:B-1----:R-:W-:Y:S02]  /*4090*/  FSEL R165, R18, -INF , !P2 ;  /* 0xff80000012a57808 */ /* 0x002fe40005000000 */
[----:B------:R-:W-:Y:S02]  /*40a0*/  FSEL R16, R16, -INF , !P2 ;  /* 0xff80000010107808 */ /* 0x000fe40005000000 */
[----:B---3--:R-:W-:Y:S02]  /*40b0*/  FSEL R164, R2, -INF , !P1 ;  /* 0xff80000002a47808 */ /* 0x008fe40004800000 */
[----:B------:R-:W-:Y:S01]  /*40c0*/  FSEL R17, R17, -INF , !P1 ;  /* 0xff80000011117808 */ /* 0x000fe20004800000 */
        /* <DEDUP_REMOVED lines=50> */
.L_x_601:
[----:B------:R-:W-:Y:S05]  /*43f0*/  BSYNC B0 ;  /* 0x0000000000007941 */ /* 0x000fea0003800000 */
.L_x_600:
[----:B------:R-:W0:Y:S02]  /*4400*/  LDGDEPBAR ;  /* 0x00000000000079af */ /* 0x000e240000000000 */
.L_x_599:
[----:B------:R-:W-:Y:S02]  /*4410*/  FMNMX.FTZ R38, R51, R50, !PT ;  /* 0x0000003233267209 */ /* 0x000fe40007810000 */
[----:B------:R-:W-:Y:S02]  /*4420*/  SHF.L.U32 R185, R0, 0x1, RZ ;  /* 0x0000000100b97819 */ /* 0x000fe400000006ff */
        /* <DEDUP_REMOVED lines=31> */
[----:B--2---:R-:W2:Y:S02]  /*4620*/  SHFL.BFLY PT, R2, R38, 0x2, 0x1f ;  /* 0x0c401f0026027f89 */ /* 0x004ea400000e0000 */
[----:B--2---:R-:W-:-:S05]  /*4630*/  FMNMX.FTZ R38, R38, R2, !PT ;  /* 0x0000000226267209 */ /* 0x004fca0007810000 */
[----:B------:R-:W2:Y:S02]  /*4640*/  SHFL.BFLY PT, R2, R38, 0x1, 0x1f ;  /* 0x0c201f0026027f89 */ /* 0x000ea400000e0000 */
[----:B--2---:R-:W-:-:S04]  /*4650*/  FMNMX.FTZ R38, R38, R2, !PT ;  /* 0x0000000226267209 */ /* 0x004fc80007810000 */
[C---:B------:R-:W-:Y:S01]  /*4660*/  FSETP.NEU.FTZ.AND P1, PT, R38.reuse, -INF , PT ;  /* 0xff8000002600780b */ /* 0x040fe20003f3d000 */
[----:B------:R-:W-:-:S05]  /*4670*/  FMUL.FTZ R2, R38, c[0x0][0x23c] ;  /* 0x00008f0026027a20 */ /* 0x000fca0000410000 */
[----:B------:R-:W-:-:S05]  /*4680*/  FSEL R2, R2, RZ, P1 ;  /* 0x000000ff02027208 */ /* 0x000fca0000800000 */
[--C-:B------:R-:W-:Y:S02]  /*4690*/  FFMA.FTZ R3, R51, c[0x0][0x23c], -R2.reuse ;  /* 0x00008f0033037a23 */ /* 0x100fe40000010802 */
[--C-:B------:R-:W-:Y:S02]  /*46a0*/  FFMA.FTZ R5, R15, c[0x0][0x23c], -R2.reuse ;  /* 0x00008f000f057a23 */ /* 0x100fe40000010802 */
[----:B------:R2:W-:Y:S08]  /*46b0*/  MUFU.EX2 R218, R3 ;  /* 0x0000000300da7308 */ /* 0x0005f00000000800 */
[----:B------:R3:W-:Y:S01]  /*46c0*/  MUFU.EX2 R244, R5 ;  /* 0x0000000500f47308 */ /* 0x0007e20000000800 */
[----:B--2---:R-:W-:-:S07]  /*46d0*/  FFMA.FTZ R3, R50, c[0x0][0x23c], -R2 ;  /* 0x00008f0032037a23 */ /* 0x004fce0000010802 */
[----:B------:R2:W4:Y:S01]  /*46e0*/  MUFU.EX2 R217, R3 ;  /* 0x0000000300d97308 */ /* 0x0005220000000800 */
[----:B---3--:R-:W-:-:S07]  /*46f0*/  FFMA.FTZ R5, R19, c[0x0][0x23c], -R2 ;  /* 0x00008f0013057a23 */ /* 0x008fce0000010802 */
[----:B------:R3:W-:Y:S01]  /*4700*/  MUFU.EX2 R248, R5 ;  /* 0x0000000500f87308 */ /* 0x0007e20000000800 */
[----:B--2---:R-:W-:Y:S01]  /*4710*/  FFMA.FTZ R3, R49, c[0x0][0x23c], -R2 ;  /* 0x00008f0031037a23 */ /* 0x004fe20000010802 */
[----:B-1--4-:R-:W-:-:S06]  /*4720*/  F2FP.PACK_AB R12, R217, R218 ;  /* 0x000000dad90c723e */ /* 0x012fcc00000000ff */
[----:B------:R1:W-:Y:S01]  /*4730*/  MUFU.EX2 R219, R3 ;  /* 0x0000000300db7308 */ /* 0x0003e20000000800 */
[----:B---3--:R-:W-:-:S07]  /*4740*/  FFMA.FTZ R5, R21, c[0x0][0x23c], -R2 ;  /* 0x00008f0015057a23 */ /* 0x008fce0000010802 */
        /* <DEDUP_REMOVED lines=178> */
[--C-:B-1----:R-:W-:Y:S02]  /*5270*/  FFMA.FTZ R3, R69, c[0x0][0x23c], -R6.reuse ;  /* 0x00008f0045037a23 */ /* 0x102fe40000010806 */
[----:B------:R-:W-:Y:S04]  /*5280*/  HMMA.16816.F32 R68, R12, R22, RZ ;  /* 0x000000160c44723c */ /* 0x000fe800000018ff */
        /* <DEDUP_REMOVED lines=25> */
[----:B--2---:R-:W-:-:S07]  /*5420*/  FFMA.FTZ R7, R85, c[0x0][0x23c], -R5 ;  /* 0x00008f0055077a23 */ /* 0x004fce0000010805 */
[----:B------:R-:W2:Y:S01]  /*5430*/  MUFU.EX2 R175, R7 ;  /* 0x0000000700af7308 */ /* 0x000ea20000000800 */
[----:B---3--:R-:W-:-:S07]  /*5440*/  FFMA.FTZ R3, R58, c[0x0][0x23c], -R6 ;  /* 0x00008f003a037a23 */ /* 0x008fce0000010806 */
[----:B------:R3:W-:Y:S01]  /*5450*/  MUFU.EX2 R210, R3 ;  /* 0x0000000300d27308 */ /* 0x0007e20000000800 */
[----:B--2---:R-:W-:Y:S01]  /*5460*/  F2FP.PACK_AB R10, R175, R170 ;  /* 0x000000aaaf0a723e */ /* 0x004fe200000000ff */
[----:B---3--:R-:W-:-:S06]  /*5470*/  FFMA.FTZ R3, R57, c[0x0][0x23c], -R6 ;  /* 0x00008f0039037a23 */ /* 0x008fcc0000010806 */
[----:B------:R2:W-:Y:S02]  /*5480*/  MUFU.EX2 R211, R3 ;  /* 0x0000000300d37308 */ /* 0x0005e40000000800 */
[--C-:B--2---:R-:W-:Y:S02]  /*5490*/  FFMA.FTZ R3, R56, c[0x0][0x23c], -R6.reuse ;  /* 0x00008f0038037a23 */ /* 0x104fe40000010806 */
[----:B------:R-:W-:Y:S04]  /*54a0*/  HMMA.16816.F32 R56, R12, R18, RZ ;  /* 0x000000120c38723c */ /* 0x000fe800000018ff */
[----:B------:R2:W-:Y:S02]  /*54b0*/  MUFU.EX2 R214, R3 ;  /* 0x0000000300d67308 */ /* 0x0005e40000000800 */
[----:B--2---:R-:W-:-:S06]  /*54c0*/  FFMA.FTZ R3, R55, c[0x0][0x23c], -R6 ;  /* 0x00008f0037037a23 */ /* 0x004fcc0000010806 */
[----:B------:R2:W-:Y:S02]  /*54d0*/  MUFU.EX2 R213, R3 ;  /* 0x0000000300d57308 */ /* 0x0005e40000000800 */
[----:B--2---:R-:W-:-:S06]  /*54e0*/  FFMA.FTZ R3, R54, c[0x0][0x23c], -R6 ;  /* 0x00008f0036037a23 */ /* 0x004fcc0000010806 */
[----:B------:R2:W-:Y:S02]  /*54f0*/  MUFU.EX2 R212, R3 ;  /* 0x0000000300d47308 */ /* 0x0005e40000000800 */
[----:B--2---:R-:W-:-:S06]  /*5500*/  FFMA.FTZ R3, R53, c[0x0][0x23c], -R6 ;  /* 0x00008f0035037a23 */ /* 0x004fcc0000010806 */
[----:B------:R2:W-:Y:S02]  /*5510*/  MUFU.EX2 R215, R3 ;  /* 0x0000000300d77308 */ /* 0x0005e40000000800 */
[----:B--2---:R-:W-:Y:S02]  /*5520*/  FFMA.FTZ R3, R52, c[0x0][0x23c], -R6 ;  /* 0x00008f0034037a23 */ /* 0x004fe40000010806 */
[----:B------:R-:W-:Y:S04]  /*5530*/  HMMA.16816.F32 R52, R12, R20, RZ ;  /* 0x000000140c34723c */ /* 0x000fe800000018ff */
[----:B------:R2:W-:Y:S02]  /*5540*/  MUFU.EX2 R216, R3 ;  /* 0x0000000300d87308 */ /* 0x0005e40000000800 */
[----:B--2---:R-:W-:-:S06]  /*5550*/  FFMA.FTZ R3, R88, c[0x0][0x23c], -R5 ;  /* 0x00008f0058037a23 */ /* 0x004fcc0000010805 */
[----:B------:R1:W-:Y:S02]  /*5560*/  MUFU.EX2 R171, R3 ;  /* 0x0000000300ab7308 */ /* 0x0003e40000000800 */
[----:B-1----:R-:W-:Y:S01]  /*5570*/  FMNMX.FTZ R3, R2, R8, !PT ;  /* 0x0000000802037209 */ /* 0x002fe20007810000 */
[----:B------:R-:W-:-:S03]  /*5580*/  FFMA.FTZ R2, R84, c[0x0][0x23c], -R5 ;  /* 0x00008f0054027a23 */ /* 0x000fc60000010805 */
[C---:B------:R-:W-:Y:S02]  /*5590*/  FSETP.NEU.FTZ.AND P1, PT, R3.reuse, -INF , PT ;  /* 0xff8000000300780b */ /* 0x040fe40003f3d000 */
        /* <DEDUP_REMOVED lines=48> */
[----:B--2---:R-:W-:-:S04]  /*58a0*/  FFMA.FTZ R0, R103, c[0x0][0x23c], -R5 ;  /* 0x00008f0067007a23 */ /* 0x004fc80000010805 */
[----:B------:R2:W4:Y:S02]  /*58b0*/  MUFU.EX2 R98, R0 ;  /* 0x0000000000627308 */ /* 0x0005240000000800 */
[----:B--2---:R-:W-:Y:S02]  /*58c0*/  FFMA.FTZ R0, R66, c[0x0][0x23c], -R5 ;  /* 0x00008f0042007a23 */ /* 0x004fe40000010805 */
[----:B------:R-:W-:Y:S04]  /*58d0*/  HMMA.16816.F32 R64, R8, R24, R40 ;  /* 0x000000180840723c */ /* 0x000fe80000001828 */
[----:B------:R2:W-:Y:S03]  /*58e0*/  MUFU.EX2 R95, R0 ;  /* 0x00000000005f7308 */ /* 0x0005e60000000800 */
[----:B------:R-:W-:-:S02]  /*58f0*/  F2FP.PACK_AB R8, R222, R221 ;  /* 0x000000ddde08723e */ /* 0x000fc400000000ff */
[----:B------:R-:W-:Y:S02]  /*5900*/  F2FP.PACK_AB R9, R182, R201 ;  /* 0x000000c9b609723e */ /* 0x000fe400000000ff */
[----:B------:R-:W-:Y:S02]  /*5910*/  F2FP.PACK_AB R10, R223, R224 ;  /* 0x000000e0df0a723e */ /* 0x000fe400000000ff */
[----:B------:R-:W-:Y:S01]  /*5920*/  F2FP.PACK_AB R11, R209, R200 ;  /* 0x000000c8d10b723e */ /* 0x000fe200000000ff */
[----:B--2---:R-:W-:-:S06]  /*5930*/  FFMA.FTZ R0, R75, c[0x0][0x23c], -R5 ;  /* 0x00008f004b007a23 */ /* 0x004fcc0000010805 */
[C---:B------:R-:W-:Y:S01]  /*5940*/  HMMA.16816.F32 R60, R8.reuse, R24, R60 ;  /* 0x00000018083c723c */ /* 0x040fe2000000183c */
[----:B------:R2:W5:Y:S07]  /*5950*/  MUFU.EX2 R94, R0 ;  /* 0x00000000005e7308 */ /* 0x00056e0000000800 */
[C---:B------:R-:W-:Y:S01]  /*5960*/  HMMA.16816.F32 R40, R8.reuse, R26, R56 ;  /* 0x0000001a0828723c */ /* 0x040fe20000001838 */
[----:B------:R-:W1:Y:S07]  /*5970*/  LDSM.16.MT88.4 R24, [R186+0x4c00] ;  /* 0x004c0000ba18783b */ /* 0x000e6e0000004200 */
[----:B------:R-:W-:Y:S01]  /*5980*/  HMMA.16816.F32 R48, R8, R28, R52 ;  /* 0x0000001c0830723c */ /* 0x000fe20000001834 */
[----:B--2---:R-:W-:-:S04]  /*5990*/  FFMA.FTZ R0, R104, c[0x0][0x23c], -R2 ;  /* 0x00008f0068007a23 */ /* 0x004fc80000010802 */
[----:B------:R2:W-:Y:S03]  /*59a0*/  MUFU.EX2 R89, R0 ;  /* 0x0000000000597308 */ /* 0x0005e60000000800 */
[----:B------:R-:W-:Y:S07]  /*59b0*/  HMMA.16816.F32 R44, R8, R30, R68 ;  /* 0x0000001e082c723c */ /* 0x000fee0000001844 */
[----:B----4-:R-:W-:-:S02]  /*59c0*/  F2FP.PACK_AB R8, R98, R97 ;  /* 0x000000616208723e */ /* 0x010fc400000000ff */
[----:B-----5:R-:W-:Y:S01]  /*59d0*/  F2FP.PACK_AB R10, R94, R95 ;  /* 0x0000005f5e0a723e */ /* 0x020fe200000000ff */
[----:B--2---:R-:W-:-:S04]  /*59e0*/  FFMA.FTZ R0, R105, c[0x0][0x23c], -R2 ;  /* 0x00008f0069007a23 */ /* 0x004fc80000010802 */
        /* <DEDUP_REMOVED lines=11> */
[----:B------:R-:W1:Y:S01]  /*5aa0*/  LDSM.16.MT88.4 R20, [R185+0x4c00] ;  /* 0x004c0000b914783b */ /* 0x000e620000004200 */
[----:B--2---:R-:W-:-:S04]  /*5ab0*/  FFMA.FTZ R0, R110, c[0x0][0x23c], -R5 ;  /* 0x00008f006e007a23 */ /* 0x004fc80000010805 */
[----:B------:R2:W-:Y:S02]  /*5ac0*/  MUFU.EX2 R87, R0 ;  /* 0x0000000000577308 */ /* 0x0005e40000000800 */
        /* <DEDUP_REMOVED lines=120> */
[C---:B------:R-:W-:Y:S01]  /*6250*/  HMMA.16816.F32 R140, R8.reuse, R20, R140 ;  /* 0x00000014088c723c */ /* 0x040fe2000000188c */
[----:B------:R-:W-:Y:S07]  /*6260*/  LDSM.16.MT88.4 R20, [R186+0x5c00] ;  /* 0x005c0000ba14783b */ /* 0x000fee0000004200 */
[----:B------:R-:W-:Y:S01]  /*6270*/  HMMA.16816.F32 R24, R8, R26, R28 ;  /* 0x0000001a0818723c */ /* 0x000fe2000000181c */
[----:B-1----:R-:W-:-:S04]  /*6280*/  FFMA.FTZ R0, R134, c[0x0][0x23c], -R5 ;  /* 0x00008f0086007a23 */ /* 0x002fc80000010805 */
[----:B------:R1:W4:Y:S02]  /*6290*/  MUFU.EX2 R56, R0 ;  /* 0x0000000000387308 */ /* 0x0003240000000800 */
[----:B---3--:R-:W-:Y:S01]  /*62a0*/  F2FP.PACK_AB R8, R58, R59 ;  /* 0x0000003b3a08723e */ /* 0x008fe200000000ff */
        /* <DEDUP_REMOVED lines=11> */
[----:B---3--:R-:W-:Y:S01]  /*6360*/  F2FP.PACK_AB R11, R52, R53 ;  /* 0x00000035340b723e */ /* 0x008fe200000000ff */
[----:B------:R-:W1:Y:S04]  /*6370*/  LDSM.16.MT88.4 R148, [R185+0x5c00] ;  /* 0x005c0000b994783b */ /* 0x000e680000004200 */
[----:B------:R3:W4:Y:S02]  /*6380*/  MUFU.EX2 R51, R0 ;  /* 0x0000000000337308 */ /* 0x0007240000000800 */
[C---:B--2---:R-:W-:Y:S08]  /*6390*/  HMMA.16816.F32 R136, R8.reuse, R12, R136 ;  /* 0x0000000c0888723c */ /* 0x044ff00000001888 */
[----:B------:R-:W-:Y:S01]  /*63a0*/  HMMA.16816.F32 R144, R8, R14, R144 ;  /* 0x0000000e0890723c */ /* 0x000fe20000001890 */
[----:B---3--:R-:W-:-:S04]  /*63b0*/  FFMA.FTZ R0, R152, c[0x0][0x23c], -R5 ;  /* 0x00008f0098007a23 */ /* 0x008fc80000010805 */
        /* <DEDUP_REMOVED lines=8> */
[----:B----4-:R-:W-:-:S07]  /*6440*/  F2FP.PACK_AB R11, R51, R61 ;  /* 0x0000003d330b723e */ /* 0x010fce00000000ff */
[----:B------:R-:W-:Y:S01]  /*6450*/  HMMA.16816.F32 R44, R8, R16, R44 ;  /* 0x00000010082c723c */ /* 0x000fe2000000182c */
[----:B--2---:R-:W-:-:S07]  /*6460*/  FFMA.FTZ R0, R154, c[0x0][0x23c], -R5 ;  /* 0x00008f009a007a23 */ /* 0x004fce0000010805 */
[C---:B------:R-:W-:Y:S01]  /*6470*/  HMMA.16816.F32 R140, R8.reuse, R12, R140 ;  /* 0x0000000c088c723c */ /* 0x040fe2000000188c */
[----:B------:R2:W-:Y:S07]  /*6480*/  MUFU.EX2 R48, R0 ;  /* 0x0000000000307308 */ /* 0x0005ee0000000800 */
[C---:B------:R-:W-:Y:S08]  /*6490*/  HMMA.16816.F32 R12, R8.reuse, R14, R40 ;  /* 0x0000000e080c723c */ /* 0x040ff00000001828 */
[----:B------:R-:W-:Y:S01]  /*64a0*/  HMMA.16816.F32 R24, R8, R18, R24 ;  /* 0x000000120818723c */ /* 0x000fe20000001818 */
[----:B--2---:R-:W-:-:S02]  /*64b0*/  FFMA.FTZ R0, R155, c[0x0][0x23c], -R5 ;  /* 0x00008f009b007a23 */ /* 0x004fc40000010805 */
[----:B------:R-:W-:Y:S02]  /*64c0*/  FADD.FTZ R5, R218, R217 ;  /* 0x000000d9da057221 */ /* 0x000fe40000010000 */
[----:B------:R2:W-:Y:S02]  /*64d0*/  MUFU.EX2 R39, R0 ;  /* 0x0000000000277308 */ /* 0x0005e40000000800 */
[----:B------:R-:W-:Y:S02]  /*64e0*/  FADD.FTZ R5, R219, R5 ;  /* 0x00000005db057221 */ /* 0x000fe40000010000 */
[----:B--2---:R-:W-:Y:S01]  /*64f0*/  FFMA.FTZ R0, R160, c[0x0][0x23c], -R2 ;  /* 0x00008f00a0007a23 */ /* 0x004fe20000010802 */
[----:B---3--:R-:W-:-:S03]  /*6500*/  F2FP.PACK_AB R160, R49, R50 ;  /* 0x0000003231a0723e */ /* 0x008fc600000000ff */
[----:B------:R2:W-:Y:S02]  /*6510*/  MUFU.EX2 R30, R0 ;  /* 0x00000000001e7308 */ /* 0x0005e40000000800 */
[----:B--2---:R-:W-:-:S06]  /*6520*/  FFMA.FTZ R0, R161, c[0x0][0x23c], -R2 ;  /* 0x00008f00a1007a23 */ /* 0x004fcc0000010802 */
[----:B------:R2:W3:Y:S02]  /*6530*/  MUFU.EX2 R31, R0 ;  /* 0x00000000001f7308 */ /* 0x0004e40000000800 */
[--C-:B--2---:R-:W-:Y:S01]  /*6540*/  FFMA.FTZ R0, R162, c[0x0][0x23c], -R2.reuse ;  /* 0x00008f00a2007a23 */ /* 0x104fe20000010802 */
[----:B---3--:R-:W-:Y:S01]  /*6550*/  F2FP.PACK_AB R161, R31, R30 ;  /* 0x0000001e1fa1723e */ /* 0x008fe200000000ff */
[----:B------:R-:W-:Y:S01]  /*6560*/  FFMA.FTZ R2, R163, c[0x0][0x23c], -R2 ;  /* 0x00008f00a3027a23 */ /* 0x000fe20000010802 */
[----:B------:R-:W-:-:S03]  /*6570*/  F2FP.PACK_AB R162, R39, R48 ;  /* 0x0000003027a2723e */ /* 0x000fc600000000ff */
[----:B------:R2:W-:Y:S08]  /*6580*/  MUFU.EX2 R29, R0 ;  /* 0x00000000001d7308 */ /* 0x0005f00000000800 */
[----:B------:R3:W4:Y:S01]  /*6590*/  MUFU.EX2 R28, R2 ;  /* 0x00000002001c7308 */ /* 0x0007220000000800 */
[----:B--2---:R-:W-:Y:S01]  /*65a0*/  FFMA.FTZ R0, R166, c[0x0][0x23c], -R6 ;  /* 0x00008f00a6007a23 */ /* 0x004fe20000010806 */
[----:B------:R-:W-:-:S06]  /*65b0*/  F2FP.PACK_AB R166, R239, R242 ;  /* 0x000000f2efa6723e */ /* 0x000fcc00000000ff */
[----:B------:R2:W-:Y:S01]  /*65c0*/  MUFU.EX2 R16, R0 ;  /* 0x0000000000107308 */ /* 0x0005e20000000800 */
[----:B---3--:R-:W-:Y:S01]  /*65d0*/  FFMA.FTZ R2, R165, c[0x0][0x23c], -R6 ;  /* 0x00008f00a5027a23 */ /* 0x008fe20000010806 */
[----:B----4-:R-:W-:-:S06]  /*65e0*/  F2FP.PACK_AB R163, R28, R29 ;  /* 0x0000001d1ca3723e */ /* 0x010fcc00000000ff */
[----:B------:R3:W-:Y:S01]  /*65f0*/  MUFU.EX2 R10, R2 ;  /* 0x00000002000a7308 */ /* 0x0007e20000000800 */
[----:B-1----:R-:W-:Y:S01]  /*6600*/  HMMA.16816.F32 R136, R160, R148, R136 ;  /* 0x00000094a088723c */ /* 0x002fe20000001888 */
[--C-:B--2---:R-:W-:Y:S02]  /*6610*/  FFMA.FTZ R0, R167, c[0x0][0x23c], -R6.reuse ;  /* 0x00008f00a7007a23 */ /* 0x104fe40000010806 */
[----:B------:R-:W-:Y:S01]  /*6620*/  FFMA.FTZ R6, R164, c[0x0][0x23c], -R6 ;  /* 0x00008f00a4067a23 */ /* 0x000fe20000010806 */
[----:B------:R-:W-:-:S03]  /*6630*/  F2FP.PACK_AB R164, R246, R247 ;  /* 0x000000f7f6a4723e */ /* 0x000fc600000000ff */
[----:B------:R1:W2:Y:S01]  /*6640*/  MUFU.EX2 R11, R0 ;  /* 0x00000000000b7308 */ /* 0x0002a20000000800 */
[----:B------:R-:W-:Y:S01]  /*6650*/  HMMA.16816.F32 R144, R160, R150, R144 ;  /* 0x00000096a090723c */ /* 0x000fe20000001890 */
[----:B---3--:R-:W-:-:S06]  /*6660*/  FADD.FTZ R2, R171, R169 ;  /* 0x000000a9ab027221 */ /* 0x008fcc0000010000 */
[----:B------:R3:W4:Y:S01]  /*6670*/  MUFU.EX2 R9, R6 ;  /* 0x0000000600097308 */ /* 0x0007220000000800 */
[----:B------:R-:W-:Y:S01]  /*6680*/  HMMA.16816.F32 R156, R160, R20, R156 ;  /* 0x00000014a09c723c */ /* 0x000fe2000000189c */
[----:B-1----:R-:W-:Y:S01]  /*6690*/  FADD.FTZ R0, R168, R7 ;  /* 0x00000007a8007221 */ /* 0x002fe20000010000 */
[----:B--2---:R-:W-:Y:S01]  /*66a0*/  F2FP.PACK_AB R165, R11, R16 ;  /* 0x000000100ba5723e */ /* 0x004fe200000000ff */
[----:B------:R-:W-:-:S05]  /*66b0*/  FADD.FTZ R7, R170, R2 ;  /* 0x00000002aa077221 */ /* 0x000fca0000010000 */
[----:B------:R-:W-:Y:S01]  /*66c0*/  HMMA.16816.F32 R160, R160, R22, R32 ;  /* 0x00000016a0a0723c */ /* 0x000fe20000001820 */
[----:B------:R-:W-:Y:S02]  /*66d0*/  FADD.FTZ R2, R220, R5 ;  /* 0x00000005dc027221 */ /* 0x000fe40000010000 */
[----:B------:R-:W-:Y:S02]  /*66e0*/  FADD.FTZ R7, R175, R7 ;  /* 0x00000007af077221 */ /* 0x000fe40000010000 */
[----:B---3--:R-:W-:Y:S01]  /*66f0*/  FADD.FTZ R6, R96, R0 ;  /* 0x0000000060067221 */ /* 0x008fe20000010000 */
[----:B----4-:R-:W-:Y:S01]  /*6700*/  F2FP.PACK_AB R167, R9, R10 ;  /* 0x0000000a09a7723e */ /* 0x010fe200000000ff */
        /* <DEDUP_REMOVED lines=123> */
[----:B------:R-:W-:Y:S01]  /*6ec0*/  ISETP.GE.AND P0, PT, R250, c[0x0][0x220], PT ;  /* 0x00008800fa007a0c */ /* 0x000fe20003f06270 */
[----:B-1----:R-:W-:Y:S01]  /*6ed0*/  IMAD.MOV.U32 R0, RZ, RZ, c[0x0][0x1a4] ;  /* 0x00006900ff007624 */ /* 0x002fe200078e00ff */
        /* <DEDUP_REMOVED lines=8> */
[----:B------:R-:W-:-:S05]  /*6f60*/  @!P0 IMAD R0, R0, 0x60, RZ ;  /* 0x0000006000008824 */ /* 0x000fca00078e02ff */
[----:B------:R1:W-:Y:S01]  /*6f70*/  @!P0 STL [R1+0x10], R0 ;  /* 0x0000100001008387 */ /* 0x0003e20000100800 */
[----:B------:R-:W-:Y:S05]  /*6f80*/  BRA `(.L_x_603) ;  /* 0x000003a000007947 */ /* 0x000fea0003800000 */
.L_x_605:
[----:B------:R-:W2:Y:S01]  /*6f90*/  LDL.64 R214, [R1+0x30] ;  /* 0x0000300001d67983 */ /* 0x000ea20000100a00 */
[----:B------:R-:W-:Y:S01]  /*6fa0*/  @!P0 IMAD.MOV.U32 R6, RZ, RZ, c[0x0][0x19c] ;  /* 0x00006700ff068624 */ /* 0x000fe200078e00ff */
[----:B------:R-:W-:Y:S01]  /*6fb0*/  IADD3 R0, R198, -0x1, RZ ;  /* 0xffffffffc6007810 */ /* 0x000fe20007ffe0ff */
[----:B------:R-:W-:Y:S01]  /*6fc0*/  @!P0 IMAD.MOV.U32 R7, RZ, RZ, c[0x0][0x198] ;  /* 0x00006600ff078624 */ /* 0x000fe200078e00ff */
[----:B------:R-:W3:Y:S01]  /*6fd0*/  LDL.64 R212, [R1+0x20] ;  /* 0x0000200001d47983 */ /* 0x000ee20000100a00 */
[----:B------:R-:W-:Y:S01]  /*6fe0*/  IMAD.MOV.U32 R211, RZ, RZ, c[0x0][0x198] ;  /* 0x00006600ffd37624 */ /* 0x000fe200078e00ff */
[----:B------:R-:W-:Y:S01]  /*6ff0*/  SHF.R.S32.HI R3, RZ, 0x1f, R0 ;  /* 0x0000001fff037819 */ /* 0x000fe20000011400 */
[C---:B------:R-:W-:Y:S01]  /*7000*/  IMAD.WIDE.U32 R4, R0.reuse, c[0x0][0x198], RZ ;  /* 0x0000660000047a25 */ /* 0x040fe200078e00ff */
[----:B------:R1:W-:Y:S03]  /*7010*/  @P0 STS [R197+0x2000], RZ ;  /* 0x002000ffc5000388 */ /* 0x0003e60000000800 */
[----:B------:R-:W-:Y:S01]  /*7020*/  IMAD R3, R3, c[0x0][0x198], RZ ;  /* 0x0000660003037a24 */ /* 0x000fe200078e02ff */
[----:B------:R1:W-:Y:S01]  /*7030*/  @P0 STS [R197+0x2004], RZ ;  /* 0x002004ffc5000388 */ /* 0x0003e20000000800 */
[----:B------:R-:W-:Y:S02]  /*7040*/  IMAD.SHL.U32 R211, R211, 0x20, RZ ;  /* 0x00000020d3d37824 */ /* 0x000fe400078e00ff */
[----:B------:R-:W-:Y:S01]  /*7050*/  IMAD R3, R0, c[0x0][0x19c], R3 ;  /* 0x0000670000037a24 */ /* 0x000fe200078e0203 */
[----:B------:R1:W-:Y:S01]  /*7060*/  @P0 STS.64 [R197+0x2008], RZ ;  /* 0x002008ffc5000388 */ /* 0x0003e20000000a00 */
[----:B------:R-:W-:Y:S02]  /*7070*/  @!P0 IMAD.MOV.U32 R0, RZ, RZ, c[0x0][0x198] ;  /* 0x00006600ff008624 */ /* 0x000fe400078e00ff */
[----:B------:R-:W-:Y:S02]  /*7080*/  IMAD.IADD R3, R5, 0x1, R3 ;  /* 0x0000000105037824 */ /* 0x000fe400078e0203 */
[----:B---3--:R-:W-:Y:S01]  /*7090*/  IMAD.MOV.U32 R212, RZ, RZ, 0x5 ;  /* 0x00000005ffd47424 */ /* 0x008fe200078e00ff */
[C---:B--2---:R-:W-:Y:S04]  /*70a0*/  LEA R2, P3, R4.reuse, R214, 0x7 ;  /* 0x000000d604027211 */ /* 0x044fe800078638ff */
        /* <DEDUP_REMOVED lines=40> */
.L_x_603:
[----:B------:R-:W2:Y:S01]  /*7330*/  LDL.64 R8, [R1+0x28] ;  /* 0x0000280001087983 */ /* 0x000ea20000100a00 */
[----:B------:R-:W-:Y:S04]  /*7340*/  DEPBAR.LE SB0, 0x0 ;  /* 0x000080000000791a */ /* 0x000fe80000000000 */
[----:B------:R-:W-:Y:S01]  /*7350*/  IMAD.WIDE.U32 R4, R198, c[0x0][0x1a0], RZ ;  /* 0x00006800c6047a25 */ /* 0x000fe200078e00ff */
[----:B------:R-:W3:Y:S01]  /*7360*/  LDL R6, [R1+0x14] ;  /* 0x0000140001067983 */ /* 0x000ee20000100800 */
[----:B------:R-:W-:Y:S02]  /*7370*/  MOV R13, c[0x0][0x1a0] ;  /* 0x00006800000d7a02 */ /* 0x000fe40000000f00 */
[----:B------:R-:W-:Y:S01]  /*7380*/  MOV R14, c[0x0][0x1a4] ;  /* 0x00006900000e7a02 */ /* 0x000fe20000000f00 */
[----:B------:R-:W4:Y:S01]  /*7390*/  LDL R12, [R1+0x10] ;  /* 0x00001000010c7983 */ /* 0x000f220000100800 */
[----:B-1----:R-:W-:Y:S03]  /*73a0*/  SHF.R.S32.HI R0, RZ, 0x1f, R198 ;  /* 0x0000001fff007819 */ /* 0x002fe600000114c6 */
[----:B------:R-:W-:Y:S02]  /*73b0*/  BAR.SYNC.DEFER_BLOCKING 0x0 ;  /* 0x0000000000007b1d */ /* 0x000fe40000010000 */
[----:B------:R-:W-:Y:S04]  /*73c0*/  IMAD R0, R0, c[0x0][0x1a0], RZ ;  /* 0x0000680000007a24 */ /* 0x000fe800078e02ff */
[----:B------:R-:W-:Y:S05]  /*73d0*/  IMAD R0, R198, c[0x0][0x1a4], R0 ;  /* 0x00006900c6007a24 */ /* 0x000fea00078e0200 */
[----:B------:R-:W-:Y:S01]  /*73e0*/  IADD3 R0, R5, R0, RZ ;  /* 0x0000000005007210 */ /* 0x000fe20007ffe0ff */
[----:B------:R-:W-:Y:S06]  /*73f0*/  @P0 STS.64 [R197+0x4008], RZ ;  /* 0x004008ffc5000388 */ /* 0x000fec0000000a00 */
[----:B------:R-:W-:Y:S04]  /*7400*/  @P0 STS [R197+0x4000], RZ ;  /* 0x004000ffc5000388 */ /* 0x000fe80000000800 */
[----:B------:R-:W-:Y:S01]  /*7410*/  @P0 STS [R197+0x4004], RZ ;  /* 0x004004ffc5000388 */ /* 0x000fe20000000800 */
[----:B--2---:R-:W-:Y:S04]  /*7420*/  LEA R2, P2, R4, R8, 0x7 ;  /* 0x0000000804027211 */ /* 0x004fe800078438ff */
[----:B------:R-:W-:Y:S02]  /*7430*/  @!P0 LEA R10, P4, R2, c[0x0][0x170], 0x1 ;  /* 0x00005c00020a8a11 */ /* 0x000fe400078808ff */
[----:B---3--:R-:W-:Y:S02]  /*7440*/  LEA.HI.X R3, R4, R6, R0, 0x7, P2 ;  /* 0x0000000604037211 */ /* 0x008fe400010f3c00 */
[C---:B------:R-:W-:Y:S02]  /*7450*/  @!P0 IADD3 R5, P1, R2.reuse, UR4, RZ ;  /* 0x0000000402058c10 */ /* 0x040fe4000ff3e0ff */
[--C-:B------:R-:W-:Y:S02]  /*7460*/  @!P0 LEA.HI.X R11, R2, c[0x0][0x174], R3.reuse, 0x1, P4 ;  /* 0x00005d00020b8a11 */ /* 0x100fe400020f0c03 */
        /* <DEDUP_REMOVED lines=8> */
[C---:B------:R-:W-:Y:S02]  /*74f0*/  @!P0 LEA R6, P1, R0.reuse, c[0x0][0x170], 0x1 ;  /* 0x00005c0000068a11 */ /* 0x040fe400078208ff */
[C---:B------:R-:W-:Y:S01]  /*7500*/  @!P0 LEA.HI.X R7, R13.reuse, R3, R14, 0x6, P2 ;  /* 0x000000030d078211 */ /* 0x040fe200010f340e */
[----:B------:R-:W-:Y:S01]  /*7510*/  @P0 STS.128 [R197+0x4800], RZ ;  /* 0x004800ffc5000388 */ /* 0x000fe20000000c00 */
[----:B------:R-:W-:Y:S02]  /*7520*/  @!P0 IMAD.WIDE.U32 R2, R13, 0x60, R2 ;  /* 0x000000600d028825 */ /* 0x000fe400078e0002 */
[----:B------:R-:W-:Y:S03]  /*7530*/  @!P0 LEA.HI.X R7, R0, c[0x0][0x174], R7, 0x1, P1 ;  /* 0x00005d0000078a11 */ /* 0x000fe600008f0c07 */
[----:B------:R-:W-:Y:S02]  /*7540*/  @!P0 LEA R4, P1, R2, c[0x0][0x170], 0x1 ;  /* 0x00005c0002048a11 */ /* 0x000fe400078208ff */
[----:B------:R-:W-:Y:S01]  /*7550*/  @!PT LDS RZ, [RZ] ;  /* 0x00000000fffff984 */ /* 0x000fe20000000800 */
[----:B------:R-:W-:Y:S01]  /*7560*/  @!PT LDS RZ, [RZ] ;  /* 0x00000000fffff984 */ /* 0x000fe20000000800 */
[----:B------:R-:W-:Y:S01]  /*7570*/  @!PT LDS RZ, [RZ] ;  /* 0x00000000fffff984 */ /* 0x000fe20000000800 */
[----:B------:R1:W-:Y:S01]  /*7580*/  @!P0 LDGSTS.E.BYPASS.LTC128B.128 [R197+0x4800], [R8.64] ;  /* 0x0480000008c58fae */ /* 0x0003e2000b901d46 */
[----:B----4-:R-:W-:Y:S04]  /*7590*/  @!P0 IADD3 R0, R12, R3, RZ ;  /* 0x000000030c008210 */ /* 0x010fe80007ffe0ff */
[----:B------:R-:W-:Y:S02]  /*75a0*/  @!P0 LEA.HI.X R5, R2, c[0x0][0x174], R0, 0x1, P1 ;  /* 0x00005d0002058a11 */ /* 0x000fe400008f0c00 */
[----:B------:R-:W-:Y:S01]  /*75b0*/  ISETP.GT.AND P1, PT, R198, RZ, PT ;  /* 0x000000ffc600720c */ /* 0x000fe20003f24270 */
[----:B------:R-:W-:Y:S08]  /*75c0*/  @P0 STS.128 [R197+0x5000], RZ ;  /* 0x005000ffc5000388 */ /* 0x000ff00000000c00 */
[----:B------:R-:W-:Y:S01]  /*75d0*/  @!PT LDS RZ, [RZ] ;  /* 0x00000000fffff984 */ /* 0x000fe20000000800 */
[----:B------:R-:W-:Y:S01]  /*75e0*/  @!PT LDS RZ, [RZ] ;  /* 0x00000000fffff984 */ /* 0x000fe20000000800 */
[----:B------:R-:W-:Y:S01]  /*75f0*/  @!PT LDS RZ, [RZ] ;  /* 0x00000000fffff984 */ /* 0x000fe20000000800 */
[----:B------:R2:W-:Y:S08]  /*7600*/  @!P0 LDGSTS.E.BYPASS.LTC128B.128 [R197+0x5000], [R6.64] ;  /* 0x0500000006c58fae */ /* 0x0005f0000b901d46 */
[----:B------:R-:W-:Y:S08]  /*7610*/  @P0 STS.128 [R197+0x5800], RZ ;  /* 0x005800ffc5000388 */ /* 0x000ff00000000c00 */
[----:B------:R-:W-:Y:S01]  /*7620*/  @!PT LDS RZ, [RZ] ;  /* 0x00000000fffff984 */ /* 0x000fe20000000800 */
[----:B------:R-:W-:Y:S01]  /*7630*/  @!PT LDS RZ, [RZ] ;  /* 0x00000000fffff984 */ /* 0x000fe20000000800 */
[----:B------:R-:W-:Y:S01]  /*7640*/  @!PT LDS RZ, [RZ] ;  /* 0x00000000fffff984 */ /* 0x000fe20000000800 */
[----:B------:R2:W-:Y:S08]  /*7650*/  @!P0 LDGSTS.E.BYPASS.LTC128B.128 [R197+0x5800], [R4.64] ;  /* 0x0580000004c58fae */ /* 0x0005f0000b901d46 */
[----:B------:R-:W-:Y:S08]  /*7660*/  LDSM.16.M88.4 R128, [R187] ;  /* 0x00000000bb80783b */ /* 0x000ff00000000200 */
[----:B------:R-:W0:Y:S08]  /*7670*/  LDGDEPBAR ;  /* 0x00000000000079af */ /* 0x000e300000000000 */
[----:B------:R-:W2:Y:S08]  /*7680*/  LDSM.16.M88.4 R16, [R184+0x2000] ;  /* 0x00200000b810783b */ /* 0x000eb00000000200 */
[----:B------:R-:W1:Y:S08]  /*7690*/  LDSM.16.M88.4 R124, [R187+0x1000] ;  /* 0x00100000bb7c783b */ /* 0x000e700000000200 */
[----:B------:R-:W3:Y:S08]  /*76a0*/  LDSM.16.M88.4 R32, [R184+0x2400] ;  /* 0x00240000b820783b */ /* 0x000ef00000000200 */
[----:B------:R-:W4:Y:S08]  /*76b0*/  LDSM.16.M88.4 R48, [R184+0x2800] ;  /* 0x00280000b830783b */ /* 0x000f300000000200 */
[----:B------:R-:W5:Y:S08]  /*76c0*/  LDSM.16.M88.4 R64, [R184+0x2c00] ;  /* 0x002c0000b840783b */ /* 0x000f700000000200 */
        /* <DEDUP_REMOVED lines=8> */
[----:B------:R-:W-:Y:S01]  /*7750*/  LDSM.16.M88.4 R172, [R188] ;  /* 0x00000000bcac783b */ /* 0x000fe20000000200 */
[-C--:B---3--:R-:W-:Y:S07]  /*7760*/  HMMA.16816.F32 R20, R128, R32.reuse, RZ ;  /* 0x000000208014723c */ /* 0x088fee00000018ff */
[----:B------:R-:W3:Y:S01]  /*7770*/  LDSM.16.M88.4 R176, [R189] ;  /* 0x00000000bdb0783b */ /* 0x000ee20000000200 */
[C---:B------:R-:W-:Y:S07]  /*7780*/  HMMA.16816.F32 R24, R124.reuse, R32, RZ ;  /* 0x000000207c18723c */ /* 0x040fee00000018ff */
[----:B------:R-:W1:Y:S01]  /*7790*/  LDSM.16.M88.4 R180, [R188+0x1000] ;  /* 0x00100000bcb4783b */ /* 0x000e620000000200 */
[-C--:B------:R-:W-:Y:S08]  /*77a0*/  HMMA.16816.F32 R28, R124, R34.reuse, RZ ;  /* 0x000000227c1c723c */ /* 0x080ff000000018ff */
[C---:B------:R-:W-:Y:S08]  /*77b0*/  HMMA.16816.F32 R32, R128.reuse, R34, RZ ;  /* 0x000000228020723c */ /* 0x040ff000000018ff */
        /* <DEDUP_REMOVED lines=23> */
[----:B------:R-:W-:Y:S08]  /*7930*/  HMMA.16816.F32 R128, R128, R170, RZ ;  /* 0x000000aa8080723c */ /* 0x000ff000000018ff */
[-C--:B---3--:R-:W-:Y:S08]  /*7940*/  HMMA.16816.F32 R4, R172, R176.reuse, R4 ;  /* 0x000000b0ac04723c */ /* 0x088ff00000001804 */
        /* <DEDUP_REMOVED lines=80> */
[----:B------:R1:W1:Y:S01]  /*7e50*/  MUFU.TANH R170, R23 ;  /* 0x0000001700aa7308 */ /* 0x0002620000002400 */
        /* <DEDUP_REMOVED lines=216> */
.L_x_604:
        /* <DEDUP_REMOVED lines=152> */
[----:B------:R-:W-:Y:S02]  /*9560*/  FFMA.FTZ R6, R33, c[0x0][0x23c], -R43 ;  /* 0x00008f0021067a23 */ /* 0x000fe4000001082b */
[--C-:B------:R-:W-:Y:S01]  /*9570*/  FFMA.FTZ R12, R86, c[0x0][0x23c], -R65.reuse ;  /* 0x00008f00560c7a23 */ /* 0x100fe20000010841 */
        /* <DEDUP_REMOVED lines=52> */
[----:B---3--:R-:W-:Y:S09]  /*98c0*/  FFMA.FTZ R5, R20, c[0x0][0x23c], -R65 ;  /* 0x00008f0014057a23 */ /* 0x008ff20000010841 */
        /* <DEDUP_REMOVED lines=9> */
[----:B------:R1:W5:Y:S01]  /*9960*/  MUFU.EX2 R28, R7 ;  /* 0x00000007001c7308 */ /* 0x0003620000000800 */
[--C-:B--2---:R-:W-:Y:S01]  /*9970*/  FFMA.FTZ R4, R199, c[0x0][0x23c], -R66.reuse ;  /* 0x00008f00c7047a23 */ /* 0x104fe20000010842 */
[----:B----4-:R-:W-:Y:S08]  /*9980*/  F2FP.PACK_AB R32, R175, R135 ;  /* 0x00000087af20723e */ /* 0x010ff000000000ff */
[----:B------:R2:W-:Y:S01]  /*9990*/  MUFU.EX2 R134, R4 ;  /* 0x0000000400867308 */ /* 0x0005e20000000800 */
[--C-:B---3--:R-:W-:Y:S09]  /*99a0*/  FFMA.FTZ R5, R54, c[0x0][0x23c], -R65.reuse ;  /* 0x00008f0036057a23 */ /* 0x108ff20000010841 */
[----:B------:R3:W-:Y:S01]  /*99b0*/  MUFU.EX2 R235, R5 ;  /* 0x0000000500eb7308 */ /* 0x0007e20000000800 */
[--C-:B-1----:R-:W-:Y:S01]  /*99c0*/  FFMA.FTZ R7, R78, c[0x0][0x23c], -R66.reuse ;  /* 0x00008f004e077a23 */ /* 0x102fe20000010842 */
[----:B-----5:R-:W-:Y:S01]  /*99d0*/  MOV R137, R28 ;  /* 0x0000001c00897202 */ /* 0x020fe20000000f00 */
[----:B------:R-:W-:Y:S07]  /*99e0*/  FFMA.FTZ R28, R99, c[0x0][0x23c], -R65 ;  /* 0x00008f00631c7a23 */ /* 0x000fee0000010841 */
[----:B------:R1:W-:Y:S01]  /*99f0*/  MUFU.EX2 R236, R8 ;  /* 0x0000000800ec7308 */ /* 0x0003e20000000800 */
[----:B--2---:R-:W-:Y:S09]  /*9a00*/  FFMA.FTZ R4, R207, c[0x0][0x23c], -R66 ;  /* 0x00008f00cf047a23 */ /* 0x004ff20000010842 */
[----:B------:R2:W4:Y:S01]  /*9a10*/  MUFU.EX2 R171, R4 ;  /* 0x0000000400ab7308 */ /* 0x0005220000000800 */
[--C-:B---3--:R-:W-:Y:S02]  /*9a20*/  FFMA.FTZ R5, R60, c[0x0][0x23c], -R64.reuse ;  /* 0x00008f003c057a23 */ /* 0x108fe40000010840 */
[--C-:B------:R-:W-:Y:S07]  /*9a30*/  FFMA.FTZ R60, R92, c[0x0][0x23c], -R64.reuse ;  /* 0x00008f005c3c7a23 */ /* 0x100fee0000010840 */
[----:B------:R3:W-:Y:S01]  /*9a40*/  MUFU.EX2 R214, R5 ;  /* 0x0000000500d67308 */ /* 0x0007e20000000800 */
[----:B-1----:R-:W-:Y:S09]  /*9a50*/  FFMA.FTZ R8, R52, c[0x0][0x23c], -R43 ;  /* 0x00008f0034087a23 */ /* 0x002ff2000001082b */
[----:B------:R1:W-:Y:S01]  /*9a60*/  MUFU.EX2 R215, R7 ;  /* 0x0000000700d77308 */ /* 0x0003e20000000800 */
[----:B--2---:R-:W-:Y:S01]  /*9a70*/  FFMA.FTZ R4, R205, c[0x0][0x23c], -R64 ;  /* 0x00008f00cd047a23 */ /* 0x004fe20000010840 */
[----:B----4-:R-:W-:Y:S08]  /*9a80*/  F2FP.PACK_AB R33, R171, R134 ;  /* 0x00000086ab21723e */ /* 0x010ff000000000ff */
[----:B------:R2:W-:Y:S01]  /*9a90*/  MUFU.EX2 R200, R4 ;  /* 0x0000000400c87308 */ /* 0x0005e20000000800 */
[----:B---3--:R-:W-:Y:S02]  /*9aa0*/  FFMA.FTZ R5, R70, c[0x0][0x23c], -R65 ;  /* 0x00008f0046057a23 */ /* 0x008fe40000010841 */
[--C-:B------:R-:W-:Y:S07]  /*9ab0*/  FFMA.FTZ R70, R129, c[0x0][0x23c], -R43.reuse ;  /* 0x00008f0081467a23 */ /* 0x100fee000001082b */
[----:B------:R3:W-:Y:S01]  /*9ac0*/  MUFU.EX2 R242, R8 ;  /* 0x0000000800f27308 */ /* 0x0007e20000000800 */
[--C-:B-1----:R-:W-:Y:S09]  /*9ad0*/  FFMA.FTZ R7, R85, c[0x0][0x23c], -R43.reuse ;  /* 0x00008f0055077a23 */ /* 0x102ff2000001082b */
[----:B------:R1:W-:Y:S01]  /*9ae0*/  MUFU.EX2 R212, R5 ;  /* 0x0000000500d47308 */ /* 0x0003e20000000800 */
[--C-:B--2---:R-:W-:Y:S09]  /*9af0*/  FFMA.FTZ R4, R204, c[0x0][0x23c], -R66.reuse ;  /* 0x00008f00cc047a23 */ /* 0x104ff20000010842 */
[----:B------:R2:W-:Y:S01]  /*9b00*/  MUFU.EX2 R174, R4 ;  /* 0x0000000400ae7308 */ /* 0x0005e20000000800 */
[----:B---3--:R-:W-:Y:S02]  /*9b10*/  FFMA.FTZ R8, R68, c[0x0][0x23c], -R43 ;  /* 0x00008f0044087a23 */ /* 0x008fe4000001082b */
[--C-:B------:R-:W-:Y:S07]  /*9b20*/  FFMA.FTZ R68, R119, c[0x0][0x23c], -R65.reuse ;  /* 0x00008f0077447a23 */ /* 0x100fee0000010841 */
[----:B------:R3:W-:Y:S01]  /*9b30*/  MUFU.EX2 R229, R7 ;  /* 0x0000000700e57308 */ /* 0x0007e20000000800 */
[----:B-1----:R-:W-:Y:S09]  /*9b40*/  FMUL.FTZ R5, R42, R141 ;  /* 0x0000008d2a057220 */ /* 0x002ff20000410000 */
[----:B------:R1:W-:Y:S01]  /*9b50*/  MUFU.EX2 R211, R12 ;  /* 0x0000000c00d37308 */ /* 0x0003e20000000800 */
[----:B--2---:R-:W-:Y:S09]  /*9b60*/  FFMA.FTZ R4, R203, c[0x0][0x23c], -R66 ;  /* 0x00008f00cb047a23 */ /* 0x004ff20000010842 */
[----:B------:R2:W-:Y:S01]  /*9b70*/  MUFU.EX2 R179, R4 ;  /* 0x0000000400b37308 */ /* 0x0005e20000000800 */
[----:B---3--:R-:W-:Y:S09]  /*9b80*/  FMUL.FTZ R7, R41, R143 ;  /* 0x0000008f29077220 */ /* 0x008ff20000410000 */
[----:B------:R-:W3:Y:S01]  /*9b90*/  MUFU.EX2 R0, R0 ;  /* 0x0000000000007308 */ /* 0x000ee20000000800 */
[----:B-1----:R-:W-:Y:S09]  /*9ba0*/  FFMA.FTZ R12, R87, c[0x0][0x23c], -R65 ;  /* 0x00008f00570c7a23 */ /* 0x002ff20000010841 */
[----:B------:R1:W-:Y:S01]  /*9bb0*/  MUFU.EX2 R222, R8 ;  /* 0x0000000800de7308 */ /* 0x0003e20000000800 */
[----:B--2---:R-:W-:Y:S09]  /*9bc0*/  FFMA.FTZ R4, R177, c[0x0][0x23c], -R43 ;  /* 0x00008f00b1047a23 */ /* 0x004ff2000001082b */
[----:B------:R2:W-:Y:S01]  /*9bd0*/  MUFU.EX2 R208, R4 ;  /* 0x0000000400d07308 */ /* 0x0005e20000000800 */
[C---:B---3--:R-:W-:Y:S02]  /*9be0*/  FMUL.FTZ R10, R0.reuse, R138 ;  /* 0x0000008a000a7220 */ /* 0x048fe40000410000 */
[C---:B------:R-:W-:Y:S01]  /*9bf0*/  FMUL.FTZ R11, R0.reuse, R139 ;  /* 0x0000008b000b7220 */ /* 0x040fe20000410000 */
[----:B------:R-:W-:Y:S01]  /*9c00*/  MOV R139, R176 ;  /* 0x000000b0008b7202 */ /* 0x000fe20000000f00 */
[C---:B------:R-:W-:Y:S05]  /*9c10*/  FMUL.FTZ R14, R0.reuse, R146 ;  /* 0x00000092000e7220 */ /* 0x040fea0000410000 */
[----:B------:R3:W-:Y:S01]  /*9c20*/  MUFU.EX2 R206, R12 ;  /* 0x0000000c00ce7308 */ /* 0x0007e20000000800 */
[----:B------:R-:W-:Y:S01]  /*9c30*/  FMUL.FTZ R15, R0, R147 ;  /* 0x00000093000f7220 */ /* 0x000fe20000410000 */
[----:B------:R-:W-:Y:S01]  /*9c40*/  MOV R147, R132 ;  /* 0x0000008400937202 */ /* 0x000fe20000000f00 */
[----:B-1----:R-:W-:Y:S07]  /*9c50*/  FMUL.FTZ R8, R2, R136 ;  /* 0x0000008802087220 */ /* 0x002fee0000410000 */
[----:B------:R-:W-:Y:S01]  /*9c60*/  MUFU.EX2 R68, R68 ;  /* 0x0000004400447308 */ /* 0x000fe20000000800 */
[--C-:B--2---:R-:W-:Y:S09]  /*9c70*/  FFMA.FTZ R4, R170, c[0x0][0x23c], -R65.reuse ;  /* 0x00008f00aa047a23 */ /* 0x104ff20000010841 */
[----:B------:R1:W-:Y:S01]  /*9c80*/  MUFU.EX2 R201, R4 ;  /* 0x0000000400c97308 */ /* 0x0003e20000000800 */
[----:B---3--:R-:W-:Y:S09]  /*9c90*/  FMUL.FTZ R12, R2, R144 ;  /* 0x00000090020c7220 */ /* 0x008ff20000410000 */
[----:B------:R-:W-:Y:S01]  /*9ca0*/  MUFU.EX2 R70, R70 ;  /* 0x0000004600467308 */ /* 0x000fe20000000800 */
[--C-:B-1----:R-:W-:Y:S01]  /*9cb0*/  FFMA.FTZ R4, R34, c[0x0][0x23c], -R65.reuse ;  /* 0x00008f0022047a23 */ /* 0x102fe20000010841 */
[----:B------:R-:W-:Y:S08]  /*9cc0*/  F2FP.PACK_AB R34, R200, R180 ;  /* 0x000000b4c822723e */ /* 0x000ff000000000ff */
[----:B------:R1:W-:Y:S02]  /*9cd0*/  MUFU.EX2 R127, R4 ;  /* 0x00000004007f7308 */ /* 0x0003e40000000800 */
[----:B-1----:R-:W-:Y:S01]  /*9ce0*/  FFMA.FTZ R4, R35, c[0x0][0x23c], -R65 ;  /* 0x00008f0023047a23 */ /* 0x002fe20000010841 */
[----:B------:R-:W-:Y:S07]  /*9cf0*/  F2FP.PACK_AB R35, R179, R174 ;  /* 0x000000aeb323723e */ /* 0x000fee00000000ff */
[----:B------:R1:W2:Y:S02]  /*9d00*/  MUFU.EX2 R133, R4 ;  /* 0x0000000400857308 */ /* 0x0002a40000000800 */
[--C-:B-1----:R-:W-:Y:S01]  /*9d10*/  FFMA.FTZ R4, R24, c[0x0][0x23c], -R64.reuse ;  /* 0x00008f0018047a23 */ /* 0x102fe20000010840 */
[----:B--2---:R-:W-:Y:S07]  /*9d20*/  MOV R146, R133 ;  /* 0x0000008500927202 */ /* 0x004fee0000000f00 */
[----:B------:R1:W2:Y:S10]  /*9d30*/  MUFU.EX2 R24, R6 ;  /* 0x0000000600187308 */ /* 0x0002b40000000800 */
[----:B------:R3:W-:Y:S01]  /*9d40*/  MUFU.EX2 R169, R4 ;  /* 0x0000000400a97308 */ /* 0x0007e20000000800 */
[----:B-1----:R-:W-:Y:S02]  /*9d50*/  FFMA.FTZ R6, R81, c[0x0][0x23c], -R43 ;  /* 0x00008f0051067a23 */ /* 0x002fe4000001082b */
[----:B---3--:R-:W-:Y:S07]  /*9d60*/  FFMA.FTZ R4, R25, c[0x0][0x23c], -R64 ;  /* 0x00008f0019047a23 */ /* 0x008fee0000010840 */
[----:B------:R1:W-:Y:S02]  /*9d70*/  MUFU.EX2 R204, R4 ;  /* 0x0000000400cc7308 */ /* 0x0003e40000000800 */
[--C-:B-1----:R-:W-:Y:S08]  /*9d80*/  FFMA.FTZ R4, R26, c[0x0][0x23c], -R66.reuse ;  /* 0x00008f001a047a23 */ /* 0x102ff00000010842 */
[----:B------:R1:W-:Y:S02]  /*9d90*/  MUFU.EX2 R168, R4 ;  /* 0x0000000400a87308 */ /* 0x0003e40000000800 */
[----:B-1----:R-:W-:Y:S08]  /*9da0*/  FFMA.FTZ R4, R27, c[0x0][0x23c], -R66 ;  /* 0x00008f001b047a23 */ /* 0x002ff00000010842 */
[----:B------:R1:W-:Y:S02]  /*9db0*/  MUFU.EX2 R183, R4 ;  /* 0x0000000400b77308 */ /* 0x0003e40000000800 */
[----:B-1----:R-:W-:Y:S08]  /*9dc0*/  FFMA.FTZ R4, R29, c[0x0][0x23c], -R64 ;  /* 0x00008f001d047a23 */ /* 0x002ff00000010840 */
[----:B------:R1:W-:Y:S02]  /*9dd0*/  MUFU.EX2 R244, R4 ;  /* 0x0000000400f47308 */ /* 0x0003e40000000800 */
[--C-:B-1----:R-:W-:Y:S08]  /*9de0*/  FFMA.FTZ R4, R30, c[0x0][0x23c], -R66.reuse ;  /* 0x00008f001e047a23 */ /* 0x102ff00000010842 */
[----:B------:R1:W-:Y:S10]  /*9df0*/  MUFU.EX2 R30, R6 ;  /* 0x00000006001e7308 */ /* 0x0003f40000000800 */
[----:B------:R3:W-:Y:S01]  /*9e00*/  MUFU.EX2 R217, R4 ;  /* 0x0000000400d97308 */ /* 0x0007e20000000800 */
[----:B-1----:R-:W-:Y:S01]  /*9e10*/  FMUL.FTZ R6, R41, R142 ;  /* 0x0000008e29067220 */ /* 0x002fe20000410000 */
[----:B--2---:R-:W-:Y:S01]  /*9e20*/  MOV R142, R24 ;  /* 0x00000018008e7202 */ /* 0x004fe20000000f00 */
[----:B------:R-:W-:Y:S02]  /*9e30*/  FFMA.FTZ R24, R98, c[0x0][0x23c], -R65 ;  /* 0x00008f0062187a23 */ /* 0x000fe40000010841 */
[----:B---3--:R-:W-:Y:S05]  /*9e40*/  FFMA.FTZ R4, R31, c[0x0][0x23c], -R66 ;  /* 0x00008f001f047a23 */ /* 0x008fea0000010842 */
        /* <DEDUP_REMOVED lines=16> */
[----:B------:R-:W-:Y:S06]  /*9f50*/  FMUL.FTZ R18, R41, R150 ;  /* 0x0000009629127220 */ /* 0x000fec0000410000 */
[----:B------:R2:W-:Y:S01]  /*9f60*/  MUFU.EX2 R210, R4 ;  /* 0x0000000400d27308 */ /* 0x0005e20000000800 */
[----:B------:R-:W3:Y:S04]  /*9f70*/  LDL.LU R150, [R1+0x8] ;  /* 0x0000080001967983 */ /* 0x000ee80000300800 */
[----:B------:R-:W4:Y:S01]  /*9f80*/  LDL.LU R151, [R1+0xc] ;  /* 0x00000c0001977983 */ /* 0x000f220000300800 */
[--C-:B--2---:R-:W-:Y:S02]  /*9f90*/  FFMA.FTZ R4, R17, c[0x0][0x23c], -R66.reuse ;  /* 0x00008f0011047a23 */ /* 0x104fe40000010842 */
[--C-:B------:R-:W-:Y:S02]  /*9fa0*/  FFMA.FTZ R17, R96, c[0x0][0x23c], -R43.reuse ;  /* 0x00008f0060117a23 */ /* 0x100fe4000001082b */
[----:B------:R2:W-:Y:S10]  /*9fb0*/  MUFU.EX2 R182, R4 ;  /* 0x0000000400b67308 */ /* 0x0005f40000000800 */
[----:B------:R5:W-:Y:S01]  /*9fc0*/  MUFU.EX2 R176, R17 ;  /* 0x0000001100b07308 */ /* 0x000be20000000800 */
[----:B--2---:R-:W-:Y:S02]  /*9fd0*/  FFMA.FTZ R4, R16, c[0x0][0x23c], -R66 ;  /* 0x00008f0010047a23 */ /* 0x004fe40000010842 */
[C---:B------:R-:W-:Y:S01]  /*9fe0*/  FMUL.FTZ R16, R42.reuse, R148 ;  /* 0x000000942a107220 */ /* 0x040fe20000410000 */
[----:B------:R-:W-:Y:S06]  /*9ff0*/  MOV R148, R127 ;  /* 0x0000007f00947202 */ /* 0x000fec0000000f00 */
[----:B------:R2:W-:Y:S01]  /*a000*/  MUFU.EX2 R203, R4 ;  /* 0x0000000400cb7308 */ /* 0x0005e20000000800 */
[----:B-----5:R-:W-:Y:S01]  /*a010*/  FMUL.FTZ R17, R42, R149 ;  /* 0x000000952a117220 */ /* 0x020fe20000410000 */
[----:B------:R-:W-:Y:S08]  /*a020*/  MOV R149, R126 ;  /* 0x0000007e00957202 */ /* 0x000ff00000000f00 */
        /* <DEDUP_REMOVED lines=15> */
[--C-:B-----5:R-:W-:Y:S02]  /*a120*/  FFMA.FTZ R4, R13, c[0x0][0x23c], -R65.reuse ;  /* 0x00008f000d047a23 */ /* 0x120fe40000010841 */
[----:B------:R-:W-:Y:S01]  /*a130*/  FMUL.FTZ R13, R2, R145 ;  /* 0x00000091020d7220 */ /* 0x000fe20000410000 */
[----:B------:R-:W-:Y:S05]  /*a140*/  MOV R145, R30 ;  /* 0x0000001e00917202 */ /* 0x000fea0000000f00 */
[----:B------:R5:W-:Y:S01]  /*a150*/  MUFU.EX2 R246, R4 ;  /* 0x0000000400f67308 */ /* 0x000be20000000800 */
[--C-:B------:R-:W-:Y:S09]  /*a160*/  FFMA.FTZ R30, R88, c[0x0][0x23c], -R64.reuse ;  /* 0x00008f00581e7a23 */ /* 0x100ff20000010840 */
[----:B------:R1:W-:Y:S01]  /*a170*/  MUFU.EX2 R133, R30 ;  /* 0x0000001e00857308 */ /* 0x0003e20000000800 */
[----:B-----5:R-:W-:Y:S02]  /*a180*/  FFMA.FTZ R4, R67, c[0x0][0x23c], -R65 ;  /* 0x00008f0043047a23 */ /* 0x020fe40000010841 */
[--C-:B------:R-:W-:Y:S07]  /*a190*/  FFMA.FTZ R67, R117, c[0x0][0x23c], -R43.reuse ;  /* 0x00008f0075437a23 */ /* 0x100fee000001082b */
[----:B------:R5:W2:Y:S01]  /*a1a0*/  MUFU.EX2 R25, R4 ;  /* 0x0000000400197308 */ /* 0x000aa20000000800 */
[----:B-1----:R-:W-:Y:S09]  /*a1b0*/  FMUL.FTZ R30, R0, R162 ;  /* 0x000000a2001e7220 */ /* 0x002ff20000410000 */
[----:B------:R-:W-:Y:S01]  /*a1c0*/  MUFU.EX2 R78, R67 ;  /* 0x00000043004e7308 */ /* 0x000fe20000000800 */
[--C-:B-----5:R-:W-:Y:S01]  /*a1d0*/  FFMA.FTZ R4, R56, c[0x0][0x23c], -R64.reuse ;  /* 0x00008f0038047a23 */ /* 0x120fe20000010840 */
[----:B--2---:R-:W-:Y:S01]  /*a1e0*/  MOV R141, R25 ;  /* 0x00000019008d7202 */ /* 0x004fe20000000f00 */
[----:B------:R-:W-:Y:S07]  /*a1f0*/  FMUL.FTZ R25, R2, R157 ;  /* 0x0000009d02197220 */ /* 0x000fee0000410000 */
[----:B------:R1:W-:Y:S02]  /*a200*/  MUFU.EX2 R199, R4 ;  /* 0x0000000400c77308 */ /* 0x0003e40000000800 */
[----:B-1----:R-:W-:Y:S08]  /*a210*/  FFMA.FTZ R4, R57, c[0x0][0x23c], -R64 ;  /* 0x00008f0039047a23 */ /* 0x002ff00000010840 */
[----:B------:R1:W-:Y:S02]  /*a220*/  MUFU.EX2 R218, R4 ;  /* 0x0000000400da7308 */ /* 0x0003e40000000800 */
[--C-:B-1----:R-:W-:Y:S08]  /*a230*/  FFMA.FTZ R4, R58, c[0x0][0x23c], -R66.reuse ;  /* 0x00008f003a047a23 */ /* 0x102ff00000010842 */
[----:B------:R1:W-:Y:S02]  /*a240*/  MUFU.EX2 R177, R4 ;  /* 0x0000000400b17308 */ /* 0x0003e40000000800 */
[----:B-1----:R-:W-:Y:S02]  /*a250*/  FFMA.FTZ R4, R59, c[0x0][0x23c], -R66 ;  /* 0x00008f003b047a23 */ /* 0x002fe40000010842 */
[----:B------:R-:W1:Y:S06]  /*a260*/  LDSM.16.MT88.4 R56, [R186+0x4400] ;  /* 0x00440000ba38783b */ /* 0x000e6c0000004200 */
[----:B------:R2:W-:Y:S02]  /*a270*/  MUFU.EX2 R207, R4 ;  /* 0x0000000400cf7308 */ /* 0x0005e40000000800 */
[----:B--2---:R-:W-:Y:S08]  /*a280*/  FFMA.FTZ R4, R61, c[0x0][0x23c], -R64 ;  /* 0x00008f003d047a23 */ /* 0x004ff00000010840 */
[----:B------:R2:W-:Y:S02]  /*a290*/  MUFU.EX2 R234, R4 ;  /* 0x0000000400ea7308 */ /* 0x0005e40000000800 */
[--C-:B--2---:R-:W-:Y:S08]  /*a2a0*/  FFMA.FTZ R4, R62, c[0x0][0x23c], -R66.reuse ;  /* 0x00008f003e047a23 */ /* 0x104ff00000010842 */
[----:B------:R2:W-:Y:S02]  /*a2b0*/  MUFU.EX2 R216, R4 ;  /* 0x0000000400d87308 */ /* 0x0005e40000000800 */
[----:B--2---:R-:W-:Y:S02]  /*a2c0*/  FFMA.FTZ R4, R63, c[0x0][0x23c], -R66 ;  /* 0x00008f003f047a23 */ /* 0x004fe40000010842 */
[----:B------:R-:W2:Y:S06]  /*a2d0*/  LDSM.16.MT88.4 R60, [R185+0x4800] ;  /* 0x00480000b93c783b */ /* 0x000eac0000004200 */
[----:B------:R5:W-:Y:S02]  /*a2e0*/  MUFU.EX2 R225, R4 ;  /* 0x0000000400e17308 */ /* 0x000be40000000800 */
[--C-:B-----5:R-:W-:Y:S02]  /*a2f0*/  FFMA.FTZ R4, R69, c[0x0][0x23c], -R43.reuse ;  /* 0x00008f0045047a23 */ /* 0x120fe4000001082b */
[----:B------:R-:W-:Y:S06]  /*a300*/  FFMA.FTZ R69, R128, c[0x0][0x23c], -R43 ;  /* 0x00008f0080457a23 */ /* 0x000fec000001082b */
[----:B------:R5:W-:Y:S10]  /*a310*/  MUFU.EX2 R26, R4 ;  /* 0x00000004001a7308 */ /* 0x000bf40000000800 */
[----:B------:R-:W-:Y:S01]  /*a320*/  MUFU.EX2 R69, R69 ;  /* 0x0000004500457308 */ /* 0x000fe20000000800 */
[--C-:B-----5:R-:W-:Y:S02]  /*a330*/  FFMA.FTZ R4, R71, c[0x0][0x23c], -R65.reuse ;  /* 0x00008f0047047a23 */ /* 0x120fe40000010841 */
[--C-:B------:R-:W-:Y:S07]  /*a340*/  FFMA.FTZ R71, R130, c[0x0][0x23c], -R65.reuse ;  /* 0x00008f0082477a23 */ /* 0x100fee0000010841 */
[----:B------:R5:W1:Y:S10]  /*a350*/  MUFU.EX2 R27, R4 ;  /* 0x00000004001b7308 */ /* 0x000a740000000800 */
[----:B------:R-:W-:Y:S01]  /*a360*/  MUFU.EX2 R71, R71 ;  /* 0x0000004700477308 */ /* 0x000fe20000000800 */
[--C-:B-----5:R-:W-:Y:S01]  /*a370*/  FFMA.FTZ R4, R82, c[0x0][0x23c], -R65.reuse ;  /* 0x00008f0052047a23 */ /* 0x120fe20000010841 */
[----:B-1----:R-:W-:Y:S01]  /*a380*/  MOV R138, R27 ;  /* 0x0000001b008a7202 */ /* 0x002fe20000000f00 */
[----:B------:R-:W-:Y:S07]  /*a390*/  FMUL.FTZ R27, R0, R159 ;  /* 0x0000009f001b7220 */ /* 0x000fee0000410000 */
[----:B------:R1:W5:Y:S02]  /*a3a0*/  MUFU.EX2 R29, R4 ;  /* 0x00000004001d7308 */ /* 0x0003640000000800 */
[----:B-1----:R-:W-:Y:S01]  /*a3b0*/  FFMA.FTZ R4, R83, c[0x0][0x23c], -R65 ;  /* 0x00008f0053047a23 */ /* 0x002fe20000010841 */
[----:B-----5:R-:W-:Y:S01]  /*a3c0*/  MOV R136, R29 ;  /* 0x0000001d00887202 */ /* 0x020fe20000000f00 */
[----:B------:R-:W-:Y:S06]  /*a3d0*/  FMUL.FTZ R29, R2, R161 ;  /* 0x000000a1021d7220 */ /* 0x000fec0000410000 */
[----:B------:R1:W5:Y:S02]  /*a3e0*/  MUFU.EX2 R31, R4 ;  /* 0x00000004001f7308 */ /* 0x0003640000000800 */
[--C-:B-1----:R-:W-:Y:S01]  /*a3f0*/  FFMA.FTZ R4, R72, c[0x0][0x23c], -R64.reuse ;  /* 0x00008f0048047a23 */ /* 0x102fe20000010840 */
[----:B-----5:R-:W-:Y:S01]  /*a400*/  MOV R144, R31 ;  /* 0x0000001f00907202 */ /* 0x020fe20000000f00 */
[----:B------:R-:W-:Y:S06]  /*a410*/  FMUL.FTZ R31, R0, R163 ;  /* 0x000000a3001f7220 */ /* 0x000fec0000410000 */
[----:B------:R1:W-:Y:S01]  /*a420*/  MUFU.EX2 R213, R4 ;  /* 0x0000000400d57308 */ /* 0x0003e20000000800 */
[--C-:B------:R-:W-:Y:S09]  /*a430*/  FFMA.FTZ R72, R120, c[0x0][0x23c], -R64.reuse ;  /* 0x00008f0078487a23 */ /* 0x100ff20000010840 */
[----:B------:R-:W-:Y:S01]  /*a440*/  MUFU.EX2 R72, R72 ;  /* 0x0000004800487308 */ /* 0x000fe20000000800 */
[--C-:B-1----:R-:W-:Y:S02]  /*a450*/  FFMA.FTZ R4, R73, c[0x0][0x23c], -R64.reuse ;  /* 0x00008f0049047a23 */ /* 0x102fe40000010840 */
[----:B------:R-:W-:Y:S07]  /*a460*/  FFMA.FTZ R73, R121, c[0x0][0x23c], -R64 ;  /* 0x00008f0079497a23 */ /* 0x000fee0000010840 */
[----:B------:R1:W-:Y:S10]  /*a470*/  MUFU.EX2 R233, R4 ;  /* 0x0000000400e97308 */ /* 0x0003f40000000800 */
[----:B------:R-:W-:Y:S01]  /*a480*/  MUFU.EX2 R73, R73 ;  /* 0x0000004900497308 */ /* 0x000fe20000000800 */
[--C-:B-1----:R-:W-:Y:S02]  /*a490*/  FFMA.FTZ R4, R74, c[0x0][0x23c], -R66.reuse ;  /* 0x00008f004a047a23 */ /* 0x102fe40000010842 */
[--C-:B------:R-:W-:Y:S07]  /*a4a0*/  FFMA.FTZ R74, R122, c[0x0][0x23c], -R66.reuse ;  /* 0x00008f007a4a7a23 */ /* 0x100fee0000010842 */
[----:B------:R1:W-:Y:S10]  /*a4b0*/  MUFU.EX2 R205, R4 ;  /* 0x0000000400cd7308 */ /* 0x0003f40000000800 */
[----:B------:R-:W-:Y:S01]  /*a4c0*/  MUFU.EX2 R74, R74 ;  /* 0x0000004a004a7308 */ /* 0x000fe20000000800 */
[--C-:B-1----:R-:W-:Y:S02]  /*a4d0*/  FFMA.FTZ R4, R75, c[0x0][0x23c], -R66.reuse ;  /* 0x00008f004b047a23 */ /* 0x102fe40000010842 */
[----:B------:R-:W-:Y:S07]  /*a4e0*/  FFMA.FTZ R75, R123, c[0x0][0x23c], -R66 ;  /* 0x00008f007b4b7a23 */ /* 0x000fee0000010842 */
[----:B------:R1:W-:Y:S10]  /*a4f0*/  MUFU.EX2 R224, R4 ;  /* 0x0000000400e07308 */ /* 0x0003f40000000800 */
[----:B------:R-:W5:Y:S01]  /*a500*/  MUFU.EX2 R75, R75 ;  /* 0x0000004b004b7308 */ /* 0x000f620000000800 */
[--C-:B-1----:R-:W-:Y:S02]  /*a510*/  FFMA.FTZ R4, R76, c[0x0][0x23c], -R64.reuse ;  /* 0x00008f004c047a23 */ /* 0x102fe40000010840 */
[--C-:B------:R-:W-:Y:S07]  /*a520*/  FFMA.FTZ R76, R124, c[0x0][0x23c], -R64.reuse ;  /* 0x00008f007c4c7a23 */ /* 0x100fee0000010840 */
[----:B------:R1:W-:Y:S01]  /*a530*/  MUFU.EX2 R230, R4 ;  /* 0x0000000400e67308 */ /* 0x0003e20000000800 */
[----:B-----5:R-:W-:Y:S09]  /*a540*/  F2FP.PACK_AB R161, R75, R74 ;  /* 0x0000004a4ba1723e */ /* 0x020ff200000000ff */
[----:B------:R-:W-:Y:S01]  /*a550*/  MUFU.EX2 R76, R76 ;  /* 0x0000004c004c7308 */ /* 0x000fe20000000800 */
[----:B-1----:R-:W-:Y:S02]  /*a560*/  FFMA.FTZ R4, R77, c[0x0][0x23c], -R64 ;  /* 0x00008f004d047a23 */ /* 0x002fe40000010840 */
[--C-:B------:R-:W-:Y:S07]  /*a570*/  FFMA.FTZ R77, R40, c[0x0][0x23c], -R66.reuse ;  /* 0x00008f00284d7a23 */ /* 0x100fee0000010842 */
[----:B------:R1:W-:Y:S10]  /*a580*/  MUFU.EX2 R232, R4 ;  /* 0x0000000400e87308 */ /* 0x0003f40000000800 */
[----:B------:R-:W-:Y:S01]  /*a590*/  MUFU.EX2 R77, R77 ;  /* 0x0000004d004d7308 */ /* 0x000fe20000000800 */
[----:B-1----:R-:W-:Y:S09]  /*a5a0*/  FFMA.FTZ R4, R79, c[0x0][0x23c], -R66 ;  /* 0x00008f004f047a23 */ /* 0x002ff20000010842 */
[----:B------:R1:W-:Y:S02]  /*a5b0*/  MUFU.EX2 R223, R4 ;  /* 0x0000000400df7308 */ /* 0x0003e40000000800 */
[--C-:B-1----:R-:W-:Y:S08]  /*a5c0*/  FFMA.FTZ R4, R84, c[0x0][0x23c], -R43.reuse ;  /* 0x00008f0054047a23 */ /* 0x102ff0000001082b */
[----:B------:R1:W5:Y:S02]  /*a5d0*/  MUFU.EX2 R221, R4 ;  /* 0x0000000400dd7308 */ /* 0x0003640000000800 */
[----:B-1----:R-:W-:Y:S01]  /*a5e0*/  FMUL.FTZ R4, R42, R140 ;  /* 0x0000008c2a047220 */ /* 0x002fe20000410000 */
[----:B-----5:R-:W-:Y:S02]  /*a5f0*/  F2FP.PACK_AB R40, R229, R221 ;  /* 0x000000dde528723e */ /* 0x020fe400000000ff */
[----:B------:R-:W-:Y:S01]  /*a600*/  MOV R140, R26 ;  /* 0x0000001a008c7202 */ /* 0x000fe20000000f00 */
[C---:B------:R-:W-:Y:S02]  /*a610*/  FMUL.FTZ R26, R0.reuse, R158 ;  /* 0x0000009e001a7220 */ /* 0x040fe40000410000 */
[----:B---3--:R-:W-:Y:S01]  /*a620*/  FFMA.FTZ R0, R0, R150, R134 ;  /* 0x0000009600007223 */ /* 0x008fe20000010086 */
[-C--:B------:R-:W-:Y:S05]  /*a630*/  HMMA.16816.F32 R4, R44, R20.reuse, R4 ;  /* 0x000000142c04723c */ /* 0x080fea0000001804 */
[----:B------:R-:W-:Y:S01]  /*a640*/  FADD.FTZ R0, R171, R0 ;  /* 0x00000000ab007221 */ /* 0x000fe20000010000 */
[----:B------:R-:W-:Y:S02]  /*a650*/  MOV R134, R36 ;  /* 0x0000002400867202 */ /* 0x000fe40000000f00 */
[C---:B------:R-:W-:Y:S04]  /*a660*/  HMMA.16816.F32 R8, R32.reuse, R20, R8 ;  /* 0x000000142008723c */ /* 0x040fe80000001808 */
[----:B------:R-:W-:Y:S03]  /*a670*/  FADD.FTZ R0, R174, R0 ;  /* 0x00000000ae007221 */ /* 0x000fe60000010000 */
[----:B------:R-:W-:Y:S01]  /*a680*/  FFMA.FTZ R20, R97, c[0x0][0x23c], -R43 ;  /* 0x00008f0061147a23 */ /* 0x000fe2000001082b */
[-C--:B------:R-:W-:Y:S03]  /*a690*/  HMMA.16816.F32 R12, R32, R22.reuse, R12 ;  /* 0x00000016200c723c */ /* 0x080fe6000000180c */
[----:B------:R1:W3:Y:S01]  /*a6a0*/  MUFU.EX2 R170, R20 ;  /* 0x0000001400aa7308 */ /* 0x0002e20000000800 */
[C---:B------:R-:W-:Y:S04]  /*a6b0*/  FMUL.FTZ R21, R42.reuse, R153 ;  /* 0x000000992a157220 */ /* 0x040fe80000410000 */
[C---:B------:R-:W-:Y:S05]  /*a6c0*/  HMMA.16816.F32 R16, R44.reuse, R22, R16 ;  /* 0x000000162c10723c */ /* 0x040fea0000001810 */
[----:B------:R5:W-:Y:S02]  /*a6d0*/  MUFU.EX2 R153, R24 ;  /* 0x0000001800997308 */ /* 0x000be40000000800 */
[C---:B------:R-:W-:Y:S02]  /*a6e0*/  FMUL.FTZ R22, R41.reuse, R154 ;  /* 0x0000009a29167220 */ /* 0x040fe40000410000 */
[----:B------:R-:W-:Y:S01]  /*a6f0*/  FMUL.FTZ R23, R41, R155 ;  /* 0x0000009b29177220 */ /* 0x000fe20000410000 */
[----:B------:R-:W3:Y:S04]  /*a700*/  LDL.LU R154, [R1+0x4] ;  /* 0x00000400019a7983 */ /* 0x000ee80000300800 */
[----:B------:R-:W3:Y:S01]  /*a710*/  LDL.LU R155, [R1] ;  /* 0x00000000019b7983 */ /* 0x000ee20000300800 */
[----:B-1----:R-:W-:Y:S02]  /*a720*/  FMUL.FTZ R20, R42, R152 ;  /* 0x000000982a147220 */ /* 0x002fe40000410000 */
[----:B------:R1:W-:Y:S05]  /*a730*/  MUFU.EX2 R152, R28 ;  /* 0x0000001c00987308 */ /* 0x0003ea0000000800 */
[-C--:B------:R-:W-:Y:S03]  /*a740*/  HMMA.16816.F32 R20, R44, R48.reuse, R20 ;  /* 0x000000302c14723c */ /* 0x080fe60000001814 */
[C---:B-----5:R-:W-:Y:S07]  /*a750*/  FMUL.FTZ R24, R2.reuse, R156 ;  /* 0x0000009c02187220 */ /* 0x060fee0000410000 */
[C---:B------:R-:W-:Y:S07]  /*a760*/  HMMA.16816.F32 R24, R32.reuse, R48, R24 ;  /* 0x000000302018723c */ /* 0x040fee0000001818 */
[----:B------:R-:W-:Y:S01]  /*a770*/  FFMA.FTZ R48, R89, c[0x0][0x23c], -R64 ;  /* 0x00008f0059307a23 */ /* 0x000fe20000010840 */
[----:B------:R-:W-:Y:S01]  /*a780*/  F2FP.PACK_AB R49, R183, R168 ;  /* 0x000000a8b731723e */ /* 0x000fe200000000ff */
[C---:B-1----:R-:W-:Y:S02]  /*a790*/  FMUL.FTZ R28, R2.reuse, R160 ;  /* 0x000000a0021c7220 */ /* 0x042fe40000410000 */
[----:B------:R1:W-:Y:S01]  /*a7a0*/  MUFU.EX2 R132, R48 ;  /* 0x0000003000847308 */ /* 0x0003e20000000800 */
[----:B----4-:R-:W-:Y:S01]  /*a7b0*/  FFMA.FTZ R2, R2, R151, R135 ;  /* 0x0000009702027223 */ /* 0x010fe20000010087 */
[----:B------:R-:W-:Y:S02]  /*a7c0*/  F2FP.PACK_AB R160, R73, R72 ;  /* 0x0000004849a0723e */ /* 0x000fe400000000ff */
[----:B------:R-:W-:Y:S01]  /*a7d0*/  MOV R135, R3 ;  /* 0x0000000300877202 */ /* 0x000fe20000000f00 */
[-C--:B------:R-:W-:Y:S07]  /*a7e0*/  HMMA.16816.F32 R28, R32, R50.reuse, R28 ;  /* 0x00000032201c723c */ /* 0x080fee000000181c */
[C---:B------:R-:W-:Y:S02]  /*a7f0*/  FMUL.FTZ R32, R42.reuse, R164 ;  /* 0x000000a42a207220 */ /* 0x040fe40000410000 */
[----:B------:R-:W-:Y:S03]  /*a800*/  FMUL.FTZ R33, R42, R165 ;  /* 0x000000a52a217220 */ /* 0x000fe60000410000 */
[C---:B------:R-:W-:Y:S01]  /*a810*/  FMUL.FTZ R34, R41.reuse, R166 ;  /* 0x000000a629227220 */ /* 0x040fe20000410000 */
[----:B------:R-:W-:Y:S01]  /*a820*/  F2FP.PACK_AB R166, R70, R69 ;  /* 0x0000004546a6723e */ /* 0x000fe200000000ff */
        /* <DEDUP_REMOVED lines=37> */
[-C--:B--2---:R-:W-:Y:S01]  /*aa80*/  HMMA.16816.F32 R4, R44, R60.reuse, R4 ;  /* 0x0000003c2c04723c */ /* 0x084fe20000001804 */
[----:B------:R1:W-:Y:S02]  /*aa90*/  MUFU.EX2 R96, R52 ;  /* 0x0000003400607308 */ /* 0x0003e40000000800 */
[----:B----4-:R-:W-:Y:S08]  /*aaa0*/  FFMA.FTZ R48, R102, c[0x0][0x23c], -R65 ;  /* 0x00008f0066307a23 */ /* 0x010ff00000010841 */
[----:B------:R2:W-:Y:S01]  /*aab0*/  MUFU.EX2 R93, R48 ;  /* 0x00000030005d7308 */ /* 0x0005e20000000800 */
[--C-:B-----5:R-:W-:Y:S09]  /*aac0*/  FFMA.FTZ R56, R112, c[0x0][0x23c], -R43.reuse ;  /* 0x00008f0070387a23 */ /* 0x120ff2000001082b */
[----:B------:R4:W-:Y:S01]  /*aad0*/  MUFU.EX2 R91, R56 ;  /* 0x00000038005b7308 */ /* 0x0009e20000000800 */
[--C-:B-1----:R-:W-:Y:S09]  /*aae0*/  FFMA.FTZ R52, R100, c[0x0][0x23c], -R43.reuse ;  /* 0x00008f0064347a23 */ /* 0x102ff2000001082b */
[----:B------:R1:W-:Y:S01]  /*aaf0*/  MUFU.EX2 R95, R52 ;  /* 0x00000034005f7308 */ /* 0x0003e20000000800 */
[----:B--2---:R-:W-:Y:S07]  /*ab00*/  F2FP.PACK_AB R48, R210, R178 ;  /* 0x000000b2d230723e */ /* 0x004fee00000000ff */
[C---:B------:R-:W-:Y:S01]  /*ab10*/  HMMA.16816.F32 R8, R48.reuse, R60, R8 ;  /* 0x0000003c3008723c */ /* 0x040fe20000001808 */
[----:B----4-:R-:W-:Y:S06]  /*ab20*/  LDSM.16.MT88.4 R56, [R185+0x4c00] ;  /* 0x004c0000b938783b */ /* 0x010fec0000004200 */
[----:B------:R-:W-:Y:S01]  /*ab30*/  FFMA.FTZ R60, R113, c[0x0][0x23c], -R43 ;  /* 0x00008f00713c7a23 */ /* 0x000fe2000001082b */
[-C--:B------:R-:W-:Y:S03]  /*ab40*/  HMMA.16816.F32 R12, R48, R62.reuse, R12 ;  /* 0x0000003e300c723c */ /* 0x080fe6000000180c */
[----:B------:R2:W-:Y:S01]  /*ab50*/  MUFU.EX2 R90, R60 ;  /* 0x0000003c005a7308 */ /* 0x0005e20000000800 */
[----:B-1----:R-:W1:Y:S04]  /*ab60*/  LDSM.16.MT88.4 R52, [R186+0x4800] ;  /* 0x00480000ba34783b */ /* 0x002e680000004200 */
[C---:B------:R-:W-:Y:S04]  /*ab70*/  HMMA.16816.F32 R16, R44.reuse, R62, R16 ;  /* 0x0000003e2c10723c */ /* 0x040fe80000001810 */
[--C-:B--2---:R-:W-:Y:S04]  /*ab80*/  FFMA.FTZ R60, R114, c[0x0][0x23c], -R65.reuse ;  /* 0x00008f00723c7a23 */ /* 0x104fe80000010841 */
[----:B------:R2:W-:Y:S01]  /*ab90*/  MUFU.EX2 R89, R60 ;  /* 0x0000003c00597308 */ /* 0x0005e20000000800 */
[-C--:B-1----:R-:W-:Y:S08]  /*aba0*/  HMMA.16816.F32 R20, R44, R52.reuse, R20 ;  /* 0x000000342c14723c */ /* 0x082ff00000001814 */
[C---:B------:R-:W-:Y:S01]  /*abb0*/  HMMA.16816.F32 R24, R48.reuse, R52, R24 ;  /* 0x000000343018723c */ /* 0x040fe20000001818 */
[----:B--2---:R-:W1:Y:S06]  /*abc0*/  LDSM.16.MT88.4 R60, [R186+0x4c00] ;  /* 0x004c0000ba3c783b */ /* 0x004e6c0000004200 */
[----:B------:R-:W-:Y:S01]  /*abd0*/  FFMA.FTZ R52, R115, c[0x0][0x23c], -R65 ;  /* 0x00008f0073347a23 */ /* 0x000fe20000010841 */
[-C--:B------:R-:W-:Y:S03]  /*abe0*/  HMMA.16816.F32 R28, R48, R54.reuse, R28 ;  /* 0x00000036301c723c */ /* 0x080fe6000000181c */
[----:B------:R2:W-:Y:S04]  /*abf0*/  MUFU.EX2 R88, R52 ;  /* 0x0000003400587308 */ /* 0x0005e80000000800 */
        /* <DEDUP_REMOVED lines=10> */
[----:B--2---:R-:W-:Y:S04]  /*aca0*/  FFMA.FTZ R52, R106, c[0x0][0x23c], -R66 ;  /* 0x00008f006a347a23 */ /* 0x004fe80000010842 */
[-C--:B------:R-:W-:Y:S01]  /*acb0*/  HMMA.16816.F32 R4, R44, R56.reuse, R4 ;  /* 0x000000382c04723c */ /* 0x080fe20000001804 */
[----:B------:R2:W-:Y:S02]  /*acc0*/  MUFU.EX2 R85, R52 ;  /* 0x0000003400557308 */ /* 0x0005e40000000800 */
[----:B----4-:R-:W-:Y:S08]  /*acd0*/  FFMA.FTZ R48, R105, c[0x0][0x23c], -R64 ;  /* 0x00008f0069307a23 */ /* 0x010ff00000010840 */
[----:B------:R4:W-:Y:S01]  /*ace0*/  MUFU.EX2 R86, R48 ;  /* 0x0000003000567308 */ /* 0x0009e20000000800 */
[--C-:B--2---:R-:W-:Y:S09]  /*acf0*/  FFMA.FTZ R52, R107, c[0x0][0x23c], -R66.reuse ;  /* 0x00008f006b347a23 */ /* 0x104ff20000010842 */
[----:B------:R2:W-:Y:S01]  /*ad00*/  MUFU.EX2 R84, R52 ;  /* 0x0000003400547308 */ /* 0x0005e20000000800 */
[----:B----4-:R-:W-:Y:S07]  /*ad10*/  F2FP.PACK_AB R48, R218, R199 ;  /* 0x000000c7da30723e */ /* 0x010fee00000000ff */
[C---:B------:R-:W-:Y:S07]  /*ad20*/  HMMA.16816.F32 R8, R48.reuse, R56, R8 ;  /* 0x000000383008723c */ /* 0x040fee0000001808 */
[----:B------:R-:W-:Y:S01]  /*ad30*/  FFMA.FTZ R56, R110, c[0x0][0x23c], -R66 ;  /* 0x00008f006e387a23 */ /* 0x000fe20000010842 */
[-C--:B------:R-:W-:Y:S03]  /*ad40*/  HMMA.16816.F32 R12, R48, R58.reuse, R12 ;  /* 0x0000003a300c723c */ /* 0x080fe6000000180c */
[----:B------:R4:W-:Y:S01]  /*ad50*/  MUFU.EX2 R81, R56 ;  /* 0x0000003800517308 */ /* 0x0009e20000000800 */
[----:B--2---:R-:W-:Y:S04]  /*ad60*/  FFMA.FTZ R52, R108, c[0x0][0x23c], -R64 ;  /* 0x00008f006c347a23 */ /* 0x004fe80000010840 */
[C---:B------:R-:W-:Y:S05]  /*ad70*/  HMMA.16816.F32 R16, R44.reuse, R58, R16 ;  /* 0x0000003a2c10723c */ /* 0x040fea0000001810 */
[----:B------:R2:W-:Y:S03]  /*ad80*/  MUFU.EX2 R83, R52 ;  /* 0x0000003400537308 */ /* 0x0005e60000000800 */
[-C--:B-1----:R-:W-:Y:S08]  /*ad90*/  HMMA.16816.F32 R20, R44, R60.reuse, R20 ;  /* 0x0000003c2c14723c */ /* 0x082ff00000001814 */
[C---:B------:R-:W-:Y:S01]  /*ada0*/  HMMA.16816.F32 R24, R48.reuse, R60, R24 ;  /* 0x0000003c3018723c */ /* 0x040fe20000001818 */
[----:B----4-:R-:W-:Y:S06]  /*adb0*/  LDSM.16.MT88.4 R56, [R186+0x5000] ;  /* 0x00500000ba38783b */ /* 0x010fec0000004200 */
[----:B------:R-:W-:Y:S01]  /*adc0*/  FFMA.FTZ R60, R111, c[0x0][0x23c], -R66 ;  /* 0x00008f006f3c7a23 */ /* 0x000fe20000010842 */
[-C--:B------:R-:W-:Y:S03]  /*add0*/  HMMA.16816.F32 R28, R48, R62.reuse, R28 ;  /* 0x0000003e301c723c */ /* 0x080fe6000000181c */
[----:B------:R-:W-:Y:S01]  /*ade0*/  MUFU.EX2 R80, R60 ;  /* 0x0000003c00507308 */ /* 0x000fe20000000800 */
[----:B------:R-:W-:Y:S02]  /*adf0*/  FFMA.FTZ R61, R116, c[0x0][0x23c], -R43 ;  /* 0x00008f00743d7a23 */ /* 0x000fe4000001082b */
[----:B--2---:R-:W-:Y:S01]  /*ae00*/  FFMA.FTZ R52, R109, c[0x0][0x23c], -R64 ;  /* 0x00008f006d347a23 */ /* 0x004fe20000010840 */
[----:B------:R-:W-:Y:S01]  /*ae10*/  F2FP.PACK_AB R48, R233, R213 ;  /* 0x000000d5e930723e */ /* 0x000fe200000000ff */
[----:B------:R-:W-:Y:S04]  /*ae20*/  HMMA.16816.F32 R32, R44, R62, R32 ;  /* 0x0000003e2c20723c */ /* 0x000fe80000001820 */
[----:B------:R-:W-:Y:S01]  /*ae30*/  F2FP.PACK_AB R49, R224, R205 ;  /* 0x000000cde031723e */ /* 0x000fe200000000ff */
[----:B------:R1:W-:Y:S01]  /*ae40*/  MUFU.EX2 R82, R52 ;  /* 0x0000003400527308 */ /* 0x0003e20000000800 */
[----:B------:R-:W-:Y:S01]  /*ae50*/  F2FP.PACK_AB R50, R232, R230 ;  /* 0x000000e6e832723e */ /* 0x000fe200000000ff */
[----:B------:R-:W-:Y:S01]  /*ae60*/  FFMA.FTZ R43, R118, c[0x0][0x23c], -R65 ;  /* 0x00008f00762b7a23 */ /* 0x000fe20000010841 */
[----:B------:R-:W-:Y:S01]  /*ae70*/  F2FP.PACK_AB R44, R140, R222 ;  /* 0x000000de8c2c723e */ /* 0x000fe200000000ff */
[----:B------:R-:W-:Y:S03]  /*ae80*/  FFMA.FTZ R66, R39, c[0x0][0x23c], -R66 ;  /* 0x00008f0027427a23 */ /* 0x000fe60000010842 */
[----:B------:R-:W-:Y:S01]  /*ae90*/  F2FP.PACK_AB R45, R138, R212 ;  /* 0x000000d48a2d723e */ /* 0x000fe200000000ff */
[----:B---3--:R-:W-:Y:S01]  /*aea0*/  FFMA.FTZ R39, R42, R155, R173 ;  /* 0x0000009b2a277223 */ /* 0x008fe200000100ad */
[----:B------:R-:W-:Y:S01]  /*aeb0*/  F2FP.PACK_AB R46, R145, R137 ;  /* 0x00000089912e723e */ /* 0x000fe200000000ff */
[----:B------:R2:W3:Y:S01]  /*aec0*/  MUFU.EX2 R79, R61 ;  /* 0x0000003d004f7308 */ /* 0x0004e20000000800 */
[----:B------:R-:W-:Y:S01]  /*aed0*/  F2FP.PACK_AB R47, R144, R136 ;  /* 0x00000088902f723e */ /* 0x000fe200000000ff */
[----:B------:R-:W-:Y:S01]  /*aee0*/  FADD.FTZ R39, R238, R39 ;  /* 0x00000027ee277221 */ /* 0x000fe20000010000 */
[----:B------:R-:W-:Y:S01]  /*aef0*/  F2FP.PACK_AB R51, R223, R215 ;  /* 0x000000d7df33723e */ /* 0x000fe200000000ff */
[----:B------:R-:W-:Y:S01]  /*af00*/  FFMA.FTZ R65, R131, c[0x0][0x23c], -R65 ;  /* 0x00008f0083417a23 */ /* 0x000fe20000010841 */
[----:B------:R-:W-:Y:S01]  /*af10*/  F2FP.PACK_AB R42, R170, R176 ;  /* 0x000000b0aa2a723e */ /* 0x000fe200000000ff */
[----:B------:R-:W-:Y:S04]  /*af20*/  FFMA.FTZ R64, R125, c[0x0][0x23c], -R64 ;  /* 0x00008f007d407a23 */ /* 0x000fe80000010840 */
[----:B------:R4:W5:Y:S01]  /*af30*/  MUFU.EX2 R67, R43 ;  /* 0x0000002b00437308 */ /* 0x0009620000000800 */
[----:B-1----:R-:W1:Y:S09]  /*af40*/  LDSM.16.MT88.4 R52, [R185+0x5000] ;  /* 0x00500000b934783b */ /* 0x002e720000004200 */
[----:B------:R-:W5:Y:S01]  /*af50*/  MUFU.EX2 R65, R65 ;  /* 0x0000004100417308 */ /* 0x000f620000000800 */
[----:B--2---:R-:W2:Y:S01]  /*af60*/  LDSM.16.MT88.4 R60, [R185+0x5400] ;  /* 0x00540000b93c783b */ /* 0x004ea20000004200 */
[----:B---3--:R-:W-:Y:S08]  /*af70*/  F2FP.PACK_AB R164, R78, R79 ;  /* 0x0000004f4ea4723e */ /* 0x008ff000000000ff */
[----:B------:R-:W3:Y:S01]  /*af80*/  MUFU.EX2 R64, R64 ;  /* 0x0000004000407308 */ /* 0x000ee20000000800 */
[----:B----4-:R-:W-:Y:S02]  /*af90*/  F2FP.PACK_AB R43, R152, R153 ;  /* 0x00000099982b723e */ /* 0x010fe400000000ff */
[----:B-----5:R-:W-:Y:S07]  /*afa0*/  F2FP.PACK_AB R165, R68, R67 ;  /* 0x0000004344a5723e */ /* 0x020fee00000000ff */
[----:B------:R-:W4:Y:S01]  /*afb0*/  MUFU.EX2 R66, R66 ;  /* 0x0000004200427308 */ /* 0x000f220000000800 */
[----:B------:R-:W-:Y:S01]  /*afc0*/  F2FP.PACK_AB R167, R65, R71 ;  /* 0x0000004741a7723e */ /* 0x000fe200000000ff */
[-C--:B-1----:R-:W-:Y:S03]  /*afd0*/  HMMA.16816.F32 R4, R44, R52.reuse, R4 ;  /* 0x000000342c04723c */ /* 0x082fe60000001804 */
[----:B---3--:R-:W-:Y:S05]  /*afe0*/  F2FP.PACK_AB R162, R64, R76 ;  /* 0x0000004c40a2723e */ /* 0x008fea00000000ff */
[C---:B------:R-:W-:Y:S04]  /*aff0*/  HMMA.16816.F32 R8, R48.reuse, R52, R8 ;  /* 0x000000343008723c */ /* 0x040fe80000001808 */
[----:B----4-:R-:W-:Y:S04]  /*b000*/  F2FP.PACK_AB R163, R66, R77 ;  /* 0x0000004d42a3723e */ /* 0x010fe800000000ff */
[-C--:B------:R-:W-:Y:S08]  /*b010*/  HMMA.16816.F32 R12, R48, R54.reuse, R12 ;  /* 0x00000036300c723c */ /* 0x080ff0000000180c */
[C---:B------:R-:W-:Y:S01]  /*b020*/  HMMA.16816.F32 R16, R44.reuse, R54, R16 ;  /* 0x000000362c10723c */ /* 0x040fe20000001810 */
[----:B------:R-:W1:Y:S07]  /*b030*/  LDSM.16.MT88.4 R52, [R186+0x5400] ;  /* 0x00540000ba34783b */ /* 0x000e6e0000004200 */
[-C--:B------:R-:W-:Y:S08]  /*b040*/  HMMA.16816.F32 R20, R44, R56.reuse, R20 ;  /* 0x000000382c14723c */ /* 0x080ff00000001814 */
[C---:B------:R-:W-:Y:S07]  /*b050*/  HMMA.16816.F32 R24, R48.reuse, R56, R24 ;  /* 0x000000383018723c */ /* 0x040fee0000001818 */
[----:B------:R-:W-:Y:S01]  /*b060*/  FFMA.FTZ R56, R41, R154, R172 ;  /* 0x0000009a29387223 */ /* 0x000fe200000100ac */
[-C--:B------:R-:W-:Y:S01]  /*b070*/  HMMA.16816.F32 R28, R48, R58.reuse, R28 ;  /* 0x0000003a301c723c */ /* 0x080fe2000000181c */
[----:B------:R-:W3:Y:S03]  /*b080*/  LDSM.16.MT88.4 R48, [R185+0x5800] ;  /* 0x00580000b930783b */ /* 0x000ee60000004200 */
[----:B------:R-:W-:Y:S01]  /*b090*/  FADD.FTZ R56, R228, R56 ;  /* 0x00000038e4387221 */ /* 0x000fe20000010000 */
[----:B------:R-:W-:Y:S01]  /*b0a0*/  F2FP.PACK_AB R41, R206, R211 ;  /* 0x000000d3ce29723e */ /* 0x000fe200000000ff */
[----:B------:R-:W-:Y:S02]  /*b0b0*/  FADD.FTZ R57, R175, R2 ;  /* 0x00000002af397221 */ /* 0x000fe40000010000 */
[----:B------:R-:W-:Y:S01]  /*b0c0*/  FADD.FTZ R2, R231, R39 ;  /* 0x00000027e7027221 */ /* 0x000fe20000010000 */
[----:B------:R-:W-:Y:S04]  /*b0d0*/  HMMA.16816.F32 R32, R44, R58, R32 ;  /* 0x0000003a2c20723c */ /* 0x000fe80000001820 */
[----:B------:R-:W-:Y:S02]  /*b0e0*/  FADD.FTZ R39, R219, R56 ;  /* 0x00000038db277221 */ /* 0x000fe40000010000 */
[----:B------:R-:W-:Y:S01]  /*b0f0*/  FADD.FTZ R2, R249, R2 ;  /* 0x00000002f9027221 */ /* 0x000fe20000010000 */
[----:B------:R-:W-:Y:S01]  /*b100*/  F2FP.PACK_AB R44, R132, R133 ;  /* 0x00000085842c723e */ /* 0x000fe200000000ff */
[-C--:B--2---:R-:W-:Y:S05]  /*b110*/  HMMA.16816.F32 R4, R40, R60.reuse, R4 ;  /* 0x0000003c2804723c */ /* 0x084fea0000001804 */
[----:B------:R-:W-:Y:S01]  /*b120*/  FADD.FTZ R2, R202, R2 ;  /* 0x00000002ca027221 */ /* 0x000fe20000010000 */
[----:B------:R-:W-:Y:S02]  /*b130*/  F2FP.PACK_AB R45, R99, R127 ;  /* 0x0000007f632d723e */ /* 0x000fe400000000ff */
[----:B------:R-:W-:Y:S01]  /*b140*/  F2FP.PACK_AB R46, R98, R126 ;  /* 0x0000007e622e723e */ /* 0x000fe200000000ff */
[----:B------:R-:W-:Y:S03]  /*b150*/  FADD.FTZ R56, R208, R2 ;  /* 0x00000002d0387221 */ /* 0x000fe60000010000 */
[----:B------:R-:W-:Y:S07]  /*b160*/  F2FP.PACK_AB R47, R96, R97 ;  /* 0x00000061602f723e */ /* 0x000fee00000000ff */
[C---:B------:R-:W-:Y:S08]  /*b170*/  HMMA.16816.F32 R8, R44.reuse, R60, R8 ;  /* 0x0000003c2c08723c */ /* 0x040ff00000001808 */
[-C--:B------:R-:W-:Y:S08]  /*b180*/  HMMA.16816.F32 R12, R44, R62.reuse, R12 ;  /* 0x0000003e2c0c723c */ /* 0x080ff0000000180c */
[C---:B------:R-:W-:Y:S08]  /*b190*/  HMMA.16816.F32 R16, R40.reuse, R62, R16 ;  /* 0x0000003e2810723c */ /* 0x040ff00000001810 */
[-C--:B-1----:R-:W-:Y:S08]  /*b1a0*/  HMMA.16816.F32 R20, R40, R52.reuse, R20 ;  /* 0x000000342814723c */ /* 0x082ff00000001814 */
[C---:B------:R-:W-:Y:S07]  /*b1b0*/  HMMA.16816.F32 R24, R44.reuse, R52, R24 ;  /* 0x000000342c18723c */ /* 0x040fee0000001818 */
[----:B------:R-:W-:Y:S01]  /*b1c0*/  FADD.FTZ R53, R180, R57 ;  /* 0x00000039b4357221 */ /* 0x000fe20000010000 */
[-C--:B------:R-:W-:Y:S04]  /*b1d0*/  HMMA.16816.F32 R28, R44, R54.reuse, R28 ;  /* 0x000000362c1c723c */ /* 0x080fe8000000181c */
[----:B------:R-:W-:Y:S02]  /*b1e0*/  FADD.FTZ R52, R241, R39 ;  /* 0x00000027f1347221 */ /* 0x000fe40000010000 */
[----:B------:R-:W-:Y:S01]  /*b1f0*/  FADD.FTZ R53, R200, R53 ;  /* 0x00000035c8357221 */ /* 0x000fe20000010000 */
[----:B------:R-:W-:Y:S01]  /*b200*/  F2FP.PACK_AB R46, R82, R83 ;  /* 0x00000053522e723e */ /* 0x000fe200000000ff */
[----:B------:R-:W-:Y:S01]  /*b210*/  FADD.FTZ R39, R179, R0 ;  /* 0x00000000b3277221 */ /* 0x000fe20000010000 */
[----:B------:R-:W-:Y:S04]  /*b220*/  HMMA.16816.F32 R32, R40, R54, R32 ;  /* 0x000000362820723c */ /* 0x000fe80000001820 */
[----:B------:R-:W-:Y:S01]  /*b230*/  FADD.FTZ R0, R181, R52 ;  /* 0x00000034b5007221 */ /* 0x000fe20000010000 */
[----:B------:R-:W-:Y:S01]  /*b240*/  F2FP.PACK_AB R47, R80, R81 ;  /* 0x00000051502f723e */ /* 0x000fe200000000ff */
[----:B------:R-:W-:Y:S01]  /*b250*/  FADD.FTZ R45, R169, R53 ;  /* 0x00000035a92d7221 */ /* 0x000fe20000010000 */
[----:B------:R-:W-:Y:S01]  /*b260*/  F2FP.PACK_AB R40, R94, R95 ;  /* 0x0000005f5e28723e */ /* 0x000fe200000000ff */
[----:B------:R-:W-:Y:S01]  /*b270*/  FADD.FTZ R44, R168, R39 ;  /* 0x00000027a82c7221 */ /* 0x000fe20000010000 */
[----:B------:R-:W1:Y:S03]  /*b280*/  LDSM.16.MT88.4 R52, [R186+0x5800] ;  /* 0x00580000ba34783b */ /* 0x000e660000004200 */
        /* <DEDUP_REMOVED lines=11> */
[----:B------:R-:W2:Y:S01]  /*b340*/  LDSM.16.MT88.4 R148, [R185+0x5c00] ;  /* 0x005c0000b994783b */ /* 0x000ea20000004200 */
[----:B------:R-:W-:Y:S01]  /*b350*/  FADD.FTZ R39, R217, R2 ;  /* 0x00000002d9277221 */ /* 0x000fe20000010000 */
[-C--:B---3--:R-:W-:Y:S03]  /*b360*/  HMMA.16816.F32 R4, R40, R48.reuse, R4 ;  /* 0x000000302804723c */ /* 0x088fe60000001804 */
        /* <DEDUP_REMOVED lines=15> */
[-C--:B-1----:R-:W-:Y:S03]  /*b460*/  HMMA.16816.F32 R20, R40, R52.reuse, R20 ;  /* 0x000000342814723c */ /* 0x082fe60000001814 */
        /* <DEDUP_REMOVED lines=31> */
[-C--:B--2---:R-:W-:Y:S05]  /*b660*/  HMMA.16816.F32 R140, R164, R148.reuse, R4 ;  /* 0x00000094a48c723c */ /* 0x084fea0000001804 */
[----:B------:R-:W-:Y:S02]  /*b670*/  FADD.FTZ R2, R212, R2 ;  /* 0x00000002d4027221 */ /* 0x000fe40000010000 */
[----:B------:R-:W-:Y:S02]  /*b680*/  FADD.FTZ R0, R213, R48 ;  /* 0x00000030d5007221 */ /* 0x000fe40000010000 */
[----:B------:R-:W-:Y:S03]  /*b690*/  FADD.FTZ R2, R138, R2 ;  /* 0x000000028a027221 */ /* 0x000fe60000010000 */
        /* <DEDUP_REMOVED lines=8> */
[----:B------:R-:W-:Y:S02]  /*b720*/  FADD.FTZ R2, R144, R2 ;  /* 0x0000000290027221 */ /* 0x000fe40000010000 */
[-C--:B------:R-:W-:Y:S03]  /*b730*/  HMMA.16816.F32 R144, R160, R150.reuse, R12 ;  /* 0x00000096a090723c */ /* 0x080fe6000000180c */
[----:B------:R-:W-:Y:S02]  /*b740*/  FADD.FTZ R5, R232, R5 ;  /* 0x00000005e8057221 */ /* 0x000fe40000010000 */
[----:B------:R-:W-:Y:S02]  /*b750*/  FADD.FTZ R4, R221, R4 ;  /* 0x00000004dd047221 */ /* 0x000fe40000010000 */
[----:B------:R-:W-:Y:S01]  /*b760*/  FADD.FTZ R0, R223, R0 ;  /* 0x00000000df007221 */ /* 0x000fe20000010000 */
[C---:B------:R-:W-:Y:S04]  /*b770*/  HMMA.16816.F32 R148, R164.reuse, R150, R16 ;  /* 0x00000096a494723c */ /* 0x040fe80000001810 */
[----:B------:R-:W-:Y:S02]  /*b780*/  FADD.FTZ R6, R211, R2 ;  /* 0x00000002d3067221 */ /* 0x000fe40000010000 */
[----:B------:R-:W-:Y:S01]  /*b790*/  FADD.FTZ R2, R133, R5 ;  /* 0x0000000585027221 */ /* 0x000fe20000010000 */
[----:B------:R-:W-:Y:S01]  /*b7a0*/  MOV R133, R37 ;  /* 0x0000002500857202 */ /* 0x000fe20000000f00 */
[----:B------:R-:W-:Y:S04]  /*b7b0*/  FADD.FTZ R4, R229, R4 ;  /* 0x00000004e5047221 */ /* 0x000fe80000010000 */
[----:B------:R-:W-:Y:S02]  /*b7c0*/  FADD.FTZ R0, R127, R0 ;  /* 0x000000007f007221 */ /* 0x000fe40000010000 */
[----:B------:R-:W-:Y:S02]  /*b7d0*/  FADD.FTZ R5, R206, R6 ;  /* 0x00000006ce057221 */ /* 0x000fe40000010000 */
[----:B------:R-:W-:Y:S01]  /*b7e0*/  FADD.FTZ R2, R132, R2 ;  /* 0x0000000284027221 */ /* 0x000fe20000010000 */
[----:B------:R-:W-:Y:S01]  /*b7f0*/  MOV R132, R38 ;  /* 0x0000002600847202 */ /* 0x000fe20000000f00 */
        /* <DEDUP_REMOVED lines=50> */
.L_x_602:
        /* <DEDUP_REMOVED lines=11> */
[----:B------:R-:W-:-:S11]  /*bbd0*/  SHF.R.S32.HI R22, RZ, 0x1f, R10 ;  /* 0x0000001fff167819 */ /* 0x000fd6000001140a */
[----:B------:R-:W-:-:S05]  /*bbe0*/  @P1 MOV R12, c[0x0][0x210] ;  /* 0x00008400000c1a02 */ /* 0x000fca0000000f00 */
[----:B------:R-:W-:Y:S01]  /*bbf0*/  @P1 IMAD R12, R12, c[0x0][0x214], RZ ;  /* 0x000085000c0c1a24 */ /* 0x000fe200078e02ff */
        /* <DEDUP_REMOVED lines=21> */
[----:B------:R-:W-:Y:S01]  /*bd50*/  @P0 IMAD.WIDE.U32 R6, R30, c[0x0][0x1e8], RZ ;  /* 0x00007a001e060a25 */ /* 0x000fe200078e00ff */
[----:B------:R-:W-:Y:S02]  /*bd60*/  SHF.R.S32.HI R26, RZ, 0x2, R8 ;  /* 0x00000002ff1a7819 */ /* 0x000fe40000011408 */
[----:B------:R-:W-:Y:S01]  /*bd70*/  FSETP.NE.FTZ.AND P4, PT, R24, RZ, PT ;  /* 0x000000ff1800720b */ /* 0x000fe20003f95000 */
[----:B------:R-:W-:Y:S01]  /*bd80*/  IMAD.MOV.U32 R4, RZ, RZ, 0x3f800000 ;  /* 0x3f800000ff047424 */ /* 0x000fe200078e00ff */
[----:B------:R-:W-:Y:S01]  /*bd90*/  @P0 MOV R39, R6 ;  /* 0x0000000600270202 */ /* 0x000fe20000000f00 */
[----:B------:R-:W-:Y:S01]  /*bda0*/  @P0 IMAD R48, R30, c[0x0][0x1ec], R7 ;  /* 0x00007b001e300a24 */ /* 0x000fe200078e0207 */
[----:B------:R-:W-:Y:S01]  /*bdb0*/  LEA.HI R22, R22, R10, RZ, 0x5 ;  /* 0x0000000a16167211 */ /* 0x000fe200078f28ff */
[----:B------:R-:W2:Y:S03]  /*bdc0*/  @P6 MUFU.RCP R2, R23 ;  /* 0x0000001700026308 */ /* 0x000ea60000001000 */
[----:B------:R-:W-:Y:S01]  /*bdd0*/  SHF.R.S32.HI R22, RZ, 0x5, R22 ;  /* 0x00000005ff167819 */ /* 0x000fe20000011416 */
[----:B-1----:R-:W-:Y:S01]  /*bde0*/  FADD.FTZ R27, R5, R9 ;  /* 0x00000009051b7221 */ /* 0x002fe20000010000 */
[----:B------:R-:W-:-:S03]  /*bdf0*/  LOP3.LUT R5, R8, 0xfffffffc, RZ, 0xc0, !PT ;  /* 0xfffffffc08057812 */ /* 0x000fc600078ec0ff */
[----:B------:R-:W1:Y:S01]  /*be00*/  @P4 MUFU.RCP R0, R24 ;  /* 0x0000001800004308 */ /* 0x000e620000001000 */
[----:B------:R-:W-:Y:S02]  /*be10*/  FSETP.NE.FTZ.AND P3, PT, R27, RZ, PT ;  /* 0x000000ff1b00720b */ /* 0x000fe40003f75000 */
[----:B------:R-:W-:Y:S01]  /*be20*/  IADD3 R6, -R5, R10, RZ ;  /* 0x0000000a05067210 */ /* 0x000fe20007ffe1ff */
[----:B------:R-:W-:Y:S02]  /*be30*/  IMAD.MOV.U32 R5, RZ, RZ, 0x3f800000 ;  /* 0x3f800000ff057424 */ /* 0x000fe400078e00ff */
[C---:B--2---:R-:W-:Y:S02]  /*be40*/  FMUL.FTZ R140, R2.reuse, R140 ;  /* 0x0000008c028c7220 */ /* 0x044fe40000410000 */
[----:B------:R-:W2:Y:S01]  /*be50*/  @P5 MUFU.RCP R4, R25 ;  /* 0x0000001900045308 */ /* 0x000ea20000001000 */
[C---:B------:R-:W-:Y:S02]  /*be60*/  FMUL.FTZ R21, R2.reuse, R141 ;  /* 0x0000008d02157220 */ /* 0x040fe40000410000 */
[----:B------:R-:W-:-:S02]  /*be70*/  FMUL.FTZ R148, R2, R148 ;  /* 0x0000009402947220 */ /* 0x000fc40000410000 */
[C---:B------:R-:W-:Y:S01]  /*be80*/  FMUL.FTZ R17, R2.reuse, R149 ;  /* 0x0000009502117220 */ /* 0x040fe20000410000 */
[----:B------:R-:W-:Y:S01]  /*be90*/  F2FP.PACK_AB R21, R21, R140 ;  /* 0x0000008c1515723e */ /* 0x000fe200000000ff */
[C---:B------:R-:W-:Y:S01]  /*bea0*/  FMUL.FTZ R152, R2.reuse, R152 ;  /* 0x0000009802987220 */ /* 0x040fe20000410000 */
[----:B------:R-:W3:Y:S01]  /*beb0*/  @P3 MUFU.RCP R5, R27 ;  /* 0x0000001b00053308 */ /* 0x000ee20000001000 */
[C---:B------:R-:W-:Y:S01]  /*bec0*/  FMUL.FTZ R14, R2.reuse, R153 ;  /* 0x00000099020e7220 */ /* 0x040fe20000410000 */
[----:B------:R-:W-:Y:S01]  /*bed0*/  F2FP.PACK_AB R17, R17, R148 ;  /* 0x000000941111723e */ /* 0x000fe200000000ff */
[C---:B------:R-:W-:Y:S02]  /*bee0*/  FMUL.FTZ R164, R2.reuse, R164 ;  /* 0x000000a402a47220 */ /* 0x040fe40000410000 */
        /* <DEDUP_REMOVED lines=87> */
[----:B---3--:R-:W3:Y:S03]  /*c460*/  @P6 MUFU.LG2 R7, R23 ;  /* 0x0000001700076308 */ /* 0x008ee60000000c00 */
[----:B--2---:R-:W2:Y:S01]  /*c470*/  S2R R9, SR_CTAID.X ;  /* 0x0000000000097919 */ /* 0x004ea20000002500 */
[----:B------:R-:W-:Y:S01]  /*c480*/  @!P2 SEL R2, R4, R30, !P0 ;  /* 0x0000001e0402a207 */ /* 0x000fe20004000000 */
[----:B------:R-:W-:Y:S01]  /*c490*/  @!P0 IMAD.WIDE.U32 R10, R49, c[0x0][0x1e0], RZ ;  /* 0x00007800310a8a25 */ /* 0x000fe200078e00ff */
[----:B------:R-:W-:Y:S01]  /*c4a0*/  @!P0 SHF.R.S32.HI R4, RZ, 0x1f, R49 ;  /* 0x0000001fff048819 */ /* 0x000fe20000011431 */
[----:B------:R2:W4:Y:S04]  /*c4b0*/  LDS.128 R28, [R197] ;  /* 0x00000000c51c7984 */ /* 0x0005280000000c00 */
[----:B------:R2:W4:Y:S04]  /*c4c0*/  LDS.128 R32, [R197+0x800] ;  /* 0x00080000c5207984 */ /* 0x0005280000000c00 */
[----:B------:R2:W4:Y:S04]  /*c4d0*/  LDS.128 R40, [R197+0x1000] ;  /* 0x00100000c5287984 */ /* 0x0005280000000c00 */
[----:B------:R2:W4:Y:S01]  /*c4e0*/  LDS.128 R44, [R197+0x1800] ;  /* 0x00180000c52c7984 */ /* 0x0005220000000c00 */
[----:B-1----:R-:W-:Y:S01]  /*c4f0*/  @P1 MOV R0, 0x1 ;  /* 0x0000000100001802 */ /* 0x002fe20000000f00 */
[----:B------:R-:W-:Y:S01]  /*c500*/  @!P1 IMAD R0, R12, c[0x0][0x1c0], RZ ;  /* 0x000070000c009a24 */ /* 0x000fe200078e02ff */
[----:B------:R-:W-:Y:S01]  /*c510*/  @!P0 MOV R39, R10 ;  /* 0x0000000a00278202 */ /* 0x000fe20000000f00 */
[----:B------:R-:W-:Y:S01]  /*c520*/  @!P0 IMAD R4, R4, c[0x0][0x1e0], RZ ;  /* 0x0000780004048a24 */ /* 0x000fe200078e02ff */
[----:B------:R-:W1:Y:S01]  /*c530*/  @P3 MUFU.LG2 R10, R27 ;  /* 0x0000001b000a3308 */ /* 0x000e620000000c00 */
[----:B------:R-:W-:-:S02]  /*c540*/  IMAD R0, R49, R0, RZ ;  /* 0x0000000031007224 */ /* 0x000fc400078e02ff */
        /* <DEDUP_REMOVED lines=71> */
.L_x_607:
[----:B------:R-:W-:Y:S05]  /*c9c0*/  BSYNC B0 ;  /* 0x0000000000007941 */ /* 0x000fea0003800000 */
.L_x_606:
[----:B-1----:R-:W2:Y:S04]  /*c9d0*/  LDL.LU.64 R4, [R1+0x18] ;  /* 0x0000180001047983 */ /* 0x002ea80000300a00 */
[----:B------:R1:W5:Y:S01]  /*c9e0*/  LDL.64 R10, [R1+0x38] ;  /* 0x00003800010a7983 */ /* 0x0003620000100a00 */
[----:B------:R-:W-:Y:S01]  /*c9f0*/  SHF.R.S32.HI R0, RZ, 0x1f, R19 ;  /* 0x0000001fff007819 */ /* 0x000fe20000011413 */
[----:B------:R-:W-:Y:S04]  /*ca00*/  BSSY B0, `(.L_x_608) ;  /* 0x0000012000007945 */ /* 0x000fe80003800000 */
[----:B------:R-:W-:-:S04]  /*ca10*/  IMAD R0, R0, c[0x0][0x1f0], RZ ;  /* 0x00007c0000007a24 */ /* 0x000fc800078e02ff */
[----:B------:R-:W-:Y:S01]  /*ca20*/  IMAD R0, R19, c[0x0][0x1f4], R0 ;  /* 0x00007d0013007a24 */ /* 0x000fe200078e0200 */
[C---:B--2---:R-:W-:Y:S02]  /*ca30*/  IADD3 R2, P0, R4.reuse, R39, RZ ;  /* 0x0000002704027210 */ /* 0x044fe40007f1e0ff */
[----:B------:R-:W-:-:S03]  /*ca40*/  ISETP.GE.AND P1, PT, R4, c[0x0][0x220], PT ;  /* 0x0000880004007a0c */ /* 0x000fc60003f26270 */
[----:B------:R-:W-:Y:S01]  /*ca50*/  IMAD.X R3, R5, 0x1, R48, P0 ;  /* 0x0000000105037824 */ /* 0x000fe200000e0630 */
[----:B-----5:R-:W-:-:S03]  /*ca60*/  ISETP.GE.OR P0, PT, R26, R20, P1 ;  /* 0x000000141a00720c */ /* 0x020fc60000f06670 */
        /* <DEDUP_REMOVED lines=11> */
.L_x_609:
[----:B-1----:R-:W-:Y:S05]  /*cb20*/  BSYNC B0 ;  /* 0x0000000000007941 */ /* 0x002fea0003800000 */
.L_x_608:
[----:B------:R-:W2:Y:S01]  /*cb30*/  LDL.LU R0, [R1+0x4c] ;  /* 0x00004c0001007983 */ /* 0x000ea20000300800 */
[----:B------:R-:W-:Y:S01]  /*cb40*/  BSSY B0, `(.L_x_610) ;  /* 0x000000e000007945 */ /* 0x000fe20003800000 */
[----:B--2---:R-:W-:-:S13]  /*cb50*/  ISETP.GE.OR P0, PT, R0, R20, P1 ;  /* 0x000000140000720c */ /* 0x004fda0000f06670 */
        /* <DEDUP_REMOVED lines=12> */
.L_x_611:
[----:B------:R-:W-:Y:S05]  /*cc20*/  BSYNC B0 ;  /* 0x0000000000007941 */ /* 0x000fea0003800000 */
.L_x_610:
[----:B------:R-:W2:Y:S01]  /*cc30*/  LDL.LU R0, [R1+0x48] ;  /* 0x0000480001007983 */ /* 0x000ea20000300800 */
[----:B------:R-:W-:Y:S01]  /*cc40*/  BSSY B0, `(.L_x_612) ;  /* 0x000000e000007945 */ /* 0x000fe20003800000 */
[----:B--2---:R-:W-:-:S13]  /*cc50*/  ISETP.GE.OR P0, PT, R0, R20, P1 ;  /* 0x000000140000720c */ /* 0x004fda0000f06670 */
        /* <DEDUP_REMOVED lines=12> */
.L_x_613:
[----:B------:R-:W-:Y:S05]  /*cd20*/  BSYNC B0 ;  /* 0x0000000000007941 */ /* 0x000fea0003800000 */
.L_x_612:
[----:B------:R-:W2:Y:S02]  /*cd30*/  LDL.LU R0, [R1+0x50] ;  /* 0x0000500001007983 */ /* 0x000ea40000300800 */
[----:B--2---:R-:W-:-:S13]  /*cd40*/  ISETP.GE.OR P1, PT, R0, R20, P1 ;  /* 0x000000140000720c */ /* 0x004fda0000f26670 */
        /* <DEDUP_REMOVED lines=13> */
.L_x_572:
[----:B------:R-:W2:Y:S01]  /*ce20*/  LDL.LU R12, [R1+0x40] ;  /* 0x00004000010c7983 */ /* 0x000ea20000300800 */
[----:B-1----:R-:W1:Y:S01]  /*ce30*/  LDC.U8 R4, c[0x0][0x329] ;  /* 0x0000ca40ff047b82 */ /* 0x002e620000000000 */
[----:B------:R-:W-:Y:S01]  /*ce40*/  SHF.R.S32.HI R8, RZ, 0x1f, R112 ;  /* 0x0000001fff087819 */ /* 0x000fe20000011470 */
[----:B------:R-:W-:Y:S01]  /*ce50*/  BSSY B0, `(.L_x_614) ;  /* 0x0000040000007945 */ /* 0x000fe20003800000 */
[----:B------:R-:W-:Y:S02]  /*ce60*/  IADD3 R14, -R25, R14, RZ ;  /* 0x0000000e190e7210 */ /* 0x000fe40007ffe1ff */
[----:B------:R-:W-:Y:S02]  /*ce70*/  LEA.HI R8, R8, R112, RZ, 0x2 ;  /* 0x0000007008087211 */ /* 0x000fe400078f10ff */
[----:B------:R-:W-:Y:S01]  /*ce80*/  SHF.R.S32.HI R9, RZ, 0x1f, R15 ;  /* 0x0000001fff097819 */ /* 0x000fe2000001140f */
[----:B------:R-:W3:Y:S01]  /*ce90*/  LDC.U8 R0, c[0x0][0x328] ;  /* 0x0000ca00ff007b82 */ /* 0x000ee20000000000 */
[----:B------:R-:W-:-:S03]  /*cea0*/  LOP3.LUT R7, R8, 0xfffffffc, RZ, 0xc0, !PT ;  /* 0xfffffffc08077812 */ /* 0x000fc600078ec0ff */
[----:B------:R-:W-:Y:S02]  /*ceb0*/  IMAD R9, R9, c[0x0][0x1f0], RZ ;  /* 0x00007c0009097a24 */ /* 0x000fe400078e02ff */
[----:B------:R-:W-:Y:S02]  /*cec0*/  IMAD.IADD R19, R112, 0x1, -R7 ;  /* 0x0000000170137824 */ /* 0x000fe400078e0a07 */
[----:B------:R-:W-:Y:S01]  /*ced0*/  IMAD R9, R15, c[0x0][0x1f4], R9 ;  /* 0x00007d000f097a24 */ /* 0x000fe200078e0209 */
[----:B-1----:R-:W-:Y:S02]  /*cee0*/  ISETP.NE.AND P0, PT, R4, RZ, PT ;  /* 0x000000ff0400720c */ /* 0x002fe40003f05270 */
[----:B---3--:R-:W-:-:S04]  /*cef0*/  ISETP.NE.AND P3, PT, R0, RZ, PT ;  /* 0x000000ff0000720c */ /* 0x008fc80003f65270 */
[----:B------:R-:W-:-:S07]  /*cf00*/  ISETP.NE.OR P2, PT, R4, RZ, !P3 ;  /* 0x000000ff0400720c */ /* 0x000fce0005f45670 */
[----:B------:R-:W-:Y:S01]  /*cf10*/  @P0 IMAD.MOV.U32 R5, RZ, RZ, c[0x0][0x210] ;  /* 0x00008400ff050624 */ /* 0x000fe200078e00ff */
[----:B------:R-:W-:Y:S01]  /*cf20*/  @P0 MOV R17, c[0x0][0x210] ;  /* 0x0000840000110a02 */ /* 0x000fe20000000f00 */
[----:B------:R-:W-:Y:S02]  /*cf30*/  @!P0 IMAD.MOV.U32 R6, RZ, RZ, c[0x0][0x214] ;  /* 0x00008500ff068624 */ /* 0x000fe400078e00ff */
[----:B------:R-:W-:Y:S02]  /*cf40*/  @P0 IMAD R5, R5, c[0x0][0x214], RZ ;  /* 0x0000850005050a24 */ /* 0x000fe400078e02ff */
[----:B------:R-:W-:Y:S01]  /*cf50*/  @!P0 IMAD.MOV.U32 R17, RZ, RZ, 0x1 ;  /* 0x00000001ff118424 */ /* 0x000fe200078e00ff */
[----:B------:R-:W-:Y:S02]  /*cf60*/  @!P0 SEL R5, R6, c[0x0][0x234], !P3 ;  /* 0x00008d0006058a07 */ /* 0x000fe40005800000 */
[----:B------:R-:W-:Y:S01]  /*cf70*/  CS2R R6, SRZ ;  /* 0x0000000000067805 */ /* 0x000fe2000001ff00 */
[----:B--2---:R-:W-:-:S02]  /*cf80*/  ISETP.NE.AND P4, PT, R12, -0x1, PT ;  /* 0xffffffff0c00780c */ /* 0x004fc40003f85270 */
[----:B------:R-:W-:-:S11]  /*cf90*/  ISETP.NE.OR P1, PT, R12, -0x1, P2 ;  /* 0xffffffff0c00780c */ /* 0x000fd60001725670 */
[----:B------:R-:W-:Y:S01]  /*cfa0*/  @!P4 SHF.R.S32.HI R0, RZ, 0x1f, R13 ;  /* 0x0000001fff00c819 */ /* 0x000fe2000001140d */
[----:B------:R-:W-:-:S04]  /*cfb0*/  @P4 IMAD.WIDE.U32 R2, R12, c[0x0][0x1e8], RZ ;  /* 0x00007a000c024a25 */ /* 0x000fc800078e00ff */
[----:B------:R-:W-:Y:S02]  /*cfc0*/  @!P4 IMAD R0, R0, c[0x0][0x1e0], RZ ;  /* 0x000078000000ca24 */ /* 0x000fe400078e02ff */
[----:B------:R-:W-:Y:S02]  /*cfd0*/  @P4 IMAD R4, R12, c[0x0][0x1ec], R3 ;  /* 0x00007b000c044a24 */ /* 0x000fe400078e0203 */
[----:B------:R-:W-:Y:S02]  /*cfe0*/  @P4 IMAD.MOV.U32 R10, RZ, RZ, R2 ;  /* 0x000000ffff0a4224 */ /* 0x000fe400078e0002 */
        /* <DEDUP_REMOVED lines=8> */
[C---:B------:R-:W-:Y:S01]  /*d070*/  IADD3 R10, P3, R0.reuse, R10, RZ ;  /* 0x0000000a000a7210 */ /* 0x040fe20007f7e0ff */
[----:B------:R-:W-:Y:S01]  /*d080*/  @!P2 IMAD.MOV.U32 R6, RZ, RZ, R12 ;  /* 0x000000ffff06a224 */ /* 0x000fe200078e000c */
[----:B------:R1:W-:Y:S01]  /*d090*/  @!P1 STL [R1+0x40], R12 ;  /* 0x0000400c01009387 */ /* 0x0003e20000100800 */
[----:B------:R-:W-:Y:S01]  /*d0a0*/  IMAD R2, R13, R2, RZ ;  /* 0x000000020d027224 */ /* 0x000fe200078e02ff */
[----:B------:R-:W-:-:S02]  /*d0b0*/  LEA.HI.X.SX32 R11, R0, R4, 0x1, P3 ;  /* 0x00000004000b7211 */ /* 0x000fc400018f0eff */
[----:B------:R-:W-:Y:S02]  /*d0c0*/  ISETP.GE.AND P1, PT, R0, c[0x0][0x220], PT ;  /* 0x0000880000007a0c */ /* 0x000fe40003f26270 */
[----:B------:R-:W-:Y:S01]  /*d0d0*/  SHF.R.S32.HI R4, RZ, 0x2, R8 ;  /* 0x00000002ff047819 */ /* 0x000fe20000011408 */
[----:B------:R-:W-:Y:S01]  /*d0e0*/  IMAD.WIDE.U32 R10, R15, c[0x0][0x1f0], R10 ;  /* 0x00007c000f0a7a25 */ /* 0x000fe200078e000a */
[----:B------:R-:W-:Y:S02]  /*d0f0*/  SEL R0, R2, RZ, P2 ;  /* 0x000000ff02007207 */ /* 0x000fe40001000000 */
[----:B------:R-:W-:Y:S01]  /*d100*/  ISETP.GE.OR P3, PT, R4, R14, P1 ;  /* 0x0000000e0400720c */ /* 0x000fe20000f66670 */
[----:B------:R-:W-:Y:S01]  /*d110*/  IMAD R2, R25, R17, RZ ;  /* 0x0000001119027224 */ /* 0x000fe200078e02ff */
[----:B------:R-:W-:Y:S01]  /*d120*/  @!P2 SHF.R.S32.HI R7, RZ, 0x1f, R12 ;  /* 0x0000001fff07a819 */ /* 0x000fe2000001140c */
[----:B------:R-:W-:Y:S01]  /*d130*/  IMAD R0, R15, R5, R0 ;  /* 0x000000050f007224 */ /* 0x000fe200078e0200 */
[----:B------:R-:W-:-:S02]  /*d140*/  SHF.R.S32.HI R5, RZ, 0x1f, R4 ;  /* 0x0000001fff057819 */ /* 0x000fc40000011404 */
[----:B------:R-:W-:Y:S02]  /*d150*/  SHF.R.S32.HI R8, RZ, 0x1f, R2 ;  /* 0x0000001fff087819 */ /* 0x000fe40000011402 */
[----:B------:R-:W-:Y:S01]  /*d160*/  IADD3 R20, P2, P0, R2, R6, R0 ;  /* 0x0000000602147210 */ /* 0x000fe2000785e000 */
[----:B------:R-:W-:Y:S01]  /*d170*/  IMAD.WIDE R2, R27, 0x80, R4 ;  /* 0x000000801b027825 */ /* 0x000fe200078e0204 */
[----:B------:R-:W-:Y:S02]  /*d180*/  SHF.R.S32.HI R0, RZ, 0x1f, R0 ;  /* 0x0000001fff007819 */ /* 0x000fe40000011400 */
[----:B------:R-:W-:Y:S02]  /*d190*/  ISETP.GE.AND P6, PT, R4, R14, PT ;  /* 0x0000000e0400720c */ /* 0x000fe40003fc6270 */
[----:B------:R-:W-:Y:S01]  /*d1a0*/  IADD3.X R18, R8, R7, R0, P2, P0 ;  /* 0x0000000708127210 */ /* 0x000fe200017e0400 */
[----:B------:R-:W-:Y:S01]  /*d1b0*/  IMAD.IADD R7, R9, 0x1, R11 ;  /* 0x0000000109077824 */ /* 0x000fe200078e020b */
        /* <DEDUP_REMOVED lines=8> */
[----:B------:R1:W-:Y:S02]  /*d240*/  STG.E.128 [R12.64], RZ ;  /* 0x000000ff0c007986 */ /* 0x0003e4000c101d06 */
.L_x_615:
[----:B-1----:R-:W-:Y:S05]  /*d250*/  BSYNC B0 ;  /* 0x0000000000007941 */ /* 0x002fea0003800000 */
.L_x_614:
        /* <DEDUP_REMOVED lines=8> */
[----:B------:R-:W-:Y:S02]  /*d2e0*/  IMAD R12, R8, c[0x0][0x1e8], RZ ;  /* 0x00007a00080c7a24 */ /* 0x000fe400078e02ff */
[----:B------:R-:W-:-:S04]  /*d2f0*/  IMAD.MOV.U32 R8, RZ, RZ, R10 ;  /* 0x000000ffff087224 */ /* 0x000fc800078e000a */
[----:B------:R-:W-:-:S04]  /*d300*/  IMAD.WIDE.U32 R8, R0, c[0x0][0x1e8], R8 ;  /* 0x00007a0000087a25 */ /* 0x000fc800078e0008 */
[----:B------:R-:W-:Y:S01]  /*d310*/  IMAD R0, R0, c[0x0][0x1ec], R12 ;  /* 0x00007b0000007a24 */ /* 0x000fe200078e020c */
[----:B------:R-:W-:-:S04]  /*d320*/  LEA R12, P0, R8, c[0x0][0x1d0], 0x1 ;  /* 0x00007400080c7a11 */ /* 0x000fc800078008ff */
[----:B------:R-:W-:-:S04]  /*d330*/  IADD3 R0, R0, R9, RZ ;  /* 0x0000000900007210 */ /* 0x000fc80007ffe0ff */
[----:B------:R-:W-:-:S05]  /*d340*/  LEA.HI.X R13, R8, c[0x0][0x1d4], R0, 0x1, P0 ;  /* 0x00007500080d7a11 */ /* 0x000fca00000f0c00 */
[----:B------:R1:W-:Y:S02]  /*d350*/  STG.E.128 [R12.64], RZ ;  /* 0x000000ff0c007986 */ /* 0x0003e4000c101d06 */
.L_x_617:
[----:B------:R-:W-:Y:S05]  /*d360*/  BSYNC B0 ;  /* 0x0000000000007941 */ /* 0x000fea0003800000 */
.L_x_616:
        /* <DEDUP_REMOVED lines=16> */
.L_x_619:
[----:B------:R-:W-:Y:S05]  /*d470*/  BSYNC B0 ;  /* 0x0000000000007941 */ /* 0x000fea0003800000 */
.L_x_618:
        /* <DEDUP_REMOVED lines=15> */
.L_x_621:
[----:B------:R-:W-:Y:S05]  /*d570*/  BSYNC B0 ;  /* 0x0000000000007941 */ /* 0x000fea0003800000 */
.L_x_620:
        /* <DEDUP_REMOVED lines=34> */
.L_x_622:
        /* <DEDUP_REMOVED lines=14> */
.L_x_1139:


//--------------------- .text._ZN5flash16flash_fwd_kernelI23Flash_fwd_kernel_traitsILi32ELi128ELi128ELi4ELb0ELb0EN7cutlass6half_tE19Flash_kernel_traitsILi32ELi128ELi128ELi4ES3_EELb1ELb0ELb0ELb1ELb0ELb0ELb0ELb1EEEvNS_16Flash_fwd_paramsE --------------------------
	.section	.text._ZN5flash16flash_fwd_kernelI23Flash_fwd_kernel_traitsILi32ELi128ELi128ELi4ELb0ELb0EN7cutlass6half_tE19Flash_kernel_traitsILi32ELi128ELi128ELi4ES3_EELb1ELb0ELb0ELb1ELb0ELb0ELb0ELb1EEEvNS_16Flash_fwd_paramsE,"ax",@progbits
	.sectioninfo	@"SHI_REGISTERS=255"
	.align	128
        .global         _ZN5flash16flash_fwd_kernelI23Flash_fwd_kernel_traitsILi32ELi128ELi128ELi4ELb0ELb0EN7cutlass6half_tE19Flash_kernel_traitsILi32ELi128ELi128ELi4ES3_EELb1ELb0ELb0ELb1ELb0ELb0ELb0ELb1EEEvNS_16Flash_fwd_paramsE
        .type           _ZN5flash16flash_fwd_kernelI23Flash_fwd_kernel_traitsILi32ELi128ELi128ELi4ELb0ELb0EN7cutlass6half_tE19Flash_kernel_traitsILi32ELi128ELi128ELi4ES3_EELb1ELb0ELb0ELb1ELb0ELb0ELb0ELb1EEEvNS_16Flash_fwd_paramsE,@function
        .size           _ZN5flash16flash_fwd_kernelI23Flash_fwd_kernel_traitsILi32ELi128ELi128ELi4ELb0ELb0EN7cutlass6half_tE19Flash_kernel_traitsILi32ELi128ELi128ELi4ES3_EELb1ELb0ELb0ELb1ELb0ELb0ELb0ELb1EEEvNS_16Flash_fwd_paramsE,(.L_x_1140 - _ZN5flash16flash_fwd_kernelI23Flash_fwd_kernel_traitsILi32ELi128ELi128ELi4ELb0ELb0EN7cutlass6half_tE19Flash_kernel_traitsILi32ELi128ELi128ELi4ES3_EELb1ELb0ELb0ELb1ELb0ELb0ELb0ELb1EEEvNS_16Flash_fwd_paramsE)
        .other          _ZN5flash16flash_fwd_kernelI23Flash_fwd_kernel_traitsILi32ELi128ELi128ELi4ELb0ELb0EN7cutlass6half_tE19Flash_kernel_traitsILi32ELi128ELi128ELi4ES3_EELb1ELb0ELb0ELb1ELb0ELb0ELb0ELb1EEEvNS_16Flash_fwd_paramsE,@"STO_CUDA_ENTRY STV_DEFAULT"
_ZN5flash16flash_fwd_kernelI23Flash_fwd_kernel_traitsILi32ELi128ELi128ELi4ELb0ELb0EN7cutlass6half_tE19Flash_kernel_traitsILi32ELi128ELi128ELi4ES3_EELb1ELb0ELb0ELb1ELb0ELb0ELb0ELb1EEEvNS_16Flash_fwd_paramsE:
.text._ZN5flash16flash_fwd_kernelI23Flash_fwd_kernel_traitsILi32ELi128ELi128ELi4ELb0ELb0EN7cutlass6half_tE19Flash_kernel_traitsILi32ELi128ELi128ELi4ES3_EELb1ELb0ELb0ELb1ELb0ELb0ELb0ELb1EEEvNS_16Flash_fwd_paramsE:
        /* <DEDUP_REMOVED lines=12> */
[----:B------:R-:W-:-:S03]  /*00c0*/  ULDC.64 UR4, c[0x0][0x240] ;  /* 0x0000900000047ab9 */ /* 0x000fc60000000a00 */
[----:B------:R-:W3:Y:S04]  /*00d0*/  @P2 LDG.E.64 R4, [R4.64] ;  /* 0x0000001004042981 */ /* 0x000ee8000c1e1b00 */
[----:B------:R-:W4:Y:S01]  /*00e0*/  @P2 LDG.E.64 R8, [R2.64] ;  /* 0x0000001002082981 */ /* 0x000f22000c1e1b00 */
[----:B------:R-:W5:Y:S01]  /*00f0*/  S2UR UR13, SR_CTAID.Y ;  /* 0x00000000000d79c3 */ /* 0x000f620000002600 */
[----:B------:R-:W-:Y:S02]  /*0100*/  UISETP.NE.U32.AND UP2, UPT, URZ, UR4, UPT ;  /* 0x000000043f00728c */ /* 0x000fe4000bf45070 */
[----:B------:R-:W-:Y:S02]  /*0110*/  UMOV UR10, 0x4 ;  /* 0x00000004000a7882 */ /* 0x000fe40000000000 */
[----:B------:R-:W-:-:S02]  /*0120*/  UISETP.NE.AND.EX UP2, UPT, URZ, UR5, UPT, UP2 ;  /* 0x000000053f00728c */ /* 0x000fc4000bf45320 */
[----:B------:R-:W-:Y:S01]  /*0130*/  ULDC.64 UR20, c[0x0][0x240] ;  /* 0x0000900000147ab9 */ /* 0x000fe20000000a00 */
[----:B------:R-:W1:Y:S01]  /*0140*/  S2UR UR14, SR_CTAID.Z ;  /* 0x00000000000e79c3 */ /* 0x000e620000002700 */
[----:B------:R-:W-:Y:S02]  /*0150*/  ULDC.64 UR4, c[0x0][0x250] ;  /* 0x0000940000047ab9 */ /* 0x000fe40000000a00 */
[----:B------:R-:W-:Y:S01]  /*0160*/  PLOP3.LUT P0, PT, PT, PT, UP2, 0x80, 0x0 ;  /* 0x000000000000781c */ /* 0x000fe20003f0f028 */
[----:B------:R-:W-:Y:S02]  /*0170*/  UISETP.NE.U32.AND UP0, UPT, URZ, UR4, UPT ;  /* 0x000000043f00728c */ /* 0x000fe4000bf05070 */
[----:B------:R-:W-:Y:S02]  /*0180*/  ULDC.U8 UR8, c[0x0][0x312] ;  /* 0x0000c48000087ab9 */ /* 0x000fe40000000000 */
[----:B------:R-:W-:Y:S02]  /*0190*/  UISETP.NE.AND UP3, UPT, UR8, URZ, UPT ;  /* 0x0000003f0800728c */ /* 0x000fe4000bf65270 */
[----:B------:R-:W-:-:S03]  /*01a0*/  UISETP.NE.AND.EX UP0, UPT, URZ, UR5, UPT, UP0 ;  /* 0x000000053f00728c */ /* 0x000fc6000bf05300 */
[----:B------:R-:W-:Y:S02]  /*01b0*/  ULDC.64 UR4, c[0x0][0x250] ;  /* 0x0000940000047ab9 */ /* 0x000fe40000000a00 */
[----:B-----5:R-:W-:-:S06]  /*01c0*/  UIMAD.WIDE UR20, UR13, UR10, UR20 ;  /* 0x0000000a0d1472a5 */ /* 0x020fcc000f8e0214 */
[----:B------:R-:W-:Y:S01]  /*01d0*/  MOV R12, UR20 ;  /* 0x00000014000c7c02 */ /* 0x000fe20008000f00 */
[----:B------:R-:W-:Y:S01]  /*01e0*/  IMAD.U32 R13, RZ, RZ, UR21 ;  /* 0x00000015ff0d7e24 */ /* 0x000fe2000f8e00ff */
[----:B-1----:R-:W-:-:S06]  /*01f0*/  ULOP3.LUT UR6, UR14, UR9, UR13, 0xfe, !UPT ;  /* 0x000000090e067292 */ /* 0x002fcc000f8efe0d */
[----:B--2---:R-:W-:Y:S01]  /*0200*/  LOP3.LUT P3, RZ, R7, UR6, RZ, 0xfc, !PT ;  /* 0x0000000607ff7c12 */ /* 0x004fe2000f86fcff */
[----:B------:R-:W-:Y:S02]  /*0210*/  ULDC.64 UR6, c[0x0][0x248] ;  /* 0x0000920000067ab9 */ /* 0x000fe40000000a00 */
[----:B------:R-:W-:-:S04]  /*0220*/  UISETP.EQ.U32.AND UP1, UPT, URZ, UR6, UPT ;  /* 0x000000063f00728c */ /* 0x000fc8000bf22070 */
[----:B------:R-:W-:-:S03]  /*0230*/  UISETP.EQ.OR.EX UP1, UPT, URZ, UR7, !UP3, UP1 ;  /* 0x000000073f00728c */ /* 0x000fc6000df22710 */
[----:B------:R-:W-:-:S03]  /*0240*/  ULDC.64 UR6, c[0x0][0x248] ;  /* 0x0000920000067ab9 */ /* 0x000fc60000000a00 */
[----:B------:R-:W-:Y:S01]  /*0250*/  @!P3 IMAD.MOV.U32 R14, RZ, RZ, c[0x0][0x308] ;  /* 0x0000c200ff0eb624 */ /* 0x000fe200078e00ff */
[----:B------:R-:W-:Y:S01]  /*0260*/  @!P3 MOV R15, c[0x0][0x30c] ;  /* 0x0000c300000fba02 */ /* 0x000fe20000000f00 */
[----:B------:R-:W-:Y:S02]  /*0270*/  @UP0 UIMAD.WIDE UR4, UR13, UR10, UR4 ;  /* 0x0000000a0d0402a5 */ /* 0x000fe4000f8e0204 */
[----:B------:R-:W-:-:S04]  /*0280*/  UIMAD.WIDE UR6, UR13, UR10, UR6 ;  /* 0x0000000a0d0672a5 */ /* 0x000fc8000f8e0206 */
[----:B------:R-:W-:Y:S02]  /*0290*/  IMAD.U32 R10, RZ, RZ, UR4 ;  /* 0x00000004ff0a7e24 */ /* 0x000fe4000f8e00ff */
[----:B------:R-:W-:Y:S01]  /*02a0*/  IMAD.U32 R11, RZ, RZ, UR5 ;  /* 0x00000005ff0b7e24 */ /* 0x000fe2000f8e00ff */
[----:B---3--:R-:W1:Y:S01]  /*02b0*/  @P2 R2UR UR18, R4 ;  /* 0x00000000041223c2 */ /* 0x008e6200000e0000 */
[----:B----4-:R-:W-:-:S07]  /*02c0*/  @P2 IADD3 R2, P1, R8, c[0x0][0x300], RZ ;  /* 0x0000c00008022a10 */ /* 0x010fce0007f3e0ff */
[----:B------:R-:W2:Y:S01]  /*02d0*/  @P2 R2UR UR19, R5 ;  /* 0x00000000051323c2 */ /* 0x000ea200000e0000 */
[----:B------:R-:W-:-:S05]  /*02e0*/  @P2 IMAD.X R3, RZ, RZ, R9, P1 ;  /* 0x000000ffff032224 */ /* 0x000fca00008e0609 */
[----:B------:R-:W-:Y:S01]  /*02f0*/  @!P3 STG.E.64 [R14.64+0x8], R2 ;  /* 0x000008020e00b986 */ /* 0x000fe2000c101b10 */
[----:B-1----:R-:W-:Y:S02]  /*0300*/  IMAD.U32 R4, RZ, RZ, UR18 ;  /* 0x00000012ff047e24 */ /* 0x002fe4000f8e00ff */
[----:B--2---:R-:W-:-:S05]  /*0310*/  IMAD.U32 R5, RZ, RZ, UR19 ;  /* 0x00000013ff057e24 */ /* 0x004fca000f8e00ff */
[----:B------:R1:W-:Y:S04]  /*0320*/  @!P3 STG.E.64 [R14.64], R4 ;  /* 0x000000040e00b986 */ /* 0x0003e8000c101b10 */
[----:B------:R-:W2:Y:S04]  /*0330*/  @P0 LDG.E R8, [R12.64] ;  /* 0x000000100c080981 */ /* 0x000ea8000c1e1900 */
[----:B------:R-:W3:Y:S01]  /*0340*/  @P0 LDG.E R0, [R12.64+0x4] ;  /* 0x000004100c000981 */ /* 0x000ee2000c1e1900 */
[----:B------:R-:W-:Y:S02]  /*0350*/  PLOP3.LUT P1, PT, PT, PT, UP0, 0x80, 0x0 ;  /* 0x000000000000781c */ /* 0x000fe40003f2f008 */
[----:B------:R-:W-:-:S11]  /*0360*/  PLOP3.LUT P2, PT, PT, PT, UP1, 0x80, 0x0 ;  /* 0x000000000000781c */ /* 0x000fd60003f4f018 */
[----:B------:R4:W5:Y:S01]  /*0370*/  @P1 LDG.E R6, [R10.64] ;  /* 0x000000100a061981 */ /* 0x000962000c1e1900 */
[----:B-1----:R-:W-:Y:S01]  /*0380*/  MOV R4, UR6 ;  /* 0x0000000600047c02 */ /* 0x002fe20008000f00 */
[----:B------:R-:W-:-:S05]  /*0390*/  IMAD.U32 R5, RZ, RZ, UR7 ;  /* 0x00000007ff057e24 */ /* 0x000fca000f8e00ff */
[----:B------:R-:W5:Y:S01]  /*03a0*/  @!P2 LDG.E R9, [R4.64] ;  /* 0x000000100409a981 */ /* 0x000f62000c1e1900 */
[----:B------:R-:W-:Y:S01]  /*03b0*/  UMOV UR8, 0xffffffff ;  /* 0xffffffff00087882 */ /* 0x000fe20000000000 */
[----:B------:R-:W1:Y:S01]  /*03c0*/  LDC.U8 R217, c[0x0][0x2d8] ;  /* 0x0000b600ffd97b82 */ /* 0x000e620000000000 */
[----:B------:R-:W-:Y:S02]  /*03d0*/  UMOV UR22, URZ ;  /* 0x0000003f00167c82 */ /* 0x000fe40008000000 */
[----:B------:R-:W-:Y:S01]  /*03e0*/  UMOV UR23, 0xffffffff ;  /* 0xffffffff00177882 */ /* 0x000fe20000000000 */
[----:B----4-:R-:W-:-:S04]  /*03f0*/  SHF.R.S32.HI R10, RZ, 0x1f, R7 ;  /* 0x0000001fff0a7819 */ /* 0x010fc80000011407 */
[----:B--2---:R-:W2:Y:S08]  /*0400*/  @P0 R2UR UR8, R8 ;  /* 0x00000000080803c2 */ /* 0x004eb000000e0000 */
[----:B---3--:R-:W2:Y:S01]  /*0410*/  @P0 R2UR UR12, R0 ;  /* 0x00000000000c03c2 */ /* 0x008ea200000e0000 */
[----:B------:R-:W-:-:S04]  /*0420*/  ISETP.NE.U32.AND P0, PT, RZ, c[0x0][0x248], PT ;  /* 0x00009200ff007a0c */ /* 0x000fc80003f05070 */
[----:B------:R-:W-:-:S03]  /*0430*/  ISETP.NE.AND.EX P0, PT, RZ, c[0x0][0x24c], PT, P0 ;  /* 0x00009300ff007a0c */ /* 0x000fc60003f05300 */
[----:B-----5:R3:W4:Y:S01]  /*0440*/  @P1 R2UR UR22, R6 ;  /* 0x00000000061613c2 */ /* 0x02072200000e0000 */
[----:B--2---:R-:W-:-:S07]  /*0450*/  @UP2 UIADD3 UR12, UR12, -UR8, URZ ;  /* 0x800000080c0c2290 */ /* 0x004fce000fffe03f */
[----:B------:R3:W2:Y:S01]  /*0460*/  @!P2 R2UR UR23, R9 ;  /* 0x000000000917a3c2 */ /* 0x0006a200000e0000 */
[----:B------:R-:W-:Y:S01]  /*0470*/  LEA.HI R8, R10, R7, RZ, 0x5 ;  /* 0x000000070a087211 */ /* 0x000fe200078f28ff */
[----:B------:R-:W-:Y:S01]  /*0480*/  @!UP2 ULDC UR12, c[0x0][0x214] ;  /* 0x00008500000caab9 */ /* 0x000fe20000000800 */
        /* <DEDUP_REMOVED lines=8> */
.L_x_623:
[----:B-1----:R-:W-:Y:S02]  /*0510*/  ULDC UR6, c[0x0][0x218] ;  /* 0x0000860000067ab9 */ /* 0x002fe40000000800 */
.L_x_624:
        /* <DEDUP_REMOVED lines=21> */
[----:B------:R-:W-:-:S06]  /*0670*/  UISETP.GE.AND UP0, UPT, UR11, 0x1, UPT ;  /* 0x000000010b00788c */ /* 0x000fcc000bf06270 */
[----:B------:R-:W-:-:S13]  /*0680*/  PLOP3.LUT P0, PT, PT, PT, UP0, 0x80, 0x0 ;  /* 0x000000000000781c */ /* 0x000fda0003f0f008 */
[----:B------:R-:W-:Y:S05]  /*0690*/  @!P0 BRA `(.L_x_625) ;  /* 0x0001d9b000008947 */ /* 0x000fea0003800000 */
[----:B------:R-:W-:Y:S01]  /*06a0*/  UISETP.NE.AND UP1, UPT, UR8, -0x1, UPT ;  /* 0xffffffff0800788c */ /* 0x000fe2000bf25270 */
[----:B------:R-:W-:Y:S01]  /*06b0*/  LOP3.LUT R178, R8, 0xffffffe0, RZ, 0xc0, !PT ;  /* 0xffffffe008b27812 */ /* 0x000fe200078ec0ff */
[----:B------:R-:W-:Y:S02]  /*06c0*/  UISETP.NE.AND UP0, UPT, UR23, -0x1, UPT ;  /* 0xffffffff1700788c */ /* 0x000fe4000bf05270 */
[----:B------:R-:W-:Y:S02]  /*06d0*/  ULDC.64 UR4, c[0x0][0x190] ;  /* 0x0000640000047ab9 */ /* 0x000fe40000000a00 */
[----:B------:R-:W-:Y:S01]  /*06e0*/  ULDC.64 UR6, c[0x0][0x178] ;  /* 0x00005e0000067ab9 */ /* 0x000fe20000000a00 */
[----:B------:R-:W-:Y:S01]  /*06f0*/  IMAD.IADD R218, R7, 0x1, -R178 ;  /* 0x0000000107da7824 */ /* 0x000fe200078e0ab2 */
[----:B------:R-:W-:-:S03]  /*0700*/  PLOP3.LUT P0, PT, PT, PT, UP0, 0x80, 0x0 ;  /* 0x000000000000781c */ /* 0x000fc60003f0f008 */
[----:B------:R-:W-:Y:S01]  /*0710*/  @UP1 UIMAD.WIDE.U32 UR24, UR8, UR4, URZ ;  /* 0x00000004081812a5 */ /* 0x000fe2000f8e003f */
[----:B------:R-:W-:Y:S01]  /*0720*/  SHF.R.S32.HI R0, RZ, 0x1f, R218 ;  /* 0x0000001fff007819 */ /* 0x000fe200000114da */
        /* <DEDUP_REMOVED lines=8> */
[----:B------:R-:W-:Y:S02]  /*07b0*/  ULDC UR6, c[0x0][0x1c0] ;  /* 0x0000700000067ab9 */ /* 0x000fe40000000800 */
[----:B------:R-:W-:Y:S02]  /*07c0*/  UIMAD UR6, UR13, UR6, UR14 ;  /* 0x000000060d0672a4 */ /* 0x000fe4000f8e020e */
[----:B------:R-:W-:-:S02]  /*07d0*/  @UP0 UIMAD UR7, UR15, UR5, UR27 ;  /* 0x000000050f0702a4 */ /* 0x000fc4000f8e021b */
[----:B------:R-:W-:Y:S02]  /*07e0*/  USHF.R.S32.HI UR21, URZ, 0x1f, UR14 ;  /* 0x0000001f3f157899 */ /* 0x000fe4000801140e */
[----:B------:R-:W-:Y:S02]  /*07f0*/  ULDC UR5, c[0x0][0x224] ;  /* 0x0000890000057ab9 */ /* 0x000fe40000000800 */
[----:B------:R-:W-:Y:S02]  /*0800*/  UIMAD UR5, UR6, UR5, UR10 ;  /* 0x00000005060572a4 */ /* 0x000fe4000f8e020a */
        /* <DEDUP_REMOVED lines=24> */
.L_x_626:
        /* <DEDUP_REMOVED lines=17> */
[----:B------:R-:W-:-:S06]  /*0aa0*/  IMAD.HI.U32 R3, R13, R3, R12 ;  /* 0x000000030d037227 */ /* 0x000fcc00078e000c */
        /* <DEDUP_REMOVED lines=24> */
.L_x_627:
        /* <DEDUP_REMOVED lines=10> */
[--C-:B------:R-:W-:Y:S01]  /*0cd0*/  SHF.R.S32.HI R181, RZ, 0x5, R8.reuse ;  /* 0x00000005ffb57819 */ /* 0x100fe20000011408 */
[----:B------:R-:W-:Y:S01]  /*0ce0*/  IMAD.SHL.U32 R3, R4, 0x40, RZ ;  /* 0x0000004004037824 */ /* 0x000fe200078e00ff */
[----:B------:R-:W-:Y:S01]  /*0cf0*/  LEA.HI R5, R5, R22, RZ, 0x1 ;  /* 0x0000001605057211 */ /* 0x000fe200078f08ff */
[----:B------:R-:W-:Y:S01]  /*0d00*/  IMAD.SHL.U32 R30, R2, 0x8, RZ ;  /* 0x00000008021e7824 */ /* 0x000fe200078e00ff */
[----:B------:R-:W-:Y:S01]  /*0d10*/  SHF.R.S32.HI R8, RZ, 0x1f, R8 ;  /* 0x0000001fff087819 */ /* 0x000fe20000011408 */
[----:B------:R-:W-:Y:S01]  /*0d20*/  UIMAD UR4, UR14, UR5, UR4 ;  /* 0x000000050e0472a4 */ /* 0x000fe2000f8e0204 */
[----:B------:R-:W-:Y:S01]  /*0d30*/  LOP3.LUT R3, R3, 0xc0, RZ, 0xc0, !PT ;  /* 0x000000c003037812 */ /* 0x000fe200078ec0ff */
[----:B------:R-:W-:Y:S01]  /*0d40*/  IMAD.U32 R21, RZ, RZ, UR9 ;  /* 0x00000009ff157e24 */ /* 0x000fe2000f8e00ff */
[----:B------:R-:W-:Y:S01]  /*0d50*/  LOP3.LUT R5, R5, 0x7fffffe, RZ, 0xc0, !PT ;  /* 0x07fffffe05057812 */ /* 0x000fe200078ec0ff */
[----:B------:R-:W-:Y:S01]  /*0d60*/  BSSY B0, `(.L_x_628) ;  /* 0x000002c000007945 */ /* 0x000fe20003800000 */
[----:B------:R-:W-:-:S02]  /*0d70*/  LOP3.LUT R2, R3, 0x18, R30, 0xf8, !PT ;  /* 0x0000001803027812 */ /* 0x000fc400078ef81e */
[----:B------:R-:W-:Y:S02]  /*0d80*/  SHF.R.U32.HI R3, RZ, 0x3, R3 ;  /* 0x00000003ff037819 */ /* 0x000fe40000011603 */
[----:B------:R-:W-:Y:S02]  /*0d90*/  SHF.R.S32.HI R9, RZ, 0x1f, R218 ;  /* 0x0000001fff097819 */ /* 0x000fe400000114da */
[----:B------:R-:W-:Y:S01]  /*0da0*/  LOP3.LUT R3, R2, R3, RZ, 0x3c, !PT ;  /* 0x0000000302037212 */ /* 0x000fe200078e3cff */
[----:B------:R-:W-:Y:S01]  /*0db0*/  IMAD.IADD R2, R22, 0x1, -R5 ;  /* 0x0000000116027824 */ /* 0x000fe200078e0a05 */
[----:B------:R-:W-:Y:S02]  /*0dc0*/  LEA.HI R8, R8, R181, RZ, 0x2 ;  /* 0x000000b508087211 */ /* 0x000fe400078f10ff */
[----:B------:R-:W-:Y:S01]  /*0dd0*/  LEA.HI R218, R9, R218, RZ, 0x2 ;  /* 0x000000da09da7211 */ /* 0x000fe200078f10ff */
[----:B------:R-:W-:Y:S01]  /*0de0*/  IMAD R2, R181, 0x8, R2 ;  /* 0x00000008b5027824 */ /* 0x000fe200078e0202 */
[----:B------:R-:W-:-:S02]  /*0df0*/  LOP3.LUT R8, R8, 0xffffffc, RZ, 0xc0, !PT ;  /* 0x0ffffffc08087812 */ /* 0x000fc400078ec0ff */
[----:B------:R-:W-:Y:S01]  /*0e00*/  SHF.R.S32.HI R80, RZ, 0x2, R218 ;  /* 0x00000002ff507819 */ /* 0x000fe200000114da */
[----:B------:R-:W-:Y:S01]  /*0e10*/  IMAD.U32 R2, R2, 0x20, R3 ;  /* 0x0000002002027824 */ /* 0x000fe200078e0003 */
[----:B------:R-:W-:Y:S01]  /*0e20*/  SHF.R.S32.HI R31, RZ, 0x1f, R30 ;  /* 0x0000001fff1f7819 */ /* 0x000fe2000001141e */
[----:B------:R-:W-:Y:S01]  /*0e30*/  IMAD.IADD R3, R181, 0x1, -R8 ;  /* 0x00000001b5037824 */ /* 0x000fe200078e0a08 */
[----:B------:R-:W-:Y:S01]  /*0e40*/  IADD3 R14, P0, R30, UR6, RZ ;  /* 0x000000061e0e7c10 */ /* 0x000fe2000ff1e0ff */
[----:B------:R-:W-:Y:S01]  /*0e50*/  IMAD.SHL.U32 R28, R2, 0x2, RZ ;  /* 0x00000002021c7824 */ /* 0x000fe200078e00ff */
[----:B------:R-:W-:Y:S01]  /*0e60*/  SHF.R.S32.HI R23, RZ, 0x1f, R22 ;  /* 0x0000001fff177819 */ /* 0x000fe20000011416 */
[----:B------:R-:W-:Y:S01]  /*0e70*/  IMAD R3, R3, 0x10, R80 ;  /* 0x0000001003037824 */ /* 0x000fe200078e0250 */
[----:B------:R2:W-:Y:S01]  /*0e80*/  STL.64 [R1+0x1b8], R30 ;  /* 0x0001b81e01007387 */ /* 0x0005e20000100a00 */
[----:B------:R-:W-:Y:S02]  /*0e90*/  IADD3.X R15, R31, UR20, RZ, P0, !PT ;  /* 0x000000141f0f7c10 */ /* 0x000fe400087fe4ff */
[----:B------:R-:W-:Y:S01]  /*0ea0*/  ISETP.GE.AND P0, PT, R22, UR22, PT ;  /* 0x0000001616007c0c */ /* 0x000fe2000bf06270 */
[----:B------:R2:W-:Y:S01]  /*0eb0*/  STL [R1+0x190], R3 ;  /* 0x0001900301007387 */ /* 0x0005e20000100800 */
[----:B------:R-:W-:Y:S01]  /*0ec0*/  IMAD.WIDE R20, R21, 0x80, R22 ;  /* 0x0000008015147825 */ /* 0x000fe200078e0216 */
[----:B------:R-:W-:-:S02]  /*0ed0*/  SHF.R.S32.HI R19, RZ, 0x1f, R18 ;  /* 0x0000001fff137819 */ /* 0x000fc40000011412 */
[----:B------:R2:W-:Y:S01]  /*0ee0*/  STL [R1+0x18c], R28 ;  /* 0x00018c1c01007387 */ /* 0x0005e20000100800 */
[----:B-1----:R-:W-:-:S05]  /*0ef0*/  IMAD.WIDE.U32 R12, R12, c[0x0][0x1a8], R14 ;  /* 0x00006a000c0c7a25 */ /* 0x002fca00078e000e */
[----:B------:R-:W-:Y:S02]  /*0f00*/  IADD3 R9, R13, UR4, RZ ;  /* 0x000000040d097c10 */ /* 0x000fe4000fffe0ff */
[----:B------:R-:W-:Y:S05]  /*0f10*/  @P0 BRA `(.L_x_629) ;  /* 0x0000010000000947 */ /* 0x000fea0003800000 */
[----:B------:R-:W-:-:S13]  /*0f20*/  ISETP.GE.AND P0, PT, R30, c[0x0][0x220], PT ;  /* 0x000088001e007a0c */ /* 0x000fda0003f06270 */
[----:B------:R1:W-:Y:S04]  /*0f30*/  @P0 STS [R28], RZ ;  /* 0x000000ff1c000388 */ /* 0x0003e80000000800 */
[----:B------:R1:W-:Y:S04]  /*0f40*/  @P0 STS [R28+0x4], RZ ;  /* 0x000004ff1c000388 */ /* 0x0003e80000000800 */
[----:B------:R1:W-:Y:S01]  /*0f50*/  @P0 STS.64 [R28+0x8], RZ ;  /* 0x000008ff1c000388 */ /* 0x0003e20000000a00 */
[----:B------:R-:W-:Y:S05]  /*0f60*/  @P0 BRA `(.L_x_629) ;  /* 0x000000b000000947 */ /* 0x000fea0003800000 */
[----:B------:R-:W-:Y:S01]  /*0f70*/  MOV R8, R12 ;  /* 0x0000000c00087202 */ /* 0x000fe20000000f00 */
[----:B--2---:R-:W-:-:S04]  /*0f80*/  IMAD R3, R21, c[0x0][0x190], RZ ;  /* 0x0000640015037a24 */ /* 0x004fc800078e02ff */
        /* <DEDUP_REMOVED lines=9> */
.L_x_629:
[----:B------:R-:W-:Y:S05]  /*1020*/  BSYNC B0 ;  /* 0x0000000000007941 */ /* 0x000fea0003800000 */
.L_x_628:
[----:B------:R-:W-:Y:S01]  /*1030*/  IADD3 R16, R22, 0x20, RZ ;  /* 0x0000002016107810 */ /* 0x000fe20007ffe0ff */
[----:B------:R-:W-:Y:S03]  /*1040*/  BSSY B0, `(.L_x_630) ;  /* 0x0000014000007945 */ /* 0x000fe60003800000 */
[----:B------:R-:W-:-:S13]  /*1050*/  ISETP.GE.AND P0, PT, R16, UR22, PT ;  /* 0x0000001610007c0c */ /* 0x000fda000bf06270 */
[----:B------:R-:W-:Y:S05]  /*1060*/  @P0 BRA `(.L_x_631) ;  /* 0x0000011000000947 */ /* 0x000fea0003800000 */
[----:B------:R-:W-:-:S13]  /*1070*/  ISETP.GE.AND P0, PT, R30, c[0x0][0x220], PT ;  /* 0x000088001e007a0c */ /* 0x000fda0003f06270 */
[----:B------:R3:W-:Y:S01]  /*1080*/  @P0 STS.128 [R28+0x800], RZ ;  /* 0x000800ff1c000388 */ /* 0x0007e20000000c00 */
[----:B------:R-:W-:Y:S05]  /*1090*/  @P0 BRA `(.L_x_631) ;  /* 0x000000e000000947 */ /* 0x000fea0003800000 */
[----:B--2---:R-:W-:Y:S01]  /*10a0*/  IADD3 R3, P0, R20, 0x20, RZ ;  /* 0x0000002014037810 */ /* 0x004fe20007f1e0ff */
[----:B------:R-:W-:Y:S01]  /*10b0*/  IMAD.MOV.U32 R14, RZ, RZ, R12 ;  /* 0x000000ffff0e7224 */ /* 0x000fe200078e000c */
        /* <DEDUP_REMOVED lines=12> */
.L_x_631:
[----:B------:R-:W-:Y:S05]  /*1180*/  BSYNC B0 ;  /* 0x0000000000007941 */ /* 0x000fea0003800000 */
.L_x_630:
        /* <DEDUP_REMOVED lines=21> */
.L_x_633:
[----:B------:R-:W-:Y:S05]  /*12e0*/  BSYNC B0 ;  /* 0x0000000000007941 */ /* 0x000fea0003800000 */
.L_x_632:
[----:B------:R-:W-:Y:S01]  /*12f0*/  IADD3 R14, R22, 0x60, RZ ;  /* 0x00000060160e7810 */ /* 0x000fe20007ffe0ff */
[----:B------:R-:W-:Y:S01]  /*1300*/  UIADD3 UR4, UR11, 0x7f, URZ ;  /* 0x0000007f0b047890 */ /* 0x000fe2000fffe03f */
[----:B------:R-:W-:Y:S01]  /*1310*/  IMAD.MOV.U32 R2, RZ, RZ, c[0x0][0x198] ;  /* 0x00006600ff027624 */ /* 0x000fe200078e00ff */
[----:B------:R-:W-:Y:S01]  /*1320*/  BSSY B0, `(.L_x_634) ;  /* 0x0000018000007945 */ /* 0x000fe20003800000 */
[----:B------:R-:W-:Y:S01]  /*1330*/  ISETP.GE.AND P0, PT, R14, UR22, PT ;  /* 0x000000160e007c0c */ /* 0x000fe2000bf06270 */
[----:B------:R-:W-:Y:S01]  /*1340*/  USHF.R.S32.HI UR20, URZ, 0x1f, UR4 ;  /* 0x0000001f3f147899 */ /* 0x000fe20008011404 */
[----:B--2---:R-:W-:Y:S02]  /*1350*/  IMAD.MOV.U32 R3, RZ, RZ, 0x7 ;  /* 0x00000007ff037424 */ /* 0x004fe400078e00ff */
[C---:B------:R-:W-:Y:S01]  /*1360*/  IMAD.SHL.U32 R177, R2.reuse, 0x80, RZ ;  /* 0x0000008002b17824 */ /* 0x040fe200078e00ff */
[----:B------:R-:W-:Y:S02]  /*1370*/  ULEA.HI UR20, UR20, UR4, URZ, 0x7 ;  /* 0x0000000414147291 */ /* 0x000fe4000f8f383f */
[----:B------:R-:W-:-:S06]  /*1380*/  SHF.L.U64.HI R3, R2, R3, c[0x0][0x19c] ;  /* 0x0000670002037619 */ /* 0x000fcc0000010203 */
        /* <DEDUP_REMOVED lines=17> */
.L_x_635:
[----:B------:R-:W-:Y:S05]  /*14a0*/  BSYNC B0 ;  /* 0x0000000000007941 */ /* 0x000fea0003800000 */
.L_x_634:
[----:B-1----:R-:W-:Y:S01]  /*14b0*/  IMAD R9, R23, c[0x0][0x198], RZ ;  /* 0x0000660017097a24 */ /* 0x002fe200078e02ff */
[----:B------:R-:W-:Y:S01]  /*14c0*/  LEA.HI R13, R10, R7, RZ, 0x4 ;  /* 0x000000070a0d7211 */ /* 0x000fe200078f20ff */
[--C-:B------:R-:W-:Y:S01]  /*14d0*/  IMAD.WIDE.U32 R24, R22, c[0x0][0x198], R30.reuse ;  /* 0x0000660016187a25 */ /* 0x100fe200078e001e */
[----:B------:R-:W-:Y:S02]  /*14e0*/  BSSY B0, `(.L_x_636) ;  /* 0x0000035000007945 */ /* 0x000fe40003800000 */
[----:B------:R-:W-:Y:S01]  /*14f0*/  LOP3.LUT R10, R13, 0xfffffff0, RZ, 0xc0, !PT ;  /* 0xfffffff00d0a7812 */ /* 0x000fe200078ec0ff */
[----:B------:R-:W-:Y:S01]  /*1500*/  IMAD R5, R23, c[0x0][0x1a0], RZ ;  /* 0x0000680017057a24 */ /* 0x000fe200078e02ff */
[----:B------:R-:W-:Y:S01]  /*1510*/  IADD3 R24, P1, R24, UR24, RZ ;  /* 0x0000001818187c10 */ /* 0x000fe2000ff3e0ff */
[----:B------:R-:W-:Y:S01]  /*1520*/  IMAD.WIDE.U32 R20, R22, c[0x0][0x1a0], R30 ;  /* 0x0000680016147a25 */ /* 0x000fe200078e001e */
[----:B------:R-:W-:-:S03]  /*1530*/  ULEA.HI.SX32 UR24, UR20, 0xffffffff, 0x19 ;  /* 0xffffffff14187891 */ /* 0x000fc6000f8fca3f */
[----:B------:R-:W-:Y:S01]  /*1540*/  IMAD R8, R22, c[0x0][0x19c], R9 ;  /* 0x0000670016087a24 */ /* 0x000fe200078e0209 */
[----:B------:R-:W-:Y:S01]  /*1550*/  IADD3 R20, P0, R20, UR26, RZ ;  /* 0x0000001a14147c10 */ /* 0x000fe2000ff1e0ff */
[----:B------:R-:W-:Y:S01]  /*1560*/  IMAD R5, R22, c[0x0][0x1a4], R5 ;  /* 0x0000690016057a24 */ /* 0x000fe200078e0205 */
[----:B------:R-:W-:Y:S01]  /*1570*/  IADD3 R9, -R10, R7, RZ ;  /* 0x000000070a097210 */ /* 0x000fe20007ffe1ff */
[----:B------:R-:W-:Y:S01]  /*1580*/  IMAD R11, R19, c[0x0][0x1b0], RZ ;  /* 0x00006c00130b7a24 */ /* 0x000fe200078e02ff */
[----:B------:R-:W-:Y:S01]  /*1590*/  IADD3.X R25, R25, UR7, R8, P1, !PT ;  /* 0x0000000719197c10 */ /* 0x000fe20008ffe408 */
[----:B------:R-:W-:Y:S01]  /*15a0*/  IMAD R19, R19, c[0x0][0x1b8], RZ ;  /* 0x00006e0013137a24 */ /* 0x000fe200078e02ff */
[----:B------:R-:W-:Y:S01]  /*15b0*/  IADD3.X R21, R21, UR23, R5, P0, !PT ;  /* 0x0000001715157c10 */ /* 0x000fe200087fe405 */
[C---:B------:R-:W-:Y:S01]  /*15c0*/  IMAD R11, R18.reuse, c[0x0][0x1b4], R11 ;  /* 0x00006d00120b7a24 */ /* 0x040fe200078e020b */
[----:B------:R-:W-:Y:S01]  /*15d0*/  USHF.R.S32.HI UR25, URZ, 0x1f, UR24 ;  /* 0x0000001f3f197899 */ /* 0x000fe20008011418 */
[----:B------:R-:W-:Y:S01]  /*15e0*/  IMAD.WIDE.U32 R34, R18, c[0x0][0x1b0], R24 ;  /* 0x00006c0012227a25 */ /* 0x000fe200078e0018 */
[----:B------:R-:W-:Y:S01]  /*15f0*/  LEA.HI R12, R9, R9, RZ, 0x1 ;  /* 0x00000009090c7211 */ /* 0x000fe200078f08ff */
[----:B------:R-:W-:-:S02]  /*1600*/  UIMAD UR23, UR24, -0x80, UR11 ;  /* 0xffffff80181778a4 */ /* 0x000fc4000f8e020b */
[C---:B------:R-:W-:Y:S01]  /*1610*/  IMAD R10, R18.reuse, c[0x0][0x1bc], R19 ;  /* 0x00006f00120a7a24 */ /* 0x040fe200078e0213 */
[----:B------:R-:W-:Y:S01]  /*1620*/  IADD3 R27, R35, R11, RZ ;  /* 0x0000000b231b7210 */ /* 0x000fe20007ffe0ff */
[----:B------:R-:W-:Y:S01]  /*1630*/  IMAD.WIDE.U32 R32, R18, c[0x0][0x1b8], R20 ;  /* 0x00006e0012207a25 */ /* 0x000fe200078e0014 */
[----:B------:R-:W-:Y:S01]  /*1640*/  STL.64 [R1+0x1a0], R34 ;  /* 0x0001a02201007387 */ /* 0x000fe20000100a00 */
[----:B------:R-:W-:Y:S02]  /*1650*/  SHF.R.S32.HI R5, RZ, 0x1, R12 ;  /* 0x00000001ff057819 */ /* 0x000fe4000001140c */
[----:B------:R-:W-:Y:S01]  /*1660*/  IMAD R18, R3, UR24, RZ ;  /* 0x0000001803127c24 */ /* 0x000fe2000f8e02ff */
[----:B------:R-:W-:Y:S01]  /*1670*/  STL.64 [R1+0x198], R32 ;  /* 0x0001982001007387 */ /* 0x000fe20000100a00 */
[----:B------:R-:W-:Y:S01]  /*1680*/  IMAD.MOV.U32 R26, RZ, RZ, R34 ;  /* 0x000000ffff1a7224 */ /* 0x000fe200078e0022 */
[----:B------:R-:W-:Y:S01]  /*1690*/  SHF.R.S32.HI R8, RZ, 0x1f, R12 ;  /* 0x0000001fff087819 */ /* 0x000fe2000001140c */
[C---:B------:R-:W-:Y:S01]  /*16a0*/  IMAD R21, R177.reuse, UR25, R18 ;  /* 0x00000019b1157c24 */ /* 0x040fe2000f8e0212 */
[----:B------:R-:W-:Y:S01]  /*16b0*/  ISETP.GE.AND P0, PT, R22, UR23, PT ;  /* 0x0000001716007c0c */ /* 0x000fe2000bf06270 */
[----:B------:R-:W-:Y:S01]  /*16c0*/  IMAD.WIDE.U32 R18, R177, UR24, R26 ;  /* 0x00000018b1127c25 */ /* 0x000fe2000f8e001a */
[----:B------:R1:W-:Y:S01]  /*16d0*/  STL.64 [R1+0x1a8], R26 ;  /* 0x0001a81a01007387 */ /* 0x0003e20000100a00 */
[----:B------:R-:W-:-:S02]  /*16e0*/  LEA.HI R8, R8, R5, RZ, 0x2 ;  /* 0x0000000508087211 */ /* 0x000fc400078f10ff */
[----:B------:R-:W-:Y:S02]  /*16f0*/  IMAD.IADD R21, R19, 0x1, R21 ;  /* 0x0000000113157824 */ /* 0x000fe400078e0215 */
[----:B------:R-:W-:-:S05]  /*1700*/  LOP3.LUT R8, R8, 0xfffffffc, RZ, 0xc0, !PT ;  /* 0xfffffffc08087812 */ /* 0x000fca00078ec0ff */
[----:B------:R-:W-:Y:S01]  /*1710*/  IMAD.IADD R8, R5, 0x1, -R8 ;  /* 0x0000000105087824 */ /* 0x000fe200078e0a08 */
[----:B------:R-:W-:-:S04]  /*1720*/  MOV R5, 0x10 ;  /* 0x0000001000057802 */ /* 0x000fc80000000f00 */
[----:B------:R-:W-:-:S04]  /*1730*/  LOP3.LUT P1, RZ, R8, 0x2, RZ, 0xc0, !PT ;  /* 0x0000000208ff7812 */ /* 0x000fc8000782c0ff */
[----:B------:R-:W-:Y:S02]  /*1740*/  SEL R5, R5, 0xfffffff0, !P1 ;  /* 0xfffffff005057807 */ /* 0x000fe40004800000 */
[----:B-1----:R-:W-:-:S05]  /*1750*/  IADD3 R26, R33, R10, RZ ;  /* 0x0000000a211a7210 */ /* 0x002fca0007ffe0ff */
[----:B------:R1:W-:Y:S01]  /*1760*/  STL [R1+0x188], R26 ;  /* 0x0001881a01007387 */ /* 0x0003e20000100800 */
        /* <DEDUP_REMOVED lines=12> */
.L_x_637:
[----:B------:R-:W-:Y:S05]  /*1830*/  BSYNC B0 ;  /* 0x0000000000007941 */ /* 0x000fea0003800000 */
.L_x_636:
        /* <DEDUP_REMOVED lines=9> */
[----:B-1----:R-:W-:-:S05]  /*18d0*/  IADD3 R11, P0, R180, R18, RZ ;  /* 0x00000012b40b7210 */ /* 0x002fca0007f1e0ff */
[----:B------:R-:W-:Y:S01]  /*18e0*/  IMAD.X R10, R179, 0x1, R21, P0 ;  /* 0x00000001b30a7824 */ /* 0x000fe200000e0615 */
[----:B------:R-:W-:-:S04]  /*18f0*/  LEA R24, P0, R11, c[0x0][0x168], 0x1 ;  /* 0x00005a000b187a11 */ /* 0x000fc800078008ff */
[----:B------:R-:W-:-:S05]  /*1900*/  LEA.HI.X R25, R11, c[0x0][0x16c], R10, 0x1, P0 ;  /* 0x00005b000b197a11 */ /* 0x000fca00000f0c0a */
[----:B------:R-:W-:Y:S01]  /*1910*/  @!PT LDS RZ, [RZ] ;  /* 0x00000000fffff984 */ /* 0x000fe20000000800 */
[----:B------:R-:W-:Y:S01]  /*1920*/  @!PT LDS RZ, [RZ] ;  /* 0x00000000fffff984 */ /* 0x000fe20000000800 */
[----:B------:R-:W-:Y:S01]  /*1930*/  @!PT LDS RZ, [RZ] ;  /* 0x00000000fffff984 */ /* 0x000fe20000000800 */
[----:B------:R1:W-:Y:S04]  /*1940*/  LDGSTS.E.BYPASS.LTC128B.128 [R28+0x2800], [R24.64] ;  /* 0x02800000181c7fae */ /* 0x0003e8000b901d50 */
.L_x_639:
[----:B------:R-:W-:Y:S05]  /*1950*/  BSYNC B0 ;  /* 0x0000000000007941 */ /* 0x000fea0003800000 */
.L_x_638:
[----:B------:R-:W-:Y:S01]  /*1960*/  ISETP.GE.AND P0, PT, R15, UR23, PT ;  /* 0x000000170f007c0c */ /* 0x000fe2000bf06270 */
        /* <DEDUP_REMOVED lines=14> */
.L_x_641:
[----:B------:R-:W-:Y:S05]  /*1a50*/  BSYNC B0 ;  /* 0x0000000000007941 */ /* 0x000fea0003800000 */
.L_x_640:
        /* <DEDUP_REMOVED lines=10> */
[----:B-1----:R-:W-:Y:S02]  /*1b00*/  IADD3 R10, R21, UR4, RZ ;  /* 0x00000004150a7c10 */ /* 0x002fe4000fffe0ff */
[----:B------:R-:W-:-:S04]  /*1b10*/  LEA R18, P0, R20, c[0x0][0x168], 0x1 ;  /* 0x00005a0014127a11 */ /* 0x000fc800078008ff */
[----:B------:R-:W-:-:S05]  /*1b20*/  LEA.HI.X R19, R20, c[0x0][0x16c], R10, 0x1, P0 ;  /* 0x00005b0014137a11 */ /* 0x000fca00000f0c0a */
[----:B------:R-:W-:Y:S01]  /*1b30*/  @!PT LDS RZ, [RZ] ;  /* 0x00000000fffff984 */ /* 0x000fe20000000800 */
[----:B------:R-:W-:Y:S01]  /*1b40*/  @!PT LDS RZ, [RZ] ;  /* 0x00000000fffff984 */ /* 0x000fe20000000800 */
[----:B------:R-:W-:Y:S01]  /*1b50*/  @!PT LDS RZ, [RZ] ;  /* 0x00000000fffff984 */ /* 0x000fe20000000800 */
[----:B------:R1:W-:Y:S04]  /*1b60*/  LDGSTS.E.BYPASS.LTC128B.128 [R28+0x3800], [R18.64] ;  /* 0x03800000121c7fae */ /* 0x0003e8000b901d50 */
.L_x_643:
[----:B------:R-:W-:Y:S05]  /*1b70*/  BSYNC B0 ;  /* 0x0000000000007941 */ /* 0x000fea0003800000 */
.L_x_642:
[----:B------:R-:W-:Y:S01]  /*1b80*/  ULDC.64 UR6, c[0x0][0x318] ;  /* 0x0000c60000067ab9 */ /* 0x000fe20000000a00 */
[----:B------:R-:W0:Y:S01]  /*1b90*/  LDGDEPBAR ;  /* 0x00000000000079af */ /* 0x000e220000000000 */
[----:B------:R-:W-:Y:S02]  /*1ba0*/  UISETP.NE.U32.AND UP1, UPT, URZ, UR6, UPT ;  /* 0x000000063f00728c */ /* 0x000fe4000bf25070 */
[----:B------:R-:W-:Y:S02]  /*1bb0*/  ULDC.64 UR4, c[0x0][0x320] ;  /* 0x0000c80000047ab9 */ /* 0x000fe40000000a00 */
[----:B------:R-:W-:-:S06]  /*1bc0*/  UISETP.NE.AND.EX UP1, UPT, URZ, UR7, UPT, UP1 ;  /* 0x000000073f00728c */ /* 0x000fcc000bf25310 */
        /* <DEDUP_REMOVED lines=8> */
[----:B------:R-:W-:Y:S02]  /*1c50*/  @UP1 ULEA UR6, UP0, UR28, UR6, 0x2 ;  /* 0x000000061c061291 */ /* 0x000fe4000f80103f */
[----:B------:R-:W-:-:S04]  /*1c60*/  @UP1 UIADD3 UR5, UR29, UR5, URZ ;  /* 0x000000051d051290 */ /* 0x000fc8000fffe03f */
[----:B------:R-:W-:Y:S01]  /*1c70*/  @UP1 ULEA.HI.X UR7, UR28, UR7, UR5, 0x2, UP0 ;  /* 0x000000071c071291 */ /* 0x000fe200080f1405 */
[----:B-1----:R-:W-:Y:S01]  /*1c80*/  IMAD.U32 R18, RZ, RZ, UR6 ;  /* 0x00000006ff127e24 */ /* 0x002fe2000f8e00ff */
[----:B------:R-:W1:Y:S01]  /*1c90*/  @P0 MUFU.RCP R10, c[0x0][0x238] ;  /* 0x00008e00000a0b08 */ /* 0x000e620000001000 */
[----:B------:R-:W-:Y:S01]  /*1ca0*/  ISETP.GE.AND P1, PT, R22, UR23, PT ;  /* 0x0000001716007c0c */ /* 0x000fe2000bf26270 */
[----:B------:R-:W-:Y:S02]  /*1cb0*/  ULDC.64 UR4, c[0x0][0x1a0] ;  /* 0x0000680000047ab9 */ /* 0x000fe40000000a00 */
[----:B------:R-:W-:-:S05]  /*1cc0*/  IMAD.U32 R19, RZ, RZ, UR7 ;  /* 0x00000007ff137e24 */ /* 0x000fca000f8e00ff */
[----:B------:R-:W1:Y:S01]  /*1cd0*/  @P0 LDG.E R11, [R18.64] ;  /* 0x00000010120b0981 */ /* 0x000e62000c1e1900 */
[----:B------:R-:W-:Y:S01]  /*1ce0*/  UIMAD.WIDE.U32 UR26, UR24, UR4, URZ ;  /* 0x00000004181a72a5 */ /* 0x000fe2000f8e003f */
[----:B------:R-:W-:Y:S01]  /*1cf0*/  BSSY B0, `(.L_x_644) ;  /* 0x000001d000007945 */ /* 0x000fe20003800000 */
[----:B------:R-:W-:Y:S01]  /*1d00*/  UIMAD UR4, UR25, UR4, URZ ;  /* 0x00000004190472a4 */ /* 0x000fe2000f8e023f */
[----:B------:R-:W-:Y:S03]  /*1d10*/  BAR.SYNC.DEFER_BLOCKING 0x0 ;  /* 0x0000000000007b1d */ /* 0x000fe60000010000 */
[----:B------:R-:W-:Y:S01]  /*1d20*/  UIMAD UR4, UR24, UR5, UR4 ;  /* 0x00000005180472a4 */ /* 0x000fe2000f8e0204 */
[----:B------:R-:W-:Y:S01]  /*1d30*/  MOV R20, UR26 ;  /* 0x0000001a00147c02 */ /* 0x000fe20008000f00 */
[----:B------:R-:W-:Y:S02]  /*1d40*/  IMAD.U32 R21, RZ, RZ, UR27 ;  /* 0x0000001bff157e24 */ /* 0x000fe4000f8e00ff */
[----:B------:R-:W-:Y:S01]  /*1d50*/  UIADD3 UR4, UR27, UR4, URZ ;  /* 0x000000041b047290 */ /* 0x000fe2000fffe03f */
[----:B------:R2:W-:Y:S04]  /*1d60*/  @P1 STS [R28+0x4000], RZ ;  /* 0x004000ff1c001388 */ /* 0x0005e80000000800 */
[----:B------:R2:W-:Y:S04]  /*1d70*/  @P1 STS [R28+0x4004], RZ ;  /* 0x004004ff1c001388 */ /* 0x0005e80000000800 */
[----:B------:R2:W-:Y:S01]  /*1d80*/  @P1 STS.64 [R28+0x4008], RZ ;  /* 0x004008ff1c001388 */ /* 0x0005e20000000a00 */
[----:B-1----:R-:W-:-:S04]  /*1d90*/  @P0 FMUL.FTZ R10, R11, R10 ;  /* 0x0000000a0b0a0220 */ /* 0x002fc80000410000 */
[----:B------:R1:W5:Y:S01]  /*1da0*/  @P0 R2UR UR6, R10 ;  /* 0x000000000a0603c2 */ /* 0x00036200000e0000 */
[C---:B------:R-:W-:Y:S02]  /*1db0*/  LEA R18, P0, R20.reuse, R32, 0x7 ;  /* 0x0000002014127211 */ /* 0x040fe400078038ff */
[----:B-1----:R-:W-:Y:S01]  /*1dc0*/  MOV R10, UR4 ;  /* 0x00000004000a7c02 */ /* 0x002fe20008000f00 */
[----:B------:R-:W-:Y:S02]  /*1dd0*/  UMOV UR4, URZ ;  /* 0x0000003f00047c82 */ /* 0x000fe40008000000 */
[----:B-----5:R-:W-:Y:S01]  /*1de0*/  @UP1 UMOV UR4, UR6 ;  /* 0x0000000600041c82 */ /* 0x020fe20008000000 */
[----:B------:R-:W-:Y:S01]  /*1df0*/  LEA.HI.X R19, R20, R26, R10, 0x7, P0 ;  /* 0x0000001a14137211 */ /* 0x000fe200000f3c0a */
[----:B------:R-:W-:Y:S05]  /*1e00*/  @P1 BRA `(.L_x_645) ;  /* 0x000000b000001947 */ /* 0x000fea0003800000 */
[----:B--2---:R-:W-:-:S13]  /*1e10*/  ISETP.GE.AND P0, PT, R30, c[0x0][0x220], PT ;  /* 0x000088001e007a0c */ /* 0x004fda0003f06270 */
        /* <DEDUP_REMOVED lines=10> */
.L_x_645:
[----:B--2---:R-:W-:Y:S05]  /*1ec0*/  BSYNC B0 ;  /* 0x0000000000007941 */ /* 0x004fea0003800000 */
.L_x_644:
        /* <DEDUP_REMOVED lines=17> */
.L_x_647:
[----:B------:R-:W-:Y:S05]  /*1fe0*/  BSYNC B0 ;  /* 0x0000000000007941 */ /* 0x000fea0003800000 */
.L_x_646:
        /* <DEDUP_REMOVED lines=17> */
.L_x_649:
[----:B------:R-:W-:Y:S05]  /*2100*/  BSYNC B0 ;  /* 0x0000000000007941 */ /* 0x000fea0003800000 */
.L_x_648:
[----:B------:R-:W-:Y:S01]  /*2110*/  ISETP.GE.AND P0, PT, R14, UR23, PT ;  /* 0x000000170e007c0c */ /* 0x000fe2000bf06270 */
        /* <DEDUP_REMOVED lines=17> */
.L_x_651:
[----:B------:R-:W-:Y:S05]  /*2230*/  BSYNC B0 ;  /* 0x0000000000007941 */ /* 0x000fea0003800000 */
.L_x_650:
[----:B-1----:R-:W-:Y:S01]  /*2240*/  LOP3.LUT R10, R17, 0xfffffff8, RZ, 0xc0, !PT ;  /* 0xfffffff8110a7812 */ /* 0x002fe200078ec0ff */
[----:B------:R-:W-:Y:S01]  /*2250*/  IMAD.SHL.U32 R11, R8, 0x40, RZ ;  /* 0x00000040080b7824 */ /* 0x000fe200078e00ff */
[----:B------:R-:W-:Y:S01]  /*2260*/  SHF.R.S32.HI R14, RZ, 0x4, R13 ;  /* 0x00000004ff0e7819 */ /* 0x000fe2000001140d */
[----:B------:R-:W-:Y:S01]  /*2270*/  IMAD.SHL.U32 R8, R4, 0x8, RZ ;  /* 0x0000000804087824 */ /* 0x000fe200078e00ff */
[----:B------:R-:W-:Y:S01]  /*2280*/  LOP3.LUT R16, R12, 0x7fffffe, RZ, 0xc0, !PT ;  /* 0x07fffffe0c107812 */ /* 0x000fe200078ec0ff */
[C---:B------:R-:W-:Y:S01]  /*2290*/  IMAD.IADD R221, R7.reuse, 0x1, -R10 ;  /* 0x0000000107dd7824 */ /* 0x040fe200078e0a0a */
[----:B------:R-:W-:Y:S01]  /*22a0*/  SHF.R.S32.HI R10, RZ, 0x1f, R9 ;  /* 0x0000001fff0a7819 */ /* 0x000fe20000011409 */
[----:B------:R-:W-:Y:S01]  /*22b0*/  IMAD.SHL.U32 R82, R7, 0x2, RZ ;  /* 0x0000000207527824 */ /* 0x000fe200078e00ff */
[----:B------:R-:W-:Y:S01]  /*22c0*/  LEA.HI R13, R13, R14, RZ, 0x1 ;  /* 0x0000000e0d0d7211 */ /* 0x000fe200078f08ff */
[----:B------:R-:W-:Y:S01]  /*22d0*/  IMAD.IADD R183, R9, 0x1, -R16 ;  /* 0x0000000109b77824 */ /* 0x000fe200078e0a10 */
[----:B------:R-:W-:Y:S01]  /*22e0*/  LEA.HI R12, R221, R221, RZ, 0x1 ;  /* 0x000000dddd0c7211 */ /* 0x000fe200078f08ff */
[----:B------:R-:W-:Y:S01]  /*22f0*/  IMAD R176, R181, 0x10, R80 ;  /* 0x00000010b5b07824 */ /* 0x000fe200078e0250 */
[----:B------:R-:W-:Y:S01]  /*2300*/  LEA.HI R9, R10, R9, RZ, 0x3 ;  /* 0x000000090a097211 */ /* 0x000fe200078f18ff */
[----:B------:R-:W-:Y:S01]  /*2310*/  IMAD.U32 R81, RZ, RZ, UR11 ;  /* 0x0000000bff517e24 */ /* 0x000fe2000f8e00ff */
[----:B------:R-:W-:Y:S01]  /*2320*/  LOP3.LUT R10, R12, 0x3fffffe, RZ, 0xc0, !PT ;  /* 0x03fffffe0c0a7812 */ /* 0x000fe200078ec0ff */
[----:B------:R-:W-:Y:S01]  /*2330*/  IMAD.U32 R189, RZ, RZ, UR24 ;  /* 0x00000018ffbd7e24 */ /* 0x000fe2000f8e00ff */
[----:B------:R-:W-:Y:S01]  /*2340*/  LOP3.LUT R13, R13, 0xfffffffe, RZ, 0xc0, !PT ;  /* 0xfffffffe0d0d7812 */ /* 0x000fe200078ec0ff */
[----:B------:R-:W-:Y:S01]  /*2350*/  IMAD.SHL.U32 R182, R9, 0x20, RZ ;  /* 0x0000002009b67824 */ /* 0x000fe200078e00ff */
[----:B------:R-:W-:Y:S01]  /*2360*/  SHF.R.S32.HI R12, RZ, 0x1, R12 ;  /* 0x00000001ff0c7819 */ /* 0x000fe2000001140c */
[----:B------:R-:W-:Y:S01]  /*2370*/  IMAD.IADD R221, R221, 0x1, -R10 ;  /* 0x00000001dddd7824 */ /* 0x000fe200078e0a0a */
[----:B------:R-:W-:Y:S01]  /*2380*/  LOP3.LUT R11, R11, 0xc0, RZ, 0xc0, !PT ;  /* 0x000000c00b0b7812 */ /* 0x000fe200078ec0ff */
[----:B------:R-:W-:Y:S01]  /*2390*/  IMAD.IADD R14, R14, 0x1, -R13 ;  /* 0x000000010e0e7824 */ /* 0x000fe200078e0a0d */
[----:B------:R-:W-:Y:S01]  /*23a0*/  LOP3.LUT R182, R182, 0xffffff00, RZ, 0xc0, !PT ;  /* 0xffffff00b6b67812 */ /* 0x000fe200078ec0ff */
[C---:B------:R-:W-:Y:S01]  /*23b0*/  IMAD.SHL.U32 R9, R12.reuse, 0x40, RZ ;  /* 0x000000400c097824 */ /* 0x040fe200078e00ff */
[----:B------:R-:W-:Y:S01]  /*23c0*/  LOP3.LUT P0, RZ, R12, 0x2, RZ, 0xc0, !PT ;  /* 0x000000020cff7812 */ /* 0x000fe2000780c0ff */
[----:B------:R-:W-:Y:S01]  /*23d0*/  IMAD.SHL.U32 R10, R14, 0x8, RZ ;  /* 0x000000080e0a7824 */ /* 0x000fe200078e00ff */
[----:B------:R-:W-:Y:S01]  /*23e0*/  LOP3.LUT R80, R82, 0x6, RZ, 0xc0, !PT ;  /* 0x0000000652507812 */ /* 0x000fe200078ec0ff */
[----:B------:R-:W-:Y:S01]  /*23f0*/  IMAD R221, R14, 0x8, R221 ;  /* 0x000000080edd7824 */ /* 0x000fe200078e02dd */
[----:B------:R-:W-:Y:S01]  /*2400*/  LOP3.LUT R9, R9, 0xc0, RZ, 0xc0, !PT ;  /* 0x000000c009097812 */ /* 0x000fe200078ec0ff */
[----:B------:R-:W0:Y:S01]  /*2410*/  LDGDEPBAR ;  /* 0x00000000000079af */ /* 0x000e220000000000 */
[----:B------:R-:W-:Y:S01]  /*2420*/  LOP3.LUT R4, R11, 0x8, R10, 0xf8, !PT ;  /* 0x000000080b047812 */ /* 0x000fe200078ef80a */
[----:B------:R-:W-:Y:S01]  /*2430*/  IMAD R10, R181, 0x200, R182 ;  /* 0x00000200b50a7824 */ /* 0x000fe200078e02b6 */
[----:B------:R-:W-:Y:S01]  /*2440*/  LOP3.LUT R8, R9, 0x8, R8, 0xf8, !PT ;  /* 0x0000000809087812 */ /* 0x000fe200078ef808 */
[----:B------:R-:W-:Y:S01]  /*2450*/  IMAD R189, R189, 0x80, R80 ;  /* 0x00000080bdbd7824 */ /* 0x000fe200078e0250 */
[----:B------:R-:W-:Y:S01]  /*2460*/  SHF.R.U32.HI R11, RZ, 0x3, R11 ;  /* 0x00000003ff0b7819 */ /* 0x000fe2000001160b */
[----:B------:R-:W-:Y:S01]  /*2470*/  UISETP.GE.AND UP0, UPT, UR11, 0x81, UPT ;  /* 0x000000810b00788c */ /* 0x000fe2000bf06270 */
[----:B------:R-:W-:-:S02]  /*2480*/  SHF.R.U32.HI R9, RZ, 0x3, R9 ;  /* 0x00000003ff097819 */ /* 0x000fc40000011609 */
[----:B------:R-:W-:Y:S01]  /*2490*/  LOP3.LUT R4, R4, R11, RZ, 0x3c, !PT ;  /* 0x0000000b04047212 */ /* 0x000fe200078e3cff */
[C---:B------:R-:W-:Y:S01]  /*24a0*/  IMAD R11, R183.reuse, 0x20, R10 ;  /* 0x00000020b70b7824 */ /* 0x040fe200078e020a */
[----:B------:R-:W-:Y:S01]  /*24b0*/  LOP3.LUT R8, R8, R9, RZ, 0x3c, !PT ;  /* 0x0000000908087212 */ /* 0x000fe200078e3cff */
[----:B------:R-:W-:Y:S01]  /*24c0*/  IMAD R183, R183, 0x20, R182 ;  /* 0x00000020b7b77824 */ /* 0x000fe200078e02b6 */
[----:B------:R-:W-:Y:S01]  /*24d0*/  IADD3 R176, R176, UR10, RZ ;  /* 0x0000000ab0b07c10 */ /* 0x000fe2000fffe0ff */
[----:B------:R-:W-:Y:S01]  /*24e0*/  IMAD.IADD R222, R4, 0x1, R11 ;  /* 0x0000000104de7824 */ /* 0x000fe200078e020b */
[----:B------:R-:W-:Y:S01]  /*24f0*/  IADD3 R209, R189, 0x1, RZ ;  /* 0x00000001bdd17810 */ /* 0x000fe20007ffe0ff */
[----:B------:R-:W-:Y:S01]  /*2500*/  IMAD.U32 R221, R221, 0x20, R8 ;  /* 0x00000020dddd7824 */ /* 0x000fe200078e0008 */
[----:B------:R-:W-:Y:S01]  /*2510*/  IADD3 R188, R81, -UR12, R176 ;  /* 0x8000000c51bc7c10 */ /* 0x000fe2000fffe0b0 */
[----:B------:R-:W-:Y:S01]  /*2520*/  IMAD.SHL.U32 R222, R222, 0x2, RZ ;  /* 0x00000002dede7824 */ /* 0x000fe200078e00ff */
[----:B------:R-:W-:Y:S01]  /*2530*/  IADD3 R223, R189, 0x8, RZ ;  /* 0x00000008bddf7810 */ /* 0x000fe20007ffe0ff */
[----:B------:R-:W-:Y:S01]  /*2540*/  IMAD.SHL.U32 R221, R221, 0x2, RZ ;  /* 0x00000002dddd7824 */ /* 0x000fe200078e00ff */
[----:B------:R-:W-:Y:S01]  /*2550*/  IADD3 R229, R189, 0x9, RZ ;  /* 0x00000009bde57810 */ /* 0x000fe20007ffe0ff */
[----:B------:R-:W-:Y:S01]  /*2560*/  IMAD R220, R5, 0x2, R222 ;  /* 0x0000000205dc7824 */ /* 0x000fe200078e02de */
[----:B------:R-:W-:Y:S01]  /*2570*/  LDSM.16.M88.4 R8, [R222] ;  /* 0x00000000de08783b */ /* 0x000fe20000000200 */
[----:B------:R-:W-:Y:S01]  /*2580*/  IADD3 R237, R189, 0x10, RZ ;  /* 0x00000010bded7810 */ /* 0x000fe20007ffe0ff */
[----:B------:R-:W-:Y:S01]  /*2590*/  IMAD.IADD R4, R4, 0x1, R183 ;  /* 0x0000000104047824 */ /* 0x000fe200078e02b7 */
[C---:B------:R-:W-:Y:S01]  /*25a0*/  IADD3 R12, R221.reuse, 0x2000, RZ ;  /* 0x00002000dd0c7810 */ /* 0x040fe20007ffe0ff */
[----:B------:R-:W1:Y:S01]  /*25b0*/  LDSM.16.M88.4 R132, [R221+0x2000] ;  /* 0x00200000dd84783b */ /* 0x000e620000000200 */
[----:B------:R-:W-:-:S02]  /*25c0*/  IADD3 R219, R221, 0x2020, RZ ;  /* 0x00002020dddb7810 */ /* 0x000fc40007ffe0ff */
[----:B------:R-:W-:Y:S01]  /*25d0*/  @P0 IADD3 R219, R12, -0x20, RZ ;  /* 0xffffffe00cdb0810 */ /* 0x000fe20007ffe0ff */
[----:B------:R-:W5:Y:S01]  /*25e0*/  LDSM.16.M88.4 R124, [R221+0x2400] ;  /* 0x00240000dd7c783b */ /* 0x000f620000000200 */
[C---:B------:R-:W-:Y:S02]  /*25f0*/  IADD3 R243, R189.reuse, 0x11, RZ ;  /* 0x00000011bdf37810 */ /* 0x040fe40007ffe0ff */
[C---:B------:R-:W-:Y:S01]  /*2600*/  IADD3 R245, R189.reuse, 0x18, RZ ;  /* 0x00000018bdf57810 */ /* 0x040fe20007ffe0ff */
[----:B------:R-:W2:Y:S01]  /*2610*/  LDSM.16.M88.4 R116, [R221+0x2800] ;  /* 0x00280000dd74783b */ /* 0x000ea20000000200 */
[C---:B------:R-:W-:Y:S02]  /*2620*/  IADD3 R241, R189.reuse, 0x19, RZ ;  /* 0x00000019bdf17810 */ /* 0x040fe40007ffe0ff */
[C---:B------:R-:W-:Y:S01]  /*2630*/  IADD3 R231, R189.reuse, 0x20, RZ ;  /* 0x00000020bde77810 */ /* 0x040fe20007ffe0ff */
[----:B------:R-:W3:Y:S01]  /*2640*/  LDSM.16.M88.4 R108, [R221+0x2c00] ;  /* 0x002c0000dd6c783b */ /* 0x000ee20000000200 */
[----:B------:R-:W-:-:S02]  /*2650*/  IADD3 R227, R189, 0x21, RZ ;  /* 0x00000021bde37810 */ /* 0x000fc40007ffe0ff */
[C---:B------:R-:W-:Y:S01]  /*2660*/  IADD3 R207, R189.reuse, 0x29, RZ ;  /* 0x00000029bdcf7810 */ /* 0x040fe20007ffe0ff */
[----:B------:R-:W4:Y:S01]  /*2670*/  LDSM.16.M88.4 R100, [R221+0x3000] ;  /* 0x00300000dd64783b */ /* 0x000f220000000200 */
[C---:B------:R-:W-:Y:S02]  /*2680*/  IADD3 R201, R189.reuse, 0x30, RZ ;  /* 0x00000030bdc97810 */ /* 0x040fe40007ffe0ff */
[C---:B------:R-:W-:Y:S01]  /*2690*/  IADD3 R197, R189.reuse, 0x31, RZ ;  /* 0x00000031bdc57810 */ /* 0x040fe20007ffe0ff */
[----:B------:R-:W3:Y:S01]  /*26a0*/  LDSM.16.M88.4 R92, [R221+0x3400] ;  /* 0x00340000dd5c783b */ /* 0x000ee20000000200 */
[C---:B------:R-:W-:Y:S01]  /*26b0*/  IMAD.IADD R80, R188.reuse, 0x1, -R207 ;  /* 0x00000001bc507824 */ /* 0x040fe200078e0acf */
[C---:B------:R-:W-:Y:S01]  /*26c0*/  IADD3 R195, R189.reuse, 0x49, RZ ;  /* 0x00000049bdc37810 */ /* 0x040fe20007ffe0ff */
[----:B------:R-:W-:Y:S01]  /*26d0*/  IMAD.IADD R81, R188, 0x1, -R201 ;  /* 0x00000001bc517824 */ /* 0x000fe200078e0ac9 */
[----:B------:R-:W3:Y:S01]  /*26e0*/  LDSM.16.M88.4 R84, [R221+0x3800] ;  /* 0x00380000dd54783b */ /* 0x000ee20000000200 */
[----:B------:R-:W-:-:S02]  /*26f0*/  IADD3 R213, R189, 0x51, RZ ;  /* 0x00000051bdd57810 */ /* 0x000fc40007ffe0ff */
[----:B------:R-:W-:Y:S01]  /*2700*/  IABS R80, R80 ;  /* 0x0000005000507213 */ /* 0x000fe20000000000 */
[----:B------:R-:W4:Y:S01]  /*2710*/  LDSM.16.M88.4 R172, [R221+0x3c00] ;  /* 0x003c0000ddac783b */ /* 0x000f220000000200 */
[C---:B------:R-:W-:Y:S02]  /*2720*/  IADD3 R225, R189.reuse, 0x58, RZ ;  /* 0x00000058bde17810 */ /* 0x040fe40007ffe0ff */
[C---:B------:R-:W-:Y:S01]  /*2730*/  IADD3 R235, R189.reuse, 0x60, RZ ;  /* 0x00000060bdeb7810 */ /* 0x040fe20007ffe0ff */
[----:B------:R-:W-:Y:S01]  /*2740*/  LDSM.16.M88.4 R20, [R220] ;  /* 0x00000000dc14783b */ /* 0x000fe20000000200 */
[----:B------:R-:W-:Y:S01]  /*2750*/  IMAD.MOV.U32 R202, RZ, RZ, R80 ;  /* 0x000000ffffca7224 */ /* 0x000fe200078e0050 */
[----:B------:R-:W-:Y:S01]  /*2760*/  IABS R80, R81 ;  /* 0x0000005100507213 */ /* 0x000fe20000000000 */
[----:B------:R-:W-:Y:S01]  /*2770*/  IMAD.IADD R81, R188, 0x1, -R197 ;  /* 0x00000001bc517824 */ /* 0x000fe200078e0ac5 */
[----:B------:R-:W4:Y:S01]  /*2780*/  LDSM.16.M88.4 R164, [R219] ;  /* 0x00000000dba4783b */ /* 0x000f220000000200 */
[----:B------:R-:W-:-:S02]  /*2790*/  IADD3 R233, R189, 0x61, RZ ;  /* 0x00000061bde97810 */ /* 0x000fc40007ffe0ff */
[----:B------:R-:W-:Y:S01]  /*27a0*/  IMAD.MOV.U32 R206, RZ, RZ, R80 ;  /* 0x000000ffffce7224 */ /* 0x000fe200078e0050 */
[----:B------:R-:W4:Y:S01]  /*27b0*/  LDSM.16.M88.4 R160, [R219+0x400] ;  /* 0x00040000dba0783b */ /* 0x000f220000000200 */
[C---:B-1----:R-:W-:Y:S01]  /*27c0*/  HMMA.16816.F32 R76, R8.reuse, R132, RZ ;  /* 0x00000084084c723c */ /* 0x042fe200000018ff */
[----:B------:R-:W-:Y:S01]  /*27d0*/  IABS R80, R81 ;  /* 0x0000005100507213 */ /* 0x000fe20000000000 */
[----:B------:R-:W-:Y:S01]  /*27e0*/  I2F R202, R202 ;  /* 0x000000ca00ca7306 */ /* 0x000fe20000201400 */
[----:B------:R-:W1:Y:S01]  /*27f0*/  LDSM.16.M88.4 R156, [R219+0x800] ;  /* 0x00080000db9c783b */ /* 0x000e620000000200 */
[C---:B------:R-:W-:Y:S02]  /*2800*/  IADD3 R215, R189.reuse, 0x28, RZ ;  /* 0x00000028bdd77810 */ /* 0x040fe40007ffe0ff */
[----:B------:R-:W-:Y:S01]  /*2810*/  IADD3 R193, R189, 0x38, RZ ;  /* 0x00000038bdc17810 */ /* 0x000fe20007ffe0ff */
[----:B------:R-:W1:Y:S01]  /*2820*/  LDSM.16.M88.4 R152, [R219+0xc00] ;  /* 0x000c0000db98783b */ /* 0x000e620000000200 */
[----:B-----5:R-:W-:Y:S01]  /*2830*/  HMMA.16816.F32 R68, R8, R124, RZ ;  /* 0x0000007c0844723c */ /* 0x020fe200000018ff */
[C---:B------:R-:W-:Y:S01]  /*2840*/  IMAD.IADD R204, R188.reuse, 0x1, -R215 ;  /* 0x00000001bccc7824 */ /* 0x040fe200078e0ad7 */
[----:B------:R-:W5:Y:S01]  /*2850*/  I2F R184, R80 ;  /* 0x0000005000b87306 */ /* 0x000f620000201400 */
[----:B------:R-:W1:Y:S01]  /*2860*/  LDSM.16.M88.4 R148, [R219+0x1000] ;  /* 0x00100000db94783b */ /* 0x000e620000000200 */
[C---:B------:R-:W-:Y:S01]  /*2870*/  IMAD.IADD R185, R188.reuse, 0x1, -R193 ;  /* 0x00000001bcb97824 */ /* 0x040fe200078e0ac1 */
[----:B------:R-:W-:-:S02]  /*2880*/  IADD3 R216, R188, 0x8, RZ ;  /* 0x00000008bcd87810 */ /* 0x000fc40007ffe0ff */
[----:B------:R-:W1:Y:S01]  /*2890*/  LDSM.16.M88.4 R144, [R219+0x1400] ;  /* 0x00140000db90783b */ /* 0x000e620000000200 */
[C---:B--2---:R-:W-:Y:S01]  /*28a0*/  HMMA.16816.F32 R60, R8.reuse, R116, RZ ;  /* 0x00000074083c723c */ /* 0x044fe200000018ff */
[----:B------:R-:W-:Y:S01]  /*28b0*/  IABS R204, R204 ;  /* 0x000000cc00cc7213 */ /* 0x000fe20000000000 */
[----:B------:R-:W-:Y:S01]  /*28c0*/  I2F R206, R206 ;  /* 0x000000ce00ce7306 */ /* 0x000fe20000201400 */
[----:B------:R-:W2:Y:S01]  /*28d0*/  LDSM.16.M88.4 R140, [R219+0x1800] ;  /* 0x00180000db8c783b */ /* 0x000ea20000000200 */
[C---:B------:R-:W-:Y:S02]  /*28e0*/  IADD3 R226, R188.reuse, 0x48, RZ ;  /* 0x00000048bce27810 */ /* 0x040fe40007ffe0ff */
[----:B------:R-:W-:Y:S01]  /*28f0*/  IABS R185, R185 ;  /* 0x000000b900b97213 */ /* 0x000fe20000000000 */
[----:B---34-:R-:W3:Y:S01]  /*2900*/  LDSM.16.M88.4 R28, [R219+0x1c00] ;  /* 0x001c0000db1c783b */ /* 0x018ee20000000200 */
[----:B------:R-:W-:Y:S01]  /*2910*/  HMMA.16816.F32 R52, R8, R108, RZ ;  /* 0x0000006c0834723c */ /* 0x000fe200000018ff */
[----:B------:R-:W-:Y:S01]  /*2920*/  IADD3 R224, R188, 0x40, RZ ;  /* 0x00000040bce07810 */ /* 0x000fe20007ffe0ff */
[----:B------:R-:W-:Y:S01]  /*2930*/  I2F R204, R204 ;  /* 0x000000cc00cc7306 */ /* 0x000fe20000201400 */
[----:B------:R-:W4:Y:S01]  /*2940*/  LDSM.16.M88.4 R168, [R222+0x1000] ;  /* 0x00100000dea8783b */ /* 0x000f220000000200 */
[----:B------:R-:W-:-:S02]  /*2950*/  ISETP.GE.AND P3, PT, R209, UR11, PT ;  /* 0x0000000bd1007c0c */ /* 0x000fc4000bf66270 */
[----:B------:R-:W-:Y:S02]  /*2960*/  ISETP.GE.AND P2, PT, R223, UR11, PT ;  /* 0x0000000bdf007c0c */ /* 0x000fe4000bf46270 */
[C---:B------:R-:W-:Y:S01]  /*2970*/  HMMA.16816.F32 R44, R8.reuse, R100, RZ ;  /* 0x00000064082c723c */ /* 0x040fe200000018ff */
[----:B------:R-:W-:Y:S02]  /*2980*/  IADD3 R199, R189, 0x50, RZ ;  /* 0x00000050bdc77810 */ /* 0x000fe40007ffe0ff */
[----:B------:R-:W-:Y:S02]  /*2990*/  ISETP.GE.AND P1, PT, R229, UR11, PT ;  /* 0x0000000be5007c0c */ /* 0x000fe4000bf26270 */
[C---:B------:R-:W-:Y:S02]  /*29a0*/  IADD3 R239, R189.reuse, 0x59, RZ ;  /* 0x00000059bdef7810 */ /* 0x040fe40007ffe0ff */
[C---:B------:R-:W-:Y:S01]  /*29b0*/  IADD3 R205, R189.reuse, 0x68, RZ ;  /* 0x00000068bdcd7810 */ /* 0x040fe20007ffe0ff */
[----:B------:R-:W-:Y:S01]  /*29c0*/  HMMA.16816.F32 R36, R8, R92, RZ ;  /* 0x0000005c0824723c */ /* 0x000fe200000018ff */
[----:B------:R-:W-:-:S02]  /*29d0*/  IADD3 R187, R189, 0x39, RZ ;  /* 0x00000039bdbb7810 */ /* 0x000fc40007ffe0ff */
[C---:B------:R-:W-:Y:S02]  /*29e0*/  IADD3 R191, R189.reuse, 0x48, RZ ;  /* 0x00000048bdbf7810 */ /* 0x040fe40007ffe0ff */
[C---:B------:R-:W-:Y:S02]  /*29f0*/  IADD3 R211, R189.reuse, 0x69, RZ ;  /* 0x00000069bdd37810 */ /* 0x040fe40007ffe0ff */
[----:B------:R-:W-:Y:S01]  /*2a00*/  ISETP.GE.AND P4, PT, R189, UR11, PT ;  /* 0x0000000bbd007c0c */ /* 0x000fe2000bf86270 */
[----:B------:R-:W-:Y:S01]  /*2a10*/  HMMA.16816.F32 R24, R8, R84, RZ ;  /* 0x000000540818723c */ /* 0x000fe200000018ff */
[----:B------:R-:W-:Y:S01]  /*2a20*/  ISETP.GE.AND P0, PT, R237, UR11, PT ;  /* 0x0000000bed007c0c */ /* 0x000fe2000bf06270 */
[----:B------:R-:W-:Y:S01]  /*2a30*/  IMAD.IADD R210, R188, 0x1, -R211 ;  /* 0x00000001bcd27824 */ /* 0x000fe200078e0ad3 */
[----:B------:R-:W-:Y:S02]  /*2a40*/  ISETP.GE.AND P5, PT, R245, UR11, PT ;  /* 0x0000000bf5007c0c */ /* 0x000fe4000bfa6270 */
[----:B------:R-:W-:-:S02]  /*2a50*/  ISETP.GE.AND P6, PT, R243, UR11, PT ;  /* 0x0000000bf3007c0c */ /* 0x000fc4000bfc6270 */
[----:B------:R-:W-:Y:S01]  /*2a60*/  IABS R210, R210 ;  /* 0x000000d200d27213 */ /* 0x000fe20000000000 */
[C---:B------:R-:W-:Y:S05]  /*2a70*/  HMMA.16816.F32 R12, R8.reuse, R172, RZ ;  /* 0x000000ac080c723c */ /* 0x040fea00000018ff */
[----:B------:R-:W-:Y:S03]  /*2a80*/  I2F R210, R210 ;  /* 0x000000d200d27306 */ /* 0x000fe60000201400 */
        /* <DEDUP_REMOVED lines=9> */
[C---:B------:R-:W-:Y:S08]  /*2b20*/  HMMA.16816.F32 R68, R20.reuse, R160, R68 ;  /* 0x000000a01444723c */ /* 0x040ff00000001844 */
[C---:B-1----:R-:W-:Y:S08]  /*2b30*/  HMMA.16816.F32 R60, R20.reuse, R156, R60 ;  /* 0x0000009c143c723c */ /* 0x042ff0000000183c */
[C---:B------:R-:W-:Y:S08]  /*2b40*/  HMMA.16816.F32 R52, R20.reuse, R152, R52 ;  /* 0x000000981434723c */ /* 0x040ff00000001834 */
[C---:B------:R-:W-:Y:S08]  /*2b50*/  HMMA.16816.F32 R44, R20.reuse, R148, R44 ;  /* 0x00000094142c723c */ /* 0x040ff0000000182c */
[C---:B------:R-:W-:Y:S08]  /*2b60*/  HMMA.16816.F32 R36, R20.reuse, R144, R36 ;  /* 0x000000901424723c */ /* 0x040ff00000001824 */
[----:B--2---:R-:W-:Y:S01]  /*2b70*/  HMMA.16816.F32 R24, R20, R140, R24 ;  /* 0x0000008c1418723c */ /* 0x004fe20000001818 */
[----:B-----5:R-:W-:-:S07]  /*2b80*/  FFMA.FTZ R53, R184, -UR4, R53 ;  /* 0x80000004b8357c23 */ /* 0x020fce0008010035 */
[C---:B---3--:R-:W-:Y:S08]  /*2b90*/  HMMA.16816.F32 R12, R20.reuse, R28, R12 ;  /* 0x0000001c140c723c */ /* 0x048ff0000000180c */
        /* <DEDUP_REMOVED lines=8> */
[C---:B------:R-:W-:Y:S01]  /*2c20*/  IMAD.IADD R20, R188.reuse, 0x1, -R189 ;  /* 0x00000001bc147824 */ /* 0x040fe200078e0abd */
[----:B----4-:R-:W-:Y:S01]  /*2c30*/  HMMA.16816.F32 R136, R168, R132, RZ ;  /* 0x00000084a888723c */ /* 0x010fe200000018ff */
[----:B------:R-:W-:-:S03]  /*2c40*/  IMAD.IADD R21, R188, 0x1, -R209 ;  /* 0x00000001bc157824 */ /* 0x000fc600078e0ad1 */
[----:B------:R-:W-:-:S04]  /*2c50*/  IABS R20, R20 ;  /* 0x0000001400147213 */ /* 0x000fc80000000000 */
[----:B------:R-:W-:Y:S01]  /*2c60*/  HMMA.16816.F32 R120, R168, R116, RZ ;  /* 0x00000074a878723c */ /* 0x000fe200000018ff */
[----:B------:R-:W-:Y:S01]  /*2c70*/  IMAD.MOV.U32 R203, RZ, RZ, R20 ;  /* 0x000000ffffcb7224 */ /* 0x000fe200078e0014 */
[----:B------:R-:W-:Y:S01]  /*2c80*/  IABS R20, R21 ;  /* 0x0000001500147213 */ /* 0x000fe20000000000 */
[----:B------:R-:W-:-:S04]  /*2c90*/  IMAD.IADD R21, R188, 0x1, -R223 ;  /* 0x00000001bc157824 */ /* 0x000fc800078e0adf */
[----:B------:R-:W-:Y:S01]  /*2ca0*/  IMAD.MOV.U32 R190, RZ, RZ, R20 ;  /* 0x000000ffffbe7224 */ /* 0x000fe200078e0014 */
[----:B------:R-:W-:Y:S01]  /*2cb0*/  IABS R20, R21 ;  /* 0x0000001500147213 */ /* 0x000fe20000000000 */
[C---:B------:R-:W-:Y:S01]  /*2cc0*/  IMAD.IADD R21, R188.reuse, 0x1, -R229 ;  /* 0x00000001bc157824 */ /* 0x040fe200078e0ae5 */
[----:B------:R-:W-:Y:S01]  /*2cd0*/  HMMA.16816.F32 R104, R168, R100, RZ ;  /* 0x00000064a868723c */ /* 0x000fe200000018ff */
[----:B------:R-:W-:Y:S02]  /*2ce0*/  I2F R203, R203 ;  /* 0x000000cb00cb7306 */ /* 0x000fe40000201400 */
[----:B------:R-:W-:Y:S01]  /*2cf0*/  IMAD.MOV.U32 R247, RZ, RZ, R20 ;  /* 0x000000fffff77224 */ /* 0x000fe200078e0014 */
[----:B------:R-:W-:Y:S01]  /*2d00*/  IABS R20, R21 ;  /* 0x0000001500147213 */ /* 0x000fe20000000000 */
[----:B------:R-:W-:-:S03]  /*2d10*/  IMAD.IADD R21, R188, 0x1, -R237 ;  /* 0x00000001bc157824 */ /* 0x000fc600078e0aed */
[C---:B------:R-:W-:Y:S01]  /*2d20*/  HMMA.16816.F32 R128, R168.reuse, R124, RZ ;  /* 0x0000007ca880723c */ /* 0x040fe200000018ff */
[----:B------:R-:W-:Y:S01]  /*2d30*/  IMAD.MOV.U32 R192, RZ, RZ, R20 ;  /* 0x000000ffffc07224 */ /* 0x000fe200078e0014 */
[----:B------:R-:W-:Y:S01]  /*2d40*/  IABS R20, R21 ;  /* 0x0000001500147213 */ /* 0x000fe20000000000 */
[C---:B------:R-:W-:Y:S01]  /*2d50*/  IMAD.IADD R21, R188.reuse, 0x1, -R243 ;  /* 0x00000001bc157824 */ /* 0x040fe200078e0af3 */
[----:B------:R-:W-:Y:S03]  /*2d60*/  I2F R190, R190 ;  /* 0x000000be00be7306 */ /* 0x000fe60000201400 */
[----:B------:R-:W-:Y:S01]  /*2d70*/  IMAD.MOV.U32 R249, RZ, RZ, R20 ;  /* 0x000000fffff97224 */ /* 0x000fe200078e0014 */
[----:B------:R-:W-:Y:S01]  /*2d80*/  IABS R20, R21 ;  /* 0x0000001500147213 */ /* 0x000fe20000000000 */
[C---:B------:R-:W-:Y:S01]  /*2d90*/  IMAD.IADD R21, R188.reuse, 0x1, -R245 ;  /* 0x00000001bc157824 */ /* 0x040fe200078e0af5 */
[----:B------:R-:W-:Y:S02]  /*2da0*/  HMMA.16816.F32 R112, R168, R108, RZ ;  /* 0x0000006ca870723c */ /* 0x000fe400000018ff */
[----:B------:R-:W1:Y:S01]  /*2db0*/  I2F R247, R247 ;  /* 0x000000f700f77306 */ /* 0x000e620000201400 */
[----:B------:R-:W-:Y:S01]  /*2dc0*/  IMAD.MOV.U32 R194, RZ, RZ, R20 ;  /* 0x000000ffffc27224 */ /* 0x000fe200078e0014 */
[----:B------:R-:W-:Y:S01]  /*2dd0*/  IABS R20, R21 ;  /* 0x0000001500147213 */ /* 0x000fe20000000000 */
[----:B------:R-:W-:-:S03]  /*2de0*/  IMAD.IADD R21, R188, 0x1, -R241 ;  /* 0x00000001bc157824 */ /* 0x000fc600078e0af1 */
[C---:B------:R-:W-:Y:S01]  /*2df0*/  HMMA.16816.F32 R96, R168.reuse, R92, RZ ;  /* 0x0000005ca860723c */ /* 0x040fe200000018ff */
[----:B------:R-:W-:Y:S01]  /*2e00*/  IMAD.MOV.U32 R251, RZ, RZ, R20 ;  /* 0x000000fffffb7224 */ /* 0x000fe200078e0014 */
[----:B------:R-:W-:Y:S01]  /*2e10*/  IABS R20, R21 ;  /* 0x0000001500147213 */ /* 0x000fe20000000000 */
[C---:B------:R-:W-:Y:S01]  /*2e20*/  IMAD.IADD R21, R188.reuse, 0x1, -R231 ;  /* 0x00000001bc157824 */ /* 0x040fe200078e0ae7 */
[----:B------:R-:W2:Y:S03]  /*2e30*/  I2F R249, R249 ;  /* 0x000000f900f97306 */ /* 0x000ea60000201400 */
[----:B------:R-:W-:Y:S01]  /*2e40*/  IMAD.MOV.U32 R196, RZ, RZ, R20 ;  /* 0x000000ffffc47224 */ /* 0x000fe200078e0014 */
[----:B------:R-:W-:Y:S01]  /*2e50*/  IABS R20, R21 ;  /* 0x0000001500147213 */ /* 0x000fe20000000000 */
[----:B------:R-:W-:Y:S01]  /*2e60*/  IMAD.IADD R21, R188, 0x1, -R227 ;  /* 0x00000001bc157824 */ /* 0x000fe200078e0ae3 */
[----:B------:R-:W-:Y:S01]  /*2e70*/  HMMA.16816.F32 R88, R168, R84, RZ ;  /* 0x00000054a858723c */ /* 0x000fe200000018ff */
[----:B-1----:R-:W-:Y:S01]  /*2e80*/  FFMA.FTZ R247, R247, -UR4, R72 ;  /* 0x80000004f7f77c23 */ /* 0x002fe20008010048 */
[----:B------:R-:W1:Y:S01]  /*2e90*/  I2F R251, R251 ;  /* 0x000000fb00fb7306 */ /* 0x000e620000201400 */
[----:B------:R-:W-:Y:S01]  /*2ea0*/  IMAD.MOV.U32 R200, RZ, RZ, R20 ;  /* 0x000000ffffc87224 */ /* 0x000fe200078e0014 */
[----:B------:R-:W-:-:S04]  /*2eb0*/  IABS R20, R21 ;  /* 0x0000001500147213 */ /* 0x000fc80000000000 */
[----:B------:R-:W-:Y:S02]  /*2ec0*/  HMMA.16816.F32 R132, R168, R134, RZ ;  /* 0x00000086a884723c */ /* 0x000fe400000018ff */
[----:B------:R3:W-:Y:S01]  /*2ed0*/  I2F R198, R20 ;  /* 0x0000001400c67306 */ /* 0x0007e20000201400 */
[----:B--2---:R-:W-:-:S05]  /*2ee0*/  FFMA.FTZ R249, R249, -UR4, R68 ;  /* 0x80000004f9f97c23 */ /* 0x004fca0008010044 */
[----:B------:R-:W-:Y:S02]  /*2ef0*/  HMMA.16816.F32 R124, R168, R126, RZ ;  /* 0x0000007ea87c723c */ /* 0x000fe400000018ff */
[----:B------:R-:W2:Y:S01]  /*2f00*/  I2F R196, R196 ;  /* 0x000000c400c47306 */ /* 0x000ea20000201400 */
[----:B-1----:R-:W-:Y:S02]  /*2f10*/  FFMA.FTZ R251, R251, -UR4, R64 ;  /* 0x80000004fbfb7c23 */ /* 0x002fe40008010040 */
[----:B------:R-:W-:-:S03]  /*2f20*/  FFMA.FTZ R64, R202, -UR4, R57 ;  /* 0x80000004ca407c23 */ /* 0x000fc60008010039 */
[----:B------:R-:W-:Y:S01]  /*2f30*/  HMMA.16816.F32 R116, R168, R118, RZ ;  /* 0x00000076a874723c */ /* 0x000fe200000018ff */
[----:B---3--:R-:W1:Y:S01]  /*2f40*/  LDSM.16.M88.4 R20, [R220+0x1000] ;  /* 0x00100000dc14783b */ /* 0x008e620000000200 */
[----:B------:R-:W3:Y:S01]  /*2f50*/  I2F R194, R194 ;  /* 0x000000c200c27306 */ /* 0x000ee20000201400 */
[----:B------:R-:W-:-:S05]  /*2f60*/  DEPBAR.LE SB0, 0x0 ;  /* 0x000080000000791a */ /* 0x000fca0000000000 */
[C---:B------:R-:W-:Y:S01]  /*2f70*/  HMMA.16816.F32 R108, R168.reuse, R110, RZ ;  /* 0x0000006ea86c723c */ /* 0x040fe200000018ff */
[----:B--2---:R-:W-:Y:S01]  /*2f80*/  FFMA.FTZ R196, R196, -UR4, R65 ;  /* 0x80000004c4c47c23 */ /* 0x004fe20008010041 */
[----:B------:R-:W2:Y:S06]  /*2f90*/  I2F R192, R192 ;  /* 0x000000c000c07306 */ /* 0x000eac0000201400 */
[C---:B------:R-:W-:Y:S01]  /*2fa0*/  HMMA.16816.F32 R100, R168.reuse, R102, RZ ;  /* 0x00000066a864723c */ /* 0x040fe200000018ff */
[----:B---3--:R-:W-:Y:S01]  /*2fb0*/  FFMA.FTZ R68, R194, -UR4, R69 ;  /* 0x80000004c2447c23 */ /* 0x008fe20008010045 */
[----:B------:R-:W3:Y:S06]  /*2fc0*/  I2F R200, R200 ;  /* 0x000000c800c87306 */ /* 0x000eec0000201400 */
[----:B------:R-:W-:Y:S01]  /*2fd0*/  HMMA.16816.F32 R92, R168, R94, RZ ;  /* 0x0000005ea85c723c */ /* 0x000fe200000018ff */
[----:B------:R-:W-:Y:S01]  /*2fe0*/  FSEL R68, R68, -INF , !P6 ;  /* 0xff80000044447808 */ /* 0x000fe20007000000 */
[----:B--2---:R-:W-:-:S06]  /*2ff0*/  FFMA.FTZ R72, R192, -UR4, R73 ;  /* 0x80000004c0487c23 */ /* 0x004fcc0008010049 */
[----:B------:R-:W-:Y:S01]  /*3000*/  HMMA.16816.F32 R84, R168, R86, RZ ;  /* 0x00000056a854723c */ /* 0x000fe200000018ff */
[----:B------:R-:W-:Y:S01]  /*3010*/  FSEL R72, R72, -INF , !P1 ;  /* 0xff80000048487808 */ /* 0x000fe20004800000 */
[----:B---3--:R-:W-:-:S06]  /*3020*/  FFMA.FTZ R60, R200, -UR4, R60 ;  /* 0x80000004c83c7c23 */ /* 0x008fcc000801003c */
[C---:B------:R-:W-:Y:S07]  /*3030*/  HMMA.16816.F32 R80, R168.reuse, R172, RZ ;  /* 0x000000aca850723c */ /* 0x040fee00000018ff */
[----:B------:R-:W-:Y:S01]  /*3040*/  IMAD.MOV.U32 R173, RZ, RZ, R185 ;  /* 0x000000ffffad7224 */ /* 0x000fe200078e00b9 */
[----:B------:R-:W-:Y:S01]  /*3050*/  HMMA.16816.F32 R168, R168, R174, RZ ;  /* 0x000000aea8a8723c */ /* 0x000fe200000018ff */
[----:B------:R-:W-:Y:S01]  /*3060*/  IADD3 R185, R189, 0x40, RZ ;  /* 0x00000040bdb97810 */ /* 0x000fe20007ffe0ff */
[----:B------:R-:W-:-:S03]  /*3070*/  IMAD.IADD R172, R188, 0x1, -R187 ;  /* 0x00000001bcac7824 */ /* 0x000fc600078e0abb */
[----:B------:R-:W2:Y:S02]  /*3080*/  I2F R173, R173 ;  /* 0x000000ad00ad7306 */ /* 0x000ea40000201400 */
[----:B------:R-:W-:Y:S01]  /*3090*/  IADD3 R175, R189, 0x41, RZ ;  /* 0x00000041bdaf7810 */ /* 0x000fe20007ffe0ff */
[----:B-1----:R-:W-:Y:S01]  /*30a0*/  HMMA.16816.F32 R136, R20, R164, R136 ;  /* 0x000000a41488723c */ /* 0x002fe20000001888 */
[----:B------:R-:W-:Y:S01]  /*30b0*/  IMAD.IADD R174, R188, 0x1, -R185 ;  /* 0x00000001bcae7824 */ /* 0x000fe200078e0ab9 */
[----:B------:R-:W-:-:S04]  /*30c0*/  IABS R172, R172 ;  /* 0x000000ac00ac7213 */ /* 0x000fc80000000000 */
[----:B------:R-:W-:Y:S01]  /*30d0*/  IABS R174, R174 ;  /* 0x000000ae00ae7213 */ /* 0x000fe20000000000 */
[C---:B------:R-:W-:Y:S01]  /*30e0*/  IMAD.IADD R164, R188.reuse, 0x1, -R175 ;  /* 0x00000001bca47824 */ /* 0x040fe200078e0aaf */
[C---:B------:R-:W-:Y:S01]  /*30f0*/  HMMA.16816.F32 R120, R20.reuse, R156, R120 ;  /* 0x0000009c1478723c */ /* 0x040fe20000001878 */
[----:B------:R-:W1:Y:S03]  /*3100*/  I2F R172, R172 ;  /* 0x000000ac00ac7306 */ /* 0x000e660000201400 */
[----:B------:R-:W-:Y:S01]  /*3110*/  IABS R164, R164 ;  /* 0x000000a400a47213 */ /* 0x000fe20000000000 */
[----:B--2---:R-:W-:Y:S02]  /*3120*/  FFMA.FTZ R48, R173, -UR4, R48 ;  /* 0x80000004ad307c23 */ /* 0x004fe40008010030 */
[----:B------:R-:W-:Y:S01]  /*3130*/  IMAD.IADD R156, R188, 0x1, -R195 ;  /* 0x00000001bc9c7824 */ /* 0x000fe200078e0ac3 */
[----:B------:R-:W-:Y:S01]  /*3140*/  HMMA.16816.F32 R104, R20, R148, R104 ;  /* 0x000000941468723c */ /* 0x000fe20000001868 */
[----:B------:R-:W2:Y:S03]  /*3150*/  I2F R186, R164 ;  /* 0x000000a400ba7306 */ /* 0x000ea60000201400 */
[----:B------:R-:W-:-:S03]  /*3160*/  IABS R156, R156 ;  /* 0x0000009c009c7213 */ /* 0x000fc60000000000 */
[C---:B------:R-:W-:Y:S01]  /*3170*/  IMAD.IADD R148, R188.reuse, 0x1, -R213 ;  /* 0x00000001bc947824 */ /* 0x040fe200078e0ad5 */
[----:B------:R-:W-:Y:S01]  /*3180*/  HMMA.16816.F32 R116, R20, R158, R116 ;  /* 0x0000009e1474723c */ /* 0x000fe20000001874 */
[----:B------:R-:W-:Y:S01]  /*3190*/  IMAD.IADD R149, R188, 0x1, -R225 ;  /* 0x00000001bc957824 */ /* 0x000fe200078e0ae1 */
[----:B------:R3:W4:Y:S01]  /*31a0*/  I2F R164, R156 ;  /* 0x0000009c00a47306 */ /* 0x0007220000201400 */
[----:B-1----:R-:W-:Y:S01]  /*31b0*/  FFMA.FTZ R49, R172, -UR4, R49 ;  /* 0x80000004ac317c23 */ /* 0x002fe20008010031 */
[----:B------:R-:W-:-:S04]  /*31c0*/  IABS R148, R148 ;  /* 0x0000009400947213 */ /* 0x000fc80000000000 */
[C---:B------:R-:W-:Y:S01]  /*31d0*/  HMMA.16816.F32 R108, R20.reuse, R154, R108 ;  /* 0x0000009a146c723c */ /* 0x040fe2000000186c */
[----:B--2---:R-:W-:Y:S01]  /*31e0*/  FFMA.FTZ R45, R186, -UR4, R45 ;  /* 0x80000004ba2d7c23 */ /* 0x004fe2000801002d */
[----:B------:R-:W1:Y:S06]  /*31f0*/  I2F R165, R174 ;  /* 0x000000ae00a57306 */ /* 0x000e6c0000201400 */
[----:B------:R-:W-:Y:S01]  /*3200*/  HMMA.16816.F32 R132, R20, R166, R132 ;  /* 0x000000a61484723c */ /* 0x000fe20000001884 */
[----:B---3--:R-:W-:Y:S01]  /*3210*/  IMAD.MOV.U32 R156, RZ, RZ, R148 ;  /* 0x000000ffff9c7224 */ /* 0x008fe200078e0094 */
[----:B------:R-:W-:Y:S01]  /*3220*/  IABS R148, R149 ;  /* 0x0000009500947213 */ /* 0x000fe20000000000 */
[----:B----4-:R-:W-:-:S04]  /*3230*/  FFMA.FTZ R41, R164, -UR4, R41 ;  /* 0x80000004a4297c23 */ /* 0x010fc80008010029 */
[----:B------:R-:W-:Y:S01]  /*3240*/  FFMA.FTZ R166, R206, -UR4, R52 ;  /* 0x80000004cea67c23 */ /* 0x000fe20008010034 */
[C---:B------:R-:W-:Y:S01]  /*3250*/  HMMA.16816.F32 R124, R20.reuse, R162, R124 ;  /* 0x000000a2147c723c */ /* 0x040fe2000000187c */
[----:B------:R-:W-:Y:S01]  /*3260*/  IMAD.MOV.U32 R149, RZ, RZ, R148 ;  /* 0x000000ffff957224 */ /* 0x000fe200078e0094 */
[----:B------:R-:W-:Y:S01]  /*3270*/  IADD3 R167, R189, 0x70, RZ ;  /* 0x00000070bda77810 */ /* 0x000fe20007ffe0ff */
[----:B------:R-:W-:Y:S01]  /*3280*/  IMAD.IADD R148, R188, 0x1, -R235 ;  /* 0x00000001bc947824 */ /* 0x000fe200078e0aeb */
[----:B------:R-:W-:Y:S01]  /*3290*/  I2F R156, R156 ;  /* 0x0000009c009c7306 */ /* 0x000fe20000201400 */
[----:B-1----:R-:W-:Y:S02]  /*32a0*/  FFMA.FTZ R44, R165, -UR4, R44 ;  /* 0x80000004a52c7c23 */ /* 0x002fe4000801002c */
[----:B------:R-:W-:Y:S01]  /*32b0*/  FFMA.FTZ R162, R204, -UR4, R56 ;  /* 0x80000004cca27c23 */ /* 0x000fe20008010038 */
[----:B------:R-:W-:Y:S01]  /*32c0*/  IABS R159, R148 ;  /* 0x00000094009f7213 */ /* 0x000fe20000000000 */
[C---:B------:R-:W-:Y:S01]  /*32d0*/  IMAD.IADD R148, R188.reuse, 0x1, -R233 ;  /* 0x00000001bc947824 */ /* 0x040fe200078e0ae9 */
[----:B------:R-:W-:Y:S01]  /*32e0*/  HMMA.16816.F32 R112, R20, R152, R112 ;  /* 0x000000981470723c */ /* 0x000fe20000001870 */
[----:B------:R-:W-:Y:S01]  /*32f0*/  IADD3 R163, R189, 0x78, RZ ;  /* 0x00000078bda37810 */ /* 0x000fe20007ffe0ff */
[----:B------:R-:W-:Y:S01]  /*3300*/  IMAD.IADD R73, R188, 0x1, -R167 ;  /* 0x00000001bc497824 */ /* 0x000fe200078e0aa7 */
[----:B------:R-:W1:Y:S01]  /*3310*/  I2F R149, R149 ;  /* 0x0000009500957306 */ /* 0x000e620000201400 */
[----:B------:R-:W-:-:S02]  /*3320*/  IABS R148, R148 ;  /* 0x0000009400947213 */ /* 0x000fc40000000000 */
[C---:B------:R-:W-:Y:S01]  /*3330*/  IMAD.IADD R155, R188.reuse, 0x1, -R163 ;  /* 0x00000001bc9b7824 */ /* 0x040fe200078e0aa3 */
[----:B------:R-:W-:Y:S01]  /*3340*/  IABS R73, R73 ;  /* 0x0000004900497213 */ /* 0x000fe20000000000 */
[----:B------:R-:W-:Y:S01]  /*3350*/  IMAD.IADD R152, R188, 0x1, -R199 ;  /* 0x00000001bc987824 */ /* 0x000fe200078e0ac7 */
[C---:B------:R-:W-:Y:S01]  /*3360*/  HMMA.16816.F32 R128, R20.reuse, R160, R128 ;  /* 0x000000a01480723c */ /* 0x040fe20000001880 */
[----:B------:R-:W-:Y:S01]  /*3370*/  IMAD.MOV.U32 R154, RZ, RZ, R148 ;  /* 0x000000ffff9a7224 */ /* 0x000fe200078e0094 */
[----:B------:R-:W-:Y:S01]  /*3380*/  I2F R159, R159 ;  /* 0x0000009f009f7306 */ /* 0x000fe20000201400 */
[----:B------:R-:W-:Y:S01]  /*3390*/  FFMA.FTZ R148, R203, -UR4, R76 ;  /* 0x80000004cb947c23 */ /* 0x000fe2000801004c */
[C---:B------:R-:W-:Y:S01]  /*33a0*/  IADD3 R203, R189.reuse, 0x79, RZ ;  /* 0x00000079bdcb7810 */ /* 0x040fe20007ffe0ff */
[----:B------:R-:W-:Y:S01]  /*33b0*/  FFMA.FTZ R76, R190, -UR4, R77 ;  /* 0x80000004be4c7c23 */ /* 0x000fe2000801004d */
[----:B------:R-:W-:Y:S01]  /*33c0*/  IABS R152, R152 ;  /* 0x0000009800987213 */ /* 0x000fe20000000000 */
[----:B------:R-:W-:Y:S01]  /*33d0*/  FFMA.FTZ R190, R198, -UR4, R61 ;  /* 0x80000004c6be7c23 */ /* 0x000fe2000801003d */
[----:B------:R-:W-:Y:S01]  /*33e0*/  IADD3 R161, R189, 0x71, RZ ;  /* 0x00000071bda17810 */ /* 0x000fe20007ffe0ff */
[----:B------:R-:W-:Y:S01]  /*33f0*/  IMAD.IADD R52, R188, 0x1, -R203 ;  /* 0x00000001bc347824 */ /* 0x000fe200078e0acb */
[----:B------:R2:W-:Y:S01]  /*3400*/  I2F R153, R152 ;  /* 0x0000009800997306 */ /* 0x0005e20000201400 */
[----:B------:R-:W-:Y:S01]  /*3410*/  IMAD.IADD R61, R216, 0x1, -R189 ;  /* 0x00000001d83d7824 */ /* 0x000fe200078e0abd */
[----:B------:R-:W-:Y:S01]  /*3420*/  FSEL R76, R76, -INF , !P3 ;  /* 0xff8000004c4c7808 */ /* 0x000fe20005800000 */
[C---:B------:R-:W-:Y:S01]  /*3430*/  IMAD.IADD R160, R188.reuse, 0x1, -R191 ;  /* 0x00000001bca07824 */ /* 0x040fe200078e0abf */
[----:B------:R-:W-:Y:S01]  /*3440*/  IABS R52, R52 ;  /* 0x0000003400347213 */ /* 0x000fe20000000000 */
[----:B------:R-:W-:Y:S01]  /*3450*/  IMAD.IADD R212, R188, 0x1, -R161 ;  /* 0x00000001bcd47824 */ /* 0x000fe200078e0aa1 */
[----:B------:R-:W-:Y:S01]  /*3460*/  IABS R56, R61 ;  /* 0x0000003d00387213 */ /* 0x000fe20000000000 */
[--C-:B------:R-:W-:Y:S01]  /*3470*/  IMAD.IADD R61, R224, 0x1, -R189.reuse ;  /* 0x00000001e03d7824 */ /* 0x100fe200078e0abd */
[----:B------:R-:W-:Y:S01]  /*3480*/  IABS R160, R160 ;  /* 0x000000a000a07213 */ /* 0x000fe20000000000 */
[----:B------:R-:W-:Y:S01]  /*3490*/  IMAD.MOV.U32 R214, RZ, RZ, R52 ;  /* 0x000000ffffd67224 */ /* 0x000fe200078e0034 */
[----:B------:R3:W4:Y:S01]  /*34a0*/  I2F R65, R56 ;  /* 0x0000003800417306 */ /* 0x0007220000201400 */
[----:B------:R-:W-:Y:S01]  /*34b0*/  IMAD.IADD R52, R226, 0x1, -R189 ;  /* 0x00000001e2347824 */ /* 0x000fe200078e0abd */
[----:B------:R-:W-:Y:S01]  /*34c0*/  IABS R61, R61 ;  /* 0x0000003d003d7213 */ /* 0x000fe20000000000 */
[C---:B------:R-:W-:Y:S01]  /*34d0*/  HMMA.16816.F32 R100, R20.reuse, R150, R100 ;  /* 0x000000961464723c */ /* 0x040fe20000001864 */
[----:B-1----:R-:W-:Y:S01]  /*34e0*/  FFMA.FTZ R149, R149, -UR4, R32 ;  /* 0x8000000495957c23 */ /* 0x002fe20008010020 */
[----:B------:R-:W-:Y:S01]  /*34f0*/  IABS R155, R155 ;  /* 0x0000009b009b7213 */ /* 0x000fe20000000000 */
[----:B--2---:R-:W-:Y:S01]  /*3500*/  IMAD.IADD R152, R188, 0x1, -R239 ;  /* 0x00000001bc987824 */ /* 0x004fe200078e0aef */
[----:B------:R-:W-:Y:S01]  /*3510*/  IABS R52, R52 ;  /* 0x0000003400347213 */ /* 0x000fe20000000000 */
[----:B------:R-:W1:Y:S01]  /*3520*/  I2F R61, R61 ;  /* 0x0000003d003d7306 */ /* 0x000e620000201400 */
[----:B------:R-:W-:Y:S01]  /*3530*/  FFMA.FTZ R156, R156, -UR4, R37 ;  /* 0x800000049c9c7c23 */ /* 0x000fe20008010025 */
[----:B------:R-:W-:Y:S01]  /*3540*/  IABS R212, R212 ;  /* 0x000000d400d47213 */ /* 0x000fe20000000000 */
[----:B------:R-:W-:Y:S01]  /*3550*/  HMMA.16816.F32 R96, R20, R144, R96 ;  /* 0x000000901460723c */ /* 0x000fe20000001860 */
[----:B------:R-:W-:Y:S01]  /*3560*/  IMAD.MOV.U32 R57, RZ, RZ, R52 ;  /* 0x000000ffff397224 */ /* 0x000fe200078e0034 */
[----:B------:R-:W-:Y:S01]  /*3570*/  IABS R152, R152 ;  /* 0x0000009800987213 */ /* 0x000fe20000000000 */
[----:B------:R-:W-:-:S02]  /*3580*/  IMAD.IADD R37, R224, 0x1, -R167 ;  /* 0x00000001e0257824 */ /* 0x000fc400078e0aa7 */
[--C-:B---3--:R-:W-:Y:S01]  /*3590*/  IMAD.IADD R56, R216, 0x1, -R209.reuse ;  /* 0x00000001d8387824 */ /* 0x108fe200078e0ad1 */
[----:B------:R2:W3:Y:S01]  /*35a0*/  I2F R158, R152 ;  /* 0x00000098009e7306 */ /* 0x0004e20000201400 */
[----:B----4-:R-:W-:Y:S01]  /*35b0*/  FFMA.FTZ R65, R65, -UR4, R78 ;  /* 0x8000000441417c23 */ /* 0x010fe2000801004e */
[C---:B------:R-:W-:Y:S01]  /*35c0*/  HMMA.16816.F32 R88, R20.reuse, R140, R88 ;  /* 0x0000008c1458723c */ /* 0x040fe20000001858 */
[----:B------:R-:W-:Y:S01]  /*35d0*/  FFMA.FTZ R159, R159, -UR4, R24 ;  /* 0x800000049f9f7c23 */ /* 0x000fe20008010018 */
[----:B------:R-:W-:Y:S01]  /*35e0*/  IABS R52, R56 ;  /* 0x0000003800347213 */ /* 0x000fe20000000000 */
[--C-:B------:R-:W-:Y:S01]  /*35f0*/  IMAD.IADD R56, R224, 0x1, -R209.reuse ;  /* 0x00000001e0387824 */ /* 0x100fe200078e0ad1 */
[----:B------:R-:W-:Y:S01]  /*3600*/  FSEL R65, R65, -INF , !P4 ;  /* 0xff80000041417808 */ /* 0x000fe20006000000 */
[----:B------:R-:W-:Y:S01]  /*3610*/  IMAD.IADD R209, R226, 0x1, -R209 ;  /* 0x00000001e2d17824 */ /* 0x000fe200078e0ad1 */
[----:B------:R-:W4:Y:S01]  /*3620*/  I2F R57, R57 ;  /* 0x0000003900397306 */ /* 0x000f220000201400 */
[----:B------:R-:W-:Y:S01]  /*3630*/  IMAD.MOV.U32 R174, RZ, RZ, R52 ;  /* 0x000000ffffae7224 */ /* 0x000fe200078e0034 */
[----:B------:R-:W-:Y:S01]  /*3640*/  IABS R52, R56 ;  /* 0x0000003800347213 */ /* 0x000fe20000000000 */
[----:B-1----:R-:W-:Y:S01]  /*3650*/  FFMA.FTZ R136, R61, -UR4, R136 ;  /* 0x800000043d887c23 */ /* 0x002fe20008010088 */
[----:B------:R-:W-:Y:S01]  /*3660*/  HMMA.16816.F32 R92, R20, R146, R92 ;  /* 0x00000092145c723c */ /* 0x000fe2000000185c */
[----:B------:R-:W-:-:S02]  /*3670*/  IMAD.IADD R61, R224, 0x1, -R223 ;  /* 0x00000001e03d7824 */ /* 0x000fc400078e0adf */
[----:B------:R-:W-:Y:S01]  /*3680*/  IMAD.MOV.U32 R56, RZ, RZ, R52 ;  /* 0x000000ffff387224 */ /* 0x000fe200078e0034 */
[----:B------:R-:W1:Y:S01]  /*3690*/  I2F R174, R174 ;  /* 0x000000ae00ae7306 */ /* 0x000e620000201400 */
[----:B------:R-:W-:Y:S01]  /*36a0*/  IABS R52, R209 ;  /* 0x000000d100347213 */ /* 0x000fe20000000000 */
[----:B--2---:R-:W-:Y:S02]  /*36b0*/  IMAD.IADD R152, R188, 0x1, -R205 ;  /* 0x00000001bc987824 */ /* 0x004fe400078e0acd */
[----:B------:R-:W-:Y:S01]  /*36c0*/  HMMA.16816.F32 R80, R20, R28, R80 ;  /* 0x0000001c1450723c */ /* 0x000fe20000001850 */
[----:B---3--:R-:W-:Y:S02]  /*36d0*/  FFMA.FTZ R32, R158, -UR4, R33 ;  /* 0x800000049e207c23 */ /* 0x008fe40008010021 */
[----:B------:R-:W-:Y:S01]  /*36e0*/  IABS R152, R152 ;  /* 0x0000009800987213 */ /* 0x000fe20000000000 */
[----:B------:R-:W2:Y:S01]  /*36f0*/  I2F R56, R56 ;  /* 0x0000003800387306 */ /* 0x000ea20000201400 */
[----:B----4-:R-:W-:-:S02]  /*3700*/  FFMA.FTZ R78, R57, -UR4, R138 ;  /* 0x80000004394e7c23 */ /* 0x010fc4000801008a */
[--C-:B------:R-:W-:Y:S01]  /*3710*/  IMAD.IADD R57, R216, 0x1, -R223.reuse ;  /* 0x00000001d8397824 */ /* 0x100fe200078e0adf */
[C---:B------:R-:W-:Y:S01]  /*3720*/  HMMA.16816.F32 R84, R20.reuse, R142, R84 ;  /* 0x0000008e1454723c */ /* 0x040fe20000001854 */
[----:B------:R-:W-:Y:S01]  /*3730*/  IMAD.IADD R223, R226, 0x1, -R223 ;  /* 0x00000001e2df7824 */ /* 0x000fe200078e0adf */
[----:B------:R-:W-:Y:S01]  /*3740*/  FSEL R78, R78, -INF , !P4 ;  /* 0xff8000004e4e7808 */ /* 0x000fe20006000000 */
[----:B------:R-:W-:Y:S01]  /*3750*/  IMAD.MOV.U32 R77, RZ, RZ, R152 ;  /* 0x000000ffff4d7224 */ /* 0x000fe200078e0098 */
[----:B------:R-:W-:Y:S01]  /*3760*/  IABS R57, R57 ;  /* 0x0000003900397213 */ /* 0x000fe20000000000 */
[----:B------:R-:W3:Y:S01]  /*3770*/  I2F R52, R52 ;  /* 0x0000003400347306 */ /* 0x000ee20000201400 */
[----:B-1----:R-:W-:Y:S02]  /*3780*/  FFMA.FTZ R174, R174, -UR4, R79 ;  /* 0x80000004aeae7c23 */ /* 0x002fe4000801004f */
[----:B------:R-:W-:Y:S01]  /*3790*/  FFMA.FTZ R28, R153, -UR4, R36 ;  /* 0x80000004991c7c23 */ /* 0x000fe20008010024 */
[----:B------:R-:W-:Y:S01]  /*37a0*/  HMMA.16816.F32 R168, R20, R30, R168 ;  /* 0x0000001e14a8723c */ /* 0x000fe200000018a8 */
[----:B------:R-:W-:Y:S01]  /*37b0*/  IMAD.MOV.U32 R69, RZ, RZ, R57 ;  /* 0x000000ffff457224 */ /* 0x000fe200078e0039 */
[----:B------:R-:W-:Y:S01]  /*37c0*/  IABS R57, R61 ;  /* 0x0000003d00397213 */ /* 0x000fe20000000000 */
[----:B--2---:R-:W-:Y:S01]  /*37d0*/  FFMA.FTZ R61, R56, -UR4, R137 ;  /* 0x80000004383d7c23 */ /* 0x004fe20008010089 */
[----:B------:R-:W-:Y:S01]  /*37e0*/  FSEL R174, R174, -INF , !P3 ;  /* 0xff800000aeae7808 */ /* 0x000fe20005800000 */
[C---:B------:R-:W-:Y:S01]  /*37f0*/  IMAD.IADD R56, R216.reuse, 0x1, -R229 ;  /* 0x00000001d8387824 */ /* 0x040fe200078e0ae5 */
[----:B------:R-:W1:Y:S01]  /*3800*/  I2F R157, R160 ;  /* 0x000000a0009d7306 */ /* 0x000e620000201400 */
[----:B------:R-:W-:Y:S01]  /*3810*/  IMAD.MOV.U32 R79, RZ, RZ, R57 ;  /* 0x000000ffff4f7224 */ /* 0x000fe200078e0039 */
[----:B------:R-:W-:Y:S01]  /*3820*/  IABS R57, R223 ;  /* 0x000000df00397213 */ /* 0x000fe20000000000 */
[----:B------:R-:W-:Y:S01]  /*3830*/  IMAD.IADD R36, R216, 0x1, -R167 ;  /* 0x00000001d8247824 */ /* 0x000fe200078e0aa7 */
[----:B------:R-:W-:Y:S01]  /*3840*/  IABS R56, R56 ;  /* 0x0000003800387213 */ /* 0x000fe20000000000 */
[----:B------:R-:W-:Y:S01]  /*3850*/  IMAD.IADD R29, R226, 0x1, -R211 ;  /* 0x00000001e21d7824 */ /* 0x000fe200078e0ad3 */
[----:B------:R-:W-:Y:S01]  /*3860*/  FSEL R61, R61, -INF , !P3 ;  /* 0xff8000003d3d7808 */ /* 0x000fe20005800000 */
[----:B---3--:R-:W-:Y:S01]  /*3870*/  FFMA.FTZ R139, R52, -UR4, R139 ;  /* 0x80000004348b7c23 */ /* 0x008fe2000801008b */
[----:B------:R2:W3:Y:S01]  /*3880*/  I2F R137, R57 ;  /* 0x0000003900897306 */ /* 0x0004e20000201400 */
[----:B------:R-:W-:Y:S01]  /*3890*/  IMAD.MOV.U32 R52, RZ, RZ, R56 ;  /* 0x000000ffff347224 */ /* 0x000fe200078e0038 */
[----:B------:R-:W-:-:S02]  /*38a0*/  IABS R36, R36 ;  /* 0x0000002400247213 */ /* 0x000fc40000000000 */
[----:B------:R-:W-:Y:S02]  /*38b0*/  FSEL R204, R139, -INF , !P3 ;  /* 0xff8000008bcc7808 */ /* 0x000fe40005800000 */
[----:B------:R-:W-:Y:S02]  /*38c0*/  ISETP.GE.AND P3, PT, R231, UR11, PT ;  /* 0x0000000be7007c0c */ /* 0x000fe4000bf66270 */
[----:B------:R-:W4:Y:S01]  /*38d0*/  I2F R69, R69 ;  /* 0x0000004500457306 */ /* 0x000f220000201400 */
[----:B------:R-:W-:Y:S01]  /*38e0*/  IABS R29, R29 ;  /* 0x0000001d001d7213 */ /* 0x000fe20000000000 */
[----:B-1----:R-:W-:Y:S01]  /*38f0*/  FFMA.FTZ R40, R157, -UR4, R40 ;  /* 0x800000049d287c23 */ /* 0x002fe20008010028 */
[----:B------:R-:W-:Y:S01]  /*3900*/  FSEL R60, R60, -INF , !P3 ;  /* 0xff8000003c3c7808 */ /* 0x000fe20005800000 */
[----:B--2---:R-:W-:-:S04]  /*3910*/  IMAD.IADD R57, R224, 0x1, -R229 ;  /* 0x00000001e0397824 */ /* 0x004fc800078e0ae5 */
[----:B------:R-:W1:Y:S01]  /*3920*/  I2F R79, R79 ;  /* 0x0000004f004f7306 */ /* 0x000e620000201400 */
[----:B------:R-:W-:Y:S02]  /*3930*/  IMAD.IADD R229, R226, 0x1, -R229 ;  /* 0x00000001e2e57824 */ /* 0x000fe400078e0ae5 */
[----:B---3--:R-:W-:Y:S01]  /*3940*/  FFMA.FTZ R152, R137, -UR4, R134 ;  /* 0x8000000489987c23 */ /* 0x008fe20008010086 */
[----:B------:R-:W-:Y:S01]  /*3950*/  IABS R56, R57 ;  /* 0x0000003900387213 */ /* 0x000fe20000000000 */
[C---:B------:R-:W-:Y:S02]  /*3960*/  IMAD.IADD R57, R216.reuse, 0x1, -R237 ;  /* 0x00000001d8397824 */ /* 0x040fe400078e0aed */
[----:B----4-:R-:W-:Y:S01]  /*3970*/  FFMA.FTZ R69, R69, -UR4, R74 ;  /* 0x8000000445457c23 */ /* 0x010fe2000801004a */
[----:B------:R-:W2:Y:S01]  /*3980*/  I2F R52, R52 ;  /* 0x0000003400347306 */ /* 0x000ea20000201400 */
[----:B------:R-:W-:Y:S01]  /*3990*/  IMAD.MOV.U32 R192, RZ, RZ, R56 ;  /* 0x000000ffffc07224 */ /* 0x000fe200078e0038 */
[----:B------:R-:W-:Y:S01]  /*39a0*/  IABS R56, R229 ;  /* 0x000000e500387213 */ /* 0x000fe20000000000 */
[----:B------:R-:W-:Y:S01]  /*39b0*/  IMAD.IADD R74, R216, 0x1, -R243 ;  /* 0x00000001d84a7824 */ /* 0x000fe200078e0af3 */
[----:B------:R-:W-:-:S03]  /*39c0*/  FSEL R69, R69, -INF , !P2 ;  /* 0xff80000045457808 */ /* 0x000fc60005000000 */
[----:B------:R-:W-:Y:S01]  /*39d0*/  IMAD.MOV.U32 R138, RZ, RZ, R56 ;  /* 0x000000ffff8a7224 */ /* 0x000fe200078e0038 */
[----:B------:R-:W-:Y:S01]  /*39e0*/  IABS R56, R57 ;  /* 0x0000003900387213 */ /* 0x000fe20000000000 */
[--C-:B------:R-:W-:Y:S01]  /*39f0*/  IMAD.IADD R57, R224, 0x1, -R237.reuse ;  /* 0x00000001e0397824 */ /* 0x100fe200078e0aed */
[----:B------:R-:W-:Y:S01]  /*3a00*/  I2F R192, R192 ;  /* 0x000000c000c07306 */ /* 0x000fe20000201400 */
[----:B------:R-:W-:Y:S02]  /*3a10*/  IMAD.IADD R237, R226, 0x1, -R237 ;  /* 0x00000001e2ed7824 */ /* 0x000fe400078e0aed */
[----:B------:R-:W-:Y:S01]  /*3a20*/  IMAD.MOV.U32 R189, RZ, RZ, R56 ;  /* 0x000000ffffbd7224 */ /* 0x000fe200078e0038 */
[----:B------:R-:W-:Y:S01]  /*3a30*/  IABS R56, R57 ;  /* 0x0000003900387213 */ /* 0x000fe20000000000 */
[----:B-1----:R-:W-:Y:S02]  /*3a40*/  FFMA.FTZ R79, R79, -UR4, R132 ;  /* 0x800000044f4f7c23 */ /* 0x002fe40008010084 */
[----:B--2---:R-:W-:Y:S01]  /*3a50*/  FFMA.FTZ R132, R52, -UR4, R75 ;  /* 0x8000000434847c23 */ /* 0x004fe2000801004b */
[----:B------:R-:W1:Y:S01]  /*3a60*/  I2F R138, R138 ;  /* 0x0000008a008a7306 */ /* 0x000e620000201400 */
[----:B------:R-:W-:Y:S01]  /*3a70*/  IMAD.MOV.U32 R57, RZ, RZ, R56 ;  /* 0x000000ffff397224 */ /* 0x000fe200078e0038 */
[----:B------:R-:W-:Y:S01]  /*3a80*/  IABS R56, R237 ;  /* 0x000000ed00387213 */ /* 0x000fe20000000000 */
[----:B------:R-:W-:-:S04]  /*3a90*/  IMAD.IADD R75, R224, 0x1, -R245 ;  /* 0x00000001e04b7824 */ /* 0x000fc800078e0af5 */
[----:B------:R-:W-:Y:S01]  /*3aa0*/  IMAD.MOV.U32 R137, RZ, RZ, R56 ;  /* 0x000000ffff897224 */ /* 0x000fe200078e0038 */
[----:B------:R-:W-:Y:S01]  /*3ab0*/  IABS R56, R74 ;  /* 0x0000004a00387213 */ /* 0x000fe20000000000 */
[--C-:B------:R-:W-:Y:S01]  /*3ac0*/  IMAD.IADD R74, R224, 0x1, -R243.reuse ;  /* 0x00000001e04a7824 */ /* 0x100fe200078e0af3 */
[----:B------:R-:W2:Y:S01]  /*3ad0*/  I2F R189, R189 ;  /* 0x000000bd00bd7306 */ /* 0x000ea20000201400 */
[----:B------:R-:W-:Y:S02]  /*3ae0*/  IMAD.IADD R243, R226, 0x1, -R243 ;  /* 0x00000001e2f37824 */ /* 0x000fe400078e0af3 */
[----:B------:R-:W-:Y:S01]  /*3af0*/  IMAD.MOV.U32 R52, RZ, RZ, R56 ;  /* 0x000000ffff347224 */ /* 0x000fe200078e0038 */
[----:B------:R-:W-:Y:S01]  /*3b00*/  IABS R56, R74 ;  /* 0x0000004a00387213 */ /* 0x000fe20000000000 */
[--C-:B------:R-:W-:Y:S02]  /*3b10*/  IMAD.IADD R74, R216, 0x1, -R245.reuse ;  /* 0x00000001d84a7824 */ /* 0x100fe400078e0af5 */
[----:B------:R-:W-:Y:S01]  /*3b20*/  IMAD.IADD R245, R226, 0x1, -R245 ;  /* 0x00000001e2f57824 */ /* 0x000fe200078e0af5 */
[----:B------:R-:W3:Y:S01]  /*3b30*/  I2F R57, R57 ;  /* 0x0000003900397306 */ /* 0x000ee20000201400 */
[----:B------:R-:W-:Y:S01]  /*3b40*/  IMAD.MOV.U32 R188, RZ, RZ, R56 ;  /* 0x000000ffffbc7224 */ /* 0x000fe200078e0038 */
[----:B------:R-:W-:Y:S01]  /*3b50*/  IABS R74, R74 ;  /* 0x0000004a004a7213 */ /* 0x000fe20000000000 */
[----:B-1----:R-:W-:Y:S01]  /*3b60*/  FFMA.FTZ R138, R138, -UR4, R135 ;  /* 0x800000048a8a7c23 */ /* 0x002fe20008010087 */
[----:B------:R-:W-:Y:S01]  /*3b70*/  IABS R56, R243 ;  /* 0x000000f300387213 */ /* 0x000fe20000000000 */
[----:B------:R-:W-:-:S02]  /*3b80*/  FFMA.FTZ R192, R192, -UR4, R133 ;  /* 0x80000004c0c07c23 */ /* 0x000fc40008010085 */
[----:B------:R-:W-:Y:S01]  /*3b90*/  IMAD.MOV.U32 R223, RZ, RZ, R74 ;  /* 0x000000ffffdf7224 */ /* 0x000fe200078e004a */
[----:B------:R-:W-:Y:S01]  /*3ba0*/  IABS R74, R75 ;  /* 0x0000004b004a7213 */ /* 0x000fe20000000000 */
[----:B------:R-:W1:Y:S01]  /*3bb0*/  I2F R52, R52 ;  /* 0x0000003400347306 */ /* 0x000e620000201400 */
[----:B--2---:R-:W-:Y:S02]  /*3bc0*/  FFMA.FTZ R75, R189, -UR4, R70 ;  /* 0x80000004bd4b7c23 */ /* 0x004fe40008010046 */
[----:B------:R-:W-:Y:S02]  /*3bd0*/  IMAD.IADD R70, R216, 0x1, -R241 ;  /* 0x00000001d8467824 */ /* 0x000fe400078e0af1 */
[----:B------:R-:W-:Y:S01]  /*3be0*/  IMAD.MOV.U32 R209, RZ, RZ, R74 ;  /* 0x000000ffffd17224 */ /* 0x000fe200078e004a */
[----:B------:R-:W-:Y:S01]  /*3bf0*/  IABS R74, R245 ;  /* 0x000000f5004a7213 */ /* 0x000fe20000000000 */
[----:B---3--:R-:W-:Y:S01]  /*3c00*/  FFMA.FTZ R206, R57, -UR4, R128 ;  /* 0x8000000439ce7c23 */ /* 0x008fe20008010080 */
[----:B------:R-:W2:Y:S01]  /*3c10*/  I2F R137, R137 ;  /* 0x0000008900897306 */ /* 0x000ea20000201400 */
[----:B------:R-:W-:Y:S01]  /*3c20*/  FSEL R57, R148, -INF , !P4 ;  /* 0xff80000094397808 */ /* 0x000fe20006000000 */
[----:B------:R-:W-:Y:S01]  /*3c30*/  IMAD.IADD R128, R216, 0x1, -R231 ;  /* 0x00000001d8807824 */ /* 0x000fe200078e0ae7 */
[----:B------:R-:W-:Y:S01]  /*3c40*/  FSEL R148, R136, -INF , !P4 ;  /* 0xff80000088947808 */ /* 0x000fe20006000000 */
[----:B------:R-:W-:Y:S01]  /*3c50*/  IMAD.MOV.U32 R189, RZ, RZ, R74 ;  /* 0x000000ffffbd7224 */ /* 0x000fe200078e004a */
[----:B------:R-:W-:Y:S01]  /*3c60*/  ISETP.GE.AND P4, PT, R241, UR11, PT ;  /* 0x0000000bf1007c0c */ /* 0x000fe2000bf86270 */
[--C-:B------:R-:W-:Y:S01]  /*3c70*/  IMAD.IADD R74, R224, 0x1, -R241.reuse ;  /* 0x00000001e04a7824 */ /* 0x100fe200078e0af1 */
[----:B------:R-:W-:Y:S01]  /*3c80*/  IABS R70, R70 ;  /* 0x0000004600467213 */ /* 0x000fe20000000000 */
[----:B------:R-:W-:Y:S01]  /*3c90*/  IMAD.IADD R241, R226, 0x1, -R241 ;  /* 0x00000001e2f17824 */ /* 0x000fe200078e0af1 */
[----:B------:R-:W3:Y:S01]  /*3ca0*/  I2F R56, R56 ;  /* 0x0000003800387306 */ /* 0x000ee20000201400 */
[----:B-1----:R-:W-:Y:S01]  /*3cb0*/  FFMA.FTZ R52, R52, -UR4, R71 ;  /* 0x8000000434347c23 */ /* 0x002fe20008010047 */
[----:B------:R-:W-:Y:S01]  /*3cc0*/  IABS R74, R74 ;  /* 0x0000004a004a7213 */ /* 0x000fe20000000000 */
[--C-:B------:R-:W-:Y:S01]  /*3cd0*/  IMAD.IADD R71, R224, 0x1, -R231.reuse ;  /* 0x00000001e0477824 */ /* 0x100fe200078e0ae7 */
[----:B------:R-:W-:Y:S01]  /*3ce0*/  FSEL R206, R206, -INF , !P0 ;  /* 0xff800000cece7808 */ /* 0x000fe20004000000 */
[----:B------:R-:W-:-:S02]  /*3cf0*/  IMAD.IADD R231, R226, 0x1, -R231 ;  /* 0x00000001e2e77824 */ /* 0x000fc400078e0ae7 */
[----:B------:R-:W-:Y:S01]  /*3d00*/  IMAD.MOV.U32 R136, RZ, RZ, R74 ;  /* 0x000000ffff887224 */ /* 0x000fe200078e004a */
[----:B------:R-:W-:Y:S01]  /*3d10*/  IABS R74, R241 ;  /* 0x000000f1004a7213 */ /* 0x000fe20000000000 */
[----:B--2---:R-:W-:Y:S01]  /*3d20*/  FFMA.FTZ R200, R137, -UR4, R130 ;  /* 0x8000000489c87c23 */ /* 0x004fe20008010082 */
[----:B------:R-:W-:Y:S01]  /*3d30*/  IABS R71, R71 ;  /* 0x0000004700477213 */ /* 0x000fe20000000000 */
[----:B------:R-:W1:Y:S01]  /*3d40*/  I2F R223, R223 ;  /* 0x000000df00df7306 */ /* 0x000e620000201400 */
[----:B------:R-:W-:Y:S01]  /*3d50*/  FSEL R130, R79, -INF , !P2 ;  /* 0xff8000004f827808 */ /* 0x000fe20005000000 */
[----:B------:R-:W-:Y:S01]  /*3d60*/  IMAD.MOV.U32 R134, RZ, RZ, R74 ;  /* 0x000000ffff867224 */ /* 0x000fe200078e004a */
[----:B------:R-:W-:Y:S01]  /*3d70*/  IABS R74, R128 ;  /* 0x00000080004a7213 */ /* 0x000fe20000000000 */
[----:B------:R-:W-:Y:S01]  /*3d80*/  IMAD.MOV.U32 R137, RZ, RZ, R71 ;  /* 0x000000ffff897224 */ /* 0x000fe200078e0047 */
[----:B------:R-:W-:Y:S01]  /*3d90*/  IABS R71, R231 ;  /* 0x000000e700477213 */ /* 0x000fe20000000000 */
[----:B---3--:R-:W-:Y:S01]  /*3da0*/  FFMA.FTZ R139, R56, -UR4, R131 ;  /* 0x80000004388b7c23 */ /* 0x008fe20008010083 */
[----:B------:R-:W-:Y:S01]  /*3db0*/  FSEL R128, R152, -INF , !P2 ;  /* 0xff80000098807808 */ /* 0x000fe20005000000 */
[----:B------:R2:W3:Y:S01]  /*3dc0*/  I2F R135, R74 ;  /* 0x0000004a00877306 */ /* 0x0004e20000201400 */
[----:B------:R-:W-:Y:S01]  /*3dd0*/  FSEL R231, R75, -INF , !P0 ;  /* 0xff8000004be77808 */ /* 0x000fe20004000000 */
[----:B------:R-:W-:Y:S01]  /*3de0*/  IMAD.MOV.U32 R133, RZ, RZ, R71 ;  /* 0x000000ffff857224 */ /* 0x000fe200078e0047 */
[----:B------:R-:W-:-:S05]  /*3df0*/  FSEL R200, R200, -INF , !P0 ;  /* 0xff800000c8c87808 */ /* 0x000fca0004000000 */
[----:B------:R-:W4:Y:S01]  /*3e00*/  I2F R209, R209 ;  /* 0x000000d100d17306 */ /* 0x000f220000201400 */
[----:B-1----:R-:W-:Y:S02]  /*3e10*/  FFMA.FTZ R252, R223, -UR4, R66 ;  /* 0x80000004dffc7c23 */ /* 0x002fe40008010042 */
[----:B------:R-:W-:-:S03]  /*3e20*/  IMAD.IADD R66, R216, 0x1, -R215 ;  /* 0x00000001d8427824 */ /* 0x000fc600078e0ad7 */
[----:B------:R-:W-:Y:S01]  /*3e30*/  FSEL R252, R252, -INF , !P5 ;  /* 0xff800000fcfc7808 */ /* 0x000fe20006800000 */
[--C-:B--2---:R-:W-:Y:S01]  /*3e40*/  IMAD.IADD R74, R216, 0x1, -R227.reuse ;  /* 0x00000001d84a7824 */ /* 0x104fe200078e0ae3 */
[----:B------:R-:W1:Y:S01]  /*3e50*/  I2F R188, R188 ;  /* 0x000000bc00bc7306 */ /* 0x000e620000201400 */
[----:B------:R-:W-:Y:S01]  /*3e60*/  IABS R66, R66 ;  /* 0x0000004200427213 */ /* 0x000fe20000000000 */
[----:B---3--:R-:W-:Y:S02]  /*3e70*/  FFMA.FTZ R62, R135, -UR4, R62 ;  /* 0x80000004873e7c23 */ /* 0x008fe4000801003e */
[----:B------:R-:W-:Y:S01]  /*3e80*/  IABS R71, R74 ;  /* 0x0000004a00477213 */ /* 0x000fe20000000000 */
[C---:B------:R-:W-:Y:S02]  /*3e90*/  IMAD.IADD R74, R224.reuse, 0x1, -R227 ;  /* 0x00000001e04a7824 */ /* 0x040fe400078e0ae3 */
[----:B----4-:R-:W-:Y:S01]  /*3ea0*/  FFMA.FTZ R152, R209, -UR4, R124 ;  /* 0x80000004d1987c23 */ /* 0x010fe2000801007c */
[----:B------:R-:W2:Y:S01]  /*3eb0*/  I2F R189, R189 ;  /* 0x000000bd00bd7306 */ /* 0x000ea20000201400 */
[----:B------:R-:W-:Y:S01]  /*3ec0*/  IMAD.MOV.U32 R56, RZ, RZ, R71 ;  /* 0x000000ffff387224 */ /* 0x000fe200078e0047 */
[----:B------:R-:W-:Y:S01]  /*3ed0*/  IABS R71, R74 ;  /* 0x0000004a00477213 */ /* 0x000fe20000000000 */
[----:B------:R-:W-:Y:S01]  /*3ee0*/  IMAD.MOV.U32 R79, RZ, RZ, R66 ;  /* 0x000000ffff4f7224 */ /* 0x000fe200078e0042 */
[----:B------:R-:W-:Y:S01]  /*3ef0*/  FSEL R74, R247, -INF , !P2 ;  /* 0xff800000f74a7808 */ /* 0x000fe20005000000 */
[----:B------:R-:W-:Y:S01]  /*3f00*/  IMAD.IADD R135, R224, 0x1, -R193 ;  /* 0x00000001e0877824 */ /* 0x000fe200078e0ac1 */
[----:B------:R-:W-:Y:S01]  /*3f10*/  ISETP.GE.AND P2, PT, R227, UR11, PT ;  /* 0x0000000be3007c0c */ /* 0x000fe2000bf46270 */
[----:B------:R-:W-:Y:S01]  /*3f20*/  IMAD.IADD R227, R226, 0x1, -R227 ;  /* 0x00000001e2e37824 */ /* 0x000fe200078e0ae3 */
[----:B------:R-:W3:Y:S01]  /*3f30*/  I2F R70, R70 ;  /* 0x0000004600467306 */ /* 0x000ee20000201400 */
[----:B------:R-:W-:Y:S01]  /*3f40*/  IMAD.MOV.U32 R198, RZ, RZ, R71 ;  /* 0x000000ffffc67224 */ /* 0x000fe200078e0047 */
[----:B------:R-:W-:Y:S01]  /*3f50*/  FSEL R247, R132, -INF , !P1 ;  /* 0xff80000084f77808 */ /* 0x000fe20004800000 */
[----:B-1----:R-:W-:Y:S01]  /*3f60*/  FFMA.FTZ R188, R188, -UR4, R129 ;  /* 0x80000004bcbc7c23 */ /* 0x002fe20008010081 */
[----:B------:R-:W-:-:S02]  /*3f70*/  IABS R71, R227 ;  /* 0x000000e300477213 */ /* 0x000fc40000000000 */
[----:B------:R-:W-:Y:S02]  /*3f80*/  FSEL R124, R192, -INF , !P1 ;  /* 0xff800000c07c7808 */ /* 0x000fe40004800000 */
[----:B------:R1:W4:Y:S01]  /*3f90*/  I2F R160, R71 ;  /* 0x0000004700a07306 */ /* 0x0003220000201400 */
[----:B------:R-:W-:Y:S01]  /*3fa0*/  FSEL R132, R138, -INF , !P1 ;  /* 0xff8000008a847808 */ /* 0x000fe20004800000 */
[----:B--2---:R-:W-:Y:S01]  /*3fb0*/  FFMA.FTZ R138, R189, -UR4, R126 ;  /* 0x80000004bd8a7c23 */ /* 0x004fe2000801007e */
[----:B------:R-:W-:Y:S01]  /*3fc0*/  ISETP.GE.AND P1, PT, R215, UR11, PT ;  /* 0x0000000bd7007c0c */ /* 0x000fe2000bf26270 */
[----:B------:R-:W-:Y:S01]  /*3fd0*/  IMAD.IADD R126, R216, 0x1, -R207 ;  /* 0x00000001d87e7824 */ /* 0x000fe200078e0acf */
[----:B------:R-:W-:Y:S01]  /*3fe0*/  FSEL R227, R52, -INF , !P6 ;  /* 0xff80000034e37808 */ /* 0x000fe20007000000 */
[----:B------:R-:W-:Y:S01]  /*3ff0*/  IMAD.IADD R52, R226, 0x1, -R201 ;  /* 0x00000001e2347824 */ /* 0x000fe200078e0ac9 */
[----:B------:R-:W-:Y:S01]  /*4000*/  FSEL R246, R62, -INF , !P3 ;  /* 0xff8000003ef67808 */ /* 0x000fe20005800000 */
[----:B---3--:R-:W-:Y:S01]  /*4010*/  FFMA.FTZ R131, R70, -UR4, R67 ;  /* 0x8000000446837c23 */ /* 0x008fe20008010043 */
[----:B------:R-:W-:Y:S01]  /*4020*/  FSEL R70, R249, -INF , !P0 ;  /* 0xff800000f9467808 */ /* 0x000fe20004000000 */
[--C-:B------:R-:W-:Y:S01]  /*4030*/  IMAD.IADD R67, R224, 0x1, -R207.reuse ;  /* 0x00000001e0437824 */ /* 0x100fe200078e0acf */
[----:B------:R-:W-:Y:S01]  /*4040*/  ISETP.GE.AND P0, PT, R207, UR11, PT ;  /* 0x0000000bcf007c0c */ /* 0x000fe2000bf06270 */
[C---:B------:R-:W-:Y:S01]  /*4050*/  IMAD.IADD R207, R226.reuse, 0x1, -R207 ;  /* 0x00000001e2cf7824 */ /* 0x040fe200078e0acf */
[----:B------:R-:W2:Y:S01]  /*4060*/  I2F R79, R79 ;  /* 0x0000004f004f7306 */ /* 0x000ea20000201400 */
[----:B------:R-:W-:Y:S01]  /*4070*/  IMAD.IADD R62, R226, 0x1, -R187 ;  /* 0x00000001e23e7824 */ /* 0x000fe200078e0abb */
[----:B------:R-:W-:Y:S01]  /*4080*/  IABS R52, R52 ;  /* 0x0000003400347213 */ /* 0x000fe20000000000 */
[--C-:B-1----:R-:W-:Y:S01]  /*4090*/  IMAD.IADD R71, R224, 0x1, -R215.reuse ;  /* 0x00000001e0477824 */ /* 0x102fe200078e0ad7 */
[----:B------:R-:W-:Y:S01]  /*40a0*/  FSEL R152, R152, -INF , !P5 ;  /* 0xff80000098987808 */ /* 0x000fe20006800000 */
[----:B------:R-:W-:Y:S01]  /*40b0*/  IMAD.IADD R215, R226, 0x1, -R215 ;  /* 0x00000001e2d77824 */ /* 0x000fe200078e0ad7 */
[----:B------:R-:W-:Y:S01]  /*40c0*/  IABS R62, R62 ;  /* 0x0000003e003e7213 */ /* 0x000fe20000000000 */
[----:B----4-:R-:W-:Y:S01]  /*40d0*/  FFMA.FTZ R123, R160, -UR4, R123 ;  /* 0x80000004a07b7c23 */ /* 0x010fe2000801007b */
[----:B------:R-:W-:Y:S01]  /*40e0*/  IABS R66, R71 ;  /* 0x0000004700427213 */ /* 0x000fe20000000000 */
[----:B------:R-:W1:Y:S01]  /*40f0*/  I2F R136, R136 ;  /* 0x0000008800887306 */ /* 0x000e620000201400 */
[----:B------:R-:W-:Y:S01]  /*4100*/  FSEL R138, R138, -INF , !P5 ;  /* 0xff8000008a8a7808 */ /* 0x000fe20006800000 */
[----:B------:R-:W-:Y:S01]  /*4110*/  IMAD.MOV.U32 R234, RZ, RZ, R62 ;  /* 0x000000ffffea7224 */ /* 0x000fe200078e003e */
[----:B------:R-:W-:Y:S01]  /*4120*/  IABS R135, R135 ;  /* 0x0000008700877213 */ /* 0x000fe20000000000 */
[----:B------:R-:W-:Y:S01]  /*4130*/  IMAD.MOV.U32 R129, RZ, RZ, R66 ;  /* 0x000000ffff817224 */ /* 0x000fe200078e0042 */
[----:B------:R-:W-:Y:S01]  /*4140*/  IABS R66, R215 ;  /* 0x000000d700427213 */ /* 0x000fe20000000000 */
[--C-:B------:R-:W-:Y:S01]  /*4150*/  IMAD.IADD R62, R224, 0x1, -R185.reuse ;  /* 0x00000001e03e7824 */ /* 0x100fe200078e0ab9 */
[----:B------:R-:W-:Y:S01]  /*4160*/  FSEL R249, R131, -INF , !P4 ;  /* 0xff80000083f97808 */ /* 0x000fe20006000000 */
[----:B------:R-:W3:Y:S01]  /*4170*/  I2F R56, R56 ;  /* 0x0000003800387306 */ /* 0x000ee20000201400 */
[----:B--2---:R-:W-:Y:S01]  /*4180*/  FFMA.FTZ R242, R79, -UR4, R58 ;  /* 0x800000044ff27c23 */ /* 0x004fe2000801003a */
[----:B------:R-:W-:Y:S01]  /*4190*/  FSEL R64, R64, -INF , !P0 ;  /* 0xff80000040407808 */ /* 0x000fe20004000000 */
[----:B------:R-:W-:Y:S01]  /*41a0*/  IMAD.MOV.U32 R71, RZ, RZ, R66 ;  /* 0x000000ffff477224 */ /* 0x000fe200078e0042 */
[----:B------:R-:W-:Y:S01]  /*41b0*/  IABS R66, R126 ;  /* 0x0000007e00427213 */ /* 0x000fe20000000000 */
[----:B------:R-:W-:Y:S01]  /*41c0*/  IMAD.IADD R58, R216, 0x1, -R185 ;  /* 0x00000001d83a7824 */ /* 0x000fe200078e0ab9 */
[----:B------:R-:W-:-:S02]  /*41d0*/  FSEL R126, R188, -INF , !P6 ;  /* 0xff800000bc7e7808 */ /* 0x000fc40007000000 */
[----:B------:R-:W2:Y:S01]  /*41e0*/  I2F R198, R198 ;  /* 0x000000c600c67306 */ /* 0x000ea20000201400 */
[----:B------:R-:W-:Y:S01]  /*41f0*/  IMAD.MOV.U32 R194, RZ, RZ, R66 ;  /* 0x000000ffffc27224 */ /* 0x000fe200078e0042 */
[----:B------:R-:W-:Y:S01]  /*4200*/  IABS R66, R67 ;  /* 0x0000004300427213 */ /* 0x000fe20000000000 */
[----:B------:R-:W-:Y:S01]  /*4210*/  IMAD.IADD R67, R216, 0x1, -R201 ;  /* 0x00000001d8437824 */ /* 0x000fe200078e0ac9 */
[----:B------:R-:W-:Y:S01]  /*4220*/  IABS R58, R58 ;  /* 0x0000003a003a7213 */ /* 0x000fe20000000000 */
[----:B-1----:R-:W-:Y:S01]  /*4230*/  FFMA.FTZ R125, R136, -UR4, R125 ;  /* 0x80000004887d7c23 */ /* 0x002fe2000801007d */
[----:B------:R-:W-:Y:S01]  /*4240*/  FSEL R136, R139, -INF , !P6 ;  /* 0xff8000008b887808 */ /* 0x000fe20007000000 */
[----:B------:R-:W-:Y:S01]  /*4250*/  IMAD.MOV.U32 R202, RZ, RZ, R66 ;  /* 0x000000ffffca7224 */ /* 0x000fe200078e0042 */
[----:B------:R-:W-:Y:S01]  /*4260*/  IABS R66, R207 ;  /* 0x000000cf00427213 */ /* 0x000fe20000000000 */
[----:B------:R-:W1:Y:S01]  /*4270*/  I2F R129, R129 ;  /* 0x0000008100817306 */ /* 0x000e620000201400 */
[----:B------:R-:W-:Y:S01]  /*4280*/  ISETP.GE.AND P6, PT, R201, UR11, PT ;  /* 0x0000000bc9007c0c */ /* 0x000fe2000bfc6270 */
[----:B---3--:R-:W-:Y:S01]  /*4290*/  FFMA.FTZ R63, R56, -UR4, R63 ;  /* 0x80000004383f7c23 */ /* 0x008fe2000801003f */
[----:B------:R-:W-:Y:S01]  /*42a0*/  FSEL R56, R196, -INF , !P4 ;  /* 0xff800000c4387808 */ /* 0x000fe20006000000 */
[----:B------:R-:W-:Y:S01]  /*42b0*/  IMAD.MOV.U32 R192, RZ, RZ, R66 ;  /* 0x000000ffffc07224 */ /* 0x000fe200078e0042 */
[----:B------:R-:W-:Y:S01]  /*42c0*/  IABS R66, R67 ;  /* 0x0000004300427213 */ /* 0x000fe20000000000 */
[----:B------:R-:W-:Y:S01]  /*42d0*/  IMAD.IADD R67, R224, 0x1, -R201 ;  /* 0x00000001e0437824 */ /* 0x000fe200078e0ac9 */
[----:B------:R-:W-:Y:S01]  /*42e0*/  FSEL R63, R63, -INF , !P2 ;  /* 0xff8000003f3f7808 */ /* 0x000fe20005000000 */
[----:B------:R-:W3:Y:S01]  /*42f0*/  I2F R137, R137 ;  /* 0x0000008900897306 */ /* 0x000ee20000201400 */
[----:B------:R-:W-:Y:S01]  /*4300*/  IMAD.MOV.U32 R201, RZ, RZ, R52 ;  /* 0x000000ffffc97224 */ /* 0x000fe200078e0034 */
[----:B------:R-:W-:Y:S01]  /*4310*/  FSEL R196, R123, -INF , !P2 ;  /* 0xff8000007bc47808 */ /* 0x000fe20005000000 */
[----:B------:R-:W-:Y:S01]  /*4320*/  IMAD.MOV.U32 R75, RZ, RZ, R66 ;  /* 0x000000ffff4b7224 */ /* 0x000fe200078e0042 */
[----:B------:R-:W-:Y:S01]  /*4330*/  IABS R66, R67 ;  /* 0x0000004300427213 */ /* 0x000fe20000000000 */
[----:B------:R-:W-:Y:S01]  /*4340*/  IMAD.IADD R67, R216, 0x1, -R197 ;  /* 0x00000001d8437824 */ /* 0x000fe200078e0ac5 */
[----:B------:R-:W-:Y:S01]  /*4350*/  IABS R62, R62 ;  /* 0x0000003e003e7213 */ /* 0x000fe20000000000 */
[----:B--2---:R-:W-:Y:S01]  /*4360*/  FFMA.FTZ R121, R198, -UR4, R121 ;  /* 0x80000004c6797c23 */ /* 0x004fe20008010079 */
[----:B------:R-:W2:Y:S01]  /*4370*/  I2F R133, R133 ;  /* 0x0000008500857306 */ /* 0x000ea20000201400 */
[----:B-1----:R-:W-:Y:S01]  /*4380*/  FFMA.FTZ R129, R129, -UR4, R116 ;  /* 0x8000000481817c23 */ /* 0x002fe20008010074 */
[----:B------:R-:W-:Y:S01]  /*4390*/  IABS R52, R67 ;  /* 0x0000004300347213 */ /* 0x000fe20000000000 */
[C---:B------:R-:W-:Y:S01]  /*43a0*/  IMAD.IADD R67, R224.reuse, 0x1, -R197 ;  /* 0x00000001e0437824 */ /* 0x040fe200078e0ac5 */
[----:B------:R-:W-:Y:S01]  /*43b0*/  FSEL R116, R121, -INF , !P2 ;  /* 0xff80000079747808 */ /* 0x000fe20005000000 */
[----:B------:R-:W-:Y:S01]  /*43c0*/  IMAD.IADD R123, R224, 0x1, -R175 ;  /* 0x00000001e07b7824 */ /* 0x000fe200078e0aaf */
[----:B------:R-:W-:-:S02]  /*43d0*/  FSEL R242, R242, -INF , !P1 ;  /* 0xff800000f2f27808 */ /* 0x000fc40004800000 */
[----:B------:R-:W1:Y:S01]  /*43e0*/  I2F R71, R71 ;  /* 0x0000004700477306 */ /* 0x000e620000201400 */
[----:B------:R-:W-:Y:S01]  /*43f0*/  IABS R67, R67 ;  /* 0x0000004300437213 */ /* 0x000fe20000000000 */
[----:B---3--:R-:W-:Y:S01]  /*4400*/  FFMA.FTZ R137, R137, -UR4, R120 ;  /* 0x8000000489897c23 */ /* 0x008fe20008010078 */
[----:B------:R-:W-:Y:S01]  /*4410*/  IABS R123, R123 ;  /* 0x0000007b007b7213 */ /* 0x000fe20000000000 */
[----:B------:R-:W-:Y:S01]  /*4420*/  IMAD.IADD R120, R216, 0x1, -R193 ;  /* 0x00000001d8787824 */ /* 0x000fe200078e0ac1 */
[----:B------:R-:W-:Y:S01]  /*4430*/  IADD3 R215, R219, 0x800, RZ ;  /* 0x00000800dbd77810 */ /* 0x000fe20007ffe0ff */
[----:B------:R-:W-:Y:S01]  /*4440*/  IMAD.MOV.U32 R188, RZ, RZ, R67 ;  /* 0x000000ffffbc7224 */ /* 0x000fe200078e0043 */
[----:B------:R-:W-:Y:S01]  /*4450*/  FSEL R160, R137, -INF , !P3 ;  /* 0xff80000089a07808 */ /* 0x000fe20005800000 */
[----:B------:R-:W3:Y:S01]  /*4460*/  I2F R134, R134 ;  /* 0x0000008600867306 */ /* 0x000ee20000201400 */
[----:B--2---:R-:W-:Y:S01]  /*4470*/  FFMA.FTZ R133, R133, -UR4, R122 ;  /* 0x8000000485857c23 */ /* 0x004fe2000801007a */
[----:B------:R-:W-:Y:S01]  /*4480*/  FSEL R122, R125, -INF , !P4 ;  /* 0xff8000007d7a7808 */ /* 0x000fe20006000000 */
[----:B------:R-:W-:-:S03]  /*4490*/  IMAD.IADD R125, R226, 0x1, -R193 ;  /* 0x00000001e27d7824 */ /* 0x000fc600078e0ac1 */
[----:B------:R-:W-:Y:S02]  /*44a0*/  FSEL R198, R133, -INF , !P3 ;  /* 0xff80000085c67808 */ /* 0x000fe40005800000 */
[----:B------:R-:W2:Y:S01]  /*44b0*/  I2F R194, R194 ;  /* 0x000000c200c27306 */ /* 0x000ea20000201400 */
[----:B-1----:R-:W-:Y:S01]  /*44c0*/  FFMA.FTZ R121, R71, -UR4, R118 ;  /* 0x8000000447797c23 */ /* 0x002fe20008010076 */
[----:B------:R-:W-:Y:S01]  /*44d0*/  IABS R125, R125 ;  /* 0x0000007d007d7213 */ /* 0x000fe20000000000 */
[----:B------:R-:W-:Y:S01]  /*44e0*/  IMAD.IADD R71, R216, 0x1, -R175 ;  /* 0x00000001d8477824 */ /* 0x000fe200078e0aaf */
[----:B------:R-:W-:Y:S02]  /*44f0*/  FSEL R118, R129, -INF , !P1 ;  /* 0xff80000081767808 */ /* 0x000fe40004800000 */
[----:B------:R-:W-:Y:S01]  /*4500*/  ISETP.GE.AND P3, PT, R187, UR11, PT ;  /* 0x0000000bbb007c0c */ /* 0x000fe2000bf66270 */
[----:B------:R-:W-:Y:S01]  /*4510*/  IMAD.MOV.U32 R139, RZ, RZ, R125 ;  /* 0x000000ffff8b7224 */ /* 0x000fe200078e007d */
[----:B------:R-:W1:Y:S01]  /*4520*/  I2F R207, R66 ;  /* 0x0000004200cf7306 */ /* 0x000e620000201400 */
[----:B---3--:R-:W-:-:S07]  /*4530*/  FFMA.FTZ R127, R134, -UR4, R127 ;  /* 0x80000004867f7c23 */ /* 0x008fce000801007f */
[----:B------:R3:W4:Y:S01]  /*4540*/  I2F R66, R52 ;  /* 0x0000003400427306 */ /* 0x0007220000201400 */
[----:B--2---:R-:W-:Y:S01]  /*4550*/  FFMA.FTZ R59, R194, -UR4, R59 ;  /* 0x80000004c23b7c23 */ /* 0x004fe2000801003b */
[----:B------:R-:W-:Y:S01]  /*4560*/  FSEL R194, R121, -INF , !P1 ;  /* 0xff80000079c27808 */ /* 0x000fe20004800000 */
[----:B------:R-:W-:-:S03]  /*4570*/  IMAD.IADD R121, R226, 0x1, -R175 ;  /* 0x00000001e2797824 */ /* 0x000fc600078e0aaf */
[----:B------:R-:W-:Y:S01]  /*4580*/  FSEL R241, R59, -INF , !P0 ;  /* 0xff8000003bf17808 */ /* 0x000fe20004000000 */
[C---:B------:R-:W-:Y:S01]  /*4590*/  IMAD.IADD R59, R226.reuse, 0x1, -R191 ;  /* 0x00000001e23b7824 */ /* 0x040fe200078e0abf */
[----:B------:R2:W-:Y:S01]  /*45a0*/  I2F R79, R58 ;  /* 0x0000003a004f7306 */ /* 0x0005e20000201400 */
[----:B-1----:R-:W-:Y:S01]  /*45b0*/  FFMA.FTZ R112, R207, -UR4, R112 ;  /* 0x80000004cf707c23 */ /* 0x002fe20008010070 */
[----:B------:R-:W-:Y:S02]  /*45c0*/  IABS R121, R121 ;  /* 0x0000007900797213 */ /* 0x000fe40000000000 */
[----:B------:R-:W-:Y:S02]  /*45d0*/  IABS R59, R59 ;  /* 0x0000003b003b7213 */ /* 0x000fe40000000000 */
[----:B---3--:R-:W-:Y:S02]  /*45e0*/  FSEL R52, R251, -INF , !P5 ;  /* 0xff800000fb347808 */ /* 0x008fe40006800000 */
[----:B------:R-:W-:Y:S01]  /*45f0*/  I2F R202, R202 ;  /* 0x000000ca00ca7306 */ /* 0x000fe20000201400 */
[----:B------:R-:W-:Y:S01]  /*4600*/  ISETP.GE.AND P5, PT, R197, UR11, PT ;  /* 0x0000000bc5007c0c */ /* 0x000fe2000bfa6270 */
[----:B------:R-:W-:-:S02]  /*4610*/  IMAD.IADD R197, R226, 0x1, -R197 ;  /* 0x00000001e2c57824 */ /* 0x000fc400078e0ac5 */
[----:B------:R-:W-:Y:S02]  /*4620*/  IMAD.MOV.U32 R129, RZ, RZ, R59 ;  /* 0x000000ffff817224 */ /* 0x000fe400078e003b */
[----:B------:R-:W-:Y:S01]  /*4630*/  IMAD.IADD R59, R224, 0x1, -R195 ;  /* 0x00000001e03b7824 */ /* 0x000fe200078e0ac3 */
[----:B--2---:R-:W-:Y:S01]  /*4640*/  FSEL R58, R190, -INF , !P2 ;  /* 0xff800000be3a7808 */ /* 0x004fe20005000000 */
[----:B------:R-:W1:Y:S01]  /*4650*/  I2F R75, R75 ;  /* 0x0000004b004b7306 */ /* 0x000e620000201400 */
[----:B------:R-:W-:Y:S01]  /*4660*/  ISETP.GE.AND P2, PT, R185, UR11, PT ;  /* 0x0000000bb9007c0c */ /* 0x000fe2000bf46270 */
[----:B------:R-:W-:Y:S01]  /*4670*/  IMAD.IADD R185, R226, 0x1, -R185 ;  /* 0x00000001e2b97824 */ /* 0x000fe200078e0ab9 */
[----:B------:R-:W-:Y:S01]  /*4680*/  IABS R67, R197 ;  /* 0x000000c500437213 */ /* 0x000fe20000000000 */
[----:B----4-:R-:W-:Y:S01]  /*4690*/  FFMA.FTZ R55, R66, -UR4, R55 ;  /* 0x8000000442377c23 */ /* 0x010fe20008010037 */
[----:B------:R-:W-:Y:S01]  /*46a0*/  FSEL R44, R44, -INF , !P2 ;  /* 0xff8000002c2c7808 */ /* 0x000fe20005000000 */
[----:B------:R-:W-:-:S02]  /*46b0*/  IMAD.IADD R66, R226, 0x1, -R199 ;  /* 0x00000001e2427824 */ /* 0x000fc400078e0ac7 */
[----:B------:R2:W3:Y:S01]  /*46c0*/  I2F R189, R135 ;  /* 0x0000008700bd7306 */ /* 0x0004e20000201400 */
[----:B------:R-:W-:Y:S01]  /*46d0*/  IMAD.MOV.U32 R134, RZ, RZ, R67 ;  /* 0x000000ffff867224 */ /* 0x000fe200078e0043 */
[----:B------:R-:W-:Y:S02]  /*46e0*/  IABS R67, R120 ;  /* 0x0000007800437213 */ /* 0x000fe40000000000 */
[----:B------:R-:W-:Y:S01]  /*46f0*/  FSEL R120, R127, -INF , !P4 ;  /* 0xff8000007f787808 */ /* 0x000fe20006000000 */
[C---:B------:R-:W-:Y:S01]  /*4700*/  IMAD.IADD R127, R216.reuse, 0x1, -R187 ;  /* 0x00000001d87f7824 */ /* 0x040fe200078e0abb */
[----:B------:R-:W-:Y:S01]  /*4710*/  FSEL R238, R55, -INF , !P5 ;  /* 0xff80000037ee7808 */ /* 0x000fe20006800000 */
[----:B------:R-:W-:Y:S01]  /*4720*/  IMAD.IADD R55, R216, 0x1, -R225 ;  /* 0x00000001d8377824 */ /* 0x000fe200078e0ae1 */
[----:B------:R-:W4:Y:S01]  /*4730*/  I2F R192, R192 ;  /* 0x000000c000c07306 */ /* 0x000f220000201400 */
[----:B-1----:R-:W-:Y:S01]  /*4740*/  FFMA.FTZ R75, R75, -UR4, R54 ;  /* 0x800000044b4b7c23 */ /* 0x002fe20008010036 */
[----:B------:R-:W-:Y:S01]  /*4750*/  IABS R125, R127 ;  /* 0x0000007f007d7213 */ /* 0x000fe20000000000 */
[----:B------:R-:W-:Y:S01]  /*4760*/  IMAD.IADD R127, R224, 0x1, -R187 ;  /* 0x00000001e07f7824 */ /* 0x000fe200078e0abb */
[----:B------:R-:W-:Y:S01]  /*4770*/  ISETP.GE.AND P4, PT, R193, UR11, PT ;  /* 0x0000000bc1007c0c */ /* 0x000fe2000bf86270 */
[C---:B------:R-:W-:Y:S01]  /*4780*/  IMAD.IADD R54, R216.reuse, 0x1, -R195 ;  /* 0x00000001d8367824 */ /* 0x040fe200078e0ac3 */
[----:B------:R-:W-:Y:S01]  /*4790*/  FSEL R240, R75, -INF , !P6 ;  /* 0xff8000004bf07808 */ /* 0x000fe20007000000 */
[----:B------:R-:W-:Y:S01]  /*47a0*/  IMAD.MOV.U32 R228, RZ, RZ, R125 ;  /* 0x000000ffffe47224 */ /* 0x000fe200078e007d */
[----:B------:R-:W-:Y:S01]  /*47b0*/  IABS R125, R127 ;  /* 0x0000007f007d7213 */ /* 0x000fe20000000000 */
[----:B--2---:R-:W-:Y:S01]  /*47c0*/  IMAD.MOV.U32 R135, RZ, RZ, R62 ;  /* 0x000000ffff877224 */ /* 0x004fe200078e003e */
[----:B------:R-:W-:Y:S01]  /*47d0*/  IABS R62, R185 ;  /* 0x000000b9003e7213 */ /* 0x000fe20000000000 */
[----:B------:R-:W-:Y:S01]  /*47e0*/  IMAD.IADD R75, R216, 0x1, -R199 ;  /* 0x00000001d84b7824 */ /* 0x000fe200078e0ac7 */
[----:B------:R-:W-:Y:S01]  /*47f0*/  IABS R54, R54 ;  /* 0x0000003600367213 */ /* 0x000fe20000000000 */
[----:B------:R-:W1:Y:S01]  /*4800*/  I2F R230, R125 ;  /* 0x0000007d00e67306 */ /* 0x000e620000201400 */
[----:B---3--:R-:W-:Y:S01]  /*4810*/  FFMA.FTZ R108, R189, -UR4, R108 ;  /* 0x80000004bd6c7c23 */ /* 0x008fe2000801006c */
[----:B------:R-:W-:Y:S01]  /*4820*/  FSEL R48, R48, -INF , !P4 ;  /* 0xff80000030307808 */ /* 0x000fe20006000000 */
[----:B------:R-:W-:Y:S01]  /*4830*/  IMAD.MOV.U32 R137, RZ, RZ, R62 ;  /* 0x000000ffff897224 */ /* 0x000fe200078e003e */
[----:B------:R-:W-:Y:S01]  /*4840*/  IABS R62, R71 ;  /* 0x00000047003e7213 */ /* 0x000fe20000000000 */
[----:B----4-:R-:W-:-:S02]  /*4850*/  FFMA.FTZ R192, R192, -UR4, R119 ;  /* 0x80000004c0c07c23 */ /* 0x010fc40008010077 */
[----:B------:R-:W-:Y:S01]  /*4860*/  IMAD.IADD R119, R224, 0x1, -R191 ;  /* 0x00000001e0777824 */ /* 0x000fe200078e0abf */
[----:B------:R2:W-:Y:S02]  /*4870*/  I2F R71, R62 ;  /* 0x0000003e00477306 */ /* 0x0005e40000201400 */
[----:B------:R-:W-:-:S06]  /*4880*/  FSEL R192, R192, -INF , !P0 ;  /* 0xff800000c0c07808 */ /* 0x000fcc0004000000 */
[----:B------:R-:W3:Y:S01]  /*4890*/  I2F R131, R123 ;  /* 0x0000007b00837306 */ /* 0x000ee20000201400 */
[----:B-1----:R-:W-:Y:S02]  /*48a0*/  FFMA.FTZ R172, R230, -UR4, R109 ;  /* 0x80000004e6ac7c23 */ /* 0x002fe4000801006d */
[----:B------:R-:W-:-:S03]  /*48b0*/  IMAD.IADD R109, R224, 0x1, -R235 ;  /* 0x00000001e06d7824 */ /* 0x000fc600078e0aeb */
[----:B------:R-:W-:Y:S02]  /*48c0*/  FSEL R172, R172, -INF , !P3 ;  /* 0xff800000acac7808 */ /* 0x000fe40005800000 */
[----:B--2---:R-:W-:Y:S01]  /*48d0*/  FSEL R62, R162, -INF , !P1 ;  /* 0xff800000a23e7808 */ /* 0x004fe20004800000 */
[----:B------:R-:W-:Y:S01]  /*48e0*/  FFMA.FTZ R162, R202, -UR4, R117 ;  /* 0x80000004caa27c23 */ /* 0x000fe20008010075 */
[----:B------:R-:W1:Y:S01]  /*48f0*/  I2F R188, R188 ;  /* 0x000000bc00bc7306 */ /* 0x000e620000201400 */
[----:B------:R-:W-:Y:S01]  /*4900*/  IMAD.IADD R117, R216, 0x1, -R191 ;  /* 0x00000001d8757824 */ /* 0x000fe200078e0abf */
[----:B------:R-:W-:Y:S01]  /*4910*/  FSEL R202, R112, -INF , !P6 ;  /* 0xff80000070ca7808 */ /* 0x000fe20007000000 */
[----:B------:R-:W-:Y:S01]  /*4920*/  IMAD.IADD R112, R224, 0x1, -R199 ;  /* 0x00000001e0707824 */ /* 0x000fe200078e0ac7 */
[----:B------:R-:W-:Y:S02]  /*4930*/  IABS R109, R109 ;  /* 0x0000006d006d7213 */ /* 0x000fe40000000000 */
[----:B------:R-:W-:Y:S01]  /*4940*/  IABS R117, R117 ;  /* 0x0000007500757213 */ /* 0x000fe20000000000 */
[----:B---3--:R-:W-:Y:S01]  /*4950*/  FFMA.FTZ R131, R131, -UR4, R105 ;  /* 0x8000000483837c23 */ /* 0x008fe20008010069 */
[----:B------:R-:W2:Y:S01]  /*4960*/  I2F R67, R67 ;  /* 0x0000004300437306 */ /* 0x000ea20000201400 */
[----:B------:R-:W-:-:S02]  /*4970*/  FSEL R162, R162, -INF , !P0 ;  /* 0xff800000a2a27808 */ /* 0x000fc40004000000 */
[----:B------:R-:W-:Y:S01]  /*4980*/  IMAD.MOV.U32 R125, RZ, RZ, R117 ;  /* 0x000000ffff7d7224 */ /* 0x000fe200078e0075 */
[----:B------:R-:W-:Y:S01]  /*4990*/  IABS R117, R119 ;  /* 0x0000007700757213 */ /* 0x000fe20000000000 */
[----:B------:R-:W-:Y:S01]  /*49a0*/  IMAD.MOV.U32 R119, RZ, RZ, R54 ;  /* 0x000000ffff777224 */ /* 0x000fe200078e0036 */
[----:B------:R-:W-:Y:S01]  /*49b0*/  IABS R54, R59 ;  /* 0x0000003b00367213 */ /* 0x000fe20000000000 */
[----:B------:R-:W-:Y:S01]  /*49c0*/  IMAD.IADD R59, R226, 0x1, -R195 ;  /* 0x00000001e23b7824 */ /* 0x000fe200078e0ac3 */
[----:B------:R-:W3:Y:S01]  /*49d0*/  I2F R127, R117 ;  /* 0x00000075007f7306 */ /* 0x000ee20000201400 */
[----:B-1----:R-:W-:Y:S01]  /*49e0*/  FFMA.FTZ R188, R188, -UR4, R113 ;  /* 0x80000004bcbc7c23 */ /* 0x002fe20008010071 */
[----:B------:R-:W-:Y:S02]  /*49f0*/  ISETP.GE.AND P0, PT, R191, UR11, PT ;  /* 0x0000000bbf007c0c */ /* 0x000fe4000bf06270 */
[----:B------:R-:W-:Y:S02]  /*4a00*/  IABS R59, R59 ;  /* 0x0000003b003b7213 */ /* 0x000fe40000000000 */
[----:B------:R-:W-:-:S02]  /*4a10*/  FSEL R208, R188, -INF , !P5 ;  /* 0xff800000bcd07808 */ /* 0x000fc40006800000 */
[----:B------:R-:W1:Y:S01]  /*4a20*/  I2F R139, R139 ;  /* 0x0000008b008b7306 */ /* 0x000e620000201400 */
[----:B------:R-:W-:Y:S01]  /*4a30*/  IMAD.MOV.U32 R123, RZ, RZ, R59 ;  /* 0x000000ffff7b7224 */ /* 0x000fe200078e003b */
[----:B------:R-:W-:Y:S01]  /*4a40*/  IABS R59, R75 ;  /* 0x0000004b003b7213 */ /* 0x000fe20000000000 */
[----:B--2---:R-:W-:Y:S01]  /*4a50*/  FFMA.FTZ R50, R67, -UR4, R50 ;  /* 0x8000000443327c23 */ /* 0x004fe20008010032 */
[----:B------:R-:W-:Y:S01]  /*4a60*/  ISETP.GE.AND P1, PT, R175, UR11, PT ;  /* 0x0000000baf007c0c */ /* 0x000fe2000bf26270 */
[----:B------:R-:W-:Y:S01]  /*4a70*/  IMAD.IADD R67, R216, 0x1, -R239 ;  /* 0x00000001d8437824 */ /* 0x000fe200078e0aef */
[----:B------:R-:W-:Y:S01]  /*4a80*/  FSEL R40, R40, -INF , !P0 ;  /* 0xff80000028287808 */ /* 0x000fe20004000000 */
[----:B------:R-:W-:Y:S01]  /*4a90*/  IMAD.MOV.U32 R75, RZ, RZ, R59 ;  /* 0x000000ffff4b7224 */ /* 0x000fe200078e003b */
[----:B------:R-:W-:Y:S01]  /*4aa0*/  IABS R59, R112 ;  /* 0x00000070003b7213 */ /* 0x000fe20000000000 */
[----:B------:R-:W2:Y:S01]  /*4ab0*/  I2F R134, R134 ;  /* 0x0000008600867306 */ /* 0x000ea20000201400 */
[----:B------:R-:W-:Y:S01]  /*4ac0*/  IABS R67, R67 ;  /* 0x0000004300437213 */ /* 0x000fe20000000000 */
[----:B---3--:R-:W-:Y:S01]  /*4ad0*/  FFMA.FTZ R100, R127, -UR4, R100 ;  /* 0x800000047f647c23 */ /* 0x008fe20008010064 */
[----:B------:R-:W-:Y:S01]  /*4ae0*/  FSEL R236, R50, -INF , !P4 ;  /* 0xff80000032ec7808 */ /* 0x000fe20006000000 */
[----:B------:R-:W-:Y:S01]  /*4af0*/  IMAD.MOV.U32 R117, RZ, RZ, R59 ;  /* 0x000000ffff757224 */ /* 0x000fe200078e003b */
[----:B------:R-:W-:Y:S01]  /*4b00*/  IABS R59, R66 ;  /* 0x00000042003b7213 */ /* 0x000fe20000000000 */
[----:B------:R-:W-:Y:S01]  /*4b10*/  IMAD.IADD R66, R216, 0x1, -R213 ;  /* 0x00000001d8427824 */ /* 0x000fe200078e0ad5 */
[----:B------:R-:W-:Y:S01]  /*4b20*/  FSEL R144, R100, -INF , !P0 ;  /* 0xff80000064907808 */ /* 0x000fe20004000000 */
[----:B------:R-:W-:Y:S01]  /*4b30*/  I2F R228, R228 ;  /* 0x000000e400e47306 */ /* 0x000fe20000201400 */
[----:B-1----:R-:W-:Y:S01]  /*4b40*/  FFMA.FTZ R110, R139, -UR4, R110 ;  /* 0x800000048b6e7c23 */ /* 0x002fe2000801006e */
[----:B------:R-:W-:Y:S01]  /*4b50*/  FSEL R150, R131, -INF , !P1 ;  /* 0xff80000083967808 */ /* 0x000fe20004800000 */
[----:B------:R-:W-:Y:S01]  /*4b60*/  IMAD.MOV.U32 R113, RZ, RZ, R59 ;  /* 0x000000ffff717224 */ /* 0x000fe200078e003b */
[----:B------:R-:W-:Y:S01]  /*4b70*/  IABS R59, R66 ;  /* 0x00000042003b7213 */ /* 0x000fe20000000000 */
[----:B------:R-:W-:-:S02]  /*4b80*/  IMAD.IADD R66, R224, 0x1, -R213 ;  /* 0x00000001e0427824 */ /* 0x000fc400078e0ad5 */
[----:B------:R-:W-:Y:S01]  /*4b90*/  IMAD.IADD R50, R224, 0x1, -R239 ;  /* 0x00000001e0327824 */ /* 0x000fe200078e0aef */
[----:B------:R-:W-:Y:S01]  /*4ba0*/  I2F R234, R234 ;  /* 0x000000ea00ea7306 */ /* 0x000fe20000201400 */
[----:B------:R-:W-:Y:S01]  /*4bb0*/  IMAD.MOV.U32 R232, RZ, RZ, R59 ;  /* 0x000000ffffe87224 */ /* 0x000fe200078e003b */
[----:B------:R-:W-:Y:S01]  /*4bc0*/  IABS R59, R66 ;  /* 0x00000042003b7213 */ /* 0x000fe20000000000 */
[----:B--2---:R-:W-:Y:S01]  /*4bd0*/  FFMA.FTZ R115, R134, -UR4, R115 ;  /* 0x8000000486737c23 */ /* 0x004fe20008010073 */
[----:B------:R-:W-:Y:S01]  /*4be0*/  FSEL R66, R53, -INF , !P5 ;  /* 0xff80000035427808 */ /* 0x000fe20006800000 */
[C---:B------:R-:W-:Y:S01]  /*4bf0*/  IMAD.IADD R53, R226.reuse, 0x1, -R213 ;  /* 0x00000001e2357824 */ /* 0x040fe200078e0ad5 */
[----:B------:R-:W-:Y:S01]  /*4c00*/  IABS R50, R50 ;  /* 0x0000003200327213 */ /* 0x000fe20000000000 */
[C---:B------:R-:W-:Y:S01]  /*4c10*/  IMAD.IADD R100, R226.reuse, 0x1, -R205 ;  /* 0x00000001e2647824 */ /* 0x040fe200078e0acd */
[----:B------:R-:W1:Y:S01]  /*4c20*/  I2F R133, R121 ;  /* 0x0000007900857306 */ /* 0x000e620000201400 */
[----:B------:R-:W-:Y:S01]  /*4c30*/  IMAD.IADD R112, R226, 0x1, -R233 ;  /* 0x00000001e2707824 */ /* 0x000fe200078e0ae9 */
[----:B------:R-:W-:-:S02]  /*4c40*/  IABS R53, R53 ;  /* 0x0000003500357213 */ /* 0x000fc40000000000 */
[----:B------:R-:W-:Y:S02]  /*4c50*/  FSEL R188, R115, -INF , !P5 ;  /* 0xff80000073bc7808 */ /* 0x000fe40006800000 */
[----:B------:R-:W-:Y:S01]  /*4c60*/  IABS R100, R100 ;  /* 0x0000006400647213 */ /* 0x000fe20000000000 */
[----:B------:R-:W-:Y:S01]  /*4c70*/  IMAD.MOV.U32 R250, RZ, RZ, R53 ;  /* 0x000000fffffa7224 */ /* 0x000fe200078e0035 */
[----:B------:R-:W-:Y:S01]  /*4c80*/  IABS R53, R55 ;  /* 0x0000003700357213 */ /* 0x000fe20000000000 */
[----:B------:R2:W3:Y:S01]  /*4c90*/  I2F R121, R54 ;  /* 0x0000003600797306 */ /* 0x0004e20000201400 */
[----:B------:R-:W-:Y:S01]  /*4ca0*/  IMAD.IADD R55, R224, 0x1, -R225 ;  /* 0x00000001e0377824 */ /* 0x000fe200078e0ae1 */
[----:B------:R-:W-:Y:S02]  /*4cb0*/  ISETP.GE.AND P5, PT, R199, UR11, PT ;  /* 0x0000000bc7007c0c */ /* 0x000fe4000bfa6270 */
[----:B------:R-:W-:Y:S02]  /*4cc0*/  IABS R105, R112 ;  /* 0x0000007000697213 */ /* 0x000fe40000000000 */
[----:B------:R-:W-:Y:S01]  /*4cd0*/  IABS R55, R55 ;  /* 0x0000003700377213 */ /* 0x000fe20000000000 */
[----:B-1----:R-:W-:Y:S01]  /*4ce0*/  FFMA.FTZ R107, R133, -UR4, R107 ;  /* 0x80000004856b7c23 */ /* 0x002fe2000801006b */
[----:B------:R-:W1:Y:S01]  /*4cf0*/  I2F R201, R201 ;  /* 0x000000c900c97306 */ /* 0x000e620000201400 */
[----:B------:R-:W-:-:S03]  /*4d00*/  FSEL R28, R28, -INF , !P5 ;  /* 0xff8000001c1c7808 */ /* 0x000fc60006800000 */
[----:B------:R-:W-:Y:S02]  /*4d10*/  FSEL R112, R107, -INF , !P1 ;  /* 0xff8000006b707808 */ /* 0x000fe40004800000 */
[----:B--2---:R-:W-:Y:S02]  /*4d20*/  FSEL R54, R166, -INF , !P6 ;  /* 0xff800000a6367808 */ /* 0x004fe40007000000 */
[----:B------:R2:W-:Y:S01]  /*4d30*/  I2F R134, R67 ;  /* 0x0000004300867306 */ /* 0x0005e20000201400 */
[----:B------:R-:W-:Y:S01]  /*4d40*/  FSEL R166, R108, -INF , !P4 ;  /* 0xff8000006ca67808 */ /* 0x000fe20006000000 */
[----:B---3--:R-:W-:Y:S01]  /*4d50*/  FFMA.FTZ R121, R121, -UR4, R101 ;  /* 0x8000000479797c23 */ /* 0x008fe20008010065 */
[----:B------:R-:W-:Y:S01]  /*4d60*/  FSEL R108, R110, -INF , !P4 ;  /* 0xff8000006e6c7808 */ /* 0x000fe20006000000 */
[----:B------:R-:W-:Y:S01]  /*4d70*/  IMAD.IADD R110, R226, 0x1, -R239 ;  /* 0x00000001e26e7824 */ /* 0x000fe200078e0aef */
[----:B------:R-:W-:Y:S01]  /*4d80*/  ISETP.GE.AND P4, PT, R213, UR11, PT ;  /* 0x0000000bd5007c0c */ /* 0x000fe2000bf86270 */
[----:B------:R-:W-:Y:S01]  /*4d90*/  IMAD.IADD R101, R224, 0x1, -R211 ;  /* 0x00000001e0657824 */ /* 0x000fe200078e0ad3 */
[----:B------:R-:W-:Y:S01]  /*4da0*/  IADD3 R213, R219, 0x1000, RZ ;  /* 0x00001000dbd57810 */ /* 0x000fe20007ffe0ff */
[----:B------:R-:W3:Y:S01]  /*4db0*/  I2F R129, R129 ;  /* 0x0000008100817306 */ /* 0x000ee20000201400 */
[----:B------:R-:W-:Y:S01]  /*4dc0*/  IABS R110, R110 ;  /* 0x0000006e006e7213 */ /* 0x000fe20000000000 */
[----:B-1----:R-:W-:Y:S01]  /*4dd0*/  FFMA.FTZ R114, R201, -UR4, R114 ;  /* 0x80000004c9727c23 */ /* 0x002fe20008010072 */
[----:B------:R-:W-:-:S03]  /*4de0*/  IABS R101, R101 ;  /* 0x0000006500657213 */ /* 0x000fc60000000000 */
[----:B------:R-:W-:Y:S01]  /*4df0*/  IMAD.MOV.U32 R230, RZ, RZ, R110 ;  /* 0x000000ffffe67224 */ /* 0x000fe200078e006e */
[----:B------:R-:W-:Y:S01]  /*4e00*/  FSEL R190, R114, -INF , !P6 ;  /* 0xff80000072be7808 */ /* 0x000fe20007000000 */
[----:B--2---:R-:W-:Y:S01]  /*4e10*/  FFMA.FTZ R67, R228, -UR4, R51 ;  /* 0x80000004e4437c23 */ /* 0x004fe20008010033 */
[----:B------:R-:W1:Y:S01]  /*4e20*/  I2F R53, R53 ;  /* 0x0000003500357306 */ /* 0x000e620000201400 */
[----:B------:R-:W-:Y:S01]  /*4e30*/  IMAD.IADD R51, R216, 0x1, -R235 ;  /* 0x00000001d8337824 */ /* 0x000fe200078e0aeb */
[----:B------:R-:W-:Y:S01]  /*4e40*/  ISETP.GE.AND P6, PT, R195, UR11, PT ;  /* 0x0000000bc3007c0c */ /* 0x000fe2000bfc6270 */
[----:B------:R-:W-:Y:S02]  /*4e50*/  FFMA.FTZ R110, R234, -UR4, R111 ;  /* 0x80000004ea6e7c23 */ /* 0x000fe4000801006f */
[----:B------:R-:W-:Y:S01]  /*4e60*/  FFMA.FTZ R234, R79, -UR4, R46 ;  /* 0x800000044fea7c23 */ /* 0x000fe2000801002e */
[----:B------:R-:W-:Y:S01]  /*4e70*/  IABS R51, R51 ;  /* 0x0000003300337213 */ /* 0x000fe20000000000 */
[----:B---3--:R-:W-:Y:S01]  /*4e80*/  FFMA.FTZ R102, R129, -UR4, R102 ;  /* 0x8000000481667c23 */ /* 0x008fe20008010066 */
[----:B------:R2:W3:Y:S01]  /*4e90*/  I2F R244, R59 ;  /* 0x0000003b00f47306 */ /* 0x0004e20000201400 */
[----:B------:R-:W-:Y:S01]  /*4ea0*/  IMAD.IADD R46, R216, 0x1, -R233 ;  /* 0x00000001d82e7824 */ /* 0x000fe200078e0ae9 */
[----:B------:R-:W-:Y:S01]  /*4eb0*/  FSEL R234, R234, -INF , !P2 ;  /* 0xff800000eaea7808 */ /* 0x000fe20005000000 */
[----:B------:R-:W-:Y:S01]  /*4ec0*/  FFMA.FTZ R35, R134, -UR4, R35 ;  /* 0x8000000486237c23 */ /* 0x000fe20008010023 */
[----:B------:R-:W-:Y:S01]  /*4ed0*/  FSEL R114, R102, -INF , !P0 ;  /* 0xff80000066727808 */ /* 0x000fe20004000000 */
[----:B------:R-:W-:Y:S01]  /*4ee0*/  IMAD.IADD R102, R216, 0x1, -R211 ;  /* 0x00000001d8667824 */ /* 0x000fe200078e0ad3 */
[----:B------:R-:W-:-:S02]  /*4ef0*/  IABS R46, R46 ;  /* 0x0000002e002e7213 */ /* 0x000fc40000000000 */
[----:B------:R4:W5:Y:S01]  /*4f00*/  I2F R228, R50 ;  /* 0x0000003200e47306 */ /* 0x0009620000201400 */
[----:B-1----:R-:W-:Y:S01]  /*4f10*/  FFMA.FTZ R33, R53, -UR4, R34 ;  /* 0x8000000435217c23 */ /* 0x002fe20008010022 */
[----:B------:R-:W-:Y:S01]  /*4f20*/  IABS R102, R102 ;  /* 0x0000006600667213 */ /* 0x000fe20000000000 */
[----:B------:R-:W-:Y:S01]  /*4f30*/  IMAD.IADD R53, R224, 0x1, -R161 ;  /* 0x00000001e0357824 */ /* 0x000fe200078e0aa1 */
[----:B------:R-:W-:Y:S02]  /*4f40*/  FSEL R110, R110, -INF , !P3 ;  /* 0xff8000006e6e7808 */ /* 0x000fe40005800000 */
[----:B------:R-:W-:Y:S01]  /*4f50*/  FSEL R184, R121, -INF , !P6 ;  /* 0xff80000079b87808 */ /* 0x000fe20007000000 */
[----:B--2---:R-:W-:Y:S01]  /*4f60*/  IMAD.IADD R59, R226, 0x1, -R225 ;  /* 0x00000001e23b7824 */ /* 0x004fe200078e0ae1 */
[----:B------:R-:W1:Y:S01]  /*4f70*/  I2F R113, R113 ;  /* 0x0000007100717306 */ /* 0x000e620000201400 */
[----:B------:R-:W-:Y:S01]  /*4f80*/  IABS R53, R53 ;  /* 0x0000003500357213 */ /* 0x000fe20000000000 */
[----:B---3--:R-:W-:-:S02]  /*4f90*/  FFMA.FTZ R97, R244, -UR4, R97 ;  /* 0x80000004f4617c23 */ /* 0x008fc40008010061 */
[----:B------:R-:W-:Y:S02]  /*4fa0*/  IABS R59, R59 ;  /* 0x0000003b003b7213 */ /* 0x000fe40000000000 */
[----:B----4-:R-:W-:Y:S02]  /*4fb0*/  FSEL R50, R49, -INF , !P3 ;  /* 0xff80000031327808 */ /* 0x010fe40005800000 */
[----:B------:R-:W2:Y:S01]  /*4fc0*/  I2F R117, R117 ;  /* 0x0000007500757306 */ /* 0x000ea20000201400 */
[----:B------:R-:W-:Y:S01]  /*4fd0*/  FSEL R49, R67, -INF , !P3 ;  /* 0xff80000043317808 */ /* 0x000fe20005800000 */
[----:B------:R-:W-:Y:S01]  /*4fe0*/  IMAD.IADD R67, R226, 0x1, -R235 ;  /* 0x00000001e2437824 */ /* 0x000fe200078e0aeb */
[----:B------:R-:W-:Y:S01]  /*4ff0*/  ISETP.GE.AND P3, PT, R225, UR11, PT ;  /* 0x0000000be1007c0c */ /* 0x000fe2000bf66270 */
[----:B-----5:R-:W-:Y:S01]  /*5000*/  FFMA.FTZ R93, R228, -UR4, R93 ;  /* 0x80000004e45d7c23 */ /* 0x020fe2000801005d */
[----:B------:R-:W-:Y:S01]  /*5010*/  FSEL R146, R97, -INF , !P4 ;  /* 0xff80000061927808 */ /* 0x000fe20006000000 */
[----:B------:R-:W-:Y:S01]  /*5020*/  IMAD.IADD R97, R216, 0x1, -R161 ;  /* 0x00000001d8617824 */ /* 0x000fe200078e0aa1 */
[----:B------:R-:W-:Y:S01]  /*5030*/  IABS R111, R67 ;  /* 0x00000043006f7213 */ /* 0x000fe20000000000 */
[----:B------:R-:W3:Y:S01]  /*5040*/  I2F R135, R135 ;  /* 0x0000008700877306 */ /* 0x000ee20000201400 */
[----:B-1----:R-:W-:Y:S01]  /*5050*/  FFMA.FTZ R113, R113, -UR4, R98 ;  /* 0x8000000471717c23 */ /* 0x002fe20008010062 */
[----:B------:R-:W-:-:S02]  /*5060*/  FSEL R24, R149, -INF , !P3 ;  /* 0xff80000095187808 */ /* 0x000fc40005800000 */
[----:B------:R-:W-:Y:S02]  /*5070*/  FSEL R33, R33, -INF , !P3 ;  /* 0xff80000021217808 */ /* 0x000fe40005800000 */
[----:B------:R-:W-:Y:S02]  /*5080*/  IABS R97, R97 ;  /* 0x0000006100617213 */ /* 0x000fe40000000000 */
[----:B------:R-:W1:Y:S01]  /*5090*/  I2F R137, R137 ;  /* 0x0000008900897306 */ /* 0x000e620000201400 */
[----:B--2---:R-:W-:-:S05]  /*50a0*/  FFMA.FTZ R96, R117, -UR4, R96 ;  /* 0x8000000475607c23 */ /* 0x004fca0008010060 */
[----:B------:R-:W-:Y:S02]  /*50b0*/  FSEL R186, R96, -INF , !P5 ;  /* 0xff80000060ba7808 */ /* 0x000fe40006800000 */
[----:B------:R-:W-:Y:S01]  /*50c0*/  I2F R51, R51 ;  /* 0x0000003300337306 */ /* 0x000fe20000201400 */
[----:B---3--:R-:W-:-:S07]  /*50d0*/  FFMA.FTZ R104, R135, -UR4, R104 ;  /* 0x8000000487687c23 */ /* 0x008fce0008010068 */
[----:B------:R-:W2:Y:S01]  /*50e0*/  I2F R119, R119 ;  /* 0x0000007700777306 */ /* 0x000ea20000201400 */
[----:B-1----:R-:W-:Y:S01]  /*50f0*/  FFMA.FTZ R137, R137, -UR4, R106 ;  /* 0x8000000489897c23 */ /* 0x002fe2000801006a */
[----:B------:R-:W-:-:S04]  /*5100*/  FSEL R106, R104, -INF , !P2 ;  /* 0xff800000686a7808 */ /* 0x000fc80005000000 */
[----:B------:R-:W-:Y:S02]  /*5110*/  FSEL R104, R137, -INF , !P2 ;  /* 0xff80000089687808 */ /* 0x000fe40005000000 */
[----:B------:R-:W1:Y:S01]  /*5120*/  I2F R232, R232 ;  /* 0x000000e800e87306 */ /* 0x000e620000201400 */
[----:B------:R-:W-:-:S04]  /*5130*/  ISETP.GE.AND P2, PT, R239, UR11, PT ;  /* 0x0000000bef007c0c */ /* 0x000fc8000bf46270 */
[----:B------:R-:W-:Y:S02]  /*5140*/  FSEL R225, R35, -INF , !P2 ;  /* 0xff80000023e17808 */ /* 0x000fe40005000000 */
[----:B------:R-:W-:Y:S01]  /*5150*/  FSEL R32, R32, -INF , !P2 ;  /* 0xff80000020207808 */ /* 0x000fe20005000000 */
[----:B------:R-:W3:Y:S01]  /*5160*/  I2F R250, R250 ;  /* 0x000000fa00fa7306 */ /* 0x000ee20000201400 */
[----:B--2---:R-:W-:Y:S01]  /*5170*/  FFMA.FTZ R119, R119, -UR4, R43 ;  /* 0x8000000477777c23 */ /* 0x004fe2000801002b */
[----:B------:R-:W-:Y:S01]  /*5180*/  FSEL R182, R93, -INF , !P2 ;  /* 0xff8000005db67808 */ /* 0x000fe20005000000 */
[----:B------:R-:W-:Y:S02]  /*5190*/  IMAD.MOV.U32 R43, RZ, RZ, R100 ;  /* 0x000000ffff2b7224 */ /* 0x000fe400078e0064 */
[----:B------:R-:W-:-:S03]  /*51a0*/  IMAD.MOV.U32 R100, RZ, RZ, R102 ;  /* 0x000000ffff647224 */ /* 0x000fc600078e0066 */
[----:B------:R2:W4:Y:S01]  /*51b0*/  I2F R67, R109 ;  /* 0x0000006d00437306 */ /* 0x0005220000201400 */
[----:B-1----:R-:W-:-:S07]  /*51c0*/  FFMA.FTZ R39, R232, -UR4, R39 ;  /* 0x80000004e8277c23 */ /* 0x002fce0008010027 */
[----:B------:R-:W1:Y:S01]  /*51d0*/  I2F R55, R55 ;  /* 0x0000003700377306 */ /* 0x000e620000201400 */
[----:B---3--:R-:W-:-:S05]  /*51e0*/  FFMA.FTZ R96, R250, -UR4, R99 ;  /* 0x80000004fa607c23 */ /* 0x008fca0008010063 */
[----:B------:R-:W-:Y:S01]  /*51f0*/  FSEL R96, R96, -INF , !P4 ;  /* 0xff80000060607808 */ /* 0x000fe20006000000 */
[----:B--2---:R-:W-:Y:S01]  /*5200*/  IMAD.IADD R109, R224, 0x1, -R233 ;  /* 0x00000001e06d7824 */ /* 0x004fe200078e0ae9 */
[----:B------:R-:W2:Y:S01]  /*5210*/  I2F R59, R59 ;  /* 0x0000003b003b7306 */ /* 0x000ea20000201400 */
[----:B----4-:R-:W-:Y:S02]  /*5220*/  FFMA.FTZ R67, R67, -UR4, R88 ;  /* 0x8000000443437c23 */ /* 0x010fe40008010058 */
[----:B-1----:R-:W-:-:S05]  /*5230*/  FFMA.FTZ R92, R55, -UR4, R92 ;  /* 0x80000004375c7c23 */ /* 0x002fca000801005c */
[----:B------:R-:W1:Y:S01]  /*5240*/  I2F R230, R230 ;  /* 0x000000e600e67306 */ /* 0x000e620000201400 */
[----:B------:R-:W-:Y:S01]  /*5250*/  IMAD.IADD R55, R224, 0x1, -R163 ;  /* 0x00000001e0377824 */ /* 0x000fe200078e0aa3 */
[----:B------:R-:W-:-:S04]  /*5260*/  FSEL R92, R92, -INF , !P3 ;  /* 0xff8000005c5c7808 */ /* 0x000fc80005800000 */
[----:B------:R-:W-:Y:S02]  /*5270*/  IABS R55, R55 ;  /* 0x0000003700377213 */ /* 0x000fe40000000000 */
[----:B------:R3:W4:Y:S01]  /*5280*/  I2F R79, R111 ;  /* 0x0000006f004f7306 */ /* 0x0007220000201400 */
[----:B--2---:R-:W-:-:S05]  /*5290*/  FFMA.FTZ R34, R59, -UR4, R94 ;  /* 0x800000043b227c23 */ /* 0x004fca000801005e */
[----:B------:R-:W-:Y:S02]  /*52a0*/  FSEL R34, R34, -INF , !P3 ;  /* 0xff80000022227808 */ /* 0x000fe40005800000 */
[----:B------:R-:W2:Y:S01]  /*52b0*/  I2F R125, R125 ;  /* 0x0000007d007d7306 */ /* 0x000ea20000201400 */
[----:B-1----:R-:W-:Y:S01]  /*52c0*/  FFMA.FTZ R95, R230, -UR4, R95 ;  /* 0x80000004e65f7c23 */ /* 0x002fe2000801005f */
[----:B------:R-:W-:Y:S01]  /*52d0*/  ISETP.GE.AND P3, PT, R161, UR11, PT ;  /* 0x0000000ba1007c0c */ /* 0x000fe2000bf66270 */
[----:B------:R-:W-:-:S05]  /*52e0*/  IMAD.IADD R161, R226, 0x1, -R161 ;  /* 0x00000001e2a17824 */ /* 0x000fca00078e0aa1 */
[----:B------:R-:W1:Y:S01]  /*52f0*/  I2F R75, R75 ;  /* 0x0000004b004b7306 */ /* 0x000e620000201400 */
[----:B---3--:R-:W-:Y:S01]  /*5300*/  IABS R111, R109 ;  /* 0x0000006d006f7213 */ /* 0x008fe20000000000 */
[----:B------:R-:W-:Y:S01]  /*5310*/  FFMA.FTZ R109, R71, -UR4, R47 ;  /* 0x80000004476d7c23 */ /* 0x000fe2000801002f */
[----:B------:R-:W-:Y:S01]  /*5320*/  IABS R161, R161 ;  /* 0x000000a100a17213 */ /* 0x000fe20000000000 */
[--C-:B------:R-:W-:Y:S02]  /*5330*/  IMAD.IADD R47, R216, 0x1, -R205.reuse ;  /* 0x00000001d82f7824 */ /* 0x100fe400078e0acd */
[----:B----4-:R-:W-:Y:S01]  /*5340*/  FFMA.FTZ R79, R79, -UR4, R90 ;  /* 0x800000044f4f7c23 */ /* 0x010fe2000801005a */
[----:B------:R-:W-:Y:S01]  /*5350*/  FSEL R90, R95, -INF , !P2 ;  /* 0xff8000005f5a7808 */ /* 0x000fe20005000000 */
[----:B------:R3:W4:Y:S01]  /*5360*/  I2F R98, R101 ;  /* 0x0000006500627306 */ /* 0x0007220000201400 */
[----:B------:R-:W-:Y:S01]  /*5370*/  IABS R47, R47 ;  /* 0x0000002f002f7213 */ /* 0x000fe20000000000 */
[----:B--2---:R-:W-:Y:S01]  /*5380*/  FFMA.FTZ R125, R125, -UR4, R42 ;  /* 0x800000047d7d7c23 */ /* 0x004fe2000801002a */
[----:B------:R-:W-:Y:S01]  /*5390*/  ISETP.GE.AND P2, PT, R163, UR11, PT ;  /* 0x0000000ba3007c0c */ /* 0x000fe2000bf46270 */
[----:B------:R-:W-:-:S02]  /*53a0*/  IMAD.IADD R42, R224, 0x1, -R205 ;  /* 0x00000001e02a7824 */ /* 0x000fc400078e0acd */
[----:B------:R-:W-:Y:S02]  /*53b0*/  IMAD.IADD R224, R224, 0x1, -R203 ;  /* 0x00000001e0e07824 */ /* 0x000fe400078e0acb */
[----:B------:R2:W5:Y:S01]  /*53c0*/  I2F R134, R53 ;  /* 0x0000003500867306 */ /* 0x0005620000201400 */
[----:B-1----:R-:W-:Y:S01]  /*53d0*/  FFMA.FTZ R38, R75, -UR4, R38 ;  /* 0x800000044b267c23 */ /* 0x002fe20008010026 */
[----:B------:R-:W-:Y:S01]  /*53e0*/  IABS R42, R42 ;  /* 0x0000002a002a7213 */ /* 0x000fe20000000000 */
[----:B------:R-:W-:Y:S01]  /*53f0*/  IMAD.IADD R75, R226, 0x1, -R167 ;  /* 0x00000001e24b7824 */ /* 0x000fe200078e0aa7 */
[----:B------:R-:W-:Y:S02]  /*5400*/  IABS R224, R224 ;  /* 0x000000e000e07213 */ /* 0x000fe40000000000 */
[----:B------:R-:W-:Y:S01]  /*5410*/  FSEL R229, R38, -INF , !P5 ;  /* 0xff80000026e57808 */ /* 0x000fe20006800000 */
[----:B---3--:R-:W-:Y:S01]  /*5420*/  IMAD.MOV.U32 R101, RZ, RZ, R36 ;  /* 0x000000ffff657224 */ /* 0x008fe200078e0024 */
[----:B------:R-:W-:Y:S01]  /*5430*/  IABS R36, R37 ;  /* 0x0000002500247213 */ /* 0x000fe20000000000 */
[----:B------:R-:W1:Y:S01]  /*5440*/  I2F R155, R155 ;  /* 0x0000009b009b7306 */ /* 0x000e620000201400 */
[----:B------:R-:W-:Y:S01]  /*5450*/  IABS R75, R75 ;  /* 0x0000004b004b7213 */ /* 0x000fe20000000000 */
[----:B----4-:R-:W-:Y:S01]  /*5460*/  FFMA.FTZ R85, R98, -UR4, R85 ;  /* 0x8000000462557c23 */ /* 0x010fe20008010055 */
[----:B------:R-:W-:Y:S01]  /*5470*/  FSEL R38, R113, -INF , !P5 ;  /* 0xff80000071267808 */ /* 0x000fe20006800000 */
[----:B------:R-:W-:Y:S01]  /*5480*/  IMAD.MOV.U32 R99, RZ, RZ, R36 ;  /* 0x000000ffff637224 */ /* 0x000fe200078e0024 */
[----:B------:R-:W-:Y:S01]  /*5490*/  FSEL R36, R156, -INF , !P4 ;  /* 0xff8000009c247808 */ /* 0x000fe20006000000 */
[----:B--2---:R-:W-:Y:S01]  /*54a0*/  FFMA.FTZ R53, R51, -UR4, R26 ;  /* 0x8000000433357c23 */ /* 0x004fe2000801001a */
[----:B------:R-:W-:Y:S01]  /*54b0*/  ISETP.GE.AND P5, PT, R211, UR11, PT ;  /* 0x0000000bd3007c0c */ /* 0x000fe2000bfa6270 */
[C---:B------:R-:W-:Y:S01]  /*54c0*/  IMAD.IADD R26, R216.reuse, 0x1, -R163 ;  /* 0x00000001d81a7824 */ /* 0x040fe200078e0aa3 */
[----:B------:R2:W3:Y:S01]  /*54d0*/  I2F R248, R46 ;  /* 0x0000002e00f87306 */ /* 0x0004e20000201400 */
[----:B------:R-:W-:-:S02]  /*54e0*/  IMAD.IADD R216, R216, 0x1, -R203 ;  /* 0x00000001d8d87824 */ /* 0x000fc400078e0acb */
[----:B------:R-:W-:Y:S01]  /*54f0*/  IMAD.IADD R163, R226, 0x1, -R163 ;  /* 0x00000001e2a37824 */ /* 0x000fe200078e0aa3 */
[----:B------:R-:W-:Y:S01]  /*5500*/  IABS R26, R26 ;  /* 0x0000001a001a7213 */ /* 0x000fe20000000000 */
[----:B-----5:R-:W-:Y:S01]  /*5510*/  FFMA.FTZ R81, R134, -UR4, R81 ;  /* 0x8000000486517c23 */ /* 0x020fe20008010051 */
[----:B------:R-:W-:Y:S01]  /*5520*/  IABS R158, R216 ;  /* 0x000000d8009e7213 */ /* 0x000fe20000000000 */
[----:B-1----:R-:W-:Y:S01]  /*5530*/  FFMA.FTZ R155, R155, -UR4, R8 ;  /* 0x800000049b9b7c23 */ /* 0x002fe20008010008 */
[----:B------:R-:W1:Y:S01]  /*5540*/  I2F R214, R214 ;  /* 0x000000d600d67306 */ /* 0x000e620000201400 */
[----:B------:R-:W-:Y:S02]  /*5550*/  IABS R163, R163 ;  /* 0x000000a300a37213 */ /* 0x000fe40000000000 */
[----:B------:R-:W-:Y:S02]  /*5560*/  IADD3 R216, R219, 0x400, RZ ;  /* 0x00000400dbd87810 */ /* 0x000fe40007ffe0ff */
[----:B--2---:R-:W-:-:S03]  /*5570*/  FSEL R46, R45, -INF , !P1 ;  /* 0xff8000002d2e7808 */ /* 0x004fc60004800000 */
[----:B------:R2:W4:Y:S01]  /*5580*/  I2F R107, R47 ;  /* 0x0000002f006b7306 */ /* 0x0005220000201400 */
[----:B------:R-:W-:Y:S01]  /*5590*/  FSEL R45, R109, -INF , !P1 ;  /* 0xff8000006d2d7808 */ /* 0x000fe20004800000 */
[----:B---3--:R-:W-:Y:S01]  /*55a0*/  FFMA.FTZ R248, R248, -UR4, R27 ;  /* 0x80000004f8f87c23 */ /* 0x008fe2000801001b */
[----:B------:R-:W-:-:S04]  /*55b0*/  ISETP.GE.AND P1, PT, R235, UR11, PT ;  /* 0x0000000beb007c0c */ /* 0x000fc8000bf26270 */
[----:B------:R-:W-:Y:S01]  /*55c0*/  FSEL R35, R53, -INF , !P1 ;  /* 0xff80000035237808 */ /* 0x000fe20004800000 */
[----:B------:R-:W3:Y:S01]  /*55d0*/  I2F R154, R154 ;  /* 0x0000009a009a7306 */ /* 0x000ee20000201400 */
[----:B------:R-:W-:Y:S01]  /*55e0*/  FSEL R94, R67, -INF , !P1 ;  /* 0xff800000435e7808 */ /* 0x000fe20004800000 */
[----:B-1----:R-:W-:Y:S01]  /*55f0*/  FFMA.FTZ R8, R214, -UR4, R9 ;  /* 0x80000004d6087c23 */ /* 0x002fe20008010009 */
[----:B------:R-:W-:Y:S02]  /*5600*/  FSEL R88, R79, -INF , !P1 ;  /* 0xff8000004f587808 */ /* 0x000fe40004800000 */
[----:B------:R-:W-:-:S03]  /*5610*/  IADD3 R214, R219, 0xc00, RZ ;  /* 0x00000c00dbd67810 */ /* 0x000fc60007ffe0ff */
[----:B------:R-:W1:Y:S01]  /*5620*/  I2F R71, R111 ;  /* 0x0000006f00477306 */ /* 0x000e620000201400 */
[----:B--2---:R-:W-:Y:S01]  /*5630*/  FSEL R47, R125, -INF , !P0 ;  /* 0xff8000007d2f7808 */ /* 0x004fe20004000000 */
[----:B----4-:R-:W-:Y:S01]  /*5640*/  FFMA.FTZ R107, R107, -UR4, R18 ;  /* 0x800000046b6b7c23 */ /* 0x010fe20008010012 */
[----:B------:R-:W-:-:S05]  /*5650*/  ISETP.GE.AND P0, PT, R233, UR11, PT ;  /* 0x0000000be9007c0c */ /* 0x000fca000bf06270 */
[----:B------:R-:W2:Y:S01]  /*5660*/  I2F R105, R105 ;  /* 0x0000006900697306 */ /* 0x000ea20000201400 */
[----:B---3--:R-:W-:-:S05]  /*5670*/  FFMA.FTZ R20, R154, -UR4, R25 ;  /* 0x800000049a147c23 */ /* 0x008fca0008010019 */
[----:B------:R-:W-:Y:S02]  /*5680*/  FSEL R20, R20, -INF , !P0 ;  /* 0xff80000014147808 */ /* 0x000fe40004000000 */
[----:B------:R-:W3:Y:S01]  /*5690*/  I2F R73, R73 ;  /* 0x0000004900497306 */ /* 0x000ee20000201400 */
[----:B-1----:R-:W-:-:S07]  /*56a0*/  FFMA.FTZ R71, R71, -UR4, R89 ;  /* 0x8000000447477c23 */ /* 0x002fce0008010059 */
[----:B------:R1:W-:Y:S01]  /*56b0*/  I2F R102, R29 ;  /* 0x0000001d00667306 */ /* 0x0003e20000201400 */
[----:B--2---:R-:W-:-:S07]  /*56c0*/  FFMA.FTZ R91, R105, -UR4, R91 ;  /* 0x80000004695b7c23 */ /* 0x004fce000801005b */
[----:B------:R-:W2:Y:S01]  /*56d0*/  I2F R212, R212 ;  /* 0x000000d400d47306 */ /* 0x000ea20000201400 */
[----:B---3--:R-:W-:Y:S01]  /*56e0*/  FFMA.FTZ R73, R73, -UR4, R12 ;  /* 0x8000000449497c23 */ /* 0x008fe2000801000c */
[----:B-1----:R-:W-:-:S06]  /*56f0*/  FSEL R29, R39, -INF , !P4 ;  /* 0xff800000271d7808 */ /* 0x002fcc0006000000 */
[----:B------:R-:W1:Y:S01]  /*5700*/  I2F R100, R100 ;  /* 0x0000006400647306 */ /* 0x000e620000201400 */
[----:B------:R-:W-:Y:S01]  /*5710*/  ISETP.GE.AND P4, PT, R167, UR11, PT ;  /* 0x0000000ba7007c0c */ /* 0x000fe2000bf86270 */
[----:B--2---:R-:W-:-:S06]  /*5720*/  FFMA.FTZ R12, R212, -UR4, R13 ;  /* 0x80000004d40c7c23 */ /* 0x004fcc000801000d */
[----:B------:R-:W2:Y:S01]  /*5730*/  I2F R39, R99 ;  /* 0x0000006300277306 */ /* 0x000ea20000201400 */
[----:B------:R-:W-:Y:S02]  /*5740*/  IADD3 R212, R219, 0x1400, RZ ;  /* 0x00001400dbd47810 */ /* 0x000fe40007ffe0ff */
[----:B------:R-:W-:-:S05]  /*5750*/  FSEL R12, R12, -INF , !P3 ;  /* 0xff8000000c0c7808 */ /* 0x000fca0005800000 */
[----:B------:R3:W4:Y:S01]  /*5760*/  I2F R51, R26 ;  /* 0x0000001a00337306 */ /* 0x0007220000201400 */
[----:B-1----:R-:W-:Y:S01]  /*5770*/  FFMA.FTZ R31, R100, -UR4, R19 ;  /* 0x80000004641f7c23 */ /* 0x002fe20008010013 */
[----:B------:R-:W-:-:S04]  /*5780*/  FSEL R19, R71, -INF , !P0 ;  /* 0xff80000047137808 */ /* 0x000fc80004000000 */
[----:B------:R-:W-:Y:S02]  /*5790*/  FSEL R31, R31, -INF , !P5 ;  /* 0xff8000001f1f7808 */ /* 0x000fe40006800000 */
[----:B------:R-:W1:Y:S01]  /*57a0*/  I2F R123, R123 ;  /* 0x0000007b007b7306 */ /* 0x000e620000201400 */
[----:B--2---:R-:W-:Y:S01]  /*57b0*/  FFMA.FTZ R13, R39, -UR4, R80 ;  /* 0x80000004270d7c23 */ /* 0x004fe20008010050 */
[----:B------:R-:W-:Y:S02]  /*57c0*/  FSEL R39, R248, -INF , !P0 ;  /* 0xff800000f8277808 */ /* 0x000fe40004000000 */
[----:B------:R-:W-:Y:S02]  /*57d0*/  FSEL R248, R91, -INF , !P0 ;  /* 0xff8000005bf87808 */ /* 0x000fe40004000000 */
[----:B------:R-:W-:Y:S02]  /*57e0*/  PLOP3.LUT P0, PT, PT, PT, UP0, 0x80, 0x0 ;  /* 0x000000000000781c */ /* 0x000fe40003f0f008 */
[----:B---3--:R-:W-:Y:S01]  /*57f0*/  FSEL R26, R159, -INF , !P1 ;  /* 0xff8000009f1a7808 */ /* 0x008fe20004800000 */
[----:B------:R-:W2:Y:S01]  /*5800*/  I2F R77, R77 ;  /* 0x0000004d004d7306 */ /* 0x000ea20000201400 */
[----:B------:R-:W-:Y:S01]  /*5810*/  ISETP.GE.AND P1, PT, R203, UR11, PT ;  /* 0x0000000bcb007c0c */ /* 0x000fe2000bf26270 */
[----:B------:R-:W-:Y:S01]  /*5820*/  IMAD.IADD R203, R226, 0x1, -R203 ;  /* 0x00000001e2cb7824 */ /* 0x000fe200078e0acb */
[----:B------:R-:W-:Y:S01]  /*5830*/  FSEL R13, R13, -INF , !P4 ;  /* 0xff8000000d0d7808 */ /* 0x000fe20006000000 */
[----:B----4-:R-:W-:Y:S01]  /*5840*/  FFMA.FTZ R23, R51, -UR4, R10 ;  /* 0x8000000433177c23 */ /* 0x010fe2000801000a */
[----:B------:R-:W-:-:S02]  /*5850*/  FSEL R10, R155, -INF , !P2 ;  /* 0xff8000009b0a7808 */ /* 0x000fc40005000000 */
[----:B------:R-:W-:Y:S01]  /*5860*/  IABS R203, R203 ;  /* 0x000000cb00cb7213 */ /* 0x000fe20000000000 */
[----:B------:R3:W4:Y:S01]  /*5870*/  I2F R109, R42 ;  /* 0x0000002a006d7306 */ /* 0x0007220000201400 */
[----:B-1----:R-:W-:Y:S01]  /*5880*/  FFMA.FTZ R103, R123, -UR4, R103 ;  /* 0x800000047b677c23 */ /* 0x002fe20008010067 */
[----:B------:R-:W-:Y:S02]  /*5890*/  FSEL R23, R23, -INF , !P2 ;  /* 0xff80000017177808 */ /* 0x000fe40005000000 */
[----:B------:R-:W-:Y:S02]  /*58a0*/  FSEL R8, R8, -INF , !P1 ;  /* 0xff80000008087808 */ /* 0x000fe40004800000 */
[----:B------:R-:W-:Y:S02]  /*58b0*/  FSEL R140, R103, -INF , !P6 ;  /* 0xff800000678c7808 */ /* 0x000fe40007000000 */
[----:B------:R-:W1:Y:S01]  /*58c0*/  I2F R43, R43 ;  /* 0x0000002b002b7306 */ /* 0x000e620000201400 */
[----:B--2---:R-:W-:-:S02]  /*58d0*/  FFMA.FTZ R77, R77, -UR4, R16 ;  /* 0x800000044d4d7c23 */ /* 0x004fc40008010010 */
[----:B------:R-:W-:-:S05]  /*58e0*/  FFMA.FTZ R16, R210, -UR4, R17 ;  /* 0x80000004d2107c23 */ /* 0x000fca0008010011 */
[----:B------:R-:W2:Y:S01]  /*58f0*/  I2F R22, R224 ;  /* 0x000000e000167306 */ /* 0x000ea20000201400 */
[----:B---3--:R-:W-:Y:S01]  /*5900*/  FSEL R42, R41, -INF , !P6 ;  /* 0xff800000292a7808 */ /* 0x008fe20007000000 */
[----:B----4-:R-:W-:Y:S01]  /*5910*/  FFMA.FTZ R17, R109, -UR4, R84 ;  /* 0x800000046d117c23 */ /* 0x010fe20008010054 */
[----:B------:R-:W-:Y:S01]  /*5920*/  FSEL R41, R119, -INF , !P6 ;  /* 0xff80000077297808 */ /* 0x000fe20007000000 */
[----:B------:R-:W-:Y:S01]  /*5930*/  FFMA.FTZ R84, R102, -UR4, R87 ;  /* 0x8000000466547c23 */ /* 0x000fe20008010057 */
[----:B------:R-:W-:Y:S02]  /*5940*/  ISETP.GE.AND P6, PT, R205, UR11, PT ;  /* 0x0000000bcd007c0c */ /* 0x000fe4000bfc6270 */
[----:B------:R-:W-:Y:S01]  /*5950*/  FSEL R16, R16, -INF , !P5 ;  /* 0xff80000010107808 */ /* 0x000fe20006800000 */
[----:B------:R-:W3:Y:S01]  /*5960*/  I2F R37, R101 ;  /* 0x0000006500257306 */ /* 0x000ee20000201400 */
[----:B-1----:R-:W-:Y:S01]  /*5970*/  FFMA.FTZ R86, R43, -UR4, R86 ;  /* 0x800000042b567c23 */ /* 0x002fe20008010056 */
[----:B------:R-:W-:-:S02]  /*5980*/  FSEL R17, R17, -INF , !P6 ;  /* 0xff80000011117808 */ /* 0x000fc40007000000 */
[----:B------:R-:W-:Y:S02]  /*5990*/  FSEL R84, R84, -INF , !P5 ;  /* 0xff80000054547808 */ /* 0x000fe40006800000 */
[----:B------:R-:W-:Y:S02]  /*59a0*/  FSEL R86, R86, -INF , !P6 ;  /* 0xff80000056567808 */ /* 0x000fe40007000000 */
[----:B------:R-:W1:Y:S01]  /*59b0*/  I2F R75, R75 ;  /* 0x0000004b004b7306 */ /* 0x000e620000201400 */
[----:B--2---:R-:W-:-:S05]  /*59c0*/  FFMA.FTZ R22, R22, -UR4, R169 ;  /* 0x8000000416167c23 */ /* 0x004fca00080100a9 */
[----:B------:R-:W-:Y:S02]  /*59d0*/  FSEL R250, R22, -INF , !P1 ;  /* 0xff80000016fa7808 */ /* 0x000fe40004800000 */
[----:B------:R-:W2:Y:S01]  /*59e0*/  I2F R142, R97 ;  /* 0x00000061008e7306 */ /* 0x000ea20000201400 */
[----:B---3--:R-:W-:Y:S01]  /*59f0*/  FFMA.FTZ R27, R37, -UR4, R14 ;  /* 0x80000004251b7c23 */ /* 0x008fe2000801000e */
[----:B------:R-:W-:Y:S02]  /*5a00*/  FSEL R37, R107, -INF , !P6 ;  /* 0xff8000006b257808 */ /* 0x000fe40007000000 */
[----:B------:R-:W-:Y:S02]  /*5a10*/  FSEL R14, R73, -INF , !P4 ;  /* 0xff800000490e7808 */ /* 0x000fe40006000000 */
[----:B------:R-:W-:Y:S02]  /*5a20*/  FSEL R27, R27, -INF , !P4 ;  /* 0xff8000001b1b7808 */ /* 0x000fe40006000000 */
[----:B------:R-:W3:Y:S01]  /*5a30*/  I2F R156, R161 ;  /* 0x000000a1009c7306 */ /* 0x000ee20000201400 */
[----:B-1----:R-:W-:-:S05]  /*5a40*/  FFMA.FTZ R82, R75, -UR4, R82 ;  /* 0x800000044b527c23 */ /* 0x002fca0008010052 */
[----:B------:R-:W-:Y:S02]  /*5a50*/  FSEL R82, R82, -INF , !P4 ;  /* 0xff80000052527808 */ /* 0x000fe40006000000 */
[----:B------:R-:W1:Y:S01]  /*5a60*/  I2F R158, R158 ;  /* 0x0000009e009e7306 */ /* 0x000e620000201400 */
[----:B--2---:R-:W-:Y:S01]  /*5a70*/  FFMA.FTZ R25, R142, -UR4, R15 ;  /* 0x800000048e197c23 */ /* 0x004fe2000801000f */
[----:B------:R-:W-:-:S04]  /*5a80*/  FSEL R15, R85, -INF , !P5 ;  /* 0xff800000550f7808 */ /* 0x000fc80006800000 */
[----:B------:R-:W-:Y:S02]  /*5a90*/  FSEL R25, R25, -INF , !P3 ;  /* 0xff80000019197808 */ /* 0x000fe40005800000 */
[----:B------:R-:W2:Y:S01]  /*5aa0*/  I2F R53, R55 ;  /* 0x0000003700357306 */ /* 0x000ea20000201400 */
[----:B---3--:R-:W-:-:S05]  /*5ab0*/  FFMA.FTZ R80, R156, -UR4, R83 ;  /* 0x800000049c507c23 */ /* 0x008fca0008010053 */
[----:B------:R-:W-:Y:S02]  /*5ac0*/  FSEL R80, R80, -INF , !P3 ;  /* 0xff80000050507808 */ /* 0x000fe40005800000 */
[----:B------:R-:W3:Y:S01]  /*5ad0*/  I2F R9, R163 ;  /* 0x000000a300097306 */ /* 0x000ee20000201400 */
[----:B-1----:R-:W-:Y:S01]  /*5ae0*/  FFMA.FTZ R21, R158, -UR4, R11 ;  /* 0x800000049e157c23 */ /* 0x002fe2000801000b */
[----:B------:R-:W-:-:S04]  /*5af0*/  FSEL R11, R81, -INF , !P3 ;  /* 0xff800000510b7808 */ /* 0x000fc80005800000 */
[----:B------:R-:W-:Y:S02]  /*5b00*/  FSEL R21, R21, -INF , !P1 ;  /* 0xff80000015157808 */ /* 0x000fe40004800000 */
[----:B------:R-:W1:Y:S01]  /*5b10*/  I2F R18, R203 ;  /* 0x000000cb00127306 */ /* 0x000e620000201400 */
[----:B--2---:R-:W-:Y:S02]  /*5b20*/  FFMA.FTZ R53, R53, -UR4, R168 ;  /* 0x8000000435357c23 */ /* 0x004fe400080100a8 */
[----:B---3--:R-:W-:Y:S01]  /*5b30*/  FFMA.FTZ R30, R9, -UR4, R170 ;  /* 0x80000004091e7c23 */ /* 0x008fe200080100aa */
[----:B------:R-:W-:Y:S02]  /*5b40*/  IADD3 R170, R219, 0x1c00, RZ ;  /* 0x00001c00dbaa7810 */ /* 0x000fe40007ffe0ff */
[----:B------:R-:W-:Y:S02]  /*5b50*/  FSEL R9, R53, -INF , !P2 ;  /* 0xff80000035097808 */ /* 0x000fe40005000000 */
[----:B------:R-:W-:Y:S01]  /*5b60*/  FSEL R30, R30, -INF , !P2 ;  /* 0xff8000001e1e7808 */ /* 0x000fe20005000000 */
[----:B-1----:R-:W-:Y:S01]  /*5b70*/  FFMA.FTZ R43, R18, -UR4, R171 ;  /* 0x80000004122b7c23 */ /* 0x002fe200080100ab */
[----:B------:R-:W-:-:S02]  /*5b80*/  IADD3 R171, R219, 0x1800, RZ ;  /* 0x00001800dbab7810 */ /* 0x000fc40007ffe0ff */
[----:B------:R-:W-:Y:S02]  /*5b90*/  FSEL R18, R77, -INF , !P6 ;  /* 0xff8000004d127808 */ /* 0x000fe40007000000 */
[----:B------:R-:W-:Y:S01]  /*5ba0*/  FSEL R22, R43, -INF , !P1 ;  /* 0xff8000002b167808 */ /* 0x000fe20004800000 */
[----:B------:R-:W-:Y:S06]  /*5bb0*/  BAR.SYNC.DEFER_BLOCKING 0x0 ;  /* 0x0000000000007b1d */ /* 0x000fec0000010000 */
[----:B------:R-:W-:Y:S05]  /*5bc0*/  @!P0 BRA `(.L_x_652) ;  /* 0x0000036000008947 */ /* 0x000fea0003800000 */
[----:B------:R-:W2:Y:S04]  /*5bd0*/  LDL.64 R232, [R1+0x1b8] ;  /* 0x0001b80001e87983 */ /* 0x000ea80000100a00 */
[----:B------:R-:W3:Y:S04]  /*5be0*/  LDL.64 R164, [R1+0x1a8] ;  /* 0x0001a80001a47983 */ /* 0x000ee80000100a00 */
[----:B------:R-:W4:Y:S01]  /*5bf0*/  LDL R237, [R1+0x18c] ;  /* 0x00018c0001ed7983 */ /* 0x000f220000100800 */
[----:B------:R-:W-:-:S04]  /*5c00*/  ULEA.HI.SX32 UR6, UR20, 0xfffffffe, 0x19 ;  /* 0xfffffffe14067891 */ /* 0x000fc8000f8fca3f */
[----:B------:R-:W-:Y:S02]  /*5c10*/  USHF.R.S32.HI UR5, URZ, 0x1f, UR6 ;  /* 0x0000001f3f057899 */ /* 0x000fe40008011406 */
[----:B------:R-:W-:Y:S01]  /*5c20*/  IMAD R100, R3, UR6, RZ ;  /* 0x0000000603647c24 */ /* 0x000fe2000f8e02ff */
[----:B------:R-:W-:Y:S01]  /*5c30*/  BSSY B0, `(.L_x_653) ;  /* 0x000002e000007945 */ /* 0x000fe20003800000 */
[----:B--2---:R-:W-:Y:S01]  /*5c40*/  ISETP.GE.AND P1, PT, R232, c[0x0][0x220], PT ;  /* 0x00008800e8007a0c */ /* 0x004fe20003f26270 */
[----:B---3--:R-:W-:-:S04]  /*5c50*/  IMAD.WIDE.U32 R98, R177, UR6, R164 ;  /* 0x00000006b1627c25 */ /* 0x008fc8000f8e00a4 */
[----:B------:R-:W-:-:S04]  /*5c60*/  IMAD R177, R177, UR5, R100 ;  /* 0x00000005b1b17c24 */ /* 0x000fc8000f8e0264 */
[----:B------:R-:W-:-:S04]  /*5c70*/  IMAD.IADD R103, R99, 0x1, R177 ;  /* 0x0000000163677824 */ /* 0x000fc800078e02b1 */
[-C--:B------:R-:W-:Y:S01]  /*5c80*/  @!P1 IADD3 R180, P2, R180, R98.reuse, RZ ;  /* 0x00000062b4b49210 */ /* 0x080fe20007f5e0ff */
[----:B------:R-:W-:Y:S01]  /*5c90*/  @!P1 IMAD.MOV.U32 R3, RZ, RZ, c[0x0][0x19c] ;  /* 0x00006700ff039624 */ /* 0x000fe200078e00ff */
[----:B------:R-:W-:Y:S02]  /*5ca0*/  @!P1 LEA R43, P3, R2, R98, 0x6 ;  /* 0x00000062022b9211 */ /* 0x000fe400078630ff */
[----:B------:R-:W-:Y:S01]  /*5cb0*/  @!P1 LEA R142, P5, R98, c[0x0][0x168], 0x1 ;  /* 0x00005a00628e9a11 */ /* 0x000fe200078a08ff */
[----:B------:R-:W-:Y:S01]  /*5cc0*/  @!P1 IMAD.X R179, R179, 0x1, R103, P2 ;  /* 0x00000001b3b39824 */ /* 0x000fe200010e0667 */
[----:B------:R-:W-:Y:S02]  /*5cd0*/  @!P1 LEA R134, P4, R180, c[0x0][0x168], 0x1 ;  /* 0x00005a00b4869a11 */ /* 0x000fe400078808ff */
[----:B------:R-:W-:Y:S02]  /*5ce0*/  @!P1 LEA R154, P2, R43, c[0x0][0x168], 0x1 ;  /* 0x00005a002b9a9a11 */ /* 0x000fe400078408ff */
[----:B------:R-:W-:-:S02]  /*5cf0*/  @!P1 LEA.HI.X R100, R2, R103, R3, 0x6, P3 ;  /* 0x0000006702649211 */ /* 0x000fc400018f3403 */
[----:B------:R-:W-:Y:S01]  /*5d00*/  @!P1 LEA.HI.X R143, R98, c[0x0][0x16c], R103, 0x1, P5 ;  /* 0x00005b00628f9a11 */ /* 0x000fe200028f0c67 */
[----:B----4-:R1:W-:Y:S01]  /*5d10*/  @P1 STS [R237+0x2000], RZ ;  /* 0x002000ffed001388 */ /* 0x0103e20000000800 */
[----:B------:R-:W-:Y:S02]  /*5d20*/  @!P1 LEA.HI.X R135, R180, c[0x0][0x16c], R179, 0x1, P4 ;  /* 0x00005b00b4879a11 */ /* 0x000fe400020f0cb3 */
[----:B------:R-:W-:Y:S01]  /*5d30*/  @!P1 LEA.HI.X R155, R43, c[0x0][0x16c], R100, 0x1, P2 ;  /* 0x00005b002b9b9a11 */ /* 0x000fe200010f0c64 */
        /* <DEDUP_REMOVED lines=29> */
.L_x_654:
[----:B------:R-:W-:Y:S05]  /*5f10*/  BSYNC B0 ;  /* 0x0000000000007941 */ /* 0x000fea0003800000 */
.L_x_653:
[----:B------:R-:W0:Y:S02]  /*5f20*/  LDGDEPBAR ;  /* 0x00000000000079af */ /* 0x000e240000000000 */
.L_x_652:
[----:B------:R-:W-:Y:S01]  /*5f30*/  IMAD.U32 R102, RZ, RZ, UR9 ;  /* 0x00000009ff667e24 */ /* 0x000fe2000f8e00ff */
[----:B------:R-:W-:Y:S01]  /*5f40*/  USHF.L.U32 UR6, UR24, 0x2, URZ ;  /* 0x0000000218067899 */ /* 0x000fe2000800063f */
[----:B-1----:R-:W-:Y:S01]  /*5f50*/  IMAD.WIDE.U32 R134, R6, -0x2daee0ad, RZ ;  /* 0xd2511f5306867825 */ /* 0x002fe200078e00ff */
[----:B------:R-:W-:Y:S01]  /*5f60*/  LOP3.LUT R100, R0, UR18, RZ, 0x3c, !PT ;  /* 0x0000001200647c12 */ /* 0x000fe2000f8e3cff */
[----:B------:R-:W-:Y:S01]  /*5f70*/  STL [R1+0x2f8], R43 ;  /* 0x0002f82b01007387 */ /* 0x000fe20000100800 */
[----:B------:R-:W-:Y:S01]  /*5f80*/  ULOP3.LUT UR5, UR6, UR19, URZ, 0x3c, !UPT ;  /* 0x0000001306057292 */ /* 0x000fe2000f8e3c3f */
[----:B------:R-:W-:Y:S01]  /*5f90*/  IMAD R102, R102, 0x8, R181 ;  /* 0x0000000866667824 */ /* 0x000fe200078e02b5 */
[----:B------:R-:W-:Y:S01]  /*5fa0*/  UIADD3 UR27, UR19, -0x4498517b, URZ ;  /* 0xbb67ae85131b7890 */ /* 0x000fe2000fffe03f */
[----:B------:R-:W-:Y:S01]  /*5fb0*/  STL [R1+0x244], R218 ;  /* 0x000244da01007387 */ /* 0x000fe20000100800 */
[----:B------:R-:W-:Y:S01]  /*5fc0*/  UIADD3 UR28, UR18, -0x61c88647, URZ ;  /* 0x9e3779b9121c7890 */ /* 0x000fe2000fffe03f */
[----:B------:R-:W-:Y:S01]  /*5fd0*/  IMAD.WIDE.U32 R154, R102, -0x326172a9, RZ ;  /* 0xcd9e8d57669a7825 */ /* 0x000fe200078e00ff */
[----:B--2---:R-:W-:Y:S01]  /*5fe0*/  LOP3.LUT R98, R135, UR5, RZ, 0x3c, !PT ;  /* 0x0000000587627c12 */ /* 0x004fe2000f8e3cff */
[----:B------:R-:W-:Y:S01]  /*5ff0*/  STL [R1+0x240], R178 ;  /* 0x000240b201007387 */ /* 0x000fe20000100800 */
[----:B------:R-:W-:Y:S01]  /*6000*/  UIADD3 UR26, UR18, 0x3c6ef372, URZ ;  /* 0x3c6ef372121a7890 */ /* 0x000fe2000fffe03f */
[----:B------:R-:W-:Y:S01]  /*6010*/  FMNMX.FTZ R111, R148, R61, !PT ;  /* 0x0000003d946f7209 */ /* 0x000fe20007810000 */
[----:B------:R-:W-:Y:S01]  /*6020*/  UIADD3 UR25, UR19, 0x76cf5d0a, URZ ;  /* 0x76cf5d0a13197890 */ /* 0x000fe2000fffe03f */
[----:B------:R-:W-:Y:S01]  /*6030*/  LOP3.LUT R156, R155, R100, RZ, 0x3c, !PT ;  /* 0x000000649b9c7212 */ /* 0x000fe200078e3cff */
[----:B------:R-:W-:Y:S01]  /*6040*/  STL [R1+0x23c], R4 ;  /* 0x00023c0401007387 */ /* 0x000fe20000100800 */
[----:B------:R-:W-:Y:S01]  /*6050*/  IMAD.WIDE.U32 R98, R98, -0x326172a9, RZ ;  /* 0xcd9e8d5762627825 */ /* 0x000fe200078e00ff */
[----:B------:R-:W-:Y:S01]  /*6060*/  UIADD3 UR23, UR19, 0x32370b8f, URZ ;  /* 0x32370b8f13177890 */ /* 0x000fe2000fffe03f */
[----:B------:R-:W-:Y:S01]  /*6070*/  FMNMX.FTZ R111, R130, R111, !PT ;  /* 0x0000006f826f7209 */ /* 0x000fe20007810000 */
[----:B------:R-:W-:Y:S01]  /*6080*/  STL [R1+0x238], R5 ;  /* 0x0002380501007387 */ /* 0x000fe20000100800 */
[----:B------:R-:W-:Y:S01]  /*6090*/  IMAD.WIDE.U32 R156, R156, -0x2daee0ad, RZ ;  /* 0xd2511f539c9c7825 */ /* 0x000fe200078e00ff */
[----:B------:R-:W-:Y:S01]  /*60a0*/  LOP3.LUT R2, R99, UR28, R154, 0x96, !PT ;  /* 0x0000001c63027c12 */ /* 0x000fe2000f8e969a */
[----:B------:R-:W-:Y:S01]  /*60b0*/  UIADD3 UR24, UR18, -0x255992d5, URZ ;  /* 0xdaa66d2b12187890 */ /* 0x000fe2000fffe03f */
[----:B------:R-:W-:Y:S01]  /*60c0*/  STL [R1+0x234], R222 ;  /* 0x000234de01007387 */ /* 0x000fe20000100800 */
[----:B------:R-:W-:Y:S01]  /*60d0*/  UIADD3 UR14, UR19, -0x126145ec, URZ ;  /* 0xed9eba14130e7890 */ /* 0x000fe2000fffe03f */
[----:B------:R-:W-:Y:S01]  /*60e0*/  LOP3.LUT R0, R157, UR27, R134, 0x96, !PT ;  /* 0x0000001b9d007c12 */ /* 0x000fe2000f8e9686 */
[----:B------:R-:W-:Y:S01]  /*60f0*/  UIADD3 UR13, UR18, 0x1715609d, URZ ;  /* 0x1715609d120d7890 */ /* 0x000fe2000fffe03f */
[----:B------:R-:W-:Y:S01]  /*6100*/  STL [R1+0x230], R219 ;  /* 0x000230db01007387 */ /* 0x000fe20000100800 */
[----:B------:R-:W-:Y:S01]  /*6110*/  FMNMX.FTZ R111, R124, R111, !PT ;  /* 0x0000006f7c6f7209 */ /* 0x000fe20007810000 */
[----:B------:R-:W-:Y:S01]  /*6120*/  UIADD3 UR21, UR18, 0x78dde6e4, URZ ;  /* 0x78dde6e412157890 */ /* 0x000fe2000fffe03f */
[----:B------:R-:W-:Y:S01]  /*6130*/  FMNMX.FTZ R109, R78, R204, !PT ;  /* 0x000000cc4e6d7209 */ /* 0x000fe20007810000 */
[----:B------:R-:W-:Y:S01]  /*6140*/  STL.64 [R1+0x2d8], R218 ;  /* 0x0002d8da01007387 */ /* 0x000fe20000100a00 */
[----:B------:R-:W-:Y:S01]  /*6150*/  FMNMX.FTZ R111, R206, R111, !PT ;  /* 0x0000006fce6f7209 */ /* 0x000fe20007810000 */
[----:B------:R-:W-:Y:S01]  /*6160*/  UIADD3 UR5, UR19, -0x56f99767, URZ ;  /* 0xa906689913057890 */ /* 0x000fe2000fffe03f */
        /* <DEDUP_REMOVED lines=9> */
[----:B------:R1:W-:Y:S01]  /*6200*/  STL.64 [R1+0x220], R220 ;  /* 0x000220dc01007387 */ /* 0x0003e20000100a00 */
[----:B------:R-:W-:-:S02]  /*6210*/  FMNMX.FTZ R111, R122, R111, !PT ;  /* 0x0000006f7a6f7209 */ /* 0x000fc40007810000 */
[----:B------:R-:W-:Y:S01]  /*6220*/  FMNMX.FTZ R109, R136, R109, !PT ;  /* 0x0000006d886d7209 */ /* 0x000fe20007810000 */
[----:B------:R-:W-:Y:S01]  /*6230*/  STL.64 [R1+0x218], R214 ;  /* 0x000218d601007387 */ /* 0x000fe20000100a00 */
[----:B------:R-:W-:Y:S02]  /*6240*/  FMNMX.FTZ R111, R160, R111, !PT ;  /* 0x0000006fa06f7209 */ /* 0x000fe40007810000 */
[----:B------:R-:W-:Y:S01]  /*6250*/  FMNMX.FTZ R109, R138, R109, !PT ;  /* 0x0000006d8a6d7209 */ /* 0x000fe20007810000 */
[----:B------:R-:W-:Y:S01]  /*6260*/  STL.64 [R1+0x210], R212 ;  /* 0x000210d401007387 */ /* 0x000fe20000100a00 */
[----:B------:R-:W-:Y:S02]  /*6270*/  FMNMX.FTZ R111, R116, R111, !PT ;  /* 0x0000006f746f7209 */ /* 0x000fe40007810000 */
[----:B------:R-:W-:Y:S01]  /*6280*/  FMNMX.FTZ R109, R120, R109, !PT ;  /* 0x0000006d786d7209 */ /* 0x000fe20007810000 */
[----:B------:R-:W-:Y:S01]  /*6290*/  STL.64 [R1+0x208], R170 ;  /* 0x000208aa01007387 */ /* 0x000fe20000100a00 */
[----:B------:R-:W-:-:S02]  /*62a0*/  FMNMX.FTZ R111, R118, R111, !PT ;  /* 0x0000006f766f7209 */ /* 0x000fc40007810000 */
[----:B------:R-:W-:Y:S01]  /*62b0*/  FMNMX.FTZ R109, R198, R109, !PT ;  /* 0x0000006dc66d7209 */ /* 0x000fe20007810000 */
[----:B------:R-:W-:Y:S01]  /*62c0*/  STL.64 [R1+0x2b0], R6 ;  /* 0x0002b00601007387 */ /* 0x000fe20000100a00 */
[----:B------:R-:W-:Y:S02]  /*62d0*/  FMNMX.FTZ R111, R162, R111, !PT ;  /* 0x0000006fa26f7209 */ /* 0x000fe40007810000 */
[----:B------:R-:W-:Y:S01]  /*62e0*/  FMNMX.FTZ R109, R196, R109, !PT ;  /* 0x0000006dc46d7209 */ /* 0x000fe20007810000 */
[----:B------:R2:W-:Y:S01]  /*62f0*/  STL.64 [R1+0x2b8], R102 ;  /* 0x0002b86601007387 */ /* 0x0005e20000100a00 */
[----:B------:R-:W-:Y:S02]  /*6300*/  FMNMX.FTZ R111, R202, R111, !PT ;  /* 0x0000006fca6f7209 */ /* 0x000fe40007810000 */
[----:B------:R-:W-:Y:S01]  /*6310*/  FMNMX.FTZ R109, R194, R109, !PT ;  /* 0x0000006dc26d7209 */ /* 0x000fe20007810000 */
[----:B------:R-:W-:Y:S01]  /*6320*/  STL.64 [R1+0x2e0], R100 ;  /* 0x0002e06401007387 */ /* 0x000fe20000100a00 */
[----:B------:R-:W-:Y:S01]  /*6330*/  FMNMX.FTZ R111, R208, R111, !PT ;  /* 0x0000006fd06f7209 */ /* 0x000fe20007810000 */
[----:B-1----:R-:W-:Y:S01]  /*6340*/  IMAD.WIDE.U32 R220, R2, -0x2daee0ad, RZ ;  /* 0xd2511f5302dc7825 */ /* 0x002fe200078e00ff */
        /* <DEDUP_REMOVED lines=10> */
[----:B--2---:R-:W-:Y:S01]  /*63f0*/  IMAD.WIDE.U32 R102, R0, -0x326172a9, RZ ;  /* 0xcd9e8d5700667825 */ /* 0x004fe200078e00ff */
[----:B------:R-:W-:Y:S02]  /*6400*/  LOP3.LUT R0, R221, UR25, R156, 0x96, !PT ;  /* 0x00000019dd007c12 */ /* 0x000fe4000f8e969c */
[----:B------:R-:W-:Y:S02]  /*6410*/  FMNMX.FTZ R109, R104, R109, !PT ;  /* 0x0000006d686d7209 */ /* 0x000fe40007810000 */
[----:B------:R-:W-:Y:S01]  /*6420*/  LOP3.LUT R2, R103, UR26, R98, 0x96, !PT ;  /* 0x0000001a67027c12 */ /* 0x000fe2000f8e9662 */
[----:B------:R-:W-:Y:S01]  /*6430*/  IMAD.WIDE.U32 R244, R0, -0x326172a9, RZ ;  /* 0xcd9e8d5700f47825 */ /* 0x000fe200078e00ff */
[----:B------:R-:W-:Y:S01]  /*6440*/  FMNMX.FTZ R111, R184, R111, !PT ;  /* 0x0000006fb86f7209 */ /* 0x000fe20007810000 */
[----:B------:R-:W-:Y:S01]  /*6450*/  STL.64 [R1+0x88], R102 ;  /* 0x0000886601007387 */ /* 0x000fe20000100a00 */
[----:B------:R-:W-:Y:S01]  /*6460*/  FMNMX.FTZ R109, R112, R109, !PT ;  /* 0x0000006d706d7209 */ /* 0x000fe20007810000 */
[----:B------:R-:W-:Y:S01]  /*6470*/  IMAD.WIDE.U32 R164, R2, -0x2daee0ad, RZ ;  /* 0xd2511f5302a47825 */ /* 0x000fe200078e00ff */
[----:B------:R-:W-:Y:S01]  /*6480*/  LOP3.LUT R2, R245, UR24, R102, 0x96, !PT ;  /* 0x00000018f5027c12 */ /* 0x000fe2000f8e9666 */
[----:B------:R-:W-:Y:S01]  /*6490*/  STL.64 [R1+0x2f0], R98 ;  /* 0x0002f06201007387 */ /* 0x000fe20000100a00 */
[----:B------:R-:W-:-:S02]  /*64a0*/  FMNMX.FTZ R111, R186, R111, !PT ;  /* 0x0000006fba6f7209 */ /* 0x000fc40007810000 */
[----:B------:R-:W-:Y:S01]  /*64b0*/  LOP3.LUT R0, R165, UR23, R220, 0x96, !PT ;  /* 0x00000017a5007c12 */ /* 0x000fe2000f8e96dc */
[----:B------:R-:W-:Y:S01]  /*64c0*/  IMAD.WIDE.U32 R210, R2, -0x2daee0ad, RZ ;  /* 0xd2511f5302d27825 */ /* 0x000fe200078e00ff */
[----:B------:R-:W-:Y:S01]  /*64d0*/  FMNMX.FTZ R109, R114, R109, !PT ;  /* 0x0000006d726d7209 */ /* 0x000fe20007810000 */
[----:B------:R-:W-:Y:S01]  /*64e0*/  STL.64 [R1+0x248], R220 ;  /* 0x000248dc01007387 */ /* 0x000fe20000100a00 */
[----:B------:R-:W-:Y:S01]  /*64f0*/  FMNMX.FTZ R111, R146, R111, !PT ;  /* 0x0000006f926f7209 */ /* 0x000fe20007810000 */
[----:B------:R-:W-:Y:S01]  /*6500*/  IMAD.WIDE.U32 R158, R0, -0x326172a9, RZ ;  /* 0xcd9e8d57009e7825 */ /* 0x000fe200078e00ff */
[----:B------:R-:W-:Y:S02]  /*6510*/  FMNMX.FTZ R0, R65, R174, !PT ;  /* 0x000000ae41007209 */ /* 0x000fe40007810000 */
[----:B------:R-:W-:Y:S02]  /*6520*/  LOP3.LUT R2, R211, UR14, R164, 0x96, !PT ;  /* 0x0000000ed3027c12 */ /* 0x000fe4000f8e96a4 */
[----:B------:R-:W-:-:S02]  /*6530*/  FMNMX.FTZ R0, R69, R0, !PT ;  /* 0x0000000045007209 */ /* 0x000fc40007810000 */
[----:B------:R-:W-:Y:S01]  /*6540*/  FMNMX.FTZ R109, R140, R109, !PT ;  /* 0x0000006d8c6d7209 */ /* 0x000fe20007810000 */
[----:B------:R-:W-:Y:S01]  /*6550*/  IMAD.WIDE.U32 R2, R2, -0x326172a9, RZ ;  /* 0xcd9e8d5702027825 */ /* 0x000fe200078e00ff */
[----:B------:R-:W-:Y:S02]  /*6560*/  FMNMX.FTZ R0, R247, R0, !PT ;  /* 0x00000000f7007209 */ /* 0x000fe40007810000 */
[----:B------:R-:W-:Y:S02]  /*6570*/  FMNMX.FTZ R111, R92, R111, !PT ;  /* 0x0000006f5c6f7209 */ /* 0x000fe40007810000 */
[----:B------:R-:W-:Y:S02]  /*6580*/  FMNMX.FTZ R0, R231, R0, !PT ;  /* 0x00000000e7007209 */ /* 0x000fe40007810000 */
[----:B------:R-:W-:Y:S02]  /*6590*/  LOP3.LUT R237, R3, UR13, R158, 0x96, !PT ;  /* 0x0000000d03ed7c12 */ /* 0x000fe4000f8e969e */
        /* <DEDUP_REMOVED lines=67> */
[----:B------:R-:W1:Y:S01]  /*69d0*/  SHFL.BFLY PT, R142, R107, 0x2, 0x1f ;  /* 0x0c401f006b8e7f89 */ /* 0x000e6200000e0000 */
[----:B------:R-:W-:-:S02]  /*69e0*/  FMNMX.FTZ R3, R26, R3, !PT ;  /* 0x000000031a037209 */ /* 0x000fc40007810000 */
[----:B------:R-:W-:Y:S02]  /*69f0*/  FMNMX.FTZ R111, R250, R111, !PT ;  /* 0x0000006ffa6f7209 */ /* 0x000fe40007810000 */
[----:B------:R-:W-:Y:S02]  /*6a00*/  LOP3.LUT R244, R159, UR21, R244, 0x96, !PT ;  /* 0x000000159ff47c12 */ /* 0x000fe4000f8e96f4 */
[----:B------:R-:W-:Y:S01]  /*6a10*/  FMNMX.FTZ R109, R80, R109, !PT ;  /* 0x0000006d506d7209 */ /* 0x000fe20007810000 */
[----:B------:R-:W2:Y:S01]  /*6a20*/  SHFL.BFLY PT, R168, R111, 0x2, 0x1f ;  /* 0x0c401f006fa87f89 */ /* 0x000ea200000e0000 */
[----:B------:R-:W-:Y:S01]  /*6a30*/  FMNMX.FTZ R3, R20, R3, !PT ;  /* 0x0000000314037209 */ /* 0x000fe20007810000 */
[----:B------:R-:W-:Y:S01]  /*6a40*/  IMAD.WIDE.U32 R244, R244, -0x2daee0ad, RZ ;  /* 0xd2511f53f4f47825 */ /* 0x000fe200078e00ff */
[----:B------:R-:W-:Y:S02]  /*6a50*/  FMNMX.FTZ R109, R30, R109, !PT ;  /* 0x0000006d1e6d7209 */ /* 0x000fe40007810000 */
[----:B------:R-:W-:-:S02]  /*6a60*/  FMNMX.FTZ R3, R18, R3, !PT ;  /* 0x0000000312037209 */ /* 0x000fc40007810000 */
[----:B------:R-:W-:Y:S02]  /*6a70*/  LOP3.LUT R210, R245, UR5, R210, 0x96, !PT ;  /* 0x00000005f5d27c12 */ /* 0x000fe4000f8e96d2 */
[----:B------:R-:W-:Y:S02]  /*6a80*/  FMNMX.FTZ R164, R22, R109, !PT ;  /* 0x0000006d16a47209 */ /* 0x000fe40007810000 */
[----:B------:R-:W-:Y:S01]  /*6a90*/  FMNMX.FTZ R3, R16, R3, !PT ;  /* 0x0000000310037209 */ /* 0x000fe20007810000 */
[----:B------:R-:W-:Y:S02]  /*6aa0*/  IMAD.WIDE.U32 R210, R210, -0x326172a9, RZ ;  /* 0xcd9e8d57d2d27825 */ /* 0x000fe400078e00ff */
[----:B------:R-:W3:Y:S01]  /*6ab0*/  SHFL.BFLY PT, R109, R164, 0x2, 0x1f ;  /* 0x0c401f00a46d7f89 */ /* 0x000ee200000e0000 */
[----:B------:R-:W-:Y:S02]  /*6ac0*/  FMNMX.FTZ R3, R14, R3, !PT ;  /* 0x000000030e037209 */ /* 0x000fe40007810000 */
[----:B------:R-:W-:-:S02]  /*6ad0*/  LOP3.LUT R2, R211, UR30, R2, 0x96, !PT ;  /* 0x0000001ed3027c12 */ /* 0x000fc4000f8e9602 */
[----:B------:R-:W-:Y:S02]  /*6ae0*/  FMNMX.FTZ R3, R12, R3, !PT ;  /* 0x000000030c037209 */ /* 0x000fe40007810000 */
[----:B-1----:R-:W-:Y:S02]  /*6af0*/  FMNMX.FTZ R142, R107, R142, !PT ;  /* 0x0000008e6b8e7209 */ /* 0x002fe40007810000 */
[----:B------:R-:W-:Y:S02]  /*6b00*/  FMNMX.FTZ R3, R10, R3, !PT ;  /* 0x000000030a037209 */ /* 0x000fe40007810000 */
[----:B------:R-:W-:Y:S02]  /*6b10*/  SHF.R.U32.HI R0, RZ, 0x10, R2 ;  /* 0x00000010ff007819 */ /* 0x000fe40000011602 */
[----:B------:R-:W-:Y:S02]  /*6b20*/  FMNMX.FTZ R158, R8, R3, !PT ;  /* 0x00000003089e7209 */ /* 0x000fe40007810000 */
[----:B------:R-:W-:Y:S01]  /*6b30*/  LOP3.LUT R0, R0, 0xff, RZ, 0xc0, !PT ;  /* 0x000000ff00007812 */ /* 0x000fe200078ec0ff */
[----:B------:R-:W1:Y:S01]  /*6b40*/  SHFL.BFLY PT, R3, R142, 0x1, 0x1f ;  /* 0x0c201f008e037f89 */ /* 0x000e6200000e0000 */
[----:B--2---:R-:W-:-:S02]  /*6b50*/  FMNMX.FTZ R168, R111, R168, !PT ;  /* 0x000000a86fa87209 */ /* 0x004fc40007810000 */
[C---:B------:R-:W-:Y:S01]  /*6b60*/  ISETP.GE.U32.AND P6, PT, R217.reuse, R0, PT ;  /* 0x00000000d900720c */ /* 0x040fe20003fc6070 */
[----:B------:R-:W2:Y:S01]  /*6b70*/  SHFL.BFLY PT, R107, R158, 0x2, 0x1f ;  /* 0x0c401f009e6b7f89 */ /* 0x000ea200000e0000 */
[----:B------:R-:W-:Y:S02]  /*6b80*/  LOP3.LUT R0, R2, 0xff, RZ, 0xc0, !PT ;  /* 0x000000ff02007812 */ /* 0x000fe400078ec0ff */
[----:B------:R-:W-:Y:S01]  /*6b90*/  SHF.R.U32.HI R251, RZ, 0x10, R210 ;  /* 0x00000010fffb7819 */ /* 0x000fe200000116d2 */
[----:B------:R-:W4:Y:S01]  /*6ba0*/  SHFL.BFLY PT, R111, R168, 0x1, 0x1f ;  /* 0x0c201f00a86f7f89 */ /* 0x000f2200000e0000 */
[----:B------:R-:W-:Y:S02]  /*6bb0*/  ISETP.GE.U32.AND P4, PT, R217, R0, PT ;  /* 0x00000000d900720c */ /* 0x000fe40003f86070 */
[----:B------:R-:W-:Y:S02]  /*6bc0*/  SHF.R.U32.HI R0, RZ, 0x18, R2 ;  /* 0x00000018ff007819 */ /* 0x000fe40000011602 */
[----:B---3--:R-:W-:-:S02]  /*6bd0*/  FMNMX.FTZ R109, R164, R109, !PT ;  /* 0x0000006da46d7209 */ /* 0x008fc40007810000 */
[----:B------:R-:W-:Y:S02]  /*6be0*/  LOP3.LUT R2, R2, 0xffff, RZ, 0xc0, !PT ;  /* 0x0000ffff02027812 */ /* 0x000fe400078ec0ff */
[C---:B------:R-:W-:Y:S02]  /*6bf0*/  ISETP.GE.U32.AND P3, PT, R217.reuse, R0, PT ;  /* 0x00000000d900720c */ /* 0x040fe40003f66070 */
[----:B------:R-:W3:Y:S01]  /*6c00*/  SHFL.BFLY PT, R0, R109, 0x1, 0x1f ;  /* 0x0c201f006d007f89 */ /* 0x000ee200000e0000 */
[----:B------:R-:W-:Y:S02]  /*6c10*/  SHF.R.U32.HI R113, RZ, 0x8, R2 ;  /* 0x00000008ff717819 */ /* 0x000fe40000011602 */
[----:B------:R-:W-:Y:S02]  /*6c20*/  LOP3.LUT R2, R210, 0xff, RZ, 0xc0, !PT ;  /* 0x000000ffd2027812 */ /* 0x000fe400078ec0ff */
[----:B-1----:R-:W-:Y:S02]  /*6c30*/  FMNMX.FTZ R3, R142, R3, !PT ;  /* 0x000000038e037209 */ /* 0x002fe40007810000 */
[----:B------:R-:W-:-:S02]  /*6c40*/  ISETP.GE.U32.AND P5, PT, R217, R2, PT ;  /* 0x00000002d900720c */ /* 0x000fc40003fa6070 */
[----:B------:R-:W-:Y:S02]  /*6c50*/  LOP3.LUT R2, R113, 0xffff, RZ, 0xc0, !PT ;  /* 0x0000ffff71027812 */ /* 0x000fe400078ec0ff */
[----:B--2---:R-:W-:Y:S02]  /*6c60*/  FMNMX.FTZ R107, R158, R107, !PT ;  /* 0x0000006b9e6b7209 */ /* 0x004fe40007810000 */
[----:B------:R-:W-:Y:S02]  /*6c70*/  ISETP.GE.U32.AND P2, PT, R217, R2, PT ;  /* 0x00000002d900720c */ /* 0x000fe40003f46070 */
[----:B----4-:R-:W-:Y:S01]  /*6c80*/  FMNMX.FTZ R2, R168, R111, !PT ;  /* 0x0000006fa8027209 */ /* 0x010fe20007810000 */
[C---:B------:R-:W-:Y:S01]  /*6c90*/  FMUL.FTZ R168, R3.reuse, c[0x0][0x23c] ;  /* 0x00008f0003a87a20 */ /* 0x040fe20000410000 */
[----:B------:R-:W-:Y:S01]  /*6ca0*/  FSETP.NEU.FTZ.AND P1, PT, R3, -INF , PT ;  /* 0xff8000000300780b */ /* 0x000fe20003f3d000 */
[----:B------:R-:W1:Y:S01]  /*6cb0*/  SHFL.BFLY PT, R164, R107, 0x1, 0x1f ;  /* 0x0c201f006ba47f89 */ /* 0x000e6200000e0000 */
[----:B------:R-:W-:-:S02]  /*6cc0*/  SHF.R.U32.HI R142, RZ, 0x18, R210 ;  /* 0x00000018ff8e7819 */ /* 0x000fc400000116d2 */
[----:B------:R-:W-:Y:S01]  /*6cd0*/  FSEL R168, R168, RZ, P1 ;  /* 0x000000ffa8a87208 */ /* 0x000fe20000800000 */
[----:B------:R2:W-:Y:S01]  /*6ce0*/  STL.64 [R1+0x250], R2 ;  /* 0x0002500201007387 */ /* 0x0005e20000100a00 */
[----:B------:R-:W-:Y:S02]  /*6cf0*/  FSETP.NEU.FTZ.AND P1, PT, R2, -INF , PT ;  /* 0xff8000000200780b */ /* 0x000fe40003f3d000 */
[----:B---3--:R-:W-:Y:S01]  /*6d00*/  FMNMX.FTZ R0, R109, R0, !PT ;  /* 0x000000006d007209 */ /* 0x008fe20007810000 */
[--C-:B------:R-:W-:Y:S01]  /*6d10*/  FFMA.FTZ R5, R37, c[0x0][0x23c], -R168.reuse ;  /* 0x00008f0025057a23 */ /* 0x100fe200000108a8 */
[----:B------:R-:W-:Y:S01]  /*6d20*/  LOP3.LUT R158, R210, 0xffff, RZ, 0xc0, !PT ;  /* 0x0000ffffd29e7812 */ /* 0x000fe200078ec0ff */
[----:B------:R-:W-:Y:S01]  /*6d30*/  FMUL.FTZ R109, R2, c[0x0][0x23c] ;  /* 0x00008f00026d7a20 */ /* 0x000fe20000410000 */
[----:B------:R-:W-:Y:S01]  /*6d40*/  LOP3.LUT R251, R251, 0xff, RZ, 0xc0, !PT ;  /* 0x000000fffbfb7812 */ /* 0x000fe200078ec0ff */
[--C-:B------:R-:W-:Y:S01]  /*6d50*/  FFMA.FTZ R6, R27, c[0x0][0x23c], -R168.reuse ;  /* 0x00008f001b067a23 */ /* 0x100fe200000108a8 */
[----:B------:R3:W-:Y:S01]  /*6d60*/  STL [R1+0x7c], R5 ;  /* 0x00007c0501007387 */ /* 0x0007e20000100800 */
[--C-:B------:R-:W-:Y:S01]  /*6d70*/  FFMA.FTZ R159, R174, c[0x0][0x23c], -R168.reuse ;  /* 0x00008f00ae9f7a23 */ /* 0x100fe200000108a8 */
[----:B------:R-:W-:Y:S01]  /*6d80*/  FSEL R109, R109, RZ, P1 ;  /* 0x000000ff6d6d7208 */ /* 0x000fe20000800000 */
[--C-:B------:R-:W-:Y:S01]  /*6d90*/  FFMA.FTZ R155, R69, c[0x0][0x23c], -R168.reuse ;  /* 0x00008f00459b7a23 */ /* 0x100fe200000108a8 */
[----:B------:R-:W-:Y:S01]  /*6da0*/  FSETP.NEU.FTZ.AND P1, PT, R0, -INF , PT ;  /* 0xff8000000000780b */ /* 0x000fe20003f3d000 */
[----:B------:R-:W-:-:S02]  /*6db0*/  FFMA.FTZ R247, R247, c[0x0][0x23c], -R168 ;  /* 0x00008f00f7f77a23 */ /* 0x000fc400000108a8 */
[--C-:B------:R-:W-:Y:S01]  /*6dc0*/  FFMA.FTZ R209, R124, c[0x0][0x23c], -R109.reuse ;  /* 0x00008f007cd17a23 */ /* 0x100fe2000001086d */
[----:B------:R-:W-:Y:S01]  /*6dd0*/  MUFU.EX2 R159, R159 ;  /* 0x0000009f009f7308 */ /* 0x000fe20000000800 */
[--C-:B------:R-:W-:Y:S01]  /*6de0*/  FFMA.FTZ R211, R126, c[0x0][0x23c], -R109.reuse ;  /* 0x00008f007ed37a23 */ /* 0x100fe2000001086d */
[----:B-1----:R-:W-:Y:S01]  /*6df0*/  FMNMX.FTZ R164, R107, R164, !PT ;  /* 0x000000a46ba47209 */ /* 0x002fe20007810000 */
[----:B------:R-:W-:Y:S02]  /*6e00*/  FMUL.FTZ R107, R0, c[0x0][0x23c] ;  /* 0x00008f00006b7a20 */ /* 0x000fe40000410000 */
[--C-:B------:R-:W-:Y:S02]  /*6e10*/  FFMA.FTZ R205, R118, c[0x0][0x23c], -R109.reuse ;  /* 0x00008f0076cd7a23 */ /* 0x100fe4000001086d */
[C---:B------:R-:W-:Y:S01]  /*6e20*/  FMUL.FTZ R151, R164.reuse, c[0x0][0x23c] ;  /* 0x00008f00a4977a20 */ /* 0x040fe20000410000 */
[----:B------:R-:W-:Y:S01]  /*6e30*/  FSEL R107, R107, RZ, P1 ;  /* 0x000000ff6b6b7208 */ /* 0x000fe20000800000 */
[--C-:B--2---:R-:W-:Y:S01]  /*6e40*/  FFMA.FTZ R3, R31, c[0x0][0x23c], -R168.reuse ;  /* 0x00008f001f037a23 */ /* 0x104fe200000108a8 */
[----:B------:R-:W-:Y:S01]  /*6e50*/  FSETP.NEU.FTZ.AND P1, PT, R164, -INF , PT ;  /* 0xff800000a400780b */ /* 0x000fe20003f3d000 */
[--C-:B------:R-:W-:Y:S01]  /*6e60*/  FFMA.FTZ R189, R106, c[0x0][0x23c], -R109.reuse ;  /* 0x00008f006abd7a23 */ /* 0x100fe2000001086d */
[----:B------:R-:W-:Y:S01]  /*6e70*/  MUFU.EX2 R155, R155 ;  /* 0x0000009b009b7308 */ /* 0x000fe20000000800 */
[--C-:B------:R-:W-:Y:S01]  /*6e80*/  FFMA.FTZ R206, R206, c[0x0][0x23c], -R109.reuse ;  /* 0x00008f00cece7a23 */ /* 0x100fe2000001086d */
[----:B------:R1:W-:Y:S01]  /*6e90*/  STL [R1+0x78], R3 ;  /* 0x0000780301007387 */ /* 0x0003e20000100800 */
[----:B------:R-:W-:Y:S01]  /*6ea0*/  FSEL R151, R151, RZ, P1 ;  /* 0x000000ff97977208 */ /* 0x000fe20000800000 */
[--C-:B---3--:R-:W-:Y:S01]  /*6eb0*/  FFMA.FTZ R5, R25, c[0x0][0x23c], -R168.reuse ;  /* 0x00008f0019057a23 */ /* 0x108fe200000108a8 */
[----:B------:R-:W-:Y:S01]  /*6ec0*/  ISETP.GE.U32.AND P1, PT, R217, R142, PT ;  /* 0x0000008ed900720c */ /* 0x000fe20003f26070 */
[----:B------:R2:W-:Y:S01]  /*6ed0*/  STL [R1+0x74], R6 ;  /* 0x0000740601007387 */ /* 0x0005e20000100800 */
[----:B------:R-:W-:Y:S01]  /*6ee0*/  FFMA.FTZ R142, R65, c[0x0][0x23c], -R168 ;  /* 0x00008f00418e7a23 */ /* 0x000fe200000108a8 */
[----:B------:R-:W-:Y:S01]  /*6ef0*/  MUFU.EX2 R247, R247 ;  /* 0x000000f700f77308 */ /* 0x000fe20000000800 */
[--C-:B------:R-:W-:Y:S01]  /*6f00*/  FFMA.FTZ R223, R160, c[0x0][0x23c], -R109.reuse ;  /* 0x00008f00a0df7a23 */ /* 0x100fe2000001086d */
[----:B------:R3:W-:Y:S01]  /*6f10*/  STL [R1+0x70], R5 ;  /* 0x0000700501007387 */ /* 0x0007e20000100800 */
[----:B------:R-:W-:-:S02]  /*6f20*/  FFMA.FTZ R207, R162, c[0x0][0x23c], -R109 ;  /* 0x00008f00a2cf7a23 */ /* 0x000fc4000001086d */
[--C-:B------:R-:W-:Y:S02]  /*6f30*/  FFMA.FTZ R202, R202, c[0x0][0x23c], -R109.reuse ;  /* 0x00008f00caca7a23 */ /* 0x100fe4000001086d */
[--C-:B------:R-:W-:Y:S01]  /*6f40*/  FFMA.FTZ R208, R208, c[0x0][0x23c], -R109.reuse ;  /* 0x00008f00d0d07a23 */ /* 0x100fe2000001086d */
[----:B------:R-:W4:Y:S01]  /*6f50*/  MUFU.EX2 R142, R142 ;  /* 0x0000008e008e7308 */ /* 0x000f220000000800 */
[--C-:B------:R-:W-:Y:S02]  /*6f60*/  FFMA.FTZ R195, R172, c[0x0][0x23c], -R109.reuse ;  /* 0x00008f00acc37a23 */ /* 0x100fe4000001086d */
[--C-:B------:R-:W-:Y:S02]  /*6f70*/  FFMA.FTZ R187, R150, c[0x0][0x23c], -R109.reuse ;  /* 0x00008f0096bb7a23 */ /* 0x100fe4000001086d */
[--C-:B------:R-:W-:Y:S02]  /*6f80*/  FFMA.FTZ R181, R144, c[0x0][0x23c], -R109.reuse ;  /* 0x00008f0090b57a23 */ /* 0x100fe4000001086d */
[----:B------:R-:W-:-:S02]  /*6f90*/  FFMA.FTZ R179, R184, c[0x0][0x23c], -R109 ;  /* 0x00008f00b8b37a23 */ /* 0x000fc4000001086d */
[--C-:B------:R-:W-:Y:S02]  /*6fa0*/  FFMA.FTZ R175, R186, c[0x0][0x23c], -R109.reuse ;  /* 0x00008f00baaf7a23 */ /* 0x100fe4000001086d */
[----:B-1----:R-:W-:Y:S02]  /*6fb0*/  FFMA.FTZ R3, R23, c[0x0][0x23c], -R168 ;  /* 0x00008f0017037a23 */ /* 0x002fe400000108a8 */
[--C-:B------:R-:W-:Y:S02]  /*6fc0*/  FFMA.FTZ R173, R146, c[0x0][0x23c], -R109.reuse ;  /* 0x00008f0092ad7a23 */ /* 0x100fe4000001086d */
[--C-:B--2---:R-:W-:Y:S01]  /*6fd0*/  FFMA.FTZ R6, R148, c[0x0][0x23c], -R109.reuse ;  /* 0x00008f0094067a23 */ /* 0x104fe2000001086d */
[----:B------:R1:W-:Y:S01]  /*6fe0*/  STL [R1+0x6c], R3 ;  /* 0x00006c0301007387 */ /* 0x0003e20000100800 */
[--C-:B------:R-:W-:Y:S02]  /*6ff0*/  FFMA.FTZ R167, R92, c[0x0][0x23c], -R109.reuse ;  /* 0x00008f005ca77a23 */ /* 0x100fe4000001086d */
[--C-:B---3--:R-:W-:Y:S01]  /*7000*/  FFMA.FTZ R5, R61, c[0x0][0x23c], -R109.reuse ;  /* 0x00008f003d057a23 */ /* 0x108fe2000001086d */
[----:B------:R2:W-:Y:S01]  /*7010*/  STL [R1+0x68], R6 ;  /* 0x0000680601007387 */ /* 0x0005e20000100800 */
[----:B------:R-:W-:-:S02]  /*7020*/  FFMA.FTZ R165, R182, c[0x0][0x23c], -R109 ;  /* 0x00008f00b6a57a23 */ /* 0x000fc4000001086d */
[--C-:B------:R-:W-:Y:S01]  /*7030*/  FFMA.FTZ R148, R94, c[0x0][0x23c], -R109.reuse ;  /* 0x00008f005e947a23 */ /* 0x100fe2000001086d */
[----:B------:R3:W-:Y:S01]  /*7040*/  STL [R1+0x5c], R5 ;  /* 0x00005c0501007387 */ /* 0x0007e20000100800 */
[--C-:B------:R-:W-:Y:S02]  /*7050*/  FFMA.FTZ R126, R17, c[0x0][0x23c], -R109.reuse ;  /* 0x00008f00117e7a23 */ /* 0x100fe4000001086d */
[--C-:B------:R-:W-:Y:S02]  /*7060*/  FFMA.FTZ R124, R15, c[0x0][0x23c], -R109.reuse ;  /* 0x00008f000f7c7a23 */ /* 0x100fe4000001086d */
[--C-:B------:R-:W-:Y:S02]  /*7070*/  FFMA.FTZ R118, R13, c[0x0][0x23c], -R109.reuse ;  /* 0x00008f000d767a23 */ /* 0x100fe4000001086d */
[----:B------:R-:W-:Y:S02]  /*7080*/  FFMA.FTZ R106, R9, c[0x0][0x23c], -R109 ;  /* 0x00008f00096a7a23 */ /* 0x000fe4000001086d */
[----:B------:R-:W-:-:S02]  /*7090*/  FFMA.FTZ R153, R76, c[0x0][0x23c], -R151 ;  /* 0x00008f004c997a23 */ /* 0x000fc40000010897 */
[----:B------:R-:W-:Y:S02]  /*70a0*/  FFMA.FTZ R125, R248, c[0x0][0x23c], -R107 ;  /* 0x00008f00f87d7a23 */ /* 0x000fe4000001086b */
[----:B------:R-:W-:Y:S02]  /*70b0*/  FFMA.FTZ R248, R74, c[0x0][0x23c], -R151 ;  /* 0x00008f004af87a23 */ /* 0x000fe40000010897 */
[----:B------:R-:W-:Y:S01]  /*70c0*/  MUFU.EX2 R153, R153 ;  /* 0x0000009900997308 */ /* 0x000fe20000000800 */
[----:B------:R-:W-:Y:S02]  /*70d0*/  FFMA.FTZ R231, R231, c[0x0][0x23c], -R168 ;  /* 0x00008f00e7e77a23 */ /* 0x000fe400000108a8 */
[--C-:B-1----:R-:W-:Y:S02]  /*70e0*/  FFMA.FTZ R3, R130, c[0x0][0x23c], -R109.reuse ;  /* 0x00008f0082037a23 */ /* 0x102fe4000001086d */
[----:B------:R-:W-:Y:S02]  /*70f0*/  FFMA.FTZ R130, R19, c[0x0][0x23c], -R109 ;  /* 0x00008f0013827a23 */ /* 0x000fe4000001086d */
[----:B--2---:R-:W-:Y:S01]  /*7100*/  FFMA.FTZ R6, R138, c[0x0][0x23c], -R107 ;  /* 0x00008f008a067a23 */ /* 0x004fe2000001086b */
[----:B------:R1:W-:Y:S01]  /*7110*/  STL [R1+0x58], R3 ;  /* 0x0000580301007387 */ /* 0x0003e20000100800 */
[----:B------:R-:W-:Y:S01]  /*7120*/  MUFU.EX2 R248, R248 ;  /* 0x000000f800f87308 */ /* 0x000fe20000000800 */
[----:B---3--:R-:W-:-:S02]  /*7130*/  FFMA.FTZ R5, R122, c[0x0][0x23c], -R109 ;  /* 0x00008f007a057a23 */ /* 0x008fc4000001086d */
[--C-:B------:R-:W-:Y:S02]  /*7140*/  FFMA.FTZ R227, R227, c[0x0][0x23c], -R168.reuse ;  /* 0x00008f00e3e37a23 */ /* 0x100fe400000108a8 */
[--C-:B------:R-:W-:Y:S02]  /*7150*/  FFMA.FTZ R252, R252, c[0x0][0x23c], -R168.reuse ;  /* 0x00008f00fcfc7a23 */ /* 0x100fe400000108a8 */
[--C-:B------:R-:W-:Y:S01]  /*7160*/  FFMA.FTZ R249, R249, c[0x0][0x23c], -R168.reuse ;  /* 0x00008f00f9f97a23 */ /* 0x100fe200000108a8 */
[----:B------:R2:W-:Y:S01]  /*7170*/  MUFU.EX2 R218, R227 ;  /* 0x000000e300da7308 */ /* 0x0005e20000000800 */
[--C-:B------:R-:W-:Y:S02]  /*7180*/  FFMA.FTZ R246, R246, c[0x0][0x23c], -R168.reuse ;  /* 0x00008f00f6f67a23 */ /* 0x100fe400000108a8 */
[--C-:B------:R-:W-:Y:S02]  /*7190*/  FFMA.FTZ R245, R63, c[0x0][0x23c], -R168.reuse ;  /* 0x00008f003ff57a23 */ /* 0x100fe400000108a8 */
[----:B------:R-:W-:-:S02]  /*71a0*/  FFMA.FTZ R242, R242, c[0x0][0x23c], -R168 ;  /* 0x00008f00f2f27a23 */ /* 0x000fc400000108a8 */
[--C-:B------:R-:W-:Y:S02]  /*71b0*/  FFMA.FTZ R241, R241, c[0x0][0x23c], -R168.reuse ;  /* 0x00008f00f1f17a23 */ /* 0x100fe400000108a8 */
[--C-:B------:R-:W-:Y:S02]  /*71c0*/  FFMA.FTZ R240, R240, c[0x0][0x23c], -R168.reuse ;  /* 0x00008f00f0f07a23 */ /* 0x100fe400000108a8 */
[--C-:B------:R-:W-:Y:S02]  /*71d0*/  FFMA.FTZ R238, R238, c[0x0][0x23c], -R168.reuse ;  /* 0x00008f00eeee7a23 */ /* 0x100fe400000108a8 */
[--C-:B------:R-:W-:Y:S02]  /*71e0*/  FFMA.FTZ R236, R236, c[0x0][0x23c], -R168.reuse ;  /* 0x00008f00ecec7a23 */ /* 0x100fe400000108a8 */
[----:B------:R-:W-:Y:S02]  /*71f0*/  FFMA.FTZ R235, R49, c[0x0][0x23c], -R168 ;  /* 0x00008f0031eb7a23 */ /* 0x000fe400000108a8 */
[----:B-1----:R-:W-:-:S02]  /*7200*/  FFMA.FTZ R3, R152, c[0x0][0x23c], -R109 ;  /* 0x00008f0098037a23 */ /* 0x002fc4000001086d */
[----:B----4-:R-:W-:Y:S01]  /*7210*/  FADD.FTZ R152, R142, R159 ;  /* 0x0000009f8e987221 */ /* 0x010fe20000010000 */
[----:B------:R-:W-:Y:S01]  /*7220*/  F2FP.PACK_AB R159, R159, R142 ;  /* 0x0000008e9f9f723e */ /* 0x000fe200000000ff */
[--C-:B------:R-:W-:Y:S01]  /*7230*/  FFMA.FTZ R234, R234, c[0x0][0x23c], -R168.reuse ;  /* 0x00008f00eaea7a23 */ /* 0x100fe200000108a8 */
[----:B------:R1:W-:Y:S01]  /*7240*/  STL [R1+0x28], R3 ;  /* 0x0000280301007387 */ /* 0x0003e20000100800 */
[--C-:B------:R-:W-:Y:S02]  /*7250*/  FFMA.FTZ R233, R45, c[0x0][0x23c], -R168.reuse ;  /* 0x00008f002de97a23 */ /* 0x100fe400000108a8 */
[----:B------:R-:W-:Y:S01]  /*7260*/  @!P6 HADD2 R147, -R159.H0_H0, -RZ.H0_H0 ;  /* 0xa00000ff9f93e230 */ /* 0x000fe20000000900 */
[----:B------:R3:W-:Y:S01]  /*7270*/  STL [R1+0x20], R5 ;  /* 0x0000200501007387 */ /* 0x0007e20000100800 */
        /* <DEDUP_REMOVED lines=8> */
[----:B------:R-:W-:Y:S02]  /*7300*/  FFMA.FTZ R214, R21, c[0x0][0x23c], -R168 ;  /* 0x00008f0015d67a23 */ /* 0x000fe400000108a8 */
[----:B------:R-:W-:Y:S02]  /*7310*/  FFMA.FTZ R168, R140, c[0x0][0x23c], -R107 ;  /* 0x00008f008ca87a23 */ /* 0x000fe4000001086b */
[--C-:B-1----:R-:W-:Y:S02]  /*7320*/  FFMA.FTZ R3, R116, c[0x0][0x23c], -R109.reuse ;  /* 0x00008f0074037a23 */ /* 0x102fe4000001086d */
[----:B------:R-:W-:Y:S02]  /*7330*/  FFMA.FTZ R116, R11, c[0x0][0x23c], -R109 ;  /* 0x00008f000b747a23 */ /* 0x000fe4000001086d */
[--C-:B------:R-:W-:Y:S01]  /*7340*/  FFMA.FTZ R201, R132, c[0x0][0x23c], -R107.reuse ;  /* 0x00008f0084c97a23 */ /* 0x100fe2000001086b */
[----:B------:R1:W-:Y:S01]  /*7350*/  STL [R1+0x1c], R3 ;  /* 0x00001c0301007387 */ /* 0x0003e20000100800 */
[----:B---3--:R-:W-:-:S02]  /*7360*/  FFMA.FTZ R5, R120, c[0x0][0x23c], -R107 ;  /* 0x00008f0078057a23 */ /* 0x008fc4000001086b */
[--C-:B------:R-:W-:Y:S01]  /*7370*/  FFMA.FTZ R98, R28, c[0x0][0x23c], -R151.reuse ;  /* 0x00008f001c627a23 */ /* 0x100fe20000010897 */
[----:B------:R3:W-:Y:S01]  /*7380*/  STL [R1+0x3c], R6 ;  /* 0x00003c0601007387 */ /* 0x0007e20000100800 */
[----:B------:R-:W-:Y:S01]  /*7390*/  MUFU.EX2 R252, R252 ;  /* 0x000000fc00fc7308 */ /* 0x000fe20000000800 */
[--C-:B------:R-:W-:Y:S02]  /*73a0*/  FFMA.FTZ R221, R60, c[0x0][0x23c], -R151.reuse ;  /* 0x00008f003cdd7a23 */ /* 0x100fe40000010897 */
[----:B------:R4:W-:Y:S01]  /*73b0*/  STL [R1+0x38], R5 ;  /* 0x0000380501007387 */ /* 0x0009e20000100800 */
[--C-:B------:R-:W-:Y:S02]  /*73c0*/  FFMA.FTZ R220, R58, c[0x0][0x23c], -R151.reuse ;  /* 0x00008f003adc7a23 */ /* 0x100fe40000010897 */
[----:B--2---:R-:W-:Y:S01]  /*73d0*/  FFMA.FTZ R227, R20, c[0x0][0x23c], -R151 ;  /* 0x00008f0014e37a23 */ /* 0x004fe20000010897 */
[----:B------:R2:W-:Y:S01]  /*73e0*/  STL [R1+0xa4], R98 ;  /* 0x0000a46201007387 */ /* 0x0005e20000100800 */
[----:B------:R-:W-:Y:S01]  /*73f0*/  MUFU.EX2 R249, R249 ;  /* 0x000000f900f97308 */ /* 0x000fe20000000800 */
[----:B------:R-:W-:Y:S01]  /*7400*/  UIADD3 UR10, UR6, 0x1, URZ ;  /* 0x00000001060a7890 */ /* 0x000fe2000fffe03f */
[--C-:B------:R-:W-:Y:S01]  /*7410*/  FFMA.FTZ R197, R136, c[0x0][0x23c], -R107.reuse ;  /* 0x00008f0088c57a23 */ /* 0x100fe2000001086b */
[----:B------:R-:W-:Y:S01]  /*7420*/  UIADD3 UR7, UR6, 0x2, URZ ;  /* 0x0000000206077890 */ /* 0x000fe2000fffe03f */
[----:B------:R-:W-:-:S02]  /*7430*/  FFMA.FTZ R120, R84, c[0x0][0x23c], -R107 ;  /* 0x00008f0054787a23 */ /* 0x000fc4000001086b */
[--C-:B------:R-:W-:Y:S02]  /*7440*/  FFMA.FTZ R129, R90, c[0x0][0x23c], -R107.reuse ;  /* 0x00008f005a817a23 */ /* 0x100fe4000001086b */
[--C-:B------:R-:W-:Y:S02]  /*7450*/  FFMA.FTZ R113, R82, c[0x0][0x23c], -R107.reuse ;  /* 0x00008f0052717a23 */ /* 0x100fe4000001086b */
[----:B------:R-:W-:Y:S02]  /*7460*/  FFMA.FTZ R122, R86, c[0x0][0x23c], -R107 ;  /* 0x00008f00567a7a23 */ /* 0x000fe4000001086b */
[--C-:B-1----:R-:W-:Y:S02]  /*7470*/  FFMA.FTZ R3, R166, c[0x0][0x23c], -R109.reuse ;  /* 0x00008f00a6037a23 */ /* 0x102fe4000001086d */
[----:B------:R-:W-:Y:S02]  /*7480*/  FFMA.FTZ R109, R250, c[0x0][0x23c], -R109 ;  /* 0x00008f00fa6d7a23 */ /* 0x000fe4000001086d */
[----:B------:R-:W-:-:S02]  /*7490*/  FFMA.FTZ R250, R57, c[0x0][0x23c], -R151 ;  /* 0x00008f0039fa7a23 */ /* 0x000fc40000010897 */
[----:B---3--:R-:W-:-:S04]  /*74a0*/  IMAD.WIDE.U32 R6, R237, -0x2daee0ad, RZ ;  /* 0xd2511f53ed067825 */ /* 0x008fc800078e00ff */
[----:B------:R-:W1:Y:S01]  /*74b0*/  MUFU.EX2 R250, R250 ;  /* 0x000000fa00fa7308 */ /* 0x000e620000000800 */
[----:B------:R-:W-:Y:S01]  /*74c0*/  LOP3.LUT R243, R7, UR29, R244, 0x96, !PT ;  /* 0x0000001d07f37c12 */ /* 0x000fe2000f8e96f4 */
[--C-:B----4-:R-:W-:Y:S01]  /*74d0*/  FFMA.FTZ R5, R52, c[0x0][0x23c], -R151.reuse ;  /* 0x00008f0034057a23 */ /* 0x110fe20000010897 */
[----:B------:R-:W-:Y:S01]  /*74e0*/  LOP3.LUT R244, R6, 0xff, RZ, 0xc0, !PT ;  /* 0x000000ff06f47812 */ /* 0x000fe200078ec0ff */
[--C-:B--2---:R-:W-:Y:S01]  /*74f0*/  FFMA.FTZ R98, R24, c[0x0][0x23c], -R151.reuse ;  /* 0x00008f0018627a23 */ /* 0x104fe20000010897 */
[----:B------:R-:W-:Y:S01]  /*7500*/  SHF.R.U32.HI R239, RZ, 0x10, R6 ;  /* 0x00000010ffef7819 */ /* 0x000fe20000011606 */
[----:B------:R-:W-:Y:S01]  /*7510*/  ULOP3.LUT UR10, UR10, UR19, URZ, 0x3c, !UPT ;  /* 0x000000130a0a7292 */ /* 0x000fe2000f8e3c3f */
[----:B------:R-:W-:Y:S01]  /*7520*/  LOP3.LUT R237, R6, 0xffff, RZ, 0xc0, !PT ;  /* 0x0000ffff06ed7812 */ /* 0x000fe200078ec0ff */
[----:B------:R2:W-:Y:S01]  /*7530*/  MUFU.EX2 R99, R5 ;  /* 0x0000000500637308 */ /* 0x0005e20000000800 */
[----:B------:R-:W-:Y:S02]  /*7540*/  FFMA.FTZ R7, R54, c[0x0][0x23c], -R151 ;  /* 0x00008f0036077a23 */ /* 0x000fe40000010897 */
[----:B------:R-:W-:Y:S01]  /*7550*/  SHF.R.U32.HI R237, RZ, 0x8, R237 ;  /* 0x00000008ffed7819 */ /* 0x000fe200000116ed */
[----:B------:R-:W-:-:S02]  /*7560*/  FFMA.FTZ R166, R96, c[0x0][0x23c], -R107 ;  /* 0x00008f0060a67a23 */ /* 0x000fc4000001086b */
[--C-:B------:R-:W-:Y:S01]  /*7570*/  FFMA.FTZ R177, R114, c[0x0][0x23c], -R107.reuse ;  /* 0x00008f0072b17a23 */ /* 0x100fe2000001086b */
[----:B-1----:R-:W-:Y:S01]  /*7580*/  F2FP.PACK_AB R142, R153, R250 ;  /* 0x000000fa998e723e */ /* 0x002fe200000000ff */
[--C-:B------:R-:W-:Y:S02]  /*7590*/  FFMA.FTZ R183, R112, c[0x0][0x23c], -R107.reuse ;  /* 0x00008f0070b77a23 */ /* 0x100fe4000001086b */
[--C-:B------:R-:W-:Y:S01]  /*75a0*/  FFMA.FTZ R111, R80, c[0x0][0x23c], -R107.reuse ;  /* 0x00008f00506f7a23 */ /* 0x100fe2000001086b */
[----:B------:R-:W-:Y:S01]  /*75b0*/  PRMT R2, R142, 0x7610, R2 ;  /* 0x000076108e027816 */ /* 0x000fe20000000002 */
[--C-:B------:R-:W-:Y:S01]  /*75c0*/  FFMA.FTZ R191, R110, c[0x0][0x23c], -R107.reuse ;  /* 0x00008f006ebf7a23 */ /* 0x100fe2000001086b */
[----:B------:R-:W-:Y:S01]  /*75d0*/  PRMT R178, R142, 0x7632, R178 ;  /* 0x000076328eb27816 */ /* 0x000fe200000000b2 */
[----:B------:R-:W-:Y:S02]  /*75e0*/  FFMA.FTZ R193, R108, c[0x0][0x23c], -R107 ;  /* 0x00008f006cc17a23 */ /* 0x000fe4000001086b */
[----:B------:R-:W-:Y:S01]  /*75f0*/  @!P4 HADD2 R150, -R2.H0_H0, -RZ.H0_H0 ;  /* 0xa00000ff0296c230 */ /* 0x000fe20000000900 */
[----:B------:R-:W-:Y:S01]  /*7600*/  PRMT R142, R2, 0x5410, R178 ;  /* 0x00005410028e7816 */ /* 0x000fe200000000b2 */
[----:B------:R-:W-:Y:S01]  /*7610*/  @!P2 HADD2 R141, -R178.H0_H0, -RZ.H0_H0 ;  /* 0xa00000ffb28da230 */ /* 0x000fe20000000900 */
[----:B--2---:R-:W-:-:S02]  /*7620*/  FFMA.FTZ R5, R26, c[0x0][0x23c], -R151 ;  /* 0x00008f001a057a23 */ /* 0x004fc40000010897 */
[----:B------:R-:W-:Y:S01]  /*7630*/  @!P4 PRMT R2, R150, 0x5410, RZ ;  /* 0x000054109602c816 */ /* 0x000fe200000000ff */
[----:B------:R-:W-:Y:S01]  /*7640*/  FFMA.FTZ R150, R72, c[0x0][0x23c], -R151 ;  /* 0x00008f0048967a23 */ /* 0x000fe20000010897 */
[----:B------:R-:W-:Y:S01]  /*7650*/  @!P2 PRMT R178, R141, 0x5410, RZ ;  /* 0x000054108db2a816 */ /* 0x000fe200000000ff */
[--C-:B------:R-:W-:Y:S01]  /*7660*/  FFMA.FTZ R203, R78, c[0x0][0x23c], -R107.reuse ;  /* 0x00008f004ecb7a23 */ /* 0x100fe2000001086b */
[--C-:B------:R-:W-:Y:S01]  /*7670*/  SHF.R.U32.HI R141, RZ, 0x8, R158.reuse ;  /* 0x00000008ff8d7819 */ /* 0x100fe2000001169e */
[----:B------:R-:W1:Y:S01]  /*7680*/  MUFU.EX2 R219, R150 ;  /* 0x0000009600db7308 */ /* 0x000e620000000800 */
[----:B------:R-:W-:Y:S01]  /*7690*/  PRMT R158, R159, 0x7632, R158 ;  /* 0x000076329f9e7816 */ /* 0x000fe2000000009e */
[--C-:B------:R-:W-:Y:S01]  /*76a0*/  FFMA.FTZ R204, R204, c[0x0][0x23c], -R107.reuse ;  /* 0x00008f00cccc7a23 */ /* 0x100fe2000001086b */
[----:B------:R-:W-:Y:S01]  /*76b0*/  LOP3.LUT R141, R141, 0xffff, RZ, 0xc0, !PT ;  /* 0x0000ffff8d8d7812 */ /* 0x000fe200078ec0ff */
[--C-:B------:R-:W-:Y:S01]  /*76c0*/  FFMA.FTZ R199, R128, c[0x0][0x23c], -R107.reuse ;  /* 0x00008f0080c77a23 */ /* 0x100fe2000001086b */
[C---:B------:R-:W-:Y:S01]  /*76d0*/  ISETP.GE.U32.AND P4, PT, R217.reuse, R244, PT ;  /* 0x000000f4d900720c */ /* 0x040fe20003f86070 */
[----:B------:R-:W-:Y:S01]  /*76e0*/  @!P3 HADD2 R144, -R158.H0_H0, -RZ.H0_H0 ;  /* 0xa00000ff9e90b230 */ /* 0x000fe20000000900 */
[----:B------:R-:W-:Y:S01]  /*76f0*/  ISETP.GE.U32.AND P2, PT, R217, R141, PT ;  /* 0x0000008dd900720c */ /* 0x000fe20003f46070 */
[----:B------:R-:W-:Y:S01]  /*7700*/  MUFU.EX2 R242, R242 ;  /* 0x000000f200f27308 */ /* 0x000fe20000000800 */
[----:B------:R-:W-:Y:S01]  /*7710*/  PRMT R141, R159, 0x5410, R158 ;  /* 0x000054109f8d7816 */ /* 0x000fe2000000009e */
[--C-:B------:R-:W-:Y:S01]  /*7720*/  FFMA.FTZ R200, R200, c[0x0][0x23c], -R107.reuse ;  /* 0x00008f00c8c87a23 */ /* 0x100fe2000001086b */
[----:B------:R-:W-:Y:S01]  /*7730*/  @!P3 PRMT R158, R144, 0x5410, RZ ;  /* 0x00005410909eb816 */ /* 0x000fe200000000ff */
[----:B------:R-:W-:Y:S01]  /*7740*/  FFMA.FTZ R198, R198, c[0x0][0x23c], -R107 ;  /* 0x00008f00c6c67a23 */ /* 0x000fe2000001086b */
[----:B------:R-:W-:Y:S01]  /*7750*/  SHF.R.U32.HI R144, RZ, 0x10, R243 ;  /* 0x00000010ff907819 */ /* 0x000fe200000116f3 */
[----:B------:R-:W-:Y:S01]  /*7760*/  FFMA.FTZ R196, R196, c[0x0][0x23c], -R107 ;  /* 0x00008f00c4c47a23 */ /* 0x000fe2000001086b */
[----:B------:R-:W-:Y:S01]  /*7770*/  ISETP.GE.U32.AND P3, PT, R217, R251, PT ;  /* 0x000000fbd900720c */ /* 0x000fe20003f66070 */
[----:B------:R-:W-:Y:S01]  /*7780*/  FADD.FTZ R251, R250, R153 ;  /* 0x00000099fafb7221 */ /* 0x000fe20000010000 */
[----:B-1----:R-:W-:Y:S01]  /*7790*/  F2FP.PACK_AB R150, R219, R248 ;  /* 0x000000f8db96723e */ /* 0x002fe200000000ff */
[----:B------:R-:W-:Y:S01]  /*77a0*/  FFMA.FTZ R250, R64, c[0x0][0x23c], -R151 ;  /* 0x00008f0040fa7a23 */ /* 0x000fe20000010897 */
[----:B------:R-:W-:Y:S01]  /*77b0*/  LOP3.LUT R144, R144, 0xff, RZ, 0xc0, !PT ;  /* 0x000000ff90907812 */ /* 0x000fe200078ec0ff */
[----:B------:R-:W-:Y:S01]  /*77c0*/  FADD.FTZ R43, R248, R251 ;  /* 0x000000fbf82b7221 */ /* 0x000fe20000010000 */
[----:B------:R-:W-:Y:S01]  /*77d0*/  PRMT R153, R150, 0x7632, R153 ;  /* 0x0000763296997816 */ /* 0x000fe20000000099 */
[----:B------:R-:W-:Y:S01]  /*77e0*/  @!P5 HADD2 R146, -R150.H0_H0, -RZ.H0_H0 ;  /* 0xa00000ff9692d230 */ /* 0x000fe20000000900 */
[----:B------:R-:W-:Y:S01]  /*77f0*/  @!P6 PRMT R159, R147, 0x5410, RZ ;  /* 0x00005410939fe816 */ /* 0x000fe200000000ff */
[----:B------:R-:W-:Y:S01]  /*7800*/  FFMA.FTZ R147, R68, c[0x0][0x23c], -R151 ;  /* 0x00008f0044937a23 */ /* 0x000fe20000010897 */
[----:B------:R-:W-:Y:S01]  /*7810*/  ISETP.GE.U32.AND P6, PT, R217, R144, PT ;  /* 0x00000090d900720c */ /* 0x000fe20003fc6070 */
[----:B------:R-:W-:Y:S01]  /*7820*/  @!P2 HADD2 R143, -R153.H0_H0, -RZ.H0_H0 ;  /* 0xa00000ff998fa230 */ /* 0x000fe20000000900 */
[----:B------:R-:W-:Y:S01]  /*7830*/  PRMT R144, R150, 0x5410, R153 ;  /* 0x0000541096907816 */ /* 0x000fe20000000099 */
[----:B------:R-:W-:Y:S01]  /*7840*/  MUFU.EX2 R100, R147 ;  /* 0x0000009300647308 */ /* 0x000fe20000000800 */
[----:B------:R-:W-:Y:S01]  /*7850*/  @!P5 PRMT R150, R146, 0x5410, RZ ;  /* 0x000054109296d816 */ /* 0x000fe200000000ff */
[--C-:B------:R-:W-:Y:S01]  /*7860*/  FFMA.FTZ R251, R62, c[0x0][0x23c], -R151.reuse ;  /* 0x00008f003efb7a23 */ /* 0x100fe20000010897 */
[----:B------:R-:W-:Y:S01]  /*7870*/  LOP3.LUT R146, R243, 0xff, RZ, 0xc0, !PT ;  /* 0x000000fff3927812 */ /* 0x000fe200078ec0ff */
[--C-:B------:R-:W-:Y:S01]  /*7880*/  FFMA.FTZ R248, R48, c[0x0][0x23c], -R151.reuse ;  /* 0x00008f0030f87a23 */ /* 0x100fe20000010897 */
[----:B------:R-:W-:Y:S01]  /*7890*/  @!P2 PRMT R153, R143, 0x5410, RZ ;  /* 0x000054108f99a816 */ /* 0x000fe200000000ff */
[----:B------:R-:W-:Y:S01]  /*78a0*/  FFMA.FTZ R143, R70, c[0x0][0x23c], -R151 ;  /* 0x00008f00468f7a23 */ /* 0x000fe20000010897 */
[----:B------:R-:W-:Y:S01]  /*78b0*/  ISETP.GE.U32.AND P2, PT, R217, R146, PT ;  /* 0x00000092d900720c */ /* 0x000fe20003f46070 */
[----:B------:R-:W-:Y:S01]  /*78c0*/  FADD.FTZ R146, R155, R152 ;  /* 0x000000989b927221 */ /* 0x000fe20000010000 */
[----:B------:R-:W-:Y:S01]  /*78d0*/  SHF.R.U32.HI R152, RZ, 0x18, R243 ;  /* 0x00000018ff987819 */ /* 0x000fe200000116f3 */
[----:B------:R1:W2:Y:S01]  /*78e0*/  MUFU.EX2 R101, R143 ;  /* 0x0000008f00657308 */ /* 0x0002a20000000800 */
[C---:B------:R-:W-:Y:S01]  /*78f0*/  F2FP.PACK_AB R155, R247.reuse, R155 ;  /* 0x0000009bf79b723e */ /* 0x040fe200000000ff */
[----:B------:R-:W-:Y:S01]  /*7900*/  FADD.FTZ R146, R247, R146 ;  /* 0x00000092f7927221 */ /* 0x000fe20000010000 */
[----:B------:R-:W-:Y:S01]  /*7910*/  ISETP.GE.U32.AND P5, PT, R217, R152, PT ;  /* 0x00000098d900720c */ /* 0x000fe20003fa6070 */
[----:B------:R-:W-:Y:S01]  /*7920*/  FFMA.FTZ R247, R50, c[0x0][0x23c], -R151 ;  /* 0x00008f0032f77a23 */ /* 0x000fe20000010897 */
[----:B------:R-:W-:Y:S01]  /*7930*/  PRMT R152, R155, 0x7632, R152 ;  /* 0x000076329b987816 */ /* 0x000fe20000000098 */
[----:B------:R-:W-:Y:S01]  /*7940*/  @!P3 HADD2 R132, -R155.H0_H0, -RZ.H0_H0 ;  /* 0xa00000ff9b84b230 */ /* 0x000fe20000000900 */
[----:B------:R-:W-:Y:S01]  /*7950*/  LOP3.LUT R243, R243, 0xffff, RZ, 0xc0, !PT ;  /* 0x0000fffff3f37812 */ /* 0x000fe200078ec0ff */
[----:B------:R-:W-:Y:S01]  /*7960*/  MUFU.EX2 R240, R240 ;  /* 0x000000f000f07308 */ /* 0x000fe20000000800 */
[----:B------:R-:W-:Y:S01]  /*7970*/  SHF.R.U32.HI R244, RZ, 0x18, R6 ;  /* 0x00000018fff47819 */ /* 0x000fe20000011606 */
[----:B------:R-:W-:Y:S01]  /*7980*/  @!P1 HADD2 R140, -R152.H0_H0, -RZ.H0_H0 ;  /* 0xa00000ff988c9230 */ /* 0x000fe20000000900 */
[----:B------:R-:W-:Y:S01]  /*7990*/  SHF.R.U32.HI R243, RZ, 0x8, R243 ;  /* 0x00000008fff37819 */ /* 0x000fe200000116f3 */
[----:B------:R-:W-:-:S02]  /*79a0*/  FFMA.FTZ R6, R66, c[0x0][0x23c], -R151 ;  /* 0x00008f0042067a23 */ /* 0x000fc40000010897 */
[--C-:B------:R-:W-:Y:S01]  /*79b0*/  FFMA.FTZ R194, R194, c[0x0][0x23c], -R107.reuse ;  /* 0x00008f00c2c27a23 */ /* 0x100fe2000001086b */
[----:B-1----:R-:W-:Y:S01]  /*79c0*/  PRMT R143, R155, 0x5410, R152 ;  /* 0x000054109b8f7816 */ /* 0x002fe20000000098 */
[----:B------:R-:W-:Y:S01]  /*79d0*/  MUFU.EX2 R238, R238 ;  /* 0x000000ee00ee7308 */ /* 0x000fe20000000800 */
[----:B------:R-:W-:Y:S01]  /*79e0*/  @!P1 PRMT R152, R140, 0x5410, RZ ;  /* 0x000054108c989816 */ /* 0x000fe200000000ff */
[----:B------:R-:W-:Y:S01]  /*79f0*/  FFMA.FTZ R192, R192, c[0x0][0x23c], -R107 ;  /* 0x00008f00c0c07a23 */ /* 0x000fe2000001086b */
[----:B------:R-:W-:Y:S01]  /*7a00*/  LOP3.LUT R140, R243, 0xffff, RZ, 0xc0, !PT ;  /* 0x0000fffff38c7812 */ /* 0x000fe200078ec0ff */
[----:B------:R-:W-:Y:S01]  /*7a10*/  FFMA.FTZ R243, R46, c[0x0][0x23c], -R151 ;  /* 0x00008f002ef37a23 */ /* 0x000fe20000010897 */
[----:B------:R-:W-:Y:S01]  /*7a20*/  @!P3 PRMT R155, R132, 0x5410, RZ ;  /* 0x00005410849bb816 */ /* 0x000fe200000000ff */
[--C-:B------:R-:W-:Y:S01]  /*7a30*/  FFMA.FTZ R190, R190, c[0x0][0x23c], -R107.reuse ;  /* 0x00008f00bebe7a23 */ /* 0x100fe2000001086b */
[C---:B------:R-:W-:Y:S01]  /*7a40*/  ISETP.GE.U32.AND P3, PT, R217.reuse, R140, PT ;  /* 0x0000008cd900720c */ /* 0x040fe20003f66070 */
[----:B------:R-:W-:Y:S01]  /*7a50*/  MUFU.EX2 R236, R236 ;  /* 0x000000ec00ec7308 */ /* 0x000fe20000000800 */
[----:B--2---:R-:W-:Y:S01]  /*7a60*/  F2FP.PACK_AB R132, R100, R101 ;  /* 0x000000656484723e */ /* 0x004fe200000000ff */
[--C-:B------:R-:W-:Y:S01]  /*7a70*/  FFMA.FTZ R188, R188, c[0x0][0x23c], -R107.reuse ;  /* 0x00008f00bcbc7a23 */ /* 0x100fe2000001086b */
[----:B------:R-:W-:Y:S01]  /*7a80*/  ISETP.GE.U32.AND P1, PT, R217, R244, PT ;  /* 0x000000f4d900720c */ /* 0x000fe20003f26070 */
[----:B------:R-:W-:Y:S01]  /*7a90*/  FFMA.FTZ R185, R104, c[0x0][0x23c], -R107 ;  /* 0x00008f0068b97a23 */ /* 0x000fe2000001086b */
[----:B------:R-:W-:Y:S01]  /*7aa0*/  PRMT R147, R132, 0x7632, R147 ;  /* 0x0000763284937816 */ /* 0x000fe20000000093 */
[----:B------:R-:W-:Y:S01]  /*7ab0*/  @!P2 HADD2 R145, -R132.H0_H0, -RZ.H0_H0 ;  /* 0xa00000ff8491a230 */ /* 0x000fe20000000900 */
[----:B------:R-:W-:Y:S01]  /*7ac0*/  LOP3.LUT R244, R239, 0xff, RZ, 0xc0, !PT ;  /* 0x000000ffeff47812 */ /* 0x000fe200078ec0ff */
[----:B------:R-:W-:Y:S01]  /*7ad0*/  FFMA.FTZ R239, R40, c[0x0][0x23c], -R151 ;  /* 0x00008f0028ef7a23 */ /* 0x000fe20000010897 */
[----:B------:R-:W-:Y:S01]  /*7ae0*/  PRMT R140, R132, 0x5410, R147 ;  /* 0x00005410848c7816 */ /* 0x000fe20000000093 */
[----:B------:R-:W-:Y:S01]  /*7af0*/  MUFU.EX2 R251, R251 ;  /* 0x000000fb00fb7308 */ /* 0x000fe20000000800 */
[----:B------:R-:W-:Y:S01]  /*7b00*/  @!P2 PRMT R132, R145, 0x5410, RZ ;  /* 0x000054109184a816 */ /* 0x000fe200000000ff */
[----:B------:R-:W-:Y:S01]  /*7b10*/  @!P3 HADD2 R139, -R147.H0_H0, -RZ.H0_H0 ;  /* 0xa00000ff938bb230 */ /* 0x000fe20000000900 */
[----:B------:R-:W-:Y:S01]  /*7b20*/  ISETP.GE.U32.AND P2, PT, R217, R244, PT ;  /* 0x000000f4d900720c */ /* 0x000fe20003f46070 */
[--C-:B------:R-:W-:Y:S01]  /*7b30*/  FFMA.FTZ R145, R56, c[0x0][0x23c], -R151.reuse ;  /* 0x00008f0038917a23 */ /* 0x100fe20000010897 */
[----:B------:R-:W-:Y:S01]  /*7b40*/  LOP3.LUT R244, R237, 0xffff, RZ, 0xc0, !PT ;  /* 0x0000ffffedf47812 */ /* 0x000fe200078ec0ff */
[--C-:B------:R-:W-:Y:S01]  /*7b50*/  FFMA.FTZ R237, R42, c[0x0][0x23c], -R151.reuse ;  /* 0x00008f002aed7a23 */ /* 0x100fe20000010897 */
[----:B------:R-:W-:Y:S01]  /*7b60*/  @!P3 PRMT R147, R139, 0x5410, RZ ;  /* 0x000054108b93b816 */ /* 0x000fe200000000ff */
[----:B------:R-:W-:Y:S01]  /*7b70*/  MUFU.EX2 R235, R235 ;  /* 0x000000eb00eb7308 */ /* 0x000fe20000000800 */
[----:B------:R-:W-:Y:S01]  /*7b80*/  ISETP.GE.U32.AND P3, PT, R217, R244, PT ;  /* 0x000000f4d900720c */ /* 0x000fe20003f66070 */
[----:B------:R-:W-:-:S02]  /*7b90*/  FFMA.FTZ R217, R36, c[0x0][0x23c], -R151 ;  /* 0x00008f0024d97a23 */ /* 0x000fc40000010897 */
[----:B------:R-:W-:Y:S01]  /*7ba0*/  FFMA.FTZ R244, R44, c[0x0][0x23c], -R151 ;  /* 0x00008f002cf47a23 */ /* 0x000fe20000010897 */
[----:B------:R-:W-:Y:S01]  /*7bb0*/  ULOP3.LUT UR7, UR7, UR19, URZ, 0x3c, !UPT ;  /* 0x0000001307077292 */ /* 0x000fe2000f8e3c3f */
[--C-:B------:R-:W-:Y:S01]  /*7bc0*/  FFMA.FTZ R128, R88, c[0x0][0x23c], -R107.reuse ;  /* 0x00008f0058807a23 */ /* 0x100fe2000001086b */
[----:B------:R1:W-:Y:S01]  /*7bd0*/  STL [R1+0xa0], R217 ;  /* 0x0000a0d901007387 */ /* 0x0003e20000100800 */
[----:B------:R2:W-:Y:S01]  /*7be0*/  MUFU.EX2 R139, R231 ;  /* 0x000000e7008b7308 */ /* 0x0005e20000000800 */
[--C-:B------:R-:W-:Y:S02]  /*7bf0*/  FFMA.FTZ R169, R38, c[0x0][0x23c], -R107.reuse ;  /* 0x00008f0026a97a23 */ /* 0x100fe4000001086b */
[----:B------:R3:W-:Y:S01]  /*7c00*/  STL [R1+0x9c], R98 ;  /* 0x00009c6201007387 */ /* 0x0007e20000100800 */
[----:B------:R-:W-:-:S04]  /*7c10*/  FFMA.FTZ R149, R34, c[0x0][0x23c], -R107 ;  /* 0x00008f0022957a23 */ /* 0x000fc8000001086b */
[----:B------:R-:W-:Y:S01]  /*7c20*/  MUFU.EX2 R234, R234 ;  /* 0x000000ea00ea7308 */ /* 0x000fe20000000800 */
[----:B------:R4:W-:Y:S07]  /*7c30*/  STL [R1+0x98], R5 ;  /* 0x0000980501007387 */ /* 0x0009ee0000100800 */
[----:B------:R-:W-:Y:S01]  /*7c40*/  MUFU.EX2 R233, R233 ;  /* 0x000000e900e97308 */ /* 0x000fe20000000800 */
[----:B--2---:R-:W-:-:S07]  /*7c50*/  FFMA.FTZ R231, R32, c[0x0][0x23c], -R151 ;  /* 0x00008f0020e77a23 */ /* 0x004fce0000010897 */
[----:B------:R-:W-:Y:S01]  /*7c60*/  MUFU.EX2 R232, R232 ;  /* 0x000000e800e87308 */ /* 0x000fe20000000800 */
[----:B-1----:R-:W-:-:S07]  /*7c70*/  FFMA.FTZ R217, R16, c[0x0][0x23c], -R151 ;  /* 0x00008f0010d97a23 */ /* 0x002fce0000010897 */
[----:B------:R-:W-:Y:S01]  /*7c80*/  MUFU.EX2 R224, R224 ;  /* 0x000000e000e07308 */ /* 0x000fe20000000800 */
[--C-:B---3--:R-:W-:Y:S02]  /*7c90*/  FFMA.FTZ R98, R18, c[0x0][0x23c], -R151.reuse ;  /* 0x00008f0012627a23 */ /* 0x108fe40000010897 */
[----:B----4-:R-:W-:Y:S01]  /*7ca0*/  FFMA.FTZ R5, R14, c[0x0][0x23c], -R151 ;  /* 0x00008f000e057a23 */ /* 0x010fe20000010897 */
[----:B------:R-:W-:Y:S01]  /*7cb0*/  UIADD3 UR6, UR6, 0x3, URZ ;  /* 0x0000000306067890 */ /* 0x000fe2000fffe03f */
[--C-:B------:R-:W-:Y:S01]  /*7cc0*/  FFMA.FTZ R104, R30, c[0x0][0x23c], -R107.reuse ;  /* 0x00008f001e687a23 */ /* 0x100fe2000001086b */
[----:B------:R1:W-:Y:S01]  /*7cd0*/  STL [R1+0x94], R98 ;  /* 0x0000946201007387 */ /* 0x0003e20000100800 */
[----:B------:R-:W-:-:S03]  /*7ce0*/  FFMA.FTZ R107, R22, c[0x0][0x23c], -R107 ;  /* 0x00008f00166b7a23 */ /* 0x000fc6000001086b */
[----:B------:R2:W-:Y:S04]  /*7cf0*/  STL [R1+0x90], R217 ;  /* 0x000090d901007387 */ /* 0x0005e80000100800 */
[----:B------:R3:W-:Y:S01]  /*7d00*/  STL [R1+0x84], R5 ;  /* 0x0000840501007387 */ /* 0x0007e20000100800 */
[----:B-1----:R-:W1:Y:S01]  /*7d10*/  MUFU.EX2 R98, R145 ;  /* 0x0000009100627308 */ /* 0x002e620000000800 */
[--C-:B--2---:R-:W-:Y:S02]  /*7d20*/  FFMA.FTZ R217, R12, c[0x0][0x23c], -R151.reuse ;  /* 0x00008f000cd97a23 */ /* 0x104fe40000010897 */
[----:B---3--:R-:W-:-:S03]  /*7d30*/  FFMA.FTZ R5, R10, c[0x0][0x23c], -R151 ;  /* 0x00008f000a057a23 */ /* 0x008fc60000010897 */
[----:B------:R2:W-:Y:S01]  /*7d40*/  STL [R1+0x80], R217 ;  /* 0x000080d901007387 */ /* 0x0005e20000100800 */
[----:B-1----:R-:W-:-:S04]  /*7d50*/  F2FP.PACK_AB R145, R98, R99 ;  /* 0x000000636291723e */ /* 0x002fc800000000ff */
[----:B------:R-:W-:Y:S01]  /*7d60*/  PRMT R4, R145, 0x7632, R4 ;  /* 0x0000763291047816 */ /* 0x000fe20000000004 */
[----:B--2---:R-:W-:Y:S01]  /*7d70*/  FFMA.FTZ R217, R8, c[0x0][0x23c], -R151 ;  /* 0x00008f0008d97a23 */ /* 0x004fe20000010897 */
[----:B------:R-:W-:-:S04]  /*7d80*/  F2FP.PACK_AB R151, R218, R139 ;  /* 0x0000008bda97723e */ /* 0x000fc800000000ff */
[----:B------:R1:W-:Y:S01]  /*7d90*/  STL [R1+0x50], R217 ;  /* 0x000050d901007387 */ /* 0x0003e20000100800 */
[----:B------:R-:W-:Y:S02]  /*7da0*/  @!P6 HADD2 R138, -R151.H0_H0, -RZ.H0_H0 ;  /* 0xa00000ff978ae230 */ /* 0x000fe40000000900 */
[----:B------:R-:W-:Y:S01]  /*7db0*/  @!P3 HADD2 R137, -R4.H0_H0, -RZ.H0_H0 ;  /* 0xa00000ff0489b230 */ /* 0x000fe20000000900 */
[----:B-1----:R-:W-:Y:S02]  /*7dc0*/  FADD.FTZ R217, R219, R43 ;  /* 0x0000002bdbd97221 */ /* 0x002fe40000010000 */
[--C-:B------:R-:W-:Y:S01]  /*7dd0*/  FADD.FTZ R219, R139, R146.reuse ;  /* 0x000000928bdb7221 */ /* 0x100fe20000010000 */
[----:B------:R-:W-:Y:S01]  /*7de0*/  PRMT R146, R151, 0x7632, R146 ;  /* 0x0000763297927816 */ /* 0x000fe20000000092 */
[----:B------:R-:W-:Y:S01]  /*7df0*/  @!P4 HADD2 R184, -R145.H0_H0, -RZ.H0_H0 ;  /* 0xa00000ff91b8c230 */ /* 0x000fe20000000900 */
[----:B------:R1:W2:Y:S01]  /*7e00*/  LDL.LU R43, [R1+0x2f8] ;  /* 0x0002f800012b7983 */ /* 0x0002a20000300800 */
[----:B------:R-:W-:Y:S01]  /*7e10*/  FADD.FTZ R101, R101, R217 ;  /* 0x000000d965657221 */ /* 0x000fe20000010000 */
[----:B------:R-:W-:Y:S01]  /*7e20*/  PRMT R139, R151, 0x5410, R146 ;  /* 0x00005410978b7816 */ /* 0x000fe20000000092 */
[----:B------:R-:W-:Y:S01]  /*7e30*/  @!P5 HADD2 R186, -R146.H0_H0, -RZ.H0_H0 ;  /* 0xa00000ff92bad230 */ /* 0x000fe20000000900 */
[----:B------:R-:W-:Y:S01]  /*7e40*/  @!P6 PRMT R151, R138, 0x5410, RZ ;  /* 0x000054108a97e816 */ /* 0x000fe200000000ff */
[----:B------:R-:W3:Y:S01]  /*7e50*/  LDC.U8 R217, c[0x0][0x2d8] ;  /* 0x0000b600ffd97b82 */ /* 0x000ee20000000000 */
[----:B------:R-:W-:-:S02]  /*7e60*/  PRMT R138, R145, 0x5410, R4 ;  /* 0x00005410918a7816 */ /* 0x000fc40000000004 */
[----:B------:R-:W-:Y:S02]  /*7e70*/  @!P3 PRMT R4, R137, 0x5410, RZ ;  /* 0x000054108904b816 */ /* 0x000fe400000000ff */
[----:B------:R-:W-:Y:S02]  /*7e80*/  F2FP.PACK_AB R137, R249, R252 ;  /* 0x000000fcf989723e */ /* 0x000fe400000000ff */
[----:B------:R-:W-:Y:S01]  /*7e90*/  @!P5 PRMT R146, R186, 0x5410, RZ ;  /* 0x00005410ba92d816 */ /* 0x000fe200000000ff */
[----:B------:R-:W-:Y:S01]  /*7ea0*/  FADD.FTZ R186, R100, R101 ;  /* 0x0000006564ba7221 */ /* 0x000fe20000010000 */
[C---:B------:R-:W-:Y:S02]  /*7eb0*/  PRMT R212, R137.reuse, 0x7610, R212 ;  /* 0x0000761089d47816 */ /* 0x040fe400000000d4 */
[----:B------:R-:W-:Y:S01]  /*7ec0*/  PRMT R171, R137, 0x7632, R171 ;  /* 0x0000763289ab7816 */ /* 0x000fe200000000ab */
[----:B------:R-:W-:Y:S01]  /*7ed0*/  FADD.FTZ R186, R99, R186 ;  /* 0x000000ba63ba7221 */ /* 0x000fe20000010000 */
[----:B------:R-:W-:Y:S01]  /*7ee0*/  @!P4 PRMT R145, R184, 0x5410, RZ ;  /* 0x00005410b891c816 */ /* 0x000fe200000000ff */
[----:B------:R-:W-:Y:S01]  /*7ef0*/  @!P2 HADD2 R180, -R212.H0_H0, -RZ.H0_H0 ;  /* 0xa00000ffd4b4a230 */ /* 0x000fe20000000900 */
[----:B------:R-:W-:Y:S01]  /*7f00*/  PRMT R137, R212, 0x5410, R171 ;  /* 0x00005410d4897816 */ /* 0x000fe200000000ab */
[----:B------:R-:W-:Y:S01]  /*7f10*/  @!P1 HADD2 R95, -R171.H0_H0, -RZ.H0_H0 ;  /* 0xa00000ffab5f9230 */ /* 0x000fe20000000900 */
[----:B------:R-:W-:-:S02]  /*7f20*/  FADD.FTZ R184, R218, R219 ;  /* 0x000000dbdab87221 */ /* 0x000fc40000010000 */
[----:B------:R-:W-:Y:S02]  /*7f30*/  @!P2 PRMT R212, R180, 0x5410, RZ ;  /* 0x00005410b4d4a816 */ /* 0x000fe400000000ff */
[----:B------:R-:W-:Y:S01]  /*7f40*/  LOP3.LUT R180, R135, UR10, RZ, 0x3c, !PT ;  /* 0x0000000a87b47c12 */ /* 0x000fe2000f8e3cff */
[----:B------:R-:W-:Y:S01]  /*7f50*/  FADD.FTZ R184, R252, R184 ;  /* 0x000000b8fcb87221 */ /* 0x000fe20000010000 */
[----:B------:R-:W-:Y:S01]  /*7f60*/  @!P1 PRMT R171, R95, 0x5410, RZ ;  /* 0x000054105fab9816 */ /* 0x000fe200000000ff */
[----:B------:R-:W-:Y:S02]  /*7f70*/  FADD.FTZ R95, R98, R186 ;  /* 0x000000ba625f7221 */ /* 0x000fe40000010000 */
[----:B------:R-:W-:-:S04]  /*7f80*/  IMAD.WIDE.U32 R98, R180, -0x326172a9, RZ ;  /* 0xcd9e8d57b4627825 */ /* 0x000fc800078e00ff */
[----:B------:R-:W-:Y:S01]  /*7f90*/  FADD.FTZ R249, R249, R184 ;  /* 0x000000b8f9f97221 */ /* 0x000fe20000010000 */
[----:B------:R-:W-:Y:S02]  /*7fa0*/  LOP3.LUT R180, R99, UR28, R154, 0x96, !PT ;  /* 0x0000001c63b47c12 */ /* 0x000fe4000f8e969a */
[----:B------:R-:W-:-:S03]  /*7fb0*/  LOP3.LUT R184, R103, UR26, R98, 0x96, !PT ;  /* 0x0000001a67b87c12 */ /* 0x000fc6000f8e9662 */
[----:B------:R-:W-:-:S04]  /*7fc0*/  IMAD.WIDE.U32 R100, R180, -0x2daee0ad, RZ ;  /* 0xd2511f53b4647825 */ /* 0x000fc800078e00ff */
[----:B------:R-:W-:Y:S01]  /*7fd0*/  IMAD.WIDE.U32 R218, R184, -0x2daee0ad, RZ ;  /* 0xd2511f53b8da7825 */ /* 0x000fe200078e00ff */
[----:B------:R-:W-:-:S05]  /*7fe0*/  LOP3.LUT R180, R101, UR25, R156, 0x96, !PT ;  /* 0x0000001965b47c12 */ /* 0x000fca000f8e969c */
[----:B------:R-:W-:-:S05]  /*7ff0*/  IMAD.WIDE.U32 R98, R180, -0x326172a9, RZ ;  /* 0xcd9e8d57b4627825 */ /* 0x000fca00078e00ff */
[----:B------:R4:W-:Y:S01]  /*8000*/  STL.64 [R1+0xb0], R98 ;  /* 0x0000b06201007387 */ /* 0x0009e20000100a00 */
[----:B------:R-:W-:-:S03]  /*8010*/  LOP3.LUT R184, R99, UR24, R102, 0x96, !PT ;  /* 0x0000001863b87c12 */ /* 0x000fc6000f8e9666 */
[----:B----4-:R-:W4:Y:S01]  /*8020*/  LDL.LU.64 R98, [R1+0x2f0] ;  /* 0x0002f00001627983 */ /* 0x010f220000300a00 */
[----:B------:R-:W-:Y:S01]  /*8030*/  LOP3.LUT R180, R219, UR23, R100, 0x96, !PT ;  /* 0x00000017dbb47c12 */ /* 0x000fe2000f8e9664 */
[----:B------:R-:W-:Y:S02]  /*8040*/  IMAD.WIDE.U32 R100, R184, -0x2daee0ad, RZ ;  /* 0xd2511f53b8647825 */ /* 0x000fe400078e00ff */
[----:B------:R1:W-:Y:S03]  /*8050*/  STL.64 [R1+0x2e8], R144 ;  /* 0x0002e89001007387 */ /* 0x0003e60000100a00 */
[----:B------:R-:W-:Y:S01]  /*8060*/  LOP3.LUT R184, R101, UR14, R218, 0x96, !PT ;  /* 0x0000000e65b87c12 */ /* 0x000fe2000f8e96da */
[----:B-1----:R-:W2:Y:S01]  /*8070*/  LDL.LU.64 R144, [R1+0xb0] ;  /* 0x0000b00001907983 */ /* 0x002ea20000300a00 */
[----:B------:R-:W-:-:S05]  /*8080*/  IMAD.WIDE.U32 R218, R180, -0x326172a9, RZ ;  /* 0xcd9e8d57b4da7825 */ /* 0x000fca00078e00ff */
[----:B------:R1:W-:Y:S01]  /*8090*/  STL.64 [R1], R218 ;  /* 0x000000da01007387 */ /* 0x0003e20000100a00 */
[----:B--2---:R-:W-:-:S03]  /*80a0*/  LOP3.LUT R180, R219, UR21, R144, 0x96, !PT ;  /* 0x00000015dbb47c12 */ /* 0x004fc6000f8e9690 */
[----:B------:R-:W2:Y:S02]  /*80b0*/  LDL.LU.64 R144, [R1+0x2e8] ;  /* 0x0002e80001907983 */ /* 0x000ea40000300a00 */
[----:B-1----:R-:W-:-:S05]  /*80c0*/  IMAD.WIDE.U32 R218, R180, -0x2daee0ad, RZ ;  /* 0xd2511f53b4da7825 */ /* 0x002fca00078e00ff */
[----:B------:R1:W-:Y:S01]  /*80d0*/  STL.64 [R1+0xb0], R218 ;  /* 0x0000b0da01007387 */ /* 0x0003e20000100a00 */
[----:B------:R-:W-:-:S03]  /*80e0*/  LOP3.LUT R180, R219, UR5, R100, 0x96, !PT ;  /* 0x00000005dbb47c12 */ /* 0x000fc6000f8e9664 */
[----:B------:R-:W2:Y:S04]  /*80f0*/  LDL.LU.64 R100, [R1+0x2e0] ;  /* 0x0002e00001647983 */ /* 0x000ea80000300a00 */
[----:B-1----:R-:W2:Y:S04]  /*8100*/  LDL.LU.64 R218, [R1+0x2d8] ;  /* 0x0002d80001da7983 */ /* 0x002ea80000300a00 */
[----:B------:R1:W-:Y:S04]  /*8110*/  STL.64 [R1+0x2d0], R142 ;  /* 0x0002d08e01007387 */ /* 0x0003e80000100a00 */
[----:B-1----:R-:W2:Y:S04]  /*8120*/  LDL.LU.64 R142, [R1] ;  /* 0x00000000018e7983 */ /* 0x002ea80000300a00 */
[----:B------:R1:W-:Y:S04]  /*8130*/  STL.64 [R1+0x2c8], R140 ;  /* 0x0002c88c01007387 */ /* 0x0003e80000100a00 */
[----:B-1----:R-:W4:Y:S04]  /*8140*/  LDL.LU.64 R140, [R1+0xb0] ;  /* 0x0000b000018c7983 */ /* 0x002f280000300a00 */
[----:B------:R1:W-:Y:S02]  /*8150*/  STL.64 [R1+0x2c0], R138 ;  /* 0x0002c08a01007387 */ /* 0x0003e40000100a00 */
[----:B-1----:R-:W-:-:S05]  /*8160*/  IMAD.WIDE.U32 R138, R184, -0x326172a9, RZ ;  /* 0xcd9e8d57b88a7825 */ /* 0x002fca00078e00ff */
[----:B--2---:R-:W-:Y:S01]  /*8170*/  LOP3.LUT R184, R139, UR13, R142, 0x96, !PT ;  /* 0x0000000d8bb87c12 */ /* 0x004fe2000f8e968e */
[----:B------:R-:W-:Y:S01]  /*8180*/  IMAD.WIDE.U32 R142, R180, -0x326172a9, RZ ;  /* 0xcd9e8d57b48e7825 */ /* 0x000fe200078e00ff */
[----:B------:R-:W1:Y:S04]  /*8190*/  MUFU.EX2 R139, R221 ;  /* 0x000000dd008b7308 */ /* 0x000e680000000800 */
[----:B------:R-:W-:-:S04]  /*81a0*/  LOP3.LUT R186, R143, UR30, R138, 0x96, !PT ;  /* 0x0000001e8fba7c12 */ /* 0x000fc8000f8e968a */
[C---:B------:R-:W-:Y:S02]  /*81b0*/  LOP3.LUT R252, R186.reuse, 0xffff, RZ, 0xc0, !PT ;  /* 0x0000ffffbafc7812 */ /* 0x040fe400078ec0ff */
[----:B------:R-:W-:Y:S02]  /*81c0*/  LOP3.LUT R180, R186, 0xff, RZ, 0xc0, !PT ;  /* 0x000000ffbab47812 */ /* 0x000fe400078ec0ff */
[----:B------:R-:W-:Y:S02]  /*81d0*/  SHF.R.U32.HI R252, RZ, 0x8, R252 ;  /* 0x00000008fffc7819 */ /* 0x000fe400000116fc */
[C---:B---3--:R-:W-:Y:S02]  /*81e0*/  ISETP.GE.U32.AND P3, PT, R217.reuse, R180, PT ;  /* 0x000000b4d900720c */ /* 0x048fe40003f66070 */
[----:B------:R-:W-:Y:S01]  /*81f0*/  LOP3.LUT R252, R252, 0xffff, RZ, 0xc0, !PT ;  /* 0x0000fffffcfc7812 */ /* 0x000fe200078ec0ff */
[----:B------:R-:W-:Y:S03]  /*8200*/  MUFU.EX2 R180, R246 ;  /* 0x000000f600b47308 */ /* 0x000fe60000000800 */
[----:B------:R-:W-:-:S02]  /*8210*/  ISETP.GE.U32.AND P4, PT, R217, R252, PT ;  /* 0x000000fcd900720c */ /* 0x000fc40003f86070 */
[--C-:B------:R-:W-:Y:S02]  /*8220*/  SHF.R.U32.HI R252, RZ, 0x10, R186.reuse ;  /* 0x00000010fffc7819 */ /* 0x100fe400000116ba */
[----:B------:R-:W-:Y:S01]  /*8230*/  SHF.R.U32.HI R186, RZ, 0x18, R186 ;  /* 0x00000018ffba7819 */ /* 0x000fe200000116ba */
[----:B------:R-:W2:Y:S01]  /*8240*/  MUFU.EX2 R246, R220 ;  /* 0x000000dc00f67308 */ /* 0x000ea20000000800 */
[----:B-1----:R-:W-:Y:S01]  /*8250*/  FADD.FTZ R138, R139, R95 ;  /* 0x0000005f8b8a7221 */ /* 0x002fe20000010000 */
[----:B------:R-:W-:Y:S02]  /*8260*/  LOP3.LUT R252, R252, 0xff, RZ, 0xc0, !PT ;  /* 0x000000fffcfc7812 */ /* 0x000fe400078ec0ff */
[C---:B------:R-:W-:Y:S02]  /*8270*/  ISETP.GE.U32.AND P6, PT, R217.reuse, R186, PT ;  /* 0x000000bad900720c */ /* 0x040fe40003fc6070 */
[----:B------:R-:W-:Y:S02]  /*8280*/  ISETP.GE.U32.AND P5, PT, R217, R252, PT ;  /* 0x000000fcd900720c */ /* 0x000fe40003fa6070 */
[----:B------:R1:W3:Y:S01]  /*8290*/  MUFU.EX2 R186, R245 ;  /* 0x000000f500ba7308 */ /* 0x0002e20000000800 */
[----:B------:R-:W-:-:S04]  /*82a0*/  LOP3.LUT R252, R142, 0xff, RZ, 0xc0, !PT ;  /* 0x000000ff8efc7812 */ /* 0x000fc800078ec0ff */
[----:B------:R-:W-:Y:S02]  /*82b0*/  ISETP.GE.U32.AND P2, PT, R217, R252, PT ;  /* 0x000000fcd900720c */ /* 0x000fe40003f46070 */
[--C-:B------:R-:W-:Y:S02]  /*82c0*/  SHF.R.U32.HI R252, RZ, 0x10, R142.reuse ;  /* 0x00000010fffc7819 */ /* 0x100fe4000001168e */
[----:B--2---:R-:W-:Y:S02]  /*82d0*/  F2FP.PACK_AB R95, R246, R139 ;  /* 0x0000008bf65f723e */ /* 0x004fe400000000ff */
[----:B------:R-:W-:Y:S02]  /*82e0*/  LOP3.LUT R220, R142, 0xffff, RZ, 0xc0, !PT ;  /* 0x0000ffff8edc7812 */ /* 0x000fe400078ec0ff */
[----:B------:R-:W-:Y:S02]  /*82f0*/  PRMT R215, R95, 0x7632, R215 ;  /* 0x000076325fd77816 */ /* 0x000fe400000000d7 */
[----:B-1----:R-:W-:-:S02]  /*8300*/  SHF.R.U32.HI R245, RZ, 0x18, R142 ;  /* 0x00000018fff57819 */ /* 0x002fc4000001168e */
[----:B------:R-:W-:Y:S01]  /*8310*/  PRMT R213, R95, 0x7610, R213 ;  /* 0x000076105fd57816 */ /* 0x000fe200000000d5 */
[----:B------:R-:W-:Y:S01]  /*8320*/  @!P4 HADD2 R94, -R215.H0_H0, -RZ.H0_H0 ;  /* 0xa00000ffd75ec230 */ /* 0x000fe20000000900 */
[----:B------:R-:W-:Y:S01]  /*8330*/  ISETP.GE.U32.AND P1, PT, R217, R245, PT ;  /* 0x000000f5d900720c */ /* 0x000fe20003f26070 */
[----:B------:R-:W-:Y:S01]  /*8340*/  FADD.FTZ R245, R180, R249 ;  /* 0x000000f9b4f57221 */ /* 0x000fe20000010000 */
[----:B---3--:R-:W-:Y:S01]  /*8350*/  F2FP.PACK_AB R180, R186, R180 ;  /* 0x000000b4bab4723e */ /* 0x008fe200000000ff */
[----:B------:R-:W2:Y:S01]  /*8360*/  LDL.LU.64 R142, [R1+0x2d0] ;  /* 0x0002d000018e7983 */ /* 0x000ea20000300a00 */
[----:B------:R-:W-:Y:S01]  /*8370*/  SHF.R.U32.HI R220, RZ, 0x8, R220 ;  /* 0x00000008ffdc7819 */ /* 0x000fe200000116dc */
[----:B------:R-:W-:Y:S01]  /*8380*/  FADD.FTZ R249, R246, R138 ;  /* 0x0000008af6f97221 */ /* 0x000fe20000010000 */
[----:B------:R-:W-:Y:S01]  /*8390*/  PRMT R219, R180, 0x7632, R219 ;  /* 0x00007632b4db7816 */ /* 0x000fe200000000db */
[----:B------:R-:W-:Y:S01]  /*83a0*/  IMAD.WIDE.U32 R138, R184, -0x2daee0ad, RZ ;  /* 0xd2511f53b88a7825 */ /* 0x000fe200078e00ff */
[----:B------:R-:W-:Y:S01]  /*83b0*/  PRMT R95, R213, 0x5410, R215 ;  /* 0x00005410d55f7816 */ /* 0x000fe200000000d7 */
[----:B------:R-:W-:Y:S01]  /*83c0*/  @!P3 HADD2 R182, -R213.H0_H0, -RZ.H0_H0 ;  /* 0xa00000ffd5b6b230 */ /* 0x000fe20000000900 */
[----:B------:R-:W-:Y:S01]  /*83d0*/  @!P4 PRMT R215, R94, 0x5410, RZ ;  /* 0x000054105ed7c816 */ /* 0x000fe200000000ff */
[----:B------:R-:W-:Y:S01]  /*83e0*/  @!P6 HADD2 R136, -R219.H0_H0, -RZ.H0_H0 ;  /* 0xa00000ffdb88e230 */ /* 0x000fe20000000900 */
[----:B------:R-:W-:Y:S01]  /*83f0*/  LOP3.LUT R94, R220, 0xffff, RZ, 0xc0, !PT ;  /* 0x0000ffffdc5e7812 */ /* 0x000fe200078ec0ff */
[----:B------:R-:W-:Y:S01]  /*8400*/  FADD.FTZ R245, R186, R245 ;  /* 0x000000f5baf57221 */ /* 0x000fe20000010000 */
[----:B------:R-:W-:-:S02]  /*8410*/  PRMT R218, R180, 0x7610, R218 ;  /* 0x00007610b4da7816 */ /* 0x000fc400000000da */
[----:B------:R-:W-:Y:S02]  /*8420*/  LOP3.LUT R252, R252, 0xff, RZ, 0xc0, !PT ;  /* 0x000000fffcfc7812 */ /* 0x000fe400078ec0ff */
[C---:B------:R-:W-:Y:S02]  /*8430*/  ISETP.GE.U32.AND P4, PT, R217.reuse, R94, PT ;  /* 0x0000005ed900720c */ /* 0x040fe40003f86070 */
[----:B------:R-:W-:Y:S01]  /*8440*/  PRMT R94, R218, 0x5410, R219 ;  /* 0x00005410da5e7816 */ /* 0x000fe200000000db */
[----:B------:R-:W1:Y:S01]  /*8450*/  MUFU.EX2 R180, R250 ;  /* 0x000000fa00b47308 */ /* 0x000e620000000800 */
[----:B------:R-:W-:Y:S02]  /*8460*/  @!P6 PRMT R219, R136, 0x5410, RZ ;  /* 0x0000541088dbe816 */ /* 0x000fe400000000ff */
[----:B------:R-:W-:Y:S02]  /*8470*/  ISETP.GE.U32.AND P6, PT, R217, R252, PT ;  /* 0x000000fcd900720c */ /* 0x000fe40003fc6070 */
[----:B----4-:R-:W-:Y:S01]  /*8480*/  LOP3.LUT R186, R139, UR29, R140, 0x96, !PT ;  /* 0x0000001d8bba7c12 */ /* 0x010fe2000f8e968c */
[----:B------:R-:W-:Y:S01]  /*8490*/  @!P5 HADD2 R174, -R218.H0_H0, -RZ.H0_H0 ;  /* 0xa00000ffdaaed230 */ /* 0x000fe20000000900 */
[----:B------:R-:W-:Y:S01]  /*84a0*/  FADD.FTZ R245, R242, R245 ;  /* 0x000000f5f2f57221 */ /* 0x000fe20000010000 */
[----:B------:R-:W3:Y:S01]  /*84b0*/  MUFU.EX2 R252, R241 ;  /* 0x000000f100fc7308 */ /* 0x000ee20000000800 */
[----:B------:R-:W-:Y:S01]  /*84c0*/  SHF.R.U32.HI R136, RZ, 0x10, R186 ;  /* 0x00000010ff887819 */ /* 0x000fe200000116ba */
[----:B------:R-:W4:Y:S01]  /*84d0*/  LDL.LU.64 R140, [R1+0x2c8] ;  /* 0x0002c800018c7983 */ /* 0x000f220000300a00 */
[----:B------:R-:W-:-:S02]  /*84e0*/  @!P5 PRMT R218, R174, 0x5410, RZ ;  /* 0x00005410aedad816 */ /* 0x000fc400000000ff */
[----:B------:R-:W-:Y:S02]  /*84f0*/  SHF.R.U32.HI R246, RZ, 0x18, R138 ;  /* 0x00000018fff67819 */ /* 0x000fe4000001168a */
[----:B------:R-:W-:Y:S02]  /*8500*/  LOP3.LUT R184, R138, 0xff, RZ, 0xc0, !PT ;  /* 0x000000ff8ab87812 */ /* 0x000fe400078ec0ff */
[----:B-1----:R-:W-:Y:S02]  /*8510*/  F2FP.PACK_AB R250, R180, R251 ;  /* 0x000000fbb4fa723e */ /* 0x002fe400000000ff */
[----:B------:R-:W-:Y:S02]  /*8520*/  LOP3.LUT R136, R136, 0xff, RZ, 0xc0, !PT ;  /* 0x000000ff88887812 */ /* 0x000fe400078ec0ff */
[----:B------:R-:W-:Y:S01]  /*8530*/  @!P3 PRMT R213, R182, 0x5410, RZ ;  /* 0x00005410b6d5b816 */ /* 0x000fe200000000ff */
[C---:B---3--:R-:W-:Y:S01]  /*8540*/  FADD.FTZ R174, R252.reuse, R245 ;  /* 0x000000f5fcae7221 */ /* 0x048fe20000010000 */
[----:B------:R-:W-:Y:S01]  /*8550*/  F2FP.PACK_AB R252, R252, R242 ;  /* 0x000000f2fcfc723e */ /* 0x000fe200000000ff */
[--C-:B------:R-:W-:Y:S01]  /*8560*/  FADD.FTZ R241, R251, R249.reuse ;  /* 0x000000f9fbf17221 */ /* 0x100fe20000010000 */
[----:B------:R-:W-:Y:S01]  /*8570*/  PRMT R249, R250, 0x7632, R249 ;  /* 0x00007632faf97816 */ /* 0x000fe200000000f9 */
[----:B------:R-:W-:Y:S01]  /*8580*/  @!P2 HADD2 R172, -R250.H0_H0, -RZ.H0_H0 ;  /* 0xa00000fffaaca230 */ /* 0x000fe20000000900 */
[----:B------:R-:W-:-:S02]  /*8590*/  PRMT R251, R252, 0x7632, R251 ;  /* 0x00007632fcfb7816 */ /* 0x000fc400000000fb */
[----:B------:R-:W-:Y:S01]  /*85a0*/  ISETP.GE.U32.AND P5, PT, R217, R136, PT ;  /* 0x00000088d900720c */ /* 0x000fe20003fa6070 */
[----:B------:R-:W-:Y:S01]  /*85b0*/  @!P4 HADD2 R133, -R249.H0_H0, -RZ.H0_H0 ;  /* 0xa00000fff985c230 */ /* 0x000fe20000000900 */
[----:B------:R-:W-:Y:S01]  /*85c0*/  PRMT R136, R250, 0x5410, R249 ;  /* 0x00005410fa887816 */ /* 0x000fe200000000f9 */
[----:B------:R-:W-:Y:S01]  /*85d0*/  @!P1 HADD2 R163, -R251.H0_H0, -RZ.H0_H0 ;  /* 0xa00000fffba39230 */ /* 0x000fe20000000900 */
[----:B------:R-:W-:Y:S02]  /*85e0*/  @!P2 PRMT R250, R172, 0x5410, RZ ;  /* 0x00005410acfaa816 */ /* 0x000fe400000000ff */
[----:B------:R-:W-:Y:S02]  /*85f0*/  LOP3.LUT R172, R186, 0xff, RZ, 0xc0, !PT ;  /* 0x000000ffbaac7812 */ /* 0x000fe400078ec0ff */
[----:B------:R-:W-:Y:S02]  /*8600*/  @!P4 PRMT R249, R133, 0x5410, RZ ;  /* 0x0000541085f9c816 */ /* 0x000fe400000000ff */
[----:B------:R-:W-:-:S02]  /*8610*/  PRMT R133, R252, 0x5410, R251 ;  /* 0x00005410fc857816 */ /* 0x000fc400000000fb */
[----:B------:R-:W-:Y:S02]  /*8620*/  ISETP.GE.U32.AND P2, PT, R217, R172, PT ;  /* 0x000000acd900720c */ /* 0x000fe40003f46070 */
[----:B------:R-:W-:Y:S01]  /*8630*/  @!P1 PRMT R251, R163, 0x5410, RZ ;  /* 0x00005410a3fb9816 */ /* 0x000fe200000000ff */
[----:B------:R-:W-:Y:S01]  /*8640*/  MUFU.EX2 R172, R7 ;  /* 0x0000000700ac7308 */ /* 0x000fe20000000800 */
[----:B------:R-:W-:Y:S02]  /*8650*/  ISETP.GE.U32.AND P3, PT, R217, R184, PT ;  /* 0x000000b8d900720c */ /* 0x000fe40003f66070 */
[----:B------:R-:W-:-:S05]  /*8660*/  SHF.R.U32.HI R182, RZ, 0x10, R138 ;  /* 0x00000010ffb67819 */ /* 0x000fca000001168a */
[----:B------:R-:W1:Y:S01]  /*8670*/  MUFU.EX2 R163, R6 ;  /* 0x0000000600a37308 */ /* 0x000e620000000800 */
[----:B------:R-:W-:Y:S02]  /*8680*/  SHF.R.U32.HI R242, RZ, 0x18, R186 ;  /* 0x00000018fff27819 */ /* 0x000fe400000116ba */
[----:B------:R-:W-:Y:S02]  /*8690*/  ISETP.GE.U32.AND P1, PT, R217, R246, PT ;  /* 0x000000f6d900720c */ /* 0x000fe40003f26070 */
[----:B------:R-:W-:Y:S01]  /*86a0*/  LOP3.LUT R186, R186, 0xffff, RZ, 0xc0, !PT ;  /* 0x0000ffffbaba7812 */ /* 0x000fe200078ec0ff */
[----:B------:R-:W-:Y:S01]  /*86b0*/  @!P6 HADD2 R93, -R252.H0_H0, -RZ.H0_H0 ;  /* 0xa00000fffc5de230 */ /* 0x000fe20000000900 */
[----:B------:R-:W-:Y:S01]  /*86c0*/  FADD.FTZ R241, R180, R241 ;  /* 0x000000f1b4f17221 */ /* 0x000fe20000010000 */
[----:B------:R-:W-:Y:S02]  /*86d0*/  LOP3.LUT R184, R138, 0xffff, RZ, 0xc0, !PT ;  /* 0x0000ffff8ab87812 */ /* 0x000fe400078ec0ff */
[----:B------:R-:W-:-:S02]  /*86e0*/  SHF.R.U32.HI R186, RZ, 0x8, R186 ;  /* 0x00000008ffba7819 */ /* 0x000fc400000116ba */
[----:B-1----:R-:W-:Y:S02]  /*86f0*/  F2FP.PACK_AB R246, R163, R172 ;  /* 0x000000aca3f6723e */ /* 0x002fe400000000ff */
[----:B------:R-:W-:Y:S01]  /*8700*/  @!P6 PRMT R252, R93, 0x5410, RZ ;  /* 0x000054105dfce816 */ /* 0x000fe200000000ff */
[----:B------:R1:W3:Y:S01]  /*8710*/  MUFU.EX2 R180, R248 ;  /* 0x000000f800b47308 */ /* 0x0002e20000000800 */
[----:B------:R-:W-:Y:S01]  /*8720*/  PRMT R245, R246, 0x7632, R245 ;  /* 0x00007632f6f57816 */ /* 0x000fe200000000f5 */
[----:B------:R-:W-:Y:S01]  /*8730*/  @!P2 HADD2 R162, -R246.H0_H0, -RZ.H0_H0 ;  /* 0xa00000fff6a2a230 */ /* 0x000fe20000000900 */
[----:B------:R-:W-:Y:S01]  /*8740*/  LOP3.LUT R186, R186, 0xffff, RZ, 0xc0, !PT ;  /* 0x0000ffffbaba7812 */ /* 0x000fe200078ec0ff */
[----:B------:R-:W-:Y:S01]  /*8750*/  FADD.FTZ R174, R240, R174 ;  /* 0x000000aef0ae7221 */ /* 0x000fe20000010000 */
[----:B------:R-:W-:Y:S01]  /*8760*/  PRMT R93, R246, 0x5410, R245 ;  /* 0x00005410f65d7816 */ /* 0x000fe200000000f5 */
[----:B------:R-:W2:Y:S01]  /*8770*/  LDL.LU.64 R138, [R1+0x2c0] ;  /* 0x0002c000018a7983 */ /* 0x000ea20000300a00 */
[----:B------:R-:W-:Y:S01]  /*8780*/  @!P2 PRMT R246, R162, 0x5410, RZ ;  /* 0x00005410a2f6a816 */ /* 0x000fe200000000ff */
[----:B------:R-:W-:Y:S01]  /*8790*/  FADD.FTZ R172, R172, R241 ;  /* 0x000000f1acac7221 */ /* 0x000fe20000010000 */
[----:B------:R3:W3:Y:S01]  /*87a0*/  MUFU.EX2 R162, R247 ;  /* 0x000000f700a27308 */ /* 0x0006e20000000800 */
[----:B------:R-:W-:-:S02]  /*87b0*/  ISETP.GE.U32.AND P6, PT, R217, R186, PT ;  /* 0x000000bad900720c */ /* 0x000fc40003fc6070 */
[----:B------:R-:W-:Y:S01]  /*87c0*/  ISETP.GE.U32.AND P4, PT, R217, R242, PT ;  /* 0x000000f2d900720c */ /* 0x000fe20003f86070 */
[----:B------:R-:W-:Y:S01]  /*87d0*/  FADD.FTZ R163, R163, R172 ;  /* 0x000000aca3a37221 */ /* 0x000fe20000010000 */
[----:B------:R-:W-:Y:S02]  /*87e0*/  SHF.R.U32.HI R184, RZ, 0x8, R184 ;  /* 0x00000008ffb87819 */ /* 0x000fe400000116b8 */
[----:B-1----:R-:W-:Y:S01]  /*87f0*/  F2FP.PACK_AB R248, R238, R240 ;  /* 0x000000f0eef8723e */ /* 0x002fe200000000ff */
[----:B---3--:R-:W-:Y:S01]  /*8800*/  FADD.FTZ R163, R180, R163 ;  /* 0x000000a3b4a37221 */ /* 0x008fe20000010000 */
[----:B------:R-:W-:Y:S02]  /*8810*/  LOP3.LUT R184, R184, 0xffff, RZ, 0xc0, !PT ;  /* 0x0000ffffb8b87812 */ /* 0x000fe400078ec0ff */
[----:B------:R-:W-:Y:S01]  /*8820*/  LOP3.LUT R182, R182, 0xff, RZ, 0xc0, !PT ;  /* 0x000000ffb6b67812 */ /* 0x000fe200078ec0ff */
[----:B------:R-:W-:Y:S01]  /*8830*/  @!P5 HADD2 R161, -R248.H0_H0, -RZ.H0_H0 ;  /* 0xa00000fff8a1d230 */ /* 0x000fe20000000900 */
[----:B------:R-:W-:Y:S01]  /*8840*/  ISETP.GE.U32.AND P2, PT, R217, R184, PT ;  /* 0x000000b8d900720c */ /* 0x000fe20003f46070 */
[----:B------:R-:W-:Y:S01]  /*8850*/  @!P6 HADD2 R92, -R245.H0_H0, -RZ.H0_H0 ;  /* 0xa00000fff55ce230 */ /* 0x000fe20000000900 */
[----:B------:R-:W-:-:S02]  /*8860*/  F2FP.PACK_AB R240, R233, R234 ;  /* 0x000000eae9f0723e */ /* 0x000fc400000000ff */
[----:B------:R-:W-:Y:S02]  /*8870*/  PRMT R247, R248, 0x7632, R247 ;  /* 0x00007632f8f77816 */ /* 0x000fe400000000f7 */
[----:B------:R-:W-:Y:S02]  /*8880*/  F2FP.PACK_AB R242, R162, R180 ;  /* 0x000000b4a2f2723e */ /* 0x000fe400000000ff */
[----:B------:R-:W-:Y:S01]  /*8890*/  @!P6 PRMT R245, R92, 0x5410, RZ ;  /* 0x000054105cf5e816 */ /* 0x000fe200000000ff */
[----:B------:R-:W-:Y:S01]  /*88a0*/  @!P4 HADD2 R97, -R247.H0_H0, -RZ.H0_H0 ;  /* 0xa00000fff761c230 */ /* 0x000fe20000000900 */
[----:B------:R-:W-:Y:S01]  /*88b0*/  PRMT R92, R248, 0x5410, R247 ;  /* 0x00005410f85c7816 */ /* 0x000fe200000000f7 */
[----:B------:R-:W-:Y:S01]  /*88c0*/  @!P3 HADD2 R160, -R242.H0_H0, -RZ.H0_H0 ;  /* 0xa00000fff2a0b230 */ /* 0x000fe20000000900 */
[----:B------:R-:W-:Y:S01]  /*88d0*/  @!P5 PRMT R248, R161, 0x5410, RZ ;  /* 0x00005410a1f8d816 */ /* 0x000fe200000000ff */
[----:B------:R-:W-:Y:S01]  /*88e0*/  FADD.FTZ R161, R238, R174 ;  /* 0x000000aeeea17221 */ /* 0x000fe20000010000 */
[----:B------:R-:W-:Y:S01]  /*88f0*/  PRMT R241, R242, 0x7632, R241 ;  /* 0x00007632f2f17816 */ /* 0x000fe200000000f1 */
[----:B------:R1:W3:Y:S01]  /*8900*/  MUFU.EX2 R238, R244 ;  /* 0x000000f400ee7308 */ /* 0x0002e20000000800 */
[----:B------:R-:W-:-:S02]  /*8910*/  @!P4 PRMT R247, R97, 0x5410, RZ ;  /* 0x0000541061f7c816 */ /* 0x000fc400000000ff */
[----:B------:R-:W-:Y:S01]  /*8920*/  PRMT R97, R242, 0x5410, R241 ;  /* 0x00005410f2617816 */ /* 0x000fe200000000f1 */
[----:B------:R-:W-:Y:S01]  /*8930*/  @!P2 HADD2 R96, -R241.H0_H0, -RZ.H0_H0 ;  /* 0xa00000fff160a230 */ /* 0x000fe20000000900 */
[----:B------:R-:W-:Y:S02]  /*8940*/  @!P3 PRMT R242, R160, 0x5410, RZ ;  /* 0x00005410a0f2b816 */ /* 0x000fe400000000ff */
[----:B------:R-:W-:Y:S01]  /*8950*/  ISETP.GE.U32.AND P4, PT, R217, R182, PT ;  /* 0x000000b6d900720c */ /* 0x000fe20003f86070 */
[----:B------:R3:W3:Y:S01]  /*8960*/  MUFU.EX2 R160, R243 ;  /* 0x000000f300a07308 */ /* 0x0006e20000000800 */
[----:B------:R-:W-:Y:S02]  /*8970*/  @!P2 PRMT R241, R96, 0x5410, RZ ;  /* 0x0000541060f1a816 */ /* 0x000fe400000000ff */
[----:B-1----:R-:W-:Y:S01]  /*8980*/  F2FP.PACK_AB R244, R235, R236 ;  /* 0x000000ecebf4723e */ /* 0x002fe200000000ff */
[----:B------:R-:W-:-:S08]  /*8990*/  FADD.FTZ R236, R236, R161 ;  /* 0x000000a1ecec7221 */ /* 0x000fd00000010000 */
[----:B------:R-:W-:Y:S01]  /*89a0*/  @!P4 HADD2 R131, -R244.H0_H0, -RZ.H0_H0 ;  /* 0xa00000fff483c230 */ /* 0x000fe20000000900 */
[----:B------:R-:W-:Y:S01]  /*89b0*/  FADD.FTZ R235, R235, R236 ;  /* 0x000000ecebeb7221 */ /* 0x000fe20000010000 */
[----:B---3--:R-:W-:-:S04]  /*89c0*/  PRMT R243, R244, 0x7632, R243 ;  /* 0x00007632f4f37816 */ /* 0x008fc800000000f3 */
[----:B------:R-:W-:Y:S01]  /*89d0*/  PRMT R96, R244, 0x5410, R243 ;  /* 0x00005410f4607816 */ /* 0x000fe200000000f3 */
[----:B------:R-:W-:Y:S01]  /*89e0*/  @!P1 HADD2 R85, -R243.H0_H0, -RZ.H0_H0 ;  /* 0xa00000fff3559230 */ /* 0x000fe20000000900 */
[----:B------:R-:W-:Y:S01]  /*89f0*/  @!P4 PRMT R244, R131, 0x5410, RZ ;  /* 0x0000541083f4c816 */ /* 0x000fe200000000ff */
[----:B------:R-:W-:Y:S02]  /*8a00*/  FADD.FTZ R131, R162, R163 ;  /* 0x000000a3a2837221 */ /* 0x000fe40000010000 */
[----:B------:R-:W-:Y:S01]  /*8a10*/  FADD.FTZ R162, R234, R235 ;  /* 0x000000ebeaa27221 */ /* 0x000fe20000010000 */
[----:B------:R-:W-:Y:S01]  /*8a20*/  @!P1 PRMT R243, R85, 0x5410, RZ ;  /* 0x0000541055f39816 */ /* 0x000fe200000000ff */
[----:B------:R-:W-:Y:S01]  /*8a30*/  FADD.FTZ R131, R238, R131 ;  /* 0x00000083ee837221 */ /* 0x000fe20000010000 */
[----:B------:R-:W-:Y:S01]  /*8a40*/  LOP3.LUT R85, R135, UR7, RZ, 0x3c, !PT ;  /* 0x0000000787557c12 */ /* 0x000fe2000f8e3cff */
[----:B------:R-:W-:Y:S01]  /*8a50*/  FADD.FTZ R161, R233, R162 ;  /* 0x000000a2e9a17221 */ /* 0x000fe20000010000 */
[C---:B------:R-:W-:Y:S01]  /*8a60*/  F2FP.PACK_AB R238, R160.reuse, R238 ;  /* 0x000000eea0ee723e */ /* 0x040fe200000000ff */
[----:B------:R-:W-:-:S02]  /*8a70*/  FADD.FTZ R131, R160, R131 ;  /* 0x00000083a0837221 */ /* 0x000fc40000010000 */
[----:B------:R-:W-:-:S05]  /*8a80*/  IMAD.WIDE.U32 R220, R85, -0x326172a9, RZ ;  /* 0xcd9e8d5755dc7825 */ /* 0x000fca00078e00ff */
[----:B------:R-:W-:Y:S02]  /*8a90*/  LOP3.LUT R85, R221, UR28, R154, 0x96, !PT ;  /* 0x0000001cdd557c12 */ /* 0x000fe4000f8e969a */
[----:B------:R-:W-:-:S03]  /*8aa0*/  LOP3.LUT R160, R103, UR26, R220, 0x96, !PT ;  /* 0x0000001a67a07c12 */ /* 0x000fc6000f8e96dc */
[----:B------:R-:W-:-:S04]  /*8ab0*/  IMAD.WIDE.U32 R6, R85, -0x2daee0ad, RZ ;  /* 0xd2511f5355067825 */ /* 0x000fc800078e00ff */
[----:B------:R-:W-:Y:S01]  /*8ac0*/  IMAD.WIDE.U32 R234, R160, -0x2daee0ad, RZ ;  /* 0xd2511f53a0ea7825 */ /* 0x000fe200078e00ff */
[----:B------:R-:W-:-:S05]  /*8ad0*/  LOP3.LUT R85, R7, UR25, R156, 0x96, !PT ;  /* 0x0000001907557c12 */ /* 0x000fca000f8e969c */
[----:B------:R-:W-:Y:S01]  /*8ae0*/  IMAD.WIDE.U32 R162, R85, -0x326172a9, RZ ;  /* 0xcd9e8d5755a27825 */ /* 0x000fe200078e00ff */
[----:B------:R-:W-:-:S04]  /*8af0*/  LOP3.LUT R160, R235, UR23, R6, 0x96, !PT ;  /* 0x00000017eba07c12 */ /* 0x000fc8000f8e9606 */
[----:B------:R-:W-:Y:S02]  /*8b00*/  LOP3.LUT R85, R163, UR24, R102, 0x96, !PT ;  /* 0x00000018a3557c12 */ /* 0x000fe4000f8e9666 */
[----:B------:R-:W3:Y:S03]  /*8b10*/  LDL.LU.64 R102, [R1+0x2b8] ;  /* 0x0002b80001667983 */ /* 0x000ee60000300a00 */
[----:B------:R-:W-:-:S05]  /*8b20*/  IMAD.WIDE.U32 R6, R85, -0x2daee0ad, RZ ;  /* 0xd2511f5355067825 */ /* 0x000fca00078e00ff */
[----:B------:R-:W-:Y:S01]  /*8b30*/  LOP3.LUT R85, R7, UR14, R234, 0x96, !PT ;  /* 0x0000000e07557c12 */ /* 0x000fe2000f8e96ea */
[----:B------:R-:W-:-:S05]  /*8b40*/  IMAD.WIDE.U32 R234, R160, -0x326172a9, RZ ;  /* 0xcd9e8d57a0ea7825 */ /* 0x000fca00078e00ff */
[----:B------:R-:W-:-:S05]  /*8b50*/  LOP3.LUT R162, R235, UR21, R162, 0x96, !PT ;  /* 0x00000015eba27c12 */ /* 0x000fca000f8e96a2 */
[----:B------:R-:W-:-:S05]  /*8b60*/  IMAD.WIDE.U32 R162, R162, -0x2daee0ad, RZ ;  /* 0xd2511f53a2a27825 */ /* 0x000fca00078e00ff */
[----:B------:R-:W-:Y:S02]  /*8b70*/  LOP3.LUT R160, R163, UR5, R6, 0x96, !PT ;  /* 0x00000005a3a07c12 */ /* 0x000fe4000f8e9606 */
[----:B------:R-:W2:Y:S04]  /*8b80*/  LDL.LU.64 R6, [R1+0x2b0] ;  /* 0x0002b00001067983 */ /* 0x000ea80000300a00 */
[----:B------:R1:W-:Y:S04]  /*8b90*/  STL.64 [R1+0x2a8], R92 ;  /* 0x0002a85c01007387 */ /* 0x0003e80000100a00 */
[----:B-1----:R-:W2:Y:S01]  /*8ba0*/  LDL.LU.64 R92, [R1+0x88] ;  /* 0x00008800015c7983 */ /* 0x002ea20000300a00 */
[----:B------:R-:W-:Y:S03]  /*8bb0*/  MUFU.EX2 R237, R237 ;  /* 0x000000ed00ed7308 */ /* 0x000fe60000000800 */
[----:B------:R1:W-:Y:S04]  /*8bc0*/  STL.64 [R1+0x2a0], R250 ;  /* 0x0002a0fa01007387 */ /* 0x0003e80000100a00 */
[----:B------:R1:W-:Y:S01]  /*8bd0*/  STL.64 [R1+0x298], R248 ;  /* 0x000298f801007387 */ /* 0x0003e20000100a00 */
[----:B------:R-:W-:Y:S03]  /*8be0*/  MUFU.EX2 R233, R230 ;  /* 0x000000e600e97308 */ /* 0x000fe60000000800 */
[----:B------:R2:W-:Y:S04]  /*8bf0*/  STL.64 [R1+0x278], R246 ;  /* 0x000278f601007387 */ /* 0x0005e80000100a00 */
[----:B------:R-:W-:Y:S04]  /*8c00*/  STL.64 [R1+0x270], R244 ;  /* 0x000270f401007387 */ /* 0x000fe80000100a00 */
[----:B------:R2:W-:Y:S04]  /*8c10*/  STL.64 [R1+0x268], R242 ;  /* 0x000268f201007387 */ /* 0x0005e80000100a00 */
[----:B------:R-:W2:Y:S04]  /*8c20*/  LDL.LU R182, [R1+0xa4] ;  /* 0x0000a40001b67983 */ /* 0x000ea80000300800 */
[----:B------:R-:W2:Y:S01]  /*8c30*/  LDL.LU R186, [R1+0xa0] ;  /* 0x0000a00001ba7983 */ /* 0x000ea20000300800 */
[----:B-1----:R-:W-:-:S04]  /*8c40*/  IMAD.WIDE.U32 R250, R160, -0x326172a9, RZ ;  /* 0xcd9e8d57a0fa7825 */ /* 0x002fc800078e00ff */
[----:B------:R-:W-:-:S04]  /*8c50*/  IMAD.WIDE.U32 R248, R85, -0x326172a9, RZ ;  /* 0xcd9e8d5755f87825 */ /* 0x000fc800078e00ff */
[----:B------:R-:W-:Y:S01]  /*8c60*/  FADD.FTZ R180, R232, R161 ;  /* 0x000000a1e8b47221 */ /* 0x000fe20000010000 */
[----:B------:R-:W-:Y:S01]  /*8c70*/  LOP3.LUT R160, R251, UR30, R248, 0x96, !PT ;  /* 0x0000001efba07c12 */ /* 0x000fe2000f8e96f8 */
[----:B------:R-:W3:Y:S01]  /*8c80*/  LDL.LU R184, [R1+0x9c] ;  /* 0x00009c0001b87983 */ /* 0x000ee20000300800 */
[----:B------:R-:W-:Y:S02]  /*8c90*/  LOP3.LUT R85, R249, UR13, R234, 0x96, !PT ;  /* 0x0000000df9557c12 */ /* 0x000fe4000f8e96ea */
[C---:B------:R-:W-:Y:S01]  /*8ca0*/  LOP3.LUT R163, R160.reuse, 0xffff, RZ, 0xc0, !PT ;  /* 0x0000ffffa0a37812 */ /* 0x040fe200078ec0ff */
[----:B------:R-:W1:Y:S01]  /*8cb0*/  MUFU.EX2 R234, R239 ;  /* 0x000000ef00ea7308 */ /* 0x000e620000000800 */
[----:B------:R-:W-:Y:S02]  /*8cc0*/  LOP3.LUT R172, R160, 0xff, RZ, 0xc0, !PT ;  /* 0x000000ffa0ac7812 */ /* 0x000fe400078ec0ff */
[----:B------:R-:W-:Y:S02]  /*8cd0*/  SHF.R.U32.HI R163, RZ, 0x8, R163 ;  /* 0x00000008ffa37819 */ /* 0x000fe400000116a3 */
[----:B------:R-:W-:-:S02]  /*8ce0*/  ISETP.GE.U32.AND P4, PT, R217, R172, PT ;  /* 0x000000acd900720c */ /* 0x000fc40003f86070 */
[----:B------:R-:W-:Y:S02]  /*8cf0*/  LOP3.LUT R172, R163, 0xffff, RZ, 0xc0, !PT ;  /* 0x0000ffffa3ac7812 */ /* 0x000fe400078ec0ff */
[--C-:B------:R-:W-:Y:S02]  /*8d00*/  SHF.R.U32.HI R163, RZ, 0x10, R160.reuse ;  /* 0x00000010ffa37819 */ /* 0x100fe400000116a0 */
[----:B------:R-:W-:Y:S02]  /*8d10*/  SHF.R.U32.HI R160, RZ, 0x18, R160 ;  /* 0x00000018ffa07819 */ /* 0x000fe400000116a0 */
[C---:B------:R-:W-:Y:S02]  /*8d20*/  ISETP.GE.U32.AND P5, PT, R217.reuse, R172, PT ;  /* 0x000000acd900720c */ /* 0x040fe40003fa6070 */
[----:B------:R-:W-:Y:S02]  /*8d30*/  ISETP.GE.U32.AND P3, PT, R217, R160, PT ;  /* 0x000000a0d900720c */ /* 0x000fe40003f66070 */
[----:B------:R-:W-:-:S02]  /*8d40*/  LOP3.LUT R160, R250, 0xff, RZ, 0xc0, !PT ;  /* 0x000000fffaa07812 */ /* 0x000fc400078ec0ff */
[----:B------:R-:W-:Y:S02]  /*8d50*/  LOP3.LUT R172, R163, 0xff, RZ, 0xc0, !PT ;  /* 0x000000ffa3ac7812 */ /* 0x000fe400078ec0ff */
[C---:B------:R-:W-:Y:S02]  /*8d60*/  ISETP.GE.U32.AND P2, PT, R217.reuse, R160, PT ;  /* 0x000000a0d900720c */ /* 0x040fe40003f46070 */
[----:B------:R-:W-:Y:S02]  /*8d70*/  SHF.R.U32.HI R160, RZ, 0x18, R250 ;  /* 0x00000018ffa07819 */ /* 0x000fe400000116fa */
[C---:B------:R-:W-:Y:S02]  /*8d80*/  ISETP.GE.U32.AND P6, PT, R217.reuse, R172, PT ;  /* 0x000000acd900720c */ /* 0x040fe40003fc6070 */
[----:B------:R-:W-:Y:S01]  /*8d90*/  ISETP.GE.U32.AND P1, PT, R217, R160, PT ;  /* 0x000000a0d900720c */ /* 0x000fe20003f26070 */
[----:B-1----:R-:W-:Y:S01]  /*8da0*/  FADD.FTZ R160, R234, R131 ;  /* 0x00000083eaa07221 */ /* 0x002fe20000010000 */
[----:B------:R-:W-:Y:S01]  /*8db0*/  F2FP.PACK_AB R234, R237, R234 ;  /* 0x000000eaedea723e */ /* 0x000fe200000000ff */
[C---:B------:R-:W-:Y:S01]  /*8dc0*/  FADD.FTZ R163, R233.reuse, R180 ;  /* 0x000000b4e9a37221 */ /* 0x040fe20000010000 */
[----:B------:R-:W-:Y:S01]  /*8dd0*/  F2FP.PACK_AB R236, R233, R232 ;  /* 0x000000e8e9ec723e */ /* 0x000fe200000000ff */
[----:B------:R-:W-:Y:S01]  /*8de0*/  FADD.FTZ R160, R237, R160 ;  /* 0x000000a0eda07221 */ /* 0x000fe20000010000 */
[----:B------:R-:W-:Y:S01]  /*8df0*/  PRMT R237, R238, 0x7632, R237 ;  /* 0x00007632eeed7816 */ /* 0x000fe200000000ed */
[----:B------:R-:W-:Y:S01]  /*8e00*/  @!P4 HADD2 R127, -R238.H0_H0, -RZ.H0_H0 ;  /* 0xa00000ffee7fc230 */ /* 0x000fe20000000900 */
[----:B------:R-:W-:Y:S01]  /*8e10*/  IMAD.WIDE.U32 R232, R85, -0x2daee0ad, RZ ;  /* 0xd2511f5355e87825 */ /* 0x000fe200078e00ff */
[----:B------:R-:W-:-:S02]  /*8e20*/  PRMT R239, R240, 0x7632, R239 ;  /* 0x00007632f0ef7816 */ /* 0x000fc400000000ef */
[----:B------:R-:W-:Y:S01]  /*8e30*/  @!P5 HADD2 R84, -R237.H0_H0, -RZ.H0_H0 ;  /* 0xa00000ffed54d230 */ /* 0x000fe20000000900 */
[----:B------:R-:W-:Y:S01]  /*8e40*/  PRMT R85, R238, 0x5410, R237 ;  /* 0x00005410ee557816 */ /* 0x000fe200000000ed */
[----:B------:R-:W-:Y:S01]  /*8e50*/  @!P6 HADD2 R91, -R240.H0_H0, -RZ.H0_H0 ;  /* 0xa00000fff05be230 */ /* 0x000fe20000000900 */
[----:B------:R-:W-:Y:S01]  /*8e60*/  @!P4 PRMT R238, R127, 0x5410, RZ ;  /* 0x000054107feec816 */ /* 0x000fe200000000ff */
[----:B------:R-:W-:Y:S01]  /*8e70*/  @!P2 HADD2 R121, -R234.H0_H0, -RZ.H0_H0 ;  /* 0xa00000ffea79a230 */ /* 0x000fe20000000900 */
[----:B------:R-:W-:Y:S02]  /*8e80*/  LOP3.LUT R161, R233, UR29, R162, 0x96, !PT ;  /* 0x0000001de9a17c12 */ /* 0x000fe4000f8e96a2 */
[----:B------:R-:W-:Y:S02]  /*8e90*/  LOP3.LUT R127, R232, 0xffff, RZ, 0xc0, !PT ;  /* 0x0000ffffe87f7812 */ /* 0x000fe400078ec0ff */
[----:B------:R-:W-:Y:S02]  /*8ea0*/  PRMT R233, R234, 0x7632, R233 ;  /* 0x00007632eae97816 */ /* 0x000fe400000000e9 */
[----:B------:R-:W-:-:S02]  /*8eb0*/  @!P5 PRMT R237, R84, 0x5410, RZ ;  /* 0x0000541054edd816 */ /* 0x000fc400000000ff */
[----:B------:R-:W-:Y:S02]  /*8ec0*/  PRMT R84, R240, 0x5410, R239 ;  /* 0x00005410f0547816 */ /* 0x000fe400000000ef */
[----:B------:R-:W-:Y:S02]  /*8ed0*/  @!P6 PRMT R240, R91, 0x5410, RZ ;  /* 0x000054105bf0e816 */ /* 0x000fe400000000ff */
[----:B------:R-:W-:Y:S02]  /*8ee0*/  PRMT R91, R234, 0x5410, R233 ;  /* 0x00005410ea5b7816 */ /* 0x000fe400000000e9 */
[----:B------:R-:W-:Y:S02]  /*8ef0*/  @!P2 PRMT R234, R121, 0x5410, RZ ;  /* 0x0000541079eaa816 */ /* 0x000fe400000000ff */
[----:B------:R-:W-:Y:S02]  /*8f00*/  LOP3.LUT R174, R250, 0xffff, RZ, 0xc0, !PT ;  /* 0x0000fffffaae7812 */ /* 0x000fe400078ec0ff */
[----:B------:R-:W-:Y:S01]  /*8f10*/  SHF.R.U32.HI R172, RZ, 0x10, R250 ;  /* 0x00000010ffac7819 */ /* 0x000fe200000116fa */
[----:B--2---:R1:W-:Y:S02]  /*8f20*/  MUFU.EX2 R121, R186 ;  /* 0x000000ba00797308 */ /* 0x0043e40000000800 */
[----:B-1----:R-:W2:Y:S01]  /*8f30*/  LDL.LU R186, [R1+0x98] ;  /* 0x0000980001ba7983 */ /* 0x002ea20000300800 */
[----:B------:R-:W-:-:S02]  /*8f40*/  LOP3.LUT R162, R232, 0xff, RZ, 0xc0, !PT ;  /* 0x000000ffe8a27812 */ /* 0x000fc400078ec0ff */
[----:B------:R-:W-:Y:S02]  /*8f50*/  SHF.R.U32.HI R174, RZ, 0x8, R174 ;  /* 0x00000008ffae7819 */ /* 0x000fe400000116ae */
[----:B------:R-:W-:Y:S02]  /*8f60*/  ISETP.GE.U32.AND P4, PT, R217, R162, PT ;  /* 0x000000a2d900720c */ /* 0x000fe40003f86070 */
[--C-:B------:R-:W-:Y:S02]  /*8f70*/  SHF.R.U32.HI R131, RZ, 0x10, R232.reuse ;  /* 0x00000010ff837819 */ /* 0x100fe400000116e8 */
[----:B------:R-:W-:Y:S01]  /*8f80*/  SHF.R.U32.HI R162, RZ, 0x18, R232 ;  /* 0x00000018ffa27819 */ /* 0x000fe200000116e8 */
[----:B------:R-:W-:Y:S01]  /*8f90*/  @!P3 HADD2 R123, -R239.H0_H0, -RZ.H0_H0 ;  /* 0xa00000ffef7bb230 */ /* 0x000fe20000000900 */
[----:B------:R-:W1:Y:S01]  /*8fa0*/  MUFU.EX2 R232, R229 ;  /* 0x000000e500e87308 */ /* 0x000e620000000800 */
[----:B------:R-:W-:Y:S02]  /*8fb0*/  LOP3.LUT R174, R174, 0xffff, RZ, 0xc0, !PT ;  /* 0x0000ffffaeae7812 */ /* 0x000fe400078ec0ff */
[----:B------:R-:W-:-:S02]  /*8fc0*/  LOP3.LUT R172, R172, 0xff, RZ, 0xc0, !PT ;  /* 0x000000ffacac7812 */ /* 0x000fc400078ec0ff */
[----:B------:R-:W-:-:S03]  /*8fd0*/  ISETP.GE.U32.AND P5, PT, R217, R174, PT ;  /* 0x000000aed900720c */ /* 0x000fc60003fa6070 */
[----:B------:R-:W3:Y:S01]  /*8fe0*/  MUFU.EX2 R235, R228 ;  /* 0x000000e400eb7308 */ /* 0x000ee20000000800 */
[----:B------:R-:W-:Y:S02]  /*8ff0*/  @!P3 PRMT R239, R123, 0x5410, RZ ;  /* 0x000054107befb816 */ /* 0x000fe400000000ff */
[----:B------:R-:W-:Y:S02]  /*9000*/  SHF.R.U32.HI R123, RZ, 0x10, R161 ;  /* 0x00000010ff7b7819 */ /* 0x000fe400000116a1 */
[----:B------:R-:W-:Y:S02]  /*9010*/  ISETP.GE.U32.AND P3, PT, R217, R172, PT ;  /* 0x000000acd900720c */ /* 0x000fe40003f66070 */
[----:B------:R-:W-:-:S04]  /*9020*/  LOP3.LUT R172, R123, 0xff, RZ, 0xc0, !PT ;  /* 0x000000ff7bac7812 */ /* 0x000fc800078ec0ff */
[----:B------:R-:W-:Y:S01]  /*9030*/  ISETP.GE.U32.AND P6, PT, R217, R172, PT ;  /* 0x000000acd900720c */ /* 0x000fe20003fc6070 */
[----:B-1----:R-:W-:Y:S01]  /*9040*/  FADD.FTZ R172, R232, R163 ;  /* 0x000000a3e8ac7221 */ /* 0x002fe20000010000 */
[----:B------:R-:W-:-:S03]  /*9050*/  @!P5 HADD2 R90, -R233.H0_H0, -RZ.H0_H0 ;  /* 0xa00000ffe95ad230 */ /* 0x000fc60000000900 */
[C---:B---3--:R-:W-:Y:S01]  /*9060*/  FADD.FTZ R123, R235.reuse, R172 ;  /* 0x000000aceb7b7221 */ /* 0x048fe20000010000 */
[----:B------:R-:W-:Y:S02]  /*9070*/  F2FP.PACK_AB R232, R235, R232 ;  /* 0x000000e8ebe8723e */ /* 0x000fe400000000ff */
[----:B------:R-:W-:Y:S01]  /*9080*/  PRMT R235, R236, 0x7632, R235 ;  /* 0x00007632eceb7816 */ /* 0x000fe200000000eb */
[----:B------:R1:W3:Y:S01]  /*9090*/  MUFU.EX2 R230, R182 ;  /* 0x000000b600e67308 */ /* 0x0002e20000000800 */
[----:B------:R-:W-:Y:S02]  /*90a0*/  @!P5 PRMT R233, R90, 0x5410, RZ ;  /* 0x000054105ae9d816 */ /* 0x000fe400000000ff */
[C---:B------:R-:W-:Y:S02]  /*90b0*/  LOP3.LUT R172, R161.reuse, 0xff, RZ, 0xc0, !PT ;  /* 0x000000ffa1ac7812 */ /* 0x040fe400078ec0ff */
[----:B------:R-:W-:Y:S01]  /*90c0*/  SHF.R.U32.HI R90, RZ, 0x18, R161 ;  /* 0x00000018ff5a7819 */ /* 0x000fe200000116a1 */
[----:B------:R-:W-:Y:S01]  /*90d0*/  @!P1 HADD2 R119, -R235.H0_H0, -RZ.H0_H0 ;  /* 0xa00000ffeb779230 */ /* 0x000fe20000000900 */
[----:B------:R-:W-:-:S02]  /*90e0*/  LOP3.LUT R161, R161, 0xffff, RZ, 0xc0, !PT ;  /* 0x0000ffffa1a17812 */ /* 0x000fc400078ec0ff */
[----:B------:R-:W-:Y:S02]  /*90f0*/  ISETP.GE.U32.AND P5, PT, R217, R90, PT ;  /* 0x0000005ad900720c */ /* 0x000fe40003fa6070 */
[----:B------:R-:W-:Y:S01]  /*9100*/  SHF.R.U32.HI R161, RZ, 0x8, R161 ;  /* 0x00000008ffa17819 */ /* 0x000fe200000116a1 */
[----:B------:R-:W-:Y:S01]  /*9110*/  @!P3 HADD2 R83, -R236.H0_H0, -RZ.H0_H0 ;  /* 0xa00000ffec53b230 */ /* 0x000fe20000000900 */
[----:B------:R-:W-:Y:S02]  /*9120*/  PRMT R90, R236, 0x5410, R235 ;  /* 0x00005410ec5a7816 */ /* 0x000fe400000000eb */
[----:B------:R-:W-:Y:S01]  /*9130*/  @!P1 PRMT R235, R119, 0x5410, RZ ;  /* 0x0000541077eb9816 */ /* 0x000fe200000000ff */
[----:B------:R-:W-:Y:S01]  /*9140*/  @!P6 HADD2 R115, -R232.H0_H0, -RZ.H0_H0 ;  /* 0xa00000ffe873e230 */ /* 0x000fe20000000900 */
[C---:B------:R-:W-:Y:S01]  /*9150*/  ISETP.GE.U32.AND P2, PT, R217.reuse, R172, PT ;  /* 0x000000acd900720c */ /* 0x040fe20003f46070 */
[----:B------:R-:W-:Y:S01]  /*9160*/  IMAD.MOV.U32 R246, RZ, RZ, R92 ;  /* 0x000000fffff67224 */ /* 0x000fe200078e005c */
[----:B------:R-:W-:Y:S01]  /*9170*/  ISETP.GE.U32.AND P1, PT, R217, R162, PT ;  /* 0x000000a2d900720c */ /* 0x000fe20003f26070 */
[----:B-1----:R-:W4:Y:S01]  /*9180*/  LDL.LU R182, [R1+0x7c] ;  /* 0x00007c0001b67983 */ /* 0x002f220000300800 */
[----:B------:R-:W-:-:S02]  /*9190*/  LOP3.LUT R162, R161, 0xffff, RZ, 0xc0, !PT ;  /* 0x0000ffffa1a27812 */ /* 0x000fc400078ec0ff */
[----:B------:R-:W-:Y:S01]  /*91a0*/  @!P3 PRMT R236, R83, 0x5410, RZ ;  /* 0x0000541053ecb816 */ /* 0x000fe200000000ff */
[----:B---3--:R-:W-:Y:S01]  /*91b0*/  FADD.FTZ R160, R230, R160 ;  /* 0x000000a0e6a07221 */ /* 0x008fe20000010000 */
[----:B------:R-:W-:Y:S01]  /*91c0*/  ISETP.GE.U32.AND P3, PT, R217, R162, PT ;  /* 0x000000a2d900720c */ /* 0x000fe20003f66070 */
[----:B------:R-:W3:Y:S01]  /*91d0*/  LDL.LU R92, [R1+0x78] ;  /* 0x00007800015c7983 */ /* 0x000ee20000300800 */
[----:B------:R-:W-:-:S04]  /*91e0*/  F2FP.PACK_AB R230, R121, R230 ;  /* 0x000000e679e6723e */ /* 0x000fc800000000ff */
[----:B------:R-:W-:Y:S01]  /*91f0*/  PRMT R229, R230, 0x7632, R229 ;  /* 0x00007632e6e57816 */ /* 0x000fe200000000e5 */
[----:B------:R-:W-:-:S03]  /*9200*/  @!P2 HADD2 R117, -R230.H0_H0, -RZ.H0_H0 ;  /* 0xa00000ffe675a230 */ /* 0x000fc60000000900 */
[----:B------:R-:W-:Y:S02]  /*9210*/  PRMT R83, R230, 0x5410, R229 ;  /* 0x00005410e6537816 */ /* 0x000fe400000000e5 */
[----:B------:R-:W-:Y:S01]  /*9220*/  @!P2 PRMT R230, R117, 0x5410, RZ ;  /* 0x0000541075e6a816 */ /* 0x000fe200000000ff */
[----:B------:R-:W-:Y:S01]  /*9230*/  @!P3 HADD2 R82, -R229.H0_H0, -RZ.H0_H0 ;  /* 0xa00000ffe552b230 */ /* 0x000fe20000000900 */
[----:B------:R1:W-:Y:S01]  /*9240*/  MUFU.EX2 R117, R231 ;  /* 0x000000e700757308 */ /* 0x0003e20000000800 */
[----:B------:R-:W-:-:S03]  /*9250*/  IMAD.MOV.U32 R247, RZ, RZ, R93 ;  /* 0x000000fffff77224 */ /* 0x000fc600078e005d */
[----:B------:R-:W-:-:S04]  /*9260*/  @!P3 PRMT R229, R82, 0x5410, RZ ;  /* 0x0000541052e5b816 */ /* 0x000fc800000000ff */
[----:B------:R1:W1:Y:S02]  /*9270*/  MUFU.EX2 R162, R184 ;  /* 0x000000b800a27308 */ /* 0x0002640000000800 */
[----:B-1----:R-:W-:-:S04]  /*9280*/  PRMT R231, R232, 0x7632, R231 ;  /* 0x00007632e8e77816 */ /* 0x002fc800000000e7 */
[----:B------:R-:W-:Y:S01]  /*9290*/  PRMT R82, R232, 0x5410, R231 ;  /* 0x00005410e8527816 */ /* 0x000fe200000000e7 */
[----:B------:R-:W3:Y:S01]  /*92a0*/  LDL.LU R184, [R1+0x74] ;  /* 0x0000740001b87983 */ /* 0x000ee20000300800 */
[----:B------:R-:W-:-:S03]  /*92b0*/  @!P6 PRMT R232, R115, 0x5410, RZ ;  /* 0x0000541073e8e816 */ /* 0x000fc600000000ff */
[----:B------:R-:W3:Y:S04]  /*92c0*/  LDL.LU R93, [R1+0x70] ;  /* 0x00007000015d7983 */ /* 0x000ee80000300800 */
[----:B------:R-:W3:Y:S04]  /*92d0*/  LDL.LU R248, [R1+0x6c] ;  /* 0x00006c0001f87983 */ /* 0x000ee80000300800 */
[----:B------:R-:W3:Y:S04]  /*92e0*/  LDL.LU R249, [R1+0x68] ;  /* 0x0000680001f97983 */ /* 0x000ee80000300800 */
[----:B------:R-:W3:Y:S01]  /*92f0*/  LDL.LU R250, [R1+0x5c] ;  /* 0x00005c0001fa7983 */ /* 0x000ee20000300800 */
[----:B--2---:R1:W-:Y:S03]  /*9300*/  MUFU.EX2 R115, R186 ;  /* 0x000000ba00737308 */ /* 0x0043e60000000800 */
[----:B-1----:R-:W2:Y:S04]  /*9310*/  LDL.LU R186, [R1+0x58] ;  /* 0x0000580001ba7983 */ /* 0x002ea80000300800 */
[----:B------:R-:W2:Y:S01]  /*9320*/  LDL.LU R251, [R1+0x94] ;  /* 0x0000940001fb7983 */ /* 0x000ea20000300800 */
[----:B------:R1:W1:Y:S01]  /*9330*/  MUFU.EX2 R228, R226 ;  /* 0x000000e200e47308 */ /* 0x0002620000000800 */
[----:B------:R-:W-:-:S02]  /*9340*/  LOP3.LUT R172, R131, 0xff, RZ, 0xc0, !PT ;  /* 0x000000ff83ac7812 */ /* 0x000fc400078ec0ff */
[----:B------:R-:W-:-:S05]  /*9350*/  SHF.R.U32.HI R127, RZ, 0x8, R127 ;  /* 0x00000008ff7f7819 */ /* 0x000fca000001167f */
[----:B------:R-:W1:Y:S01]  /*9360*/  MUFU.EX2 R119, R225 ;  /* 0x000000e100777308 */ /* 0x000e620000000800 */
[----:B------:R-:W-:Y:S02]  /*9370*/  ISETP.GE.U32.AND P2, PT, R217, R172, PT ;  /* 0x000000acd900720c */ /* 0x000fe40003f46070 */
[----:B------:R-:W-:Y:S01]  /*9380*/  LOP3.LUT R172, R127, 0xffff, RZ, 0xc0, !PT ;  /* 0x0000ffff7fac7812 */ /* 0x000fe200078ec0ff */
[----:B------:R-:W-:-:S03]  /*9390*/  FADD.FTZ R121, R121, R160 ;  /* 0x000000a079797221 */ /* 0x000fc60000010000 */
[----:B------:R-:W-:Y:S01]  /*93a0*/  ISETP.GE.U32.AND P3, PT, R217, R172, PT ;  /* 0x000000acd900720c */ /* 0x000fe20003f66070 */
[----:B------:R-:W-:Y:S01]  /*93b0*/  FADD.FTZ R160, R162, R121 ;  /* 0x00000079a2a07221 */ /* 0x000fe20000010000 */
[----:B-1----:R-:W-:Y:S01]  /*93c0*/  F2FP.PACK_AB R226, R117, R162 ;  /* 0x000000a275e2723e */ /* 0x002fe200000000ff */
[----:B------:R-:W-:Y:S01]  /*93d0*/  FADD.FTZ R162, R228, R123 ;  /* 0x0000007be4a27221 */ /* 0x000fe20000010000 */
[----:B------:R1:W1:Y:S01]  /*93e0*/  MUFU.EX2 R172, R227 ;  /* 0x000000e300ac7308 */ /* 0x0002620000000800 */
[----:B------:R-:W-:Y:S02]  /*93f0*/  F2FP.PACK_AB R228, R119, R228 ;  /* 0x000000e477e4723e */ /* 0x000fe400000000ff */
[----:B------:R-:W-:-:S05]  /*9400*/  PRMT R225, R226, 0x7632, R225 ;  /* 0x00007632e2e17816 */ /* 0x000fca00000000e1 */
[----:B------:R-:W4:Y:S01]  /*9410*/  MUFU.EX2 R121, R210 ;  /* 0x000000d200797308 */ /* 0x000f220000000800 */
[----:B------:R-:W-:Y:S02]  /*9420*/  @!P5 HADD2 R87, -R231.H0_H0, -RZ.H0_H0 ;  /* 0xa00000ffe757d230 */ /* 0x000fe40000000900 */
[----:B------:R-:W-:Y:S01]  /*9430*/  @!P3 HADD2 R86, -R225.H0_H0, -RZ.H0_H0 ;  /* 0xa00000ffe156b230 */ /* 0x000fe20000000900 */
[----:B-1----:R-:W-:Y:S01]  /*9440*/  PRMT R227, R228, 0x7632, R227 ;  /* 0x00007632e4e37816 */ /* 0x002fe200000000e3 */
[----:B------:R-:W-:Y:S01]  /*9450*/  @!P4 HADD2 R114, -R226.H0_H0, -RZ.H0_H0 ;  /* 0xa00000ffe272c230 */ /* 0x000fe20000000900 */
[----:B------:R-:W-:Y:S01]  /*9460*/  @!P5 PRMT R231, R87, 0x5410, RZ ;  /* 0x0000541057e7d816 */ /* 0x000fe200000000ff */
[----:B------:R-:W-:Y:S02]  /*9470*/  FADD.FTZ R160, R117, R160 ;  /* 0x000000a075a07221 */ /* 0x000fe40000010000 */
[----:B------:R-:W-:Y:S01]  /*9480*/  @!P1 HADD2 R81, -R227.H0_H0, -RZ.H0_H0 ;  /* 0xa00000ffe3519230 */ /* 0x000fe20000000900 */
[----:B------:R-:W-:Y:S01]  /*9490*/  PRMT R87, R226, 0x5410, R225 ;  /* 0x00005410e2577816 */ /* 0x000fe200000000e1 */
[----:B------:R-:W-:Y:S01]  /*94a0*/  FADD.FTZ R119, R119, R162 ;  /* 0x000000a277777221 */ /* 0x000fe20000010000 */
[----:B------:R-:W-:Y:S01]  /*94b0*/  @!P3 PRMT R225, R86, 0x5410, RZ ;  /* 0x0000541056e1b816 */ /* 0x000fe200000000ff */
[----:B------:R-:W-:Y:S01]  /*94c0*/  @!P2 HADD2 R112, -R228.H0_H0, -RZ.H0_H0 ;  /* 0xa00000ffe470a230 */ /* 0x000fe20000000900 */
[----:B------:R-:W-:Y:S01]  /*94d0*/  PRMT R86, R228, 0x5410, R227 ;  /* 0x00005410e4567816 */ /* 0x000fe200000000e3 */
[----:B------:R-:W-:Y:S01]  /*94e0*/  ULOP3.LUT UR6, UR6, UR19, URZ, 0x3c, !UPT ;  /* 0x0000001306067292 */ /* 0x000fe2000f8e3c3f */
[----:B------:R-:W-:Y:S01]  /*94f0*/  @!P1 PRMT R227, R81, 0x5410, RZ ;  /* 0x0000541051e39816 */ /* 0x000fe200000000ff */
[----:B------:R-:W-:Y:S01]  /*9500*/  FADD.FTZ R81, R115, R160 ;  /* 0x000000a073517221 */ /* 0x000fe20000010000 */
[----:B------:R-:W-:Y:S01]  /*9510*/  @!P4 PRMT R226, R114, 0x5410, RZ ;  /* 0x0000541072e2c816 */ /* 0x000fe200000000ff */
[----:B------:R-:W-:Y:S01]  /*9520*/  FADD.FTZ R114, R224, R119 ;  /* 0x00000077e0727221 */ /* 0x000fe20000010000 */
[----:B------:R-:W-:Y:S01]  /*9530*/  @!P2 PRMT R228, R112, 0x5410, RZ ;  /* 0x0000541070e4a816 */ /* 0x000fe200000000ff */
[----:B------:R-:W-:-:S02]  /*9540*/  FADD.FTZ R112, R172, R81 ;  /* 0x00000051ac707221 */ /* 0x000fc40000010000 */
[----:B----4-:R-:W-:Y:S01]  /*9550*/  FADD.FTZ R81, R121, R114 ;  /* 0x0000007279517221 */ /* 0x010fe20000010000 */
[----:B------:R-:W-:Y:S02]  /*9560*/  LOP3.LUT R114, R135, UR6, RZ, 0x3c, !PT ;  /* 0x0000000687727c12 */ /* 0x000fe4000f8e3cff */
[----:B------:R-:W-:-:S03]  /*9570*/  F2FP.PACK_AB R210, R172, R115 ;  /* 0x00000073acd2723e */ /* 0x000fc600000000ff */
[----:B------:R-:W-:-:S05]  /*9580*/  IMAD.WIDE.U32 R114, R114, -0x326172a9, RZ ;  /* 0xcd9e8d5772727825 */ /* 0x000fca00078e00ff */
[----:B------:R-:W-:Y:S02]  /*9590*/  LOP3.LUT R117, R115, UR28, R154, 0x96, !PT ;  /* 0x0000001c73757c12 */ /* 0x000fe4000f8e969a */
[----:B------:R-:W-:-:S03]  /*95a0*/  LOP3.LUT R119, R247, UR26, R114, 0x96, !PT ;  /* 0x0000001af7777c12 */ /* 0x000fc6000f8e9672 */
[----:B------:R-:W-:-:S04]  /*95b0*/  IMAD.WIDE.U32 R162, R117, -0x2daee0ad, RZ ;  /* 0xd2511f5375a27825 */ /* 0x000fc800078e00ff */
[----:B------:R-:W-:Y:S01]  /*95c0*/  IMAD.WIDE.U32 R242, R119, -0x2daee0ad, RZ ;  /* 0xd2511f5377f27825 */ /* 0x000fe200078e00ff */
[----:B------:R-:W-:-:S04]  /*95d0*/  LOP3.LUT R117, R163, UR25, R156, 0x96, !PT ;  /* 0x00000019a3757c12 */ /* 0x000fc8000f8e969c */
[----:B------:R-:W-:Y:S01]  /*95e0*/  LOP3.LUT R119, R243, UR23, R162, 0x96, !PT ;  /* 0x00000017f3777c12 */ /* 0x000fe2000f8e96a2 */
[----:B------:R-:W-:-:S04]  /*95f0*/  IMAD.WIDE.U32 R160, R117, -0x326172a9, RZ ;  /* 0xcd9e8d5775a07825 */ /* 0x000fc800078e00ff */
[----:B------:R-:W-:Y:S01]  /*9600*/  IMAD.WIDE.U32 R162, R119, -0x326172a9, RZ ;  /* 0xcd9e8d5777a27825 */ /* 0x000fe200078e00ff */
[----:B------:R1:W-:Y:S04]  /*9610*/  MUFU.EX2 R172, R182 ;  /* 0x000000b600ac7308 */ /* 0x0003e80000000800 */
[----:B------:R-:W-:-:S04]  /*9620*/  LOP3.LUT R119, R163, UR21, R160, 0x96, !PT ;  /* 0x00000015a3777c12 */ /* 0x000fc8000f8e96a0 */
[----:B---3--:R-:W-:Y:S01]  /*9630*/  MUFU.EX2 R163, R250 ;  /* 0x000000fa00a37308 */ /* 0x008fe20000000800 */
[----:B-1----:R-:W3:Y:S01]  /*9640*/  LDL.LU R182, [R1+0x90] ;  /* 0x0000900001b67983 */ /* 0x002ee20000300800 */
[----:B------:R-:W-:-:S06]  /*9650*/  LOP3.LUT R117, R161, UR24, R246, 0x96, !PT ;  /* 0x00000018a1757c12 */ /* 0x000fcc000f8e96f6 */
[----:B--2---:R1:W-:Y:S08]  /*9660*/  MUFU.EX2 R131, R186 ;  /* 0x000000ba00837308 */ /* 0x0043f00000000800 */
[----:B------:R2:W4:Y:S01]  /*9670*/  MUFU.EX2 R180, R251 ;  /* 0x000000fb00b47308 */ /* 0x0005220000000800 */
[----:B-1----:R-:W3:Y:S04]  /*9680*/  LDL.LU R186, [R1+0x28] ;  /* 0x0000280001ba7983 */ /* 0x002ee80000300800 */
[----:B------:R-:W3:Y:S04]  /*9690*/  LDL.LU R250, [R1+0x20] ;  /* 0x0000200001fa7983 */ /* 0x000ee80000300800 */
[----:B--2---:R-:W2:Y:S01]  /*96a0*/  LDL.LU R251, [R1+0x1c] ;  /* 0x00001c0001fb7983 */ /* 0x004ea20000300800 */
[----:B------:R-:W1:Y:S01]  /*96b0*/  MUFU.EX2 R161, R92 ;  /* 0x0000005c00a17308 */ /* 0x000e620000000800 */
[----:B------:R-:W-:-:S07]  /*96c0*/  IMAD.WIDE.U32 R244, R117, -0x2daee0ad, RZ ;  /* 0xd2511f5375f47825 */ /* 0x000fce00078e00ff */
[----:B------:R1:W-:Y:S01]  /*96d0*/  MUFU.EX2 R243, R93 ;  /* 0x0000005d00f37308 */ /* 0x0003e20000000800 */
[----:B------:R-:W-:-:S05]  /*96e0*/  LOP3.LUT R117, R245, UR14, R242, 0x96, !PT ;  /* 0x0000000ef5757c12 */ /* 0x000fca000f8e96f2 */
[----:B------:R-:W-:-:S04]  /*96f0*/  IMAD.WIDE.U32 R246, R117, -0x326172a9, RZ ;  /* 0xcd9e8d5775f67825 */ /* 0x000fc800078e00ff */
[----:B-1----:R-:W-:-:S05]  /*9700*/  IMAD.WIDE.U32 R92, R119, -0x2daee0ad, RZ ;  /* 0xd2511f53775c7825 */ /* 0x002fca00078e00ff */
[----:B------:R-:W-:-:S05]  /*9710*/  LOP3.LUT R119, R93, UR5, R244, 0x96, !PT ;  /* 0x000000055d777c12 */ /* 0x000fca000f8e96f4 */
[----:B------:R-:W-:Y:S01]  /*9720*/  IMAD.WIDE.U32 R244, R119, -0x326172a9, RZ ;  /* 0xcd9e8d5777f47825 */ /* 0x000fe200078e00ff */
[----:B------:R-:W-:-:S04]  /*9730*/  F2FP.PACK_AB R224, R121, R224 ;  /* 0x000000e079e0723e */ /* 0x000fc800000000ff */
[----:B------:R-:W-:-:S04]  /*9740*/  LOP3.LUT R119, R245, UR30, R246, 0x96, !PT ;  /* 0x0000001ef5777c12 */ /* 0x000fc8000f8e96f6 */
[C---:B------:R-:W-:Y:S02]  /*9750*/  LOP3.LUT R121, R119.reuse, 0xffff, RZ, 0xc0, !PT ;  /* 0x0000ffff77797812 */ /* 0x040fe400078ec0ff */
[----:B------:R-:W-:Y:S02]  /*9760*/  LOP3.LUT R160, R119, 0xff, RZ, 0xc0, !PT ;  /* 0x000000ff77a07812 */ /* 0x000fe400078ec0ff */
[----:B------:R-:W-:Y:S02]  /*9770*/  SHF.R.U32.HI R121, RZ, 0x8, R121 ;  /* 0x00000008ff797819 */ /* 0x000fe40000011679 */
[----:B------:R-:W-:Y:S02]  /*9780*/  ISETP.GE.U32.AND P4, PT, R217, R160, PT ;  /* 0x000000a0d900720c */ /* 0x000fe40003f86070 */
[----:B------:R-:W-:-:S04]  /*9790*/  LOP3.LUT R160, R121, 0xffff, RZ, 0xc0, !PT ;  /* 0x0000ffff79a07812 */ /* 0x000fc800078ec0ff */
[----:B------:R-:W-:Y:S02]  /*97a0*/  ISETP.GE.U32.AND P5, PT, R217, R160, PT ;  /* 0x000000a0d900720c */ /* 0x000fe40003fa6070 */
[----:B------:R-:W-:Y:S02]  /*97b0*/  SHF.R.U32.HI R160, RZ, 0x18, R119 ;  /* 0x00000018ffa07819 */ /* 0x000fe40000011677 */
[----:B------:R-:W-:Y:S02]  /*97c0*/  LOP3.LUT R117, R247, UR13, R162, 0x96, !PT ;  /* 0x0000000df7757c12 */ /* 0x000fe4000f8e96a2 */
[----:B------:R-:W-:Y:S02]  /*97d0*/  ISETP.GE.U32.AND P6, PT, R217, R160, PT ;  /* 0x000000a0d900720c */ /* 0x000fe40003fc6070 */
[C---:B------:R-:W-:Y:S02]  /*97e0*/  LOP3.LUT R160, R244.reuse, 0xff, RZ, 0xc0, !PT ;  /* 0x000000fff4a07812 */ /* 0x040fe400078ec0ff */
[----:B------:R-:W-:-:S02]  /*97f0*/  LOP3.LUT R123, R244, 0xffff, RZ, 0xc0, !PT ;  /* 0x0000fffff47b7812 */ /* 0x000fc400078ec0ff */
[----:B------:R-:W-:Y:S02]  /*9800*/  ISETP.GE.U32.AND P1, PT, R217, R160, PT ;  /* 0x000000a0d900720c */ /* 0x000fe40003f26070 */
[--C-:B------:R-:W-:Y:S02]  /*9810*/  SHF.R.U32.HI R160, RZ, 0x18, R244.reuse ;  /* 0x00000018ffa07819 */ /* 0x100fe400000116f4 */
[----:B------:R-:W-:Y:S01]  /*9820*/  SHF.R.U32.HI R121, RZ, 0x10, R244 ;  /* 0x00000010ff797819 */ /* 0x000fe200000116f4 */
[----:B------:R-:W-:-:S05]  /*9830*/  IMAD.WIDE.U32 R244, R117, -0x2daee0ad, RZ ;  /* 0xd2511f5375f47825 */ /* 0x000fca00078e00ff */
[----:B------:R-:W-:Y:S02]  /*9840*/  LOP3.LUT R242, R245, UR29, R92, 0x96, !PT ;  /* 0x0000001df5f27c12 */ /* 0x000fe4000f8e965c */
[----:B------:R-:W2:Y:S04]  /*9850*/  LDL.LU R92, [R1+0x84] ;  /* 0x00008400015c7983 */ /* 0x000ea80000300800 */
[----:B------:R-:W2:Y:S01]  /*9860*/  LDL.LU R93, [R1+0x80] ;  /* 0x00008000015d7983 */ /* 0x000ea20000300800 */
[----:B------:R-:W-:Y:S01]  /*9870*/  SHF.R.U32.HI R174, RZ, 0x10, R119 ;  /* 0x00000010ffae7819 */ /* 0x000fe20000011677 */
[----:B------:R1:W-:Y:S03]  /*9880*/  MUFU.EX2 R162, R249 ;  /* 0x000000f900a27308 */ /* 0x0003e60000000800 */
[----:B------:R-:W-:-:S02]  /*9890*/  LOP3.LUT R174, R174, 0xff, RZ, 0xc0, !PT ;  /* 0x000000ffaeae7812 */ /* 0x000fc400078ec0ff */
[C---:B------:R-:W-:Y:S01]  /*98a0*/  ISETP.GE.U32.AND P3, PT, R217.reuse, R160, PT ;  /* 0x000000a0d900720c */ /* 0x040fe20003f66070 */
[----:B----4-:R-:W-:Y:S01]  /*98b0*/  FADD.FTZ R160, R180, R112 ;  /* 0x00000070b4a07221 */ /* 0x010fe20000010000 */
[----:B------:R-:W-:Y:S01]  /*98c0*/  ISETP.GE.U32.AND P2, PT, R217, R174, PT ;  /* 0x000000aed900720c */ /* 0x000fe20003f46070 */
[----:B-1----:R-:W4:Y:S01]  /*98d0*/  LDL.LU R249, [R1+0x50] ;  /* 0x0000500001f97983 */ /* 0x002f220000300800 */
[----:B------:R1:W-:Y:S01]  /*98e0*/  MUFU.EX2 R174, R209 ;  /* 0x000000d100ae7308 */ /* 0x0003e20000000800 */
[----:B------:R-:W-:Y:S01]  /*98f0*/  FADD.FTZ R112, R172, R81 ;  /* 0x00000051ac707221 */ /* 0x000fe20000010000 */
[----:B------:R-:W-:Y:S02]  /*9900*/  SHF.R.U32.HI R123, RZ, 0x8, R123 ;  /* 0x00000008ff7b7819 */ /* 0x000fe4000001167b */
[----:B-1----:R-:W-:-:S04]  /*9910*/  F2FP.PACK_AB R209, R161, R172 ;  /* 0x000000aca1d1723e */ /* 0x002fc800000000ff */
[----:B------:R1:W-:Y:S02]  /*9920*/  MUFU.EX2 R172, R211 ;  /* 0x000000d300ac7308 */ /* 0x0003e40000000800 */
[----:B-1----:R-:W-:-:S05]  /*9930*/  PRMT R211, R210, 0x7632, R211 ;  /* 0x00007632d2d37816 */ /* 0x002fca00000000d3 */
[----:B------:R-:W-:Y:S01]  /*9940*/  @!P5 HADD2 R80, -R211.H0_H0, -RZ.H0_H0 ;  /* 0xa00000ffd350d230 */ /* 0x000fe20000000900 */
[----:B------:R-:W-:-:S04]  /*9950*/  PRMT R81, R210, 0x5410, R211 ;  /* 0x00005410d2517816 */ /* 0x000fc800000000d3 */
[----:B------:R-:W-:Y:S02]  /*9960*/  @!P5 PRMT R211, R80, 0x5410, RZ ;  /* 0x0000541050d3d816 */ /* 0x000fe400000000ff */
[----:B------:R-:W-:Y:S01]  /*9970*/  LOP3.LUT R80, R123, 0xffff, RZ, 0xc0, !PT ;  /* 0x0000ffff7b507812 */ /* 0x000fe200078ec0ff */
[----:B---3--:R1:W-:Y:S08]  /*9980*/  MUFU.EX2 R117, R250 ;  /* 0x000000fa00757308 */ /* 0x0083f00000000800 */
[----:B--2---:R2:W-:Y:S01]  /*9990*/  MUFU.EX2 R123, R251 ;  /* 0x000000fb007b7308 */ /* 0x0045e20000000800 */
[----:B-1----:R-:W3:Y:S04]  /*99a0*/  LDL.LU R250, [R1+0x3c] ;  /* 0x00003c0001fa7983 */ /* 0x002ee80000300800 */
[----:B--2---:R-:W2:Y:S01]  /*99b0*/  LDL.LU R251, [R1+0x38] ;  /* 0x0000380001fb7983 */ /* 0x004ea20000300800 */
[----:B------:R-:W-:-:S02]  /*99c0*/  @!P4 HADD2 R110, -R210.H0_H0, -RZ.H0_H0 ;  /* 0xa00000ffd26ec230 */ /* 0x000fc40000000900 */
[----:B------:R-:W1:Y:S03]  /*99d0*/  MUFU.EX2 R182, R182 ;  /* 0x000000b600b67308 */ /* 0x000e660000000800 */
[----:B------:R-:W-:-:S05]  /*99e0*/  @!P4 PRMT R210, R110, 0x5410, RZ ;  /* 0x000054106ed2c816 */ /* 0x000fca00000000ff */
[----:B------:R1:W-:Y:S01]  /*99f0*/  MUFU.EX2 R110, R223 ;  /* 0x000000df006e7308 */ /* 0x0003e20000000800 */
[----:B------:R-:W-:Y:S02]  /*9a00*/  ISETP.GE.U32.AND P5, PT, R217, R80, PT ;  /* 0x00000050d900720c */ /* 0x000fe40003fa6070 */
[----:B------:R-:W-:-:S05]  /*9a10*/  LOP3.LUT R121, R121, 0xff, RZ, 0xc0, !PT ;  /* 0x000000ff79797812 */ /* 0x000fca00078ec0ff */
[----:B------:R-:W1:Y:S02]  /*9a20*/  MUFU.EX2 R184, R184 ;  /* 0x000000b800b87308 */ /* 0x000e640000000800 */
[----:B-1----:R-:W-:-:S05]  /*9a30*/  PRMT R223, R224, 0x7632, R223 ;  /* 0x00007632e0df7816 */ /* 0x002fca00000000df */
[----:B------:R-:W-:Y:S01]  /*9a40*/  @!P6 HADD2 R79, -R223.H0_H0, -RZ.H0_H0 ;  /* 0xa00000ffdf4fe230 */ /* 0x000fe20000000900 */
[----:B------:R-:W-:-:S04]  /*9a50*/  PRMT R80, R224, 0x5410, R223 ;  /* 0x00005410e0507816 */ /* 0x000fc800000000df */
[----:B------:R-:W-:Y:S02]  /*9a60*/  @!P6 PRMT R223, R79, 0x5410, RZ ;  /* 0x000054104fdfe816 */ /* 0x000fe400000000ff */
[----:B------:R-:W-:Y:S01]  /*9a70*/  LOP3.LUT R79, R242, 0xffff, RZ, 0xc0, !PT ;  /* 0x0000fffff24f7812 */ /* 0x000fe200078ec0ff */
[----:B------:R1:W-:Y:S01]  /*9a80*/  MUFU.EX2 R119, R206 ;  /* 0x000000ce00777308 */ /* 0x0003e20000000800 */
[----:B------:R-:W-:Y:S02]  /*9a90*/  @!P2 HADD2 R108, -R224.H0_H0, -RZ.H0_H0 ;  /* 0xa00000ffe06ca230 */ /* 0x000fe40000000900 */
[----:B------:R-:W-:Y:S01]  /*9aa0*/  SHF.R.U32.HI R79, RZ, 0x8, R79 ;  /* 0x00000008ff4f7819 */ /* 0x000fe2000001164f */
[----:B------:R-:W-:Y:S01]  /*9ab0*/  FADD.FTZ R160, R182, R160 ;  /* 0x000000a0b6a07221 */ /* 0x000fe20000010000 */
[----:B------:R-:W-:Y:S02]  /*9ac0*/  ISETP.GE.U32.AND P6, PT, R217, R121, PT ;  /* 0x00000079d900720c */ /* 0x000fe40003fc6070 */
[----:B------:R-:W-:Y:S01]  /*9ad0*/  LOP3.LUT R79, R79, 0xffff, RZ, 0xc0, !PT ;  /* 0x0000ffff4f4f7812 */ /* 0x000fe200078ec0ff */
[----:B------:R1:W-:Y:S01]  /*9ae0*/  MUFU.EX2 R121, R207 ;  /* 0x000000cf00797308 */ /* 0x0003e20000000800 */
[----:B------:R-:W-:-:S02]  /*9af0*/  @!P2 PRMT R224, R108, 0x5410, RZ ;  /* 0x000054106ce0a816 */ /* 0x000fc400000000ff */
[----:B-1----:R-:W-:Y:S01]  /*9b00*/  F2FP.PACK_AB R206, R182, R180 ;  /* 0x000000b4b6ce723e */ /* 0x002fe200000000ff */
[----:B------:R-:W-:-:S04]  /*9b10*/  FADD.FTZ R182, R161, R112 ;  /* 0x00000070a1b67221 */ /* 0x000fc80000010000 */
[----:B------:R-:W1:Y:S01]  /*9b20*/  MUFU.EX2 R92, R92 ;  /* 0x0000005c005c7308 */ /* 0x000e620000000800 */
[----:B------:R-:W-:Y:S01]  /*9b30*/  @!P1 HADD2 R105, -R206.H0_H0, -RZ.H0_H0 ;  /* 0xa00000ffce699230 */ /* 0x000fe20000000900 */
[----:B------:R-:W-:-:S06]  /*9b40*/  PRMT R207, R206, 0x7632, R207 ;  /* 0x00007632cecf7816 */ /* 0x000fcc00000000cf */
[----:B------:R-:W1:Y:S01]  /*9b50*/  MUFU.EX2 R93, R93 ;  /* 0x0000005d005d7308 */ /* 0x000e620000000800 */
[----:B------:R-:W-:Y:S01]  /*9b60*/  FADD.FTZ R182, R184, R182 ;  /* 0x000000b6b8b67221 */ /* 0x000fe20000010000 */
[----:B------:R-:W-:Y:S01]  /*9b70*/  ISETP.GE.U32.AND P2, PT, R217, R79, PT ;  /* 0x0000004fd900720c */ /* 0x000fe20003f46070 */
[----:B------:R-:W-:Y:S01]  /*9b80*/  @!P5 HADD2 R78, -R207.H0_H0, -RZ.H0_H0 ;  /* 0xa00000ffcf4ed230 */ /* 0x000fe20000000900 */
[----:B------:R-:W-:-:S04]  /*9b90*/  PRMT R79, R206, 0x5410, R207 ;  /* 0x00005410ce4f7816 */ /* 0x000fc800000000cf */
[----:B------:R1:W-:Y:S01]  /*9ba0*/  MUFU.EX2 R108, R205 ;  /* 0x000000cd006c7308 */ /* 0x0003e20000000800 */
[----:B------:R-:W-:Y:S02]  /*9bb0*/  @!P1 PRMT R206, R105, 0x5410, RZ ;  /* 0x0000541069ce9816 */ /* 0x000fe400000000ff */
[----:B------:R-:W-:Y:S02]  /*9bc0*/  SHF.R.U32.HI R105, RZ, 0x18, R242 ;  /* 0x00000018ff697819 */ /* 0x000fe400000116f2 */
[----:B------:R-:W-:Y:S02]  /*9bd0*/  @!P5 PRMT R207, R78, 0x5410, RZ ;  /* 0x000054104ecfd816 */ /* 0x000fe400000000ff */
[----:B------:R-:W-:Y:S02]  /*9be0*/  ISETP.GE.U32.AND P5, PT, R217, R105, PT ;  /* 0x00000069d900720c */ /* 0x000fe40003fa6070 */
[C---:B-1----:R-:W-:Y:S02]  /*9bf0*/  F2FP.PACK_AB R205, R243.reuse, R184 ;  /* 0x000000b8f3cd723e */ /* 0x042fe400000000ff */
[----:B------:R-:W-:Y:S01]  /*9c00*/  LOP3.LUT R184, R242, 0xff, RZ, 0xc0, !PT ;  /* 0x000000fff2b87812 */ /* 0x000fe200078ec0ff */
[----:B------:R-:W-:Y:S01]  /*9c10*/  FADD.FTZ R182, R243, R182 ;  /* 0x000000b6f3b67221 */ /* 0x000fe20000010000 */
[----:B------:R-:W-:-:S02]  /*9c20*/  SHF.R.U32.HI R242, RZ, 0x10, R242 ;  /* 0x00000010fff27819 */ /* 0x000fc400000116f2 */
[----:B------:R-:W-:Y:S02]  /*9c30*/  ISETP.GE.U32.AND P1, PT, R217, R184, PT ;  /* 0x000000b8d900720c */ /* 0x000fe40003f26070 */
[----:B------:R1:W-:Y:S01]  /*9c40*/  MUFU.EX2 R184, R202 ;  /* 0x000000ca00b87308 */ /* 0x0003e20000000800 */
[----:B------:R-:W-:Y:S01]  /*9c50*/  FADD.FTZ R243, R92, R160 ;  /* 0x000000a05cf37221 */ /* 0x000fe20000010000 */
[----:B------:R-:W-:Y:S01]  /*9c60*/  LOP3.LUT R160, R242, 0xff, RZ, 0xc0, !PT ;  /* 0x000000fff2a07812 */ /* 0x000fe200078ec0ff */
[----:B------:R-:W-:Y:S01]  /*9c70*/  @!P6 HADD2 R103, -R209.H0_H0, -RZ.H0_H0 ;  /* 0xa00000ffd167e230 */ /* 0x000fe20000000900 */
[----:B------:R-:W-:-:S04]  /*9c80*/  LOP3.LUT R180, R244, 0xff, RZ, 0xc0, !PT ;  /* 0x000000fff4b47812 */ /* 0x000fc800078ec0ff */
[----:B------:R4:W-:Y:S01]  /*9c90*/  MUFU.EX2 R105, R208 ;  /* 0x000000d000697308 */ /* 0x0009e20000000800 */
[----:B-1----:R-:W-:-:S07]  /*9ca0*/  F2FP.PACK_AB R202, R93, R92 ;  /* 0x0000005c5dca723e */ /* 0x002fce00000000ff */
[----:B------:R1:W-:Y:S01]  /*9cb0*/  MUFU.EX2 R92, R203 ;  /* 0x000000cb005c7308 */ /* 0x0003e20000000800 */
[----:B------:R-:W-:Y:S02]  /*9cc0*/  SHF.R.U32.HI R161, RZ, 0x10, R244 ;  /* 0x00000010ffa17819 */ /* 0x000fe400000116f4 */
[----:B----4-:R-:W-:-:S05]  /*9cd0*/  PRMT R208, R209, 0x7632, R208 ;  /* 0x00007632d1d07816 */ /* 0x010fca00000000d0 */
[----:B------:R4:W-:Y:S01]  /*9ce0*/  MUFU.EX2 R242, R204 ;  /* 0x000000cc00f27308 */ /* 0x0009e20000000800 */
[----:B------:R-:W-:Y:S02]  /*9cf0*/  PRMT R78, R209, 0x5410, R208 ;  /* 0x00005410d14e7816 */ /* 0x000fe400000000d0 */
[----:B-1----:R-:W-:-:S05]  /*9d00*/  PRMT R203, R202, 0x7632, R203 ;  /* 0x00007632cacb7816 */ /* 0x002fca00000000cb */
[----:B------:R-:W-:Y:S01]  /*9d10*/  MUFU.EX2 R127, R248 ;  /* 0x000000f8007f7308 */ /* 0x000fe20000000800 */
[----:B------:R-:W-:Y:S01]  /*9d20*/  @!P6 PRMT R209, R103, 0x5410, RZ ;  /* 0x0000541067d1e816 */ /* 0x000fe200000000ff */
[----:B------:R-:W-:Y:S01]  /*9d30*/  @!P2 HADD2 R88, -R203.H0_H0, -RZ.H0_H0 ;  /* 0xa00000ffcb58a230 */ /* 0x000fe20000000900 */
[----:B----4-:R-:W-:-:S05]  /*9d40*/  PRMT R204, R205, 0x7632, R204 ;  /* 0x00007632cdcc7816 */ /* 0x010fca00000000cc */
[----:B------:R-:W1:Y:S01]  /*9d50*/  MUFU.EX2 R214, R214 ;  /* 0x000000d600d67308 */ /* 0x000e620000000800 */
[C---:B------:R-:W-:Y:S02]  /*9d60*/  ISETP.GE.U32.AND P6, PT, R217.reuse, R160, PT ;  /* 0x000000a0d900720c */ /* 0x040fe40003fc6070 */
[----:B------:R-:W-:Y:S01]  /*9d70*/  ISETP.GE.U32.AND P4, PT, R217, R180, PT ;  /* 0x000000b4d900720c */ /* 0x000fe20003f86070 */
[----:B------:R-:W-:Y:S01]  /*9d80*/  @!P5 HADD2 R70, -R204.H0_H0, -RZ.H0_H0 ;  /* 0xa00000ffcc46d230 */ /* 0x000fe20000000900 */
[----:B------:R-:W-:Y:S01]  /*9d90*/  PRMT R160, R202, 0x5410, R203 ;  /* 0x00005410caa07816 */ /* 0x000fe200000000cb */
[----:B------:R-:W-:Y:S01]  /*9da0*/  @!P1 HADD2 R89, -R202.H0_H0, -RZ.H0_H0 ;  /* 0xa00000ffca599230 */ /* 0x000fe20000000900 */
[----:B------:R-:W-:Y:S02]  /*9db0*/  LOP3.LUT R180, R244, 0xffff, RZ, 0xc0, !PT ;  /* 0x0000fffff4b47812 */ /* 0x000fe400078ec0ff */
[----:B------:R-:W-:Y:S01]  /*9dc0*/  @!P2 PRMT R203, R88, 0x5410, RZ ;  /* 0x0000541058cba816 */ /* 0x000fe200000000ff */
[----:B------:R4:W-:Y:S01]  /*9dd0*/  MUFU.EX2 R112, R186 ;  /* 0x000000ba00707308 */ /* 0x0009e20000000800 */
[----:B------:R-:W-:Y:S01]  /*9de0*/  LOP3.LUT R88, R161, 0xff, RZ, 0xc0, !PT ;  /* 0x000000ffa1587812 */ /* 0x000fe200078ec0ff */
[----:B------:R-:W-:Y:S01]  /*9df0*/  @!P3 HADD2 R101, -R208.H0_H0, -RZ.H0_H0 ;  /* 0xa00000ffd065b230 */ /* 0x000fe20000000900 */
[----:B------:R-:W-:-:S02]  /*9e00*/  PRMT R161, R205, 0x5410, R204 ;  /* 0x00005410cda17816 */ /* 0x000fc400000000cc */
[----:B------:R-:W-:Y:S01]  /*9e10*/  @!P5 PRMT R204, R70, 0x5410, RZ ;  /* 0x0000541046ccd816 */ /* 0x000fe200000000ff */
[----:B------:R-:W-:Y:S01]  /*9e20*/  FADD.FTZ R70, R162, R163 ;  /* 0x000000a3a2467221 */ /* 0x000fe20000010000 */
[----:B------:R-:W-:Y:S02]  /*9e30*/  SHF.R.U32.HI R180, RZ, 0x8, R180 ;  /* 0x00000008ffb47819 */ /* 0x000fe400000116b4 */
[----:B------:R-:W-:Y:S02]  /*9e40*/  @!P1 PRMT R202, R89, 0x5410, RZ ;  /* 0x0000541059ca9816 */ /* 0x000fe400000000ff */
[----:B------:R-:W-:Y:S02]  /*9e50*/  ISETP.GE.U32.AND P2, PT, R217, R88, PT ;  /* 0x00000058d900720c */ /* 0x000fe40003f46070 */
[----:B----4-:R-:W-:Y:S02]  /*9e60*/  SHF.R.U32.HI R186, RZ, 0x18, R244 ;  /* 0x00000018ffba7819 */ /* 0x010fe400000116f4 */
[----:B------:R-:W-:Y:S01]  /*9e70*/  @!P3 PRMT R208, R101, 0x5410, RZ ;  /* 0x0000541065d0b816 */ /* 0x000fe200000000ff */
[----:B------:R-:W-:Y:S01]  /*9e80*/  FADD.FTZ R101, R131, R70 ;  /* 0x0000004683657221 */ /* 0x000fe20000010000 */
[----:B------:R-:W-:-:S02]  /*9e90*/  ISETP.GE.U32.AND P1, PT, R217, R186, PT ;  /* 0x000000bad900720c */ /* 0x000fc40003f26070 */
[----:B------:R-:W-:Y:S01]  /*9ea0*/  LOP3.LUT R180, R180, 0xffff, RZ, 0xc0, !PT ;  /* 0x0000ffffb4b47812 */ /* 0x000fe200078ec0ff */
[----:B------:R-:W-:Y:S03]  /*9eb0*/  MUFU.EX2 R5, R5 ;  /* 0x0000000500057308 */ /* 0x000fe60000000800 */
[----:B------:R-:W-:Y:S01]  /*9ec0*/  ISETP.GE.U32.AND P3, PT, R217, R180, PT ;  /* 0x000000b4d900720c */ /* 0x000fe20003f66070 */
[----:B------:R-:W-:-:S04]  /*9ed0*/  FADD.FTZ R180, R174, R101 ;  /* 0x00000065aeb47221 */ /* 0x000fc80000010000 */
[----:B------:R-:W4:Y:S01]  /*9ee0*/  MUFU.EX2 R103, R249 ;  /* 0x000000f900677308 */ /* 0x000f220000000800 */
[----:B------:R-:W-:-:S07]  /*9ef0*/  @!P6 HADD2 R77, -R205.H0_H0, -RZ.H0_H0 ;  /* 0xa00000ffcd4de230 */ /* 0x000fce0000000900 */
[----:B------:R1:W-:Y:S01]  /*9f00*/  MUFU.EX2 R88, R201 ;  /* 0x000000c900587308 */ /* 0x0003e20000000800 */
[----:B------:R-:W-:-:S07]  /*9f10*/  @!P6 PRMT R205, R77, 0x5410, RZ ;  /* 0x000054104dcde816 */ /* 0x000fce00000000ff */
[----:B------:R-:W4:Y:S01]  /*9f20*/  MUFU.EX2 R89, R199 ;  /* 0x000000c700597308 */ /* 0x000f220000000800 */
[----:B-1----:R-:W-:-:S07]  /*9f30*/  F2FP.PACK_AB R201, R214, R127 ;  /* 0x0000007fd6c9723e */ /* 0x002fce00000000ff */
[----:B------:R1:W1:Y:S01]  /*9f40*/  MUFU.EX2 R101, R200 ;  /* 0x000000c800657308 */ /* 0x0002620000000800 */
[----:B------:R-:W-:Y:S01]  /*9f50*/  F2FP.PACK_AB R77, R163, R162 ;  /* 0x000000a2a34d723e */ /* 0x000fe200000000ff */
[----:B------:R-:W-:Y:S01]  /*9f60*/  @!P2 HADD2 R63, -R201.H0_H0, -RZ.H0_H0 ;  /* 0xa00000ffc93fa230 */ /* 0x000fe20000000900 */
[----:B------:R-:W-:Y:S02]  /*9f70*/  F2FP.PACK_AB R70, R174, R131 ;  /* 0x00000083ae46723e */ /* 0x000fe400000000ff */
[----:B-1----:R-:W-:-:S05]  /*9f80*/  PRMT R200, R201, 0x7632, R200 ;  /* 0x00007632c9c87816 */ /* 0x002fca00000000c8 */
[----:B------:R-:W-:Y:S01]  /*9f90*/  @!P1 HADD2 R58, -R200.H0_H0, -RZ.H0_H0 ;  /* 0xa00000ffc83a9230 */ /* 0x000fe20000000900 */
[----:B------:R-:W-:Y:S02]  /*9fa0*/  PRMT R163, R201, 0x5410, R200 ;  /* 0x00005410c9a37816 */ /* 0x000fe400000000c8 */
[----:B------:R-:W-:Y:S01]  /*9fb0*/  @!P2 PRMT R201, R63, 0x5410, RZ ;  /* 0x000054103fc9a816 */ /* 0x000fe200000000ff */
[----:B------:R-:W-:Y:S01]  /*9fc0*/  FADD.FTZ R63, R119, R180 ;  /* 0x000000b4773f7221 */ /* 0x000fe20000010000 */
[----:B------:R-:W-:Y:S01]  /*9fd0*/  @!P1 PRMT R200, R58, 0x5410, RZ ;  /* 0x000054103ac89816 */ /* 0x000fe200000000ff */
[----:B------:R1:W1:Y:S01]  /*9fe0*/  MUFU.EX2 R174, R197 ;  /* 0x000000c500ae7308 */ /* 0x0002620000000800 */
[----:B----4-:R-:W-:Y:S01]  /*9ff0*/  F2FP.PACK_AB R199, R103, R5 ;  /* 0x0000000567c7723e */ /* 0x010fe200000000ff */
[----:B------:R-:W-:Y:S02]  /*a000*/  FADD.FTZ R58, R92, R242 ;  /* 0x000000f25c3a7221 */ /* 0x000fe40000010000 */
[----:B------:R-:W-:-:S02]  /*a010*/  FADD.FTZ R244, R93, R243 ;  /* 0x000000f35df47221 */ /* 0x000fc40000010000 */
[----:B------:R-:W-:Y:S02]  /*a020*/  IMAD.MOV.U32 R93, RZ, RZ, R215 ;  /* 0x000000ffff5d7224 */ /* 0x000fe400078e00d7 */
[----:B------:R-:W-:Y:S02]  /*a030*/  FADD.FTZ R215, R127, R182 ;  /* 0x000000b67fd77221 */ /* 0x000fe40000010000 */
[----:B------:R-:W-:Y:S02]  /*a040*/  FADD.FTZ R180, R172, R63 ;  /* 0x0000003facb47221 */ /* 0x000fe40000010000 */
[----:B------:R-:W-:Y:S01]  /*a050*/  FADD.FTZ R63, R89, R58 ;  /* 0x0000003a593f7221 */ /* 0x000fe20000010000 */
[----:B-1----:R-:W-:-:S03]  /*a060*/  PRMT R197, R199, 0x7632, R197 ;  /* 0x00007632c7c57816 */ /* 0x002fc600000000c5 */
[----:B------:R-:W-:Y:S01]  /*a070*/  FADD.FTZ R186, R88, R63 ;  /* 0x0000003f58ba7221 */ /* 0x000fe20000010000 */
[----:B------:R-:W-:Y:S02]  /*a080*/  @!P4 HADD2 R65, -R199.H0_H0, -RZ.H0_H0 ;  /* 0xa00000ffc741c230 */ /* 0x000fe40000000900 */
[----:B------:R-:W-:Y:S01]  /*a090*/  @!P3 HADD2 R64, -R197.H0_H0, -RZ.H0_H0 ;  /* 0xa00000ffc540b230 */ /* 0x000fe20000000900 */
[----:B------:R-:W-:Y:S01]  /*a0a0*/  MUFU.EX2 R131, R198 ;  /* 0x000000c600837308 */ /* 0x000fe20000000800 */
[----:B------:R-:W-:Y:S01]  /*a0b0*/  FADD.FTZ R63, R101, R186 ;  /* 0x000000ba653f7221 */ /* 0x000fe20000010000 */
[----:B------:R-:W-:Y:S01]  /*a0c0*/  PRMT R162, R199, 0x5410, R197 ;  /* 0x00005410c7a27816 */ /* 0x000fe200000000c5 */
[----:B------:R-:W-:Y:S01]  /*a0d0*/  FADD.FTZ R180, R112, R180 ;  /* 0x000000b470b47221 */ /* 0x000fe20000010000 */
[----:B------:R-:W-:Y:S01]  /*a0e0*/  @!P3 PRMT R197, R64, 0x5410, RZ ;  /* 0x0000541040c5b816 */ /* 0x000fe200000000ff */
[----:B------:R-:W-:Y:S01]  /*a0f0*/  FADD.FTZ R186, R174, R63 ;  /* 0x0000003faeba7221 */ /* 0x000fe20000010000 */
[----:B------:R-:W-:-:S02]  /*a100*/  @!P4 PRMT R199, R65, 0x5410, RZ ;  /* 0x0000541041c7c816 */ /* 0x000fc400000000ff */
[----:B------:R-:W-:Y:S02]  /*a110*/  F2FP.PACK_AB R64, R172, R119 ;  /* 0x00000077ac40723e */ /* 0x000fe400000000ff */
[----:B------:R1:W-:Y:S01]  /*a120*/  MUFU.EX2 R172, R196 ;  /* 0x000000c400ac7308 */ /* 0x0003e20000000800 */
[----:B------:R-:W-:Y:S01]  /*a130*/  F2FP.PACK_AB R65, R88, R89 ;  /* 0x000000595841723e */ /* 0x000fe200000000ff */
[----:B------:R-:W-:Y:S01]  /*a140*/  FADD.FTZ R89, R117, R180 ;  /* 0x000000b475597221 */ /* 0x000fe20000010000 */
[----:B------:R-:W-:-:S03]  /*a150*/  F2FP.PACK_AB R63, R174, R101 ;  /* 0x00000065ae3f723e */ /* 0x000fc600000000ff */
[----:B------:R-:W-:Y:S02]  /*a160*/  FADD.FTZ R174, R110, R89 ;  /* 0x000000596eae7221 */ /* 0x000fe40000010000 */
[----:B------:R-:W-:Y:S08]  /*a170*/  MUFU.EX2 R119, R194 ;  /* 0x000000c200777308 */ /* 0x000ff00000000800 */
[----:B---3--:R-:W3:Y:S08]  /*a180*/  MUFU.EX2 R127, R250 ;  /* 0x000000fa007f7308 */ /* 0x008ef00000000800 */
[----:B--2---:R-:W2:Y:S01]  /*a190*/  MUFU.EX2 R182, R251 ;  /* 0x000000fb00b67308 */ /* 0x004ea20000000800 */
[----:B-1----:R-:W-:Y:S01]  /*a1a0*/  F2FP.PACK_AB R196, R117, R112 ;  /* 0x0000007075c4723e */ /* 0x002fe200000000ff */
[----:B---3--:R-:W-:-:S06]  /*a1b0*/  FADD.FTZ R101, R127, R186 ;  /* 0x000000ba7f657221 */ /* 0x008fcc0000010000 */
[----:B------:R1:W3:Y:S01]  /*a1c0*/  MUFU.EX2 R88, R192 ;  /* 0x000000c000587308 */ /* 0x0002e20000000800 */
[----:B--2---:R-:W-:Y:S02]  /*a1d0*/  FADD.FTZ R112, R182, R101 ;  /* 0x00000065b6707221 */ /* 0x004fe40000010000 */
[----:B------:R-:W-:Y:S02]  /*a1e0*/  FADD.FTZ R101, R123, R174 ;  /* 0x000000ae7b657221 */ /* 0x000fe40000010000 */
[----:B------:R-:W-:Y:S02]  /*a1f0*/  FADD.FTZ R89, R131, R112 ;  /* 0x0000007083597221 */ /* 0x000fe40000010000 */
[----:B------:R-:W-:Y:S01]  /*a200*/  FADD.FTZ R112, R108, R101 ;  /* 0x000000656c707221 */ /* 0x000fe20000010000 */
[----:B------:R3:W2:Y:S01]  /*a210*/  MUFU.EX2 R186, R190 ;  /* 0x000000be00ba7308 */ /* 0x0006a20000000800 */
[----:B-1----:R-:W-:Y:S01]  /*a220*/  F2FP.PACK_AB R192, R123, R110 ;  /* 0x0000006e7bc0723e */ /* 0x002fe200000000ff */
[----:B------:R-:W-:-:S02]  /*a230*/  FADD.FTZ R110, R172, R89 ;  /* 0x00000059ac6e7221 */ /* 0x000fc40000010000 */
[----:B------:R-:W-:Y:S02]  /*a240*/  FADD.FTZ R101, R121, R112 ;  /* 0x0000007079657221 */ /* 0x000fe40000010000 */
[----:B------:R-:W-:Y:S02]  /*a250*/  FADD.FTZ R117, R119, R110 ;  /* 0x0000006e77757221 */ /* 0x000fe40000010000 */
[----:B------:R1:W4:Y:S01]  /*a260*/  MUFU.EX2 R89, R188 ;  /* 0x000000bc00597308 */ /* 0x0003220000000800 */
[----:B------:R-:W-:Y:S01]  /*a270*/  FADD.FTZ R110, R184, R101 ;  /* 0x00000065b86e7221 */ /* 0x000fe20000010000 */
[----:B------:R-:W-:Y:S01]  /*a280*/  IADD3 R101, R102, 0x4, RZ ;  /* 0x0000000466657810 */ /* 0x000fe20007ffe0ff */
[----:B------:R-:W-:Y:S02]  /*a290*/  IMAD.MOV.U32 R247, RZ, RZ, R2 ;  /* 0x000000fffff77224 */ /* 0x000fe400078e0002 */
[----:B------:R-:W-:Y:S02]  /*a2a0*/  IMAD.MOV.U32 R245, RZ, RZ, R3 ;  /* 0x000000fffff57224 */ /* 0x000fe400078e0003 */
[----:B------:R-:W-:Y:S01]  /*a2b0*/  IMAD.WIDE.U32 R2, R101, -0x326172a9, RZ ;  /* 0xcd9e8d5765027825 */ /* 0x000fe200078e00ff */
[----:B---3--:R-:W-:-:S03]  /*a2c0*/  F2FP.PACK_AB R190, R88, R119 ;  /* 0x0000007758be723e */ /* 0x008fc600000000ff */
[----:B------:R-:W-:Y:S01]  /*a2d0*/  FADD.FTZ R117, R88, R117 ;  /* 0x0000007558757221 */ /* 0x000fe20000010000 */
[----:B------:R-:W-:Y:S02]  /*a2e0*/  LOP3.LUT R88, R3, R100, RZ, 0x3c, !PT ;  /* 0x0000006403587212 */ /* 0x000fe400078e3cff */
[----:B-1----:R-:W-:Y:S01]  /*a2f0*/  F2FP.PACK_AB R188, R121, R108 ;  /* 0x0000006c79bc723e */ /* 0x002fe200000000ff */
[----:B--2---:R-:W-:Y:S01]  /*a300*/  FADD.FTZ R108, R186, R117 ;  /* 0x00000075ba6c7221 */ /* 0x004fe20000010000 */
[----:B------:R-:W-:Y:S01]  /*a310*/  F2FP.PACK_AB R58, R242, R92 ;  /* 0x0000005cf23a723e */ /* 0x000fe200000000ff */
[----:B------:R-:W-:Y:S01]  /*a320*/  IMAD.WIDE.U32 R242, R88, -0x2daee0ad, RZ ;  /* 0xd2511f5358f27825 */ /* 0x000fe200078e00ff */
[----:B----4-:R-:W-:-:S03]  /*a330*/  F2FP.PACK_AB R186, R89, R186 ;  /* 0x000000ba59ba723e */ /* 0x010fc600000000ff */
[----:B------:R-:W-:Y:S01]  /*a340*/  FADD.FTZ R108, R89, R108 ;  /* 0x0000006c596c7221 */ /* 0x000fe20000010000 */
[----:B------:R-:W-:Y:S02]  /*a350*/  LOP3.LUT R89, R99, UR28, R2, 0x96, !PT ;  /* 0x0000001c63597c12 */ /* 0x000fe4000f8e9602 */
[----:B------:R-:W-:-:S03]  /*a360*/  LOP3.LUT R88, R243, UR27, R134, 0x96, !PT ;  /* 0x0000001bf3587c12 */ /* 0x000fc6000f8e9686 */
[----:B------:R-:W-:Y:S01]  /*a370*/  IMAD.WIDE.U32 R250, R89, -0x2daee0ad, RZ ;  /* 0xd2511f5359fa7825 */ /* 0x000fe200078e00ff */
[----:B------:R-:W-:-:S03]  /*a380*/  F2FP.PACK_AB R184, R105, R184 ;  /* 0x000000b869b8723e */ /* 0x000fc600000000ff */
[----:B------:R-:W-:Y:S01]  /*a390*/  FADD.FTZ R110, R105, R110 ;  /* 0x0000006e696e7221 */ /* 0x000fe20000010000 */
[----:B------:R-:W-:Y:S01]  /*a3a0*/  LOP3.LUT R105, R251, UR25, R242, 0x96, !PT ;  /* 0x00000019fb697c12 */ /* 0x000fe2000f8e96f2 */
[----:B------:R-:W-:-:S04]  /*a3b0*/  IMAD.WIDE.U32 R88, R88, -0x326172a9, RZ ;  /* 0xcd9e8d5758587825 */ /* 0x000fc800078e00ff */
[----:B------:R-:W-:Y:S01]  /*a3c0*/  IMAD.MOV.U32 R246, RZ, RZ, R93 ;  /* 0x000000fffff67224 */ /* 0x000fe200078e005d */
[----:B------:R-:W-:Y:S01]  /*a3d0*/  LOP3.LUT R112, R89, UR26, R98, 0x96, !PT ;  /* 0x0000001a59707c12 */ /* 0x000fe2000f8e9662 */
[----:B------:R-:W-:-:S04]  /*a3e0*/  IMAD.WIDE.U32 R92, R105, -0x326172a9, RZ ;  /* 0xcd9e8d57695c7825 */ /* 0x000fc800078e00ff */
[----:B------:R-:W-:Y:S01]  /*a3f0*/  IMAD.WIDE.U32 R248, R112, -0x2daee0ad, RZ ;  /* 0xd2511f5370f87825 */ /* 0x000fe200078e00ff */
[----:B------:R-:W-:-:S04]  /*a400*/  LOP3.LUT R105, R93, UR24, R88, 0x96, !PT ;  /* 0x000000185d697c12 */ /* 0x000fc8000f8e9658 */
[----:B------:R-:W-:Y:S01]  /*a410*/  LOP3.LUT R112, R249, UR23, R250, 0x96, !PT ;  /* 0x00000017f9707c12 */ /* 0x000fe2000f8e96fa */
[----:B------:R-:W-:-:S05]  /*a420*/  IMAD.WIDE.U32 R250, R105, -0x2daee0ad, RZ ;  /* 0xd2511f5369fa7825 */ /* 0x000fca00078e00ff */
[----:B------:R-:W-:Y:S01]  /*a430*/  LOP3.LUT R105, R251, UR14, R248, 0x96, !PT ;  /* 0x0000000efb697c12 */ /* 0x000fe2000f8e96f8 */
[----:B------:R-:W-:-:S05]  /*a440*/  IMAD.WIDE.U32 R248, R112, -0x326172a9, RZ ;  /* 0xcd9e8d5770f87825 */ /* 0x000fca00078e00ff */
[----:B------:R-:W-:Y:S01]  /*a450*/  LOP3.LUT R112, R249, UR21, R92, 0x96, !PT ;  /* 0x00000015f9707c12 */ /* 0x000fe2000f8e965c */
[----:B------:R1:W-:Y:S04]  /*a460*/  STL.64 [R1+0x50], R248 ;  /* 0x000050f801007387 */ /* 0x0003e80000100a00 */
[----:B------:R-:W2:Y:S01]  /*a470*/  LDL.LU.64 R92, [R1+0x2a8] ;  /* 0x0002a800015c7983 */ /* 0x000ea20000300a00 */
[----:B-1----:R-:W-:-:S05]  /*a480*/  IMAD.WIDE.U32 R248, R112, -0x2daee0ad, RZ ;  /* 0xd2511f5370f87825 */ /* 0x002fca00078e00ff */
[----:B------:R1:W-:Y:S01]  /*a490*/  STL.64 [R1+0x70], R248 ;  /* 0x000070f801007387 */ /* 0x0003e20000100a00 */
[----:B------:R-:W-:-:S03]  /*a4a0*/  LOP3.LUT R112, R249, UR5, R250, 0x96, !PT ;  /* 0x00000005f9707c12 */ /* 0x000fc6000f8e96fa */
[----:B------:R-:W3:Y:S04]  /*a4b0*/  LDL.LU.64 R250, [R1+0x2a0] ;  /* 0x0002a00001fa7983 */ /* 0x000ee80000300a00 */
[----:B-1----:R-:W4:Y:S04]  /*a4c0*/  LDL.LU.64 R248, [R1+0x298] ;  /* 0x0002980001f87983 */ /* 0x002f280000300a00 */
[----:B------:R-:W-:Y:S04]  /*a4d0*/  STL.64 [R1+0x290], R208 ;  /* 0x000290d001007387 */ /* 0x000fe80000100a00 */
[----:B------:R1:W-:Y:S04]  /*a4e0*/  STL.64 [R1+0x288], R202 ;  /* 0x000288ca01007387 */ /* 0x0003e80000100a00 */
[----:B-1----:R-:W2:Y:S04]  /*a4f0*/  LDL.LU.64 R202, [R1+0x50] ;  /* 0x0000500001ca7983 */ /* 0x002ea80000300a00 */
[----:B------:R1:W-:Y:S04]  /*a500*/  STL.64 [R1+0x280], R204 ;  /* 0x000280cc01007387 */ /* 0x0003e80000100a00 */
[----:B-1----:R-:W3:Y:S01]  /*a510*/  LDL.LU.64 R204, [R1+0x70] ;  /* 0x0000700001cc7983 */ /* 0x002ee20000300a00 */
[----:B------:R-:W-:Y:S01]  /*a520*/  IMAD.WIDE.U32 R208, R105, -0x326172a9, RZ ;  /* 0xcd9e8d5769d07825 */ /* 0x000fe200078e00ff */
[----:B------:R-:W-:-:S02]  /*a530*/  F2FP.PACK_AB R194, R172, R131 ;  /* 0x00000083acc2723e */ /* 0x000fc400000000ff */
[C---:B------:R-:W-:Y:S02]  /*a540*/  PRMT R170, R77.reuse, 0x7632, R170 ;  /* 0x000076324daa7816 */ /* 0x040fe400000000aa */
[C---:B------:R-:W-:Y:S02]  /*a550*/  PRMT R7, R58.reuse, 0x7610, R7 ;  /* 0x000076103a077816 */ /* 0x040fe40000000007 */
[----:B------:R-:W-:Y:S02]  /*a560*/  PRMT R176, R58, 0x7632, R176 ;  /* 0x000076323ab07816 */ /* 0x000fe400000000b0 */
[----:B------:R-:W-:Y:S01]  /*a570*/  PRMT R58, R77, 0x5410, R170 ;  /* 0x000054104d3a7816 */ /* 0x000fe200000000aa */
[----:B------:R-:W1:Y:S01]  /*a580*/  MUFU.EX2 R117, R245 ;  /* 0x000000f500757308 */ /* 0x000e620000000800 */
[----:B------:R-:W-:-:S07]  /*a590*/  F2FP.PACK_AB R198, R182, R127 ;  /* 0x0000007fb6c6723e */ /* 0x000fce00000000ff */
[----:B------:R1:W1:Y:S08]  /*a5a0*/  MUFU.EX2 R180, R195 ;  /* 0x000000c300b47308 */ /* 0x0002700000000800 */
[----:B------:R-:W1:Y:S08]  /*a5b0*/  MUFU.EX2 R193, R193 ;  /* 0x000000c100c17308 */ /* 0x000e700000000800 */
[----:B------:R-:W2:Y:S01]  /*a5c0*/  MUFU.EX2 R182, R191 ;  /* 0x000000bf00b67308 */ /* 0x000ea20000000800 */
[----:B------:R-:W-:-:S02]  /*a5d0*/  PRMT R216, R64, 0x7610, R216 ;  /* 0x0000761040d87816 */ /* 0x000fc400000000d8 */
[----:B------:R-:W-:-:S04]  /*a5e0*/  PRMT R222, R64, 0x7632, R222 ;  /* 0x0000763240de7816 */ /* 0x000fc800000000de */
[----:B------:R-:W-:Y:S01]  /*a5f0*/  PRMT R64, R216, 0x5410, R222 ;  /* 0x00005410d8407816 */ /* 0x000fe200000000de */
[----:B------:R-:W2:Y:S01]  /*a600*/  MUFU.EX2 R189, R189 ;  /* 0x000000bd00bd7308 */ /* 0x000ea20000000800 */
[----:B-1----:R-:W-:-:S07]  /*a610*/  PRMT R195, R198, 0x7632, R195 ;  /* 0x00007632c6c37816 */ /* 0x002fce00000000c3 */
[----:B------:R-:W-:Y:S01]  /*a620*/  MUFU.EX2 R174, R187 ;  /* 0x000000bb00ae7308 */ /* 0x000fe20000000800 */
[----:B------:R-:W-:Y:S02]  /*a630*/  IMAD.MOV.U32 R131, RZ, RZ, R244 ;  /* 0x000000ffff837224 */ /* 0x000fe400078e00f4 */
[----:B------:R-:W-:Y:S01]  /*a640*/  IMAD.MOV.U32 R127, RZ, RZ, R247 ;  /* 0x000000ffff7f7224 */ /* 0x000fe200078e00f7 */
[----:B--2---:R-:W-:Y:S01]  /*a650*/  LOP3.LUT R105, R209, UR13, R202, 0x96, !PT ;  /* 0x0000000dd1697c12 */ /* 0x004fe2000f8e96ca */
[----:B------:R-:W-:-:S05]  /*a660*/  IMAD.WIDE.U32 R202, R112, -0x326172a9, RZ ;  /* 0xcd9e8d5770ca7825 */ /* 0x000fca00078e00ff */
[----:B------:R-:W-:Y:S02]  /*a670*/  LOP3.LUT R112, R203, UR30, R208, 0x96, !PT ;  /* 0x0000001ecb707c12 */ /* 0x000fe4000f8e96d0 */
[----:B------:R-:W2:Y:S02]  /*a680*/  LDL.LU.64 R208, [R1+0x290] ;  /* 0x0002900001d07983 */ /* 0x000ea40000300a00 */
[C---:B------:R-:W-:Y:S02]  /*a690*/  LOP3.LUT R119, R112.reuse, 0xffff, RZ, 0xc0, !PT ;  /* 0x0000ffff70777812 */ /* 0x040fe400078ec0ff */
[----:B------:R-:W-:Y:S02]  /*a6a0*/  LOP3.LUT R172, R112, 0xff, RZ, 0xc0, !PT ;  /* 0x000000ff70ac7812 */ /* 0x000fe400078ec0ff */
[----:B------:R-:W-:Y:S02]  /*a6b0*/  SHF.R.U32.HI R119, RZ, 0x8, R119 ;  /* 0x00000008ff777819 */ /* 0x000fe40000011677 */
[----:B------:R-:W-:-:S02]  /*a6c0*/  ISETP.GE.U32.AND P4, PT, R217, R172, PT ;  /* 0x000000acd900720c */ /* 0x000fc40003f86070 */
[----:B------:R-:W-:Y:S02]  /*a6d0*/  LOP3.LUT R172, R119, 0xffff, RZ, 0xc0, !PT ;  /* 0x0000ffff77ac7812 */ /* 0x000fe400078ec0ff */
[--C-:B------:R-:W-:Y:S02]  /*a6e0*/  SHF.R.U32.HI R119, RZ, 0x10, R112.reuse ;  /* 0x00000010ff777819 */ /* 0x100fe40000011670 */
[----:B------:R-:W-:Y:S02]  /*a6f0*/  ISETP.GE.U32.AND P3, PT, R217, R172, PT ;  /* 0x000000acd900720c */ /* 0x000fe40003f66070 */
[----:B------:R-:W-:Y:S02]  /*a700*/  LOP3.LUT R172, R119, 0xff, RZ, 0xc0, !PT ;  /* 0x000000ff77ac7812 */ /* 0x000fe400078ec0ff */
[----:B------:R-:W-:Y:S02]  /*a710*/  SHF.R.U32.HI R112, RZ, 0x18, R112 ;  /* 0x00000018ff707819 */ /* 0x000fe40000011670 */
[----:B------:R-:W-:-:S02]  /*a720*/  ISETP.GE.U32.AND P2, PT, R217, R172, PT ;  /* 0x000000acd900720c */ /* 0x000fc40003f46070 */
[----:B------:R-:W-:-:S05]  /*a730*/  ISETP.GE.U32.AND P1, PT, R217, R112, PT ;  /* 0x00000070d900720c */ /* 0x000fca0003f26070 */
[----:B------:R-:W-:-:S06]  /*a740*/  @!P3 HADD2 R57, -R170.H0_H0, -RZ.H0_H0 ;  /* 0xa00000ffaa39b230 */ /* 0x000fcc0000000900 */
[----:B------:R-:W-:Y:S01]  /*a750*/  @!P2 HADD2 R72, -R7.H0_H0, -RZ.H0_H0 ;  /* 0xa00000ff0748a230 */ /* 0x000fe20000000900 */
[----:B------:R-:W-:Y:S01]  /*a760*/  @!P3 PRMT R170, R57, 0x5410, RZ ;  /* 0x0000541039aab816 */ /* 0x000fe200000000ff */
[----:B------:R-:W-:Y:S01]  /*a770*/  @!P1 HADD2 R71, -R176.H0_H0, -RZ.H0_H0 ;  /* 0xa00000ffb0479230 */ /* 0x000fe20000000900 */
[----:B------:R-:W-:Y:S01]  /*a780*/  PRMT R57, R7, 0x5410, R176 ;  /* 0x0000541007397816 */ /* 0x000fe200000000b0 */
[----:B------:R-:W-:Y:S01]  /*a790*/  @!P4 HADD2 R74, -R77.H0_H0, -RZ.H0_H0 ;  /* 0xa00000ff4d4ac230 */ /* 0x000fe20000000900 */
[----:B------:R-:W-:Y:S02]  /*a7a0*/  @!P2 PRMT R7, R72, 0x5410, RZ ;  /* 0x000054104807a816 */ /* 0x000fe400000000ff */
[----:B------:R-:W-:Y:S02]  /*a7b0*/  LOP3.LUT R72, R202, 0xff, RZ, 0xc0, !PT ;  /* 0x000000ffca487812 */ /* 0x000fe400078ec0ff */
[----:B------:R-:W-:Y:S02]  /*a7c0*/  @!P1 PRMT R176, R71, 0x5410, RZ ;  /* 0x0000541047b09816 */ /* 0x000fe400000000ff */
[----:B------:R-:W-:-:S02]  /*a7d0*/  @!P4 PRMT R77, R74, 0x5410, RZ ;  /* 0x000054104a4dc816 */ /* 0x000fc400000000ff */
[----:B------:R-:W-:Y:S02]  /*a7e0*/  ISETP.GE.U32.AND P1, PT, R217, R72, PT ;  /* 0x00000048d900720c */ /* 0x000fe40003f26070 */
[--C-:B------:R-:W-:Y:S02]  /*a7f0*/  SHF.R.U32.HI R74, RZ, 0x18, R202.reuse ;  /* 0x00000018ff4a7819 */ /* 0x100fe400000116ca */
[----:B------:R-:W-:Y:S02]  /*a800*/  LOP3.LUT R71, R202, 0xffff, RZ, 0xc0, !PT ;  /* 0x0000ffffca477812 */ /* 0x000fe400078ec0ff */
[----:B------:R-:W-:Y:S01]  /*a810*/  SHF.R.U32.HI R72, RZ, 0x10, R202 ;  /* 0x00000010ff487819 */ /* 0x000fe200000116ca */
[----:B------:R-:W-:-:S03]  /*a820*/  IMAD.WIDE.U32 R202, R105, -0x2daee0ad, RZ ;  /* 0xd2511f5369ca7825 */ /* 0x000fc600078e00ff */
[----:B------:R-:W-:Y:S02]  /*a830*/  LOP3.LUT R72, R72, 0xff, RZ, 0xc0, !PT ;  /* 0x000000ff48487812 */ /* 0x000fe400078ec0ff */
[----:B---3--:R-:W-:Y:S02]  /*a840*/  LOP3.LUT R121, R203, UR29, R204, 0x96, !PT ;  /* 0x0000001dcb797c12 */ /* 0x008fe4000f8e96cc */
[C---:B------:R-:W-:Y:S02]  /*a850*/  ISETP.GE.U32.AND P6, PT, R217.reuse, R74, PT ;  /* 0x0000004ad900720c */ /* 0x040fe40003fc6070 */
[----:B------:R-:W-:Y:S02]  /*a860*/  LOP3.LUT R74, R202, 0xff, RZ, 0xc0, !PT ;  /* 0x000000ffca4a7812 */ /* 0x000fe400078ec0ff */
[----:B------:R-:W-:Y:S02]  /*a870*/  ISETP.GE.U32.AND P3, PT, R217, R72, PT ;  /* 0x00000048d900720c */ /* 0x000fe40003f66070 */
[----:B------:R-:W-:-:S02]  /*a880*/  LOP3.LUT R72, R121, 0xffff, RZ, 0xc0, !PT ;  /* 0x0000ffff79487812 */ /* 0x000fc400078ec0ff */
[----:B------:R-:W-:Y:S02]  /*a890*/  SHF.R.U32.HI R71, RZ, 0x8, R71 ;  /* 0x00000008ff477819 */ /* 0x000fe40000011647 */
[----:B------:R-:W-:Y:S02]  /*a8a0*/  ISETP.GE.U32.AND P4, PT, R217, R74, PT ;  /* 0x0000004ad900720c */ /* 0x000fe40003f86070 */
[----:B------:R-:W-:Y:S02]  /*a8b0*/  SHF.R.U32.HI R72, RZ, 0x8, R72 ;  /* 0x00000008ff487819 */ /* 0x000fe40000011648 */
[----:B------:R-:W-:Y:S02]  /*a8c0*/  LOP3.LUT R74, R71, 0xffff, RZ, 0xc0, !PT ;  /* 0x0000ffff474a7812 */ /* 0x000fe400078ec0ff */
[----:B------:R-:W-:Y:S02]  /*a8d0*/  LOP3.LUT R72, R72, 0xffff, RZ, 0xc0, !PT ;  /* 0x0000ffff48487812 */ /* 0x000fe400078ec0ff */
[----:B------:R-:W-:-:S02]  /*a8e0*/  ISETP.GE.U32.AND P5, PT, R217, R74, PT ;  /* 0x0000004ad900720c */ /* 0x000fc40003fa6070 */
[C---:B------:R-:W-:Y:S02]  /*a8f0*/  PRMT R71, R70.reuse, 0x7610, R71 ;  /* 0x0000761046477816 */ /* 0x040fe40000000047 */
[----:B------:R-:W-:Y:S02]  /*a900*/  ISETP.GE.U32.AND P2, PT, R217, R72, PT ;  /* 0x00000048d900720c */ /* 0x000fe40003f46070 */
[----:B------:R-:W-:Y:S01]  /*a910*/  PRMT R72, R70, 0x7632, R72 ;  /* 0x0000763246487816 */ /* 0x000fe20000000048 */
[----:B------:R-:W-:Y:S01]  /*a920*/  @!P1 HADD2 R69, -R71.H0_H0, -RZ.H0_H0 ;  /* 0xa00000ff47459230 */ /* 0x000fe20000000900 */
[----:B------:R-:W-:Y:S02]  /*a930*/  LOP3.LUT R74, R121, 0xff, RZ, 0xc0, !PT ;  /* 0x000000ff794a7812 */ /* 0x000fe400078ec0ff */
[----:B------:R-:W-:Y:S02]  /*a940*/  PRMT R70, R71, 0x5410, R72 ;  /* 0x0000541047467816 */ /* 0x000fe40000000048 */
[----:B------:R-:W-:-:S02]  /*a950*/  @!P1 PRMT R71, R69, 0x5410, RZ ;  /* 0x0000541045479816 */ /* 0x000fc400000000ff */
[----:B------:R-:W-:Y:S01]  /*a960*/  ISETP.GE.U32.AND P1, PT, R217, R74, PT ;  /* 0x0000004ad900720c */ /* 0x000fe20003f26070 */
[----:B------:R-:W-:Y:S01]  /*a970*/  @!P5 HADD2 R37, -R72.H0_H0, -RZ.H0_H0 ;  /* 0xa00000ff4825d230 */ /* 0x000fe20000000900 */
[----:B------:R-:W-:Y:S01]  /*a980*/  FADD.FTZ R119, R117, R110 ;  /* 0x0000006e75777221 */ /* 0x000fe20000010000 */
[----:B------:R-:W-:-:S03]  /*a990*/  PRMT R69, R65, 0x7632, R69 ;  /* 0x0000763241457816 */ /* 0x000fc60000000045 */
[----:B------:R-:W-:Y:S01]  /*a9a0*/  @!P5 PRMT R72, R37, 0x5410, RZ ;  /* 0x000054102548d816 */ /* 0x000fe200000000ff */
[C---:B------:R-:W-:Y:S01]  /*a9b0*/  FADD.FTZ R112, R180.reuse, R119 ;  /* 0x00000077b4707221 */ /* 0x040fe20000010000 */
[--C-:B------:R-:W-:Y:S01]  /*a9c0*/  SHF.R.U32.HI R37, RZ, 0x18, R121.reuse ;  /* 0x00000018ff257819 */ /* 0x100fe20000011679 */
[----:B------:R-:W-:Y:S01]  /*a9d0*/  @!P6 HADD2 R66, -R69.H0_H0, -RZ.H0_H0 ;  /* 0xa00000ff4542e230 */ /* 0x000fe20000000900 */
[----:B------:R-:W-:Y:S02]  /*a9e0*/  PRMT R74, R65, 0x7610, R74 ;  /* 0x00007610414a7816 */ /* 0x000fe4000000004a */
[----:B------:R-:W-:Y:S01]  /*a9f0*/  F2FP.PACK_AB R180, R180, R117 ;  /* 0x00000075b4b4723e */ /* 0x000fe200000000ff */
[----:B------:R-:W-:Y:S01]  /*aa00*/  FADD.FTZ R117, R193, R108 ;  /* 0x0000006cc1757221 */ /* 0x000fe20000010000 */
[----:B------:R-:W-:Y:S01]  /*aa10*/  ISETP.GE.U32.AND P5, PT, R217, R37, PT ;  /* 0x00000025d900720c */ /* 0x000fe20003fa6070 */
[----:B------:R-:W-:Y:S01]  /*aa20*/  @!P1 HADD2 R67, -R216.H0_H0, -RZ.H0_H0 ;  /* 0xa00000ffd8439230 */ /* 0x000fe20000000900 */
[----:B------:R-:W-:Y:S01]  /*aa30*/  SHF.R.U32.HI R121, RZ, 0x10, R121 ;  /* 0x00000010ff797819 */ /* 0x000fe20000011679 */
[----:B------:R-:W-:Y:S01]  /*aa40*/  @!P3 HADD2 R68, -R74.H0_H0, -RZ.H0_H0 ;  /* 0xa00000ff4a44b230 */ /* 0x000fe20000000900 */
[----:B------:R-:W-:Y:S01]  /*aa50*/  PRMT R65, R74, 0x5410, R69 ;  /* 0x000054104a417816 */ /* 0x000fe20000000045 */
[----:B------:R-:W-:Y:S01]  /*aa60*/  FADD.FTZ R110, R182, R117 ;  /* 0x00000075b66e7221 */ /* 0x000fe20000010000 */
[----:B------:R-:W-:-:S02]  /*aa70*/  SHF.R.U32.HI R172, RZ, 0x18, R202 ;  /* 0x00000018ffac7819 */ /* 0x000fc400000116ca */
[----:B------:R-:W-:Y:S02]  /*aa80*/  @!P6 PRMT R69, R66, 0x5410, RZ ;  /* 0x000054104245e816 */ /* 0x000fe400000000ff */
[----:B------:R-:W-:Y:S02]  /*aa90*/  LOP3.LUT R117, R202, 0xffff, RZ, 0xc0, !PT ;  /* 0x0000ffffca757812 */ /* 0x000fe400078ec0ff */
[----:B------:R-:W-:Y:S02]  /*aaa0*/  SHF.R.U32.HI R119, RZ, 0x10, R202 ;  /* 0x00000010ff777819 */ /* 0x000fe400000116ca */
[----:B------:R-:W-:Y:S01]  /*aab0*/  LOP3.LUT R66, R121, 0xff, RZ, 0xc0, !PT ;  /* 0x000000ff79427812 */ /* 0x000fe200078ec0ff */
[----:B------:R-:W-:Y:S01]  /*aac0*/  @!P2 HADD2 R73, -R222.H0_H0, -RZ.H0_H0 ;  /* 0xa00000ffde49a230 */ /* 0x000fe20000000900 */
[----:B------:R-:W-:Y:S01]  /*aad0*/  @!P1 PRMT R216, R67, 0x5410, RZ ;  /* 0x0000541043d89816 */ /* 0x000fe200000000ff */
[----:B------:R-:W1:Y:S01]  /*aae0*/  MUFU.EX2 R37, R185 ;  /* 0x000000b900257308 */ /* 0x000e620000000800 */
[----:B------:R-:W-:Y:S01]  /*aaf0*/  @!P3 PRMT R74, R68, 0x5410, RZ ;  /* 0x00005410444ab816 */ /* 0x000fe200000000ff */
[----:B------:R-:W-:Y:S01]  /*ab00*/  IMAD.WIDE.U32 R204, R6, -0x2daee0ad, RZ ;  /* 0xd2511f5306cc7825 */ /* 0x000fe200078e00ff */
[----:B------:R-:W-:Y:S01]  /*ab10*/  ISETP.GE.U32.AND P1, PT, R217, R172, PT ;  /* 0x000000acd900720c */ /* 0x000fe20003f26070 */
[----:B------:R-:W-:Y:S01]  /*ab20*/  @!P4 HADD2 R62, -R196.H0_H0, -RZ.H0_H0 ;  /* 0xa00000ffc43ec230 */ /* 0x000fe20000000900 */
[----:B------:R-:W-:Y:S01]  /*ab30*/  PRMT R68, R63, 0x7632, R68 ;  /* 0x000076323f447816 */ /* 0x000fe20000000044 */
[----:B------:R-:W-:Y:S01]  /*ab40*/  FADD.FTZ R123, R189, R112 ;  /* 0x00000070bd7b7221 */ /* 0x000fe20000010000 */
[----:B------:R-:W-:Y:S01]  /*ab50*/  SHF.R.U32.HI R117, RZ, 0x8, R117 ;  /* 0x00000008ff757819 */ /* 0x000fe20000011675 */
[----:B------:R-:W3:Y:S01]  /*ab60*/  LDL.LU.64 R202, [R1+0x288] ;  /* 0x0002880001ca7983 */ /* 0x000ee20000300a00 */
[----:B------:R-:W-:-:S02]  /*ab70*/  LOP3.LUT R172, R119, 0xff, RZ, 0xc0, !PT ;  /* 0x000000ff77ac7812 */ /* 0x000fc400078ec0ff */
[----:B------:R-:W-:Y:S02]  /*ab80*/  ISETP.GE.U32.AND P6, PT, R217, R66, PT ;  /* 0x00000042d900720c */ /* 0x000fe40003fc6070 */
[----:B------:R-:W1:Y:S01]  /*ab90*/  MUFU.EX2 R66, R183 ;  /* 0x000000b700427308 */ /* 0x000e620000000800 */
[----:B------:R-:W-:Y:S01]  /*aba0*/  @!P2 PRMT R222, R73, 0x5410, RZ ;  /* 0x0000541049dea816 */ /* 0x000fe200000000ff */
[----:B------:R-:W-:Y:S01]  /*abb0*/  @!P5 HADD2 R75, -R68.H0_H0, -RZ.H0_H0 ;  /* 0xa00000ff444bd230 */ /* 0x000fe20000000900 */
[----:B------:R-:W-:Y:S02]  /*abc0*/  LOP3.LUT R117, R117, 0xffff, RZ, 0xc0, !PT ;  /* 0x0000ffff75757812 */ /* 0x000fe400078ec0ff */
[----:B------:R-:W-:Y:S02]  /*abd0*/  ISETP.GE.U32.AND P2, PT, R217, R172, PT ;  /* 0x000000acd900720c */ /* 0x000fe40003f46070 */
[----:B------:R-:W-:Y:S01]  /*abe0*/  PRMT R73, R63, 0x7610, R73 ;  /* 0x000076103f497816 */ /* 0x000fe20000000049 */
[----:B------:R-:W4:Y:S01]  /*abf0*/  MUFU.EX2 R172, R177 ;  /* 0x000000b100ac7308 */ /* 0x000f220000000800 */
[----:B------:R-:W-:-:S02]  /*ac00*/  LOP3.LUT R204, R205, UR10, RZ, 0x3c, !PT ;  /* 0x0000000acdcc7c12 */ /* 0x000fc4000f8e3cff */
[----:B------:R-:W-:Y:S02]  /*ac10*/  ISETP.GE.U32.AND P3, PT, R217, R117, PT ;  /* 0x00000075d900720c */ /* 0x000fe40003f66070 */
[----:B------:R-:W-:Y:S02]  /*ac20*/  PRMT R63, R73, 0x5410, R68 ;  /* 0x00005410493f7816 */ /* 0x000fe40000000044 */
[----:B------:R-:W-:Y:S02]  /*ac30*/  @!P5 PRMT R68, R75, 0x5410, RZ ;  /* 0x000054104b44d816 */ /* 0x000fe400000000ff */
[----:B------:R-:W4:Y:S01]  /*ac40*/  MUFU.EX2 R75, R168 ;  /* 0x000000a8004b7308 */ /* 0x000f220000000800 */
[----:B------:R-:W-:Y:S01]  /*ac50*/  IMAD.WIDE.U32 R204, R204, -0x326172a9, RZ ;  /* 0xcd9e8d57cccc7825 */ /* 0x000fe200078e00ff */
[----:B------:R-:W-:Y:S02]  /*ac60*/  F2FP.PACK_AB R182, R182, R193 ;  /* 0x000000c1b6b6723e */ /* 0x000fe400000000ff */
[----:B------:R-:W-:Y:S01]  /*ac70*/  PRMT R193, R196, 0x7632, R193 ;  /* 0x00007632c4c17816 */ /* 0x000fe200000000c1 */
[----:B-1----:R-:W-:Y:S01]  /*ac80*/  FADD.FTZ R67, R37, R110 ;  /* 0x0000006e25437221 */ /* 0x002fe20000010000 */
[----:B------:R-:W-:Y:S01]  /*ac90*/  @!P2 HADD2 R60, -R198.H0_H0, -RZ.H0_H0 ;  /* 0xa00000ffc63ca230 */ /* 0x000fe20000000900 */
[----:B------:R-:W-:-:S02]  /*aca0*/  LOP3.LUT R105, R205, UR28, R2, 0x96, !PT ;  /* 0x0000001ccd697c12 */ /* 0x000fc4000f8e9602 */
[C---:B------:R-:W-:Y:S01]  /*acb0*/  FADD.FTZ R67, R66.reuse, R67 ;  /* 0x0000004342437221 */ /* 0x040fe20000010000 */
[----:B------:R-:W-:Y:S02]  /*acc0*/  F2FP.PACK_AB R37, R66, R37 ;  /* 0x000000254225723e */ /* 0x000fe400000000ff */
[----:B------:R-:W-:Y:S01]  /*acd0*/  PRMT R66, R196, 0x5410, R193 ;  /* 0x00005410c4427816 */ /* 0x000fe200000000c1 */
[----:B------:R-:W-:Y:S01]  /*ace0*/  @!P3 HADD2 R61, -R193.H0_H0, -RZ.H0_H0 ;  /* 0xa00000ffc13db230 */ /* 0x000fe20000000900 */
[----:B------:R-:W-:Y:S02]  /*acf0*/  @!P4 PRMT R196, R62, 0x5410, RZ ;  /* 0x000054103ec4c816 */ /* 0x000fe400000000ff */
[----:B------:R-:W-:Y:S01]  /*ad00*/  PRMT R62, R198, 0x5410, R195 ;  /* 0x00005410c63e7816 */ /* 0x000fe200000000c3 */
[----:B------:R-:W-:Y:S01]  /*ad10*/  IMAD.WIDE.U32 R244, R105, -0x2daee0ad, RZ ;  /* 0xd2511f5369f47825 */ /* 0x000fe200078e00ff */
[----:B------:R-:W-:-:S03]  /*ad20*/  @!P2 PRMT R198, R60, 0x5410, RZ ;  /* 0x000054103cc6a816 */ /* 0x000fc600000000ff */
[----:B----4-:R-:W-:Y:S01]  /*ad30*/  FADD.FTZ R60, R172, R67 ;  /* 0x00000043ac3c7221 */ /* 0x010fe20000010000 */
[----:B------:R-:W-:-:S03]  /*ad40*/  @!P3 PRMT R193, R61, 0x5410, RZ ;  /* 0x000054103dc1b816 */ /* 0x000fc600000000ff */
[----:B------:R-:W-:Y:S01]  /*ad50*/  FADD.FTZ R61, R75, R60 ;  /* 0x0000003c4b3d7221 */ /* 0x000fe20000010000 */
[----:B------:R-:W-:Y:S01]  /*ad60*/  LOP3.LUT R60, R245, UR25, R242, 0x96, !PT ;  /* 0x00000019f53c7c12 */ /* 0x000fe2000f8e96f2 */
[----:B------:R-:W-:Y:S01]  /*ad70*/  FADD.FTZ R112, R174, R123 ;  /* 0x0000007bae707221 */ /* 0x000fe20000010000 */
[----:B------:R-:W-:Y:S01]  /*ad80*/  LOP3.LUT R108, R89, UR26, R204, 0x96, !PT ;  /* 0x0000001a596c7c12 */ /* 0x000fe2000f8e96cc */
[----:B------:R-:W-:Y:S01]  /*ad90*/  IMAD.MOV.U32 R123, RZ, RZ, R246 ;  /* 0x000000ffff7b7224 */ /* 0x000fe200078e00f6 */
[----:B------:R-:W4:Y:S01]  /*ada0*/  LDL.LU.64 R204, [R1+0x280] ;  /* 0x0002800001cc7983 */ /* 0x000f220000300a00 */
        /* <DEDUP_REMOVED lines=13> */
[----:B------:R-:W2:Y:S04]  /*ae80*/  LDL.LU.64 R244, [R1+0x270] ;  /* 0x0002700001f47983 */ /* 0x000ea80000300a00 */
[----:B-1----:R-:W2:Y:S04]  /*ae90*/  LDL.LU.64 R242, [R1+0x268] ;  /* 0x0002680001f27983 */ /* 0x002ea80000300a00 */
[----:B------:R-:W-:Y:S04]  /*aea0*/  STL.64 [R1+0x260], R200 ;  /* 0x000260c801007387 */ /* 0x000fe80000100a00 */
[----:B------:R1:W-:Y:S04]  /*aeb0*/  STL.64 [R1+0x258], R102 ;  /* 0x0002586601007387 */ /* 0x0003e80000100a00 */
[----:B-1----:R-:W2:Y:S01]  /*aec0*/  LDL.LU.64 R102, [R1+0x70] ;  /* 0x0000700001667983 */ /* 0x002ea20000300a00 */
[----:B------:R-:W-:Y:S01]  /*aed0*/  @!P6 HADD2 R76, -R73.H0_H0, -RZ.H0_H0 ;  /* 0xa00000ff494ce230 */ /* 0x000fe20000000900 */
[----:B------:R-:W1:Y:S01]  /*aee0*/  MUFU.EX2 R181, R181 ;  /* 0x000000b500b57308 */ /* 0x000e620000000800 */
[----:B------:R-:W-:-:S03]  /*aef0*/  IMAD.WIDE.U32 R200, R60, -0x326172a9, RZ ;  /* 0xcd9e8d573cc87825 */ /* 0x000fc600078e00ff */
[----:B------:R-:W-:-:S04]  /*af00*/  @!P6 PRMT R73, R76, 0x5410, RZ ;  /* 0x000054104c49e816 */ /* 0x000fc800000000ff */
[----:B------:R-:W1:Y:S01]  /*af10*/  MUFU.EX2 R76, R179 ;  /* 0x000000b3004c7308 */ /* 0x000e620000000800 */
[----:B------:R-:W-:Y:S01]  /*af20*/  @!P1 HADD2 R59, -R195.H0_H0, -RZ.H0_H0 ;  /* 0xa00000ffc33b9230 */ /* 0x000fe20000000900 */
[----:B------:R-:W-:-:S04]  /*af30*/  F2FP.PACK_AB R172, R75, R172 ;  /* 0x000000ac4bac723e */ /* 0x000fc800000000ff */
[----:B------:R-:W-:Y:S01]  /*af40*/  @!P1 PRMT R195, R59, 0x5410, RZ ;  /* 0x000054103bc39816 */ /* 0x000fe200000000ff */
[----:B-1----:R-:W-:-:S04]  /*af50*/  FADD.FTZ R59, R181, R112 ;  /* 0x00000070b53b7221 */ /* 0x002fc80000010000 */
[C---:B------:R-:W-:Y:S01]  /*af60*/  FADD.FTZ R59, R76.reuse, R59 ;  /* 0x0000003b4c3b7221 */ /* 0x040fe20000010000 */
[----:B------:R-:W-:Y:S02]  /*af70*/  F2FP.PACK_AB R168, R76, R181 ;  /* 0x000000b54ca8723e */ /* 0x000fe400000000ff */
[----:B--2---:R-:W-:Y:S01]  /*af80*/  LOP3.LUT R60, R201, UR13, R102, 0x96, !PT ;  /* 0x0000000dc93c7c12 */ /* 0x004fe2000f8e9666 */
[----:B------:R-:W-:-:S05]  /*af90*/  IMAD.WIDE.U32 R102, R67, -0x326172a9, RZ ;  /* 0xcd9e8d5743667825 */ /* 0x000fca00078e00ff */
[----:B------:R-:W-:Y:S02]  /*afa0*/  LOP3.LUT R67, R103, UR30, R200, 0x96, !PT ;  /* 0x0000001e67437c12 */ /* 0x000fe4000f8e96c8 */
[----:B------:R-:W-:Y:S01]  /*afb0*/  LOP3.LUT R117, R102, 0xffff, RZ, 0xc0, !PT ;  /* 0x0000ffff66757812 */ /* 0x000fe200078ec0ff */
[----:B------:R-:W2:Y:S01]  /*afc0*/  LDL.LU.64 R200, [R1+0x260] ;  /* 0x0002600001c87983 */ /* 0x000ea20000300a00 */
[C---:B------:R-:W-:Y:S02]  /*afd0*/  LOP3.LUT R75, R67.reuse, 0xffff, RZ, 0xc0, !PT ;  /* 0x0000ffff434b7812 */ /* 0x040fe400078ec0ff */
[----:B------:R-:W-:Y:S02]  /*afe0*/  LOP3.LUT R76, R67, 0xff, RZ, 0xc0, !PT ;  /* 0x000000ff434c7812 */ /* 0x000fe400078ec0ff */
[----:B------:R-:W-:Y:S02]  /*aff0*/  SHF.R.U32.HI R75, RZ, 0x8, R75 ;  /* 0x00000008ff4b7819 */ /* 0x000fe4000001164b */
[----:B------:R-:W-:-:S02]  /*b000*/  ISETP.GE.U32.AND P4, PT, R217, R76, PT ;  /* 0x0000004cd900720c */ /* 0x000fc40003f86070 */
[----:B------:R-:W-:Y:S02]  /*b010*/  LOP3.LUT R76, R75, 0xffff, RZ, 0xc0, !PT ;  /* 0x0000ffff4b4c7812 */ /* 0x000fe400078ec0ff */
[--C-:B------:R-:W-:Y:S02]  /*b020*/  SHF.R.U32.HI R110, RZ, 0x18, R67.reuse ;  /* 0x00000018ff6e7819 */ /* 0x100fe40000011643 */
[C---:B------:R-:W-:Y:S02]  /*b030*/  ISETP.GE.U32.AND P5, PT, R217.reuse, R76, PT ;  /* 0x0000004cd900720c */ /* 0x040fe40003fa6070 */
[----:B------:R-:W1:Y:S01]  /*b040*/  MUFU.EX2 R76, R169 ;  /* 0x000000a9004c7308 */ /* 0x000e620000000800 */
[----:B------:R-:W-:Y:S02]  /*b050*/  ISETP.GE.U32.AND P6, PT, R217, R110, PT ;  /* 0x0000006ed900720c */ /* 0x000fe40003fc6070 */
[----:B------:R-:W-:Y:S02]  /*b060*/  SHF.R.U32.HI R75, RZ, 0x10, R67 ;  /* 0x00000010ff4b7819 */ /* 0x000fe40000011643 */
[----:B------:R-:W-:-:S02]  /*b070*/  LOP3.LUT R110, R102, 0xff, RZ, 0xc0, !PT ;  /* 0x000000ff666e7812 */ /* 0x000fc400078ec0ff */
[----:B------:R-:W-:Y:S02]  /*b080*/  LOP3.LUT R112, R75, 0xff, RZ, 0xc0, !PT ;  /* 0x000000ff4b707812 */ /* 0x000fe400078ec0ff */
[C---:B------:R-:W-:Y:S02]  /*b090*/  ISETP.GE.U32.AND P1, PT, R217.reuse, R110, PT ;  /* 0x0000006ed900720c */ /* 0x040fe40003f26070 */
[--C-:B------:R-:W-:Y:S02]  /*b0a0*/  SHF.R.U32.HI R110, RZ, 0x18, R102.reuse ;  /* 0x00000018ff6e7819 */ /* 0x100fe40000011666 */
[C---:B------:R-:W-:Y:S02]  /*b0b0*/  ISETP.GE.U32.AND P2, PT, R217.reuse, R112, PT ;  /* 0x00000070d900720c */ /* 0x040fe40003f46070 */
[----:B------:R-:W-:Y:S01]  /*b0c0*/  SHF.R.U32.HI R112, RZ, 0x10, R102 ;  /* 0x00000010ff707819 */ /* 0x000fe20000011666 */
[----:B------:R-:W-:Y:S01]  /*b0d0*/  IMAD.WIDE.U32 R102, R60, -0x2daee0ad, RZ ;  /* 0xd2511f533c667825 */ /* 0x000fe200078e00ff */
[----:B------:R-:W-:-:S03]  /*b0e0*/  ISETP.GE.U32.AND P3, PT, R217, R110, PT ;  /* 0x0000006ed900720c */ /* 0x000fc60003f66070 */
[----:B-1----:R-:W-:Y:S02]  /*b0f0*/  FADD.FTZ R110, R76, R61 ;  /* 0x0000003d4c6e7221 */ /* 0x002fe40000010000 */
[----:B------:R-:W2:Y:S01]  /*b100*/  LDL.LU.64 R60, [R1+0x40] ;  /* 0x00004000013c7983 */ /* 0x000ea20000300a00 */
[----:B------:R-:W1:Y:S01]  /*b110*/  MUFU.EX2 R108, R175 ;  /* 0x000000af006c7308 */ /* 0x000e620000000800 */
[----:B------:R-:W-:Y:S01]  /*b120*/  IMAD.MOV.U32 R121, RZ, RZ, R131 ;  /* 0x000000ffff797224 */ /* 0x000fe200078e0083 */
[----:B------:R-:W-:Y:S02]  /*b130*/  F2FP.PACK_AB R174, R174, R189 ;  /* 0x000000bdaeae723e */ /* 0x000fe400000000ff */
[----:B------:R-:W-:-:S04]  /*b140*/  PRMT R189, R192, 0x7632, R189 ;  /* 0x00007632c0bd7816 */ /* 0x000fc800000000bd */
[----:B------:R-:W3:Y:S01]  /*b150*/  MUFU.EX2 R67, R166 ;  /* 0x000000a600437308 */ /* 0x000ee20000000800 */
[----:B------:R-:W-:-:S07]  /*b160*/  @!P4 HADD2 R56, -R192.H0_H0, -RZ.H0_H0 ;  /* 0xa00000ffc038c230 */ /* 0x000fce0000000900 */
[----:B------:R-:W4:Y:S01]  /*b170*/  MUFU.EX2 R131, R173 ;  /* 0x000000ad00837308 */ /* 0x000f220000000800 */
[----:B------:R-:W-:Y:S01]  /*b180*/  @!P5 HADD2 R55, -R189.H0_H0, -RZ.H0_H0 ;  /* 0xa00000ffbd37d230 */ /* 0x000fe20000000900 */
[----:B------:R-:W-:Y:S02]  /*b190*/  SHF.R.U32.HI R117, RZ, 0x8, R117 ;  /* 0x00000008ff757819 */ /* 0x000fe40000011675 */
[----:B------:R-:W-:Y:S01]  /*b1a0*/  PRMT R191, R194, 0x7632, R191 ;  /* 0x00007632c2bf7816 */ /* 0x000fe200000000bf */
[----:B-1----:R-:W-:Y:S01]  /*b1b0*/  FADD.FTZ R59, R108, R59 ;  /* 0x0000003b6c3b7221 */ /* 0x002fe20000010000 */
[----:B------:R-:W-:Y:S02]  /*b1c0*/  LOP3.LUT R112, R112, 0xff, RZ, 0xc0, !PT ;  /* 0x000000ff70707812 */ /* 0x000fe400078ec0ff */
[C---:B---3--:R-:W-:Y:S01]  /*b1d0*/  F2FP.PACK_AB R166, R67.reuse, R76 ;  /* 0x0000004c43a6723e */ /* 0x048fe200000000ff */
[----:B------:R-:W-:Y:S01]  /*b1e0*/  @!P6 HADD2 R54, -R191.H0_H0, -RZ.H0_H0 ;  /* 0xa00000ffbf36e230 */ /* 0x000fe20000000900 */
[C---:B------:R-:W-:Y:S01]  /*b1f0*/  LOP3.LUT R76, R102.reuse, 0xff, RZ, 0xc0, !PT ;  /* 0x000000ff664c7812 */ /* 0x040fe200078ec0ff */
[----:B------:R-:W-:Y:S01]  /*b200*/  FADD.FTZ R105, R67, R110 ;  /* 0x0000006e43697221 */ /* 0x000fe20000010000 */
[----:B------:R-:W-:-:S02]  /*b210*/  LOP3.LUT R67, R102, 0xffff, RZ, 0xc0, !PT ;  /* 0x0000ffff66437812 */ /* 0x000fc400078ec0ff */
[--C-:B------:R-:W-:Y:S01]  /*b220*/  SHF.R.U32.HI R110, RZ, 0x18, R102.reuse ;  /* 0x00000018ff6e7819 */ /* 0x100fe20000011666 */
[C---:B----4-:R-:W-:Y:S01]  /*b230*/  FADD.FTZ R59, R131.reuse, R59 ;  /* 0x0000003b833b7221 */ /* 0x050fe20000010000 */
[----:B------:R-:W-:Y:S02]  /*b240*/  F2FP.PACK_AB R131, R131, R108 ;  /* 0x0000006c8383723e */ /* 0x000fe400000000ff */
[----:B------:R-:W-:Y:S02]  /*b250*/  SHF.R.U32.HI R108, RZ, 0x10, R102 ;  /* 0x00000010ff6c7819 */ /* 0x000fe40000011666 */
[----:B------:R-:W-:Y:S01]  /*b260*/  LOP3.LUT R75, R221, UR28, R2, 0x96, !PT ;  /* 0x0000001cdd4b7c12 */ /* 0x000fe2000f8e9602 */
[----:B------:R-:W-:Y:S01]  /*b270*/  @!P2 HADD2 R53, -R194.H0_H0, -RZ.H0_H0 ;  /* 0xa00000ffc235a230 */ /* 0x000fe20000000900 */
[----:B------:R-:W-:Y:S02]  /*b280*/  IMAD.MOV.U32 R119, RZ, RZ, R121 ;  /* 0x000000ffff777224 */ /* 0x000fe400078e0079 */
[----:B------:R-:W-:-:S02]  /*b290*/  IMAD.MOV.U32 R121, RZ, RZ, R123 ;  /* 0x000000ffff797224 */ /* 0x000fc400078e007b */
[----:B------:R-:W-:Y:S02]  /*b2a0*/  IMAD.MOV.U32 R123, RZ, RZ, R127 ;  /* 0x000000ffff7b7224 */ /* 0x000fe400078e007f */
[----:B------:R-:W-:Y:S01]  /*b2b0*/  MUFU.EX2 R127, R165 ;  /* 0x000000a5007f7308 */ /* 0x000fe20000000800 */
[----:B------:R-:W-:Y:S01]  /*b2c0*/  @!P1 HADD2 R52, -R188.H0_H0, -RZ.H0_H0 ;  /* 0xa00000ffbc349230 */ /* 0x000fe20000000900 */
[----:B------:R-:W-:Y:S02]  /*b2d0*/  PRMT R185, R188, 0x7632, R185 ;  /* 0x00007632bcb97816 */ /* 0x000fe400000000b9 */
[----:B------:R-:W-:Y:S02]  /*b2e0*/  PRMT R187, R190, 0x7632, R187 ;  /* 0x00007632bebb7816 */ /* 0x000fe400000000bb */
[----:B------:R-:W-:-:S03]  /*b2f0*/  PRMT R181, R184, 0x7632, R181 ;  /* 0x00007632b8b57816 */ /* 0x000fc600000000b5 */
[----:B------:R-:W-:Y:S01]  /*b300*/  @!P3 HADD2 R49, -R187.H0_H0, -RZ.H0_H0 ;  /* 0xa00000ffbb31b230 */ /* 0x000fe20000000900 */
[----:B------:R-:W-:Y:S01]  /*b310*/  SHF.R.U32.HI R67, RZ, 0x8, R67 ;  /* 0x00000008ff437819 */ /* 0x000fe20000011643 */
[----:B------:R-:W-:Y:S01]  /*b320*/  MUFU.EX2 R129, R129 ;  /* 0x0000008100817308 */ /* 0x000fe20000000800 */
[----:B------:R-:W-:Y:S02]  /*b330*/  LOP3.LUT R108, R108, 0xff, RZ, 0xc0, !PT ;  /* 0x000000ff6c6c7812 */ /* 0x000fe400078ec0ff */
[----:B------:R-:W-:Y:S02]  /*b340*/  PRMT R183, R186, 0x7632, R183 ;  /* 0x00007632bab77816 */ /* 0x000fe400000000b7 */
[----:B------:R-:W-:-:S03]  /*b350*/  PRMT R177, R180, 0x7632, R177 ;  /* 0x00007632b4b17816 */ /* 0x000fc600000000b1 */
[----:B------:R-:W-:Y:S01]  /*b360*/  MUFU.EX2 R148, R148 ;  /* 0x0000009400947308 */ /* 0x000fe20000000800 */
[----:B------:R-:W-:Y:S02]  /*b370*/  PRMT R179, R182, 0x7632, R179 ;  /* 0x00007632b6b37816 */ /* 0x000fe400000000b3 */
[----:B--2---:R-:W-:Y:S02]  /*b380*/  LOP3.LUT R61, R103, UR29, R60, 0x96, !PT ;  /* 0x0000001d673d7c12 */ /* 0x004fe4000f8e963c */
[----:B------:R-:W-:Y:S01]  /*b390*/  PRMT R60, R192, 0x5410, R189 ;  /* 0x00005410c03c7816 */ /* 0x000fe200000000bd */
[----:B------:R-:W2:Y:S01]  /*b3a0*/  LDL.LU.64 R102, [R1+0x258] ;  /* 0x0002580001667983 */ /* 0x000ea20000300a00 */
[----:B------:R-:W-:Y:S02]  /*b3b0*/  @!P4 PRMT R192, R56, 0x5410, RZ ;  /* 0x0000541038c0c816 */ /* 0x000fe400000000ff */
[----:B------:R-:W-:Y:S01]  /*b3c0*/  @!P5 PRMT R189, R55, 0x5410, RZ ;  /* 0x0000541037bdd816 */ /* 0x000fe200000000ff */
[----:B------:R1:W5:Y:S01]  /*b3d0*/  LDL.LU.64 R2, [R1+0x250] ;  /* 0x0002500001027983 */ /* 0x0003620000300a00 */
[----:B------:R-:W-:-:S02]  /*b3e0*/  LOP3.LUT R56, R117, 0xffff, RZ, 0xc0, !PT ;  /* 0x0000ffff75387812 */ /* 0x000fc400078ec0ff */
[----:B------:R-:W-:Y:S02]  /*b3f0*/  LOP3.LUT R55, R61, 0xffff, RZ, 0xc0, !PT ;  /* 0x0000ffff3d377812 */ /* 0x000fe400078ec0ff */
[C---:B------:R-:W-:Y:S02]  /*b400*/  ISETP.GE.U32.AND P5, PT, R217.reuse, R56, PT ;  /* 0x00000038d900720c */ /* 0x040fe40003fa6070 */
[----:B------:R-:W-:Y:S02]  /*b410*/  SHF.R.U32.HI R55, RZ, 0x8, R55 ;  /* 0x00000008ff377819 */ /* 0x000fe40000011637 */
[----:B------:R-:W-:Y:S02]  /*b420*/  PRMT R56, R194, 0x5410, R191 ;  /* 0x00005410c2387816 */ /* 0x000fe400000000bf */
[----:B------:R-:W-:Y:S02]  /*b430*/  @!P6 PRMT R191, R54, 0x5410, RZ ;  /* 0x0000541036bfe816 */ /* 0x000fe400000000ff */
[----:B------:R-:W-:-:S02]  /*b440*/  ISETP.GE.U32.AND P4, PT, R217, R76, PT ;  /* 0x0000004cd900720c */ /* 0x000fc40003f86070 */
[----:B------:R-:W-:Y:S02]  /*b450*/  ISETP.GE.U32.AND P6, PT, R217, R112, PT ;  /* 0x00000070d900720c */ /* 0x000fe40003fc6070 */
[----:B------:R-:W-:Y:S02]  /*b460*/  LOP3.LUT R76, R89, UR26, R220, 0x96, !PT ;  /* 0x0000001a594c7c12 */ /* 0x000fe4000f8e96dc */
[----:B------:R-:W-:Y:S01]  /*b470*/  LOP3.LUT R112, R55, 0xffff, RZ, 0xc0, !PT ;  /* 0x0000ffff37707812 */ /* 0x000fe200078ec0ff */
[----:B------:R-:W3:Y:S01]  /*b480*/  LDL.LU.64 R220, [R1+0x248] ;  /* 0x0002480001dc7983 */ /* 0x000ee20000300a00 */
[----:B------:R-:W-:-:S03]  /*b490*/  IMAD.MOV.U32 R55, RZ, RZ, R218 ;  /* 0x000000ffff377224 */ /* 0x000fc600078e00da */
[----:B------:R-:W4:Y:S01]  /*b4a0*/  LDL.LU R218, [R1+0x244] ;  /* 0x0002440001da7983 */ /* 0x000f220000300800 */
[----:B------:R-:W-:Y:S01]  /*b4b0*/  @!P2 PRMT R194, R53, 0x5410, RZ ;  /* 0x0000541035c2a816 */ /* 0x000fe200000000ff */
[----:B------:R-:W-:Y:S02]  /*b4c0*/  IMAD.MOV.U32 R53, RZ, RZ, R178 ;  /* 0x000000ffff357224 */ /* 0x000fe400078e00b2 */
[----:B------:R-:W2:Y:S01]  /*b4d0*/  LDL.LU R178, [R1+0x240] ;  /* 0x0002400001b27983 */ /* 0x000ea20000300800 */
[----:B------:R-:W1:Y:S01]  /*b4e0*/  MUFU.EX2 R54, R167 ;  /* 0x000000a700367308 */ /* 0x000e620000000800 */
[----:B------:R-:W-:Y:S01]  /*b4f0*/  ISETP.GE.U32.AND P2, PT, R217, R112, PT ;  /* 0x00000070d900720c */ /* 0x000fe20003f46070 */
[----:B------:R-:W-:Y:S01]  /*b500*/  @!P5 HADD2 R51, -R185.H0_H0, -RZ.H0_H0 ;  /* 0xa00000ffb933d230 */ /* 0x000fe20000000900 */
[----:B-1----:R-:W-:Y:S02]  /*b510*/  FADD.FTZ R112, R54, R59 ;  /* 0x0000003b36707221 */ /* 0x002fe40000010000 */
[----:B------:R-:W-:-:S02]  /*b520*/  IMAD.MOV.U32 R59, RZ, RZ, R53 ;  /* 0x000000ffff3b7224 */ /* 0x000fc400078e0035 */
[C---:B------:R-:W-:Y:S01]  /*b530*/  FADD.FTZ R53, R127.reuse, R112 ;  /* 0x000000707f357221 */ /* 0x040fe20000010000 */
[----:B------:R-:W-:Y:S01]  /*b540*/  F2FP.PACK_AB R127, R127, R54 ;  /* 0x000000367f7f723e */ /* 0x000fe200000000ff */
[----:B------:R-:W-:Y:S01]  /*b550*/  IMAD.MOV.U32 R54, RZ, RZ, R59 ;  /* 0x000000ffff367224 */ /* 0x000fe200078e003b */
[----:B------:R-:W-:Y:S02]  /*b560*/  PRMT R59, R188, 0x5410, R185 ;  /* 0x00005410bc3b7816 */ /* 0x000fe400000000b9 */
[----:B------:R-:W-:Y:S02]  /*b570*/  @!P1 PRMT R188, R52, 0x5410, RZ ;  /* 0x0000541034bc9816 */ /* 0x000fe400000000ff */
[----:B------:R-:W-:-:S04]  /*b580*/  LOP3.LUT R52, R61, 0xff, RZ, 0xc0, !PT ;  /* 0x000000ff3d347812 */ /* 0x000fc800078ec0ff */
[----:B------:R-:W-:Y:S01]  /*b590*/  ISETP.GE.U32.AND P1, PT, R217, R52, PT ;  /* 0x00000034d900720c */ /* 0x000fe20003f26070 */
[----:B------:R-:W-:Y:S01]  /*b5a0*/  IMAD.MOV.U32 R52, RZ, RZ, R4 ;  /* 0x000000ffff347224 */ /* 0x000fe200078e0004 */
[----:B------:R-:W-:Y:S01]  /*b5b0*/  @!P5 PRMT R185, R51, 0x5410, RZ ;  /* 0x0000541033b9d816 */ /* 0x000fe200000000ff */
[----:B------:R-:W-:Y:S02]  /*b5c0*/  @!P6 HADD2 R50, -R190.H0_H0, -RZ.H0_H0 ;  /* 0xa00000ffbe32e230 */ /* 0x000fe40000000900 */
[----:B------:R-:W-:Y:S01]  /*b5d0*/  @!P4 HADD2 R44, -R180.H0_H0, -RZ.H0_H0 ;  /* 0xa00000ffb42cc230 */ /* 0x000fe20000000900 */
[----:B------:R-:W-:Y:S01]  /*b5e0*/  IMAD.MOV.U32 R51, RZ, RZ, R52 ;  /* 0x000000ffff337224 */ /* 0x000fe200078e0034 */
[--C-:B------:R-:W-:Y:S01]  /*b5f0*/  SHF.R.U32.HI R52, RZ, 0x18, R61.reuse ;  /* 0x00000018ff347819 */ /* 0x100fe2000001163d */
[----:B------:R-:W-:Y:S01]  /*b600*/  @!P2 HADD2 R47, -R181.H0_H0, -RZ.H0_H0 ;  /* 0xa00000ffb52fa230 */ /* 0x000fe20000000900 */
[----:B------:R-:W-:Y:S01]  /*b610*/  SHF.R.U32.HI R61, RZ, 0x10, R61 ;  /* 0x00000010ff3d7819 */ /* 0x000fe2000001163d */
[----:B------:R-:W-:Y:S01]  /*b620*/  MUFU.EX2 R122, R122 ;  /* 0x0000007a007a7308 */ /* 0x000fe20000000800 */
[----:B------:R-:W-:Y:S01]  /*b630*/  ISETP.GE.U32.AND P5, PT, R217, R52, PT ;  /* 0x00000034d900720c */ /* 0x000fe20003fa6070 */
[----:B------:R-:W-:Y:S01]  /*b640*/  IMAD.MOV.U32 R52, RZ, RZ, R51 ;  /* 0x000000ffff347224 */ /* 0x000fe200078e0033 */
[----:B------:R-:W-:Y:S01]  /*b650*/  PRMT R51, R190, 0x5410, R187 ;  /* 0x00005410be337816 */ /* 0x000fe200000000bb */
[----:B------:R-:W-:Y:S01]  /*b660*/  @!P1 HADD2 R48, -R184.H0_H0, -RZ.H0_H0 ;  /* 0xa00000ffb8309230 */ /* 0x000fe20000000900 */
[----:B------:R-:W-:Y:S01]  /*b670*/  @!P6 PRMT R190, R50, 0x5410, RZ ;  /* 0x0000541032bee816 */ /* 0x000fe200000000ff */
[----:B------:R-:W3:Y:S01]  /*b680*/  LDL.LU R4, [R1+0x23c] ;  /* 0x00023c0001047983 */ /* 0x000ee20000300800 */
[----:B------:R-:W-:Y:S01]  /*b690*/  LOP3.LUT R50, R61, 0xff, RZ, 0xc0, !PT ;  /* 0x000000ff3d327812 */ /* 0x000fe200078ec0ff */
[----:B------:R-:W-:Y:S01]  /*b6a0*/  IMAD.MOV.U32 R61, RZ, RZ, R5 ;  /* 0x000000ffff3d7224 */ /* 0x000fe200078e0005 */
[----:B------:R-:W-:Y:S01]  /*b6b0*/  @!P3 PRMT R187, R49, 0x5410, RZ ;  /* 0x0000541031bbb816 */ /* 0x000fe200000000ff */
[----:B------:R-:W-:Y:S01]  /*b6c0*/  MUFU.EX2 R124, R124 ;  /* 0x0000007c007c7308 */ /* 0x000fe20000000800 */
[----:B------:R-:W-:Y:S01]  /*b6d0*/  ISETP.GE.U32.AND P6, PT, R217, R50, PT ;  /* 0x00000032d900720c */ /* 0x000fe20003fc6070 */
[----:B------:R-:W-:Y:S01]  /*b6e0*/  IMAD.MOV.U32 R49, RZ, RZ, R61 ;  /* 0x000000ffff317224 */ /* 0x000fe200078e003d */
[----:B------:R-:W-:Y:S01]  /*b6f0*/  PRMT R61, R184, 0x5410, R181 ;  /* 0x00005410b83d7816 */ /* 0x000fe200000000b5 */
[----:B------:R-:W-:Y:S01]  /*b700*/  IMAD.MOV.U32 R50, RZ, RZ, R222 ;  /* 0x000000ffff327224 */ /* 0x000fe200078e00de */
[----:B------:R-:W-:Y:S01]  /*b710*/  @!P1 PRMT R184, R48, 0x5410, RZ ;  /* 0x0000541030b89816 */ /* 0x000fe200000000ff */
[----:B------:R-:W-:Y:S01]  /*b720*/  @!P5 HADD2 R45, -R183.H0_H0, -RZ.H0_H0 ;  /* 0xa00000ffb72dd230 */ /* 0x000fe20000000900 */
[----:B------:R-:W-:Y:S01]  /*b730*/  PRMT R173, R174, 0x7632, R173 ;  /* 0x00007632aead7816 */ /* 0x000fe200000000ad */
[----:B------:R-:W1:Y:S01]  /*b740*/  MUFU.EX2 R48, R149 ;  /* 0x0000009500307308 */ /* 0x000e620000000800 */
[----:B------:R-:W-:Y:S01]  /*b750*/  @!P2 PRMT R181, R47, 0x5410, RZ ;  /* 0x000054102fb5a816 */ /* 0x000fe200000000ff */
[----:B------:R-:W-:Y:S01]  /*b760*/  IMAD.MOV.U32 R47, RZ, RZ, R50 ;  /* 0x000000ffff2f7224 */ /* 0x000fe200078e0032 */
[----:B------:R-:W-:Y:S01]  /*b770*/  LOP3.LUT R50, R67, 0xffff, RZ, 0xc0, !PT ;  /* 0x0000ffff43327812 */ /* 0x000fe200078ec0ff */
[----:B------:R-:W3:Y:S01]  /*b780*/  LDL.LU R5, [R1+0x238] ;  /* 0x0002380001057983 */ /* 0x000ee20000300800 */
[----:B------:R-:W-:-:S02]  /*b790*/  ISETP.GE.U32.AND P2, PT, R217, R108, PT ;  /* 0x0000006cd900720c */ /* 0x000fc40003f46070 */
[C---:B------:R-:W-:Y:S01]  /*b7a0*/  ISETP.GE.U32.AND P3, PT, R217.reuse, R50, PT ;  /* 0x00000032d900720c */ /* 0x040fe20003f66070 */
[----:B------:R-:W-:Y:S01]  /*b7b0*/  @!P6 HADD2 R46, -R186.H0_H0, -RZ.H0_H0 ;  /* 0xa00000ffba2ee230 */ /* 0x000fe20000000900 */
[----:B------:R-:W-:Y:S01]  /*b7c0*/  PRMT R67, R186, 0x5410, R183 ;  /* 0x00005410ba437816 */ /* 0x000fe200000000b7 */
[----:B------:R-:W-:Y:S01]  /*b7d0*/  IMAD.MOV.U32 R108, RZ, RZ, R47 ;  /* 0x000000ffff6c7224 */ /* 0x000fe200078e002f */
[----:B------:R-:W-:Y:S01]  /*b7e0*/  ISETP.GE.U32.AND P1, PT, R217, R110, PT ;  /* 0x0000006ed900720c */ /* 0x000fe20003f26070 */
[----:B------:R-:W-:Y:S01]  /*b7f0*/  MUFU.EX2 R116, R116 ;  /* 0x0000007400747308 */ /* 0x000fe20000000800 */
[----:B------:R-:W-:Y:S01]  /*b800*/  @!P6 PRMT R186, R46, 0x5410, RZ ;  /* 0x000054102ebae816 */ /* 0x000fe200000000ff */
[----:B------:R2:W5:Y:S01]  /*b810*/  LDL.LU R222, [R1+0x234] ;  /* 0x0002340001de7983 */ /* 0x0005620000300800 */
[----:B-1----:R-:W-:-:S05]  /*b820*/  FADD.FTZ R46, R48, R105 ;  /* 0x00000069302e7221 */ /* 0x002fca0000010000 */
[----:B------:R-:W1:Y:S01]  /*b830*/  MUFU.EX2 R47, R128 ;  /* 0x00000080002f7308 */ /* 0x000e620000000800 */
[C---:B------:R-:W-:Y:S01]  /*b840*/  FADD.FTZ R46, R129.reuse, R46 ;  /* 0x0000002e812e7221 */ /* 0x040fe20000010000 */
[----:B------:R-:W-:Y:S01]  /*b850*/  F2FP.PACK_AB R129, R129, R48 ;  /* 0x000000308181723e */ /* 0x000fe200000000ff */
[----:B------:R-:W-:Y:S01]  /*b860*/  @!P3 HADD2 R43, -R177.H0_H0, -RZ.H0_H0 ;  /* 0xa00000ffb12bb230 */ /* 0x000fe20000000900 */
[----:B------:R-:W-:Y:S01]  /*b870*/  @!P5 PRMT R183, R45, 0x5410, RZ ;  /* 0x000054102db7d816 */ /* 0x000fe200000000ff */
[----:B------:R-:W-:-:S03]  /*b880*/  @!P2 HADD2 R42, -R182.H0_H0, -RZ.H0_H0 ;  /* 0xa00000ffb62aa230 */ /* 0x000fc60000000900 */
[----:B------:R-:W1:Y:S01]  /*b890*/  MUFU.EX2 R48, R125 ;  /* 0x0000007d00307308 */ /* 0x000e620000000800 */
[----:B------:R-:W-:Y:S02]  /*b8a0*/  PRMT R45, R180, 0x5410, R177 ;  /* 0x00005410b42d7816 */ /* 0x000fe400000000b1 */
[----:B------:R-:W-:Y:S02]  /*b8b0*/  @!P3 PRMT R177, R43, 0x5410, RZ ;  /* 0x000054102bb1b816 */ /* 0x000fe400000000ff */
[----:B------:R-:W-:Y:S01]  /*b8c0*/  PRMT R43, R182, 0x5410, R179 ;  /* 0x00005410b62b7816 */ /* 0x000fe200000000b3 */
[----:B------:R-:W-:Y:S01]  /*b8d0*/  IMAD.MOV.U32 R149, RZ, RZ, R7 ;  /* 0x000000ffff957224 */ /* 0x000fe200078e0007 */
[----:B------:R-:W-:Y:S01]  /*b8e0*/  @!P4 PRMT R180, R44, 0x5410, RZ ;  /* 0x000054102cb4c816 */ /* 0x000fe200000000ff */
[----:B------:R-:W-:Y:S01]  /*b8f0*/  IMAD.MOV.U32 R44, RZ, RZ, R52 ;  /* 0x000000ffff2c7224 */ /* 0x000fe200078e0034 */
[----:B------:R-:W-:Y:S01]  /*b900*/  @!P2 PRMT R182, R42, 0x5410, RZ ;  /* 0x000054102ab6a816 */ /* 0x000fe200000000ff */
[----:B------:R-:W-:-:S02]  /*b910*/  FADD.FTZ R42, R148, R53 ;  /* 0x00000035942a7221 */ /* 0x000fc40000010000 */
[----:B------:R-:W-:Y:S01]  /*b920*/  IMAD.WIDE.U32 R52, R101, -0x326172a9, RZ ;  /* 0xcd9e8d5765347825 */ /* 0x000fe200078e00ff */
[----:B------:R-:W-:-:S03]  /*b930*/  @!P1 HADD2 R41, -R179.H0_H0, -RZ.H0_H0 ;  /* 0xa00000ffb3299230 */ /* 0x000fc60000000900 */
[----:B------:R-:W-:Y:S02]  /*b940*/  IMAD.MOV.U32 R50, RZ, RZ, R149 ;  /* 0x000000ffff327224 */ /* 0x000fe400078e0095 */
[----:B------:R-:W-:Y:S01]  /*b950*/  IMAD.MOV.U32 R105, RZ, RZ, R49 ;  /* 0x000000ffff697224 */ /* 0x000fe200078e0031 */
[----:B------:R-:W-:Y:S01]  /*b960*/  LOP3.LUT R52, R53, R100, RZ, 0x3c, !PT ;  /* 0x0000006435347212 */ /* 0x000fe200078e3cff */
[----:B------:R-:W-:Y:S02]  /*b970*/  IMAD.MOV.U32 R149, RZ, RZ, R55 ;  /* 0x000000ffff957224 */ /* 0x000fe400078e0037 */
[----:B-1----:R-:W-:Y:S02]  /*b980*/  FADD.FTZ R49, R47, R46 ;  /* 0x0000002e2f317221 */ /* 0x002fe40000010000 */
[----:B------:R-:W-:Y:S01]  /*b990*/  IMAD.MOV.U32 R55, RZ, RZ, R123 ;  /* 0x000000ffff377224 */ /* 0x000fe200078e007b */
[----:B------:R-:W-:Y:S01]  /*b9a0*/  @!P1 PRMT R179, R41, 0x5410, RZ ;  /* 0x0000541029b39816 */ /* 0x000fe200000000ff */
[C---:B------:R-:W-:Y:S01]  /*b9b0*/  FADD.FTZ R49, R48.reuse, R49 ;  /* 0x0000003130317221 */ /* 0x040fe20000010000 */
[----:B------:R-:W-:Y:S01]  /*b9c0*/  F2FP.PACK_AB R125, R48, R47 ;  /* 0x0000002f307d723e */ /* 0x000fe200000000ff */
[----:B------:R-:W-:-:S02]  /*b9d0*/  IMAD.MOV.U32 R41, RZ, RZ, R54 ;  /* 0x000000ffff297224 */ /* 0x000fc400078e0036 */
[----:B------:R-:W-:Y:S02]  /*b9e0*/  IMAD.MOV.U32 R48, RZ, RZ, R55 ;  /* 0x000000ffff307224 */ /* 0x000fe400078e0037 */
[----:B------:R-:W-:-:S04]  /*b9f0*/  IMAD.WIDE.U32 R52, R52, -0x2daee0ad, RZ ;  /* 0xd2511f5334347825 */ /* 0x000fc800078e00ff */
[----:B------:R-:W-:-:S04]  /*ba00*/  IMAD.WIDE.U32 R54, R75, -0x2daee0ad, RZ ;  /* 0xd2511f534b367825 */ /* 0x000fc800078e00ff */
[----:B------:R-:W-:Y:S01]  /*ba10*/  IMAD.MOV.U32 R75, RZ, RZ, R41 ;  /* 0x000000ffff4b7224 */ /* 0x000fe200078e0029 */
[----:B------:R-:W-:Y:S01]  /*ba20*/  LOP3.LUT R41, R55, UR25, R52, 0x96, !PT ;  /* 0x0000001937297c12 */ /* 0x000fe2000f8e9634 */
[----:B------:R-:W-:-:S04]  /*ba30*/  IMAD.WIDE.U32 R46, R76, -0x2daee0ad, RZ ;  /* 0xd2511f534c2e7825 */ /* 0x000fc800078e00ff */
[----:B------:R-:W-:-:S05]  /*ba40*/  IMAD.WIDE.U32 R52, R41, -0x326172a9, RZ ;  /* 0xcd9e8d5729347825 */ /* 0x000fca00078e00ff */
[----:B------:R-:W-:Y:S01]  /*ba50*/  LOP3.LUT R41, R53, UR24, R88, 0x96, !PT ;  /* 0x0000001835297c12 */ /* 0x000fe2000f8e9658 */
[----:B------:R-:W-:Y:S01]  /*ba60*/  IMAD.MOV.U32 R76, RZ, RZ, R44 ;  /* 0x000000ffff4c7224 */ /* 0x000fe200078e002c */
[----:B------:R-:W-:-:S03]  /*ba70*/  LOP3.LUT R44, R47, UR23, R54, 0x96, !PT ;  /* 0x000000172f2c7c12 */ /* 0x000fc6000f8e9636 */
[----:B------:R-:W-:Y:S01]  /*ba80*/  IMAD.WIDE.U32 R54, R41, -0x2daee0ad, RZ ;  /* 0xd2511f5329367825 */ /* 0x000fe200078e00ff */
[----:B------:R-:W1:Y:S04]  /*ba90*/  MUFU.EX2 R123, R130 ;  /* 0x00000082007b7308 */ /* 0x000e680000000800 */
[----:B------:R-:W-:Y:S01]  /*baa0*/  LOP3.LUT R41, R55, UR14, R46, 0x96, !PT ;  /* 0x0000000e37297c12 */ /* 0x000fe2000f8e962e */
[----:B------:R-:W-:-:S05]  /*bab0*/  IMAD.WIDE.U32 R46, R44, -0x326172a9, RZ ;  /* 0xcd9e8d572c2e7825 */ /* 0x000fca00078e00ff */
[----:B------:R-:W-:-:S05]  /*bac0*/  LOP3.LUT R52, R47, UR21, R52, 0x96, !PT ;  /* 0x000000152f347c12 */ /* 0x000fca000f8e9634 */
[----:B------:R-:W-:-:S05]  /*bad0*/  IMAD.WIDE.U32 R52, R52, -0x2daee0ad, RZ ;  /* 0xd2511f5334347825 */ /* 0x000fca00078e00ff */
[----:B------:R-:W-:Y:S01]  /*bae0*/  LOP3.LUT R54, R53, UR5, R54, 0x96, !PT ;  /* 0x0000000535367c12 */ /* 0x000fe2000f8e9636 */
[C---:B-1----:R-:W-:Y:S01]  /*baf0*/  FADD.FTZ R42, R123.reuse, R42 ;  /* 0x0000002a7b2a7221 */ /* 0x042fe20000010000 */
[----:B------:R-:W-:Y:S01]  /*bb00*/  F2FP.PACK_AB R123, R123, R148 ;  /* 0x000000947b7b723e */ /* 0x000fe200000000ff */
[----:B------:R-:W-:Y:S02]  /*bb10*/  IMAD.MOV.U32 R53, RZ, RZ, R149 ;  /* 0x000000ffff357224 */ /* 0x000fe400078e0095 */
[----:B------:R-:W-:-:S04]  /*bb20*/  IMAD.WIDE.U32 R148, R41, -0x326172a9, RZ ;  /* 0xcd9e8d5729947825 */ /* 0x000fc800078e00ff */
[----:B------:R-:W-:Y:S01]  /*bb30*/  IMAD.WIDE.U32 R54, R54, -0x326172a9, RZ ;  /* 0xcd9e8d5736367825 */ /* 0x000fe200078e00ff */
[----:B------:R-:W-:-:S04]  /*bb40*/  LOP3.LUT R46, R149, UR13, R46, 0x96, !PT ;  /* 0x0000000d952e7c12 */ /* 0x000fc8000f8e962e */
[----:B------:R-:W-:Y:S01]  /*bb50*/  LOP3.LUT R47, R55, UR30, R148, 0x96, !PT ;  /* 0x0000001e372f7c12 */ /* 0x000fe2000f8e9694 */
[----:B------:R-:W-:-:S04]  /*bb60*/  IMAD.WIDE.U32 R148, R101, -0x326172a9, RZ ;  /* 0xcd9e8d5765947825 */ /* 0x000fc800078e00ff */
[----:B------:R-:W-:Y:S01]  /*bb70*/  IMAD.MOV.U32 R149, RZ, RZ, R48 ;  /* 0x000000ffff957224 */ /* 0x000fe200078e0030 */
[----:B------:R-:W-:Y:S02]  /*bb80*/  LOP3.LUT R48, R47, 0xff, RZ, 0xc0, !PT ;  /* 0x000000ff2f307812 */ /* 0x000fe400078ec0ff */
[----:B------:R-:W-:Y:S01]  /*bb90*/  LOP3.LUT R44, R115, UR28, R148, 0x96, !PT ;  /* 0x0000001c732c7c12 */ /* 0x000fe2000f8e9694 */
[----:B------:R-:W-:Y:S01]  /*bba0*/  IMAD.MOV.U32 R148, RZ, RZ, R75 ;  /* 0x000000ffff947224 */ /* 0x000fe200078e004b */
[----:B------:R-:W-:Y:S01]  /*bbb0*/  ISETP.GE.U32.AND P6, PT, R217, R48, PT ;  /* 0x00000030d900720c */ /* 0x000fe20003fc6070 */
[----:B------:R-:W-:Y:S01]  /*bbc0*/  IMAD.MOV.U32 R75, RZ, RZ, R119 ;  /* 0x000000ffff4b7224 */ /* 0x000fe200078e0077 */
[----:B------:R-:W-:Y:S01]  /*bbd0*/  LOP3.LUT R48, R47, 0xffff, RZ, 0xc0, !PT ;  /* 0x0000ffff2f307812 */ /* 0x000fe200078ec0ff */
[----:B------:R-:W1:Y:S01]  /*bbe0*/  MUFU.EX2 R119, R126 ;  /* 0x0000007e00777308 */ /* 0x000e620000000800 */
[----:B------:R-:W2:Y:S02]  /*bbf0*/  S2R R7, SR_TID.X ;  /* 0x0000000000077919 */ /* 0x000ea40000002100 */
[----:B------:R-:W-:-:S04]  /*bc00*/  SHF.R.U32.HI R48, RZ, 0x8, R48 ;  /* 0x00000008ff307819 */ /* 0x000fc80000011630 */
[----:B------:R-:W-:-:S04]  /*bc10*/  LOP3.LUT R48, R48, 0xffff, RZ, 0xc0, !PT ;  /* 0x0000ffff30307812 */ /* 0x000fc800078ec0ff */
[----:B------:R-:W-:Y:S02]  /*bc20*/  ISETP.GE.U32.AND P3, PT, R217, R48, PT ;  /* 0x00000030d900720c */ /* 0x000fe40003f66070 */
[----:B------:R-:W-:Y:S01]  /*bc30*/  SHF.R.U32.HI R48, RZ, 0x10, R47 ;  /* 0x00000010ff307819 */ /* 0x000fe2000001162f */
[----:B------:R-:W-:-:S03]  /*bc40*/  @!P6 HADD2 R40, -R174.H0_H0, -RZ.H0_H0 ;  /* 0xa00000ffae28e230 */ /* 0x000fc60000000900 */
[----:B------:R-:W-:-:S04]  /*bc50*/  LOP3.LUT R48, R48, 0xff, RZ, 0xc0, !PT ;  /* 0x000000ff30307812 */ /* 0x000fc800078ec0ff */
[C---:B------:R-:W-:Y:S02]  /*bc60*/  ISETP.GE.U32.AND P4, PT, R217.reuse, R48, PT ;  /* 0x00000030d900720c */ /* 0x040fe40003f86070 */
[----:B------:R-:W-:Y:S01]  /*bc70*/  LOP3.LUT R48, R54, 0xff, RZ, 0xc0, !PT ;  /* 0x000000ff36307812 */ /* 0x000fe200078ec0ff */
[----:B------:R-:W-:Y:S01]  /*bc80*/  @!P3 HADD2 R39, -R173.H0_H0, -RZ.H0_H0 ;  /* 0xa00000ffad27b230 */ /* 0x000fe20000000900 */
[----:B------:R-:W-:Y:S02]  /*bc90*/  IMAD.MOV.U32 R115, RZ, RZ, R121 ;  /* 0x000000ffff737224 */ /* 0x000fe400078e0079 */
[----:B------:R-:W-:Y:S02]  /*bca0*/  ISETP.GE.U32.AND P1, PT, R217, R48, PT ;  /* 0x00000030d900720c */ /* 0x000fe40003f26070 */
[----:B------:R-:W-:Y:S02]  /*bcb0*/  SHF.R.U32.HI R48, RZ, 0x18, R54 ;  /* 0x00000018ff307819 */ /* 0x000fe40000011636 */
[----:B------:R-:W-:-:S02]  /*bcc0*/  PRMT R175, R37, 0x7632, R175 ;  /* 0x0000763225af7816 */ /* 0x000fc400000000af */
[----:B------:R-:W-:Y:S02]  /*bcd0*/  ISETP.GE.U32.AND P5, PT, R217, R48, PT ;  /* 0x00000030d900720c */ /* 0x000fe40003fa6070 */
[----:B------:R-:W-:-:S05]  /*bce0*/  PRMT R167, R168, 0x7632, R167 ;  /* 0x00007632a8a77816 */ /* 0x000fca00000000a7 */
[----:B------:R-:W-:Y:S01]  /*bcf0*/  @!P1 HADD2 R35, -R168.H0_H0, -RZ.H0_H0 ;  /* 0xa00000ffa8239230 */ /* 0x000fe20000000900 */
[----:B------:R-:W-:-:S05]  /*bd00*/  PRMT R169, R172, 0x7632, R169 ;  /* 0x00007632aca97816 */ /* 0x000fca00000000a9 */
[----:B------:R-:W-:Y:S01]  /*bd10*/  @!P5 HADD2 R32, -R169.H0_H0, -RZ.H0_H0 ;  /* 0xa00000ffa920d230 */ /* 0x000fe20000000900 */
[----:B----4-:R-:W-:Y:S01]  /*bd20*/  LOP3.LUT R41, R218, 0x7ffffffc, RZ, 0xc0, !PT ;  /* 0x7ffffffcda297812 */ /* 0x010fe200078ec0ff */
[----:B------:R-:W-:Y:S02]  /*bd30*/  IMAD.MOV.U32 R218, RZ, RZ, R76 ;  /* 0x000000ffffda7224 */ /* 0x000fe400078e004c */
[----:B------:R-:W-:Y:S02]  /*bd40*/  IMAD.MOV.U32 R76, RZ, RZ, R105 ;  /* 0x000000ffff4c7224 */ /* 0x000fe400078e0069 */
[----:B------:R-:W-:Y:S01]  /*bd50*/  IMAD.MOV.U32 R105, RZ, RZ, R50 ;  /* 0x000000ffff697224 */ /* 0x000fe200078e0032 */
[----:B------:R-:W-:Y:S02]  /*bd60*/  SHF.R.U32.HI R50, RZ, 0x18, R47 ;  /* 0x00000018ff327819 */ /* 0x000fe4000001162f */
[----:B------:R-:W-:Y:S01]  /*bd70*/  LOP3.LUT R47, R54, 0xffff, RZ, 0xc0, !PT ;  /* 0x0000ffff362f7812 */ /* 0x000fe200078ec0ff */
[----:B------:R-:W-:Y:S01]  /*bd80*/  IMAD.MOV.U32 R55, RZ, RZ, R53 ;  /* 0x000000ffff377224 */ /* 0x000fe200078e0035 */
[----:B------:R-:W-:Y:S01]  /*bd90*/  ISETP.GE.U32.AND P2, PT, R217, R50, PT ;  /* 0x00000032d900720c */ /* 0x000fe20003f46070 */
[----:B-1----:R-:W-:Y:S01]  /*bda0*/  FADD.FTZ R53, R119, R42 ;  /* 0x0000002a77357221 */ /* 0x002fe20000010000 */
[----:B------:R-:W-:Y:S01]  /*bdb0*/  SHF.R.U32.HI R50, RZ, 0x10, R54 ;  /* 0x00000010ff327819 */ /* 0x000fe20000011636 */
[----:B------:R-:W-:-:S02]  /*bdc0*/  FADD.FTZ R42, R122, R49 ;  /* 0x000000317a2a7221 */ /* 0x000fc40000010000 */
[----:B------:R-:W-:Y:S01]  /*bdd0*/  IMAD.MOV.U32 R49, RZ, RZ, R76 ;  /* 0x000000ffff317224 */ /* 0x000fe200078e004c */
[----:B------:R-:W-:Y:S02]  /*bde0*/  PRMT R76, R174, 0x5410, R173 ;  /* 0x00005410ae4c7816 */ /* 0x000fe400000000ad */
[----:B------:R-:W-:Y:S02]  /*bdf0*/  LOP3.LUT R50, R50, 0xff, RZ, 0xc0, !PT ;  /* 0x000000ff32327812 */ /* 0x000fe400078ec0ff */
[----:B------:R-:W-:Y:S01]  /*be00*/  @!P6 PRMT R174, R40, 0x5410, RZ ;  /* 0x0000541028aee816 */ /* 0x000fe200000000ff */
[----:B------:R-:W-:Y:S01]  /*be10*/  IMAD.MOV.U32 R40, RZ, RZ, R216 ;  /* 0x000000ffff287224 */ /* 0x000fe200078e00d8 */
[----:B------:R-:W-:Y:S02]  /*be20*/  SHF.R.U32.HI R47, RZ, 0x8, R47 ;  /* 0x00000008ff2f7819 */ /* 0x000fe4000001162f */
[----:B------:R-:W-:Y:S01]  /*be30*/  ISETP.GE.U32.AND P6, PT, R217, R50, PT ;  /* 0x00000032d900720c */ /* 0x000fe20003fc6070 */
[----:B------:R-:W-:Y:S01]  /*be40*/  IMAD.MOV.U32 R50, RZ, RZ, R40 ;  /* 0x000000ffff327224 */ /* 0x000fe200078e0028 */
[----:B------:R-:W-:Y:S01]  /*be50*/  LOP3.LUT R40, R47, 0xffff, RZ, 0xc0, !PT ;  /* 0x0000ffff2f287812 */ /* 0x000fe200078ec0ff */
[----:B------:R-:W-:Y:S01]  /*be60*/  IMAD.WIDE.U32 R46, R46, -0x2daee0ad, RZ ;  /* 0xd2511f532e2e7825 */ /* 0x000fe200078e00ff */
[----:B--2---:R-:W-:-:S02]  /*be70*/  IADD3 R41, -R41, R7, -R178 ;  /* 0x0000000729297210 */ /* 0x004fc40007ffe9b2 */
[----:B------:R-:W-:Y:S02]  /*be80*/  PRMT R178, R37, 0x7610, R178 ;  /* 0x0000761025b27816 */ /* 0x000fe400000000b2 */
[----:B------:R-:W-:Y:S02]  /*be90*/  @!P3 PRMT R173, R39, 0x5410, RZ ;  /* 0x0000541027adb816 */ /* 0x000fe400000000ff */
[----:B------:R-:W-:Y:S01]  /*bea0*/  ISETP.GE.U32.AND P3, PT, R217, R40, PT ;  /* 0x00000028d900720c */ /* 0x000fe20003f66070 */
[----:B------:R-:W-:Y:S01]  /*beb0*/  IMAD.MOV.U32 R40, RZ, RZ, R115 ;  /* 0x000000ffff287224 */ /* 0x000fe200078e0073 */
[----:B------:R-:W-:Y:S01]  /*bec0*/  LOP3.LUT R39, R47, UR29, R52, 0x96, !PT ;  /* 0x0000001d2f277c12 */ /* 0x000fe2000f8e9634 */
[----:B------:R-:W-:Y:S01]  /*bed0*/  @!P4 HADD2 R36, -R178.H0_H0, -RZ.H0_H0 ;  /* 0xa00000ffb224c230 */ /* 0x000fe20000000900 */
[----:B------:R-:W-:Y:S01]  /*bee0*/  FADD.FTZ R48, R124, R53 ;  /* 0x000000357c307221 */ /* 0x000fe20000010000 */
[----:B------:R-:W1:Y:S01]  /*bef0*/  MUFU.EX2 R115, R118 ;  /* 0x0000007600737308 */ /* 0x000e620000000800 */
[----:B------:R-:W-:Y:S01]  /*bf00*/  IMAD.MOV.U32 R52, RZ, RZ, R40 ;  /* 0x000000ffff347224 */ /* 0x000fe200078e0028 */
[----:B------:R-:W-:Y:S01]  /*bf10*/  SHF.R.U32.HI R40, RZ, 0x10, R39 ;  /* 0x00000010ff287819 */ /* 0x000fe20000011627 */
[----:B------:R-:W-:Y:S01]  /*bf20*/  IMAD.MOV.U32 R53, RZ, RZ, R75 ;  /* 0x000000ffff357224 */ /* 0x000fe200078e004b */
[----:B------:R-:W-:Y:S01]  /*bf30*/  PRMT R75, R178, 0x5410, R175 ;  /* 0x00005410b24b7816 */ /* 0x000fe200000000af */
[----:B------:R-:W-:Y:S01]  /*bf40*/  @!P2 HADD2 R38, -R175.H0_H0, -RZ.H0_H0 ;  /* 0xa00000ffaf26a230 */ /* 0x000fe20000000900 */
[----:B------:R-:W-:-:S02]  /*bf50*/  @!P4 PRMT R178, R36, 0x5410, RZ ;  /* 0x0000541024b2c816 */ /* 0x000fc400000000ff */
[----:B------:R-:W-:Y:S02]  /*bf60*/  LOP3.LUT R36, R39, 0xff, RZ, 0xc0, !PT ;  /* 0x000000ff27247812 */ /* 0x000fe400078ec0ff */
[----:B------:R-:W-:Y:S01]  /*bf70*/  LOP3.LUT R40, R40, 0xff, RZ, 0xc0, !PT ;  /* 0x000000ff28287812 */ /* 0x000fe200078ec0ff */
[----:B------:R-:W-:Y:S01]  /*bf80*/  @!P3 HADD2 R34, -R167.H0_H0, -RZ.H0_H0 ;  /* 0xa00000ffa722b230 */ /* 0x000fe20000000900 */
[C---:B------:R-:W-:Y:S02]  /*bf90*/  ISETP.GE.U32.AND P4, PT, R217.reuse, R36, PT ;  /* 0x00000024d900720c */ /* 0x040fe40003f86070 */
[----:B------:R-:W-:Y:S02]  /*bfa0*/  @!P2 PRMT R175, R38, 0x5410, RZ ;  /* 0x0000541026afa816 */ /* 0x000fe400000000ff */
[----:B------:R-:W-:Y:S02]  /*bfb0*/  SHF.R.U32.HI R36, RZ, 0x18, R39 ;  /* 0x00000018ff247819 */ /* 0x000fe40000011627 */
[----:B------:R-:W-:Y:S01]  /*bfc0*/  ISETP.GE.U32.AND P2, PT, R217, R40, PT ;  /* 0x00000028d900720c */ /* 0x000fe20003f46070 */
[----:B------:R-:W-:Y:S01]  /*bfd0*/  IMAD.MOV.U32 R40, RZ, RZ, R50 ;  /* 0x000000ffff287224 */ /* 0x000fe200078e0032 */
[----:B------:R-:W-:-:S02]  /*bfe0*/  LOP3.LUT R39, R39, 0xffff, RZ, 0xc0, !PT ;  /* 0x0000ffff27277812 */ /* 0x000fc400078ec0ff */
[----:B------:R-:W-:Y:S02]  /*bff0*/  PRMT R50, R168, 0x5410, R167 ;  /* 0x00005410a8327816 */ /* 0x000fe400000000a7 */
[----:B------:R-:W-:Y:S02]  /*c000*/  @!P3 PRMT R167, R34, 0x5410, RZ ;  /* 0x0000541022a7b816 */ /* 0x000fe400000000ff */
[----:B------:R-:W-:Y:S01]  /*c010*/  SHF.R.U32.HI R34, RZ, 0x8, R39 ;  /* 0x00000008ff227819 */ /* 0x000fe20000011627 */
[----:B-1----:R-:W-:Y:S01]  /*c020*/  FADD.FTZ R37, R115, R48 ;  /* 0x0000003073257221 */ /* 0x002fe20000010000 */
[----:B------:R-:W-:Y:S01]  /*c030*/  @!P1 PRMT R168, R35, 0x5410, RZ ;  /* 0x0000541023a89816 */ /* 0x000fe200000000ff */
[----:B------:R-:W-:Y:S01]  /*c040*/  IMAD.MOV.U32 R48, RZ, RZ, R108 ;  /* 0x000000ffff307224 */ /* 0x000fe200078e006c */
[----:B------:R-:W-:Y:S01]  /*c050*/  LOP3.LUT R34, R34, 0xffff, RZ, 0xc0, !PT ;  /* 0x0000ffff22227812 */ /* 0x000fe200078ec0ff */
[----:B------:R-:W-:Y:S01]  /*c060*/  FADD.FTZ R108, R116, R37 ;  /* 0x00000025746c7221 */ /* 0x000fe20000010000 */
[----:B------:R-:W-:Y:S01]  /*c070*/  ISETP.GE.U32.AND P1, PT, R217, R36, PT ;  /* 0x00000024d900720c */ /* 0x000fe20003f26070 */
[----:B------:R-:W-:Y:S01]  /*c080*/  IMAD.WIDE.U32 R36, R101, -0x326172a9, RZ ;  /* 0xcd9e8d5765247825 */ /* 0x000fe200078e00ff */
[----:B------:R-:W-:Y:S01]  /*c090*/  ISETP.GE.U32.AND P3, PT, R217, R34, PT ;  /* 0x00000022d900720c */ /* 0x000fe20003f66070 */
[----:B------:R-:W-:-:S03]  /*c0a0*/  @!P6 HADD2 R33, -R172.H0_H0, -RZ.H0_H0 ;  /* 0xa00000ffac21e230 */ /* 0x000fc60000000900 */
[----:B------:R-:W-:Y:S01]  /*c0b0*/  LOP3.LUT R36, R37, R100, RZ, 0x3c, !PT ;  /* 0x0000006425247212 */ /* 0x000fe200078e3cff */
[----:B------:R-:W-:Y:S01]  /*c0c0*/  IMAD.MOV.U32 R38, RZ, RZ, R52 ;  /* 0x000000ffff267224 */ /* 0x000fe200078e0034 */
[----:B------:R-:W-:Y:S02]  /*c0d0*/  PRMT R52, R172, 0x5410, R169 ;  /* 0x00005410ac347816 */ /* 0x000fe400000000a9 */
[----:B------:R-:W-:Y:S01]  /*c0e0*/  LOP3.LUT R114, R89, UR26, R114, 0x96, !PT ;  /* 0x0000001a59727c12 */ /* 0x000fe2000f8e9672 */
[----:B------:R-:W-:Y:S01]  /*c0f0*/  IMAD.WIDE.U32 R36, R36, -0x2daee0ad, RZ ;  /* 0xd2511f5324247825 */ /* 0x000fe200078e00ff */
[----:B------:R-:W-:Y:S02]  /*c100*/  @!P6 PRMT R172, R33, 0x5410, RZ ;  /* 0x0000541021ace816 */ /* 0x000fe400000000ff */
[----:B------:R-:W-:Y:S01]  /*c110*/  @!P5 PRMT R169, R32, 0x5410, RZ ;  /* 0x0000541020a9d816 */ /* 0x000fe200000000ff */
[----:B------:R-:W-:Y:S01]  /*c120*/  IMAD.WIDE.U32 R32, R44, -0x2daee0ad, RZ ;  /* 0xd2511f532c207825 */ /* 0x000fe200078e00ff */
[----:B------:R-:W-:Y:S01]  /*c130*/  PRMT R130, R131, 0x7632, R130 ;  /* 0x0000763283827816 */ /* 0x000fe20000000082 */
[----:B------:R-:W-:-:S02]  /*c140*/  @!P4 HADD2 R31, -R131.H0_H0, -RZ.H0_H0 ;  /* 0xa00000ff831fc230 */ /* 0x000fc40000000900 */
[----:B------:R-:W-:Y:S01]  /*c150*/  IMAD.WIDE.U32 R34, R114, -0x2daee0ad, RZ ;  /* 0xd2511f5372227825 */ /* 0x000fe200078e00ff */
[----:B------:R-:W-:Y:S01]  /*c160*/  LOP3.LUT R33, R33, UR25, R36, 0x96, !PT ;  /* 0x0000001921217c12 */ /* 0x000fe2000f8e9624 */
[----:B------:R-:W-:Y:S02]  /*c170*/  @!P3 HADD2 R30, -R130.H0_H0, -RZ.H0_H0 ;  /* 0xa00000ff821eb230 */ /* 0x000fe40000000900 */
[----:B------:R-:W-:Y:S02]  /*c180*/  IMAD.MOV.U32 R44, RZ, RZ, R40 ;  /* 0x000000ffff2c7224 */ /* 0x000fe400078e0028 */
[----:B------:R-:W-:Y:S01]  /*c190*/  IMAD.MOV.U32 R40, RZ, RZ, R213 ;  /* 0x000000ffff287224 */ /* 0x000fe200078e00d5 */
[----:B------:R-:W-:Y:S02]  /*c1a0*/  PRMT R213, R131, 0x5410, R130 ;  /* 0x0000541083d57816 */ /* 0x000fe40000000082 */
[----:B------:R-:W-:Y:S02]  /*c1b0*/  LOP3.LUT R32, R35, UR23, R32, 0x96, !PT ;  /* 0x0000001723207c12 */ /* 0x000fe4000f8e9620 */
[----:B------:R-:W-:-:S02]  /*c1c0*/  @!P4 PRMT R131, R31, 0x5410, RZ ;  /* 0x000054101f83c816 */ /* 0x000fc400000000ff */
[----:B------:R-:W-:Y:S01]  /*c1d0*/  @!P3 PRMT R130, R30, 0x5410, RZ ;  /* 0x000054101e82b816 */ /* 0x000fe200000000ff */
[----:B------:R-:W-:-:S04]  /*c1e0*/  IMAD.WIDE.U32 R30, R33, -0x326172a9, RZ ;  /* 0xcd9e8d57211e7825 */ /* 0x000fc800078e00ff */
[----:B------:R-:W-:Y:S01]  /*c1f0*/  IMAD.WIDE.U32 R32, R32, -0x326172a9, RZ ;  /* 0xcd9e8d5720207825 */ /* 0x000fe200078e00ff */
[----:B------:R-:W-:-:S04]  /*c200*/  LOP3.LUT R88, R31, UR24, R88, 0x96, !PT ;  /* 0x000000181f587c12 */ /* 0x000fc8000f8e9658 */
[----:B------:R-:W-:Y:S01]  /*c210*/  LOP3.LUT R30, R33, UR21, R30, 0x96, !PT ;  /* 0x00000015211e7c12 */ /* 0x000fe2000f8e961e */
[----:B------:R-:W-:Y:S01]  /*c220*/  IMAD.WIDE.U32 R88, R88, -0x2daee0ad, RZ ;  /* 0xd2511f5358587825 */ /* 0x000fe200078e00ff */
[----:B------:R-:W-:Y:S01]  /*c230*/  PRMT R165, R166, 0x7632, R165 ;  /* 0x00007632a6a57816 */ /* 0x000fe200000000a5 */
[----:B------:R-:W-:Y:S02]  /*c240*/  @!P2 HADD2 R29, -R166.H0_H0, -RZ.H0_H0 ;  /* 0xa00000ffa61da230 */ /* 0x000fe40000000900 */
[----:B------:R-:W-:Y:S01]  /*c250*/  IMAD.MOV.U32 R39, RZ, RZ, R48 ;  /* 0x000000ffff277224 */ /* 0x000fe200078e0030 */
[----:B------:R-:W-:Y:S01]  /*c260*/  LOP3.LUT R34, R89, UR14, R34, 0x96, !PT ;  /* 0x0000000e59227c12 */ /* 0x000fe2000f8e9622 */
[----:B------:R-:W-:Y:S01]  /*c270*/  IMAD.WIDE.U32 R36, R30, -0x2daee0ad, RZ ;  /* 0xd2511f531e247825 */ /* 0x000fe200078e00ff */
[----:B------:R-:W1:Y:S01]  /*c280*/  MUFU.EX2 R121, R120 ;  /* 0x0000007800797308 */ /* 0x000e620000000800 */
[----:B------:R-:W-:Y:S02]  /*c290*/  @!P1 HADD2 R28, -R165.H0_H0, -RZ.H0_H0 ;  /* 0xa00000ffa51c9230 */ /* 0x000fe40000000900 */
[----:B------:R-:W-:-:S02]  /*c2a0*/  IMAD.MOV.U32 R48, RZ, RZ, R38 ;  /* 0x000000ffff307224 */ /* 0x000fc400078e0026 */
[----:B------:R-:W-:Y:S01]  /*c2b0*/  IMAD.MOV.U32 R38, RZ, RZ, R218 ;  /* 0x000000ffff267224 */ /* 0x000fe200078e00da */
[----:B------:R-:W-:Y:S02]  /*c2c0*/  PRMT R218, R166, 0x5410, R165 ;  /* 0x00005410a6da7816 */ /* 0x000fe400000000a5 */
[----:B------:R-:W-:Y:S01]  /*c2d0*/  @!P2 PRMT R166, R29, 0x5410, RZ ;  /* 0x000054101da6a816 */ /* 0x000fe200000000ff */
[----:B------:R-:W-:Y:S01]  /*c2e0*/  IMAD.WIDE.U32 R34, R34, -0x326172a9, RZ ;  /* 0xcd9e8d5722227825 */ /* 0x000fe200078e00ff */
[----:B------:R-:W-:Y:S02]  /*c2f0*/  LOP3.LUT R29, R37, UR5, R88, 0x96, !PT ;  /* 0x00000005251d7c12 */ /* 0x000fe4000f8e9658 */
[----:B------:R-:W-:Y:S01]  /*c300*/  SHF.R.U32.HI R30, RZ, 0x18, R46 ;  /* 0x00000018ff1e7819 */ /* 0x000fe2000001162e */
[----:B------:R-:W2:Y:S01]  /*c310*/  MUFU.EX2 R113, R113 ;  /* 0x0000007100717308 */ /* 0x000ea20000000800 */
[----:B------:R-:W-:Y:S01]  /*c320*/  @!P1 PRMT R165, R28, 0x5410, RZ ;  /* 0x000054101ca59816 */ /* 0x000fe200000000ff */
[----:B------:R-:W-:Y:S01]  /*c330*/  IMAD.MOV.U32 R37, RZ, RZ, R40 ;  /* 0x000000ffff257224 */ /* 0x000fe200078e0028 */
[----:B------:R-:W-:-:S02]  /*c340*/  LOP3.LUT R28, R46, 0xff, RZ, 0xc0, !PT ;  /* 0x000000ff2e1c7812 */ /* 0x000fc400078ec0ff */
[----:B------:R-:W-:Y:S01]  /*c350*/  ISETP.GE.U32.AND P1, PT, R217, R30, PT ;  /* 0x0000001ed900720c */ /* 0x000fe20003f26070 */
[----:B------:R-:W-:Y:S01]  /*c360*/  IMAD.WIDE.U32 R30, R29, -0x326172a9, RZ ;  /* 0xcd9e8d571d1e7825 */ /* 0x000fe200078e00ff */
[----:B------:R-:W-:Y:S01]  /*c370*/  LOP3.LUT R29, R35, UR13, R32, 0x96, !PT ;  /* 0x0000000d231d7c12 */ /* 0x000fe2000f8e9620 */
[----:B------:R-:W4:Y:S01]  /*c380*/  MUFU.EX2 R40, R111 ;  /* 0x0000006f00287308 */ /* 0x000f220000000800 */
[----:B------:R-:W-:Y:S01]  /*c390*/  ISETP.GE.U32.AND P6, PT, R217, R28, PT ;  /* 0x0000001cd900720c */ /* 0x000fe20003fc6070 */
[----:B------:R-:W-:Y:S01]  /*c3a0*/  IMAD.MOV.U32 R89, RZ, RZ, R44 ;  /* 0x000000ffff597224 */ /* 0x000fe200078e002c */
[----:B------:R-:W-:Y:S02]  /*c3b0*/  LOP3.LUT R28, R46, 0xffff, RZ, 0xc0, !PT ;  /* 0x0000ffff2e1c7812 */ /* 0x000fe400078ec0ff */
[----:B------:R-:W-:Y:S01]  /*c3c0*/  SHF.R.U32.HI R44, RZ, 0x10, R46 ;  /* 0x00000010ff2c7819 */ /* 0x000fe2000001162e */
[----:B------:R-:W-:Y:S01]  /*c3d0*/  IMAD.WIDE.U32 R46, R29, -0x2daee0ad, RZ ;  /* 0xd2511f531d2e7825 */ /* 0x000fe200078e00ff */
[----:B------:R-:W-:-:S02]  /*c3e0*/  SHF.R.U32.HI R28, RZ, 0x8, R28 ;  /* 0x00000008ff1c7819 */ /* 0x000fc4000001161c */
[----:B------:R-:W-:Y:S01]  /*c3f0*/  LOP3.LUT R35, R31, UR30, R34, 0x96, !PT ;  /* 0x0000001e1f237c12 */ /* 0x000fe2000f8e9622 */
[----:B-1----:R-:W-:Y:S01]  /*c400*/  FADD.FTZ R42, R121, R42 ;  /* 0x0000002a792a7221 */ /* 0x002fe20000010000 */
[C---:B------:R-:W-:Y:S01]  /*c410*/  LOP3.LUT R33, R30.reuse, 0xffff, RZ, 0xc0, !PT ;  /* 0x0000ffff1e217812 */ /* 0x040fe200078ec0ff */
[----:B------:R-:W-:Y:S01]  /*c420*/  IMAD.MOV.U32 R88, RZ, RZ, R38 ;  /* 0x000000ffff587224 */ /* 0x000fe200078e0026 */
[----:B------:R-:W-:Y:S02]  /*c430*/  LOP3.LUT R38, R30, 0xff, RZ, 0xc0, !PT ;  /* 0x000000ff1e267812 */ /* 0x000fe400078ec0ff */
[--C-:B------:R-:W-:Y:S02]  /*c440*/  SHF.R.U32.HI R32, RZ, 0x10, R30.reuse ;  /* 0x00000010ff207819 */ /* 0x100fe4000001161e */
[----:B------:R-:W-:Y:S02]  /*c450*/  SHF.R.U32.HI R34, RZ, 0x18, R30 ;  /* 0x00000018ff227819 */ /* 0x000fe4000001161e */
[----:B------:R-:W-:-:S02]  /*c460*/  LOP3.LUT R30, R47, UR29, R36, 0x96, !PT ;  /* 0x0000001d2f1e7c12 */ /* 0x000fc4000f8e9624 */
[----:B------:R-:W-:Y:S01]  /*c470*/  LOP3.LUT R29, R46, 0xffff, RZ, 0xc0, !PT ;  /* 0x0000ffff2e1d7812 */ /* 0x000fe200078ec0ff */
[----:B------:R-:W-:Y:S01]  /*c480*/  IMAD.MOV.U32 R47, RZ, RZ, R37 ;  /* 0x000000ffff2f7224 */ /* 0x000fe200078e0025 */
[----:B------:R-:W-:Y:S01]  /*c490*/  LOP3.LUT R28, R28, 0xffff, RZ, 0xc0, !PT ;  /* 0x0000ffff1c1c7812 */ /* 0x000fe200078ec0ff */
[----:B--2---:R-:W-:Y:S02]  /*c4a0*/  FADD.FTZ R37, R113, R42 ;  /* 0x0000002a71257221 */ /* 0x004fe40000010000 */
[----:B------:R-:W-:Y:S01]  /*c4b0*/  IMAD.MOV.U32 R54, RZ, RZ, R219 ;  /* 0x000000ffff367224 */ /* 0x000fe200078e00db */
[----:B------:R-:W-:Y:S01]  /*c4c0*/  ISETP.GE.U32.AND P3, PT, R217, R28, PT ;  /* 0x0000001cd900720c */ /* 0x000fe20003f66070 */
[----:B------:R1:W5:Y:S01]  /*c4d0*/  LDL.LU R219, [R1+0x230] ;  /* 0x0002300001db7983 */ /* 0x0003620000300800 */
[C---:B----4-:R-:W-:Y:S01]  /*c4e0*/  FADD.FTZ R28, R40.reuse, R37 ;  /* 0x00000025281c7221 */ /* 0x050fe20000010000 */
[----:B------:R-:W-:Y:S02]  /*c4f0*/  F2FP.PACK_AB R117, R40, R113 ;  /* 0x000000712875723e */ /* 0x000fe400000000ff */
[----:B------:R1:W5:Y:S04]  /*c500*/  LDL.LU R216, [R1+0x22c] ;  /* 0x00022c0001d87983 */ /* 0x0003680000300800 */
[----:B------:R-:W2:Y:S01]  /*c510*/  LDL R40, [R1+0x190] ;  /* 0x0001900001287983 */ /* 0x000ea20000100800 */
[----:B------:R-:W-:-:S02]  /*c520*/  LOP3.LUT R44, R44, 0xff, RZ, 0xc0, !PT ;  /* 0x000000ff2c2c7812 */ /* 0x000fc400078ec0ff */
[----:B------:R-:W-:Y:S02]  /*c530*/  LOP3.LUT R36, R46, 0xff, RZ, 0xc0, !PT ;  /* 0x000000ff2e247812 */ /* 0x000fe400078ec0ff */
[----:B------:R-:W-:Y:S02]  /*c540*/  ISETP.GE.U32.AND P5, PT, R217, R44, PT ;  /* 0x0000002cd900720c */ /* 0x000fe40003fa6070 */
[----:B------:R-:W-:Y:S01]  /*c550*/  PRMT R126, R127, 0x7632, R126 ;  /* 0x000076327f7e7816 */ /* 0x000fe2000000007e */
[----:B------:R-:W-:Y:S01]  /*c560*/  @!P6 HADD2 R27, -R127.H0_H0, -RZ.H0_H0 ;  /* 0xa00000ff7f1be230 */ /* 0x000fe20000000900 */
[C---:B------:R-:W-:Y:S02]  /*c570*/  ISETP.GE.U32.AND P4, PT, R217.reuse, R36, PT ;  /* 0x00000024d900720c */ /* 0x040fe40003f86070 */
[----:B------:R-:W-:Y:S01]  /*c580*/  ISETP.GE.U32.AND P2, PT, R217, R38, PT ;  /* 0x00000026d900720c */ /* 0x000fe20003f46070 */
[----:B------:R-:W-:Y:S01]  /*c590*/  @!P3 HADD2 R26, -R126.H0_H0, -RZ.H0_H0 ;  /* 0xa00000ff7e1ab230 */ /* 0x000fe20000000900 */
[----:B------:R-:W-:-:S02]  /*c5a0*/  SHF.R.U32.HI R31, RZ, 0x10, R46 ;  /* 0x00000010ff1f7819 */ /* 0x000fc4000001162e */
[----:B------:R-:W-:Y:S01]  /*c5b0*/  SHF.R.U32.HI R36, RZ, 0x18, R46 ;  /* 0x00000018ff247819 */ /* 0x000fe2000001162e */
[----:B------:R-:W-:Y:S01]  /*c5c0*/  IMAD.MOV.U32 R46, RZ, RZ, R48 ;  /* 0x000000ffff2e7224 */ /* 0x000fe200078e0030 */
[----:B------:R-:W-:Y:S02]  /*c5d0*/  LOP3.LUT R38, R35, 0xff, RZ, 0xc0, !PT ;  /* 0x000000ff23267812 */ /* 0x000fe400078ec0ff */
[----:B------:R-:W-:Y:S02]  /*c5e0*/  PRMT R48, R127, 0x5410, R126 ;  /* 0x000054107f307816 */ /* 0x000fe4000000007e */
[----:B------:R-:W-:Y:S02]  /*c5f0*/  @!P6 PRMT R127, R27, 0x5410, RZ ;  /* 0x000054101b7fe816 */ /* 0x000fe400000000ff */
[----:B------:R-:W-:Y:S02]  /*c600*/  ISETP.GE.U32.AND P6, PT, R217, R38, PT ;  /* 0x00000026d900720c */ /* 0x000fe40003fc6070 */
[----:B------:R-:W-:-:S02]  /*c610*/  PRMT R128, R129, 0x7632, R128 ;  /* 0x0000763281807816 */ /* 0x000fc40000000080 */
[----:B------:R-:W-:Y:S02]  /*c620*/  @!P3 PRMT R126, R26, 0x5410, RZ ;  /* 0x000054101a7eb816 */ /* 0x000fe400000000ff */
[--C-:B------:R-:W-:Y:S01]  /*c630*/  SHF.R.U32.HI R26, RZ, 0x10, R35.reuse ;  /* 0x00000010ff1a7819 */ /* 0x100fe20000011623 */
[----:B------:R-:W-:Y:S01]  /*c640*/  @!P5 HADD2 R25, -R129.H0_H0, -RZ.H0_H0 ;  /* 0xa00000ff8119d230 */ /* 0x000fe20000000900 */
[----:B------:R-:W-:Y:S01]  /*c650*/  SHF.R.U32.HI R38, RZ, 0x18, R35 ;  /* 0x00000018ff267819 */ /* 0x000fe20000011623 */
[----:B------:R-:W-:Y:S01]  /*c660*/  @!P1 HADD2 R24, -R128.H0_H0, -RZ.H0_H0 ;  /* 0xa00000ff80189230 */ /* 0x000fe20000000900 */
[----:B------:R-:W-:Y:S02]  /*c670*/  LOP3.LUT R26, R26, 0xff, RZ, 0xc0, !PT ;  /* 0x000000ff1a1a7812 */ /* 0x000fe400078ec0ff */
[----:B------:R-:W-:Y:S02]  /*c680*/  ISETP.GE.U32.AND P3, PT, R217, R38, PT ;  /* 0x00000026d900720c */ /* 0x000fe40003f66070 */
[----:B------:R-:W-:-:S02]  /*c690*/  PRMT R38, R129, 0x5410, R128 ;  /* 0x0000541081267816 */ /* 0x000fc40000000080 */
[----:B------:R-:W-:Y:S02]  /*c6a0*/  @!P5 PRMT R129, R25, 0x5410, RZ ;  /* 0x000054101981d816 */ /* 0x000fe400000000ff */
[----:B------:R-:W-:Y:S02]  /*c6b0*/  @!P1 PRMT R128, R24, 0x5410, RZ ;  /* 0x0000541018809816 */ /* 0x000fe400000000ff */
[----:B------:R-:W-:Y:S02]  /*c6c0*/  ISETP.GE.U32.AND P5, PT, R217, R26, PT ;  /* 0x0000001ad900720c */ /* 0x000fe40003fa6070 */
[----:B------:R-:W-:Y:S01]  /*c6d0*/  SHF.R.U32.HI R24, RZ, 0x8, R33 ;  /* 0x00000008ff187819 */ /* 0x000fe20000011621 */
[----:B------:R-:W-:Y:S01]  /*c6e0*/  @!P6 HADD2 R23, -R123.H0_H0, -RZ.H0_H0 ;  /* 0xa00000ff7b17e230 */ /* 0x000fe20000000900 */
[----:B------:R-:W-:Y:S02]  /*c6f0*/  F2FP.PACK_AB R121, R121, R122 ;  /* 0x0000007a7979723e */ /* 0x000fe400000000ff */
[----:B------:R-:W-:Y:S01]  /*c700*/  PRMT R122, R123, 0x7632, R122 ;  /* 0x000076327b7a7816 */ /* 0x000fe2000000007a */
[----:B------:R-:W-:Y:S01]  /*c710*/  IMAD.MOV.U32 R27, RZ, RZ, R88 ;  /* 0x000000ffff1b7224 */ /* 0x000fe200078e0058 */
[----:B------:R-:W-:-:S02]  /*c720*/  LOP3.LUT R24, R24, 0xffff, RZ, 0xc0, !PT ;  /* 0x0000ffff18187812 */ /* 0x000fc400078ec0ff */
[----:B------:R-:W-:Y:S02]  /*c730*/  F2FP.PACK_AB R119, R124, R119 ;  /* 0x000000777c77723e */ /* 0x000fe400000000ff */
[----:B------:R-:W-:Y:S02]  /*c740*/  PRMT R88, R123, 0x5410, R122 ;  /* 0x000054107b587816 */ /* 0x000fe4000000007a */
[----:B------:R-:W-:Y:S02]  /*c750*/  @!P6 PRMT R123, R23, 0x5410, RZ ;  /* 0x00005410177be816 */ /* 0x000fe400000000ff */
[----:B------:R-:W-:Y:S02]  /*c760*/  PRMT R124, R125, 0x7632, R124 ;  /* 0x000076327d7c7816 */ /* 0x000fe4000000007c */
[----:B------:R-:W-:Y:S01]  /*c770*/  ISETP.GE.U32.AND P6, PT, R217, R24, PT ;  /* 0x00000018d900720c */ /* 0x000fe20003fc6070 */
[----:B------:R-:W-:Y:S02]  /*c780*/  @!P5 HADD2 R21, -R125.H0_H0, -RZ.H0_H0 ;  /* 0xa00000ff7d15d230 */ /* 0x000fe40000000900 */
[----:B------:R-:W-:Y:S01]  /*c790*/  @!P3 HADD2 R20, -R124.H0_H0, -RZ.H0_H0 ;  /* 0xa00000ff7c14b230 */ /* 0x000fe20000000900 */
[----:B------:R-:W-:Y:S01]  /*c7a0*/  IMAD.MOV.U32 R37, RZ, RZ, R89 ;  /* 0x000000ffff257224 */ /* 0x000fe200078e0059 */
[----:B------:R-:W-:Y:S01]  /*c7b0*/  PRMT R89, R125, 0x5410, R124 ;  /* 0x000054107d597816 */ /* 0x000fe2000000007c */
[----:B------:R-:W-:Y:S01]  /*c7c0*/  @!P2 HADD2 R19, -R119.H0_H0, -RZ.H0_H0 ;  /* 0xa00000ff7713a230 */ /* 0x000fe20000000900 */
[----:B------:R-:W-:-:S02]  /*c7d0*/  PRMT R118, R119, 0x7632, R118 ;  /* 0x0000763277767816 */ /* 0x000fc40000000076 */
[----:B------:R-:W-:Y:S02]  /*c7e0*/  @!P3 PRMT R124, R20, 0x5410, RZ ;  /* 0x00005410147cb816 */ /* 0x000fe400000000ff */
[----:B------:R-:W-:Y:S02]  /*c7f0*/  @!P5 PRMT R125, R21, 0x5410, RZ ;  /* 0x00005410157dd816 */ /* 0x000fe400000000ff */
[----:B------:R-:W-:Y:S02]  /*c800*/  LOP3.LUT R20, R31, 0xff, RZ, 0xc0, !PT ;  /* 0x000000ff1f147812 */ /* 0x000fe400078ec0ff */
[----:B------:R-:W-:Y:S01]  /*c810*/  ISETP.GE.U32.AND P5, PT, R217, R34, PT ;  /* 0x00000022d900720c */ /* 0x000fe20003fa6070 */
[----:B------:R-:W-:Y:S01]  /*c820*/  @!P6 HADD2 R18, -R118.H0_H0, -RZ.H0_H0 ;  /* 0xa00000ff7612e230 */ /* 0x000fe20000000900 */
[----:B------:R-:W-:Y:S02]  /*c830*/  PRMT R42, R119, 0x5410, R118 ;  /* 0x00005410772a7816 */ /* 0x000fe40000000076 */
[----:B------:R-:W-:-:S02]  /*c840*/  @!P2 PRMT R119, R19, 0x5410, RZ ;  /* 0x000054101377a816 */ /* 0x000fc400000000ff */
[----:B------:R-:W-:Y:S02]  /*c850*/  ISETP.GE.U32.AND P2, PT, R217, R20, PT ;  /* 0x00000014d900720c */ /* 0x000fe40003f46070 */
[----:B------:R-:W-:Y:S02]  /*c860*/  LOP3.LUT R20, R30, 0xff, RZ, 0xc0, !PT ;  /* 0x000000ff1e147812 */ /* 0x000fe400078ec0ff */
[----:B------:R-:W-:Y:S02]  /*c870*/  @!P6 PRMT R118, R18, 0x5410, RZ ;  /* 0x000054101276e816 */ /* 0x000fe400000000ff */
[----:B------:R-:W-:Y:S02]  /*c880*/  LOP3.LUT R32, R32, 0xff, RZ, 0xc0, !PT ;  /* 0x000000ff20207812 */ /* 0x000fe400078ec0ff */
[----:B------:R-:W-:Y:S02]  /*c890*/  PRMT R120, R121, 0x7632, R120 ;  /* 0x0000763279787816 */ /* 0x000fe40000000078 */
[----:B------:R-:W-:-:S02]  /*c8a0*/  ISETP.GE.U32.AND P6, PT, R217, R20, PT ;  /* 0x00000014d900720c */ /* 0x000fc40003fc6070 */
[----:B------:R-:W-:Y:S01]  /*c8b0*/  ISETP.GE.U32.AND P3, PT, R217, R32, PT ;  /* 0x00000020d900720c */ /* 0x000fe20003f66070 */
[----:B------:R-:W-:Y:S01]  /*c8c0*/  @!P5 HADD2 R16, -R120.H0_H0, -RZ.H0_H0 ;  /* 0xa00000ff7810d230 */ /* 0x000fe20000000900 */
[----:B------:R-:W-:Y:S02]  /*c8d0*/  LOP3.LUT R35, R35, 0xffff, RZ, 0xc0, !PT ;  /* 0x0000ffff23237812 */ /* 0x000fe400078ec0ff */
[----:B------:R-:W-:Y:S02]  /*c8e0*/  F2FP.PACK_AB R115, R116, R115 ;  /* 0x000000737473723e */ /* 0x000fe400000000ff */
[----:B------:R-:W-:Y:S02]  /*c8f0*/  PRMT R44, R121, 0x5410, R120 ;  /* 0x00005410792c7816 */ /* 0x000fe40000000078 */
[----:B------:R-:W-:Y:S02]  /*c900*/  SHF.R.U32.HI R35, RZ, 0x8, R35 ;  /* 0x00000008ff237819 */ /* 0x000fe40000011623 */
[----:B------:R-:W-:-:S02]  /*c910*/  @!P5 PRMT R120, R16, 0x5410, RZ ;  /* 0x000054101078d816 */ /* 0x000fc400000000ff */
[----:B------:R-:W-:Y:S02]  /*c920*/  LOP3.LUT R18, R30, 0xffff, RZ, 0xc0, !PT ;  /* 0x0000ffff1e127812 */ /* 0x000fe400078ec0ff */
[----:B------:R-:W-:Y:S01]  /*c930*/  SHF.R.U32.HI R16, RZ, 0x10, R30 ;  /* 0x00000010ff107819 */ /* 0x000fe2000001161e */
[----:B------:R-:W-:Y:S01]  /*c940*/  @!P6 HADD2 R15, -R115.H0_H0, -RZ.H0_H0 ;  /* 0xa00000ff730fe230 */ /* 0x000fe20000000900 */
[----:B------:R-:W-:Y:S02]  /*c950*/  PRMT R114, R115, 0x7632, R114 ;  /* 0x0000763273727816 */ /* 0x000fe40000000072 */
[----:B------:R-:W-:Y:S01]  /*c960*/  LOP3.LUT R26, R35, 0xffff, RZ, 0xc0, !PT ;  /* 0x0000ffff231a7812 */ /* 0x000fe200078ec0ff */
[----:B------:R-:W-:Y:S01]  /*c970*/  IMAD.MOV.U32 R25, RZ, RZ, R148 ;  /* 0x000000ffff197224 */ /* 0x000fe200078e0094 */
[----:B------:R-:W-:Y:S02]  /*c980*/  SHF.R.U32.HI R18, RZ, 0x8, R18 ;  /* 0x00000008ff127819 */ /* 0x000fe40000011612 */
[----:B------:R-:W-:Y:S01]  /*c990*/  LOP3.LUT R16, R16, 0xff, RZ, 0xc0, !PT ;  /* 0x000000ff10107812 */ /* 0x000fe200078ec0ff */
[----:B------:R-:W-:Y:S01]  /*c9a0*/  @!P3 HADD2 R17, -R121.H0_H0, -RZ.H0_H0 ;  /* 0xa00000ff7911b230 */ /* 0x000fe20000000900 */
[----:B------:R-:W-:-:S02]  /*c9b0*/  PRMT R148, R115, 0x5410, R114 ;  /* 0x0000541073947816 */ /* 0x000fc40000000072 */
[----:B------:R-:W-:Y:S02]  /*c9c0*/  ISETP.GE.U32.AND P1, PT, R217, R26, PT ;  /* 0x0000001ad900720c */ /* 0x000fe40003f26070 */
[----:B------:R-:W-:Y:S02]  /*c9d0*/  @!P6 PRMT R115, R15, 0x5410, RZ ;  /* 0x000054100f73e816 */ /* 0x000fe400000000ff */
[----:B------:R-:W-:Y:S02]  /*c9e0*/  LOP3.LUT R18, R18, 0xffff, RZ, 0xc0, !PT ;  /* 0x0000ffff12127812 */ /* 0x000fe400078ec0ff */
[----:B------:R-:W-:Y:S02]  /*c9f0*/  ISETP.GE.U32.AND P6, PT, R217, R16, PT ;  /* 0x00000010d900720c */ /* 0x000fe40003fc6070 */
[----:B------:R-:W-:Y:S02]  /*ca00*/  @!P3 PRMT R121, R17, 0x5410, RZ ;  /* 0x000054101179b816 */ /* 0x000fe400000000ff */
[----:B------:R-:W-:Y:S01]  /*ca10*/  ISETP.GE.U32.AND P3, PT, R217, R18, PT ;  /* 0x00000012d900720c */ /* 0x000fe20003f66070 */
[----:B------:R-:W-:Y:S01]  /*ca20*/  MUFU.EX2 R104, R104 ;  /* 0x0000006800687308 */ /* 0x000fe20000000800 */
[----:B------:R-:W-:Y:S01]  /*ca30*/  SHF.R.U32.HI R18, RZ, 0x18, R30 ;  /* 0x00000018ff127819 */ /* 0x000fe2000001161e */
[----:B------:R-:W-:-:S03]  /*ca40*/  @!P1 HADD2 R22, -R122.H0_H0, -RZ.H0_H0 ;  /* 0xa00000ff7a169230 */ /* 0x000fc60000000900 */
[----:B------:R-:W-:-:S03]  /*ca50*/  ISETP.GE.U32.AND P5, PT, R217, R18, PT ;  /* 0x00000012d900720c */ /* 0x000fc60003fa6070 */
[----:B------:R-:W4:Y:S01]  /*ca60*/  MUFU.EX2 R107, R107 ;  /* 0x0000006b006b7308 */ /* 0x000f220000000800 */
[----:B------:R-:W-:Y:S01]  /*ca70*/  @!P6 HADD2 R13, -R117.H0_H0, -RZ.H0_H0 ;  /* 0xa00000ff750de230 */ /* 0x000fe20000000900 */
[----:B------:R-:W-:Y:S01]  /*ca80*/  PRMT R116, R117, 0x7632, R116 ;  /* 0x0000763275747816 */ /* 0x000fe20000000074 */
[----:B------:R-:W-:Y:S01]  /*ca90*/  USHF.R.S32.HI UR31, URZ, 0x7, UR20 ;  /* 0x000000073f1f7899 */ /* 0x000fe20008011414 */
[----:B------:R-:W-:Y:S01]  /*caa0*/  IMAD.MOV.U32 R35, RZ, RZ, R149 ;  /* 0x000000ffff237224 */ /* 0x000fe200078e0095 */
[----:B------:R-:W-:-:S03]  /*cab0*/  @!P1 PRMT R122, R22, 0x5410, RZ ;  /* 0x00005410167a9816 */ /* 0x000fc600000000ff */
[----:B------:R-:W1:Y:S01]  /*cac0*/  MUFU.EX2 R106, R106 ;  /* 0x0000006a006a7308 */ /* 0x000e620000000800 */
[----:B------:R-:W-:Y:S01]  /*cad0*/  PRMT R149, R117, 0x5410, R116 ;  /* 0x0000541075957816 */ /* 0x000fe20000000074 */
[----:B------:R-:W-:Y:S01]  /*cae0*/  ULEA UR31, UR31, UR15, 0x7 ;  /* 0x0000000f1f1f7291 */ /* 0x000fe2000f8e383f */
[----:B------:R-:W-:Y:S02]  /*caf0*/  ISETP.GE.U32.AND P1, PT, R217, R36, PT ;  /* 0x00000024d900720c */ /* 0x000fe40003f26070 */
[----:B------:R-:W-:-:S03]  /*cb00*/  @!P6 PRMT R117, R13, 0x5410, RZ ;  /* 0x000054100d75e816 */ /* 0x000fc600000000ff */
[----:B------:R-:W3:Y:S01]  /*cb10*/  MUFU.EX2 R109, R109 ;  /* 0x0000006d006d7308 */ /* 0x000ee20000000800 */
[----:B------:R-:W-:Y:S01]  /*cb20*/  IMAD.SHL.U32 R13, R41, 0x2, RZ ;  /* 0x00000002290d7824 */ /* 0x000fe200078e00ff */
[----:B------:R-:W-:Y:S01]  /*cb30*/  @!P5 HADD2 R12, -R116.H0_H0, -RZ.H0_H0 ;  /* 0xa00000ff740cd230 */ /* 0x000fe20000000900 */
[----:B------:R-:W-:Y:S01]  /*cb40*/  UIADD3 UR31, UR31, -0x80, URZ ;  /* 0xffffff801f1f7890 */ /* 0x000fe2000fffe03f */
[----:B----4-:R-:W-:-:S03]  /*cb50*/  F2FP.PACK_AB R113, R107, R104 ;  /* 0x000000686b71723e */ /* 0x010fc600000000ff */
[----:B------:R-:W-:Y:S01]  /*cb60*/  USHF.R.S32.HI UR15, URZ, 0x1f, UR31 ;  /* 0x0000001f3f0f7899 */ /* 0x000fe2000801141f */
[----:B------:R-:W-:Y:S02]  /*cb70*/  PRMT R112, R113, 0x7632, R112 ;  /* 0x0000763271707816 */ /* 0x000fe40000000070 */
[----:B------:R-:W-:Y:S01]  /*cb80*/  @!P5 PRMT R116, R12, 0x5410, RZ ;  /* 0x000054100c74d816 */ /* 0x000fe200000000ff */
[----:B-1----:R-:W-:Y:S02]  /*cb90*/  FADD.FTZ R108, R106, R108 ;  /* 0x0000006c6a6c7221 */ /* 0x002fe40000010000 */
[----:B------:R-:W-:Y:S01]  /*cba0*/  @!P1 HADD2 R8, -R112.H0_H0, -RZ.H0_H0 ;  /* 0xa00000ff70089230 */ /* 0x000fe20000000900 */
[----:B---3--:R-:W-:Y:S01]  /*cbb0*/  F2FP.PACK_AB R111, R109, R106 ;  /* 0x0000006a6d6f723e */ /* 0x008fe200000000ff */
[----:B------:R-:W-:Y:S01]  /*cbc0*/  FADD.FTZ R106, R104, R28 ;  /* 0x0000001c686a7221 */ /* 0x000fe20000010000 */
[----:B------:R-:W-:Y:S01]  /*cbd0*/  @!P2 HADD2 R9, -R113.H0_H0, -RZ.H0_H0 ;  /* 0xa00000ff7109a230 */ /* 0x000fe20000000900 */
[----:B------:R-:W-:-:S02]  /*cbe0*/  PRMT R18, R113, 0x5410, R112 ;  /* 0x0000541071127816 */ /* 0x000fc40000000070 */
[----:B------:R-:W-:Y:S01]  /*cbf0*/  @!P1 PRMT R112, R8, 0x5410, RZ ;  /* 0x0000541008709816 */ /* 0x000fe200000000ff */
[----:B------:R-:W-:Y:S01]  /*cc00*/  IMAD.MOV.U32 R8, RZ, RZ, c[0x0][0x228] ;  /* 0x00008a00ff087624 */ /* 0x000fe200078e00ff */
[----:B------:R-:W-:Y:S01]  /*cc10*/  @!P2 PRMT R113, R9, 0x5410, RZ ;  /* 0x000054100971a816 */ /* 0x000fe200000000ff */
[----:B------:R-:W-:Y:S02]  /*cc20*/  IMAD.MOV.U32 R26, RZ, RZ, R47 ;  /* 0x000000ffff1a7224 */ /* 0x000fe400078e002f */
[----:B------:R-:W-:Y:S02]  /*cc30*/  IMAD.SHL.U32 R9, R8, 0x8, RZ ;  /* 0x0000000808097824 */ /* 0x000fe400078e00ff */
[----:B------:R-:W-:Y:S02]  /*cc40*/  IMAD.MOV.U32 R47, RZ, RZ, R215 ;  /* 0x000000ffff2f7224 */ /* 0x000fe400078e00d7 */
[----:B------:R-:W-:Y:S01]  /*cc50*/  IMAD.MOV.U32 R23, RZ, RZ, R212 ;  /* 0x000000ffff177224 */ /* 0x000fe200078e00d4 */
[----:B------:R-:W-:Y:S01]  /*cc60*/  SHF.R.U32.HI R29, RZ, 0x8, R29 ;  /* 0x00000008ff1d7819 */ /* 0x000fe2000001161d */
[----:B------:R-:W-:Y:S01]  /*cc70*/  IMAD.MOV.U32 R33, RZ, RZ, R171 ;  /* 0x000000ffff217224 */ /* 0x000fe200078e00ab */
[----:B------:R-:W-:-:S02]  /*cc80*/  @!P3 HADD2 R14, -R114.H0_H0, -RZ.H0_H0 ;  /* 0xa00000ff720eb230 */ /* 0x000fc40000000900 */
[----:B------:R-:W-:-:S03]  /*cc90*/  LOP3.LUT R16, R29, 0xffff, RZ, 0xc0, !PT ;  /* 0x0000ffff1d107812 */ /* 0x000fc600078ec0ff */
[----:B------:R-:W-:Y:S02]  /*cca0*/  @!P3 PRMT R114, R14, 0x5410, RZ ;  /* 0x000054100e72b816 */ /* 0x000fe400000000ff */
[----:B------:R-:W-:Y:S02]  /*ccb0*/  ISETP.GE.U32.AND P3, PT, R217, R16, PT ;  /* 0x00000010d900720c */ /* 0x000fe40003f66070 */
[----:B------:R-:W-:Y:S01]  /*ccc0*/  PRMT R110, R111, 0x7632, R110 ;  /* 0x000076326f6e7816 */ /* 0x000fe2000000006e */
[----:B------:R-:W-:-:S03]  /*ccd0*/  @!P4 HADD2 R11, -R111.H0_H0, -RZ.H0_H0 ;  /* 0xa00000ff6f0bc230 */ /* 0x000fc60000000900 */
[----:B------:R-:W-:-:S07]  /*cce0*/  PRMT R22, R111, 0x5410, R110 ;  /* 0x000054106f167816 */ /* 0x000fce000000006e */
[----:B------:R-:W-:-:S05]  /*ccf0*/  @!P3 HADD2 R10, -R110.H0_H0, -RZ.H0_H0 ;  /* 0xa00000ff6e0ab230 */ /* 0x000fca0000000900 */
[----:B------:R-:W-:Y:S02]  /*cd00*/  @!P3 PRMT R110, R10, 0x5410, RZ ;  /* 0x000054100a6eb816 */ /* 0x000fe400000000ff */
[----:B------:R-:W-:Y:S01]  /*cd10*/  @!P4 PRMT R111, R11, 0x5410, RZ ;  /* 0x000054100b6fc816 */ /* 0x000fe200000000ff */
[----:B--2---:R-:W-:-:S05]  /*cd20*/  IMAD R13, R40, c[0x0][0x228], R13 ;  /* 0x00008a00280d7a24 */ /* 0x004fca00078e020d */
[----:B------:R-:W-:-:S04]  /*cd30*/  IADD3 R12, P5, R13, UR31, RZ ;  /* 0x0000001f0d0c7c10 */ /* 0x000fc8000ffbe0ff */
[----:B------:R-:W-:Y:S02]  /*cd40*/  LEA.HI.X.SX32 R13, R13, UR15, 0x1, P5 ;  /* 0x0000000f0d0d7c11 */ /* 0x000fe4000a8f0eff */
[----:B------:R-:W-:Y:S01]  /*cd50*/  LEA R104, P5, R12, c[0x0][0x1f8], 0x1 ;  /* 0x00007e000c687a11 */ /* 0x000fe200078a08ff */
[----:B------:R-:W-:-:S03]  /*cd60*/  IMAD.MOV.U32 R40, RZ, RZ, R105 ;  /* 0x000000ffff287224 */ /* 0x000fc600078e0069 */
[----:B------:R-:W-:-:S05]  /*cd70*/  LEA.HI.X R105, R12, c[0x0][0x1fc], R13, 0x1, P5 ;  /* 0x00007f000c697a11 */ /* 0x000fca00028f0c0d */
[----:B------:R1:W-:Y:S04]  /*cd80*/  STG.E.U16 [R104.64], R35 ;  /* 0x0000002368007986 */ /* 0x0003e8000c101510 */
[----:B------:R2:W-:Y:S01]  /*cd90*/  STG.E.U16 [R104.64+0x2], R25 ;  /* 0x0000021968007986 */ /* 0x0005e2000c101510 */
[----:B-1----:R-:W-:Y:S02]  /*cda0*/  IMAD.MOV.U32 R35, RZ, RZ, R46 ;  /* 0x000000ffff237224 */ /* 0x002fe400078e002e */
[----:B------:R-:W-:Y:S02]  /*cdb0*/  IMAD.MOV.U32 R46, RZ, RZ, R214 ;  /* 0x000000ffff2e7224 */ /* 0x000fe400078e00d6 */
[----:B------:R-:W-:-:S04]  /*cdc0*/  IMAD.WIDE R214, R9, 0x2, R104 ;  /* 0x0000000209d67825 */ /* 0x000fc800078e0268 */
[C---:B------:R-:W-:Y:S02]  /*cdd0*/  IMAD.SHL.U32 R9, R8.reuse, 0x40, RZ ;  /* 0x0000004008097824 */ /* 0x040fe400078e00ff */
[----:B--2---:R-:W-:Y:S02]  /*cde0*/  IMAD.MOV.U32 R25, RZ, RZ, R27 ;  /* 0x000000ffff197224 */ /* 0x004fe400078e001b */
[----:B------:R-:W-:Y:S02]  /*cdf0*/  IMAD.MOV.U32 R27, RZ, RZ, R213 ;  /* 0x000000ffff1b7224 */ /* 0x000fe400078e00d5 */
[----:B------:R-:W-:Y:S01]  /*ce00*/  IMAD.WIDE R212, R9, 0x2, R104 ;  /* 0x0000000209d47825 */ /* 0x000fe200078e0268 */
[----:B------:R-:W-:Y:S03]  /*ce10*/  STG.E.U16 [R214.64], R159 ;  /* 0x0000009fd6007986 */ /* 0x000fe6000c101510 */
[----:B------:R-:W-:Y:S01]  /*ce20*/  IMAD R9, R8, 0x48, RZ ;  /* 0x0000004808097824 */ /* 0x000fe200078e02ff */
[----:B------:R-:W-:Y:S04]  /*ce30*/  STG.E.U16 [R214.64+0x2], R158 ;  /* 0x0000029ed6007986 */ /* 0x000fe8000c101510 */
[----:B------:R-:W-:Y:S04]  /*ce40*/  STG.E.U16 [R212.64], R77 ;  /* 0x0000004dd4007986 */ /* 0x000fe8000c101510 */
[----:B------:R1:W-:Y:S01]  /*ce50*/  STG.E.U16 [R212.64+0x2], R170 ;  /* 0x000002aad4007986 */ /* 0x0003e2000c101510 */
[----:B------:R-:W-:Y:S01]  /*ce60*/  LOP3.LUT R8, R221, UR25, R156, 0x96, !PT ;  /* 0x00000019dd087c12 */ /* 0x000fe2000f8e969c */
[----:B-1----:R-:W-:-:S05]  /*ce70*/  IMAD.WIDE R170, R9, 0x2, R104 ;  /* 0x0000000209aa7825 */ /* 0x002fca00078e0268 */
[----:B------:R1:W-:Y:S01]  /*ce80*/  STG.E.U16 [R170.64], R40 ;  /* 0x00000028aa007986 */ /* 0x0003e2000c101510 */
[----:B------:R-:W-:Y:S01]  /*ce90*/  IMAD.WIDE.U32 R16, R8, -0x326172a9, RZ ;  /* 0xcd9e8d5708107825 */ /* 0x000fe200078e00ff */
[----:B-1----:R-:W-:-:S05]  /*cea0*/  LOP3.LUT R40, R157, UR27, R134, 0x96, !PT ;  /* 0x0000001b9d287c12 */ /* 0x002fca000f8e9686 */
[----:B------:R-:W-:-:S05]  /*ceb0*/  IMAD.WIDE.U32 R40, R40, -0x326172a9, RZ ;  /* 0xcd9e8d5728287825 */ /* 0x000fca00078e00ff */
[----:B------:R-:W-:-:S05]  /*cec0*/  LOP3.LUT R9, R41, UR26, R98, 0x96, !PT ;  /* 0x0000001a29097c12 */ /* 0x000fca000f8e9662 */
[----:B------:R-:W-:-:S05]  /*ced0*/  IMAD.WIDE.U32 R12, R9, -0x2daee0ad, RZ ;  /* 0xd2511f53090c7825 */ /* 0x000fca00078e00ff */
[----:B------:R-:W-:-:S05]  /*cee0*/  LOP3.LUT R10, R13, UR23, R220, 0x96, !PT ;  /* 0x000000170d0a7c12 */ /* 0x000fca000f8e96dc */
        /* <DEDUP_REMOVED lines=9> */
[----:B------:R-:W-:-:S03]  /*cf80*/  LOP3.LUT R12, R15, UR13, R10, 0x96, !PT ;  /* 0x0000000d0f0c7c12 */ /* 0x000fc6000f8e960a */
[----:B------:R-:W-:Y:S01]  /*cf90*/  IMAD.MOV.U32 R36, RZ, RZ, R33 ;  /* 0x000000ffff247224 */ /* 0x000fe200078e0021 */
[----:B------:R-:W-:Y:S01]  /*cfa0*/  SHF.R.U32.HI R33, RZ, 0x10, R8 ;  /* 0x00000010ff217819 */ /* 0x000fe20000011608 */
[----:B------:R-:W-:Y:S01]  /*cfb0*/  IMAD.MOV.U32 R24, RZ, RZ, R26 ;  /* 0x000000ffff187224 */ /* 0x000fe200078e001a */
[----:B------:R-:W-:Y:S01]  /*cfc0*/  LOP3.LUT R10, R9, UR30, R14, 0x96, !PT ;  /* 0x0000001e090a7c12 */ /* 0x000fe2000f8e960e */
[----:B------:R-:W-:Y:S01]  /*cfd0*/  IMAD.MOV.U32 R26, RZ, RZ, R35 ;  /* 0x000000ffff1a7224 */ /* 0x000fe200078e0023 */
[C---:B------:R-:W-:Y:S02]  /*cfe0*/  LOP3.LUT R14, R8.reuse, 0xffff, RZ, 0xc0, !PT ;  /* 0x0000ffff080e7812 */ /* 0x040fe400078ec0ff */
[----:B------:R-:W-:Y:S02]  /*cff0*/  LOP3.LUT R35, R8, 0xff, RZ, 0xc0, !PT ;  /* 0x000000ff08237812 */ /* 0x000fe400078ec0ff */
[----:B------:R-:W-:Y:S02]  /*d000*/  SHF.R.U32.HI R8, RZ, 0x18, R8 ;  /* 0x00000018ff087819 */ /* 0x000fe40000011608 */
[----:B------:R-:W-:-:S04]  /*d010*/  LOP3.LUT R33, R33, 0xff, RZ, 0xc0, !PT ;  /* 0x000000ff21217812 */ /* 0x000fc800078ec0ff */
[----:B------:R-:W-:Y:S02]  /*d020*/  PRMT R33, R33, 0x5410, R8 ;  /* 0x0000541021217816 */ /* 0x000fe40000000008 */
[C---:B------:R-:W-:Y:S01]  /*d030*/  LOP3.LUT R8, R10.reuse, 0xffff, RZ, 0xc0, !PT ;  /* 0x0000ffff0a087812 */ /* 0x040fe200078ec0ff */
[----:B------:R-:W-:Y:S01]  /*d040*/  IMAD.MOV.U32 R21, RZ, RZ, R37 ;  /* 0x000000ffff157224 */ /* 0x000fe200078e0025 */
[----:B------:R-:W-:Y:S01]  /*d050*/  LOP3.LUT R37, R10, 0xff, RZ, 0xc0, !PT ;  /* 0x000000ff0a257812 */ /* 0x000fe200078ec0ff */
[----:B------:R-:W-:Y:S01]  /*d060*/  IMAD.WIDE.U32 R12, R12, -0x2daee0ad, RZ ;  /* 0xd2511f530c0c7825 */ /* 0x000fe200078e00ff */
[----:B------:R-:W-:Y:S02]  /*d070*/  SHF.R.U32.HI R8, RZ, 0x8, R8 ;  /* 0x00000008ff087819 */ /* 0x000fe40000011608 */
[----:B------:R-:W-:Y:S02]  /*d080*/  SHF.R.U32.HI R31, RZ, 0x10, R10 ;  /* 0x00000010ff1f7819 */ /* 0x000fe4000001160a */
[----:B------:R-:W-:-:S02]  /*d090*/  PRMT R37, R37, 0x5410, R8 ;  /* 0x0000541025257816 */ /* 0x000fc40000000008 */
[----:B------:R-:W-:Y:S02]  /*d0a0*/  LOP3.LUT R8, R13, UR29, R16, 0x96, !PT ;  /* 0x0000001d0d087c12 */ /* 0x000fe4000f8e9610 */
[----:B------:R-:W-:Y:S02]  /*d0b0*/  SHF.R.U32.HI R10, RZ, 0x18, R10 ;  /* 0x00000018ff0a7819 */ /* 0x000fe4000001160a */
[----:B------:R-:W-:Y:S02]  /*d0c0*/  LOP3.LUT R31, R31, 0xff, RZ, 0xc0, !PT ;  /* 0x000000ff1f1f7812 */ /* 0x000fe400078ec0ff */
[----:B------:R-:W-:Y:S02]  /*d0d0*/  SHF.R.U32.HI R17, RZ, 0x10, R8 ;  /* 0x00000010ff117819 */ /* 0x000fe40000011608 */
[----:B------:R-:W-:Y:S02]  /*d0e0*/  PRMT R31, R31, 0x5410, R10 ;  /* 0x000054101f1f7816 */ /* 0x000fe4000000000a */
[----:B------:R-:W-:-:S02]  /*d0f0*/  LOP3.LUT R10, R8, 0xffff, RZ, 0xc0, !PT ;  /* 0x0000ffff080a7812 */ /* 0x000fc400078ec0ff */
[----:B------:R-:W-:Y:S02]  /*d100*/  LOP3.LUT R29, R8, 0xff, RZ, 0xc0, !PT ;  /* 0x000000ff081d7812 */ /* 0x000fe400078ec0ff */
[----:B------:R-:W-:Y:S02]  /*d110*/  SHF.R.U32.HI R8, RZ, 0x18, R8 ;  /* 0x00000018ff087819 */ /* 0x000fe40000011608 */
[----:B------:R-:W-:Y:S01]  /*d120*/  LOP3.LUT R17, R17, 0xff, RZ, 0xc0, !PT ;  /* 0x000000ff11117812 */ /* 0x000fe200078ec0ff */
[----:B------:R-:W-:-:S03]  /*d130*/  IMAD.MOV.U32 R30, RZ, RZ, R42 ;  /* 0x000000ffff1e7224 */ /* 0x000fc600078e002a */
[----:B------:R-:W-:Y:S02]  /*d140*/  PRMT R17, R17, 0x5410, R8 ;  /* 0x0000541011117816 */ /* 0x000fe40000000008 */
[C---:B------:R-:W-:Y:S01]  /*d150*/  LOP3.LUT R8, R12.reuse, 0xffff, RZ, 0xc0, !PT ;  /* 0x0000ffff0c087812 */ /* 0x040fe200078ec0ff */
[----:B------:R-:W-:Y:S01]  /*d160*/  IMAD.MOV.U32 R42, RZ, RZ, R46 ;  /* 0x000000ffff2a7224 */ /* 0x000fe200078e002e */
[----:B------:R-:W-:Y:S02]  /*d170*/  LOP3.LUT R13, R12, 0xff, RZ, 0xc0, !PT ;  /* 0x000000ff0c0d7812 */ /* 0x000fe400078ec0ff */
[----:B------:R-:W-:Y:S02]  /*d180*/  SHF.R.U32.HI R8, RZ, 0x8, R8 ;  /* 0x00000008ff087819 */ /* 0x000fe40000011608 */
[----:B------:R-:W-:Y:S02]  /*d190*/  LOP3.LUT R46, R135, UR10, RZ, 0x3c, !PT ;  /* 0x0000000a872e7c12 */ /* 0x000fe4000f8e3cff */
[----:B------:R-:W-:Y:S01]  /*d1a0*/  SHF.R.U32.HI R9, RZ, 0x10, R12 ;  /* 0x00000010ff097819 */ /* 0x000fe2000001160c */
[----:B------:R1:W-:Y:S01]  /*d1b0*/  STG.E.U16 [R170.64+0x2], R176 ;  /* 0x000002b0aa007986 */ /* 0x0003e2000c101510 */
[----:B------:R-:W-:Y:S01]  /*d1c0*/  IMAD.MOV.U32 R28, RZ, RZ, R44 ;  /* 0x000000ffff1c7224 */ /* 0x000fe200078e002c */
[----:B------:R-:W-:Y:S01]  /*d1d0*/  PRMT R13, R13, 0x5410, R8 ;  /* 0x000054100d0d7816 */ /* 0x000fe20000000008 */
[----:B------:R-:W-:Y:S01]  /*d1e0*/  IMAD.MOV.U32 R44, RZ, RZ, R47 ;  /* 0x000000ffff2c7224 */ /* 0x000fe200078e002f */
[----:B------:R-:W-:Y:S01]  /*d1f0*/  STG.E.U16 [R104.64+0x10], R150 ;  /* 0x0000109668007986 */ /* 0x000fe2000c101510 */
[----:B------:R-:W-:Y:S01]  /*d200*/  SHF.R.U32.HI R8, RZ, 0x18, R12 ;  /* 0x00000018ff087819 */ /* 0x000fe2000001160c */
[----:B------:R-:W-:Y:S01]  /*d210*/  IMAD.WIDE.U32 R46, R46, -0x326172a9, RZ ;  /* 0xcd9e8d572e2e7825 */ /* 0x000fe200078e00ff */
[----:B------:R-:W-:Y:S01]  /*d220*/  LOP3.LUT R9, R9, 0xff, RZ, 0xc0, !PT ;  /* 0x000000ff09097812 */ /* 0x000fe200078ec0ff */
[----:B------:R-:W-:Y:S04]  /*d230*/  STG.E.U16 [R104.64+0x12], R153 ;  /* 0x0000129968007986 */ /* 0x000fe8000c101510 */
[----:B------:R-:W-:Y:S01]  /*d240*/  STG.E.U16 [R214.64+0x10], R155 ;  /* 0x0000109bd6007986 */ /* 0x000fe2000c101510 */
[----:B------:R-:W-:-:S03]  /*d250*/  PRMT R9, R9, 0x5410, R8 ;  /* 0x0000541009097816 */ /* 0x000fc60000000008 */
[----:B------:R-:W-:Y:S01]  /*d260*/  STG.E.U16 [R214.64+0x12], R152 ;  /* 0x00001298d6007986 */ /* 0x000fe2000c101510 */
[----:B------:R-:W-:-:S03]  /*d270*/  LOP3.LUT R8, R47, UR28, R154, 0x96, !PT ;  /* 0x0000001c2f087c12 */ /* 0x000fc6000f8e969a */
        /* <DEDUP_REMOVED lines=8> */
[----:B------:R2:W-:Y:S01]  /*d300*/  STG.E.U16 [R212.64+0x20], R21 ;  /* 0x00002015d4007986 */ /* 0x0005e2000c101510 */
[----:B------:R-:W-:-:S02]  /*d310*/  SHF.R.U32.HI R10, RZ, 0x8, R10 ;  /* 0x00000008ff0a7819 */ /* 0x000fc4000001160a */
[----:B------:R-:W-:Y:S01]  /*d320*/  SHF.R.U32.HI R14, RZ, 0x8, R14 ;  /* 0x00000008ff0e7819 */ /* 0x000fe2000001160e */
[----:B------:R-:W-:Y:S01]  /*d330*/  IMAD.MOV.U32 R159, RZ, RZ, R18 ;  /* 0x000000ffff9f7224 */ /* 0x000fe200078e0012 */
[----:B------:R-:W-:Y:S01]  /*d340*/  PRMT R29, R29, 0x5410, R10 ;  /* 0x000054101d1d7816 */ /* 0x000fe2000000000a */
[----:B------:R-:W-:Y:S01]  /*d350*/  IMAD.MOV.U32 R158, RZ, RZ, R39 ;  /* 0x000000ffff9e7224 */ /* 0x000fe200078e0027 */
[----:B------:R-:W-:Y:S01]  /*d360*/  PRMT R35, R35, 0x5410, R14 ;  /* 0x0000541023237816 */ /* 0x000fe2000000000e */
[----:B------:R-:W-:Y:S01]  /*d370*/  IMAD.MOV.U32 R32, RZ, RZ, R27 ;  /* 0x000000ffff207224 */ /* 0x000fe200078e001b */
[----:B------:R-:W-:Y:S01]  /*d380*/  LOP3.LUT R10, R41, UR26, R46, 0x96, !PT ;  /* 0x0000001a290a7c12 */ /* 0x000fe2000f8e962e */
[----:B------:R-:W-:Y:S01]  /*d390*/  IMAD.MOV.U32 R34, RZ, RZ, R23 ;  /* 0x000000ffff227224 */ /* 0x000fe200078e0017 */
[----:B-1----:R1:W5:Y:S01]  /*d3a0*/  LDL.LU R176, [R1+0x228] ;  /* 0x0002280001b07983 */ /* 0x0023620000300800 */
[----:B--2---:R-:W-:-:S04]  /*d3b0*/  IMAD.WIDE.U32 R20, R8, -0x2daee0ad, RZ ;  /* 0xd2511f5308147825 */ /* 0x004fc800078e00ff */
[----:B------:R-:W-:Y:S01]  /*d3c0*/  IMAD.MOV.U32 R74, RZ, RZ, R159 ;  /* 0x000000ffff4a7224 */ /* 0x000fe200078e009f */
[----:B------:R-:W-:Y:S01]  /*d3d0*/  LOP3.LUT R8, R21, UR25, R156, 0x96, !PT ;  /* 0x0000001915087c12 */ /* 0x000fe2000f8e969c */
[----:B------:R-:W-:-:S04]  /*d3e0*/  IMAD.WIDE.U32 R18, R10, -0x2daee0ad, RZ ;  /* 0xd2511f530a127825 */ /* 0x000fc800078e00ff */
[----:B------:R-:W-:Y:S02]  /*d3f0*/  IMAD R132, R217, 0x10000, R217 ;  /* 0x00010000d9847824 */ /* 0x000fe400078e02d9 */
[----:B------:R-:W-:Y:S01]  /*d400*/  IMAD.MOV.U32 R150, RZ, RZ, R28 ;  /* 0x000000ffff967224 */ /* 0x000fe200078e001c */
[----:B------:R2:W-:Y:S01]  /*d410*/  STG.E.U16 [R212.64+0x22], R158 ;  /* 0x0000229ed4007986 */ /* 0x0005e2000c101510 */
[----:B------:R-:W-:Y:S01]  /*d420*/  IMAD.WIDE.U32 R14, R8, -0x326172a9, RZ ;  /* 0xcd9e8d57080e7825 */ /* 0x000fe200078e00ff */
[----:B------:R-:W-:Y:S02]  /*d430*/  LOP3.LUT R10, R19, UR23, R20, 0x96, !PT ;  /* 0x00000017130a7c12 */ /* 0x000fe4000f8e9614 */
[----:B------:R1:W5:Y:S02]  /*d440*/  LDL.LU.64 R220, [R1+0x220] ;  /* 0x0002200001dc7983 */ /* 0x0003640000300a00 */
        /* <DEDUP_REMOVED lines=11> */
[----:B------:R-:W-:Y:S02]  /*d500*/  LOP3.LUT R39, R18, 0xff, RZ, 0xc0, !PT ;  /* 0x000000ff12277812 */ /* 0x000fe400078ec0ff */
[----:B------:R-:W-:Y:S02]  /*d510*/  SHF.R.U32.HI R12, RZ, 0x8, R12 ;  /* 0x00000008ff0c7819 */ /* 0x000fe4000001160c */
[----:B------:R-:W-:Y:S02]  /*d520*/  SHF.R.U32.HI R27, RZ, 0x10, R18 ;  /* 0x00000010ff1b7819 */ /* 0x000fe40000011612 */
[----:B------:R-:W-:Y:S02]  /*d530*/  PRMT R39, R39, 0x5410, R12 ;  /* 0x0000541027277816 */ /* 0x000fe4000000000c */
[----:B------:R-:W-:-:S02]  /*d540*/  LOP3.LUT R10, R19, UR30, R20, 0x96, !PT ;  /* 0x0000001e130a7c12 */ /* 0x000fc4000f8e9614 */
[----:B------:R-:W-:Y:S01]  /*d550*/  SHF.R.U32.HI R12, RZ, 0x18, R18 ;  /* 0x00000018ff0c7819 */ /* 0x000fe20000011612 */
[----:B------:R-:W-:Y:S01]  /*d560*/  IMAD.WIDE.U32 R18, R8, -0x2daee0ad, RZ ;  /* 0xd2511f5308127825 */ /* 0x000fe200078e00ff */
[----:B------:R-:W-:-:S04]  /*d570*/  LOP3.LUT R27, R27, 0xff, RZ, 0xc0, !PT ;  /* 0x000000ff1b1b7812 */ /* 0x000fc800078ec0ff */
[----:B------:R-:W-:Y:S02]  /*d580*/  PRMT R27, R27, 0x5410, R12 ;  /* 0x000054101b1b7816 */ /* 0x000fe4000000000c */
[C---:B------:R-:W-:Y:S02]  /*d590*/  LOP3.LUT R12, R18.reuse, 0xffff, RZ, 0xc0, !PT ;  /* 0x0000ffff120c7812 */ /* 0x040fe400078ec0ff */
[----:B------:R-:W-:Y:S02]  /*d5a0*/  LOP3.LUT R11, R18, 0xff, RZ, 0xc0, !PT ;  /* 0x000000ff120b7812 */ /* 0x000fe400078ec0ff */
[----:B------:R-:W-:Y:S02]  /*d5b0*/  SHF.R.U32.HI R12, RZ, 0x8, R12 ;  /* 0x00000008ff0c7819 */ /* 0x000fe4000001160c */
[----:B------:R-:W-:Y:S02]  /*d5c0*/  SHF.R.U32.HI R23, RZ, 0x10, R18 ;  /* 0x00000010ff177819 */ /* 0x000fe40000011612 */
[----:B------:R-:W-:-:S02]  /*d5d0*/  PRMT R11, R11, 0x5410, R12 ;  /* 0x000054100b0b7816 */ /* 0x000fc4000000000c */
[----:B------:R-:W-:Y:S02]  /*d5e0*/  SHF.R.U32.HI R12, RZ, 0x18, R18 ;  /* 0x00000018ff0c7819 */ /* 0x000fe40000011612 */
[----:B------:R-:W-:-:S04]  /*d5f0*/  LOP3.LUT R23, R23, 0xff, RZ, 0xc0, !PT ;  /* 0x000000ff17177812 */ /* 0x000fc800078ec0ff */
[----:B------:R-:W-:Y:S02]  /*d600*/  PRMT R23, R23, 0x5410, R12 ;  /* 0x0000541017177816 */ /* 0x000fe4000000000c */
[C---:B------:R-:W-:Y:S01]  /*d610*/  LOP3.LUT R12, R10.reuse, 0xffff, RZ, 0xc0, !PT ;  /* 0x0000ffff0a0c7812 */ /* 0x040fe200078ec0ff */
[----:B------:R-:W-:Y:S01]  /*d620*/  IMAD.MOV.U32 R159, RZ, RZ, R25 ;  /* 0x000000ffff9f7224 */ /* 0x000fe200078e0019 */
[----:B------:R-:W-:Y:S02]  /*d630*/  LOP3.LUT R25, R10, 0xff, RZ, 0xc0, !PT ;  /* 0x000000ff0a197812 */ /* 0x000fe400078ec0ff */
[----:B------:R-:W-:Y:S02]  /*d640*/  SHF.R.U32.HI R12, RZ, 0x8, R12 ;  /* 0x00000008ff0c7819 */ /* 0x000fe4000001160c */
[----:B------:R-:W-:Y:S02]  /*d650*/  LOP3.LUT R8, R19, UR29, R14, 0x96, !PT ;  /* 0x0000001d13087c12 */ /* 0x000fe4000f8e960e */
[----:B------:R-:W-:-:S02]  /*d660*/  PRMT R25, R25, 0x5410, R12 ;  /* 0x0000541019197816 */ /* 0x000fc4000000000c */
[--C-:B------:R-:W-:Y:S02]  /*d670*/  SHF.R.U32.HI R12, RZ, 0x10, R10.reuse ;  /* 0x00000010ff0c7819 */ /* 0x100fe4000001160a */
[----:B------:R-:W-:Y:S02]  /*d680*/  SHF.R.U32.HI R21, RZ, 0x18, R10 ;  /* 0x00000018ff157819 */ /* 0x000fe4000001160a */
[C---:B------:R-:W-:Y:S02]  /*d690*/  LOP3.LUT R10, R8.reuse, 0xffff, RZ, 0xc0, !PT ;  /* 0x0000ffff080a7812 */ /* 0x040fe400078ec0ff */
[----:B------:R-:W-:Y:S02]  /*d6a0*/  LOP3.LUT R19, R8, 0xff, RZ, 0xc0, !PT ;  /* 0x000000ff08137812 */ /* 0x000fe400078ec0ff */
[----:B------:R-:W-:-:S04]  /*d6b0*/  SHF.R.U32.HI R10, RZ, 0x8, R10 ;  /* 0x00000008ff0a7819 */ /* 0x000fc8000001160a */
[----:B------:R-:W-:Y:S02]  /*d6c0*/  PRMT R19, R19, 0x5410, R10 ;  /* 0x0000541013137816 */ /* 0x000fe4000000000a */
[--C-:B------:R-:W-:Y:S01]  /*d6d0*/  SHF.R.U32.HI R10, RZ, 0x10, R8.reuse ;  /* 0x00000010ff0a7819 */ /* 0x100fe20000011608 */
[--C-:B------:R-:W-:Y:S01]  /*d6e0*/  HSET2.LE.AND R29, R29, R132.reuse, PT ;  /* 0x000000841d1d7233 */ /* 0x100fe20003803000 */
[----:B------:R-:W-:Y:S02]  /*d6f0*/  SHF.R.U32.HI R15, RZ, 0x18, R8 ;  /* 0x00000018ff0f7819 */ /* 0x000fe40000011608 */
[----:B------:R-:W-:Y:S01]  /*d700*/  LOP3.LUT R10, R10, 0xff, RZ, 0xc0, !PT ;  /* 0x000000ff0a0a7812 */ /* 0x000fe200078ec0ff */
[--C-:B------:R-:W-:Y:S01]  /*d710*/  HSET2.LE.AND R35, R35, R132.reuse, PT ;  /* 0x0000008423237233 */ /* 0x100fe20003803000 */
[----:B------:R-:W-:Y:S01]  /*d720*/  LOP3.LUT R28, R29, R140, RZ, 0xc0, !PT ;  /* 0x0000008c1d1c7212 */ /* 0x000fe200078ec0ff */
[--C-:B------:R-:W-:Y:S01]  /*d730*/  HSET2.LE.AND R8, R33, R132.reuse, PT ;  /* 0x0000008421087233 */ /* 0x100fe20003803000 */
[----:B------:R-:W-:Y:S01]  /*d740*/  PRMT R15, R10, 0x5410, R15 ;  /* 0x000054100a0f7816 */ /* 0x000fe2000000000f */
[----:B------:R-:W-:Y:S01]  /*d750*/  HSET2.LE.AND R10, R31, R132, PT ;  /* 0x000000841f0a7233 */ /* 0x000fe20003803000 */
[----:B------:R-:W-:Y:S01]  /*d760*/  LOP3.LUT R140, R135, UR7, RZ, 0x3c, !PT ;  /* 0x00000007878c7c12 */ /* 0x000fe2000f8e3cff */
[----:B--2---:R-:W-:Y:S01]  /*d770*/  IMAD.MOV.U32 R158, RZ, RZ, R34 ;  /* 0x000000ffff9e7224 */ /* 0x004fe200078e0022 */
[----:B------:R-:W-:-:S02]  /*d780*/  LOP3.LUT R34, R35, R144, RZ, 0xc0, !PT ;  /* 0x0000009023227212 */ /* 0x000fc400078ec0ff */
[----:B------:R-:W-:Y:S01]  /*d790*/  LOP3.LUT R35, R8, R143, RZ, 0xc0, !PT ;  /* 0x0000008f08237212 */ /* 0x000fe200078ec0ff */
[--C-:B------:R-:W-:Y:S01]  /*d7a0*/  HSET2.LE.AND R8, R17, R132.reuse, PT ;  /* 0x0000008411087233 */ /* 0x100fe20003803000 */
[----:B------:R-:W-:Y:S01]  /*d7b0*/  LOP3.LUT R33, R10, R141, RZ, 0xc0, !PT ;  /* 0x0000008d0a217212 */ /* 0x000fe200078ec0ff */
[----:B------:R-:W-:Y:S01]  /*d7c0*/  IMAD.WIDE.U32 R140, R140, -0x326172a9, RZ ;  /* 0xcd9e8d578c8c7825 */ /* 0x000fe200078e00ff */
[----:B------:R-:W-:Y:S02]  /*d7d0*/  HSET2.LE.AND R37, R37, R132, PT ;  /* 0x0000008425257233 */ /* 0x000fe40003803000 */
[----:B------:R-:W-:Y:S02]  /*d7e0*/  LOP3.LUT R29, R8, R139, RZ, 0xc0, !PT ;  /* 0x0000008b081d7212 */ /* 0x000fe400078ec0ff */
[----:B------:R-:W-:Y:S01]  /*d7f0*/  LOP3.LUT R8, R141, UR28, R154, 0x96, !PT ;  /* 0x0000001c8d087c12 */ /* 0x000fe2000f8e969a */
[----:B------:R-:W-:Y:S01]  /*d800*/  IMAD.MOV.U32 R152, RZ, RZ, R32 ;  /* 0x000000ffff987224 */ /* 0x000fe200078e0020 */
[----:B------:R-:W-:Y:S01]  /*d810*/  LOP3.LUT R32, R37, R142, RZ, 0xc0, !PT ;  /* 0x0000008e25207212 */ /* 0x000fe200078ec0ff */
[----:B------:R-:W-:-:S02]  /*d820*/  IMAD.MOV.U32 R147, RZ, RZ, R36 ;  /* 0x000000ffff937224 */ /* 0x000fc400078e0024 */
[----:B------:R-:W-:Y:S01]  /*d830*/  IMAD.WIDE.U32 R36, R8, -0x2daee0ad, RZ ;  /* 0xd2511f5308247825 */ /* 0x000fe200078e00ff */
[----:B------:R-:W-:-:S04]  /*d840*/  LOP3.LUT R10, R41, UR26, R140, 0x96, !PT ;  /* 0x0000001a290a7c12 */ /* 0x000fc8000f8e968c */
[----:B------:R-:W-:Y:S01]  /*d850*/  LOP3.LUT R8, R37, UR25, R156, 0x96, !PT ;  /* 0x0000001925087c12 */ /* 0x000fe2000f8e969c */
[----:B------:R-:W-:-:S04]  /*d860*/  IMAD.MOV.U32 R153, RZ, RZ, R30 ;  /* 0x000000ffff997224 */ /* 0x000fc800078e001e */
        /* <DEDUP_REMOVED lines=11> */
[----:B------:R-:W-:-:S04]  /*d920*/  LOP3.LUT R12, R12, 0xff, RZ, 0xc0, !PT ;  /* 0x000000ff0c0c7812 */ /* 0x000fc800078ec0ff */
[----:B------:R-:W-:Y:S01]  /*d930*/  LOP3.LUT R8, R37, UR13, R30, 0x96, !PT ;  /* 0x0000000d25087c12 */ /* 0x000fe2000f8e961e */
[----:B------:R-:W-:Y:S01]  /*d940*/  IMAD.WIDE.U32 R30, R10, -0x326172a9, RZ ;  /* 0xcd9e8d570a1e7825 */ /* 0x000fe200078e00ff */
[----:B------:R-:W-:-:S04]  /*d950*/  PRMT R21, R12, 0x5410, R21 ;  /* 0x000054100c157816 */ /* 0x000fc80000000015 */
[C---:B------:R-:W-:Y:S01]  /*d960*/  LOP3.LUT R12, R30.reuse, 0xffff, RZ, 0xc0, !PT ;  /* 0x0000ffff1e0c7812 */ /* 0x040fe200078ec0ff */
[----:B------:R-:W-:Y:S01]  /*d970*/  IMAD.MOV.U32 R142, RZ, RZ, R54 ;  /* 0x000000ffff8e7224 */ /* 0x000fe200078e0036 */
[----:B------:R-:W-:Y:S01]  /*d980*/  LOP3.LUT R69, R30, 0xff, RZ, 0xc0, !PT ;  /* 0x000000ff1e457812 */ /* 0x000fe200078ec0ff */
[----:B------:R-:W-:Y:S01]  /*d990*/  IMAD.MOV.U32 R54, RZ, RZ, R55 ;  /* 0x000000ffff367224 */ /* 0x000fe200078e0037 */
        /* <DEDUP_REMOVED lines=8> */
[C---:B------:R-:W-:Y:S01]  /*da20*/  LOP3.LUT R12, R30.reuse, 0xffff, RZ, 0xc0, !PT ;  /* 0x0000ffff1e0c7812 */ /* 0x040fe200078ec0ff */
[----:B------:R-:W-:Y:S01]  /*da30*/  IMAD.MOV.U32 R143, RZ, RZ, R49 ;  /* 0x000000ffff8f7224 */ /* 0x000fe200078e0031 */
        /* <DEDUP_REMOVED lines=10> */
[----:B------:R-:W-:Y:S01]  /*dae0*/  SHF.R.U32.HI R12, RZ, 0x8, R12 ;  /* 0x00000008ff0c7819 */ /* 0x000fe2000001160c */
[----:B------:R-:W-:Y:S01]  /*daf0*/  STG.E.U16 [R170.64+0x20], R73 ;  /* 0x00002049aa007986 */ /* 0x000fe2000c101510 */
[----:B------:R-:W-:Y:S02]  /*db00*/  LOP3.LUT R8, R31, UR29, R16, 0x96, !PT ;  /* 0x0000001d1f087c12 */ /* 0x000fe4000f8e9610 */
[----:B------:R-:W-:Y:S01]  /*db10*/  PRMT R53, R53, 0x5410, R12 ;  /* 0x0000541035357816 */ /* 0x000fe2000000000c */
[----:B------:R-:W-:Y:S01]  /*db20*/  STG.E.U16 [R170.64+0x22], R68 ;  /* 0x00002244aa007986 */ /* 0x000fe2000c101510 */
[--C-:B------:R-:W-:Y:S01]  /*db30*/  SHF.R.U32.HI R12, RZ, 0x10, R10.reuse ;  /* 0x00000010ff0c7819 */ /* 0x100fe2000001160a */
[--C-:B------:R-:W-:Y:S01]  /*db40*/  HSET2.LE.AND R13, R13, R132.reuse, PT ;  /* 0x000000840d0d7233 */ /* 0x100fe20003803000 */
[----:B------:R-:W-:Y:S01]  /*db50*/  SHF.R.U32.HI R17, RZ, 0x18, R10 ;  /* 0x00000018ff117819 */ /* 0x000fe2000001160a */
[----:B------:R2:W-:Y:S01]  /*db60*/  STG.E.U16 [R104.64+0x30], R145 ;  /* 0x0000309168007986 */ /* 0x0005e2000c101510 */
[----:B------:R-:W-:-:S02]  /*db70*/  HSET2.LE.AND R10, R9, R132, PT ;  /* 0x00000084090a7233 */ /* 0x000fc40003803000 */
[----:B------:R-:W-:Y:S01]  /*db80*/  HSET2.LE.AND R39, R39, R132, PT ;  /* 0x0000008427277233 */ /* 0x000fe20003803000 */
[----:B------:R-:W-:Y:S01]  /*db90*/  SHF.R.U32.HI R9, RZ, 0x10, R8 ;  /* 0x00000010ff097819 */ /* 0x000fe20000011608 */
[----:B------:R-:W-:Y:S01]  /*dba0*/  IMAD.MOV.U32 R146, RZ, RZ, R26 ;  /* 0x000000ffff927224 */ /* 0x000fe200078e001a */
[----:B------:R-:W-:Y:S02]  /*dbb0*/  LOP3.LUT R30, R13, R138, RZ, 0xc0, !PT ;  /* 0x0000008a0d1e7212 */ /* 0x000fe400078ec0ff */
[----:B------:R-:W-:Y:S02]  /*dbc0*/  LOP3.LUT R31, R10, R137, RZ, 0xc0, !PT ;  /* 0x000000890a1f7212 */ /* 0x000fe400078ec0ff */
[C---:B------:R-:W-:Y:S02]  /*dbd0*/  LOP3.LUT R10, R8.reuse, 0xffff, RZ, 0xc0, !PT ;  /* 0x0000ffff080a7812 */ /* 0x040fe400078ec0ff */
[----:B------:R-:W-:Y:S02]  /*dbe0*/  LOP3.LUT R13, R8, 0xff, RZ, 0xc0, !PT ;  /* 0x000000ff080d7812 */ /* 0x000fe400078ec0ff */
[----:B------:R-:W-:-:S02]  /*dbf0*/  LOP3.LUT R26, R39, R136, RZ, 0xc0, !PT ;  /* 0x00000088271a7212 */ /* 0x000fc400078ec0ff */
[----:B------:R-:W-:Y:S02]  /*dc00*/  SHF.R.U32.HI R8, RZ, 0x18, R8 ;  /* 0x00000018ff087819 */ /* 0x000fe40000011608 */
[----:B------:R-:W-:Y:S01]  /*dc10*/  LOP3.LUT R9, R9, 0xff, RZ, 0xc0, !PT ;  /* 0x000000ff09097812 */ /* 0x000fe200078ec0ff */
[----:B--2---:R-:W-:Y:S01]  /*dc20*/  IMAD.MOV.U32 R145, RZ, RZ, R38 ;  /* 0x000000ffff917224 */ /* 0x004fe200078e0026 */
[----:B------:R-:W-:-:S05]  /*dc30*/  LOP3.LUT R38, R135, UR6, RZ, 0x3c, !PT ;  /* 0x0000000687267c12 */ /* 0x000fca000f8e3cff */
[----:B------:R-:W-:Y:S01]  /*dc40*/  IMAD.WIDE.U32 R38, R38, -0x326172a9, RZ ;  /* 0xcd9e8d5726267825 */ /* 0x000fe200078e00ff */
[----:B------:R-:W-:Y:S01]  /*dc50*/  PRMT R9, R9, 0x5410, R8 ;  /* 0x0000541009097816 */ /* 0x000fe20000000008 */
[----:B------:R-:W-:-:S03]  /*dc60*/  HSET2.LE.AND R8, R27, R132, PT ;  /* 0x000000841b087233 */ /* 0x000fc60003803000 */
[----:B------:R-:W-:Y:S02]  /*dc70*/  LOP3.LUT R154, R39, UR28, R154, 0x96, !PT ;  /* 0x0000001c279a7c12 */ /* 0x000fe4000f8e969a */
[----:B------:R-:W-:Y:S02]  /*dc80*/  LOP3.LUT R27, R8, R133, RZ, 0xc0, !PT ;  /* 0x00000085081b7212 */ /* 0x000fe400078ec0ff */
[----:B------:R-:W-:Y:S01]  /*dc90*/  LOP3.LUT R8, R41, UR26, R38, 0x96, !PT ;  /* 0x0000001a29087c12 */ /* 0x000fe2000f8e9626 */
[----:B------:R-:W-:Y:S01]  /*dca0*/  IMAD.WIDE.U32 R154, R154, -0x2daee0ad, RZ ;  /* 0xd2511f539a9a7825 */ /* 0x000fe200078e00ff */
[----:B------:R-:W-:-:S03]  /*dcb0*/  SHF.R.U32.HI R10, RZ, 0x8, R10 ;  /* 0x00000008ff0a7819 */ /* 0x000fc6000001160a */
[----:B------:R-:W-:Y:S01]  /*dcc0*/  IMAD.WIDE.U32 R136, R8, -0x2daee0ad, RZ ;  /* 0xd2511f5308887825 */ /* 0x000fe200078e00ff */
[----:B------:R-:W-:Y:S02]  /*dcd0*/  LOP3.LUT R156, R155, UR25, R156, 0x96, !PT ;  /* 0x000000199b9c7c12 */ /* 0x000fe4000f8e969c */
[----:B------:R-:W-:Y:S02]  /*dce0*/  PRMT R13, R13, 0x5410, R10 ;  /* 0x000054100d0d7816 */ /* 0x000fe4000000000a */
[----:B------:R-:W-:Y:S01]  /*dcf0*/  LOP3.LUT R10, R137, UR23, R154, 0x96, !PT ;  /* 0x00000017890a7c12 */ /* 0x000fe2000f8e969a */
[----:B------:R-:W-:-:S04]  /*dd00*/  IMAD.WIDE.U32 R156, R156, -0x326172a9, RZ ;  /* 0xcd9e8d579c9c7825 */ /* 0x000fc800078e00ff */
[----:B------:R-:W-:Y:S01]  /*dd10*/  IMAD.WIDE.U32 R138, R10, -0x326172a9, RZ ;  /* 0xcd9e8d570a8a7825 */ /* 0x000fe200078e00ff */
[----:B------:R-:W-:-:S05]  /*dd20*/  LOP3.LUT R40, R157, UR24, R40, 0x96, !PT ;  /* 0x000000189d287c12 */ /* 0x000fca000f8e9628 */
[----:B------:R-:W-:Y:S01]  /*dd30*/  IMAD.WIDE.U32 R72, R40, -0x2daee0ad, RZ ;  /* 0xd2511f5328487825 */ /* 0x000fe200078e00ff */
[----:B------:R-:W-:-:S05]  /*dd40*/  LOP3.LUT R40, R139, UR21, R156, 0x96, !PT ;  /* 0x000000158b287c12 */ /* 0x000fca000f8e969c */
[----:B------:R-:W-:Y:S01]  /*dd50*/  IMAD.WIDE.U32 R40, R40, -0x2daee0ad, RZ ;  /* 0xd2511f5328287825 */ /* 0x000fe200078e00ff */
[----:B------:R-:W-:-:S04]  /*dd60*/  LOP3.LUT R8, R73, UR14, R136, 0x96, !PT ;  /* 0x0000000e49087c12 */ /* 0x000fc8000f8e9688 */
[----:B------:R-:W-:Y:S01]  /*dd70*/  LOP3.LUT R72, R41, UR5, R72, 0x96, !PT ;  /* 0x0000000529487c12 */ /* 0x000fe2000f8e9648 */
[----:B------:R-:W-:-:S04]  /*dd80*/  IMAD.WIDE.U32 R136, R8, -0x326172a9, RZ ;  /* 0xcd9e8d5708887825 */ /* 0x000fc800078e00ff */
[----:B------:R-:W-:Y:S01]  /*dd90*/  IMAD.WIDE.U32 R72, R72, -0x326172a9, RZ ;  /* 0xcd9e8d5748487825 */ /* 0x000fe200078e00ff */
[----:B------:R-:W-:-:S04]  /*dda0*/  LOP3.LUT R12, R12, 0xff, RZ, 0xc0, !PT ;  /* 0x000000ff0c0c7812 */ /* 0x000fc800078ec0ff */
[----:B------:R-:W-:Y:S01]  /*ddb0*/  LOP3.LUT R10, R73, UR30, R136, 0x96, !PT ;  /* 0x0000001e490a7c12 */ /* 0x000fe2000f8e9688 */
[----:B------:R-:W-:Y:S01]  /*ddc0*/  IMAD.MOV.U32 R155, RZ, RZ, R22 ;  /* 0x000000ffff9b7224 */ /* 0x000fe200078e0016 */
[----:B------:R-:W-:Y:S02]  /*ddd0*/  HSET2.LE.AND R22, R11, R132, PT ;  /* 0x000000840b167233 */ /* 0x000fe40003803000 */
[----:B------:R-:W-:Y:S02]  /*dde0*/  SHF.R.U32.HI R11, RZ, 0x10, R10 ;  /* 0x00000010ff0b7819 */ /* 0x000fe4000001160a */
[----:B------:R-:W-:Y:S02]  /*ddf0*/  PRMT R17, R12, 0x5410, R17 ;  /* 0x000054100c117816 */ /* 0x000fe40000000011 */
[----:B------:R-:W-:Y:S02]  /*de00*/  LOP3.LUT R8, R137, UR13, R138, 0x96, !PT ;  /* 0x0000000d89087c12 */ /* 0x000fe4000f8e968a */
[----:B------:R-:W-:-:S02]  /*de10*/  LOP3.LUT R12, R10, 0xffff, RZ, 0xc0, !PT ;  /* 0x0000ffff0a0c7812 */ /* 0x000fc400078ec0ff */
[----:B------:R-:W-:Y:S02]  /*de20*/  LOP3.LUT R137, R10, 0xff, RZ, 0xc0, !PT ;  /* 0x000000ff0a897812 */ /* 0x000fe400078ec0ff */
[----:B------:R-:W-:Y:S02]  /*de30*/  SHF.R.U32.HI R135, RZ, 0x18, R10 ;  /* 0x00000018ff877819 */ /* 0x000fe4000001160a */
[----:B------:R-:W-:-:S04]  /*de40*/  LOP3.LUT R10, R11, 0xff, RZ, 0xc0, !PT ;  /* 0x000000ff0b0a7812 */ /* 0x000fc800078ec0ff */
[----:B------:R-:W-:Y:S02]  /*de50*/  PRMT R135, R10, 0x5410, R135 ;  /* 0x000054100a877816 */ /* 0x000fe40000000087 */
[C---:B------:R-:W-:Y:S02]  /*de60*/  LOP3.LUT R10, R72.reuse, 0xffff, RZ, 0xc0, !PT ;  /* 0x0000ffff480a7812 */ /* 0x040fe400078ec0ff */
[----:B------:R-:W-:Y:S02]  /*de70*/  LOP3.LUT R41, R72, 0xff, RZ, 0xc0, !PT ;  /* 0x000000ff48297812 */ /* 0x000fe400078ec0ff */
[----:B------:R-:W-:Y:S02]  /*de80*/  SHF.R.U32.HI R10, RZ, 0x8, R10 ;  /* 0x00000008ff0a7819 */ /* 0x000fe4000001160a */
[----:B------:R-:W-:Y:S02]  /*de90*/  SHF.R.U32.HI R11, RZ, 0x10, R72 ;  /* 0x00000010ff0b7819 */ /* 0x000fe40000011648 */
[----:B------:R-:W-:-:S02]  /*dea0*/  PRMT R41, R41, 0x5410, R10 ;  /* 0x0000541029297816 */ /* 0x000fc4000000000a */
[----:B------:R-:W-:Y:S01]  /*deb0*/  SHF.R.U32.HI R10, RZ, 0x18, R72 ;  /* 0x00000018ff0a7819 */ /* 0x000fe20000011648 */
[----:B------:R-:W-:Y:S01]  /*dec0*/  IMAD.WIDE.U32 R72, R8, -0x2daee0ad, RZ ;  /* 0xd2511f5308487825 */ /* 0x000fe200078e00ff */
[----:B------:R-:W-:-:S04]  /*ded0*/  LOP3.LUT R11, R11, 0xff, RZ, 0xc0, !PT ;  /* 0x000000ff0b0b7812 */ /* 0x000fc800078ec0ff */
[----:B------:R-:W-:Y:S02]  /*dee0*/  LOP3.LUT R8, R73, UR29, R40, 0x96, !PT ;  /* 0x0000001d49087c12 */ /* 0x000fe4000f8e9628 */
[----:B------:R-:W-:Y:S02]  /*def0*/  PRMT R11, R11, 0x5410, R10 ;  /* 0x000054100b0b7816 */ /* 0x000fe4000000000a */
[C---:B------:R-:W-:Y:S01]  /*df00*/  LOP3.LUT R10, R8.reuse, 0xffff, RZ, 0xc0, !PT ;  /* 0x0000ffff080a7812 */ /* 0x040fe200078ec0ff */
[----:B------:R-:W-:Y:S01]  /*df10*/  IMAD.MOV.U32 R217, RZ, RZ, R48 ;  /* 0x000000ffffd97224 */ /* 0x000fe200078e0030 */
[--C-:B------:R-:W-:Y:S01]  /*df20*/  HSET2.LE.AND R14, R49, R132.reuse, PT ;  /* 0x00000084310e7233 */ /* 0x100fe20003803000 */
[----:B------:R-:W-:Y:S01]  /*df30*/  IMAD.WIDE.U32 R48, R101, -0x326172a9, RZ ;  /* 0xcd9e8d5765307825 */ /* 0x000fe200078e00ff */
[----:B------:R-:W-:Y:S01]  /*df40*/  SHF.R.U32.HI R10, RZ, 0x8, R10 ;  /* 0x00000008ff0a7819 */ /* 0x000fe2000001160a */
[--C-:B------:R-:W-:Y:S01]  /*df50*/  HSET2.LE.AND R21, R21, R132.reuse, PT ;  /* 0x0000008415157233 */ /* 0x100fe20003803000 */
[----:B------:R-:W-:Y:S01]  /*df60*/  LOP3.LUT R133, R8, 0xff, RZ, 0xc0, !PT ;  /* 0x000000ff08857812 */ /* 0x000fe200078ec0ff */
[--C-:B------:R-:W-:Y:S01]  /*df70*/  HSET2.LE.AND R15, R15, R132.reuse, PT ;  /* 0x000000840f0f7233 */ /* 0x100fe20003803000 */
[----:B------:R-:W-:Y:S01]  /*df80*/  IMAD.MOV.U32 R151, RZ, RZ, R24 ;  /* 0x000000ffff977224 */ /* 0x000fe200078e0018 */
[----:B------:R-:W-:Y:S01]  /*df90*/  LOP3.LUT R36, R49, R100, RZ, 0x3c, !PT ;  /* 0x0000006431247212 */ /* 0x000fe200078e3cff */
[----:B------:R-:W-:Y:S01]  /*dfa0*/  HSET2.LE.AND R24, R25, R132, PT ;  /* 0x0000008419187233 */ /* 0x000fe20003803000 */
[----:B------:R-:W-:-:S02]  /*dfb0*/  PRMT R133, R133, 0x5410, R10 ;  /* 0x0000541085857816 */ /* 0x000fc4000000000a */
[--C-:B------:R-:W-:Y:S02]  /*dfc0*/  SHF.R.U32.HI R10, RZ, 0x10, R8.reuse ;  /* 0x00000010ff0a7819 */ /* 0x100fe40000011608 */
[----:B------:R-:W-:Y:S01]  /*dfd0*/  SHF.R.U32.HI R77, RZ, 0x18, R8 ;  /* 0x00000018ff4d7819 */ /* 0x000fe20000011608 */
[--C-:B------:R-:W-:Y:S01]  /*dfe0*/  HSET2.LE.AND R20, R19, R132.reuse, PT ;  /* 0x0000008413147233 */ /* 0x100fe20003803000 */
[----:B------:R-:W-:Y:S02]  /*dff0*/  LOP3.LUT R8, R72, 0xffff, RZ, 0xc0, !PT ;  /* 0x0000ffff48087812 */ /* 0x000fe400078ec0ff */
[----:B------:R-:W-:Y:S01]  /*e000*/  LOP3.LUT R25, R21, R94, RZ, 0xc0, !PT ;  /* 0x0000005e15197212 */ /* 0x000fe200078ec0ff */
[--C-:B------:R-:W-:Y:S01]  /*e010*/  HSET2.LE.AND R19, R55, R132.reuse, PT ;  /* 0x0000008437137233 */ /* 0x100fe20003803000 */
[----:B------:R-:W-:Y:S01]  /*e020*/  LOP3.LUT R21, R15, R92, RZ, 0xc0, !PT ;  /* 0x0000005c0f157212 */ /* 0x000fe200078ec0ff */
[----:B------:R-:W-:Y:S01]  /*e030*/  HSET2.LE.AND R15, R37, R132, PT ;  /* 0x00000084250f7233 */ /* 0x000fe20003803000 */
[----:B------:R-:W-:Y:S01]  /*e040*/  IMAD.WIDE.U32 R36, R36, -0x2daee0ad, RZ ;  /* 0xd2511f5324247825 */ /* 0x000fe200078e00ff */
[----:B------:R-:W-:-:S02]  /*e050*/  SHF.R.U32.HI R8, RZ, 0x8, R8 ;  /* 0x00000008ff087819 */ /* 0x000fc40000011608 */
[----:B------:R-:W-:Y:S02]  /*e060*/  LOP3.LUT R73, R72, 0xff, RZ, 0xc0, !PT ;  /* 0x000000ff48497812 */ /* 0x000fe400078ec0ff */
[----:B------:R-:W-:Y:S01]  /*e070*/  SHF.R.U32.HI R71, RZ, 0x10, R72 ;  /* 0x00000010ff477819 */ /* 0x000fe20000011648 */
[----:B------:R-:W-:Y:S01]  /*e080*/  HSET2.LE.AND R18, R69, R132, PT ;  /* 0x0000008445127233 */ /* 0x000fe20003803000 */
[----:B------:R-:W-:Y:S02]  /*e090*/  LOP3.LUT R19, R19, R90, RZ, 0xc0, !PT ;  /* 0x0000005a13137212 */ /* 0x000fe400078ec0ff */
[----:B------:R-:W-:Y:S02]  /*e0a0*/  PRMT R73, R73, 0x5410, R8 ;  /* 0x0000541049497816 */ /* 0x000fe40000000008 */
[----:B------:R-:W-:Y:S02]  /*e0b0*/  LOP3.LUT R90, R37, UR27, R134, 0x96, !PT ;  /* 0x0000001b255a7c12 */ /* 0x000fe4000f8e9686 */
[----:B------:R-:W-:-:S02]  /*e0c0*/  SHF.R.U32.HI R8, RZ, 0x18, R72 ;  /* 0x00000018ff087819 */ /* 0x000fc40000011648 */
[----:B------:R-:W-:Y:S02]  /*e0d0*/  LOP3.LUT R71, R71, 0xff, RZ, 0xc0, !PT ;  /* 0x000000ff47477812 */ /* 0x000fe400078ec0ff */
[----:B------:R-:W-:Y:S01]  /*e0e0*/  LOP3.LUT R18, R18, R91, RZ, 0xc0, !PT ;  /* 0x0000005b12127212 */ /* 0x000fe200078ec0ff */
[----:B------:R-:W-:Y:S01]  /*e0f0*/  IMAD.WIDE.U32 R90, R90, -0x326172a9, RZ ;  /* 0xcd9e8d575a5a7825 */ /* 0x000fe200078e00ff */
[----:B------:R-:W-:Y:S02]  /*e100*/  PRMT R71, R71, 0x5410, R8 ;  /* 0x0000541047477816 */ /* 0x000fe40000000008 */
[----:B------:R-:W-:Y:S02]  /*e110*/  LOP3.LUT R8, R99, UR28, R48, 0x96, !PT ;  /* 0x0000001c63087c12 */ /* 0x000fe4000f8e9630 */
[----:B------:R-:W-:-:S03]  /*e120*/  LOP3.LUT R98, R91, UR26, R98, 0x96, !PT ;  /* 0x0000001a5b627c12 */ /* 0x000fc6000f8e9662 */
[----:B------:R-:W-:Y:S01]  /*e130*/  IMAD.WIDE.U32 R68, R8, -0x2daee0ad, RZ ;  /* 0xd2511f5308447825 */ /* 0x000fe200078e00ff */
[----:B------:R-:W-:-:S03]  /*e140*/  LOP3.LUT R10, R10, 0xff, RZ, 0xc0, !PT ;  /* 0x000000ff0a0a7812 */ /* 0x000fc600078ec0ff */
[----:B------:R-:W-:Y:S01]  /*e150*/  IMAD.WIDE.U32 R98, R98, -0x2daee0ad, RZ ;  /* 0xd2511f5362627825 */ /* 0x000fe200078e00ff */
[----:B------:R-:W-:Y:S02]  /*e160*/  LOP3.LUT R8, R69, UR25, R36, 0x96, !PT ;  /* 0x0000001945087c12 */ /* 0x000fe4000f8e9624 */
[----:B------:R-:W-:Y:S01]  /*e170*/  PRMT R77, R10, 0x5410, R77 ;  /* 0x000054100a4d7816 */ /* 0x000fe2000000004d */
[----:B------:R-:W-:Y:S01]  /*e180*/  IMAD.MOV.U32 R16, RZ, RZ, R54 ;  /* 0x000000ffff107224 */ /* 0x000fe200078e0036 */
[----:B------:R-:W-:Y:S01]  /*e190*/  LOP3.LUT R10, R99, UR23, R68, 0x96, !PT ;  /* 0x00000017630a7c12 */ /* 0x000fe2000f8e9644 */
[----:B------:R-:W-:-:S04]  /*e1a0*/  IMAD.WIDE.U32 R54, R8, -0x326172a9, RZ ;  /* 0xcd9e8d5708367825 */ /* 0x000fc800078e00ff */
[----:B------:R-:W-:Y:S01]  /*e1b0*/  IMAD.WIDE.U32 R68, R10, -0x326172a9, RZ ;  /* 0xcd9e8d570a447825 */ /* 0x000fe200078e00ff */
[----:B------:R-:W-:Y:S02]  /*e1c0*/  LOP3.LUT R8, R55, UR24, R90, 0x96, !PT ;  /* 0x0000001837087c12 */ /* 0x000fe4000f8e965a */
[----:B------:R-:W-:Y:S02]  /*e1d0*/  LOP3.LUT R14, R14, R87, RZ, 0xc0, !PT ;  /* 0x000000570e0e7212 */ /* 0x000fe400078ec0ff */
[----:B------:R-:W-:Y:S01]  /*e1e0*/  LOP3.LUT R15, R15, R86, RZ, 0xc0, !PT ;  /* 0x000000560f0f7212 */ /* 0x000fe200078ec0ff */
[----:B------:R-:W-:Y:S01]  /*e1f0*/  IMAD.WIDE.U32 R86, R8, -0x2daee0ad, RZ ;  /* 0xd2511f5308567825 */ /* 0x000fe200078e00ff */
[----:B------:R-:W-:-:S04]  /*e200*/  LOP3.LUT R10, R69, UR21, R54, 0x96, !PT ;  /* 0x00000015450a7c12 */ /* 0x000fc8000f8e9636 */
[----:B------:R-:W-:Y:S01]  /*e210*/  LOP3.LUT R8, R87, UR14, R98, 0x96, !PT ;  /* 0x0000000e57087c12 */ /* 0x000fe2000f8e9662 */
[----:B------:R-:W-:-:S05]  /*e220*/  IMAD.WIDE.U32 R54, R10, -0x2daee0ad, RZ ;  /* 0xd2511f530a367825 */ /* 0x000fca00078e00ff */
[----:B------:R-:W-:Y:S01]  /*e230*/  LOP3.LUT R10, R55, UR5, R86, 0x96, !PT ;  /* 0x00000005370a7c12 */ /* 0x000fe2000f8e9656 */
[----:B------:R-:W-:Y:S01]  /*e240*/  IMAD.WIDE.U32 R86, R8, -0x326172a9, RZ ;  /* 0xcd9e8d5708567825 */ /* 0x000fe200078e00ff */
[----:B------:R-:W-:-:S04]  /*e250*/  SHF.R.U32.HI R12, RZ, 0x8, R12 ;  /* 0x00000008ff0c7819 */ /* 0x000fc8000001160c */
[----:B------:R-:W-:Y:S01]  /*e260*/  LOP3.LUT R8, R87, UR13, R68, 0x96, !PT ;  /* 0x0000000d57087c12 */ /* 0x000fe2000f8e9644 */
[----:B------:R-:W-:Y:S01]  /*e270*/  IMAD.WIDE.U32 R68, R10, -0x326172a9, RZ ;  /* 0xcd9e8d570a447825 */ /* 0x000fe200078e00ff */
[----:B------:R-:W-:-:S04]  /*e280*/  PRMT R137, R137, 0x5410, R12 ;  /* 0x0000541089897816 */ /* 0x000fc8000000000c */
[C---:B------:R-:W-:Y:S02]  /*e290*/  LOP3.LUT R12, R68.reuse, 0xffff, RZ, 0xc0, !PT ;  /* 0x0000ffff440c7812 */ /* 0x040fe400078ec0ff */
[----:B------:R-:W-:Y:S02]  /*e2a0*/  LOP3.LUT R10, R69, UR30, R86, 0x96, !PT ;  /* 0x0000001e450a7c12 */ /* 0x000fe4000f8e9656 */
[----:B------:R-:W-:Y:S02]  /*e2b0*/  SHF.R.U32.HI R12, RZ, 0x8, R12 ;  /* 0x00000008ff0c7819 */ /* 0x000fe4000001160c */
[----:B------:R-:W-:Y:S02]  /*e2c0*/  LOP3.LUT R99, R68, 0xff, RZ, 0xc0, !PT ;  /* 0x000000ff44637812 */ /* 0x000fe400078ec0ff */
[----:B------:R-:W-:Y:S01]  /*e2d0*/  SHF.R.U32.HI R69, RZ, 0x10, R68 ;  /* 0x00000010ff457819 */ /* 0x000fe20000011644 */
[----:B------:R-:W-:Y:S01]  /*e2e0*/  IMAD.WIDE.U32 R86, R8, -0x2daee0ad, RZ ;  /* 0xd2511f5308567825 */ /* 0x000fe200078e00ff */
[----:B------:R-:W-:-:S02]  /*e2f0*/  PRMT R99, R99, 0x5410, R12 ;  /* 0x0000541063637816 */ /* 0x000fc4000000000c */
[----:B------:R-:W-:Y:S02]  /*e300*/  SHF.R.U32.HI R12, RZ, 0x18, R68 ;  /* 0x00000018ff0c7819 */ /* 0x000fe40000011644 */
[----:B------:R-:W-:-:S04]  /*e310*/  LOP3.LUT R69, R69, 0xff, RZ, 0xc0, !PT ;  /* 0x000000ff45457812 */ /* 0x000fc800078ec0ff */
[----:B------:R-:W-:Y:S02]  /*e320*/  PRMT R69, R69, 0x5410, R12 ;  /* 0x0000541045457816 */ /* 0x000fe4000000000c */
[----:B------:R-:W-:Y:S02]  /*e330*/  LOP3.LUT R12, R86, 0xffff, RZ, 0xc0, !PT ;  /* 0x0000ffff560c7812 */ /* 0x000fe400078ec0ff */
[----:B------:R-:W-:Y:S02]  /*e340*/  LOP3.LUT R22, R22, R97, RZ, 0xc0, !PT ;  /* 0x0000006116167212 */ /* 0x000fe400078ec0ff */
[----:B------:R-:W-:Y:S02]  /*e350*/  SHF.R.U32.HI R12, RZ, 0x8, R12 ;  /* 0x00000008ff0c7819 */ /* 0x000fe4000001160c */
[----:B------:R-:W-:Y:S02]  /*e360*/  LOP3.LUT R97, R86, 0xff, RZ, 0xc0, !PT ;  /* 0x000000ff56617812 */ /* 0x000fe400078ec0ff */
[----:B------:R-:W-:-:S02]  /*e370*/  SHF.R.U32.HI R55, RZ, 0x10, R86 ;  /* 0x00000010ff377819 */ /* 0x000fc40000011656 */
[----:B------:R-:W-:Y:S02]  /*e380*/  PRMT R97, R97, 0x5410, R12 ;  /* 0x0000541061617816 */ /* 0x000fe4000000000c */
[----:B------:R-:W-:Y:S02]  /*e390*/  SHF.R.U32.HI R12, RZ, 0x18, R86 ;  /* 0x00000018ff0c7819 */ /* 0x000fe40000011656 */
[----:B------:R-:W-:-:S04]  /*e3a0*/  LOP3.LUT R55, R55, 0xff, RZ, 0xc0, !PT ;  /* 0x000000ff37377812 */ /* 0x000fc800078ec0ff */
[----:B------:R-:W-:Y:S02]  /*e3b0*/  PRMT R55, R55, 0x5410, R12 ;  /* 0x0000541037377816 */ /* 0x000fe4000000000c */
[----:B------:R-:W-:Y:S02]  /*e3c0*/  LOP3.LUT R12, R10, 0xffff, RZ, 0xc0, !PT ;  /* 0x0000ffff0a0c7812 */ /* 0x000fe400078ec0ff */
[----:B------:R-:W-:Y:S02]  /*e3d0*/  LOP3.LUT R24, R24, R95, RZ, 0xc0, !PT ;  /* 0x0000005f18187212 */ /* 0x000fe400078ec0ff */
[----:B------:R-:W-:Y:S02]  /*e3e0*/  SHF.R.U32.HI R12, RZ, 0x8, R12 ;  /* 0x00000008ff0c7819 */ /* 0x000fe4000001160c */
[----:B------:R-:W-:Y:S02]  /*e3f0*/  LOP3.LUT R95, R10, 0xff, RZ, 0xc0, !PT ;  /* 0x000000ff0a5f7812 */ /* 0x000fe400078ec0ff */
[----:B------:R-:W-:-:S02]  /*e400*/  LOP3.LUT R8, R87, UR29, R54, 0x96, !PT ;  /* 0x0000001d57087c12 */ /* 0x000fc4000f8e9636 */
[----:B------:R-:W-:Y:S02]  /*e410*/  PRMT R95, R95, 0x5410, R12 ;  /* 0x000054105f5f7816 */ /* 0x000fe4000000000c */
[--C-:B------:R-:W-:Y:S02]  /*e420*/  SHF.R.U32.HI R12, RZ, 0x10, R10.reuse ;  /* 0x00000010ff0c7819 */ /* 0x100fe4000001160a */
[----:B------:R-:W-:Y:S02]  /*e430*/  SHF.R.U32.HI R37, RZ, 0x18, R10 ;  /* 0x00000018ff257819 */ /* 0x000fe4000001160a */
[----:B------:R-:W-:Y:S02]  /*e440*/  LOP3.LUT R10, R8, 0xffff, RZ, 0xc0, !PT ;  /* 0x0000ffff080a7812 */ /* 0x000fe400078ec0ff */
[----:B------:R-:W-:Y:S02]  /*e450*/  LOP3.LUT R20, R20, R93, RZ, 0xc0, !PT ;  /* 0x0000005d14147212 */ /* 0x000fe400078ec0ff */
[----:B------:R-:W-:-:S02]  /*e460*/  SHF.R.U32.HI R10, RZ, 0x8, R10 ;  /* 0x00000008ff0a7819 */ /* 0x000fc4000001160a */
[----:B------:R-:W-:Y:S01]  /*e470*/  LOP3.LUT R93, R8, 0xff, RZ, 0xc0, !PT ;  /* 0x000000ff085d7812 */ /* 0x000fe200078ec0ff */
[----:B------:R-:W-:-:S03]  /*e480*/  IMAD.MOV.U32 R68, RZ, RZ, R155 ;  /* 0x000000ffff447224 */ /* 0x000fc600078e009b */
[----:B------:R-:W-:Y:S02]  /*e490*/  PRMT R93, R93, 0x5410, R10 ;  /* 0x000054105d5d7816 */ /* 0x000fe4000000000a */
[----:B------:R-:W-:Y:S01]  /*e4a0*/  SHF.R.U32.HI R10, RZ, 0x10, R8 ;  /* 0x00000010ff0a7819 */ /* 0x000fe20000011608 */
[----:B------:R-:W-:Y:S01]  /*e4b0*/  IMAD.MOV.U32 R155, RZ, RZ, R16 ;  /* 0x000000ffff9b7224 */ /* 0x000fe200078e0010 */
[----:B------:R-:W-:Y:S01]  /*e4c0*/  LOP3.LUT R12, R12, 0xff, RZ, 0xc0, !PT ;  /* 0x000000ff0c0c7812 */ /* 0x000fe200078ec0ff */
[--C-:B------:R-:W-:Y:S01]  /*e4d0*/  HSET2.LE.AND R16, R53, R132.reuse, PT ;  /* 0x0000008435107233 */ /* 0x100fe20003803000 */
[----:B------:R-:W-:Y:S02]  /*e4e0*/  SHF.R.U32.HI R53, RZ, 0x18, R8 ;  /* 0x00000018ff357819 */ /* 0x000fe40000011608 */
[----:B------:R-:W-:Y:S02]  /*e4f0*/  LOP3.LUT R10, R10, 0xff, RZ, 0xc0, !PT ;  /* 0x000000ff0a0a7812 */ /* 0x000fe400078ec0ff */
[----:B------:R-:W-:Y:S01]  /*e500*/  PRMT R37, R12, 0x5410, R37 ;  /* 0x000054100c257816 */ /* 0x000fe20000000025 */
[--C-:B------:R-:W-:Y:S01]  /*e510*/  HSET2.LE.AND R12, R13, R132.reuse, PT ;  /* 0x000000840d0c7233 */ /* 0x100fe20003803000 */
[----:B------:R-:W-:Y:S01]  /*e520*/  PRMT R53, R10, 0x5410, R53 ;  /* 0x000054100a357816 */ /* 0x000fe20000000035 */
[----:B------:R-:W-:Y:S01]  /*e530*/  HSET2.LE.AND R13, R9, R132, PT ;  /* 0x00000084090d7233 */ /* 0x000fe20003803000 */
[----:B------:R-:W-:-:S02]  /*e540*/  LOP3.LUT R10, R47, UR28, R48, 0x96, !PT ;  /* 0x0000001c2f0a7c12 */ /* 0x000fc4000f8e9630 */
[----:B------:R-:W-:Y:S02]  /*e550*/  LOP3.LUT R12, R12, R83, RZ, 0xc0, !PT ;  /* 0x000000530c0c7212 */ /* 0x000fe400078ec0ff */
[----:B------:R-:W-:Y:S01]  /*e560*/  LOP3.LUT R13, R13, R82, RZ, 0xc0, !PT ;  /* 0x000000520d0d7212 */ /* 0x000fe200078ec0ff */
[----:B------:R-:W-:Y:S01]  /*e570*/  IMAD.WIDE.U32 R82, R10, -0x2daee0ad, RZ ;  /* 0xd2511f530a527825 */ /* 0x000fe200078e00ff */
[--C-:B------:R-:W-:Y:S01]  /*e580*/  HSET2.LE.AND R8, R137, R132.reuse, PT ;  /* 0x0000008489087233 */ /* 0x100fe20003803000 */
[----:B------:R-:W-:Y:S01]  /*e590*/  LOP3.LUT R46, R91, UR26, R46, 0x96, !PT ;  /* 0x0000001a5b2e7c12 */ /* 0x000fe2000f8e962e */
[----:B------:R-:W-:Y:S02]  /*e5a0*/  HSET2.LE.AND R9, R135, R132, PT ;  /* 0x0000008487097233 */ /* 0x000fe40003803000 */
[----:B------:R-:W-:Y:S02]  /*e5b0*/  LOP3.LUT R10, R83, UR25, R36, 0x96, !PT ;  /* 0x00000019530a7c12 */ /* 0x000fe4000f8e9624 */
[----:B------:R-:W-:-:S02]  /*e5c0*/  LOP3.LUT R8, R8, R81, RZ, 0xc0, !PT ;  /* 0x0000005108087212 */ /* 0x000fc400078ec0ff */
[----:B------:R-:W-:Y:S01]  /*e5d0*/  LOP3.LUT R9, R9, R80, RZ, 0xc0, !PT ;  /* 0x0000005009097212 */ /* 0x000fe200078ec0ff */
[----:B------:R-:W-:-:S04]  /*e5e0*/  IMAD.WIDE.U32 R80, R46, -0x2daee0ad, RZ ;  /* 0xd2511f532e507825 */ /* 0x000fc800078e00ff */
[----:B------:R-:W-:Y:S01]  /*e5f0*/  IMAD.WIDE.U32 R46, R10, -0x326172a9, RZ ;  /* 0xcd9e8d570a2e7825 */ /* 0x000fe200078e00ff */
[----:B------:R-:W-:-:S04]  /*e600*/  LOP3.LUT R40, R81, UR23, R82, 0x96, !PT ;  /* 0x0000001751287c12 */ /* 0x000fc8000f8e9652 */
        /* <DEDUP_REMOVED lines=10> */
[----:B------:R-:W-:-:S03]  /*e6b0*/  HSET2.LE.AND R23, R23, R132, PT ;  /* 0x0000008417177233 */ /* 0x000fc60003803000 */
[----:B------:R-:W-:Y:S01]  /*e6c0*/  IMAD.MOV.U32 R154, RZ, RZ, R142 ;  /* 0x000000ffff9a7224 */ /* 0x000fe200078e008e */
[C---:B------:R-:W-:Y:S01]  /*e6d0*/  LOP3.LUT R40, R80.reuse, 0xffff, RZ, 0xc0, !PT ;  /* 0x0000ffff50287812 */ /* 0x040fe200078ec0ff */
[----:B------:R-:W-:Y:S02]  /*e6e0*/  IMAD.MOV.U32 R142, RZ, RZ, R146 ;  /* 0x000000ffff8e7224 */ /* 0x000fe400078e0092 */
[----:B------:R-:W-:Y:S01]  /*e6f0*/  IMAD.MOV.U32 R146, RZ, RZ, R147 ;  /* 0x000000ffff927224 */ /* 0x000fe200078e0093 */
[----:B------:R-:W-:Y:S02]  /*e700*/  SHF.R.U32.HI R40, RZ, 0x8, R40 ;  /* 0x00000008ff287819 */ /* 0x000fe40000011628 */
[----:B------:R-:W-:Y:S01]  /*e710*/  LOP3.LUT R147, R80, 0xff, RZ, 0xc0, !PT ;  /* 0x000000ff50937812 */ /* 0x000fe200078ec0ff */
[----:B------:R-:W-:Y:S01]  /*e720*/  IMAD.MOV.U32 R157, RZ, RZ, R42 ;  /* 0x000000ffff9d7224 */ /* 0x000fe200078e002a */
[----:B------:R-:W-:Y:S01]  /*e730*/  LOP3.LUT R23, R23, R96, RZ, 0xc0, !PT ;  /* 0x0000006017177212 */ /* 0x000fe200078ec0ff */
[----:B------:R-:W-:Y:S01]  /*e740*/  IMAD.MOV.U32 R96, RZ, RZ, R145 ;  /* 0x000000ffff607224 */ /* 0x000fe200078e0091 */
[----:B------:R-:W-:-:S02]  /*e750*/  PRMT R147, R147, 0x5410, R40 ;  /* 0x0000541093937816 */ /* 0x000fc40000000028 */
[----:B------:R-:W-:Y:S02]  /*e760*/  LOP3.LUT R42, R81, UR30, R82, 0x96, !PT ;  /* 0x0000001e512a7c12 */ /* 0x000fe4000f8e9652 */
[--C-:B------:R-:W-:Y:S02]  /*e770*/  SHF.R.U32.HI R145, RZ, 0x10, R80.reuse ;  /* 0x00000010ff917819 */ /* 0x100fe40000011650 */
[----:B------:R-:W-:Y:S01]  /*e780*/  SHF.R.U32.HI R40, RZ, 0x18, R80 ;  /* 0x00000018ff287819 */ /* 0x000fe20000011650 */
[----:B------:R-:W-:-:S05]  /*e790*/  IMAD.WIDE.U32 R80, R10, -0x2daee0ad, RZ ;  /* 0xd2511f530a507825 */ /* 0x000fca00078e00ff */
[C---:B------:R-:W-:Y:S02]  /*e7a0*/  LOP3.LUT R10, R80.reuse, 0xffff, RZ, 0xc0, !PT ;  /* 0x0000ffff500a7812 */ /* 0x040fe400078ec0ff */
[----:B------:R-:W-:Y:S02]  /*e7b0*/  LOP3.LUT R47, R80, 0xff, RZ, 0xc0, !PT ;  /* 0x000000ff502f7812 */ /* 0x000fe400078ec0ff */
[----:B------:R-:W-:-:S04]  /*e7c0*/  SHF.R.U32.HI R10, RZ, 0x8, R10 ;  /* 0x00000008ff0a7819 */ /* 0x000fc8000001160a */
[----:B------:R-:W-:Y:S02]  /*e7d0*/  PRMT R47, R47, 0x5410, R10 ;  /* 0x000054102f2f7816 */ /* 0x000fe4000000000a */
[----:B------:R-:W-:Y:S01]  /*e7e0*/  SHF.R.U32.HI R10, RZ, 0x10, R80 ;  /* 0x00000010ff0a7819 */ /* 0x000fe20000011650 */
[----:B------:R-:W-:Y:S01]  /*e7f0*/  IMAD.MOV.U32 R156, RZ, RZ, R44 ;  /* 0x000000ffff9c7224 */ /* 0x000fe200078e002c */
[----:B------:R-:W-:Y:S01]  /*e800*/  SHF.R.U32.HI R49, RZ, 0x18, R80 ;  /* 0x00000018ff317819 */ /* 0x000fe20000011650 */
[----:B------:R-:W-:Y:S01]  /*e810*/  HSET2.LE.AND R44, R41, R132, PT ;  /* 0x00000084292c7233 */ /* 0x000fe20003803000 */
[----:B------:R-:W-:-:S04]  /*e820*/  LOP3.LUT R10, R10, 0xff, RZ, 0xc0, !PT ;  /* 0x000000ff0a0a7812 */ /* 0x000fc800078ec0ff */
[----:B------:R-:W-:Y:S02]  /*e830*/  PRMT R41, R10, 0x5410, R49 ;  /* 0x000054100a297816 */ /* 0x000fe40000000031 */
[----:B------:R-:W-:Y:S02]  /*e840*/  LOP3.LUT R10, R44, R79, RZ, 0xc0, !PT ;  /* 0x0000004f2c0a7212 */ /* 0x000fe400078ec0ff */
[C---:B------:R-:W-:Y:S02]  /*e850*/  LOP3.LUT R44, R42.reuse, 0xffff, RZ, 0xc0, !PT ;  /* 0x0000ffff2a2c7812 */ /* 0x040fe400078ec0ff */
[----:B------:R-:W-:Y:S01]  /*e860*/  LOP3.LUT R145, R145, 0xff, RZ, 0xc0, !PT ;  /* 0x000000ff91917812 */ /* 0x000fe200078ec0ff */
[----:B------:R-:W-:Y:S01]  /*e870*/  IMAD.MOV.U32 R138, RZ, RZ, R143 ;  /* 0x000000ffff8a7224 */ /* 0x000fe200078e008f */
[----:B------:R-:W-:Y:S02]  /*e880*/  SHF.R.U32.HI R44, RZ, 0x8, R44 ;  /* 0x00000008ff2c7819 */ /* 0x000fe4000001162c */
[----:B------:R-:W-:-:S02]  /*e890*/  LOP3.LUT R143, R42, 0xff, RZ, 0xc0, !PT ;  /* 0x000000ff2a8f7812 */ /* 0x000fc400078ec0ff */
[----:B------:R-:W-:Y:S02]  /*e8a0*/  PRMT R145, R145, 0x5410, R40 ;  /* 0x0000541091917816 */ /* 0x000fe40000000028 */
[----:B------:R-:W-:Y:S02]  /*e8b0*/  LOP3.LUT R40, R81, UR29, R46, 0x96, !PT ;  /* 0x0000001d51287c12 */ /* 0x000fe4000f8e962e */
[----:B------:R-:W-:Y:S02]  /*e8c0*/  PRMT R143, R143, 0x5410, R44 ;  /* 0x000054108f8f7816 */ /* 0x000fe4000000002c */
[--C-:B------:R-:W-:Y:S02]  /*e8d0*/  SHF.R.U32.HI R44, RZ, 0x10, R42.reuse ;  /* 0x00000010ff2c7819 */ /* 0x100fe4000001162a */
[----:B------:R-:W-:Y:S02]  /*e8e0*/  SHF.R.U32.HI R49, RZ, 0x18, R42 ;  /* 0x00000018ff317819 */ /* 0x000fe4000001162a */
[----:B------:R-:W-:-:S02]  /*e8f0*/  LOP3.LUT R42, R40, 0xffff, RZ, 0xc0, !PT ;  /* 0x0000ffff282a7812 */ /* 0x000fc400078ec0ff */
[----:B------:R-:W-:Y:S02]  /*e900*/  LOP3.LUT R87, R40, 0xff, RZ, 0xc0, !PT ;  /* 0x000000ff28577812 */ /* 0x000fe400078ec0ff */
[----:B------:R-:W-:Y:S01]  /*e910*/  SHF.R.U32.HI R42, RZ, 0x8, R42 ;  /* 0x00000008ff2a7819 */ /* 0x000fe2000001162a */
[----:B------:R-:W-:Y:S01]  /*e920*/  HSET2.LE.AND R73, R73, R132, PT ;  /* 0x0000008449497233 */ /* 0x000fe20003803000 */
[----:B------:R-:W-:Y:S02]  /*e930*/  LOP3.LUT R16, R16, R85, RZ, 0xc0, !PT ;  /* 0x0000005510107212 */ /* 0x000fe400078ec0ff */
[----:B------:R-:W-:Y:S02]  /*e940*/  PRMT R87, R87, 0x5410, R42 ;  /* 0x0000541057577816 */ /* 0x000fe4000000002a */
[--C-:B------:R-:W-:Y:S02]  /*e950*/  SHF.R.U32.HI R42, RZ, 0x10, R40.reuse ;  /* 0x00000010ff2a7819 */ /* 0x100fe40000011628 */
[----:B------:R-:W-:-:S02]  /*e960*/  SHF.R.U32.HI R85, RZ, 0x18, R40 ;  /* 0x00000018ff557819 */ /* 0x000fc40000011628 */
[--C-:B------:R-:W-:Y:S02]  /*e970*/  LOP3.LUT R40, R141, UR28, R48.reuse, 0x96, !PT ;  /* 0x0000001c8d287c12 */ /* 0x100fe4000f8e9630 */
[----:B------:R-:W-:Y:S01]  /*e980*/  LOP3.LUT R48, R39, UR28, R48, 0x96, !PT ;  /* 0x0000001c27307c12 */ /* 0x000fe2000f8e9630 */
[----:B------:R-:W-:Y:S01]  /*e990*/  IMAD.MOV.U32 R136, RZ, RZ, R144 ;  /* 0x000000ffff887224 */ /* 0x000fe200078e0090 */
[----:B------:R-:W-:Y:S01]  /*e9a0*/  LOP3.LUT R162, R73, R162, RZ, 0xc0, !PT ;  /* 0x000000a249a27212 */ /* 0x000fe200078ec0ff */
[----:B------:R-:W-:Y:S02]  /*e9b0*/  IMAD.MOV.U32 R144, RZ, RZ, R151 ;  /* 0x000000ffff907224 */ /* 0x000fe400078e0097 */
[----:B------:R-:W-:Y:S02]  /*e9c0*/  IMAD.MOV.U32 R98, RZ, RZ, R150 ;  /* 0x000000ffff627224 */ /* 0x000fe400078e0096 */
[----:B------:R-:W-:Y:S01]  /*e9d0*/  IMAD.WIDE.U32 R72, R40, -0x2daee0ad, RZ ;  /* 0xd2511f5328487825 */ /* 0x000fe200078e00ff */
[----:B------:R-:W-:-:S03]  /*e9e0*/  HSET2.LE.AND R11, R11, R132, PT ;  /* 0x000000840b0b7233 */ /* 0x000fc60003803000 */
[----:B------:R-:W-:Y:S01]  /*e9f0*/  IMAD.WIDE.U32 R150, R48, -0x2daee0ad, RZ ;  /* 0xd2511f5330967825 */ /* 0x000fe200078e00ff */
[----:B------:R-:W-:Y:S02]  /*ea00*/  LOP3.LUT R42, R42, 0xff, RZ, 0xc0, !PT ;  /* 0x000000ff2a2a7812 */ /* 0x000fe400078ec0ff */
[--C-:B------:R-:W-:Y:S02]  /*ea10*/  LOP3.LUT R40, R73, UR25, R36.reuse, 0x96, !PT ;  /* 0x0000001949287c12 */ /* 0x100fe4000f8e9624 */
[----:B------:R-:W-:Y:S02]  /*ea20*/  LOP3.LUT R36, R151, UR25, R36, 0x96, !PT ;  /* 0x0000001997247c12 */ /* 0x000fe4000f8e9624 */
[----:B------:R-:W-:Y:S01]  /*ea30*/  PRMT R85, R42, 0x5410, R85 ;  /* 0x000054102a557816 */ /* 0x000fe20000000055 */
[----:B------:R-:W-:Y:S01]  /*ea40*/  HSET2.LE.AND R42, R71, R132, PT ;  /* 0x00000084472a7233 */ /* 0x000fe20003803000 */
[----:B------:R-:W-:Y:S01]  /*ea50*/  LOP3.LUT R11, R11, R78, RZ, 0xc0, !PT ;  /* 0x0000004e0b0b7212 */ /* 0x000fe200078ec0ff */
[----:B------:R-:W-:Y:S01]  /*ea60*/  IMAD.MOV.U32 R94, RZ, RZ, R152 ;  /* 0x000000ffff5e7224 */ /* 0x000fe200078e0098 */
[C---:B------:R-:W-:Y:S01]  /*ea70*/  LOP3.LUT R38, R91.reuse, UR26, R38, 0x96, !PT ;  /* 0x0000001a5b267c12 */ /* 0x040fe2000f8e9626 */
[----:B------:R-:W-:Y:S01]  /*ea80*/  IMAD.MOV.U32 R92, RZ, RZ, R153 ;  /* 0x000000ffff5c7224 */ /* 0x000fe200078e0099 */
[----:B------:R-:W-:Y:S01]  /*ea90*/  LOP3.LUT R140, R91, UR26, R140, 0x96, !PT ;  /* 0x0000001a5b8c7c12 */ /* 0x000fe2000f8e968c */
[----:B------:R-:W-:Y:S01]  /*eaa0*/  IMAD.WIDE.U32 R78, R40, -0x326172a9, RZ ;  /* 0xcd9e8d57284e7825 */ /* 0x000fe200078e00ff */
[----:B------:R-:W-:-:S03]  /*eab0*/  LOP3.LUT R163, R42, R163, RZ, 0xc0, !PT ;  /* 0x000000a32aa37212 */ /* 0x000fc600078ec0ff */
        /* <DEDUP_REMOVED lines=8> */
[----:B------:R-:W-:Y:S01]  /*eb40*/  IMAD.MOV.U32 R90, RZ, RZ, R214 ;  /* 0x000000ffff5a7224 */ /* 0x000fe200078e00d6 */
[----:B------:R-:W-:Y:S01]  /*eb50*/  LOP3.LUT R36, R151, UR14, R134, 0x96, !PT ;  /* 0x0000000e97247c12 */ /* 0x000fe2000f8e9686 */
[----:B------:R-:W-:-:S04]  /*eb60*/  IMAD.WIDE.U32 R72, R40, -0x326172a9, RZ ;  /* 0xcd9e8d5728487825 */ /* 0x000fc800078e00ff */
[----:B------:R-:W-:Y:S01]  /*eb70*/  IMAD.WIDE.U32 R134, R38, -0x326172a9, RZ ;  /* 0xcd9e8d5726867825 */ /* 0x000fe200078e00ff */
[----:B------:R-:W-:-:S03]  /*eb80*/  LOP3.LUT R78, R73, UR21, R78, 0x96, !PT ;  /* 0x00000015494e7c12 */ /* 0x000fc6000f8e964e */
[----:B------:R-:W-:Y:S02]  /*eb90*/  IMAD.MOV.U32 R91, RZ, RZ, R215 ;  /* 0x000000ffff5b7224 */ /* 0x000fe400078e00d7 */
[----:B------:R-:W-:Y:S01]  /*eba0*/  IMAD.MOV.U32 R38, RZ, RZ, R90 ;  /* 0x000000ffff267224 */ /* 0x000fe200078e005a */
[----:B------:R-:W-:Y:S01]  /*ebb0*/  LOP3.LUT R90, R135, UR21, R152, 0x96, !PT ;  /* 0x00000015875a7c12 */ /* 0x000fe2000f8e9698 */
[----:B------:R-:W-:Y:S01]  /*ebc0*/  IMAD.MOV.U32 R39, RZ, RZ, R91 ;  /* 0x000000ffff277224 */ /* 0x000fe200078e005b */
[----:B------:R-:W-:Y:S01]  /*ebd0*/  LOP3.LUT R44, R44, 0xff, RZ, 0xc0, !PT ;  /* 0x000000ff2c2c7812 */ /* 0x000fe200078ec0ff */
[----:B------:R-:W-:Y:S01]  /*ebe0*/  IMAD.WIDE.U32 R80, R42, -0x2daee0ad, RZ ;  /* 0xd2511f532a507825 */ /* 0x000fe200078e00ff */
[----:B------:R-:W-:Y:S01]  /*ebf0*/  HSET2.LE.AND R133, R133, R132, PT ;  /* 0x0000008485857233 */ /* 0x000fe20003803000 */
[----:B------:R1:W5:Y:S02]  /*ec00*/  LDL.LU.64 R214, [R1+0x218] ;  /* 0x0002180001d67983 */ /* 0x0003640000300a00 */
[----:B------:R-:W-:-:S04]  /*ec10*/  IMAD.WIDE.U32 R78, R78, -0x2daee0ad, RZ ;  /* 0xd2511f534e4e7825 */ /* 0x000fc800078e00ff */
[----:B------:R-:W-:Y:S01]  /*ec20*/  IMAD.WIDE.U32 R90, R90, -0x2daee0ad, RZ ;  /* 0xd2511f535a5a7825 */ /* 0x000fe200078e00ff */
[----:B------:R-:W-:-:S03]  /*ec30*/  LOP3.LUT R40, R79, UR5, R80, 0x96, !PT ;  /* 0x000000054f287c12 */ /* 0x000fc6000f8e9650 */
[----:B------:R-:W-:Y:S02]  /*ec40*/  IMAD.MOV.U32 R152, RZ, RZ, R38 ;  /* 0x000000ffff987224 */ /* 0x000fe400078e0026 */
[----:B------:R-:W-:Y:S01]  /*ec50*/  IMAD.MOV.U32 R153, RZ, RZ, R39 ;  /* 0x000000ffff997224 */ /* 0x000fe200078e0027 */
[----:B------:R-:W-:Y:S01]  /*ec60*/  LOP3.LUT R38, R91, UR5, R150, 0x96, !PT ;  /* 0x000000055b267c12 */ /* 0x000fe2000f8e9696 */
[----:B------:R-:W-:Y:S02]  /*ec70*/  IMAD.MOV.U32 R150, RZ, RZ, R152 ;  /* 0x000000ffff967224 */ /* 0x000fe400078e0098 */
[----:B------:R-:W-:Y:S01]  /*ec80*/  IMAD.MOV.U32 R151, RZ, RZ, R153 ;  /* 0x000000ffff977224 */ /* 0x000fe200078e0099 */
[----:B------:R-:W-:Y:S01]  /*ec90*/  LOP3.LUT R42, R81, UR14, R140, 0x96, !PT ;  /* 0x0000000e512a7c12 */ /* 0x000fe2000f8e968c */
[----:B------:R-:W-:-:S04]  /*eca0*/  IMAD.WIDE.U32 R152, R36, -0x326172a9, RZ ;  /* 0xcd9e8d5724987825 */ /* 0x000fc800078e00ff */
[----:B------:R-:W-:Y:S01]  /*ecb0*/  IMAD.WIDE.U32 R80, R40, -0x326172a9, RZ ;  /* 0xcd9e8d5728507825 */ /* 0x000fe200078e00ff */
[----:B------:R-:W-:-:S03]  /*ecc0*/  LOP3.LUT R36, R153, UR13, R134, 0x96, !PT ;  /* 0x0000000d99247c12 */ /* 0x000fc6000f8e9686 */
[----:B------:R-:W-:Y:S01]  /*ecd0*/  IMAD.WIDE.U32 R82, R42, -0x326172a9, RZ ;  /* 0xcd9e8d572a527825 */ /* 0x000fe200078e00ff */
[----:B------:R-:W-:-:S03]  /*ece0*/  LOP3.LUT R42, R80, 0xffff, RZ, 0xc0, !PT ;  /* 0x0000ffff502a7812 */ /* 0x000fc600078ec0ff */
[----:B------:R-:W-:Y:S02]  /*ecf0*/  IMAD.MOV.U32 R134, RZ, RZ, R150 ;  /* 0x000000ffff867224 */ /* 0x000fe400078e0096 */
[----:B------:R-:W-:Y:S02]  /*ed00*/  IMAD.MOV.U32 R135, RZ, RZ, R151 ;  /* 0x000000ffff877224 */ /* 0x000fe400078e0097 */
[----:B------:R-:W-:Y:S01]  /*ed10*/  IMAD.WIDE.U32 R150, R38, -0x326172a9, RZ ;  /* 0xcd9e8d5726967825 */ /* 0x000fe200078e00ff */
[----:B------:R-:W-:Y:S02]  /*ed20*/  SHF.R.U32.HI R42, RZ, 0x8, R42 ;  /* 0x00000008ff2a7819 */ /* 0x000fe4000001162a */
[----:B------:R-:W-:Y:S01]  /*ed30*/  LOP3.LUT R141, R80, 0xff, RZ, 0xc0, !PT ;  /* 0x000000ff508d7812 */ /* 0x000fe200078ec0ff */
[----:B------:R-:W-:Y:S01]  /*ed40*/  IMAD.MOV.U32 R38, RZ, RZ, R134 ;  /* 0x000000ffff267224 */ /* 0x000fe200078e0086 */
[----:B------:R-:W-:Y:S02]  /*ed50*/  SHF.R.U32.HI R79, RZ, 0x10, R80 ;  /* 0x00000010ff4f7819 */ /* 0x000fe40000011650 */
[----:B------:R-:W-:Y:S01]  /*ed60*/  LOP3.LUT R134, R151, UR30, R152, 0x96, !PT ;  /* 0x0000001e97867c12 */ /* 0x000fe2000f8e9698 */
[----:B------:R-:W-:Y:S01]  /*ed70*/  IMAD.MOV.U32 R152, RZ, RZ, R38 ;  /* 0x000000ffff987224 */ /* 0x000fe200078e0026 */
[----:B------:R-:W-:-:S02]  /*ed80*/  LOP3.LUT R40, R81, UR30, R82, 0x96, !PT ;  /* 0x0000001e51287c12 */ /* 0x000fc4000f8e9652 */
[----:B------:R-:W-:Y:S02]  /*ed90*/  PRMT R141, R141, 0x5410, R42 ;  /* 0x000054108d8d7816 */ /* 0x000fe4000000002a */
[----:B------:R-:W-:Y:S02]  /*eda0*/  LOP3.LUT R38, R150, 0xffff, RZ, 0xc0, !PT ;  /* 0x0000ffff96267812 */ /* 0x000fe400078ec0ff */
[----:B------:R-:W-:Y:S02]  /*edb0*/  SHF.R.U32.HI R42, RZ, 0x18, R80 ;  /* 0x00000018ff2a7819 */ /* 0x000fe40000011650 */
[----:B------:R-:W-:Y:S01]  /*edc0*/  LOP3.LUT R79, R79, 0xff, RZ, 0xc0, !PT ;  /* 0x000000ff4f4f7812 */ /* 0x000fe200078ec0ff */
[----:B------:R-:W-:Y:S01]  /*edd0*/  IMAD.MOV.U32 R39, RZ, RZ, R135 ;  /* 0x000000ffff277224 */ /* 0x000fe200078e0087 */
[----:B------:R-:W-:Y:S02]  /*ede0*/  LOP3.LUT R72, R83, UR13, R72, 0x96, !PT ;  /* 0x0000000d53487c12 */ /* 0x000fe4000f8e9648 */
[----:B------:R-:W-:-:S02]  /*edf0*/  SHF.R.U32.HI R81, RZ, 0x10, R40 ;  /* 0x00000010ff517819 */ /* 0x000fc40000011628 */
[----:B------:R-:W-:Y:S02]  /*ee00*/  SHF.R.U32.HI R38, RZ, 0x8, R38 ;  /* 0x00000008ff267819 */ /* 0x000fe40000011626 */
[----:B------:R-:W-:Y:S02]  /*ee10*/  LOP3.LUT R135, R150, 0xff, RZ, 0xc0, !PT ;  /* 0x000000ff96877812 */ /* 0x000fe400078ec0ff */
[----:B------:R-:W-:Y:S02]  /*ee20*/  PRMT R79, R79, 0x5410, R42 ;  /* 0x000054104f4f7816 */ /* 0x000fe4000000002a */
[----:B------:R-:W-:Y:S01]  /*ee30*/  SHF.R.U32.HI R91, RZ, 0x10, R150 ;  /* 0x00000010ff5b7819 */ /* 0x000fe20000011696 */
[----:B------:R-:W-:Y:S01]  /*ee40*/  IMAD.WIDE.U32 R72, R72, -0x2daee0ad, RZ ;  /* 0xd2511f5348487825 */ /* 0x000fe200078e00ff */
[C---:B------:R-:W-:Y:S02]  /*ee50*/  LOP3.LUT R42, R40.reuse, 0xffff, RZ, 0xc0, !PT ;  /* 0x0000ffff282a7812 */ /* 0x040fe400078ec0ff */
[----:B------:R-:W-:-:S02]  /*ee60*/  LOP3.LUT R83, R40, 0xff, RZ, 0xc0, !PT ;  /* 0x000000ff28537812 */ /* 0x000fc400078ec0ff */
[----:B------:R-:W-:Y:S02]  /*ee70*/  SHF.R.U32.HI R40, RZ, 0x18, R40 ;  /* 0x00000018ff287819 */ /* 0x000fe40000011628 */
[----:B------:R-:W-:Y:S02]  /*ee80*/  LOP3.LUT R81, R81, 0xff, RZ, 0xc0, !PT ;  /* 0x000000ff51517812 */ /* 0x000fe400078ec0ff */
[----:B------:R-:W-:Y:S02]  /*ee90*/  PRMT R135, R135, 0x5410, R38 ;  /* 0x0000541087877816 */ /* 0x000fe40000000026 */
[----:B------:R-:W-:Y:S02]  /*eea0*/  SHF.R.U32.HI R38, RZ, 0x18, R150 ;  /* 0x00000018ff267819 */ /* 0x000fe40000011696 */
[----:B------:R-:W-:Y:S02]  /*eeb0*/  LOP3.LUT R91, R91, 0xff, RZ, 0xc0, !PT ;  /* 0x000000ff5b5b7812 */ /* 0x000fe400078ec0ff */
[----:B------:R-:W-:Y:S01]  /*eec0*/  PRMT R81, R81, 0x5410, R40 ;  /* 0x0000541051517816 */ /* 0x000fe20000000028 */
[----:B------:R-:W-:Y:S01]  /*eed0*/  IMAD.MOV.U32 R153, RZ, RZ, R39 ;  /* 0x000000ffff997224 */ /* 0x000fe200078e0027 */
[----:B------:R-:W-:-:S02]  /*eee0*/  LOP3.LUT R40, R73, UR29, R78, 0x96, !PT ;  /* 0x0000001d49287c12 */ /* 0x000fc4000f8e964e */
[----:B------:R-:W-:Y:S01]  /*eef0*/  PRMT R91, R91, 0x5410, R38 ;  /* 0x000054105b5b7816 */ /* 0x000fe20000000026 */
[----:B------:R-:W-:Y:S01]  /*ef00*/  IMAD.WIDE.U32 R38, R36, -0x2daee0ad, RZ ;  /* 0xd2511f5324267825 */ /* 0x000fe200078e00ff */
[----:B------:R-:W-:Y:S02]  /*ef10*/  SHF.R.U32.HI R42, RZ, 0x8, R42 ;  /* 0x00000008ff2a7819 */ /* 0x000fe4000001162a */
[----:B------:R-:W-:Y:S02]  /*ef20*/  SHF.R.U32.HI R139, RZ, 0x10, R40 ;  /* 0x00000010ff8b7819 */ /* 0x000fe40000011628 */
[----:B------:R-:W-:Y:S01]  /*ef30*/  PRMT R49, R44, 0x5410, R49 ;  /* 0x000054102c317816 */ /* 0x000fe20000000031 */
[----:B------:R-:W-:Y:S01]  /*ef40*/  HSET2.LE.AND R44, R77, R132, PT ;  /* 0x000000844d2c7233 */ /* 0x000fe20003803000 */
[----:B------:R-:W-:Y:S02]  /*ef50*/  PRMT R83, R83, 0x5410, R42 ;  /* 0x0000541053537816 */ /* 0x000fe4000000002a */
[----:B------:R-:W-:-:S02]  /*ef60*/  LOP3.LUT R42, R40, 0xffff, RZ, 0xc0, !PT ;  /* 0x0000ffff282a7812 */ /* 0x000fc400078ec0ff */
[----:B------:R-:W-:Y:S02]  /*ef70*/  LOP3.LUT R77, R40, 0xff, RZ, 0xc0, !PT ;  /* 0x000000ff284d7812 */ /* 0x000fe400078ec0ff */
[C---:B------:R-:W-:Y:S02]  /*ef80*/  LOP3.LUT R36, R38.reuse, 0xffff, RZ, 0xc0, !PT ;  /* 0x0000ffff26247812 */ /* 0x040fe400078ec0ff */
[----:B------:R-:W-:Y:S02]  /*ef90*/  SHF.R.U32.HI R40, RZ, 0x18, R40 ;  /* 0x00000018ff287819 */ /* 0x000fe40000011628 */
[----:B------:R-:W-:Y:S01]  /*efa0*/  LOP3.LUT R139, R139, 0xff, RZ, 0xc0, !PT ;  /* 0x000000ff8b8b7812 */ /* 0x000fe200078ec0ff */
[----:B------:R-:W-:Y:S01]  /*efb0*/  HSET2.LE.AND R99, R99, R132, PT ;  /* 0x0000008463637233 */ /* 0x000fe20003803000 */
[----:B------:R-:W-:Y:S02]  /*efc0*/  SHF.R.U32.HI R36, RZ, 0x8, R36 ;  /* 0x00000008ff247819 */ /* 0x000fe40000011624 */
[----:B------:R-:W-:-:S02]  /*efd0*/  LOP3.LUT R71, R38, 0xff, RZ, 0xc0, !PT ;  /* 0x000000ff26477812 */ /* 0x000fc400078ec0ff */
[----:B------:R-:W-:Y:S02]  /*efe0*/  PRMT R139, R139, 0x5410, R40 ;  /* 0x000054108b8b7816 */ /* 0x000fe40000000028 */
[----:B------:R-:W-:Y:S02]  /*eff0*/  LOP3.LUT R40, R72, 0xffff, RZ, 0xc0, !PT ;  /* 0x0000ffff48287812 */ /* 0x000fe400078ec0ff */
[----:B------:R-:W-:Y:S02]  /*f000*/  LOP3.LUT R160, R133, R160, RZ, 0xc0, !PT ;  /* 0x000000a085a07212 */ /* 0x000fe400078ec0ff */
[----:B------:R-:W-:Y:S02]  /*f010*/  LOP3.LUT R133, R39, UR29, R90, 0x96, !PT ;  /* 0x0000001d27857c12 */ /* 0x000fe4000f8e965a */
[----:B------:R-:W-:Y:S02]  /*f020*/  PRMT R71, R71, 0x5410, R36 ;  /* 0x0000541047477816 */ /* 0x000fe40000000024 */
[----:B------:R-:W-:-:S02]  /*f030*/  SHF.R.U32.HI R36, RZ, 0x10, R38 ;  /* 0x00000010ff247819 */ /* 0x000fc40000011626 */
[----:B------:R-:W-:Y:S01]  /*f040*/  SHF.R.U32.HI R39, RZ, 0x18, R38 ;  /* 0x00000018ff277819 */ /* 0x000fe20000011626 */
[----:B------:R-:W-:Y:S01]  /*f050*/  HSET2.LE.AND R97, R97, R132, PT ;  /* 0x0000008461617233 */ /* 0x000fe20003803000 */
[----:B------:R-:W-:Y:S02]  /*f060*/  SHF.R.U32.HI R40, RZ, 0x8, R40 ;  /* 0x00000008ff287819 */ /* 0x000fe40000011628 */
[----:B------:R-:W-:Y:S02]  /*f070*/  LOP3.LUT R137, R72, 0xff, RZ, 0xc0, !PT ;  /* 0x000000ff48897812 */ /* 0x000fe400078ec0ff */
[----:B------:R-:W-:Y:S01]  /*f080*/  LOP3.LUT R38, R99, R70, RZ, 0xc0, !PT ;  /* 0x0000004663267212 */ /* 0x000fe200078ec0ff */
[----:B------:R-:W-:Y:S02]  /*f090*/  IMAD.MOV.U32 R70, RZ, RZ, R218 ;  /* 0x000000ffff467224 */ /* 0x000fe400078e00da */
[----:B------:R-:W-:Y:S01]  /*f0a0*/  IMAD.SHL.U32 R218, R4, 0x2, RZ ;  /* 0x0000000204da7824 */ /* 0x000fe200078e00ff */
[----:B------:R-:W-:Y:S01]  /*f0b0*/  PRMT R137, R137, 0x5410, R40 ;  /* 0x0000541089897816 */ /* 0x000fe20000000028 */
[----:B------:R-:W-:Y:S01]  /*f0c0*/  IMAD.MOV.U32 R140, RZ, RZ, R98 ;  /* 0x000000ffff8c7224 */ /* 0x000fe200078e0062 */
[----:B------:R-:W-:-:S02]  /*f0d0*/  SHF.R.U32.HI R73, RZ, 0x10, R72 ;  /* 0x00000010ff497819 */ /* 0x000fc40000011648 */
[----:B------:R-:W-:Y:S01]  /*f0e0*/  SHF.R.U32.HI R40, RZ, 0x18, R72 ;  /* 0x00000018ff287819 */ /* 0x000fe20000011648 */
[----:B------:R-:W-:Y:S01]  /*f0f0*/  IMAD.MOV.U32 R72, RZ, RZ, R96 ;  /* 0x000000ffff487224 */ /* 0x000fe200078e0060 */
[----:B------:R-:W-:Y:S02]  /*f100*/  LOP3.LUT R54, R97, R66, RZ, 0xc0, !PT ;  /* 0x0000004261367212 */ /* 0x000fe400078ec0ff */
[----:B------:R-:W2:Y:S01]  /*f110*/  LDSM.16.MT88.4 R96, [R218+0x4000] ;  /* 0x00400000da60783b */ /* 0x000ea20000004200 */
[--C-:B------:R-:W-:Y:S01]  /*f120*/  HSET2.LE.AND R4, R37, R132.reuse, PT ;  /* 0x0000008425047233 */ /* 0x100fe20003803000 */
[----:B------:R-:W-:Y:S01]  /*f130*/  LOP3.LUT R73, R73, 0xff, RZ, 0xc0, !PT ;  /* 0x000000ff49497812 */ /* 0x000fe200078ec0ff */
[--C-:B------:R-:W-:Y:S01]  /*f140*/  HSET2.LE.AND R55, R55, R132.reuse, PT ;  /* 0x0000008437377233 */ /* 0x100fe20003803000 */
[----:B------:R-:W-:Y:S01]  /*f150*/  LOP3.LUT R36, R36, 0xff, RZ, 0xc0, !PT ;  /* 0x000000ff24247812 */ /* 0x000fe200078ec0ff */
[--C-:B------:R-:W-:Y:S01]  /*f160*/  HSET2.LE.AND R95, R95, R132.reuse, PT ;  /* 0x000000845f5f7233 */ /* 0x100fe20003803000 */
[----:B------:R-:W-:Y:S01]  /*f170*/  LOP3.LUT R37, R4, R57, RZ, 0xc0, !PT ;  /* 0x0000003904257212 */ /* 0x000fe200078ec0ff */
[--C-:B------:R-:W-:Y:S01]  /*f180*/  HSET2.LE.AND R4, R53, R132.reuse, PT ;  /* 0x0000008435047233 */ /* 0x100fe20003803000 */
[----:B------:R-:W-:Y:S01]  /*f190*/  PRMT R73, R73, 0x5410, R40 ;  /* 0x0000541049497816 */ /* 0x000fe20000000028 */
[--C-:B------:R-:W-:Y:S01]  /*f1a0*/  HSET2.LE.AND R40, R69, R132.reuse, PT ;  /* 0x0000008445287233 */ /* 0x100fe20003803000 */
[----:B------:R-:W-:Y:S01]  /*f1b0*/  PRMT R69, R36, 0x5410, R39 ;  /* 0x0000541024457816 */ /* 0x000fe20000000027 */
[----:B------:R-:W-:Y:S01]  /*f1c0*/  IMAD.MOV.U32 R80, RZ, RZ, R94 ;  /* 0x000000ffff507224 */ /* 0x000fe200078e005e */
[----:B------:R-:W-:Y:S01]  /*f1d0*/  LOP3.LUT R55, R55, R62, RZ, 0xc0, !PT ;  /* 0x0000003e37377212 */ /* 0x000fe200078ec0ff */
[----:B------:R-:W-:Y:S01]  /*f1e0*/  IMAD.MOV.U32 R62, RZ, RZ, R50 ;  /* 0x000000ffff3e7224 */ /* 0x000fe200078e0032 */
[----:B------:R-:W-:Y:S01]  /*f1f0*/  LOP3.LUT R36, R95, R58, RZ, 0xc0, !PT ;  /* 0x0000003a5f247212 */ /* 0x000fe200078ec0ff */
[--C-:B------:R-:W-:Y:S01]  /*f200*/  HSET2.LE.AND R93, R93, R132.reuse, PT ;  /* 0x000000845d5d7233 */ /* 0x100fe20003803000 */
[----:B------:R-:W-:Y:S01]  /*f210*/  IMAD.MOV.U32 R94, RZ, RZ, R170 ;  /* 0x000000ffff5e7224 */ /* 0x000fe200078e00aa */
[--C-:B------:R-:W-:Y:S01]  /*f220*/  HSET2.LE.AND R50, R147, R132.reuse, PT ;  /* 0x0000008493327233 */ /* 0x100fe20003803000 */
[----:B------:R-:W-:Y:S01]  /*f230*/  IMAD.MOV.U32 R95, RZ, RZ, R171 ;  /* 0x000000ffff5f7224 */ /* 0x000fe200078e00ab */
[----:B------:R-:W-:Y:S01]  /*f240*/  LOP3.LUT R53, R4, R63, RZ, 0xc0, !PT ;  /* 0x0000003f04357212 */ /* 0x000fe200078ec0ff */
[--C-:B------:R-:W-:Y:S01]  /*f250*/  HSET2.LE.AND R4, R41, R132.reuse, PT ;  /* 0x0000008429047233 */ /* 0x100fe20003803000 */
[----:B------:R-:W-:Y:S01]  /*f260*/  IMAD.MOV.U32 R90, RZ, RZ, R217 ;  /* 0x000000ffff5a7224 */ /* 0x000fe200078e00d9 */
[--C-:B------:R-:W-:Y:S01]  /*f270*/  HSET2.LE.AND R49, R49, R132.reuse, PT ;  /* 0x0000008431317233 */ /* 0x100fe20003803000 */
[----:B------:R-:W-:Y:S01]  /*f280*/  IMAD.MOV.U32 R66, RZ, RZ, R52 ;  /* 0x000000ffff427224 */ /* 0x000fe200078e0034 */
[--C-:B------:R-:W-:Y:S01]  /*f290*/  HSET2.LE.AND R17, R17, R132.reuse, PT ;  /* 0x0000008411117233 */ /* 0x100fe20003803000 */
[----:B------:R-:W-:Y:S01]  /*f2a0*/  IMAD R217, R5, 0x2, R218 ;  /* 0x0000000205d97824 */ /* 0x000fe200078e02da */
[----:B------:R-:W-:Y:S01]  /*f2b0*/  LOP3.LUT R39, R40, R65, RZ, 0xc0, !PT ;  /* 0x0000004128277212 */ /* 0x000fe200078ec0ff */
[----:B------:R-:W-:Y:S01]  /*f2c0*/  IMAD.MOV.U32 R82, RZ, RZ, R92 ;  /* 0x000000ffff527224 */ /* 0x000fe200078e005c */
[----:B------:R-:W-:Y:S01]  /*f2d0*/  LOP3.LUT R52, R93, R64, RZ, 0xc0, !PT ;  /* 0x000000405d347212 */ /* 0x000fe200078ec0ff */
[----:B------:R-:W-:Y:S01]  /*f2e0*/  IMAD.MOV.U32 R64, RZ, RZ, R94 ;  /* 0x000000ffff407224 */ /* 0x000fe200078e005e */
[----:B------:R-:W-:Y:S01]  /*f2f0*/  LOP3.LUT R50, R50, R59, RZ, 0xc0, !PT ;  /* 0x0000003b32327212 */ /* 0x000fe200078ec0ff */
[----:B------:R-:W-:Y:S01]  /*f300*/  IMAD.MOV.U32 R65, RZ, RZ, R95 ;  /* 0x000000ffff417224 */ /* 0x000fe200078e005f */
[----:B------:R-:W-:Y:S01]  /*f310*/  LOP3.LUT R59, R4, R43, RZ, 0xc0, !PT ;  /* 0x0000002b043b7212 */ /* 0x000fe200078ec0ff */
[----:B------:R-:W3:Y:S01]  /*f320*/  LDSM.16.MT88.4 R92, [R218+0x4400] ;  /* 0x00440000da5c783b */ /* 0x000ee20000004200 */
[----:B------:R-:W-:Y:S01]  /*f330*/  LOP3.LUT R49, R49, R56, RZ, 0xc0, !PT ;  /* 0x0000003831317212 */ /* 0x000fe200078ec0ff */
[--C-:B------:R-:W-:Y:S01]  /*f340*/  HSET2.LE.AND R56, R87, R132.reuse, PT ;  /* 0x0000008457387233 */ /* 0x100fe20003803000 */
[----:B------:R-:W-:Y:S01]  /*f350*/  LOP3.LUT R17, R17, R84, RZ, 0xc0, !PT ;  /* 0x0000005411117212 */ /* 0x000fe200078ec0ff */
[----:B------:R-:W-:-:S02]  /*f360*/  HSET2.LE.AND R4, R85, R132, PT ;  /* 0x0000008455047233 */ /* 0x000fc40003803000 */
[----:B------:R-:W4:Y:S01]  /*f370*/  LDSM.16.MT88.4 R84, [R217+0x4000] ;  /* 0x00400000d954783b */ /* 0x000f220000004200 */
[--C-:B------:R-:W-:Y:S01]  /*f380*/  HSET2.LE.AND R40, R145, R132.reuse, PT ;  /* 0x0000008491287233 */ /* 0x100fe20003803000 */
[----:B------:R-:W-:Y:S01]  /*f390*/  SHF.R.U32.HI R42, RZ, 0x8, R42 ;  /* 0x00000008ff2a7819 */ /* 0x000fe2000001162a */
[--C-:B------:R-:W-:Y:S02]  /*f3a0*/  HSET2.LE.AND R58, R47, R132.reuse, PT ;  /* 0x000000842f3a7233 */ /* 0x100fe40003803000 */
[----:B------:R-:W-:Y:S01]  /*f3b0*/  HSET2.LE.AND R79, R79, R132, PT ;  /* 0x000000844f4f7233 */ /* 0x000fe20003803000 */
[----:B------:R-:W-:Y:S02]  /*f3c0*/  LOP3.LUT R161, R44, R161, RZ, 0xc0, !PT ;  /* 0x000000a12ca17212 */ /* 0x000fe400078ec0ff */
[----:B------:R-:W-:Y:S02]  /*f3d0*/  PRMT R77, R77, 0x5410, R42 ;  /* 0x000054104d4d7816 */ /* 0x000fe4000000002a */
[----:B------:R-:W-:-:S02]  /*f3e0*/  LOP3.LUT R51, R40, R51, RZ, 0xc0, !PT ;  /* 0x0000003328337212 */ /* 0x000fc400078ec0ff */
[----:B------:R-:W-:Y:S01]  /*f3f0*/  LOP3.LUT R58, R58, R45, RZ, 0xc0, !PT ;  /* 0x0000002d3a3a7212 */ /* 0x000fe200078ec0ff */
[----:B--2---:R-:W-:Y:S01]  /*f400*/  HMMA.16816.F32 R40, R36, R96, RZ ;  /* 0x000000602428723c */ /* 0x004fe200000018ff */
[----:B------:R-:W-:Y:S01]  /*f410*/  LOP3.LUT R79, R79, R66, RZ, 0xc0, !PT ;  /* 0x000000424f4f7212 */ /* 0x000fe200078ec0ff */
[----:B------:R-:W-:Y:S01]  /*f420*/  HSET2.LE.AND R78, R141, R132, PT ;  /* 0x000000848d4e7233 */ /* 0x000fe20003803000 */
[----:B------:R-:W-:Y:S02]  /*f430*/  IMAD.MOV.U32 R66, RZ, RZ, R70 ;  /* 0x000000ffff427224 */ /* 0x000fe400078e0046 */
[----:B------:R-:W-:-:S03]  /*f440*/  IMAD.MOV.U32 R70, RZ, RZ, R90 ;  /* 0x000000ffff467224 */ /* 0x000fc600078e005a */
[----:B------:R-:W-:Y:S01]  /*f450*/  HMMA.16816.F32 R44, R32, R96, RZ ;  /* 0x00000060202c723c */ /* 0x000fe200000018ff */
[----:B------:R-:W-:Y:S01]  /*f460*/  IMAD.MOV.U32 R90, RZ, RZ, R72 ;  /* 0x000000ffff5a7224 */ /* 0x000fe200078e0048 */
[--C-:B------:R-:W-:Y:S01]  /*f470*/  HSET2.LE.AND R83, R83, R132.reuse, PT ;  /* 0x0000008453537233 */ /* 0x100fe20003803000 */
[----:B------:R-:W-:Y:S01]  /*f480*/  IMAD.MOV.U32 R150, RZ, RZ, R212 ;  /* 0x000000ffff967224 */ /* 0x000fe200078e00d4 */
[--C-:B------:R-:W-:Y:S01]  /*f490*/  HSET2.LE.AND R72, R77, R132.reuse, PT ;  /* 0x000000844d487233 */ /* 0x100fe20003803000 */
[----:B------:R-:W-:Y:S01]  /*f4a0*/  LOP3.LUT R57, R4, R67, RZ, 0xc0, !PT ;  /* 0x0000004304397212 */ /* 0x000fe200078ec0ff */
[--C-:B------:R-:W-:Y:S01]  /*f4b0*/  HSET2.LE.AND R4, R81, R132.reuse, PT ;  /* 0x0000008451047233 */ /* 0x100fe20003803000 */
[----:B------:R-:W-:Y:S01]  /*f4c0*/  LOP3.LUT R78, R78, R62, RZ, 0xc0, !PT ;  /* 0x0000003e4e4e7212 */ /* 0x000fe200078ec0ff */
[----:B------:R-:W-:Y:S01]  /*f4d0*/  IMAD.MOV.U32 R62, RZ, RZ, R64 ;  /* 0x000000ffff3e7224 */ /* 0x000fe200078e0040 */
[----:B------:R-:W-:Y:S01]  /*f4e0*/  LOP3.LUT R76, R83, R76, RZ, 0xc0, !PT ;  /* 0x0000004c534c7212 */ /* 0x000fe200078ec0ff */
[----:B------:R-:W-:Y:S01]  /*f4f0*/  IMAD.MOV.U32 R64, RZ, RZ, R150 ;  /* 0x000000ffff407224 */ /* 0x000fe200078e0096 */
[----:B------:R-:W-:Y:S01]  /*f500*/  LOP3.LUT R72, R72, R80, RZ, 0xc0, !PT ;  /* 0x0000005048487212 */ /* 0x000fe200078ec0ff */
[----:B------:R-:W-:Y:S01]  /*f510*/  IMAD.MOV.U32 R150, RZ, RZ, R82 ;  /* 0x000000ffff967224 */ /* 0x000fe200078e0052 */
[----:B------:R-:W-:Y:S01]  /*f520*/  LOP3.LUT R77, R4, R75, RZ, 0xc0, !PT ;  /* 0x0000004b044d7212 */ /* 0x000fe200078ec0ff */
[----:B------:R-:W2:Y:S01]  /*f530*/  LDSM.16.MT88.4 R80, [R217+0x4400] ;  /* 0x00440000d950783b */ /* 0x000ea20000004200 */
[----:B------:R-:W-:Y:S01]  /*f540*/  IMAD.MOV.U32 R151, RZ, RZ, R213 ;  /* 0x000000ffff977224 */ /* 0x000fe200078e00d5 */
[--C-:B------:R-:W-:Y:S01]  /*f550*/  HSET2.LE.AND R75, R73, R132.reuse, PT ;  /* 0x00000084494b7233 */ /* 0x100fe20003803000 */
[----:B------:R-:W-:Y:S01]  /*f560*/  IMAD.MOV.U32 R63, RZ, RZ, R65 ;  /* 0x000000ffff3f7224 */ /* 0x000fe200078e0041 */
[--C-:B------:R-:W-:Y:S01]  /*f570*/  HSET2.LE.AND R91, R91, R132.reuse, PT ;  /* 0x000000845b5b7233 */ /* 0x100fe20003803000 */
[----:B------:R-:W-:Y:S01]  /*f580*/  IMAD.MOV.U32 R65, RZ, RZ, R151 ;  /* 0x000000ffff417224 */ /* 0x000fe200078e0097 */
[--C-:B------:R-:W-:Y:S01]  /*f590*/  HSET2.LE.AND R143, R143, R132.reuse, PT ;  /* 0x000000848f8f7233 */ /* 0x100fe20003803000 */
[----:B------:R-:W-:Y:S01]  /*f5a0*/  IMAD.MOV.U32 R151, RZ, RZ, R140 ;  /* 0x000000ffff977224 */ /* 0x000fe200078e008c */
[----:B------:R-:W-:Y:S01]  /*f5b0*/  LOP3.LUT R75, R75, R90, RZ, 0xc0, !PT ;  /* 0x0000005a4b4b7212 */ /* 0x000fe200078ec0ff */
[----:B------:R-:W-:Y:S01]  /*f5c0*/  IMAD.MOV.U32 R140, RZ, RZ, R68 ;  /* 0x000000ffff8c7224 */ /* 0x000fe200078e0044 */
[--C-:B------:R-:W-:Y:S01]  /*f5d0*/  HSET2.LE.AND R90, R135, R132.reuse, PT ;  /* 0x00000084875a7233 */ /* 0x100fe20003803000 */
[----:B------:R-:W-:Y:S01]  /*f5e0*/  IMAD.MOV.U32 R68, RZ, RZ, R74 ;  /* 0x000000ffff447224 */ /* 0x000fe200078e004a */
[----:B------:R-:W-:-:S02]  /*f5f0*/  HSET2.LE.AND R74, R137, R132, PT ;  /* 0x00000084894a7233 */ /* 0x000fc40003803000 */
[--C-:B------:R-:W-:Y:S02]  /*f600*/  HSET2.LE.AND R71, R71, R132.reuse, PT ;  /* 0x0000008447477233 */ /* 0x100fe40003803000 */
[----:B------:R-:W-:Y:S01]  /*f610*/  HSET2.LE.AND R69, R69, R132, PT ;  /* 0x0000008445457233 */ /* 0x000fe20003803000 */
[----:B---3--:R-:W-:Y:S01]  /*f620*/  HMMA.16816.F32 R44, R28, R92, R44 ;  /* 0x0000005c1c2c723c */ /* 0x008fe2000000182c */
[----:B------:R-:W-:Y:S02]  /*f630*/  LOP3.LUT R90, R90, R150, RZ, 0xc0, !PT ;  /* 0x000000965a5a7212 */ /* 0x000fe400078ec0ff */
[----:B------:R-:W-:-:S05]  /*f640*/  LOP3.LUT R56, R56, R61, RZ, 0xc0, !PT ;  /* 0x0000003d38387212 */ /* 0x000fca00078ec0ff */
[----:B------:R-:W-:Y:S01]  /*f650*/  HMMA.16816.F32 R40, R52, R92, R40 ;  /* 0x0000005c3428723c */ /* 0x000fe20000001828 */
[----:B------:R-:W-:Y:S01]  /*f660*/  LOP3.LUT R91, R91, R151, RZ, 0xc0, !PT ;  /* 0x000000975b5b7212 */ /* 0x000fe200078ec0ff */
[----:B------:R-:W-:Y:S01]  /*f670*/  HSET2.LE.AND R139, R139, R132, PT ;  /* 0x000000848b8b7233 */ /* 0x000fe20003803000 */
[----:B------:R-:W-:Y:S01]  /*f680*/  LOP3.LUT R48, R143, R60, RZ, 0xc0, !PT ;  /* 0x0000003c8f307212 */ /* 0x000fe200078ec0ff */
[----:B------:R-:W-:Y:S01]  /*f690*/  IMAD.MOV.U32 R96, RZ, RZ, R64 ;  /* 0x000000ffff607224 */ /* 0x000fe200078e0040 */
[----:B------:R-:W-:Y:S01]  /*f6a0*/  LOP3.LUT R74, R74, R70, RZ, 0xc0, !PT ;  /* 0x000000464a4a7212 */ /* 0x000fe200078ec0ff */
[----:B------:R1:W5:Y:S01]  /*f6b0*/  LDL.LU.64 R212, [R1+0x210] ;  /* 0x0002100001d47983 */ /* 0x0003620000300a00 */
[----:B------:R-:W-:Y:S01]  /*f6c0*/  IMAD.MOV.U32 R92, RZ, RZ, R62 ;  /* 0x000000ffff5c7224 */ /* 0x000fe200078e003e */
[----:B------:R-:W-:Y:S01]  /*f6d0*/  LOP3.LUT R150, R71, R140, RZ, 0xc0, !PT ;  /* 0x0000008c47967212 */ /* 0x000fe200078ec0ff */
[----:B------:R-:W-:Y:S01]  /*f6e0*/  IMAD.MOV.U32 R93, RZ, RZ, R63 ;  /* 0x000000ffff5d7224 */ /* 0x000fe200078e003f */
[----:B------:R-:W-:Y:S01]  /*f6f0*/  LOP3.LUT R151, R69, R68, RZ, 0xc0, !PT ;  /* 0x0000004445977212 */ /* 0x000fe200078ec0ff */
[C---:B----4-:R-:W-:Y:S01]  /*f700*/  HMMA.16816.F32 R60, R36.reuse, R84, RZ ;  /* 0x00000054243c723c */ /* 0x050fe200000018ff */
[----:B------:R-:W-:Y:S01]  /*f710*/  LOP3.LUT R73, R139, R66, RZ, 0xc0, !PT ;  /* 0x000000428b497212 */ /* 0x000fe200078ec0ff */
[----:B------:R-:W-:Y:S01]  /*f720*/  IMAD.MOV.U32 R97, RZ, RZ, R65 ;  /* 0x000000ffff617224 */ /* 0x000fe200078e0041 */
[----:B------:R-:W-:Y:S01]  /*f730*/  LOP3.LUT R5, R134, 0xffff, RZ, 0xc0, !PT ;  /* 0x0000ffff86057812 */ /* 0x000fe200078ec0ff */
[----:B------:R1:W5:Y:S04]  /*f740*/  LDL.LU.64 R170, [R1+0x208] ;  /* 0x0002080001aa7983 */ /* 0x0003680000300a00 */
[C---:B------:R-:W-:Y:S08]  /*f750*/  HMMA.16816.F32 R68, R36.reuse, R98, RZ ;  /* 0x000000622444723c */ /* 0x040ff000000018ff */
[----:B------:R-:W-:Y:S08]  /*f760*/  HMMA.16816.F32 R36, R36, R86, RZ ;  /* 0x000000562424723c */ /* 0x000ff000000018ff */
[C---:B--2---:R-:W-:Y:S08]  /*f770*/  HMMA.16816.F32 R60, R52.reuse, R80, R60 ;  /* 0x00000050343c723c */ /* 0x044ff0000000183c */
[C---:B------:R-:W-:Y:S08]  /*f780*/  HMMA.16816.F32 R68, R52.reuse, R94, R68 ;  /* 0x0000005e3444723c */ /* 0x040ff00000001844 */
[----:B------:R-:W-:Y:S08]  /*f790*/  HMMA.16816.F32 R36, R52, R82, R36 ;  /* 0x000000523424723c */ /* 0x000ff00000001824 */
[C---:B------:R-:W-:Y:S08]  /*f7a0*/  HMMA.16816.F32 R64, R32.reuse, R84, RZ ;  /* 0x000000542040723c */ /* 0x040ff000000018ff */
[C---:B------:R-:W-:Y:S08]  /*f7b0*/  HMMA.16816.F32 R52, R32.reuse, R98, RZ ;  /* 0x000000622034723c */ /* 0x040ff000000018ff */
[----:B------:R-:W-:Y:S08]  /*f7c0*/  HMMA.16816.F32 R84, R32, R86, RZ ;  /* 0x000000562054723c */ /* 0x000ff000000018ff */
[C---:B------:R-:W-:Y:S08]  /*f7d0*/  HMMA.16816.F32 R64, R28.reuse, R80, R64 ;  /* 0x000000501c40723c */ /* 0x040ff00000001840 */
[C---:B------:R-:W-:Y:S01]  /*f7e0*/  HMMA.16816.F32 R32, R28.reuse, R94, R52 ;  /* 0x0000005e1c20723c */ /* 0x040fe20000001834 */
[----:B------:R-:W2:Y:S07]  /*f7f0*/  LDSM.16.MT88.4 R52, [R217+0x4800] ;  /* 0x00480000d934783b */ /* 0x000eae0000004200 */
[----:B------:R-:W-:Y:S01]  /*f800*/  HMMA.16816.F32 R28, R28, R82, R84 ;  /* 0x000000521c1c723c */ /* 0x000fe20000001854 */
[----:B------:R-:W3:Y:S04]  /*f810*/  LDSM.16.MT88.4 R80, [R218+0x4800] ;  /* 0x00480000da50783b */ /* 0x000ee80000004200 */
[----:B------:R-:W4:Y:S03]  /*f820*/  LDSM.16.MT88.4 R84, [R218+0x4c00] ;  /* 0x004c0000da54783b */ /* 0x000f260000004200 */
[C---:B--2---:R-:W-:Y:S08]  /*f830*/  HMMA.16816.F32 R60, R48.reuse, R52, R60 ;  /* 0x00000034303c723c */ /* 0x044ff0000000183c */
[C---:B---3--:R-:W-:Y:S08]  /*f840*/  HMMA.16816.F32 R40, R48.reuse, R80, R40 ;  /* 0x000000503028723c */ /* 0x048ff00000001828 */
[C---:B------:R-:W-:Y:S08]  /*f850*/  HMMA.16816.F32 R68, R48.reuse, R82, R68 ;  /* 0x000000523044723c */ /* 0x040ff00000001844 */
[----:B------:R-:W-:Y:S01]  /*f860*/  HMMA.16816.F32 R36, R48, R54, R36 ;  /* 0x000000363024723c */ /* 0x000fe20000001824 */
[----:B------:R-:W2:Y:S07]  /*f870*/  LDSM.16.MT88.4 R48, [R217+0x4c00] ;  /* 0x004c0000d930783b */ /* 0x000eae0000004200 */
[C---:B------:R-:W-:Y:S08]  /*f880*/  HMMA.16816.F32 R44, R24.reuse, R80, R44 ;  /* 0x00000050182c723c */ /* 0x040ff0000000182c */
[C---:B------:R-:W-:Y:S08]  /*f890*/  HMMA.16816.F32 R64, R24.reuse, R52, R64 ;  /* 0x000000341840723c */ /* 0x040ff00000001840 */
[C---:B------:R-:W-:Y:S08]  /*f8a0*/  HMMA.16816.F32 R32, R24.reuse, R82, R32 ;  /* 0x000000521820723c */ /* 0x040ff00000001820 */
[----:B------:R-:W-:Y:S01]  /*f8b0*/  HMMA.16816.F32 R28, R24, R54, R28 ;  /* 0x00000036181c723c */ /* 0x000fe2000000181c */
[----:B------:R-:W3:Y:S04]  /*f8c0*/  LDSM.16.MT88.4 R24, [R218+0x5000] ;  /* 0x00500000da18783b */ /* 0x000ee80000004200 */
[----:B------:R-:W1:Y:S01]  /*f8d0*/  LDSM.16.MT88.4 R52, [R217+0x5000] ;  /* 0x00500000d934783b */ /* 0x000e620000004200 */
[----:B------:R-:W-:-:S02]  /*f8e0*/  IMAD.MOV.U32 R80, RZ, RZ, R152 ;  /* 0x000000ffff507224 */ /* 0x000fc400078e0098 */
[----:B----4-:R-:W-:Y:S01]  /*f8f0*/  HMMA.16816.F32 R40, R56, R84, R40 ;  /* 0x000000543828723c */ /* 0x010fe20000001828 */
[----:B------:R-:W-:Y:S02]  /*f900*/  IMAD.MOV.U32 R81, RZ, RZ, R153 ;  /* 0x000000ffff517224 */ /* 0x000fe400078e0099 */
[----:B------:R-:W-:-:S05]  /*f910*/  IMAD.MOV.U32 R94, RZ, RZ, R96 ;  /* 0x000000ffff5e7224 */ /* 0x000fca00078e0060 */
[----:B------:R-:W-:Y:S01]  /*f920*/  HMMA.16816.F32 R44, R20, R84, R44 ;  /* 0x00000054142c723c */ /* 0x000fe2000000182c */
[----:B------:R-:W-:-:S06]  /*f930*/  IMAD.MOV.U32 R95, RZ, RZ, R97 ;  /* 0x000000ffff5f7224 */ /* 0x000fcc00078e0061 */
[----:B------:R-:W-:Y:S01]  /*f940*/  IMAD.MOV.U32 R85, RZ, RZ, R159 ;  /* 0x000000ffff557224 */ /* 0x000fe200078e009f */
[----:B------:R-:W-:Y:S01]  /*f950*/  HMMA.16816.F32 R68, R56, R86, R68 ;  /* 0x000000563844723c */ /* 0x000fe20000001844 */
[----:B------:R-:W-:Y:S02]  /*f960*/  IMAD.MOV.U32 R98, RZ, RZ, R92 ;  /* 0x000000ffff627224 */ /* 0x000fe400078e005c */
[----:B------:R-:W-:-:S05]  /*f970*/  IMAD.MOV.U32 R99, RZ, RZ, R93 ;  /* 0x000000ffff637224 */ /* 0x000fca00078e005d */
[C---:B--2---:R-:W-:Y:S01]  /*f980*/  HMMA.16816.F32 R60, R56.reuse, R48, R60 ;  /* 0x00000030383c723c */ /* 0x044fe2000000183c */
[----:B------:R-:W-:Y:S07]  /*f990*/  STG.E.U16 [R104.64+0x32], R85 ;  /* 0x0000325568007986 */ /* 0x000fee000c101510 */
[----:B------:R-:W-:Y:S07]  /*f9a0*/  HMMA.16816.F32 R36, R56, R50, R36 ;  /* 0x000000323824723c */ /* 0x000fee0000001824 */
[----:B------:R-:W-:-:S02]  /*f9b0*/  IMAD.MOV.U32 R56, RZ, RZ, R158 ;  /* 0x000000ffff387224 */ /* 0x000fc400078e009e */
[----:B------:R-:W-:Y:S01]  /*f9c0*/  IMAD.MOV.U32 R57, RZ, RZ, R146 ;  /* 0x000000ffff397224 */ /* 0x000fe200078e0092 */
[C---:B------:R-:W-:Y:S01]  /*f9d0*/  HMMA.16816.F32 R64, R20.reuse, R48, R64 ;  /* 0x000000301440723c */ /* 0x040fe20000001840 */
[----:B------:R-:W-:Y:S01]  /*f9e0*/  IMAD.MOV.U32 R59, RZ, RZ, R142 ;  /* 0x000000ffff3b7224 */ /* 0x000fe200078e008e */
[----:B------:R-:W-:Y:S01]  /*f9f0*/  STG.E.U16 [R80.64+0x30], R56 ;  /* 0x0000303850007986 */ /* 0x000fe2000c101510 */
[----:B------:R-:W-:Y:S02]  /*fa00*/  IMAD.MOV.U32 R58, RZ, RZ, R144 ;  /* 0x000000ffff3a7224 */ /* 0x000fe400078e0090 */
[----:B------:R-:W-:Y:S01]  /*fa10*/  IMAD.MOV.U32 R82, RZ, RZ, R155 ;  /* 0x000000ffff527224 */ /* 0x000fe200078e009b */
[----:B------:R-:W-:Y:S02]  /*fa20*/  STG.E.U16 [R80.64+0x32], R57 ;  /* 0x0000323950007986 */ /* 0x000fe4000c101510 */
[C---:B------:R-:W-:Y:S01]  /*fa30*/  HMMA.16816.F32 R48, R20.reuse, R50, R28 ;  /* 0x000000321430723c */ /* 0x040fe2000000181c */
[----:B------:R-:W-:Y:S01]  /*fa40*/  IMAD.MOV.U32 R83, RZ, RZ, R154 ;  /* 0x000000ffff537224 */ /* 0x000fe200078e009a */
[----:B------:R-:W2:Y:S04]  /*fa50*/  LDSM.16.MT88.4 R28, [R218+0x5400] ;  /* 0x00540000da1c783b */ /* 0x000ea80000004200 */
[----:B------:R-:W-:Y:S02]  /*fa60*/  STG.E.U16 [R94.64+0x30], R196 ;  /* 0x000030c45e007986 */ /* 0x000fe4000c101510 */
[----:B------:R-:W-:Y:S02]  /*fa70*/  HMMA.16816.F32 R32, R20, R86, R32 ;  /* 0x000000561420723c */ /* 0x000fe40000001820 */
        /* <DEDUP_REMOVED lines=14> */
[-C--:B---3--:R-:W-:Y:S03]  /*fb60*/  HMMA.16816.F32 R40, R76, R24.reuse, R40 ;  /* 0x000000184c28723c */ /* 0x088fe60000001828 */
[----:B------:R-:W-:Y:S04]  /*fb70*/  STG.E.U16 [R80.64+0x52], R251 ;  /* 0x000052fb50007986 */ /* 0x000fe8000c101510 */
[----:B------:R-:W3:Y:S01]  /*fb80*/  LDSM.16.MT88.4 R20, [R217+0x5400] ;  /* 0x00540000d914783b */ /* 0x000ee20000004200 */
[C---:B------:R-:W-:Y:S03]  /*fb90*/  HMMA.16816.F32 R44, R16.reuse, R24, R44 ;  /* 0x00000018102c723c */ /* 0x040fe6000000182c */
        /* <DEDUP_REMOVED lines=12> */
[C---:B-1----:R-:W-:Y:S03]  /*fc60*/  HMMA.16816.F32 R64, R16.reuse, R52, R64 ;  /* 0x000000341040723c */ /* 0x042fe60000001840 */
[----:B------:R-:W-:Y:S04]  /*fc70*/  STG.E.U16 [R98.64+0x62], R183 ;  /* 0x000062b762007986 */ /* 0x000fe8000c101510 */
[----:B------:R-:W-:Y:S01]  /*fc80*/  STG.E.U16 [R104.64+0x70], R242 ;  /* 0x000070f268007986 */ /* 0x000fe2000c101510 */
[----:B------:R-:W-:Y:S03]  /*fc90*/  HMMA.16816.F32 R48, R16, R54, R48 ;  /* 0x000000361030723c */ /* 0x000fe60000001830 */
[----:B------:R-:W-:Y:S04]  /*fca0*/  STG.E.U16 [R104.64+0x72], R241 ;  /* 0x000072f168007986 */ /* 0x000fe8000c101510 */
[----:B------:R-:W1:Y:S04]  /*fcb0*/  LDSM.16.MT88.4 R16, [R218+0x5800] ;  /* 0x00580000da10783b */ /* 0x000e680000004200 */
        /* <DEDUP_REMOVED lines=14> */
[----:B------:R-:W-:Y:S01]  /*fda0*/  STG.E.U16 [R94.64+0x82], R173 ;  /* 0x000082ad5e007986 */ /* 0x000fe2000c101510 */
[-C--:B--2---:R-:W-:Y:S03]  /*fdb0*/  HMMA.16816.F32 R40, R72, R28.reuse, R40 ;  /* 0x0000001c4828723c */ /* 0x084fe60000001828 */
[----:B------:R-:W-:Y:S04]  /*fdc0*/  STG.E.U16 [R98.64+0x80], R178 ;  /* 0x000080b262007986 */ /* 0x000fe8000c101510 */
[----:B------:R-:W2:Y:S01]  /*fdd0*/  LDSM.16.MT88.4 R24, [R217+0x5800] ;  /* 0x00580000d918783b */ /* 0x000ea20000004200 */
[----:B------:R-:W-:Y:S03]  /*fde0*/  HMMA.16816.F32 R44, R12, R28, R44 ;  /* 0x0000001c0c2c723c */ /* 0x000fe6000000182c */
[----:B------:R-:W-:Y:S04]  /*fdf0*/  STG.E.U16 [R98.64+0x82], R175 ;  /* 0x000082af62007986 */ /* 0x000fe8000c101510 */
[----:B------:R-:W-:Y:S01]  /*fe00*/  STG.E.U16 [R104.64+0x90], R234 ;  /* 0x000090ea68007986 */ /* 0x000fe2000c101510 */
[----:B------:R-:W-:-:S03]  /*fe10*/  SHF.R.U32.HI R28, RZ, 0x10, R134 ;  /* 0x00000010ff1c7819 */ /* 0x000fc60000011686 */
[----:B------:R-:W-:Y:S04]  /*fe20*/  STG.E.U16 [R104.64+0x92], R233 ;  /* 0x000092e968007986 */ /* 0x000fe8000c101510 */
[----:B------:R-:W-:Y:S04]  /*fe30*/  STG.E.U16 [R80.64+0x90], R236 ;  /* 0x000090ec50007986 */ /* 0x000fe8000c101510 */
[----:B------:R-:W-:Y:S01]  /*fe40*/  STG.E.U16 [R80.64+0x92], R235 ;  /* 0x000092eb50007986 */ /* 0x000fe2000c101510 */
[----:B------:R-:W-:-:S03]  /*fe50*/  LOP3.LUT R4, R134, 0xff, RZ, 0xc0, !PT ;  /* 0x000000ff86047812 */ /* 0x000fc600078ec0ff */
[----:B------:R-:W-:Y:S01]  /*fe60*/  STG.E.U16 [R94.64+0x90], R168 ;  /* 0x000090a85e007986 */ /* 0x000fe2000c101510 */
[----:B------:R-:W-:-:S03]  /*fe70*/  SHF.R.U32.HI R5, RZ, 0x8, R5 ;  /* 0x00000008ff057819 */ /* 0x000fc60000011605 */
[----:B------:R-:W-:Y:S01]  /*fe80*/  STG.E.U16 [R94.64+0x92], R167 ;  /* 0x000092a75e007986 */ /* 0x000fe2000c101510 */
[----:B------:R-:W-:Y:S02]  /*fe90*/  SHF.R.U32.HI R29, RZ, 0x18, R134 ;  /* 0x00000018ff1d7819 */ /* 0x000fe40000011686 */
[----:B------:R-:W-:Y:S01]  /*fea0*/  LOP3.LUT R28, R28, 0xff, RZ, 0xc0, !PT ;  /* 0x000000ff1c1c7812 */ /* 0x000fe200078ec0ff */
[----:B------:R-:W-:Y:S04]  /*feb0*/  STG.E.U16 [R98.64+0x90], R172 ;  /* 0x000090ac62007986 */ /* 0x000fe8000c101510 */
[----:B------:R-:W-:Y:S01]  /*fec0*/  STG.E.U16 [R98.64+0x92], R169 ;  /* 0x000092a962007986 */ /* 0x000fe2000c101510 */
[----:B------:R-:W-:-:S03]  /*fed0*/  PRMT R5, R4, 0x5410, R5 ;  /* 0x0000541004057816 */ /* 0x000fc60000000005 */
[----:B------:R-:W-:Y:S01]  /*fee0*/  STG.E.U16 [R104.64+0xa0], R230 ;  /* 0x0000a0e668007986 */ /* 0x000fe2000c101510 */
[----:B------:R-:W-:-:S03]  /*fef0*/  PRMT R29, R28, 0x5410, R29 ;  /* 0x000054101c1d7816 */ /* 0x000fc6000000001d */
[----:B------:R-:W-:Y:S04]  /*ff00*/  STG.E.U16 [R104.64+0xa2], R229 ;  /* 0x0000a2e568007986 */ /* 0x000fe8000c101510 */
[----:B------:R-:W-:Y:S04]  /*ff10*/  STG.E.U16 [R80.64+0xa0], R232 ;  /* 0x0000a0e850007986 */ /* 0x000fe8000c101510 */
[----:B------:R-:W-:Y:S04]  /*ff20*/  STG.E.U16 [R80.64+0xa2], R231 ;  /* 0x0000a2e750007986 */ /* 0x000fe8000c101510 */
[----:B------:R-:W-:Y:S04]  /*ff30*/  STG.E.U16 [R94.64+0xa0], R131 ;  /* 0x0000a0835e007986 */ /* 0x000fe8000c101510 */
[----:B------:R-:W-:Y:S01]  /*ff40*/  STG.E.U16 [R94.64+0xa2], R130 ;  /* 0x0000a2825e007986 */ /* 0x000fe2000c101510 */
[----:B------:R-:W-:Y:S03]  /*ff50*/  HMMA.16816.F32 R68, R72, R30, R68 ;  /* 0x0000001e4844723c */ /* 0x000fe60000001844 */
[----:B------:R-:W-:Y:S01]  /*ff60*/  STG.E.U16 [R98.64+0xa0], R166 ;  /* 0x0000a0a662007986 */ /* 0x000fe2000c101510 */
[----:B------:R-:W-:-:S03]  /*ff70*/  HSET2.LE.AND R5, R5, R132, PT ;  /* 0x0000008405057233 */ /* 0x000fc60003803000 */
[----:B------:R-:W-:Y:S01]  /*ff80*/  STG.E.U16 [R98.64+0xa2], R165 ;  /* 0x0000a2a562007986 */ /* 0x000fe2000c101510 */
[C---:B------:R-:W-:Y:S01]  /*ff90*/  HMMA.16816.F32 R32, R12.reuse, R30, R32 ;  /* 0x0000001e0c20723c */ /* 0x040fe20000001820 */
[----:B------:R-:W-:Y:S02]  /*ffa0*/  HSET2.LE.AND R4, R29, R132, PT ;  /* 0x000000841d047233 */ /* 0x000fe40003803000 */
[----:B------:R-:W-:Y:S04]  /*ffb0*/  STG.E.U16 [R104.64+0xb0], R226 ;  /* 0x0000b0e268007986 */ /* 0x000fe8000c101510 */
[----:B------:R-:W-:Y:S01]  /*ffc0*/  STG.E.U16 [R104.64+0xb2], R225 ;  /* 0x0000b2e168007986 */ /* 0x000fe2000c101510 */
[C---:B---3--:R-:W-:Y:S03]  /*ffd0*/  HMMA.16816.F32 R64, R12.reuse, R20, R64 ;  /* 0x000000140c40723c */ /* 0x048fe60000001840 */
[----:B------:R-:W-:Y:S04]  /*ffe0*/  STG.E.U16 [R80.64+0xb0], R228 ;  /* 0x0000b0e450007986 */ /* 0x000fe8000c101510 */
[----:B------:R-:W-:Y:S01]  /*fff0*/  STG.E.U16 [R80.64+0xb2], R227 ;  /* 0x0000b2e350007986 */ /* 0x000fe2000c101510 */
[----:B------:R-:W-:Y:S03]  /*10000*/  HMMA.16816.F32 R48, R12, R22, R48 ;  /* 0x000000160c30723c */ /* 0x000fe60000001830 */
[----:B------:R-:W-:Y:S01]  /*10010*/  STG.E.U16 [R94.64+0xb0], R127 ;  /* 0x0000b07f5e007986 */ /* 0x000fe2000c101510 */
[----:B------:R-:W-:-:S03]  /*10020*/  LOP3.LUT R88, R5, R88, RZ, 0xc0, !PT ;  /* 0x0000005805587212 */ /* 0x000fc600078ec0ff */
[----:B------:R-:W3:Y:S01]  /*10030*/  LDSM.16.MT88.4 R152, [R218+0x5c00] ;  /* 0x005c0000da98783b */ /* 0x000ee20000004200 */
[C---:B------:R-:W-:Y:S01]  /*10040*/  HMMA.16816.F32 R60, R72.reuse, R20, R60 ;  /* 0x00000014483c723c */ /* 0x040fe2000000183c */
[----:B------:R-:W-:Y:S02]  /*10050*/  LOP3.LUT R89, R4, R89, RZ, 0xc0, !PT ;  /* 0x0000005904597212 */ /* 0x000fe400078ec0ff */
[----:B------:R-:W-:Y:S05]  /*10060*/  STG.E.U16 [R94.64+0xb2], R126 ;  /* 0x0000b27e5e007986 */ /* 0x000fea000c101510 */
[----:B------:R-:W-:Y:S01]  /*10070*/  HMMA.16816.F32 R36, R72, R22, R36 ;  /* 0x000000164824723c */ /* 0x000fe20000001824 */
[----:B------:R-:W-:Y:S04]  /*10080*/  STG.E.U16 [R98.64+0xb0], R129 ;  /* 0x0000b08162007986 */ /* 0x000fe8000c101510 */
[----:B------:R-:W-:Y:S04]  /*10090*/  STG.E.U16 [R98.64+0xb2], R128 ;  /* 0x0000b28062007986 */ /* 0x000fe8000c101510 */
[----:B------:R-:W-:Y:S04]  /*100a0*/  STG.E.U16 [R104.64+0xc0], R210 ;  /* 0x0000c0d268007986 */ /* 0x000fe8000c101510 */
[----:B------:R-:W-:Y:S04]  /*100b0*/  STG.E.U16 [R104.64+0xc2], R211 ;  /* 0x0000c2d368007986 */ /* 0x000fe8000c101510 */
[----:B------:R-:W-:Y:S04]  /*100c0*/  STG.E.U16 [R80.64+0xc0], R224 ;  /* 0x0000c0e050007986 */ /* 0x000fe8000c101510 */
[----:B------:R-:W-:Y:S01]  /*100d0*/  STG.E.U16 [R80.64+0xc2], R223 ;  /* 0x0000c2df50007986 */ /* 0x000fe2000c101510 */
[-C--:B-1----:R-:W-:Y:S03]  /*100e0*/  HMMA.16816.F32 R40, R88, R16.reuse, R40 ;  /* 0x000000105828723c */ /* 0x082fe60000001828 */
[----:B------:R-:W1:Y:S04]  /*100f0*/  LDSM.16.MT88.4 R12, [R217+0x5c00] ;  /* 0x005c0000d90c783b */ /* 0x000e680000004200 */
[----:B------:R4:W-:Y:S01]  /*10100*/  STG.E.U16 [R94.64+0xc0], R123 ;  /* 0x0000c07b5e007986 */ /* 0x0009e2000c101510 */
[----:B------:R-:W-:Y:S03]  /*10110*/  HMMA.16816.F32 R44, R8, R16, R44 ;  /* 0x00000010082c723c */ /* 0x000fe6000000182c */
[----:B------:R4:W-:Y:S01]  /*10120*/  STG.E.U16 [R94.64+0xc2], R122 ;  /* 0x0000c27a5e007986 */ /* 0x0009e2000c101510 */
[----:B------:R-:W-:-:S03]  /*10130*/  SHF.R.U32.HI R5, RZ, 0x10, R133 ;  /* 0x00000010ff057819 */ /* 0x000fc60000011685 */
[----:B------:R4:W-:Y:S01]  /*10140*/  STG.E.U16 [R98.64+0xc0], R125 ;  /* 0x0000c07d62007986 */ /* 0x0009e2000c101510 */
[----:B------:R-:W-:-:S03]  /*10150*/  LOP3.LUT R17, R133, 0xffff, RZ, 0xc0, !PT ;  /* 0x0000ffff85117812 */ /* 0x000fc600078ec0ff */
[----:B------:R4:W-:Y:S04]  /*10160*/  STG.E.U16 [R98.64+0xc2], R124 ;  /* 0x0000c27c62007986 */ /* 0x0009e8000c101510 */
[----:B------:R4:W-:Y:S04]  /*10170*/  STG.E.U16 [R104.64+0xd0], R206 ;  /* 0x0000d0ce68007986 */ /* 0x0009e8000c101510 */
[----:B------:R4:W-:Y:S01]  /*10180*/  STG.E.U16 [R104.64+0xd2], R207 ;  /* 0x0000d2cf68007986 */ /* 0x0009e2000c101510 */
[----:B------:R-:W-:-:S03]  /*10190*/  LOP3.LUT R4, R133, 0xff, RZ, 0xc0, !PT ;  /* 0x000000ff85047812 */ /* 0x000fc600078ec0ff */
[----:B------:R4:W-:Y:S01]  /*101a0*/  STG.E.U16 [R80.64+0xd0], R209 ;  /* 0x0000d0d150007986 */ /* 0x0009e2000c101510 */
[----:B------:R-:W-:-:S03]  /*101b0*/  SHF.R.U32.HI R17, RZ, 0x8, R17 ;  /* 0x00000008ff117819 */ /* 0x000fc60000011611 */
[----:B------:R4:W-:Y:S01]  /*101c0*/  STG.E.U16 [R80.64+0xd2], R208 ;  /* 0x0000d2d050007986 */ /* 0x0009e2000c101510 */
[----:B------:R-:W-:-:S03]  /*101d0*/  SHF.R.U32.HI R16, RZ, 0x18, R133 ;  /* 0x00000018ff107819 */ /* 0x000fc60000011685 */
[----:B------:R4:W-:Y:S01]  /*101e0*/  STG.E.U16 [R94.64+0xd0], R119 ;  /* 0x0000d0775e007986 */ /* 0x0009e2000c101510 */
[----:B------:R-:W-:Y:S01]  /*101f0*/  LOP3.LUT R5, R5, 0xff, RZ, 0xc0, !PT ;  /* 0x000000ff05057812 */ /* 0x000fe200078ec0ff */
[----:B------:R-:W-:Y:S02]  /*10200*/  IMAD.MOV.U32 R92, RZ, RZ, R136 ;  /* 0x000000ffff5c7224 */ /* 0x000fe400078e0088 */
[----:B------:R4:W-:Y:S01]  /*10210*/  STG.E.U16 [R94.64+0xd2], R118 ;  /* 0x0000d2765e007986 */ /* 0x0009e2000c101510 */
[----:B------:R-:W-:-:S03]  /*10220*/  IMAD.MOV.U32 R93, RZ, RZ, R138 ;  /* 0x000000ffff5d7224 */ /* 0x000fc600078e008a */
[----:B------:R4:W-:Y:S01]  /*10230*/  STG.E.U16 [R98.64+0xd0], R121 ;  /* 0x0000d07962007986 */ /* 0x0009e2000c101510 */
[----:B------:R-:W-:Y:S01]  /*10240*/  IMAD.MOV.U32 R96, RZ, RZ, R156 ;  /* 0x000000ffff607224 */ /* 0x000fe200078e009c */
[----:B------:R-:W-:Y:S02]  /*10250*/  PRMT R17, R4, 0x5410, R17 ;  /* 0x0000541004117816 */ /* 0x000fe40000000011 */
[----:B------:R4:W-:Y:S01]  /*10260*/  STG.E.U16 [R98.64+0xd2], R120 ;  /* 0x0000d27862007986 */ /* 0x0009e2000c101510 */
[----:B------:R-:W-:Y:S01]  /*10270*/  IMAD.MOV.U32 R97, RZ, RZ, R157 ;  /* 0x000000ffff617224 */ /* 0x000fe200078e009d */
[----:B------:R-:W-:Y:S02]  /*10280*/  PRMT R5, R5, 0x5410, R16 ;  /* 0x0000541005057816 */ /* 0x000fe40000000010 */
[----:B------:R4:W-:Y:S01]  /*10290*/  STG.E.U16 [R104.64+0xe0], R202 ;  /* 0x0000e0ca68007986 */ /* 0x0009e2000c101510 */
[----:B------:R-:W-:-:S03]  /*102a0*/  FADD.FTZ R4, R93, R92 ;  /* 0x0000005c5d047221 */ /* 0x000fc60000010000 */
[----:B------:R4:W-:Y:S01]  /*102b0*/  STG.E.U16 [R104.64+0xe2], R203 ;  /* 0x0000e2cb68007986 */ /* 0x0009e2000c101510 */
[-C--:B------:R-:W-:Y:S03]  /*102c0*/  HMMA.16816.F32 R68, R88, R18.reuse, R68 ;  /* 0x000000125844723c */ /* 0x080fe60000001844 */
[----:B------:R4:W-:Y:S04]  /*102d0*/  STG.E.U16 [R80.64+0xe0], R205 ;  /* 0x0000e0cd50007986 */ /* 0x0009e8000c101510 */
[----:B------:R4:W-:Y:S01]  /*102e0*/  STG.E.U16 [R80.64+0xe2], R204 ;  /* 0x0000e2cc50007986 */ /* 0x0009e2000c101510 */
[----:B------:R-:W-:Y:S03]  /*102f0*/  HMMA.16816.F32 R32, R8, R18, R32 ;  /* 0x000000120820723c */ /* 0x000fe60000001820 */
[----:B------:R4:W-:Y:S01]  /*10300*/  STG.E.U16 [R94.64+0xe0], R115 ;  /* 0x0000e0735e007986 */ /* 0x0009e2000c101510 */
[----:B------:R-:W-:-:S03]  /*10310*/  HSET2.LE.AND R17, R17, R132, PT ;  /* 0x0000008411117233 */ /* 0x000fc60003803000 */
[----:B------:R4:W-:Y:S01]  /*10320*/  STG.E.U16 [R94.64+0xe2], R114 ;  /* 0x0000e2725e007986 */ /* 0x0009e2000c101510 */
[----:B--2---:R-:W-:Y:S01]  /*10330*/  HMMA.16816.F32 R64, R8, R24, R64 ;  /* 0x000000180840723c */ /* 0x004fe20000001840 */
[----:B------:R-:W-:Y:S02]  /*10340*/  HSET2.LE.AND R132, R5, R132, PT ;  /* 0x0000008405847233 */ /* 0x000fe40003803000 */
[----:B------:R4:W-:Y:S01]  /*10350*/  STG.E.U16 [R98.64+0xe0], R117 ;  /* 0x0000e07562007986 */ /* 0x0009e2000c101510 */
[----:B------:R-:W-:-:S04]  /*10360*/  FADD.FTZ R4, R103, R4 ;  /* 0x0000000467047221 */ /* 0x000fc80000010000 */
[----:B------:R-:W-:Y:S01]  /*10370*/  HMMA.16816.F32 R48, R8, R26, R48 ;  /* 0x0000001a0830723c */ /* 0x000fe20000001830 */
[----:B------:R4:W-:Y:S01]  /*10380*/  STG.E.U16 [R98.64+0xe2], R116 ;  /* 0x0000e27462007986 */ /* 0x0009e2000c101510 */
[----:B------:R-:W-:-:S03]  /*10390*/  FADD.FTZ R5, R107, R106 ;  /* 0x0000006a6b057221 */ /* 0x000fc60000010000 */
[----:B------:R4:W-:Y:S02]  /*103a0*/  STG.E.U16 [R104.64+0xf0], R199 ;  /* 0x0000f0c768007986 */ /* 0x0009e4000c101510 */
[----:B------:R-:W-:Y:S01]  /*103b0*/  FADD.FTZ R9, R97, R96 ;  /* 0x0000006061097221 */ /* 0x000fe20000010000 */
[C---:B------:R-:W-:Y:S01]  /*103c0*/  HMMA.16816.F32 R60, R88.reuse, R24, R60 ;  /* 0x00000018583c723c */ /* 0x040fe2000000183c */
[----:B------:R-:W-:Y:S01]  /*103d0*/  FADD.FTZ R8, R109, R108 ;  /* 0x0000006c6d087221 */ /* 0x000fe20000010000 */
[----:B------:R4:W-:Y:S04]  /*103e0*/  STG.E.U16 [R104.64+0xf2], R197 ;  /* 0x0000f2c568007986 */ /* 0x0009e8000c101510 */
[----:B------:R4:W-:Y:S02]  /*103f0*/  STG.E.U16 [R80.64+0xf0], R201 ;  /* 0x0000f0c950007986 */ /* 0x0009e4000c101510 */
[----:B------:R-:W-:Y:S02]  /*10400*/  HMMA.16816.F32 R36, R88, R26, R36 ;  /* 0x0000001a5824723c */ /* 0x000fe40000001824 */
[----:B------:R4:W-:Y:S04]  /*10410*/  STG.E.U16 [R80.64+0xf2], R200 ;  /* 0x0000f2c850007986 */ /* 0x0009e8000c101510 */
[----:B------:R4:W-:Y:S04]  /*10420*/  STG.E.U16 [R94.64+0xf0], R111 ;  /* 0x0000f06f5e007986 */ /* 0x0009e8000c101510 */
[----:B------:R4:W-:Y:S04]  /*10430*/  STL [R1+0x1f8], R9 ;  /* 0x0001f80901007387 */ /* 0x0009e80000100800 */
[----:B------:R4:W-:Y:S04]  /*10440*/  STG.E.U16 [R94.64+0xf2], R110 ;  /* 0x0000f26e5e007986 */ /* 0x0009e8000c101510 */
[----:B------:R4:W-:Y:S04]  /*10450*/  STL [R1+0x1f4], R8 ;  /* 0x0001f40801007387 */ /* 0x0009e80000100800 */
[----:B------:R4:W-:Y:S04]  /*10460*/  STG.E.U16 [R98.64+0xf0], R113 ;  /* 0x0000f07162007986 */ /* 0x0009e8000c101510 */
[----:B------:R4:W-:Y:S04]  /*10470*/  STL [R1+0x1f0], R4 ;  /* 0x0001f00401007387 */ /* 0x0009e80000100800 */
[----:B------:R4:W-:Y:S04]  /*10480*/  STG.E.U16 [R98.64+0xf2], R112 ;  /* 0x0000f27062007986 */ /* 0x0009e8000c101510 */
[----:B------:R4:W-:Y:S01]  /*10490*/  STL [R1+0x1fc], R5 ;  /* 0x0001fc0501007387 */ /* 0x0009e20000100800 */
[----:B------:R-:W-:-:S02]  /*104a0*/  LOP3.LUT R148, R17, R148, RZ, 0xc0, !PT ;  /* 0x0000009411947212 */ /* 0x000fc400078ec0ff */
[----:B------:R-:W-:Y:S01]  /*104b0*/  LOP3.LUT R149, R132, R149, RZ, 0xc0, !PT ;  /* 0x0000009584957212 */ /* 0x000fe200078ec0ff */
[-C--:B---3--:R-:W-:Y:S08]  /*104c0*/  HMMA.16816.F32 R144, R160, R152.reuse, R44 ;  /* 0x00000098a090723c */ /* 0x088ff0000000182c */
[C---:B------:R-:W-:Y:S08]  /*104d0*/  HMMA.16816.F32 R132, R148.reuse, R152, R40 ;  /* 0x000000989484723c */ /* 0x040ff00000001828 */
[C---:B------:R-:W-:Y:S08]  /*104e0*/  HMMA.16816.F32 R136, R148.reuse, R154, R68 ;  /* 0x0000009a9488723c */ /* 0x040ff00000001844 */
[----:B-1----:R-:W-:Y:S08]  /*104f0*/  HMMA.16816.F32 R140, R148, R12, R60 ;  /* 0x0000000c948c723c */ /* 0x002ff0000000183c */
[C---:B------:R-:W-:Y:S08]  /*10500*/  HMMA.16816.F32 R152, R160.reuse, R154, R32 ;  /* 0x0000009aa098723c */ /* 0x040ff00000001820 */
[----:B------:R-:W-:Y:S08]  /*10510*/  HMMA.16816.F32 R156, R160, R12, R64 ;  /* 0x0000000ca09c723c */ /* 0x000ff00000001840 */
[-C--:B------:R-:W-:Y:S08]  /*10520*/  HMMA.16816.F32 R148, R148, R14.reuse, R36 ;  /* 0x0000000e9494723c */ /* 0x080ff00000001824 */
[----:B------:R-:W-:Y:S01]  /*10530*/  HMMA.16816.F32 R160, R160, R14, R48 ;  /* 0x0000000ea0a0723c */ /* 0x000fe20000001830 */
[----:B------:R-:W-:Y:S07]  /*10540*/  @!P0 BRA `(.L_x_655) ;  /* 0x0000c72000008947 */ /* 0x000fee0003800000 */
[----:B----4-:R-:W-:Y:S01]  /*10550*/  LOP3.LUT R5, R7, 0x3, RZ, 0xc0, !PT ;  /* 0x0000000307057812 */ /* 0x010fe200078ec0ff */
[----:B------:R-:W-:Y:S01]  /*10560*/  IMAD.U32 R4, RZ, RZ, UR11 ;  /* 0x0000000bff047e24 */ /* 0x000fe2000f8e00ff */
[----:B------:R-:W-:Y:S01]  /*10570*/  IADD3 R168, P0, R104, -0x100, RZ ;  /* 0xffffff0068a87810 */ /* 0x000fe20007f1e0ff */
[----:B------:R-:W-:Y:S01]  /*10580*/  IMAD.MOV.U32 R167, RZ, RZ, R0 ;  /* 0x000000ffffa77224 */ /* 0x000fe200078e0000 */
[----:B-----5:R-:W-:Y:S01]  /*10590*/  MOV R165, R2 ;  /* 0x0000000200a57202 */ /* 0x020fe20000000f00 */
[----:B------:R-:W-:Y:S01]  /*105a0*/  IMAD R5, R5, -0x2, R176 ;  /* 0xfffffffe05057824 */ /* 0x000fe200078e02b0 */
[----:B------:R-:W-:Y:S01]  /*105b0*/  IADD3.X R0, R105, -0x1, RZ, P0, !PT ;  /* 0xffffffff69007810 */ /* 0x000fe200007fe4ff */
[----:B------:R-:W-:Y:S01]  /*105c0*/  IMAD.WIDE.U32 R10, R102, -0x326172a9, RZ ;  /* 0xcd9e8d57660a7825 */ /* 0x000fe200078e00ff */
[----:B------:R-:W-:Y:S01]  /*105d0*/  MOV R169, R164 ;  /* 0x000000a400a97202 */ /* 0x000fe20000000f00 */
[----:B------:R-:W-:Y:S01]  /*105e0*/  ULEA.HI.SX32 UR20, UR20, 0xfffffffe, 0x19 ;  /* 0xfffffffe14147891 */ /* 0x000fe2000f8fca3f */
[----:B------:R-:W-:Y:S01]  /*105f0*/  IADD3 R4, R4, -UR12, R5 ;  /* 0x8000000c04047c10 */ /* 0x000fe2000fffe005 */
[----:B------:R-:W-:Y:S01]  /*10600*/  IMAD.WIDE.U32 R8, R101, -0x326172a9, RZ ;  /* 0xcd9e8d5765087825 */ /* 0x000fe200078e00ff */
[----:B------:R-:W-:-:S02]  /*10610*/  ULDC.64 UR28, c[0x0][0x118] ;  /* 0x00004600001c7ab9 */ /* 0x000fc40000000a00 */
[----:B------:R-:W-:Y:S01]  /*10620*/  ULDC.U8 UR15, c[0x0][0x2d8] ;  /* 0x0000b600000f7ab9 */ /* 0x000fe20000000000 */
[----:B------:R1:W-:Y:S01]  /*10630*/  STL [R1+0x1b4], R4 ;  /* 0x0001b40401007387 */ /* 0x0003e20000100800 */
[----:B------:R-:W-:Y:S01]  /*10640*/  IMAD.WIDE.U32 R6, R6, -0x2daee0ad, RZ ;  /* 0xd2511f5306067825 */ /* 0x000fe200078e00ff */
[----:B------:R-:W-:Y:S02]  /*10650*/  ULDC.64 UR10, c[0x0][0x1a0] ;  /* 0x00006800000a7ab9 */ /* 0x000fe40000000a00 */
[----:B------:R2:W-:Y:S01]  /*10660*/  STL [R1+0x200], R0 ;  /* 0x0002000001007387 */ /* 0x0005e20000100800 */
[----:B------:R-:W-:-:S03]  /*10670*/  IMAD.MOV.U32 R166, RZ, RZ, R3 ;  /* 0x000000ffffa67224 */ /* 0x000fc600078e0003 */
[----:B------:R-:W3:Y:S01]  /*10680*/  LDL.64 R96, [R1+0x1b8] ;  /* 0x0001b80001607983 */ /* 0x000ee20000100a00 */
[----:B------:R-:W4:Y:S01]  /*10690*/  LDC.U8 R2, c[0x0][0x2d8] ;  /* 0x0000b600ff027b82 */ /* 0x000f220000000000 */
[-C--:B------:R-:W-:Y:S02]  /*106a0*/  LOP3.LUT R3, R11, R100.reuse, RZ, 0x3c, !PT ;  /* 0x000000640b037212 */ /* 0x080fe400078e3cff */
[----:B------:R-:W-:Y:S01]  /*106b0*/  STL.64 [R1+0x1e0], R10 ;  /* 0x0001e00a01007387 */ /* 0x000fe20000100a00 */
[----:B------:R-:W-:-:S03]  /*106c0*/  LOP3.LUT R100, R9, R100, RZ, 0x3c, !PT ;  /* 0x0000006409647212 */ /* 0x000fc600078e3cff */
[----:B------:R-:W-:Y:S04]  /*106d0*/  STL.64 [R1+0x1d0], R8 ;  /* 0x0001d00801007387 */ /* 0x000fe80000100a00 */
[----:B------:R4:W-:Y:S01]  /*106e0*/  STL.64 [R1+0x1e8], R6 ;  /* 0x0001e80601007387 */ /* 0x0009e20000100a00 */
[----:B-1----:R-:W-:Y:S01]  /*106f0*/  MOV R4, c[0x0][0x228] ;  /* 0x00008a0000047a02 */ /* 0x002fe20000000f00 */
[----:B--2---:R-:W-:-:S03]  /*10700*/  IMAD.MOV.U32 R0, RZ, RZ, c[0x0][0x1a4] ;  /* 0x00006900ff007624 */ /* 0x004fc600078e00ff */
[----:B------:R-:W-:Y:S02]  /*10710*/  SHF.L.U32 R5, R4, 0x3, RZ ;  /* 0x0000000304057819 */ /* 0x000fe400000006ff */
[----:B----4-:R-:W-:Y:S02]  /*10720*/  PRMT R6, R2, 0x7054, R2 ;  /* 0x0000705402067816 */ /* 0x010fe40000000002 */
[----:B---3--:R-:W-:-:S13]  /*10730*/  ISETP.GE.AND P1, PT, R96, c[0x0][0x220], PT ;  /* 0x0000880060007a0c */ /* 0x008fda0003f26270 */
[----:B------:R-:W-:-:S05]  /*10740*/  @!P1 IMAD R0, R0, 0x60, RZ ;  /* 0x0000006000009824 */ /* 0x000fca00078e02ff */
[----:B------:R1:W-:Y:S02]  /*10750*/  @!P1 STL [R1+0x1b0], R0 ;  /* 0x0001b00001009387 */ /* 0x0003e40000100800 */
[----:B-1----:R-:W-:Y:S02]  /*10760*/  IMAD R0, R4, 0x38, R5 ;  /* 0x0000003804007824 */ /* 0x002fe400078e0205 */
[----:B------:R-:W-:-:S03]  /*10770*/  IMAD.WIDE.U32 R4, R3, -0x2daee0ad, RZ ;  /* 0xd2511f5303047825 */ /* 0x000fc600078e00ff */
[----:B------:R-:W-:Y:S01]  /*10780*/  IADD3 R0, R0, 0x1, RZ ;  /* 0x0000000100007810 */ /* 0x000fe20007ffe0ff */
[----:B------:R-:W-:Y:S01]  /*10790*/  IMAD.WIDE.U32 R2, R100, -0x2daee0ad, RZ ;  /* 0xd2511f5364027825 */ /* 0x000fe200078e00ff */
[----:B------:R1:W-:Y:S04]  /*107a0*/  STL.64 [R1+0x1d8], R4 ;  /* 0x0001d80401007387 */ /* 0x0003e80000100a00 */
[----:B------:R1:W-:Y:S01]  /*107b0*/  STL.64 [R1+0x1c8], R2 ;  /* 0x0001c80201007387 */ /* 0x0003e20000100a00 */
[----:B------:R-:W-:Y:S05]  /*107c0*/  BRA `(.L_x_656) ;  /* 0x000003a000007947 */ /* 0x000fea0003800000 */
.L_x_658:
        /* <DEDUP_REMOVED lines=13> */
[----:B------:R-:W-:Y:S02]  /*108a0*/  IMAD.U32 R3, RZ, RZ, UR31 ;  /* 0x0000001fff037e24 */ /* 0x000fe4000f8e00ff */
[----:B------:R-:W-:Y:S03]  /*108b0*/  @!P1 IMAD.MOV.U32 R3, RZ, RZ, c[0x0][0x198] ;  /* 0x00006600ff039624 */ /* 0x000fe600078e00ff */
[----:B------:R-:W-:Y:S01]  /*108c0*/  IMAD.U32 R0, RZ, RZ, UR16 ;  /* 0x00000010ff007e24 */ /* 0x000fe2000f8e00ff */
[C---:B--2---:R-:W-:Y:S04]  /*108d0*/  LEA R172, P0, R2.reuse, R176, 0x7 ;  /* 0x000000b002ac7211 */ /* 0x044fe800078038ff */
[----:B---3--:R-:W-:Y:S01]  /*108e0*/  LEA.HI.X R173, R2, R205, R0, 0x7, P0 ;  /* 0x000000cd02ad7211 */ /* 0x008fe200000f3c00 */
[----:B------:R-:W-:Y:S01]  /*108f0*/  @!P1 IMAD.MOV.U32 R0, RZ, RZ, c[0x0][0x19c] ;  /* 0x00006700ff009624 */ /* 0x000fe200078e00ff */
[C---:B------:R-:W-:Y:S04]  /*10900*/  @!P1 LEA R174, P0, R172.reuse, c[0x0][0x168], 0x1 ;  /* 0x00005a00acae9a11 */ /* 0x040fe800078008ff */
[----:B------:R-:W-:Y:S02]  /*10910*/  @!P1 LEA.HI.X R175, R172, c[0x0][0x16c], R173, 0x1, P0 ;  /* 0x00005b00acaf9a11 */ /* 0x000fe400000f0cad */
[CC--:B------:R-:W-:Y:S03]  /*10920*/  @!P1 LEA R2, P0, R3.reuse, R172.reuse, 0x5 ;  /* 0x000000ac03029211 */ /* 0x0c0fe600078028ff */
[----:B------:R-:W-:Y:S01]  /*10930*/  @!PT LDS RZ, [RZ] ;  /* 0x00000000fffff984 */ /* 0x000fe20000000800 */
[----:B------:R-:W-:Y:S01]  /*10940*/  @!PT LDS RZ, [RZ] ;  /* 0x00000000fffff984 */ /* 0x000fe20000000800 */
[----:B------:R-:W-:Y:S01]  /*10950*/  @!PT LDS RZ, [RZ] ;  /* 0x00000000fffff984 */ /* 0x000fe20000000800 */
[----:B------:R2:W-:Y:S01]  /*10960*/  @!P1 LDGSTS.E.BYPASS.LTC128B.128 [R164+0x2000], [R174.64] ;  /* 0x02000000aea49fae */ /* 0x0005e2000b901d5c */
[-CC-:B------:R-:W-:Y:S02]  /*10970*/  @!P1 LEA.HI.X R3, R3, R173.reuse, R0.reuse, 0x5, P0 ;  /* 0x000000ad03039211 */ /* 0x180fe400000f2c00 */
[C---:B------:R-:W-:Y:S01]  /*10980*/  @!P1 LEA R176, P0, R2.reuse, c[0x0][0x168], 0x1 ;  /* 0x00005a0002b09a11 */ /* 0x040fe200078008ff */
[----:B------:R1:W-:Y:S03]  /*10990*/  @P1 STS.128 [R164+0x2800], RZ ;  /* 0x002800ffa4001388 */ /* 0x0003e60000000c00 */
[----:B------:R-:W-:Y:S01]  /*109a0*/  @!P1 LEA.HI.X R177, R2, c[0x0][0x16c], R3, 0x1, P0 ;  /* 0x00005b0002b19a11 */ /* 0x000fe200000f0c03 */
[----:B------:R-:W-:Y:S04]  /*109b0*/  @!P1 IMAD.MOV.U32 R3, RZ, RZ, c[0x0][0x198] ;  /* 0x00006600ff039624 */ /* 0x000fe800078e00ff */
[----:B------:R-:W-:Y:S01]  /*109c0*/  @!PT LDS RZ, [RZ] ;  /* 0x00000000fffff984 */ /* 0x000fe20000000800 */
[----:B------:R-:W-:Y:S01]  /*109d0*/  @!PT LDS RZ, [RZ] ;  /* 0x00000000fffff984 */ /* 0x000fe20000000800 */
[----:B------:R-:W-:Y:S01]  /*109e0*/  @!PT LDS RZ, [RZ] ;  /* 0x00000000fffff984 */ /* 0x000fe20000000800 */
[----:B------:R3:W-:Y:S01]  /*109f0*/  @!P1 LDGSTS.E.BYPASS.LTC128B.128 [R164+0x2800], [R176.64] ;  /* 0x02800000b0a49fae */ /* 0x0007e2000b901d5c */
[C---:B------:R-:W-:Y:S03]  /*10a00*/  @!P1 LEA R2, P0, R3.reuse, R172, 0x6 ;  /* 0x000000ac03029211 */ /* 0x040fe600078030ff */
[----:B------:R1:W-:Y:S01]  /*10a10*/  @P1 STS.128 [R164+0x3000], RZ ;  /* 0x003000ffa4001388 */ /* 0x0003e20000000c00 */
[----:B------:R-:W-:Y:S01]  /*10a20*/  @!P1 LEA.HI.X R3, R3, R173, R0, 0x6, P0 ;  /* 0x000000ad03039211 */ /* 0x000fe200000f3400 */
[----:B------:R-:W-:Y:S04]  /*10a30*/  @!P1 IMAD.MOV.U32 R0, RZ, RZ, c[0x0][0x198] ;  /* 0x00006600ff009624 */ /* 0x000fe800078e00ff */
[----:B------:R-:W-:Y:S04]  /*10a40*/  @!P1 IMAD.WIDE.U32 R172, R0, 0x60, R172 ;  /* 0x0000006000ac9825 */ /* 0x000fe800078e00ac */
[----:B------:R-:W-:Y:S01]  /*10a50*/  @!P1 IMAD.MOV.U32 R0, RZ, RZ, c[0x0][0x19c] ;  /* 0x00006700ff009624 */ /* 0x000fe200078e00ff */
[----:B--2---:R-:W-:Y:S03]  /*10a60*/  @!P1 LEA R174, P0, R2, c[0x0][0x168], 0x1 ;  /* 0x00005a0002ae9a11 */ /* 0x004fe600078008ff */
[----:B------:R-:W-:Y:S01]  /*10a70*/  @!P1 IMAD R0, R0, 0x60, RZ ;  /* 0x0000006000009824 */ /* 0x000fe200078e02ff */
[----:B------:R-:W-:Y:S03]  /*10a80*/  @!P1 LEA.HI.X R175, R2, c[0x0][0x16c], R3, 0x1, P0 ;  /* 0x00005b0002af9a11 */ /* 0x000fe600000f0c03 */
[----:B------:R-:W-:Y:S02]  /*10a90*/  @!P1 IMAD.IADD R3, R0, 0x1, R173 ;  /* 0x0000000100039824 */ /* 0x000fe400078e02ad */
[----:B------:R-:W-:Y:S01]  /*10aa0*/  @!PT LDS RZ, [RZ] ;  /* 0x00000000fffff984 */ /* 0x000fe20000000800 */
[----:B------:R-:W-:Y:S01]  /*10ab0*/  @!PT LDS RZ, [RZ] ;  /* 0x00000000fffff984 */ /* 0x000fe20000000800 */
[----:B------:R-:W-:Y:S01]  /*10ac0*/  @!PT LDS RZ, [RZ] ;  /* 0x00000000fffff984 */ /* 0x000fe20000000800 */
[----:B------:R1:W-:Y:S01]  /*10ad0*/  @!P1 LDGSTS.E.BYPASS.LTC128B.128 [R164+0x3000], [R174.64] ;  /* 0x03000000aea49fae */ /* 0x0003e2000b901d5c */
[C---:B---3--:R-:W-:Y:S03]  /*10ae0*/  @!P1 LEA R176, P0, R172.reuse, c[0x0][0x168], 0x1 ;  /* 0x00005a00acb09a11 */ /* 0x048fe600078008ff */
[----:B------:R1:W-:Y:S01]  /*10af0*/  @P1 STS.128 [R164+0x3800], RZ ;  /* 0x003800ffa4001388 */ /* 0x0003e20000000c00 */
[----:B------:R-:W-:Y:S05]  /*10b00*/  @!P1 LEA.HI.X R177, R172, c[0x0][0x16c], R3, 0x1, P0 ;  /* 0x00005b00acb19a11 */ /* 0x000fea00000f0c03 */
[----:B------:R-:W-:Y:S01]  /*10b10*/  @!PT LDS RZ, [RZ] ;  /* 0x00000000fffff984 */ /* 0x000fe20000000800 */
[----:B------:R-:W-:Y:S01]  /*10b20*/  @!PT LDS RZ, [RZ] ;  /* 0x00000000fffff984 */ /* 0x000fe20000000800 */
[----:B------:R-:W-:Y:S01]  /*10b30*/  @!PT LDS RZ, [RZ] ;  /* 0x00000000fffff984 */ /* 0x000fe20000000800 */
[----:B------:R1:W-:Y:S04]  /*10b40*/  @!P1 LDGSTS.E.BYPASS.LTC128B.128 [R164+0x3800], [R176.64] ;  /* 0x03800000b0a49fae */ /* 0x0003e8000b901d5c */
[----:B------:R-:W0:Y:S01]  /*10b50*/  LDGDEPBAR ;  /* 0x00000000000079af */ /* 0x000e220000000000 */
[----:B------:R-:W-:-:S05]  /*10b60*/  BRA `(.L_x_657) ;  /* 0x0000095000007947 */ /* 0x000fca0003800000 */
.L_x_656:
[----:B------:R-:W2:Y:S01]  /*10b70*/  LDL.64 R10, [R1+0x198] ;  /* 0x00019800010a7983 */ /* 0x000ea20000100a00 */
[----:B------:R-:W-:Y:S01]  /*10b80*/  USHF.R.S32.HI UR6, URZ, 0x1f, UR20 ;  /* 0x0000001f3f067899 */ /* 0x000fe20008011414 */
[----:B------:R-:W-:Y:S01]  /*10b90*/  IMAD.MOV.U32 R9, RZ, RZ, c[0x0][0x1a0] ;  /* 0x00006800ff097624 */ /* 0x000fe200078e00ff */
[----:B------:R-:W-:Y:S01]  /*10ba0*/  UIMAD.WIDE.U32 UR16, UR20, UR10, URZ ;  /* 0x0000000a141072a5 */ /* 0x000fe2000f8e003f */
[----:B-1----:R-:W-:Y:S01]  /*10bb0*/  IMAD.MOV.U32 R5, RZ, RZ, c[0x0][0x1a0] ;  /* 0x00006800ff057624 */ /* 0x002fe200078e00ff */
[----:B------:R-:W-:Y:S01]  /*10bc0*/  UIMAD UR6, UR6, UR10, URZ ;  /* 0x0000000a060672a4 */ /* 0x000fe2000f8e023f */
[----:B------:R-:W3:Y:S01]  /*10bd0*/  LDL R8, [R1+0x188] ;  /* 0x0001880001087983 */ /* 0x000ee20000100800 */
[----:B------:R-:W-:Y:S04]  /*10be0*/  DEPBAR.LE SB0, 0x0 ;  /* 0x000080000000791a */ /* 0x000fe80000000000 */
[----:B------:R-:W-:Y:S01]  /*10bf0*/  UIMAD UR6, UR20, UR11, UR6 ;  /* 0x0000000b140672a4 */ /* 0x000fe2000f8e0206 */
[----:B------:R-:W-:Y:S01]  /*10c00*/  IMAD.U32 R2, RZ, RZ, UR16 ;  /* 0x00000010ff027e24 */ /* 0x000fe2000f8e00ff */
[----:B------:R-:W4:Y:S01]  /*10c10*/  LDL R4, [R1+0x1b0] ;  /* 0x0001b00001047983 */ /* 0x000f220000100800 */
[----:B------:R-:W-:Y:S01]  /*10c20*/  IMAD.U32 R3, RZ, RZ, UR17 ;  /* 0x00000011ff037e24 */ /* 0x000fe2000f8e00ff */
[----:B------:R-:W-:Y:S02]  /*10c30*/  UIADD3 UR6, UR17, UR6, URZ ;  /* 0x0000000611067290 */ /* 0x000fe4000fffe03f */
[----:B------:R-:W-:Y:S02]  /*10c40*/  UISETP.GE.AND UP0, UPT, UR20, 0x1, UPT ;  /* 0x000000011400788c */ /* 0x000fe4000bf06270 */
[----:B------:R-:W-:Y:S02]  /*10c50*/  BAR.SYNC.DEFER_BLOCKING 0x0 ;  /* 0x0000000000007b1d */ /* 0x000fe40000010000 */
[----:B------:R-:W-:Y:S01]  /*10c60*/  IMAD.U32 R0, RZ, RZ, UR6 ;  /* 0x00000006ff007e24 */ /* 0x000fe2000f8e00ff */
[C---:B--2---:R-:W-:Y:S01]  /*10c70*/  LEA R6, P2, R2.reuse, R10, 0x7 ;  /* 0x0000000a02067211 */ /* 0x044fe200078438ff */
[----:B------:R-:W-:Y:S03]  /*10c80*/  IMAD.MOV.U32 R10, RZ, RZ, c[0x0][0x1a4] ;  /* 0x00006900ff0a7624 */ /* 0x000fe600078e00ff */
[----:B------:R-:W-:Y:S02]  /*10c90*/  @!P1 LEA R3, P0, R9, R6, 0x5 ;  /* 0x0000000609039211 */ /* 0x000fe400078028ff */
[----:B---3--:R-:W-:Y:S01]  /*10ca0*/  LEA.HI.X R7, R2, R8, R0, 0x7, P2 ;  /* 0x0000000802077211 */ /* 0x008fe200010f3c00 */
[----:B------:R-:W-:Y:S01]  /*10cb0*/  IMAD.MOV.U32 R8, RZ, RZ, c[0x0][0x1a4] ;  /* 0x00006900ff087624 */ /* 0x000fe200078e00ff */
[----:B------:R-:W-:Y:S02]  /*10cc0*/  @!P1 LEA R164, P2, R5, R6, 0x6 ;  /* 0x0000000605a49211 */ /* 0x000fe400078430ff */
[-C--:B------:R-:W-:Y:S02]  /*10cd0*/  @!P1 LEA.HI.X R0, R9, R7.reuse, R10, 0x5, P0 ;  /* 0x0000000709009211 */ /* 0x080fe400000f2c0a */
[----:B------:R-:W-:Y:S02]  /*10ce0*/  @!P1 LEA R10, P0, R164, c[0x0][0x170], 0x1 ;  /* 0x00005c00a40a9a11 */ /* 0x000fe400078008ff */
[C---:B------:R-:W-:Y:S02]  /*10cf0*/  @!P1 LEA.HI.X R2, R5.reuse, R7, R8, 0x6, P2 ;  /* 0x0000000705029211 */ /* 0x040fe400010f3408 */
[----:B------:R-:W-:Y:S02]  /*10d00*/  @!P1 LEA R18, P4, R6, c[0x0][0x170], 0x1 ;  /* 0x00005c0006129a11 */ /* 0x000fe400078808ff */
[----:B------:R-:W-:Y:S02]  /*10d10*/  @!P1 LEA.HI.X R11, R164, c[0x0][0x174], R2, 0x1, P0 ;  /* 0x00005d00a40b9a11 */ /* 0x000fe400000f0c02 */
[----:B------:R-:W2:Y:S01]  /*10d20*/  LDL R164, [R1+0x18c] ;  /* 0x00018c0001a47983 */ /* 0x000ea20000100800 */
[--C-:B------:R-:W-:Y:S01]  /*10d30*/  @!P1 LEA.HI.X R19, R6, c[0x0][0x174], R7.reuse, 0x1, P4 ;  /* 0x00005d0006139a11 */ /* 0x100fe200020f0c07 */
[----:B------:R-:W-:Y:S01]  /*10d40*/  @!P1 IMAD.WIDE.U32 R6, R5, 0x60, R6 ;  /* 0x0000006005069825 */ /* 0x000fe200078e0006 */
[C---:B------:R-:W-:Y:S04]  /*10d50*/  @!P1 LEA R14, P3, R3.reuse, c[0x0][0x170], 0x1 ;  /* 0x00005c00030e9a11 */ /* 0x040fe800078608ff */
[----:B------:R-:W-:Y:S01]  /*10d60*/  @!P1 LEA.HI.X R15, R3, c[0x0][0x174], R0, 0x1, P3 ;  /* 0x00005d00030f9a11 */ /* 0x000fe200018f0c00 */
[----:B----4-:R-:W-:Y:S01]  /*10d70*/  @!P1 IMAD.IADD R0, R4, 0x1, R7 ;  /* 0x0000000104009824 */ /* 0x010fe200078e0207 */
[C---:B------:R-:W-:Y:S04]  /*10d80*/  @!P1 LEA R2, P0, R6.reuse, c[0x0][0x170], 0x1 ;  /* 0x00005c0006029a11 */ /* 0x040fe800078008ff */
[----:B------:R-:W-:Y:S02]  /*10d90*/  @!P1 LEA.HI.X R3, R6, c[0x0][0x174], R0, 0x1, P0 ;  /* 0x00005d0006039a11 */ /* 0x000fe400000f0c00 */
[----:B------:R-:W3:Y:S01]  /*10da0*/  LDL.LU R0, [R1+0x200] ;  /* 0x0002000001007983 */ /* 0x000ee20000300800 */
[----:B------:R-:W-:Y:S05]  /*10db0*/  PLOP3.LUT P0, PT, PT, PT, UP0, 0x80, 0x0 ;  /* 0x000000000000781c */ /* 0x000fea0003f0f008 */
[----:B--2---:R-:W-:Y:S06]  /*10dc0*/  @P1 STS [R164+0x4000], RZ ;  /* 0x004000ffa4001388 */ /* 0x004fec0000000800 */
[----:B------:R-:W-:Y:S06]  /*10dd0*/  @P1 STS [R164+0x4004], RZ ;  /* 0x004004ffa4001388 */ /* 0x000fec0000000800 */
[----:B------:R-:W-:Y:S06]  /*10de0*/  @P1 STS.64 [R164+0x4008], RZ ;  /* 0x004008ffa4001388 */ /* 0x000fec0000000a00 */
        /* <DEDUP_REMOVED lines=20> */
[----:B------:R-:W5:Y:S06]  /*10f30*/  LDSM.16.M88.4 R176, [R221+0x2000] ;  /* 0x00200000ddb0783b */ /* 0x000f6c0000000200 */
[----:B------:R-:W4:Y:S06]  /*10f40*/  LDSM.16.M88.4 R180, [R222+0x1000] ;  /* 0x00100000deb4783b */ /* 0x000f2c0000000200 */
[----:B------:R-:W1:Y:S06]  /*10f50*/  LDSM.16.M88.4 R184, [R221+0x2400] ;  /* 0x00240000ddb8783b */ /* 0x000e6c0000000200 */
[----:B------:R-:W0:Y:S06]  /*10f60*/  LDGDEPBAR ;  /* 0x00000000000079af */ /* 0x000e2c0000000000 */
[----:B------:R-:W1:Y:S06]  /*10f70*/  LDSM.16.M88.4 R188, [R221+0x2800] ;  /* 0x00280000ddbc783b */ /* 0x000e6c0000000200 */
[----:B------:R-:W3:Y:S06]  /*10f80*/  LDSM.16.M88.4 R192, [R221+0x2c00] ;  /* 0x002c0000ddc0783b */ /* 0x000eec0000000200 */
[----:B------:R-:W3:Y:S01]  /*10f90*/  LDSM.16.M88.4 R196, [R221+0x3000] ;  /* 0x00300000ddc4783b */ /* 0x000ee20000000200 */
[-C--:B-----5:R-:W-:Y:S05]  /*10fa0*/  HMMA.16816.F32 R4, R172, R176.reuse, RZ ;  /* 0x000000b0ac04723c */ /* 0x0a0fea00000018ff */
[----:B------:R-:W-:Y:S03]  /*10fb0*/  LDSM.16.M88.4 R200, [R221+0x3800] ;  /* 0x00380000ddc8783b */ /* 0x000fe60000000200 */
[C---:B----4-:R-:W-:Y:S03]  /*10fc0*/  HMMA.16816.F32 R8, R180.reuse, R176, RZ ;  /* 0x000000b0b408723c */ /* 0x050fe600000018ff */
[----:B------:R-:W-:Y:S06]  /*10fd0*/  LDSM.16.M88.4 R204, [R221+0x3c00] ;  /* 0x003c0000ddcc783b */ /* 0x000fec0000000200 */
[----:B------:R-:W-:Y:S01]  /*10fe0*/  LDSM.16.M88.4 R208, [R213] ;  /* 0x00000000d5d0783b */ /* 0x000fe20000000200 */
[-C--:B--2---:R-:W-:Y:S08]  /*10ff0*/  HMMA.16816.F32 R12, R180, R178.reuse, RZ ;  /* 0x000000b2b40c723c */ /* 0x084ff000000018ff */
[C---:B-1----:R-:W-:Y:S01]  /*11000*/  HMMA.16816.F32 R16, R172.reuse, R178, RZ ;  /* 0x000000b2ac10723c */ /* 0x042fe200000018ff */
[----:B------:R-:W1:Y:S07]  /*11010*/  LDSM.16.M88.4 R176, [R221+0x3400] ;  /* 0x00340000ddb0783b */ /* 0x000e6e0000000200 */
[-C--:B------:R-:W-:Y:S08]  /*11020*/  HMMA.16816.F32 R20, R172, R184.reuse, RZ ;  /* 0x000000b8ac14723c */ /* 0x080ff000000018ff */
[C---:B------:R-:W-:Y:S08]  /*11030*/  HMMA.16816.F32 R24, R180.reuse, R184, RZ ;  /* 0x000000b8b418723c */ /* 0x040ff000000018ff */
[-C--:B------:R-:W-:Y:S08]  /*11040*/  HMMA.16816.F32 R28, R180, R186.reuse, RZ ;  /* 0x000000bab41c723c */ /* 0x080ff000000018ff */
[C---:B------:R-:W-:Y:S01]  /*11050*/  HMMA.16816.F32 R32, R172.reuse, R186, RZ ;  /* 0x000000baac20723c */ /* 0x040fe200000018ff */
[----:B------:R-:W-:Y:S07]  /*11060*/  LDSM.16.M88.4 R184, [R220] ;  /* 0x00000000dcb8783b */ /* 0x000fee0000000200 */
[-C--:B------:R-:W-:Y:S08]  /*11070*/  HMMA.16816.F32 R36, R172, R188.reuse, RZ ;  /* 0x000000bcac24723c */ /* 0x080ff000000018ff */
[C---:B------:R-:W-:Y:S08]  /*11080*/  HMMA.16816.F32 R40, R180.reuse, R188, RZ ;  /* 0x000000bcb428723c */ /* 0x040ff000000018ff */
[-C--:B------:R-:W-:Y:S08]  /*11090*/  HMMA.16816.F32 R44, R180, R190.reuse, RZ ;  /* 0x000000beb42c723c */ /* 0x080ff000000018ff */
[C---:B------:R-:W-:Y:S01]  /*110a0*/  HMMA.16816.F32 R48, R172.reuse, R190, RZ ;  /* 0x000000beac30723c */ /* 0x040fe200000018ff */
[----:B------:R-:W2:Y:S07]  /*110b0*/  LDSM.16.M88.4 R188, [R219] ;  /* 0x00000000dbbc783b */ /* 0x000eae0000000200 */
[-C--:B---3--:R-:W-:Y:S08]  /*110c0*/  HMMA.16816.F32 R52, R172, R192.reuse, RZ ;  /* 0x000000c0ac34723c */ /* 0x088ff000000018ff */
[C---:B------:R-:W-:Y:S08]  /*110d0*/  HMMA.16816.F32 R56, R180.reuse, R192, RZ ;  /* 0x000000c0b438723c */ /* 0x040ff000000018ff */
[-C--:B------:R-:W-:Y:S08]  /*110e0*/  HMMA.16816.F32 R60, R180, R194.reuse, RZ ;  /* 0x000000c2b43c723c */ /* 0x080ff000000018ff */
[C---:B------:R-:W-:Y:S01]  /*110f0*/  HMMA.16816.F32 R64, R172.reuse, R194, RZ ;  /* 0x000000c2ac40723c */ /* 0x040fe200000018ff */
[----:B------:R-:W3:Y:S07]  /*11100*/  LDSM.16.M88.4 R192, [R220+0x1000] ;  /* 0x00100000dcc0783b */ /* 0x000eee0000000200 */
[-C--:B------:R-:W-:Y:S08]  /*11110*/  HMMA.16816.F32 R68, R172, R196.reuse, RZ ;  /* 0x000000c4ac44723c */ /* 0x080ff000000018ff */
[C---:B------:R-:W-:Y:S08]  /*11120*/  HMMA.16816.F32 R72, R180.reuse, R196, RZ ;  /* 0x000000c4b448723c */ /* 0x040ff000000018ff */
[-C--:B------:R-:W-:Y:S08]  /*11130*/  HMMA.16816.F32 R76, R180, R198.reuse, RZ ;  /* 0x000000c6b44c723c */ /* 0x080ff000000018ff */
[C---:B------:R-:W-:Y:S01]  /*11140*/  HMMA.16816.F32 R80, R172.reuse, R198, RZ ;  /* 0x000000c6ac50723c */ /* 0x040fe200000018ff */
[----:B------:R-:W-:Y:S07]  /*11150*/  LDSM.16.M88.4 R196, [R215] ;  /* 0x00000000d7c4783b */ /* 0x000fee0000000200 */
[-C--:B-1----:R-:W-:Y:S08]  /*11160*/  HMMA.16816.F32 R84, R172, R176.reuse, RZ ;  /* 0x000000b0ac54723c */ /* 0x082ff000000018ff */
[C---:B------:R-:W-:Y:S08]  /*11170*/  HMMA.16816.F32 R88, R180.reuse, R176, RZ ;  /* 0x000000b0b458723c */ /* 0x040ff000000018ff */
[-C--:B------:R-:W-:Y:S08]  /*11180*/  HMMA.16816.F32 R92, R180, R178.reuse, RZ ;  /* 0x000000b2b45c723c */ /* 0x080ff000000018ff */
[C---:B------:R-:W-:Y:S01]  /*11190*/  HMMA.16816.F32 R96, R172.reuse, R178, RZ ;  /* 0x000000b2ac60723c */ /* 0x040fe200000018ff */
[----:B------:R-:W1:Y:S07]  /*111a0*/  LDSM.16.M88.4 R176, [R216] ;  /* 0x00000000d8b0783b */ /* 0x000e6e0000000200 */
[-C--:B------:R-:W-:Y:S08]  /*111b0*/  HMMA.16816.F32 R100, R172, R200.reuse, RZ ;  /* 0x000000c8ac64723c */ /* 0x080ff000000018ff */
[C---:B------:R-:W-:Y:S08]  /*111c0*/  HMMA.16816.F32 R104, R180.reuse, R200, RZ ;  /* 0x000000c8b468723c */ /* 0x040ff000000018ff */
[-C--:B------:R-:W-:Y:S08]  /*111d0*/  HMMA.16816.F32 R108, R180, R202.reuse, RZ ;  /* 0x000000cab46c723c */ /* 0x080ff000000018ff */
[C---:B------:R-:W-:Y:S01]  /*111e0*/  HMMA.16816.F32 R112, R172.reuse, R202, RZ ;  /* 0x000000caac70723c */ /* 0x040fe200000018ff */
[----:B------:R-:W4:Y:S07]  /*111f0*/  LDSM.16.M88.4 R200, [R214] ;  /* 0x00000000d6c8783b */ /* 0x000f2e0000000200 */
[-C--:B------:R-:W-:Y:S08]  /*11200*/  HMMA.16816.F32 R116, R172, R204.reuse, RZ ;  /* 0x000000ccac74723c */ /* 0x080ff000000018ff */
[C---:B------:R-:W-:Y:S08]  /*11210*/  HMMA.16816.F32 R120, R180.reuse, R204, RZ ;  /* 0x000000ccb478723c */ /* 0x040ff000000018ff */
[-C--:B------:R-:W-:Y:S01]  /*11220*/  HMMA.16816.F32 R124, R180, R206.reuse, RZ ;  /* 0x000000ceb47c723c */ /* 0x080fe200000018ff */
[----:B------:R-:W-:Y:S07]  /*11230*/  LDSM.16.M88.4 R180, [R171] ;  /* 0x00000000abb4783b */ /* 0x000fee0000000200 */
[----:B------:R-:W-:Y:S01]  /*11240*/  HMMA.16816.F32 R128, R172, R206, RZ ;  /* 0x000000ceac80723c */ /* 0x000fe200000018ff */
[----:B------:R-:W5:Y:S06]  /*11250*/  LDSM.16.M88.4 R172, [R212] ;  /* 0x00000000d4ac783b */ /* 0x000f6c0000000200 */
[----:B------:R-:W-:Y:S01]  /*11260*/  IMAD.MOV.U32 R206, RZ, RZ, R168 ;  /* 0x000000ffffce7224 */ /* 0x000fe200078e00a8 */
[-C--:B--2---:R-:W-:Y:S05]  /*11270*/  HMMA.16816.F32 R4, R184, R188.reuse, R4 ;  /* 0x000000bcb804723c */ /* 0x084fea0000001804 */
[----:B------:R-:W-:Y:S03]  /*11280*/  IMAD.MOV.U32 R207, RZ, RZ, R0 ;  /* 0x000000ffffcf7224 */ /* 0x000fe600078e0000 */
[C---:B---3--:R-:W-:Y:S08]  /*11290*/  HMMA.16816.F32 R8, R192.reuse, R188, R8 ;  /* 0x000000bcc008723c */ /* 0x048ff00000001808 */
[-C--:B------:R-:W-:Y:S08]  /*112a0*/  HMMA.16816.F32 R12, R192, R190.reuse, R12 ;  /* 0x000000bec00c723c */ /* 0x080ff0000000180c */
[C---:B------:R-:W-:Y:S01]  /*112b0*/  HMMA.16816.F32 R16, R184.reuse, R190, R16 ;  /* 0x000000beb810723c */ /* 0x040fe20000001810 */
[----:B------:R-:W2:Y:S01]  /*112c0*/  LDSM.16.M88.4 R188, [R170] ;  /* 0x00000000aabc783b */ /* 0x000ea20000000200 */
[----:B------:R-:W-:Y:S05]  /*112d0*/  DEPBAR.LE SB0, 0x0 ;  /* 0x000080000000791a */ /* 0x000fea0000000000 */
[----:B------:R-:W-:Y:S01]  /*112e0*/  BAR.SYNC.DEFER_BLOCKING 0x0 ;  /* 0x0000000000007b1d */ /* 0x000fe20000010000 */
        /* <DEDUP_REMOVED lines=8> */
[-C--:B----4-:R-:W-:Y:S08]  /*11370*/  HMMA.16816.F32 R52, R184, R200.reuse, R52 ;  /* 0x000000c8b834723c */ /* 0x090ff00000001834 */
[C---:B------:R-:W-:Y:S08]  /*11380*/  HMMA.16816.F32 R56, R192.reuse, R200, R56 ;  /* 0x000000c8c038723c */ /* 0x040ff00000001838 */
[-C--:B------:R-:W-:Y:S08]  /*11390*/  HMMA.16816.F32 R60, R192, R202.reuse, R60 ;  /* 0x000000cac03c723c */ /* 0x080ff0000000183c */
[C---:B------:R-:W-:Y:S08]  /*113a0*/  HMMA.16816.F32 R64, R184.reuse, R202, R64 ;  /* 0x000000cab840723c */ /* 0x040ff00000001840 */
[-C--:B------:R-:W-:Y:S08]  /*113b0*/  HMMA.16816.F32 R68, R184, R208.reuse, R68 ;  /* 0x000000d0b844723c */ /* 0x080ff00000001844 */
[C---:B------:R-:W-:Y:S08]  /*113c0*/  HMMA.16816.F32 R72, R192.reuse, R208, R72 ;  /* 0x000000d0c048723c */ /* 0x040ff00000001848 */
[-C--:B------:R-:W-:Y:S08]  /*113d0*/  HMMA.16816.F32 R76, R192, R210.reuse, R76 ;  /* 0x000000d2c04c723c */ /* 0x080ff0000000184c */
[C---:B------:R-:W-:Y:S08]  /*113e0*/  HMMA.16816.F32 R80, R184.reuse, R210, R80 ;  /* 0x000000d2b850723c */ /* 0x040ff00000001850 */
[-C--:B-----5:R-:W-:Y:S08]  /*113f0*/  HMMA.16816.F32 R84, R184, R172.reuse, R84 ;  /* 0x000000acb854723c */ /* 0x0a0ff00000001854 */
        /* <DEDUP_REMOVED lines=12> */
.L_x_657:
[----:B------:R-:W2:Y:S01]  /*114c0*/  LDL R0, [R1+0x1b4] ;  /* 0x0001b40001007983 */ /* 0x000ea20000100800 */
[----:B-1----:R-:W-:Y:S01]  /*114d0*/  IMAD.U32 R164, RZ, RZ, UR20 ;  /* 0x00000014ffa47e24 */ /* 0x002fe2000f8e00ff */
[----:B------:R-:W-:Y:S02]  /*114e0*/  USHF.L.U32 UR27, UR20, 0x2, URZ ;  /* 0x00000002141b7899 */ /* 0x000fe4000800063f */
[----:B------:R-:W-:Y:S01]  /*114f0*/  STL.64 [R1+0x220], R220 ;  /* 0x000220dc01007387 */ /* 0x000fe20000100a00 */
[----:B------:R-:W-:Y:S02]  /*11500*/  UIADD3 UR17, UR19, -0x4498517b, URZ ;  /* 0xbb67ae8513117890 */ /* 0x000fe4000fffe03f */
[----:B------:R-:W-:Y:S02]  /*11510*/  UIADD3 UR7, UR18, -0x61c88647, URZ ;  /* 0x9e3779b912077890 */ /* 0x000fe4000fffe03f */
[----:B------:R-:W-:Y:S01]  /*11520*/  UIADD3 UR16, UR18, -0x4ab325aa, URZ ;  /* 0xb54cda5612107890 */ /* 0x000fe2000fffe03f */
[----:B------:R1:W-:Y:S01]  /*11530*/  STL [R1+0x218], R214 ;  /* 0x000218d601007387 */ /* 0x0003e20000100800 */
[----:B------:R-:W-:Y:S03]  /*11540*/  UIADD3 UR6, UR19, 0x646e171e, URZ ;  /* 0x646e171e13067890 */ /* 0x000fe6000fffe03f */
[----:B-1----:R-:W3:Y:S04]  /*11550*/  LDL.LU R214, [R1+0x1c0] ;  /* 0x0001c00001d67983 */ /* 0x002ee80000300800 */
[----:B------:R1:W-:Y:S06]  /*11560*/  STL.64 [R1+0x210], R212 ;  /* 0x000210d401007387 */ /* 0x0003ec0000100a00 */
[----:B------:R4:W-:Y:S06]  /*11570*/  STL.64 [R1+0x208], R170 ;  /* 0x000208aa01007387 */ /* 0x0009ec0000100a00 */
[----:B-1----:R-:W2:Y:S06]  /*11580*/  LDL.64 R212, [R1+0x1e0] ;  /* 0x0001e00001d47983 */ /* 0x002eac0000100a00 */
[----:B----4-:R-:W4:Y:S01]  /*11590*/  LDL.64 R170, [R1+0x1d8] ;  /* 0x0001d80001aa7983 */ /* 0x010f220000100a00 */
[----:B---3--:R-:W-:Y:S01]  /*115a0*/  LOP3.LUT R214, R214, 0xfffffff7, RZ, 0xc0, !PT ;  /* 0xfffffff7d6d67812 */ /* 0x008fe200078ec0ff */
[----:B--2---:R-:W-:Y:S03]  /*115b0*/  IMAD R164, R164, -0x80, R0 ;  /* 0xffffff80a4a47824 */ /* 0x004fe600078e0200 */
[----:B------:R-:W-:Y:S02]  /*115c0*/  @P1 LOP3.LUT R214, R214, 0x8, RZ, 0xfc, !PT ;  /* 0x00000008d6d61812 */ /* 0x000fe400078efcff */
[C---:B------:R-:W-:Y:S02]  /*115d0*/  IADD3 R3, R164.reuse, -0x40, RZ ;  /* 0xffffffc0a4037810 */ /* 0x040fe40007ffe0ff */
[----:B------:R-:W-:Y:S02]  /*115e0*/  IADD3 R168, R164, -0x41, RZ ;  /* 0xffffffbfa4a87810 */ /* 0x000fe40007ffe0ff */
[----:B------:R-:W-:Y:S02]  /*115f0*/  ISETP.GE.AND P2, PT, R3, RZ, PT ;  /* 0x000000ff0300720c */ /* 0x000fe40003f46270 */
[----:B------:R-:W-:Y:S02]  /*11600*/  ISETP.GE.AND P0, PT, R168, RZ, PT ;  /* 0x000000ffa800720c */ /* 0x000fe40003f06270 */
[C---:B------:R-:W-:Y:S02]  /*11610*/  IADD3 R0, R164.reuse, -0x49, RZ ;  /* 0xffffffb7a4007810 */ /* 0x040fe40007ffe0ff */
[C---:B------:R-:W-:Y:S02]  /*11620*/  IADD3 R175, R164.reuse, -0x48, RZ ;  /* 0xffffffb8a4af7810 */ /* 0x040fe40007ffe0ff */
[C---:B------:R-:W-:Y:S02]  /*11630*/  IADD3 R173, R164.reuse, -0x50, RZ ;  /* 0xffffffb0a4ad7810 */ /* 0x040fe40007ffe0ff */
[C---:B------:R-:W-:Y:S02]  /*11640*/  IADD3 R2, R164.reuse, -0x51, RZ ;  /* 0xffffffafa4027810 */ /* 0x040fe40007ffe0ff */
[C---:B------:R-:W-:Y:S02]  /*11650*/  IADD3 R172, R164.reuse, 0x40, RZ ;  /* 0x00000040a4ac7810 */ /* 0x040fe40007ffe0ff */
[C---:B------:R-:W-:Y:S02]  /*11660*/  @!P2 IADD3 R3, -R164.reuse, 0x40, RZ ;  /* 0x00000040a403a810 */ /* 0x040fe40007ffe1ff */
[----:B------:R-:W-:Y:S02]  /*11670*/  @!P0 IADD3 R168, -R164, 0x41, RZ ;  /* 0x00000041a4a88810 */ /* 0x000fe40007ffe1ff */
[----:B------:R-:W-:Y:S02]  /*11680*/  ISETP.GE.AND P0, PT, R0, RZ, PT ;  /* 0x000000ff0000720c */ /* 0x000fe40003f06270 */
[----:B------:R-:W-:Y:S01]  /*11690*/  ISETP.GE.AND P2, PT, R175, RZ, PT ;  /* 0x000000ffaf00720c */ /* 0x000fe20003f46270 */
[----:B------:R-:W1:Y:S01]  /*116a0*/  I2F R3, R3 ;  /* 0x0000000300037306 */ /* 0x000e620000201400 */
[----:B------:R-:W-:Y:S02]  /*116b0*/  IADD3 R174, R164, -0x39, RZ ;  /* 0xffffffc7a4ae7810 */ /* 0x000fe40007ffe0ff */
[----:B------:R-:W-:Y:S07]  /*116c0*/  LOP3.LUT R214, R214, 0xfffff7ff, RZ, 0xc0, !PT ;  /* 0xfffff7ffd6d67812 */ /* 0x000fee00078ec0ff */
[C---:B------:R-:W-:Y:S01]  /*116d0*/  @!P0 IADD3 R0, -R164.reuse, 0x49, RZ ;  /* 0x00000049a4008810 */ /* 0x040fe20007ffe1ff */
[----:B------:R-:W2:Y:S01]  /*116e0*/  I2F R168, R168 ;  /* 0x000000a800a87306 */ /* 0x000ea20000201400 */
[----:B------:R-:W-:Y:S02]  /*116f0*/  ISETP.GE.AND P0, PT, R173, RZ, PT ;  /* 0x000000ffad00720c */ /* 0x000fe40003f06270 */
[----:B------:R-:W-:Y:S02]  /*11700*/  @!P2 IADD3 R175, -R164, 0x48, RZ ;  /* 0x00000048a4afa810 */ /* 0x000fe40007ffe1ff */
[----:B------:R-:W-:Y:S05]  /*11710*/  ISETP.GE.AND P2, PT, R2, RZ, PT ;  /* 0x000000ff0200720c */ /* 0x000fea0003f46270 */
[----:B------:R-:W3:Y:S01]  /*11720*/  I2F R0, R0 ;  /* 0x0000000000007306 */ /* 0x000ee20000201400 */
[C---:B-1----:R-:W-:Y:S03]  /*11730*/  FFMA.FTZ R68, R3.reuse, -UR4, R68 ;  /* 0x8000000403447c23 */ /* 0x042fe60008010044 */
[C---:B------:R-:W-:Y:S01]  /*11740*/  @!P0 IADD3 R173, -R164.reuse, 0x50, RZ ;  /* 0x00000050a4ad8810 */ /* 0x040fe20007ffe1ff */
[----:B------:R-:W-:Y:S01]  /*11750*/  FFMA.FTZ R82, R3, -UR4, R82 ;  /* 0x8000000403527c23 */ /* 0x000fe20008010052 */
[C---:B------:R-:W-:Y:S02]  /*11760*/  IADD3 R3, R164.reuse, -0x78, RZ ;  /* 0xffffff88a4037810 */ /* 0x040fe40007ffe0ff */
[----:B------:R-:W-:Y:S02]  /*11770*/  @!P2 IADD3 R2, -R164, 0x51, RZ ;  /* 0x00000051a402a810 */ /* 0x000fe40007ffe1ff */
[----:B------:R-:W-:Y:S01]  /*11780*/  ISETP.GE.AND P0, PT, R3, RZ, PT ;  /* 0x000000ff0300720c */ /* 0x000fe20003f06270 */
[----:B------:R-:W1:Y:S01]  /*11790*/  I2F R175, R175 ;  /* 0x000000af00af7306 */ /* 0x000e620000201400 */
[C---:B--2---:R-:W-:Y:S02]  /*117a0*/  FFMA.FTZ R83, R168.reuse, -UR4, R83 ;  /* 0x80000004a8537c23 */ /* 0x044fe40008010053 */
[----:B------:R-:W-:Y:S01]  /*117b0*/  FFMA.FTZ R69, R168, -UR4, R69 ;  /* 0x80000004a8457c23 */ /* 0x000fe20008010045 */
[C---:B------:R-:W-:Y:S06]  /*117c0*/  IADD3 R168, R164.reuse, -0x59, RZ ;  /* 0xffffffa7a4a87810 */ /* 0x040fec0007ffe0ff */
[----:B------:R-:W2:Y:S02]  /*117d0*/  I2F R173, R173 ;  /* 0x000000ad00ad7306 */ /* 0x000ea40000201400 */
[----:B------:R-:W-:Y:S01]  /*117e0*/  @!P0 IADD3 R3, -R164, 0x78, RZ ;  /* 0x00000078a4038810 */ /* 0x000fe20007ffe1ff */
[C---:B---3--:R-:W-:Y:S02]  /*117f0*/  FFMA.FTZ R81, R0.reuse, -UR4, R81 ;  /* 0x8000000400517c23 */ /* 0x048fe40008010051 */
[----:B------:R-:W-:Y:S01]  /*11800*/  FFMA.FTZ R87, R0, -UR4, R87 ;  /* 0x8000000400577c23 */ /* 0x000fe20008010057 */
[----:B------:R-:W-:Y:S04]  /*11810*/  IADD3 R0, R164, -0x79, RZ ;  /* 0xffffff87a4007810 */ /* 0x000fe80007ffe0ff */
[----:B------:R-:W-:Y:S01]  /*11820*/  ISETP.GE.AND P0, PT, R0, RZ, PT ;  /* 0x000000ff0000720c */ /* 0x000fe20003f06270 */
[----:B------:R-:W3:Y:S01]  /*11830*/  I2F R3, R3 ;  /* 0x0000000300037306 */ /* 0x000ee20000201400 */
[C---:B-1----:R-:W-:Y:S02]  /*11840*/  FFMA.FTZ R80, R175.reuse, -UR4, R80 ;  /* 0x80000004af507c23 */ /* 0x042fe40008010050 */
[----:B------:R-:W-:Y:S01]  /*11850*/  FFMA.FTZ R86, R175, -UR4, R86 ;  /* 0x80000004af567c23 */ /* 0x000fe20008010056 */
[C---:B------:R-:W-:Y:S04]  /*11860*/  IADD3 R175, R164.reuse, -0x58, RZ ;  /* 0xffffffa8a4af7810 */ /* 0x040fe80007ffe0ff */
[----:B------:R-:W-:Y:S02]  /*11870*/  ISETP.GE.AND P2, PT, R175, RZ, PT ;  /* 0x000000ffaf00720c */ /* 0x000fe40003f46270 */
[----:B------:R-:W1:Y:S02]  /*11880*/  I2F R2, R2 ;  /* 0x0000000200027306 */ /* 0x000e640000201400 */
[----:B------:R-:W-:Y:S01]  /*11890*/  @!P0 IADD3 R0, -R164, 0x79, RZ ;  /* 0x00000079a4008810 */ /* 0x000fe20007ffe1ff */
[C---:B--2---:R-:W-:Y:S01]  /*118a0*/  FFMA.FTZ R98, R173.reuse, -UR4, R98 ;  /* 0x80000004ad627c23 */ /* 0x044fe20008010062 */
[----:B------:R-:W-:Y:S01]  /*118b0*/  ISETP.GE.AND P0, PT, R168, RZ, PT ;  /* 0x000000ffa800720c */ /* 0x000fe20003f06270 */
[----:B------:R-:W-:Y:S01]  /*118c0*/  FFMA.FTZ R84, R173, -UR4, R84 ;  /* 0x80000004ad547c23 */ /* 0x000fe20008010054 */
[----:B------:R-:W-:Y:S04]  /*118d0*/  IABS R173, R164 ;  /* 0x000000a400ad7213 */ /* 0x000fe80000000000 */
[----:B------:R-:W2:Y:S01]  /*118e0*/  I2F R0, R0 ;  /* 0x0000000000007306 */ /* 0x000ea20000201400 */
[C---:B------:R-:W-:Y:S01]  /*118f0*/  @!P2 IADD3 R175, -R164.reuse, 0x58, RZ ;  /* 0x00000058a4afa810 */ /* 0x040fe20007ffe1ff */
[----:B---3--:R-:W-:Y:S01]  /*11900*/  FFMA.FTZ R128, R3, -UR4, R128 ;  /* 0x8000000403807c23 */ /* 0x008fe20008010080 */
[C---:B------:R-:W-:Y:S04]  /*11910*/  IADD3 R3, R164.reuse, -0x60, RZ ;  /* 0xffffffa0a4037810 */ /* 0x040fe80007ffe0ff */
[----:B------:R-:W-:Y:S02]  /*11920*/  @!P0 IADD3 R168, -R164, 0x59, RZ ;  /* 0x00000059a4a88810 */ /* 0x000fe40007ffe1ff */
[----:B------:R-:W-:Y:S01]  /*11930*/  ISETP.GE.AND P2, PT, R3, RZ, PT ;  /* 0x000000ff0300720c */ /* 0x000fe20003f46270 */
[----:B------:R-:W3:Y:S01]  /*11940*/  I2F R173, R173 ;  /* 0x000000ad00ad7306 */ /* 0x000ee20000201400 */
[C---:B-1----:R-:W-:Y:S02]  /*11950*/  FFMA.FTZ R85, R2.reuse, -UR4, R85 ;  /* 0x8000000402557c23 */ /* 0x042fe40008010055 */
[----:B------:R-:W-:Y:S01]  /*11960*/  FFMA.FTZ R99, R2, -UR4, R99 ;  /* 0x8000000402637c23 */ /* 0x000fe20008010063 */
[----:B------:R-:W-:Y:S06]  /*11970*/  IADD3 R2, R164, 0x47, RZ ;  /* 0x00000047a4027810 */ /* 0x000fec0007ffe0ff */
[----:B------:R-:W1:Y:S01]  /*11980*/  I2F R168, R168 ;  /* 0x000000a800a87306 */ /* 0x000e620000201400 */
[----:B------:R-:W-:Y:S02]  /*11990*/  ISETP.GE.AND P0, PT, R2, RZ, PT ;  /* 0x000000ff0200720c */ /* 0x000fe40003f06270 */
[----:B------:R-:W-:Y:S01]  /*119a0*/  @!P2 IADD3 R3, -R164, 0x60, RZ ;  /* 0x00000060a403a810 */ /* 0x000fe20007ffe1ff */
[----:B--2---:R-:W-:Y:S01]  /*119b0*/  FFMA.FTZ R129, R0, -UR4, R129 ;  /* 0x8000000400817c23 */ /* 0x004fe20008010081 */
[----:B------:R-:W-:Y:S04]  /*119c0*/  IADD3 R0, R164, -0x61, RZ ;  /* 0xffffff9fa4007810 */ /* 0x000fe80007ffe0ff */
[----:B------:R-:W-:Y:S01]  /*119d0*/  ISETP.GE.AND P2, PT, R0, RZ, PT ;  /* 0x000000ff0000720c */ /* 0x000fe20003f46270 */
[----:B------:R-:W2:Y:S04]  /*119e0*/  I2F R3, R3 ;  /* 0x0000000300037306 */ /* 0x000ea80000201400 */
[----:B------:R-:W-:Y:S01]  /*119f0*/  @!P0 IADD3 R2, -R164, -0x47, RZ ;  /* 0xffffffb9a4028810 */ /* 0x000fe20007ffe1ff */
[C---:B---3--:R-:W-:Y:S01]  /*11a00*/  FFMA.FTZ R18, R173.reuse, -UR4, R18 ;  /* 0x80000004ad127c23 */ /* 0x048fe20008010012 */
[----:B------:R-:W-:Y:S01]  /*11a10*/  ISETP.GE.AND P0, PT, R172, RZ, PT ;  /* 0x000000ffac00720c */ /* 0x000fe20003f06270 */
[C---:B------:R-:W-:Y:S02]  /*11a20*/  FFMA.FTZ R72, R173.reuse, -UR4, R72 ;  /* 0x80000004ad487c23 */ /* 0x040fe40008010048 */
[C---:B------:R-:W-:Y:S01]  /*11a30*/  FFMA.FTZ R4, R173.reuse, -UR4, R4 ;  /* 0x80000004ad047c23 */ /* 0x040fe20008010004 */
[----:B------:R-:W3:Y:S01]  /*11a40*/  I2F R2, R2 ;  /* 0x0000000200027306 */ /* 0x000ee20000201400 */
[----:B------:R-:W-:Y:S01]  /*11a50*/  FFMA.FTZ R78, R173, -UR4, R78 ;  /* 0x80000004ad4e7c23 */ /* 0x000fe2000801004e */
[C---:B------:R-:W-:Y:S02]  /*11a60*/  IADD3 R173, R164.reuse, -0x68, RZ ;  /* 0xffffff98a4ad7810 */ /* 0x040fe40007ffe0ff */
[----:B------:R-:W-:Y:S01]  /*11a70*/  @!P2 IADD3 R0, -R164, 0x61, RZ ;  /* 0x00000061a400a810 */ /* 0x000fe20007ffe1ff */
[C---:B-1----:R-:W-:Y:S01]  /*11a80*/  FFMA.FTZ R97, R168.reuse, -UR4, R97 ;  /* 0x80000004a8617c23 */ /* 0x042fe20008010061 */
[----:B------:R-:W-:Y:S01]  /*11a90*/  ISETP.GE.AND P2, PT, R173, RZ, PT ;  /* 0x000000ffad00720c */ /* 0x000fe20003f46270 */
[----:B------:R-:W-:Y:S01]  /*11aa0*/  FFMA.FTZ R103, R168, -UR4, R103 ;  /* 0x80000004a8677c23 */ /* 0x000fe20008010067 */
[C---:B------:R-:W-:Y:S02]  /*11ab0*/  IADD3 R168, R164.reuse, 0x3f, RZ ;  /* 0x0000003fa4a87810 */ /* 0x040fe40007ffe0ff */
[----:B------:R-:W-:Y:S01]  /*11ac0*/  @!P0 IADD3 R172, -R164, -0x40, RZ ;  /* 0xffffffc0a4ac8810 */ /* 0x000fe20007ffe1ff */
[----:B------:R-:W1:Y:S01]  /*11ad0*/  I2F R175, R175 ;  /* 0x000000af00af7306 */ /* 0x000e620000201400 */
[----:B------:R-:W-:Y:S01]  /*11ae0*/  ISETP.GE.AND P0, PT, R168, RZ, PT ;  /* 0x000000ffa800720c */ /* 0x000fe20003f06270 */
[C---:B--2---:R-:W-:Y:S02]  /*11af0*/  FFMA.FTZ R100, R3.reuse, -UR4, R100 ;  /* 0x8000000403647c23 */ /* 0x044fe40008010064 */
[----:B------:R-:W-:Y:S04]  /*11b00*/  FFMA.FTZ R114, R3, -UR4, R114 ;  /* 0x8000000403727c23 */ /* 0x000fe80008010072 */
[----:B------:R-:W-:Y:S02]  /*11b10*/  @!P2 IADD3 R173, -R164, 0x68, RZ ;  /* 0x00000068a4ada810 */ /* 0x000fe40007ffe1ff */
[----:B------:R-:W2:Y:S01]  /*11b20*/  I2F R3, R172 ;  /* 0x000000ac00037306 */ /* 0x000ea20000201400 */
[----:B---3--:R-:W-:Y:S01]  /*11b30*/  FFMA.FTZ R11, R2, -UR4, R11 ;  /* 0x80000004020b7c23 */ /* 0x008fe2000801000b */
[C---:B------:R-:W-:Y:S02]  /*11b40*/  IADD3 R2, R164.reuse, -0x69, RZ ;  /* 0xffffff97a4027810 */ /* 0x040fe40007ffe0ff */
[----:B------:R-:W-:Y:S02]  /*11b50*/  @!P0 IADD3 R168, -R164, -0x3f, RZ ;  /* 0xffffffc1a4a88810 */ /* 0x000fe40007ffe1ff */
[----:B------:R-:W-:Y:S04]  /*11b60*/  ISETP.GE.AND P2, PT, R2, RZ, PT ;  /* 0x000000ff0200720c */ /* 0x000fe80003f46270 */
[----:B------:R-:W3:Y:S01]  /*11b70*/  I2F R0, R0 ;  /* 0x0000000000007306 */ /* 0x000ee20000201400 */
[C---:B-1----:R-:W-:Y:S02]  /*11b80*/  FFMA.FTZ R96, R175.reuse, -UR4, R96 ;  /* 0x80000004af607c23 */ /* 0x042fe40008010060 */
[----:B------:R-:W-:Y:S01]  /*11b90*/  FFMA.FTZ R102, R175, -UR4, R102 ;  /* 0x80000004af667c23 */ /* 0x000fe20008010066 */
[C---:B------:R-:W-:Y:S06]  /*11ba0*/  IADD3 R175, R164.reuse, 0x38, RZ ;  /* 0x00000038a4af7810 */ /* 0x040fec0007ffe0ff */
[----:B------:R-:W1:Y:S01]  /*11bb0*/  I2F R168, R168 ;  /* 0x000000a800a87306 */ /* 0x000e620000201400 */
[----:B------:R-:W-:Y:S02]  /*11bc0*/  ISETP.GE.AND P0, PT, R175, RZ, PT ;  /* 0x000000ffaf00720c */ /* 0x000fe40003f06270 */
[C---:B------:R-:W-:Y:S01]  /*11bd0*/  @!P2 IADD3 R2, -R164.reuse, 0x69, RZ ;  /* 0x00000069a402a810 */ /* 0x040fe20007ffe1ff */
[C---:B--2---:R-:W-:Y:S01]  /*11be0*/  FFMA.FTZ R14, R3.reuse, -UR4, R14 ;  /* 0x80000004030e7c23 */ /* 0x044fe2000801000e */
[C---:B------:R-:W-:Y:S01]  /*11bf0*/  IADD3 R172, R164.reuse, -0x1, RZ ;  /* 0xffffffffa4ac7810 */ /* 0x040fe20007ffe0ff */
[----:B------:R-:W-:Y:S01]  /*11c00*/  FFMA.FTZ R8, R3, -UR4, R8 ;  /* 0x8000000403087c23 */ /* 0x000fe20008010008 */
[C---:B------:R-:W-:Y:S03]  /*11c10*/  IADD3 R3, R164.reuse, -0x70, RZ ;  /* 0xffffff90a4037810 */ /* 0x040fe60007ffe0ff */
[----:B------:R-:W2:Y:S01]  /*11c20*/  I2F R173, R173 ;  /* 0x000000ad00ad7306 */ /* 0x000ea20000201400 */
[----:B------:R-:W-:Y:S03]  /*11c30*/  ISETP.GE.AND P2, PT, R3, RZ, PT ;  /* 0x000000ff0300720c */ /* 0x000fe60003f46270 */
[----:B------:R-:W-:Y:S01]  /*11c40*/  @!P0 IADD3 R175, -R164, -0x38, RZ ;  /* 0xffffffc8a4af8810 */ /* 0x000fe20007ffe1ff */
[C---:B---3--:R-:W-:Y:S02]  /*11c50*/  FFMA.FTZ R115, R0.reuse, -UR4, R115 ;  /* 0x8000000400737c23 */ /* 0x048fe40008010073 */
[----:B------:R-:W-:Y:S01]  /*11c60*/  FFMA.FTZ R101, R0, -UR4, R101 ;  /* 0x8000000400657c23 */ /* 0x000fe20008010065 */
[----:B------:R-:W-:Y:S02]  /*11c70*/  IADD3 R0, R164, 0x37, RZ ;  /* 0x00000037a4007810 */ /* 0x000fe40007ffe0ff */
[----:B------:R-:W3:Y:S02]  /*11c80*/  I2F R2, R2 ;  /* 0x0000000200027306 */ /* 0x000ee40000201400 */
[----:B------:R-:W-:Y:S02]  /*11c90*/  ISETP.GE.AND P0, PT, R0, RZ, PT ;  /* 0x000000ff0000720c */ /* 0x000fe40003f06270 */
[----:B------:R-:W-:Y:S01]  /*11ca0*/  @!P2 IADD3 R3, -R164, 0x70, RZ ;  /* 0x00000070a403a810 */ /* 0x000fe20007ffe1ff */
[C---:B-1----:R-:W-:Y:S02]  /*11cb0*/  FFMA.FTZ R9, R168.reuse, -UR4, R9 ;  /* 0x80000004a8097c23 */ /* 0x042fe40008010009 */
[----:B------:R-:W-:Y:S01]  /*11cc0*/  FFMA.FTZ R15, R168, -UR4, R15 ;  /* 0x80000004a80f7c23 */ /* 0x000fe2000801000f */
[----:B------:R-:W-:Y:S02]  /*11cd0*/  IADD3 R168, R164, -0x71, RZ ;  /* 0xffffff8fa4a87810 */ /* 0x000fe40007ffe0ff */
[----:B------:R-:W1:Y:S02]  /*11ce0*/  I2F R3, R3 ;  /* 0x0000000300037306 */ /* 0x000e640000201400 */
[----:B------:R-:W-:Y:S01]  /*11cf0*/  ISETP.GE.AND P2, PT, R168, RZ, PT ;  /* 0x000000ffa800720c */ /* 0x000fe20003f46270 */
[C---:B--2---:R-:W-:Y:S02]  /*11d00*/  FFMA.FTZ R112, R173.reuse, -UR4, R112 ;  /* 0x80000004ad707c23 */ /* 0x044fe40008010070 */
[C---:B------:R-:W-:Y:S01]  /*11d10*/  @!P0 IADD3 R0, -R164.reuse, -0x37, RZ ;  /* 0xffffffc9a4008810 */ /* 0x040fe20007ffe1ff */
[----:B------:R-:W-:Y:S01]  /*11d20*/  FFMA.FTZ R118, R173, -UR4, R118 ;  /* 0x80000004ad767c23 */ /* 0x000fe20008010076 */
[----:B------:R-:W-:Y:S03]  /*11d30*/  IADD3 R173, R164, 0x30, RZ ;  /* 0x00000030a4ad7810 */ /* 0x000fe60007ffe0ff */
[----:B------:R-:W2:Y:S01]  /*11d40*/  I2F R175, R175 ;  /* 0x000000af00af7306 */ /* 0x000ea20000201400 */
[----:B------:R-:W-:Y:S01]  /*11d50*/  ISETP.GE.AND P0, PT, R173, RZ, PT ;  /* 0x000000ffad00720c */ /* 0x000fe20003f06270 */
[----:B---3--:R-:W-:Y:S03]  /*11d60*/  FFMA.FTZ R113, R2, -UR4, R113 ;  /* 0x8000000402717c23 */ /* 0x008fe60008010071 */
[----:B------:R-:W-:Y:S01]  /*11d70*/  @!P2 IADD3 R168, -R164, 0x71, RZ ;  /* 0x00000071a4a8a810 */ /* 0x000fe20007ffe1ff */
[----:B------:R-:W-:Y:S01]  /*11d80*/  FFMA.FTZ R119, R2, -UR4, R119 ;  /* 0x8000000402777c23 */ /* 0x000fe20008010077 */
[----:B------:R-:W-:Y:S03]  /*11d90*/  IADD3 R2, R164, 0x2f, RZ ;  /* 0x0000002fa4027810 */ /* 0x000fe60007ffe0ff */
[----:B------:R-:W3:Y:S01]  /*11da0*/  I2F R0, R0 ;  /* 0x0000000000007306 */ /* 0x000ee20000201400 */
[----:B------:R-:W-:Y:S03]  /*11db0*/  ISETP.GE.AND P2, PT, R2, RZ, PT ;  /* 0x000000ff0200720c */ /* 0x000fe60003f46270 */
[C---:B------:R-:W-:Y:S01]  /*11dc0*/  @!P0 IADD3 R173, -R164.reuse, -0x30, RZ ;  /* 0xffffffd0a4ad8810 */ /* 0x040fe20007ffe1ff */
[C---:B-1----:R-:W-:Y:S02]  /*11dd0*/  FFMA.FTZ R116, R3.reuse, -UR4, R116 ;  /* 0x8000000403747c23 */ /* 0x042fe40008010074 */
[----:B------:R-:W-:Y:S01]  /*11de0*/  FFMA.FTZ R130, R3, -UR4, R130 ;  /* 0x8000000403827c23 */ /* 0x000fe20008010082 */
[C---:B------:R-:W-:Y:S02]  /*11df0*/  IADD3 R3, R164.reuse, 0x28, RZ ;  /* 0x00000028a4037810 */ /* 0x040fe40007ffe0ff */
[----:B------:R-:W1:Y:S02]  /*11e00*/  I2F R173, R173 ;  /* 0x000000ad00ad7306 */ /* 0x000e640000201400 */
[----:B------:R-:W-:Y:S02]  /*11e10*/  ISETP.GE.AND P0, PT, R3, RZ, PT ;  /* 0x000000ff0300720c */ /* 0x000fe40003f06270 */
[C---:B------:R-:W-:Y:S01]  /*11e20*/  @!P2 IADD3 R2, -R164.reuse, -0x2f, RZ ;  /* 0xffffffd1a402a810 */ /* 0x040fe20007ffe1ff */
[C---:B--2---:R-:W-:Y:S02]  /*11e30*/  FFMA.FTZ R12, R175.reuse, -UR4, R12 ;  /* 0x80000004af0c7c23 */ /* 0x044fe4000801000c */
[----:B------:R-:W-:Y:S01]  /*11e40*/  FFMA.FTZ R26, R175, -UR4, R26 ;  /* 0x80000004af1a7c23 */ /* 0x000fe2000801001a */
[----:B------:R-:W-:Y:S02]  /*11e50*/  IADD3 R175, R164, 0x20, RZ ;  /* 0x00000020a4af7810 */ /* 0x000fe40007ffe0ff */
[----:B------:R-:W2:Y:S01]  /*11e60*/  I2F R2, R2 ;  /* 0x0000000200027306 */ /* 0x000ea20000201400 */
[----:B---3--:R-:W-:Y:S04]  /*11e70*/  FFMA.FTZ R13, R0, -UR4, R13 ;  /* 0x80000004000d7c23 */ /* 0x008fe8000801000d */
[----:B------:R-:W-:Y:S01]  /*11e80*/  @!P0 IADD3 R3, -R164, -0x28, RZ ;  /* 0xffffffd8a4038810 */ /* 0x000fe20007ffe1ff */
[----:B------:R-:W-:Y:S01]  /*11e90*/  FFMA.FTZ R27, R0, -UR4, R27 ;  /* 0x80000004001b7c23 */ /* 0x000fe2000801001b */
[----:B------:R-:W-:Y:S02]  /*11ea0*/  IADD3 R0, R164, 0x27, RZ ;  /* 0x00000027a4007810 */ /* 0x000fe40007ffe0ff */
[----:B------:R-:W-:Y:S01]  /*11eb0*/  ISETP.GE.AND P0, PT, R175, RZ, PT ;  /* 0x000000ffaf00720c */ /* 0x000fe20003f06270 */
[----:B------:R-:W3:Y:S01]  /*11ec0*/  I2F R168, R168 ;  /* 0x000000a800a87306 */ /* 0x000ee20000201400 */
[----:B------:R-:W-:Y:S01]  /*11ed0*/  ISETP.GE.AND P2, PT, R0, RZ, PT ;  /* 0x000000ff0000720c */ /* 0x000fe20003f46270 */
[C---:B-1----:R-:W-:Y:S02]  /*11ee0*/  FFMA.FTZ R30, R173.reuse, -UR4, R30 ;  /* 0x80000004ad1e7c23 */ /* 0x042fe4000801001e */
[----:B------:R-:W-:Y:S01]  /*11ef0*/  FFMA.FTZ R24, R173, -UR4, R24 ;  /* 0x80000004ad187c23 */ /* 0x000fe20008010018 */
[C---:B------:R-:W-:Y:S05]  /*11f00*/  IADD3 R173, R164.reuse, -0x38, RZ ;  /* 0xffffffc8a4ad7810 */ /* 0x040fea0007ffe0ff */
[----:B------:R-:W1:Y:S02]  /*11f10*/  I2F R3, R3 ;  /* 0x0000000300037306 */ /* 0x000e640000201400 */
[C---:B------:R-:W-:Y:S02]  /*11f20*/  @!P0 IADD3 R175, -R164.reuse, -0x20, RZ ;  /* 0xffffffe0a4af8810 */ /* 0x040fe40007ffe1ff */
[----:B------:R-:W-:Y:S01]  /*11f30*/  @!P2 IADD3 R0, -R164, -0x27, RZ ;  /* 0xffffffd9a400a810 */ /* 0x000fe20007ffe1ff */
[C---:B--2---:R-:W-:Y:S01]  /*11f40*/  FFMA.FTZ R31, R2.reuse, -UR4, R31 ;  /* 0x80000004021f7c23 */ /* 0x044fe2000801001f */
[----:B------:R-:W-:Y:S01]  /*11f50*/  ISETP.GE.AND P2, PT, R173, RZ, PT ;  /* 0x000000ffad00720c */ /* 0x000fe20003f46270 */
[----:B------:R-:W-:Y:S01]  /*11f60*/  FFMA.FTZ R25, R2, -UR4, R25 ;  /* 0x8000000402197c23 */ /* 0x000fe20008010019 */
[----:B------:R-:W-:Y:S02]  /*11f70*/  IADD3 R2, R164, 0x1f, RZ ;  /* 0x0000001fa4027810 */ /* 0x000fe40007ffe0ff */
[----:B------:R-:W2:Y:S02]  /*11f80*/  I2F R0, R0 ;  /* 0x0000000000007306 */ /* 0x000ea40000201400 */
[----:B------:R-:W-:Y:S01]  /*11f90*/  ISETP.GE.AND P0, PT, R2, RZ, PT ;  /* 0x000000ff0200720c */ /* 0x000fe20003f06270 */
[C---:B---3--:R-:W-:Y:S02]  /*11fa0*/  FFMA.FTZ R131, R168.reuse, -UR4, R131 ;  /* 0x80000004a8837c23 */ /* 0x048fe40008010083 */
[----:B------:R-:W-:Y:S01]  /*11fb0*/  FFMA.FTZ R117, R168, -UR4, R117 ;  /* 0x80000004a8757c23 */ /* 0x000fe20008010075 */
[C---:B------:R-:W-:Y:S03]  /*11fc0*/  IADD3 R168, R164.reuse, 0x7, RZ ;  /* 0x00000007a4a87810 */ /* 0x040fe60007ffe0ff */
[----:B------:R-:W-:Y:S01]  /*11fd0*/  @!P2 IADD3 R173, -R164, 0x38, RZ ;  /* 0x00000038a4ada810 */ /* 0x000fe20007ffe1ff */
[----:B------:R-:W3:Y:S01]  /*11fe0*/  I2F R175, R175 ;  /* 0x000000af00af7306 */ /* 0x000ee20000201400 */
[----:B------:R-:W-:Y:S01]  /*11ff0*/  ISETP.GE.AND P2, PT, R174, RZ, PT ;  /* 0x000000ffae00720c */ /* 0x000fe20003f46270 */
[C---:B-1----:R-:W-:Y:S03]  /*12000*/  FFMA.FTZ R28, R3.reuse, -UR4, R28 ;  /* 0x80000004031c7c23 */ /* 0x042fe6000801001c */
[C---:B------:R-:W-:Y:S01]  /*12010*/  @!P0 IADD3 R2, -R164.reuse, -0x1f, RZ ;  /* 0xffffffe1a4028810 */ /* 0x040fe20007ffe1ff */
[----:B------:R-:W-:Y:S01]  /*12020*/  FFMA.FTZ R42, R3, -UR4, R42 ;  /* 0x80000004032a7c23 */ /* 0x000fe2000801002a */
[----:B------:R-:W-:Y:S02]  /*12030*/  IADD3 R3, R164, 0x8, RZ ;  /* 0x00000008a4037810 */ /* 0x000fe40007ffe0ff */
[----:B------:R-:W-:Y:S01]  /*12040*/  ISETP.GE.AND P0, PT, R168, RZ, PT ;  /* 0x000000ffa800720c */ /* 0x000fe20003f06270 */
[----:B------:R-:W1:Y:S04]  /*12050*/  I2F R173, R173 ;  /* 0x000000ad00ad7306 */ /* 0x000e680000201400 */
[----:B------:R-:W-:Y:S01]  /*12060*/  @!P2 IADD3 R174, -R164, 0x39, RZ ;  /* 0x00000039a4aea810 */ /* 0x000fe20007ffe1ff */
[C---:B--2---:R-:W-:Y:S01]  /*12070*/  FFMA.FTZ R29, R0.reuse, -UR4, R29 ;  /* 0x80000004001d7c23 */ /* 0x044fe2000801001d */
[----:B------:R-:W-:Y:S01]  /*12080*/  ISETP.GE.AND P2, PT, R3, RZ, PT ;  /* 0x000000ff0300720c */ /* 0x000fe20003f46270 */
[----:B------:R-:W-:Y:S03]  /*12090*/  FFMA.FTZ R43, R0, -UR4, R43 ;  /* 0x80000004002b7c23 */ /* 0x000fe6000801002b */
[----:B------:R-:W2:Y:S02]  /*120a0*/  I2F R2, R2 ;  /* 0x0000000200027306 */ /* 0x000ea40000201400 */
[C---:B------:R-:W-:Y:S01]  /*120b0*/  @!P0 IADD3 R168, -R164.reuse, -0x7, RZ ;  /* 0xfffffff9a4a88810 */ /* 0x040fe20007ffe1ff */
[C---:B---3--:R-:W-:Y:S02]  /*120c0*/  FFMA.FTZ R40, R175.reuse, -UR4, R40 ;  /* 0x80000004af287c23 */ /* 0x048fe40008010028 */
[----:B------:R-:W-:Y:S04]  /*120d0*/  FFMA.FTZ R46, R175, -UR4, R46 ;  /* 0x80000004af2e7c23 */ /* 0x000fe8000801002e */
[----:B------:R-:W-:Y:S01]  /*120e0*/  @!P2 IADD3 R3, -R164, -0x8, RZ ;  /* 0xfffffff8a403a810 */ /* 0x000fe20007ffe1ff */
[----:B------:R3:W3:Y:S01]  /*120f0*/  I2F R0, R174 ;  /* 0x000000ae00007306 */ /* 0x0006e20000201400 */
[----:B------:R-:W-:Y:S01]  /*12100*/  ISETP.GE.AND P2, PT, R172, RZ, PT ;  /* 0x000000ffac00720c */ /* 0x000fe20003f46270 */
[C---:B-1----:R-:W-:Y:S02]  /*12110*/  FFMA.FTZ R64, R173.reuse, -UR4, R64 ;  /* 0x80000004ad407c23 */ /* 0x042fe40008010040 */
[C---:B------:R-:W-:Y:S02]  /*12120*/  FFMA.FTZ R70, R173.reuse, -UR4, R70 ;  /* 0x80000004ad467c23 */ /* 0x040fe40008010046 */
[----:B------:R-:W-:Y:S01]  /*12130*/  FFMA.FTZ R124, R173, -UR4, R124 ;  /* 0x80000004ad7c7c23 */ /* 0x000fe2000801007c */
[----:B------:R-:W-:Y:S03]  /*12140*/  IADD3 R173, R164, 0x18, RZ ;  /* 0x00000018a4ad7810 */ /* 0x000fe60007ffe0ff */
[----:B------:R-:W1:Y:S01]  /*12150*/  I2F R3, R3 ;  /* 0x0000000300037306 */ /* 0x000e620000201400 */
[----:B------:R-:W-:Y:S01]  /*12160*/  ISETP.GE.AND P0, PT, R173, RZ, PT ;  /* 0x000000ffad00720c */ /* 0x000fe20003f06270 */
[----:B--2---:R-:W-:Y:S02]  /*12170*/  FFMA.FTZ R41, R2, -UR4, R41 ;  /* 0x8000000402297c23 */ /* 0x004fe40008010029 */
[----:B------:R-:W-:Y:S01]  /*12180*/  @!P2 IADD3 R172, -R164, 0x1, RZ ;  /* 0x00000001a4aca810 */ /* 0x000fe20007ffe1ff */
[----:B------:R-:W-:Y:S05]  /*12190*/  FFMA.FTZ R47, R2, -UR4, R47 ;  /* 0x80000004022f7c23 */ /* 0x000fea000801002f */
[----:B------:R2:W2:Y:S01]  /*121a0*/  I2F R2, R168 ;  /* 0x000000a800027306 */ /* 0x0004a20000201400 */
[----:B---3--:R-:W-:Y:S01]  /*121b0*/  IADD3 R174, R164, -0x8, RZ ;  /* 0xfffffff8a4ae7810 */ /* 0x008fe20007ffe0ff */
[----:B------:R-:W-:Y:S02]  /*121c0*/  FFMA.FTZ R65, R0, -UR4, R65 ;  /* 0x8000000400417c23 */ /* 0x000fe40008010041 */
[----:B------:R-:W-:Y:S01]  /*121d0*/  @!P0 IADD3 R173, -R164, -0x18, RZ ;  /* 0xffffffe8a4ad8810 */ /* 0x000fe20007ffe1ff */
[----:B------:R-:W-:Y:S01]  /*121e0*/  FFMA.FTZ R125, R0, -UR4, R125 ;  /* 0x80000004007d7c23 */ /* 0x000fe2000801007d */
[----:B------:R-:W-:Y:S01]  /*121f0*/  ISETP.GE.AND P2, PT, R174, RZ, PT ;  /* 0x000000ffae00720c */ /* 0x000fe20003f46270 */
[----:B------:R-:W-:Y:S03]  /*12200*/  FFMA.FTZ R71, R0, -UR4, R71 ;  /* 0x8000000400477c23 */ /* 0x000fe60008010047 */
[----:B------:R-:W3:Y:S01]  /*12210*/  I2F R0, R172 ;  /* 0x000000ac00007306 */ /* 0x000ee20000201400 */
[C---:B-1----:R-:W-:Y:S02]  /*12220*/  FFMA.FTZ R6, R3.reuse, -UR4, R6 ;  /* 0x8000000403067c23 */ /* 0x042fe40008010006 */
[C---:B------:R-:W-:Y:S02]  /*12230*/  FFMA.FTZ R60, R3.reuse, -UR4, R60 ;  /* 0x80000004033c7c23 */ /* 0x040fe4000801003c */
[----:B------:R-:W-:Y:S04]  /*12240*/  FFMA.FTZ R74, R3, -UR4, R74 ;  /* 0x80000004034a7c23 */ /* 0x000fe8000801004a */
[C---:B------:R-:W-:Y:S01]  /*12250*/  @!P2 IADD3 R174, -R164.reuse, 0x8, RZ ;  /* 0x00000008a4aea810 */ /* 0x040fe20007ffe1ff */
[----:B------:R-:W1:Y:S01]  /*12260*/  I2F R173, R173 ;  /* 0x000000ad00ad7306 */ /* 0x000e620000201400 */
[----:B--2---:R-:W-:Y:S01]  /*12270*/  IADD3 R168, R164, -0x9, RZ ;  /* 0xfffffff7a4a87810 */ /* 0x004fe20007ffe0ff */
[C---:B------:R-:W-:Y:S02]  /*12280*/  FFMA.FTZ R7, R2.reuse, -UR4, R7 ;  /* 0x8000000402077c23 */ /* 0x040fe40008010007 */
[----:B------:R-:W-:Y:S01]  /*12290*/  FFMA.FTZ R61, R2, -UR4, R61 ;  /* 0x80000004023d7c23 */ /* 0x000fe2000801003d */
[----:B------:R-:W-:Y:S01]  /*122a0*/  ISETP.GE.AND P2, PT, R168, RZ, PT ;  /* 0x000000ffa800720c */ /* 0x000fe20003f46270 */
[----:B------:R-:W-:Y:S01]  /*122b0*/  FFMA.FTZ R75, R2, -UR4, R75 ;  /* 0x80000004024b7c23 */ /* 0x000fe2000801004b */
[----:B------:R-:W-:Y:S03]  /*122c0*/  IADD3 R2, R164, -0x11, RZ ;  /* 0xffffffefa4027810 */ /* 0x000fe60007ffe0ff */
[----:B------:R-:W2:Y:S01]  /*122d0*/  I2F R3, R174 ;  /* 0x000000ae00037306 */ /* 0x000ea20000201400 */
[----:B------:R-:W-:Y:S01]  /*122e0*/  ISETP.GE.AND P3, PT, R2, RZ, PT ;  /* 0x000000ff0200720c */ /* 0x000fe20003f66270 */
[----:B---3--:R-:W-:Y:S01]  /*122f0*/  FFMA.FTZ R19, R0, -UR4, R19 ;  /* 0x8000000400137c23 */ /* 0x008fe20008010013 */
[----:B------:R-:W-:Y:S01]  /*12300*/  IADD3 R172, R164, -0x10, RZ ;  /* 0xfffffff0a4ac7810 */ /* 0x000fe20007ffe0ff */
[C---:B------:R-:W-:Y:S02]  /*12310*/  FFMA.FTZ R79, R0.reuse, -UR4, R79 ;  /* 0x80000004004f7c23 */ /* 0x040fe4000801004f */
[----:B------:R-:W-:Y:S01]  /*12320*/  FFMA.FTZ R5, R0, -UR4, R5 ;  /* 0x8000000400057c23 */ /* 0x000fe20008010005 */
[----:B------:R-:W-:Y:S01]  /*12330*/  ISETP.GE.AND P0, PT, R172, RZ, PT ;  /* 0x000000ffac00720c */ /* 0x000fe20003f06270 */
[----:B------:R-:W-:Y:S01]  /*12340*/  FFMA.FTZ R73, R0, -UR4, R73 ;  /* 0x8000000400497c23 */ /* 0x000fe20008010049 */
[C---:B------:R-:W-:Y:S02]  /*12350*/  IADD3 R0, R164.reuse, 0x17, RZ ;  /* 0x00000017a4007810 */ /* 0x040fe40007ffe0ff */
[C---:B------:R-:W-:Y:S01]  /*12360*/  @!P2 IADD3 R168, -R164.reuse, 0x9, RZ ;  /* 0x00000009a4a8a810 */ /* 0x040fe20007ffe1ff */
[C---:B-1----:R-:W-:Y:S02]  /*12370*/  FFMA.FTZ R44, R173.reuse, -UR4, R44 ;  /* 0x80000004ad2c7c23 */ /* 0x042fe4000801002c */
[C---:B------:R-:W-:Y:S01]  /*12380*/  @!P3 IADD3 R2, -R164.reuse, 0x11, RZ ;  /* 0x00000011a402b810 */ /* 0x040fe20007ffe1ff */
[----:B------:R-:W-:Y:S02]  /*12390*/  FFMA.FTZ R58, R173, -UR4, R58 ;  /* 0x80000004ad3a7c23 */ /* 0x000fe4000801003a */
[----:B------:R-:W1:Y:S03]  /*123a0*/  I2F R168, R168 ;  /* 0x000000a800a87306 */ /* 0x000e660000201400 */
[----:B------:R-:W-:Y:S02]  /*123b0*/  @!P0 IADD3 R172, -R164, 0x10, RZ ;  /* 0x00000010a4ac8810 */ /* 0x000fe40007ffe1ff */
[----:B------:R-:W-:Y:S01]  /*123c0*/  ISETP.GE.AND P0, PT, R0, RZ, PT ;  /* 0x000000ff0000720c */ /* 0x000fe20003f06270 */
[C---:B--2---:R-:W-:Y:S01]  /*123d0*/  FFMA.FTZ R16, R3.reuse, -UR4, R16 ;  /* 0x8000000403107c23 */ /* 0x044fe20008010010 */
[----:B------:R-:W-:Y:S01]  /*123e0*/  FMNMX.FTZ R174, R4, R169, !PT ;  /* 0x000000a904ae7209 */ /* 0x000fe20007810000 */
[C---:B------:R-:W-:Y:S02]  /*123f0*/  FFMA.FTZ R90, R3.reuse, -UR4, R90 ;  /* 0x80000004035a7c23 */ /* 0x040fe4000801005a */
[C---:B------:R-:W-:Y:S01]  /*12400*/  FFMA.FTZ R76, R3.reuse, -UR4, R76 ;  /* 0x80000004034c7c23 */ /* 0x040fe2000801004c */
[----:B------:R2:W3:Y:S01]  /*12410*/  I2F R173, R172 ;  /* 0x000000ac00ad7306 */ /* 0x0004e20000201400 */
[----:B------:R-:W-:Y:S01]  /*12420*/  FFMA.FTZ R22, R3, -UR4, R22 ;  /* 0x8000000403167c23 */ /* 0x000fe20008010016 */
[C---:B------:R-:W-:Y:S04]  /*12430*/  IADD3 R3, R164.reuse, -0x18, RZ ;  /* 0xffffffe8a4037810 */ /* 0x040fe80007ffe0ff */
[----:B------:R-:W-:Y:S02]  /*12440*/  ISETP.GE.AND P2, PT, R3, RZ, PT ;  /* 0x000000ff0300720c */ /* 0x000fe40003f46270 */
[----:B------:R-:W-:Y:S02]  /*12450*/  @!P0 IADD3 R0, -R164, -0x17, RZ ;  /* 0xffffffe9a4008810 */ /* 0x000fe40007ffe1ff */
[----:B------:R-:W4:Y:S01]  /*12460*/  I2F R2, R2 ;  /* 0x0000000200027306 */ /* 0x000f220000201400 */
[C---:B-1----:R-:W-:Y:S02]  /*12470*/  FFMA.FTZ R23, R168.reuse, -UR4, R23 ;  /* 0x80000004a8177c23 */ /* 0x042fe40008010017 */
[C---:B------:R-:W-:Y:S02]  /*12480*/  FFMA.FTZ R17, R168.reuse, -UR4, R17 ;  /* 0x80000004a8117c23 */ /* 0x040fe40008010011 */
[----:B------:R-:W-:Y:S04]  /*12490*/  FFMA.FTZ R91, R168, -UR4, R91 ;  /* 0x80000004a85b7c23 */ /* 0x000fe8000801005b */
[----:B------:R-:W-:Y:S01]  /*124a0*/  @!P2 IADD3 R3, -R164, 0x18, RZ ;  /* 0x00000018a403a810 */ /* 0x000fe20007ffe1ff */
[----:B------:R-:W1:Y:S01]  /*124b0*/  I2F R0, R0 ;  /* 0x0000000000007306 */ /* 0x000e620000201400 */
[----:B------:R-:W-:Y:S01]  /*124c0*/  FFMA.FTZ R77, R168, -UR4, R77 ;  /* 0x80000004a84d7c23 */ /* 0x000fe2000801004d */
[C---:B------:R-:W-:Y:S02]  /*124d0*/  IADD3 R168, R164.reuse, -0x19, RZ ;  /* 0xffffffe7a4a87810 */ /* 0x040fe40007ffe0ff */
[----:B--2---:R-:W-:Y:S01]  /*124e0*/  IADD3 R172, R164, -0x20, RZ ;  /* 0xffffffe0a4ac7810 */ /* 0x004fe20007ffe0ff */
[C---:B---3--:R-:W-:Y:S01]  /*124f0*/  FFMA.FTZ R20, R173.reuse, -UR4, R20 ;  /* 0x80000004ad147c23 */ /* 0x048fe20008010014 */
[----:B------:R-:W-:Y:S01]  /*12500*/  ISETP.GE.AND P0, PT, R168, RZ, PT ;  /* 0x000000ffa800720c */ /* 0x000fe20003f06270 */
[C---:B------:R-:W-:Y:S01]  /*12510*/  FFMA.FTZ R34, R173.reuse, -UR4, R34 ;  /* 0x80000004ad227c23 */ /* 0x040fe20008010022 */
[----:B------:R-:W-:Y:S01]  /*12520*/  ISETP.GE.AND P2, PT, R172, RZ, PT ;  /* 0x000000ffac00720c */ /* 0x000fe20003f46270 */
[C---:B------:R-:W-:Y:S01]  /*12530*/  FFMA.FTZ R88, R173.reuse, -UR4, R88 ;  /* 0x80000004ad587c23 */ /* 0x040fe20008010058 */
[----:B------:R-:W2:Y:S01]  /*12540*/  I2F R3, R3 ;  /* 0x0000000300037306 */ /* 0x000ea20000201400 */
[----:B------:R-:W-:Y:S01]  /*12550*/  FFMA.FTZ R94, R173, -UR4, R94 ;  /* 0x80000004ad5e7c23 */ /* 0x000fe2000801005e */
[----:B------:R-:W-:Y:S01]  /*12560*/  IADD3 R173, R164, -0x28, RZ ;  /* 0xffffffd8a4ad7810 */ /* 0x000fe20007ffe0ff */
[C---:B----4-:R-:W-:Y:S02]  /*12570*/  FFMA.FTZ R21, R2.reuse, -UR4, R21 ;  /* 0x8000000402157c23 */ /* 0x050fe40008010015 */
[C---:B------:R-:W-:Y:S02]  /*12580*/  FFMA.FTZ R35, R2.reuse, -UR4, R35 ;  /* 0x8000000402237c23 */ /* 0x040fe40008010023 */
[----:B------:R-:W-:Y:S02]  /*12590*/  FFMA.FTZ R89, R2, -UR4, R89 ;  /* 0x8000000402597c23 */ /* 0x000fe40008010059 */
[----:B------:R-:W-:Y:S01]  /*125a0*/  @!P0 IADD3 R168, -R164, 0x19, RZ ;  /* 0x00000019a4a88810 */ /* 0x000fe20007ffe1ff */
[----:B------:R-:W-:Y:S01]  /*125b0*/  FFMA.FTZ R95, R2, -UR4, R95 ;  /* 0x80000004025f7c23 */ /* 0x000fe2000801005f */
[C---:B------:R-:W-:Y:S02]  /*125c0*/  IADD3 R2, R164.reuse, -0x21, RZ ;  /* 0xffffffdfa4027810 */ /* 0x040fe40007ffe0ff */
[----:B------:R-:W-:Y:S01]  /*125d0*/  @!P2 IADD3 R172, -R164, 0x20, RZ ;  /* 0x00000020a4aca810 */ /* 0x000fe20007ffe1ff */
[----:B-1----:R-:W-:Y:S01]  /*125e0*/  FFMA.FTZ R45, R0, -UR4, R45 ;  /* 0x80000004002d7c23 */ /* 0x002fe2000801002d */
[----:B------:R-:W-:Y:S01]  /*125f0*/  ISETP.GE.AND P3, PT, R2, RZ, PT ;  /* 0x000000ff0200720c */ /* 0x000fe20003f66270 */
[----:B------:R-:W-:Y:S01]  /*12600*/  FFMA.FTZ R59, R0, -UR4, R59 ;  /* 0x80000004003b7c23 */ /* 0x000fe2000801003b */
[----:B------:R-:W-:Y:S01]  /*12610*/  IADD3 R0, R164, 0x10, RZ ;  /* 0x00000010a4007810 */ /* 0x000fe20007ffe0ff */
[----:B------:R-:W1:Y:S01]  /*12620*/  I2F R168, R168 ;  /* 0x000000a800a87306 */ /* 0x000e620000201400 */
[----:B------:R-:W-:Y:S02]  /*12630*/  ISETP.GE.AND P2, PT, R173, RZ, PT ;  /* 0x000000ffad00720c */ /* 0x000fe40003f46270 */
[----:B------:R-:W-:Y:S01]  /*12640*/  ISETP.GE.AND P0, PT, R0, RZ, PT ;  /* 0x000000ff0000720c */ /* 0x000fe20003f06270 */
[C---:B--2---:R-:W-:Y:S02]  /*12650*/  FFMA.FTZ R32, R3.reuse, -UR4, R32 ;  /* 0x8000000403207c23 */ /* 0x044fe40008010020 */
[C---:B------:R-:W-:Y:S04]  /*12660*/  FFMA.FTZ R92, R3.reuse, -UR4, R92 ;  /* 0x80000004035c7c23 */ /* 0x040fe8000801005c */
[C---:B------:R-:W-:Y:S01]  /*12670*/  @!P3 IADD3 R2, -R164.reuse, 0x21, RZ ;  /* 0x00000021a402b810 */ /* 0x040fe20007ffe1ff */
[C---:B------:R-:W-:Y:S01]  /*12680*/  FFMA.FTZ R106, R3.reuse, -UR4, R106 ;  /* 0x80000004036a7c23 */ /* 0x040fe2000801006a */
[----:B------:R-:W2:Y:S01]  /*12690*/  I2F R175, R172 ;  /* 0x000000ac00af7306 */ /* 0x000ea20000201400 */
[----:B------:R-:W-:Y:S01]  /*126a0*/  FFMA.FTZ R38, R3, -UR4, R38 ;  /* 0x8000000403267c23 */ /* 0x000fe20008010026 */
[C---:B------:R-:W-:Y:S02]  /*126b0*/  @!P2 IADD3 R173, -R164.reuse, 0x28, RZ ;  /* 0x00000028a4ada810 */ /* 0x040fe40007ffe1ff */
[----:B------:R-:W-:Y:S06]  /*126c0*/  @!P0 IADD3 R0, -R164, -0x10, RZ ;  /* 0xfffffff0a4008810 */ /* 0x000fec0007ffe1ff */
[----:B------:R3:W4:Y:S01]  /*126d0*/  I2F R3, R0 ;  /* 0x0000000000037306 */ /* 0x0007220000201400 */
[C---:B-1----:R-:W-:Y:S02]  /*126e0*/  FFMA.FTZ R33, R168.reuse, -UR4, R33 ;  /* 0x80000004a8217c23 */ /* 0x042fe40008010021 */
[C---:B------:R-:W-:Y:S02]  /*126f0*/  FFMA.FTZ R93, R168.reuse, -UR4, R93 ;  /* 0x80000004a85d7c23 */ /* 0x040fe4000801005d */
[C---:B------:R-:W-:Y:S02]  /*12700*/  FFMA.FTZ R107, R168.reuse, -UR4, R107 ;  /* 0x80000004a86b7c23 */ /* 0x040fe4000801006b */
[----:B------:R-:W-:Y:S01]  /*12710*/  FFMA.FTZ R39, R168, -UR4, R39 ;  /* 0x80000004a8277c23 */ /* 0x000fe20008010027 */
[----:B------:R-:W-:Y:S02]  /*12720*/  IADD3 R168, R164, -0x29, RZ ;  /* 0xffffffd7a4a87810 */ /* 0x000fe40007ffe0ff */
[----:B------:R-:W1:Y:S02]  /*12730*/  I2F R2, R2 ;  /* 0x0000000200027306 */ /* 0x000e640000201400 */
[----:B------:R-:W-:Y:S01]  /*12740*/  ISETP.GE.AND P2, PT, R168, RZ, PT ;  /* 0x000000ffa800720c */ /* 0x000fe20003f46270 */
[C---:B--2---:R-:W-:Y:S01]  /*12750*/  FFMA.FTZ R104, R175.reuse, -UR4, R104 ;  /* 0x80000004af687c23 */ /* 0x044fe20008010068 */
[C---:B------:R-:W-:Y:S01]  /*12760*/  IADD3 R172, R164.reuse, 0xf, RZ ;  /* 0x0000000fa4ac7810 */ /* 0x040fe20007ffe0ff */
[C---:B------:R-:W-:Y:S02]  /*12770*/  FFMA.FTZ R36, R175.reuse, -UR4, R36 ;  /* 0x80000004af247c23 */ /* 0x040fe40008010024 */
[C---:B------:R-:W-:Y:S03]  /*12780*/  FFMA.FTZ R50, R175.reuse, -UR4, R50 ;  /* 0x80000004af327c23 */ /* 0x040fe60008010032 */
[----:B------:R-:W2:Y:S01]  /*12790*/  I2F R173, R173 ;  /* 0x000000ad00ad7306 */ /* 0x000ea20000201400 */
[----:B------:R-:W-:Y:S01]  /*127a0*/  FFMA.FTZ R110, R175, -UR4, R110 ;  /* 0x80000004af6e7c23 */ /* 0x000fe2000801006e */
[C---:B---3--:R-:W-:Y:S01]  /*127b0*/  IADD3 R0, R164.reuse, -0x30, RZ ;  /* 0xffffffd0a4007810 */ /* 0x048fe20007ffe0ff */
[C---:B----4-:R-:W-:Y:S02]  /*127c0*/  FFMA.FTZ R62, R3.reuse, -UR4, R62 ;  /* 0x80000004033e7c23 */ /* 0x050fe4000801003e */
[----:B------:R-:W-:Y:S01]  /*127d0*/  @!P2 IADD3 R168, -R164, 0x29, RZ ;  /* 0x00000029a4a8a810 */ /* 0x000fe20007ffe1ff */
[----:B------:R-:W-:Y:S01]  /*127e0*/  FFMA.FTZ R56, R3, -UR4, R56 ;  /* 0x8000000403387c23 */ /* 0x000fe20008010038 */
[----:B------:R-:W-:Y:S04]  /*127f0*/  ISETP.GE.AND P0, PT, R0, RZ, PT ;  /* 0x000000ff0000720c */ /* 0x000fe80003f06270 */
[----:B------:R-:W3:Y:S01]  /*12800*/  I2F R168, R168 ;  /* 0x000000a800a87306 */ /* 0x000ee20000201400 */
[C---:B-1----:R-:W-:Y:S02]  /*12810*/  FFMA.FTZ R105, R2.reuse, -UR4, R105 ;  /* 0x8000000402697c23 */ /* 0x042fe40008010069 */
[C---:B------:R-:W-:Y:S02]  /*12820*/  FFMA.FTZ R111, R2.reuse, -UR4, R111 ;  /* 0x80000004026f7c23 */ /* 0x040fe4000801006f */
[C---:B------:R-:W-:Y:S02]  /*12830*/  FFMA.FTZ R37, R2.reuse, -UR4, R37 ;  /* 0x8000000402257c23 */ /* 0x040fe40008010025 */
[----:B------:R-:W-:Y:S02]  /*12840*/  FFMA.FTZ R51, R2, -UR4, R51 ;  /* 0x8000000402337c23 */ /* 0x000fe40008010033 */
[----:B------:R-:W-:Y:S02]  /*12850*/  @!P0 IADD3 R0, -R164, 0x30, RZ ;  /* 0x00000030a4008810 */ /* 0x000fe40007ffe1ff */
[----:B------:R-:W-:Y:S01]  /*12860*/  ISETP.GE.AND P0, PT, R172, RZ, PT ;  /* 0x000000ffac00720c */ /* 0x000fe20003f06270 */
[C---:B--2---:R-:W-:Y:S01]  /*12870*/  FFMA.FTZ R108, R173.reuse, -UR4, R108 ;  /* 0x80000004ad6c7c23 */ /* 0x044fe2000801006c */
[----:B------:R-:W-:Y:S01]  /*12880*/  IADD3 R2, R164, -0x31, RZ ;  /* 0xffffffcfa4027810 */ /* 0x000fe20007ffe0ff */
[----:B------:R-:W1:Y:S01]  /*12890*/  I2F R3, R0 ;  /* 0x0000000000037306 */ /* 0x000e620000201400 */
[C---:B------:R-:W-:Y:S02]  /*128a0*/  FFMA.FTZ R48, R173.reuse, -UR4, R48 ;  /* 0x80000004ad307c23 */ /* 0x040fe40008010030 */
[----:B------:R-:W-:Y:S01]  /*128b0*/  ISETP.GE.AND P2, PT, R2, RZ, PT ;  /* 0x000000ff0200720c */ /* 0x000fe20003f46270 */
[C---:B------:R-:W-:Y:S02]  /*128c0*/  FFMA.FTZ R54, R173.reuse, -UR4, R54 ;  /* 0x80000004ad367c23 */ /* 0x040fe40008010036 */
[----:B------:R-:W-:Y:S01]  /*128d0*/  FFMA.FTZ R122, R173, -UR4, R122 ;  /* 0x80000004ad7a7c23 */ /* 0x000fe2000801007a */
[----:B------:R-:W-:Y:S03]  /*128e0*/  FMNMX.FTZ R173, R5, R174, !PT ;  /* 0x000000ae05ad7209 */ /* 0x000fe60007810000 */
[----:B------:R-:W-:Y:S01]  /*128f0*/  @!P0 IADD3 R172, -R164, -0xf, RZ ;  /* 0xfffffff1a4ac8810 */ /* 0x000fe20007ffe1ff */
[----:B---3--:R-:W-:Y:S01]  /*12900*/  FFMA.FTZ R49, R168, -UR4, R49 ;  /* 0x80000004a8317c23 */ /* 0x008fe20008010031 */
[----:B------:R-:W-:Y:S01]  /*12910*/  FMNMX.FTZ R174, R16, R173, !PT ;  /* 0x000000ad10ae7209 */ /* 0x000fe20007810000 */
[C---:B------:R-:W-:Y:S01]  /*12920*/  FFMA.FTZ R109, R168.reuse, -UR4, R109 ;  /* 0x80000004a86d7c23 */ /* 0x040fe2000801006d */
[----:B------:R-:W2:Y:S01]  /*12930*/  I2F R0, R172 ;  /* 0x000000ac00007306 */ /* 0x000ea20000201400 */
[C---:B------:R-:W-:Y:S01]  /*12940*/  FFMA.FTZ R55, R168.reuse, -UR4, R55 ;  /* 0x80000004a8377c23 */ /* 0x040fe20008010037 */
[----:B------:R-:W-:Y:S01]  /*12950*/  FMNMX.FTZ R173, R17, R174, !PT ;  /* 0x000000ae11ad7209 */ /* 0x000fe20007810000 */
[----:B------:R-:W-:Y:S01]  /*12960*/  FFMA.FTZ R123, R168, -UR4, R123 ;  /* 0x80000004a87b7c23 */ /* 0x000fe2000801007b */
[----:B------:R-:W-:Y:S02]  /*12970*/  @!P2 IADD3 R2, -R164, 0x31, RZ ;  /* 0x00000031a402a810 */ /* 0x000fe40007ffe1ff */
[----:B------:R-:W-:Y:S02]  /*12980*/  FMNMX.FTZ R174, R20, R173, !PT ;  /* 0x000000ad14ae7209 */ /* 0x000fe40007810000 */
[----:B------:R-:W-:Y:S02]  /*12990*/  FMNMX.FTZ R168, R6, R166, !PT ;  /* 0x000000a606a87209 */ /* 0x000fe40007810000 */
[----:B------:R-:W-:Y:S01]  /*129a0*/  FMNMX.FTZ R173, R21, R174, !PT ;  /* 0x000000ae15ad7209 */ /* 0x000fe20007810000 */
[----:B------:R-:W3:Y:S01]  /*129b0*/  I2F R2, R2 ;  /* 0x0000000200027306 */ /* 0x000ee20000201400 */
[C---:B-1----:R-:W-:Y:S02]  /*129c0*/  FFMA.FTZ R120, R3.reuse, -UR4, R120 ;  /* 0x8000000403787c23 */ /* 0x042fe40008010078 */
[----:B------:R-:W-:Y:S01]  /*129d0*/  FMNMX.FTZ R174, R32, R173, !PT ;  /* 0x000000ad20ae7209 */ /* 0x000fe20007810000 */
[----:B------:R-:W-:Y:S01]  /*129e0*/  FFMA.FTZ R52, R3, -UR4, R52 ;  /* 0x8000000403347c23 */ /* 0x000fe20008010034 */
[----:B------:R-:W-:Y:S01]  /*129f0*/  FMNMX.FTZ R173, R7, R168, !PT ;  /* 0x000000a807ad7209 */ /* 0x000fe20007810000 */
[----:B------:R-:W-:Y:S01]  /*12a00*/  FFMA.FTZ R66, R3, -UR4, R66 ;  /* 0x8000000403427c23 */ /* 0x000fe20008010042 */
[----:B------:R-:W-:Y:S01]  /*12a10*/  FMNMX.FTZ R175, R33, R174, !PT ;  /* 0x000000ae21af7209 */ /* 0x000fe20007810000 */
[----:B------:R-:W-:Y:S01]  /*12a20*/  FFMA.FTZ R126, R3, -UR4, R126 ;  /* 0x80000004037e7c23 */ /* 0x000fe2000801007e */
[----:B------:R-:W-:Y:S02]  /*12a30*/  FMNMX.FTZ R168, R18, R173, !PT ;  /* 0x000000ad12a87209 */ /* 0x000fe40007810000 */
[----:B------:R-:W-:Y:S02]  /*12a40*/  FMNMX.FTZ R174, R36, R175, !PT ;  /* 0x000000af24ae7209 */ /* 0x000fe40007810000 */
[----:B------:R-:W-:Y:S01]  /*12a50*/  FMNMX.FTZ R173, R19, R168, !PT ;  /* 0x000000a813ad7209 */ /* 0x000fe20007810000 */
[C---:B--2---:R-:W-:Y:S01]  /*12a60*/  FFMA.FTZ R63, R0.reuse, -UR4, R63 ;  /* 0x80000004003f7c23 */ /* 0x044fe2000801003f */
[----:B------:R-:W-:Y:S01]  /*12a70*/  FMNMX.FTZ R175, R37, R174, !PT ;  /* 0x000000ae25af7209 */ /* 0x000fe20007810000 */
[----:B------:R-:W-:Y:S01]  /*12a80*/  FFMA.FTZ R57, R0, -UR4, R57 ;  /* 0x8000000400397c23 */ /* 0x000fe20008010039 */
[----:B------:R-:W-:Y:S02]  /*12a90*/  FMNMX.FTZ R168, R22, R173, !PT ;  /* 0x000000ad16a87209 */ /* 0x000fe40007810000 */
[----:B------:R-:W-:Y:S02]  /*12aa0*/  FMNMX.FTZ R172, R48, R175, !PT ;  /* 0x000000af30ac7209 */ /* 0x000fe40007810000 */
[----:B------:R-:W-:Y:S02]  /*12ab0*/  FMNMX.FTZ R173, R23, R168, !PT ;  /* 0x000000a817ad7209 */ /* 0x000fe40007810000 */
[----:B------:R-:W-:Y:S01]  /*12ac0*/  FMNMX.FTZ R175, R49, R172, !PT ;  /* 0x000000ac31af7209 */ /* 0x000fe20007810000 */
[----:B---3--:R-:W-:Y:S01]  /*12ad0*/  FFMA.FTZ R53, R2, -UR4, R53 ;  /* 0x8000000402357c23 */ /* 0x008fe20008010035 */
        /* <DEDUP_REMOVED lines=20> */
[----:B------:R-:W-:Y:S02]  /*12c20*/  IADD3 R0, R164, 0x48, RZ ;  /* 0x00000048a4007810 */ /* 0x000fe40007ffe0ff */
[----:B------:R-:W-:Y:S02]  /*12c30*/  FMNMX.FTZ R172, R54, R173, !PT ;  /* 0x000000ad36ac7209 */ /* 0x000fe40007810000 */
[----:B------:R-:W-:Y:S02]  /*12c40*/  ISETP.GE.AND P0, PT, R0, RZ, PT ;  /* 0x000000ff0000720c */ /* 0x000fe40003f06270 */
        /* <DEDUP_REMOVED lines=8> */
[----:B------:R-:W-:Y:S02]  /*12cd0*/  @!P0 IADD3 R0, -R164, -0x48, RZ ;  /* 0xffffffb8a4008810 */ /* 0x000fe40007ffe1ff */
[----:B------:R-:W-:Y:S02]  /*12ce0*/  FMNMX.FTZ R164, R70, R173, !PT ;  /* 0x000000ad46a47209 */ /* 0x000fe40007810000 */
[----:B------:R-:W-:Y:S01]  /*12cf0*/  FMNMX.FTZ R168, R84, R175, !PT ;  /* 0x000000af54a87209 */ /* 0x000fe20007810000 */
[----:B------:R-:W1:Y:S01]  /*12d00*/  I2F R173, R0 ;  /* 0x0000000000ad7306 */ /* 0x000e620000201400 */
        /* <DEDUP_REMOVED lines=67> */
[----:B------:R-:W-:Y:S04]  /*13140*/  FMNMX.FTZ R0, R58, R3, !PT ;  /* 0x000000033a007209 */ /* 0x000fe80007810000 */
[----:B------:R-:W-:Y:S04]  /*13150*/  FMNMX.FTZ R3, R59, R0, !PT ;  /* 0x000000003b037209 */ /* 0x000fe80007810000 */
[----:B------:R-:W-:Y:S02]  /*13160*/  FMNMX.FTZ R0, R62, R3, !PT ;  /* 0x000000033e007209 */ /* 0x000fe40007810000 */
[----:B-1----:R-:W-:Y:S02]  /*13170*/  FMNMX.FTZ R168, R175, R168, !PT ;  /* 0x000000a8afa87209 */ /* 0x002fe40007810000 */
[----:B------:R-:W-:Y:S01]  /*13180*/  FMNMX.FTZ R3, R63, R0, !PT ;  /* 0x000000003f037209 */ /* 0x000fe20007810000 */
[----:B------:R-:W1:Y:S03]  /*13190*/  SHFL.BFLY PT, R175, R2, 0x2, 0x1f ;  /* 0x0c401f0002af7f89 */ /* 0x000e6600000e0000 */
[----:B------:R-:W-:Y:S04]  /*131a0*/  FMNMX.FTZ R0, R74, R3, !PT ;  /* 0x000000034a007209 */ /* 0x000fe80007810000 */
[----:B------:R-:W-:Y:S02]  /*131b0*/  FMNMX.FTZ R3, R75, R0, !PT ;  /* 0x000000004b037209 */ /* 0x000fe40007810000 */
[----:B--2---:R-:W-:Y:S02]  /*131c0*/  FMNMX.FTZ R164, R173, R164, !PT ;  /* 0x000000a4ada47209 */ /* 0x004fe40007810000 */
[----:B------:R-:W-:Y:S02]  /*131d0*/  FMNMX.FTZ R0, R78, R3, !PT ;  /* 0x000000034e007209 */ /* 0x000fe40007810000 */
[C---:B------:R-:W-:Y:S01]  /*131e0*/  FSETP.NEU.FTZ.AND P0, PT, R164.reuse, -INF , PT ;  /* 0xff800000a400780b */ /* 0x040fe20003f1d000 */
[----:B------:R-:W-:Y:S01]  /*131f0*/  FMUL.FTZ R172, R164, c[0x0][0x23c] ;  /* 0x00008f00a4ac7a20 */ /* 0x000fe20000410000 */
[----:B------:R-:W-:Y:S04]  /*13200*/  FMNMX.FTZ R3, R79, R0, !PT ;  /* 0x000000004f037209 */ /* 0x000fe80007810000 */
[----:B------:R-:W-:Y:S02]  /*13210*/  FMNMX.FTZ R0, R90, R3, !PT ;  /* 0x000000035a007209 */ /* 0x000fe40007810000 */
[----:B------:R-:W-:Y:S02]  /*13220*/  FSEL R172, R172, RZ, P0 ;  /* 0x000000ffacac7208 */ /* 0x000fe40000000000 */
[----:B------:R-:W-:Y:S02]  /*13230*/  FMNMX.FTZ R3, R91, R0, !PT ;  /* 0x000000005b037209 */ /* 0x000fe40007810000 */
[----:B-1----:R-:W-:Y:S01]  /*13240*/  FMNMX.FTZ R175, R2, R175, !PT ;  /* 0x000000af02af7209 */ /* 0x002fe20007810000 */
[--C-:B------:R-:W-:Y:S01]  /*13250*/  FFMA.FTZ R195, R112, c[0x0][0x23c], -R172.reuse ;  /* 0x00008f0070c37a23 */ /* 0x100fe200000108ac */
[----:B------:R-:W-:Y:S01]  /*13260*/  FMNMX.FTZ R0, R94, R3, !PT ;  /* 0x000000035e007209 */ /* 0x000fe20007810000 */
[--C-:B------:R-:W-:Y:S02]  /*13270*/  FFMA.FTZ R187, R16, c[0x0][0x23c], -R172.reuse ;  /* 0x00008f0010bb7a23 */ /* 0x100fe400000108ac */
[--C-:B------:R-:W-:Y:S01]  /*13280*/  FFMA.FTZ R204, R81, c[0x0][0x23c], -R172.reuse ;  /* 0x00008f0051cc7a23 */ /* 0x100fe200000108ac */
[----:B------:R-:W-:Y:S01]  /*13290*/  FMNMX.FTZ R3, R95, R0, !PT ;  /* 0x000000005f037209 */ /* 0x000fe20007810000 */
[--C-:B------:R-:W-:Y:S01]  /*132a0*/  FFMA.FTZ R201, R84, c[0x0][0x23c], -R172.reuse ;  /* 0x00008f0054c97a23 */ /* 0x100fe200000108ac */
[----:B------:R-:W1:Y:S01]  /*132b0*/  SHFL.BFLY PT, R2, R175, 0x1, 0x1f ;  /* 0x0c201f00af027f89 */ /* 0x000e6200000e0000 */
[--C-:B------:R-:W-:Y:S01]  /*132c0*/  FFMA.FTZ R198, R96, c[0x0][0x23c], -R172.reuse ;  /* 0x00008f0060c67a23 */ /* 0x100fe200000108ac */
[----:B------:R-:W-:Y:S01]  /*132d0*/  FMNMX.FTZ R0, R106, R3, !PT ;  /* 0x000000036a007209 */ /* 0x000fe20007810000 */
[----:B------:R-:W-:Y:S01]  /*132e0*/  MUFU.EX2 R204, R204 ;  /* 0x000000cc00cc7308 */ /* 0x000fe20000000800 */
[--C-:B------:R-:W-:Y:S02]  /*132f0*/  FFMA.FTZ R197, R97, c[0x0][0x23c], -R172.reuse ;  /* 0x00008f0061c57a23 */ /* 0x100fe400000108ac */
[----:B------:R-:W-:Y:S01]  /*13300*/  FMNMX.FTZ R177, R107, R0, !PT ;  /* 0x000000006bb17209 */ /* 0x000fe20007810000 */
[--C-:B------:R-:W-:Y:S01]  /*13310*/  FFMA.FTZ R193, R116, c[0x0][0x23c], -R172.reuse ;  /* 0x00008f0074c17a23 */ /* 0x100fe200000108ac */
[----:B------:R-:W2:Y:S01]  /*13320*/  SHFL.BFLY PT, R3, R168, 0x1, 0x1f ;  /* 0x0c201f00a8037f89 */ /* 0x000ea200000e0000 */
        /* <DEDUP_REMOVED lines=8> */
[--C-:B------:R-:W-:Y:S02]  /*133b0*/  FFMA.FTZ R183, R5, c[0x0][0x23c], -R172.reuse ;  /* 0x00008f0005b77a23 */ /* 0x100fe400000108ac */
[--C-:B------:R-:W-:Y:S01]  /*133c0*/  FFMA.FTZ R182, R52, c[0x0][0x23c], -R172.reuse ;  /* 0x00008f0034b67a23 */ /* 0x100fe200000108ac */
[----:B------:R-:W-:Y:S01]  /*133d0*/  FMNMX.FTZ R177, R123, R0, !PT ;  /* 0x000000007bb17209 */ /* 0x000fe20007810000 */
[----:B------:R-:W-:Y:S01]  /*133e0*/  MUFU.EX2 R198, R198 ;  /* 0x000000c600c67308 */ /* 0x000fe20000000800 */
[----:B-1----:R-:W-:Y:S01]  /*133f0*/  FMNMX.FTZ R2, R175, R2, !PT ;  /* 0x00000002af027209 */ /* 0x002fe20007810000 */
[--C-:B------:R-:W-:Y:S01]  /*13400*/  FFMA.FTZ R52, R53, c[0x0][0x23c], -R172.reuse ;  /* 0x00008f0035347a23 */ /* 0x100fe200000108ac */
[----:B------:R-:W-:Y:S01]  /*13410*/  FMNMX.FTZ R0, R126, R177, !PT ;  /* 0x000000b17e007209 */ /* 0x000fe20007810000 */
[--C-:B------:R-:W-:Y:S01]  /*13420*/  FFMA.FTZ R194, R113, c[0x0][0x23c], -R172.reuse ;  /* 0x00008f0071c27a23 */ /* 0x100fe200000108ac */
[----:B------:R-:W-:Y:S01]  /*13430*/  FSETP.NEU.FTZ.AND P2, PT, R2, -INF , PT ;  /* 0xff8000000200780b */ /* 0x000fe20003f5d000 */
[--C-:B------:R-:W-:Y:S01]  /*13440*/  FFMA.FTZ R192, R117, c[0x0][0x23c], -R172.reuse ;  /* 0x00008f0075c07a23 */ /* 0x100fe200000108ac */
[----:B------:R-:W-:Y:S01]  /*13450*/  FMNMX.FTZ R173, R127, R0, !PT ;  /* 0x000000007fad7209 */ /* 0x000fe20007810000 */
[--C-:B------:R-:W-:Y:S01]  /*13460*/  FFMA.FTZ R205, R80, c[0x0][0x23c], -R172.reuse ;  /* 0x00008f0050cd7a23 */ /* 0x100fe200000108ac */
[----:B--2---:R-:W-:Y:S01]  /*13470*/  FMNMX.FTZ R3, R168, R3, !PT ;  /* 0x00000003a8037209 */ /* 0x004fe20007810000 */
[--C-:B------:R-:W-:Y:S01]  /*13480*/  FFMA.FTZ R185, R4, c[0x0][0x23c], -R172.reuse ;  /* 0x00008f0004b97a23 */ /* 0x100fe200000108ac */
[----:B------:R-:W-:Y:S01]  /*13490*/  MUFU.EX2 R197, R197 ;  /* 0x000000c500c57308 */ /* 0x000fe20000000800 */
[----:B------:R-:W1:Y:S01]  /*134a0*/  SHFL.BFLY PT, R0, R173, 0x2, 0x1f ;  /* 0x0c401f00ad007f89 */ /* 0x000e6200000e0000 */
[C---:B------:R-:W-:Y:S01]  /*134b0*/  FSETP.NEU.FTZ.AND P0, PT, R3.reuse, -INF , PT ;  /* 0xff8000000300780b */ /* 0x040fe20003f1d000 */
[----:B------:R-:W-:Y:S02]  /*134c0*/  FMUL.FTZ R4, R3, c[0x0][0x23c] ;  /* 0x00008f0003047a20 */ /* 0x000fe40000410000 */
[--C-:B------:R-:W-:Y:S02]  /*134d0*/  FFMA.FTZ R186, R17, c[0x0][0x23c], -R172.reuse ;  /* 0x00008f0011ba7a23 */ /* 0x100fe400000108ac */
[--C-:B------:R-:W-:Y:S01]  /*134e0*/  FFMA.FTZ R175, R68, c[0x0][0x23c], -R172.reuse ;  /* 0x00008f0044af7a23 */ /* 0x100fe200000108ac */
[----:B------:R-:W-:Y:S01]  /*134f0*/  FSEL R4, R4, RZ, P0 ;  /* 0x000000ff04047208 */ /* 0x000fe20000000000 */
[--C-:B------:R-:W-:Y:S01]  /*13500*/  FFMA.FTZ R181, R48, c[0x0][0x23c], -R172.reuse ;  /* 0x00008f0030b57a23 */ /* 0x100fe200000108ac */
[----:B------:R-:W-:Y:S01]  /*13510*/  MUFU.EX2 R187, R187 ;  /* 0x000000bb00bb7308 */ /* 0x000fe20000000800 */
[----:B------:R-:W-:Y:S02]  /*13520*/  FFMA.FTZ R188, R37, c[0x0][0x23c], -R172 ;  /* 0x00008f0025bc7a23 */ /* 0x000fe400000108ac */
[--C-:B------:R-:W-:Y:S02]  /*13530*/  FFMA.FTZ R16, R18, c[0x0][0x23c], -R4.reuse ;  /* 0x00008f0012107a23 */ /* 0x100fe40000010804 */
[----:B------:R-:W2:Y:S01]  /*13540*/  LDL.LU R18, [R1+0x1f0] ;  /* 0x0001f00001127983 */ /* 0x000ea20000300800 */
[--C-:B------:R-:W-:Y:S02]  /*13550*/  FFMA.FTZ R221, R23, c[0x0][0x23c], -R4.reuse ;  /* 0x00008f0017dd7a23 */ /* 0x100fe40000010804 */
[--C-:B------:R-:W-:Y:S02]  /*13560*/  FFMA.FTZ R203, R83, c[0x0][0x23c], -R4.reuse ;  /* 0x00008f0053cb7a23 */ /* 0x100fe40000010804 */
[--C-:B------:R-:W-:Y:S01]  /*13570*/  FFMA.FTZ R6, R6, c[0x0][0x23c], -R4.reuse ;  /* 0x00008f0006067a23 */ /* 0x100fe20000010804 */
[----:B------:R-:W-:Y:S01]  /*13580*/  MUFU.EX2 R186, R186 ;  /* 0x000000ba00ba7308 */ /* 0x000fe20000000800 */
[--C-:B------:R-:W-:Y:S02]  /*13590*/  FFMA.FTZ R19, R19, c[0x0][0x23c], -R4.reuse ;  /* 0x00008f0013137a23 */ /* 0x100fe40000010804 */
[--C-:B------:R-:W-:Y:S01]  /*135a0*/  FFMA.FTZ R199, R98, c[0x0][0x23c], -R4.reuse ;  /* 0x00008f0062c77a23 */ /* 0x100fe20000010804 */
[----:B-1----:R-:W-:Y:S01]  /*135b0*/  FMNMX.FTZ R176, R173, R0, !PT ;  /* 0x00000000adb07209 */ /* 0x002fe20007810000 */
[----:B------:R-:W-:Y:S02]  /*135c0*/  FADD.FTZ R0, -R164, R169 ;  /* 0x000000a9a4007221 */ /* 0x000fe40000010100 */
[----:B------:R-:W-:Y:S02]  /*135d0*/  FFMA.FTZ R184, R7, c[0x0][0x23c], -R4 ;  /* 0x00008f0007b87a23 */ /* 0x000fe40000010804 */
[----:B------:R-:W1:Y:S01]  /*135e0*/  SHFL.BFLY PT, R177, R176, 0x1, 0x1f ;  /* 0x0c201f00b0b17f89 */ /* 0x000e6200000e0000 */
[----:B------:R-:W-:Y:S01]  /*135f0*/  FMUL.FTZ R168, R0, c[0x0][0x23c] ;  /* 0x00008f0000a87a20 */ /* 0x000fe20000410000 */
[----:B------:R-:W-:Y:S01]  /*13600*/  MUFU.EX2 R185, R185 ;  /* 0x000000b900b97308 */ /* 0x000fe20000000800 */
[----:B------:R-:W-:Y:S02]  /*13610*/  FADD.FTZ R0, -R3, R166 ;  /* 0x000000a603007221 */ /* 0x000fe40000010100 */
[----:B------:R-:W-:Y:S02]  /*13620*/  FMUL.FTZ R7, R2, c[0x0][0x23c] ;  /* 0x00008f0002077a20 */ /* 0x000fe40000410000 */
[----:B------:R-:W-:Y:S02]  /*13630*/  FMUL.FTZ R48, R0, c[0x0][0x23c] ;  /* 0x00008f0000307a20 */ /* 0x000fe40000410000 */
[----:B------:R-:W-:Y:S01]  /*13640*/  FFMA.FTZ R84, R130, c[0x0][0x23c], -R4 ;  /* 0x00008f0082547a23 */ /* 0x000fe20000010804 */
[----:B------:R-:W-:Y:S01]  /*13650*/  FSEL R7, R7, RZ, P2 ;  /* 0x000000ff07077208 */ /* 0x000fe20001000000 */
[----:B------:R-:W-:Y:S01]  /*13660*/  FFMA.FTZ R169, R65, c[0x0][0x23c], -R172 ;  /* 0x00008f0041a97a23 */ /* 0x000fe200000108ac */
[----:B------:R-:W3:Y:S01]  /*13670*/  MUFU.EX2 R168, R168 ;  /* 0x000000a800a87308 */ /* 0x000ee20000000800 */
[--C-:B------:R-:W-:Y:S02]  /*13680*/  FFMA.FTZ R65, R35, c[0x0][0x23c], -R4.reuse ;  /* 0x00008f0023417a23 */ /* 0x100fe40000010804 */
[--C-:B------:R-:W-:Y:S02]  /*13690*/  FFMA.FTZ R220, R28, c[0x0][0x23c], -R7.reuse ;  /* 0x00008f001cdc7a23 */ /* 0x100fe40000010807 */
[--C-:B------:R-:W-:Y:S02]  /*136a0*/  FFMA.FTZ R83, R40, c[0x0][0x23c], -R7.reuse ;  /* 0x00008f0028537a23 */ /* 0x100fe40000010807 */
[--C-:B------:R-:W-:Y:S02]  /*136b0*/  FFMA.FTZ R80, R44, c[0x0][0x23c], -R7.reuse ;  /* 0x00008f002c507a23 */ /* 0x100fe40000010807 */
[--C-:B------:R-:W-:Y:S01]  /*136c0*/  FFMA.FTZ R202, R76, c[0x0][0x23c], -R7.reuse ;  /* 0x00008f004cca7a23 */ /* 0x100fe20000010807 */
[----:B------:R-:W-:Y:S01]  /*136d0*/  MUFU.EX2 R199, R199 ;  /* 0x000000c700c77308 */ /* 0x000fe20000000800 */
[----:B------:R-:W-:Y:S01]  /*136e0*/  FFMA.FTZ R200, R88, c[0x0][0x23c], -R7 ;  /* 0x00008f0058c87a23 */ /* 0x000fe20000010807 */
[----:B-1----:R-:W-:Y:S01]  /*136f0*/  FMNMX.FTZ R0, R176, R177, !PT ;  /* 0x000000b1b0007209 */ /* 0x002fe20007810000 */
[--C-:B------:R-:W-:Y:S02]  /*13700*/  FFMA.FTZ R81, R38, c[0x0][0x23c], -R4.reuse ;  /* 0x00008f0026517a23 */ /* 0x100fe40000010804 */
[--C-:B------:R-:W-:Y:S01]  /*13710*/  FFMA.FTZ R113, R67, c[0x0][0x23c], -R4.reuse ;  /* 0x00008f0043717a23 */ /* 0x100fe20000010804 */
[C---:B------:R-:W-:Y:S01]  /*13720*/  FSETP.NEU.FTZ.AND P0, PT, R0.reuse, -INF , PT ;  /* 0xff8000000000780b */ /* 0x040fe20003f1d000 */
[----:B------:R-:W-:Y:S02]  /*13730*/  FMUL.FTZ R5, R0, c[0x0][0x23c] ;  /* 0x00008f0000057a20 */ /* 0x000fe40000410000 */
        /* <DEDUP_REMOVED lines=9> */
[--C-:B------:R-:W-:Y:S02]  /*137d0*/  FFMA.FTZ R211, R64, c[0x0][0x23c], -R172.reuse ;  /* 0x00008f0040d37a23 */ /* 0x100fe400000108ac */
[----:B------:R-:W-:Y:S02]  /*137e0*/  FFMA.FTZ R64, R85, c[0x0][0x23c], -R172 ;  /* 0x00008f0055407a23 */ /* 0x000fe400000108ac */
[----:B------:R-:W-:Y:S02]  /*137f0*/  FFMA.FTZ R85, R55, c[0x0][0x23c], -R4 ;  /* 0x00008f0037557a23 */ /* 0x000fe40000010804 */
[----:B------:R-:W-:Y:S01]  /*13800*/  FFMA.FTZ R174, R69, c[0x0][0x23c], -R172 ;  /* 0x00008f0045ae7a23 */ /* 0x000fe200000108ac */
[----:B------:R-:W-:Y:S01]  /*13810*/  MUFU.EX2 R190, R190 ;  /* 0x000000be00be7308 */ /* 0x000fe20000000800 */
[----:B------:R-:W-:Y:S02]  /*13820*/  FFMA.FTZ R69, R34, c[0x0][0x23c], -R4 ;  /* 0x00008f0022457a23 */ /* 0x000fe40000010804 */
[----:B------:R-:W-:Y:S02]  /*13830*/  FFMA.FTZ R179, R100, c[0x0][0x23c], -R172 ;  /* 0x00008f0064b37a23 */ /* 0x000fe400000108ac */
[--C-:B------:R-:W-:Y:S02]  /*13840*/  FFMA.FTZ R100, R86, c[0x0][0x23c], -R4.reuse ;  /* 0x00008f0056647a23 */ /* 0x100fe40000010804 */
[----:B------:R-:W-:Y:S02]  /*13850*/  FADD.FTZ R37, -R2, R165 ;  /* 0x000000a502257221 */ /* 0x000fe40000010100 */
        /* <DEDUP_REMOVED lines=13> */
[----:B------:R-:W-:Y:S01]  /*13930*/  MUFU.EX2 R50, R50 ;  /* 0x0000003200327308 */ /* 0x000fe20000000800 */
[----:B------:R-:W-:Y:S02]  /*13940*/  FADD.FTZ R4, -R0, R167 ;  /* 0x000000a700047221 */ /* 0x000fe40000010100 */
[----:B------:R-:W-:Y:S02]  /*13950*/  FFMA.FTZ R189, R36, c[0x0][0x23c], -R172 ;  /* 0x00008f0024bd7a23 */ /* 0x000fe400000108ac */
[----:B------:R-:W-:Y:S01]  /*13960*/  FMUL.FTZ R36, R4, c[0x0][0x23c] ;  /* 0x00008f0004247a20 */ /* 0x000fe20000410000 */
[----:B------:R-:W-:Y:S01]  /*13970*/  FSEL R4, R5, RZ, P0 ;  /* 0x000000ff05047208 */ /* 0x000fe20000000000 */
[--C-:B------:R-:W-:Y:S02]  /*13980*/  FFMA.FTZ R118, R93, c[0x0][0x23c], -R7.reuse ;  /* 0x00008f005d767a23 */ /* 0x100fe40000010807 */
[--C-:B------:R-:W-:Y:S01]  /*13990*/  FFMA.FTZ R93, R104, c[0x0][0x23c], -R7.reuse ;  /* 0x00008f00685d7a23 */ /* 0x100fe20000010807 */
[----:B------:R-:W-:Y:S01]  /*139a0*/  MUFU.EX2 R51, R51 ;  /* 0x0000003300337308 */ /* 0x000fe20000000800 */
[--C-:B------:R-:W-:Y:S02]  /*139b0*/  FFMA.FTZ R40, R11, c[0x0][0x23c], -R4.reuse ;  /* 0x00008f000b287a23 */ /* 0x100fe40000010804 */
[----:B------:R-:W4:Y:S01]  /*139c0*/  LDL.LU R11, [R1+0x1f8] ;  /* 0x0001f800010b7983 */ /* 0x000f220000300800 */
[--C-:B------:R-:W-:Y:S02]  /*139d0*/  FFMA.FTZ R104, R62, c[0x0][0x23c], -R4.reuse ;  /* 0x00008f003e687a23 */ /* 0x100fe40000010804 */
[----:B------:R-:W-:Y:S02]  /*139e0*/  FFMA.FTZ R38, R12, c[0x0][0x23c], -R7 ;  /* 0x00008f000c267a23 */ /* 0x000fe40000010807 */
[----:B------:R-:W-:Y:S02]  /*139f0*/  IMAD.MOV.U32 R12, RZ, RZ, R21 ;  /* 0x000000ffff0c7224 */ /* 0x000fe400078e0015 */
[C---:B---3--:R-:W-:Y:S01]  /*13a00*/  FMUL.FTZ R21, R168.reuse, R157 ;  /* 0x0000009da8157220 */ /* 0x048fe20000410000 */
[----:B------:R-:W-:Y:S01]  /*13a10*/  MUFU.EX2 R36, R36 ;  /* 0x0000002400247308 */ /* 0x000fe20000000800 */
[----:B------:R-:W-:Y:S02]  /*13a20*/  FFMA.FTZ R62, R111, c[0x0][0x23c], -R4 ;  /* 0x00008f006f3e7a23 */ /* 0x000fe40000010804 */
[----:B------:R-:W-:Y:S02]  /*13a30*/  IMAD.MOV.U32 R111, RZ, RZ, R185 ;  /* 0x000000ffff6f7224 */ /* 0x000fe400078e00b9 */
[----:B------:R-:W-:Y:S02]  /*13a40*/  IMAD.MOV.U32 R185, RZ, RZ, R20 ;  /* 0x000000ffffb97224 */ /* 0x000fe400078e0014 */
[----:B------:R-:W-:Y:S02]  /*13a50*/  FMUL.FTZ R20, R168, R156 ;  /* 0x0000009ca8147220 */ /* 0x000fe40000410000 */
[----:B------:R-:W3:Y:S01]  /*13a60*/  LDL.64 R156, [R1+0x1e8] ;  /* 0x0001e800019c7983 */ /* 0x000ee20000100a00 */
[--C-:B------:R-:W-:Y:S01]  /*13a70*/  FFMA.FTZ R86, R120, c[0x0][0x23c], -R7.reuse ;  /* 0x00008f0078567a23 */ /* 0x100fe20000010807 */
[----:B------:R-:W-:Y:S01]  /*13a80*/  MUFU.EX2 R40, R40 ;  /* 0x0000002800287308 */ /* 0x000fe20000000800 */
[--C-:B------:R-:W-:Y:S02]  /*13a90*/  FFMA.FTZ R120, R14, c[0x0][0x23c], -R4.reuse ;  /* 0x00008f000e787a23 */ /* 0x100fe40000010804 */
[----:B------:R-:W-:Y:S01]  /*13aa0*/  FFMA.FTZ R98, R63, c[0x0][0x23c], -R4 ;  /* 0x00008f003f627a23 */ /* 0x000fe20000010804 */
[----:B------:R-:W4:Y:S01]  /*13ab0*/  LDL.LU R14, [R1+0x1f4] ;  /* 0x0001f400010e7983 */ /* 0x000f220000300800 */
[----:B------:R-:W-:Y:S02]  /*13ac0*/  FMUL.FTZ R37, R37, c[0x0][0x23c] ;  /* 0x00008f0025257a20 */ /* 0x000fe40000410000 */
[--C-:B------:R-:W-:Y:S01]  /*13ad0*/  FFMA.FTZ R55, R41, c[0x0][0x23c], -R7.reuse ;  /* 0x00008f0029377a23 */ /* 0x100fe20000010807 */
[----:B------:R-:W4:Y:S01]  /*13ae0*/  LDL.LU R63, [R1+0x1fc] ;  /* 0x0001fc00013f7983 */ /* 0x000f220000300800 */
[----:B------:R-:W-:Y:S01]  /*13af0*/  FFMA.FTZ R71, R13, c[0x0][0x23c], -R7 ;  /* 0x00008f000d477a23 */ /* 0x000fe20000010807 */
[----:B------:R1:W-:Y:S01]  /*13b00*/  MUFU.EX2 R41, R183 ;  /* 0x000000b700297308 */ /* 0x0003e20000000800 */
[----:B------:R-:W-:Y:S02]  /*13b10*/  IMAD.MOV.U32 R13, RZ, RZ, R16 ;  /* 0x000000ffff0d7224 */ /* 0x000fe400078e0010 */
[----:B------:R-:W-:Y:S02]  /*13b20*/  FFMA.FTZ R178, R101, c[0x0][0x23c], -R172 ;  /* 0x00008f0065b27a23 */ /* 0x000fe400000108ac */
[--C-:B------:R-:W-:Y:S02]  /*13b30*/  FFMA.FTZ R101, R74, c[0x0][0x23c], -R4.reuse ;  /* 0x00008f004a657a23 */ /* 0x100fe40000010804 */
[--C-:B------:R-:W-:Y:S02]  /*13b40*/  FFMA.FTZ R74, R79, c[0x0][0x23c], -R4.reuse ;  /* 0x00008f004f4a7a23 */ /* 0x100fe40000010804 */
[----:B------:R-:W-:Y:S01]  /*13b50*/  IMAD.MOV.U32 R79, RZ, RZ, R13 ;  /* 0x000000ffff4f7224 */ /* 0x000fe200078e000d */
        /* <DEDUP_REMOVED lines=8> */
[----:B------:R-:W-:Y:S02]  /*13be0*/  FFMA.FTZ R172, R129, c[0x0][0x23c], -R172 ;  /* 0x00008f0081ac7a23 */ /* 0x000fe400000108ac */
[--C-:B-1----:R-:W-:Y:S02]  /*13bf0*/  FFMA.FTZ R183, R47, c[0x0][0x23c], -R4.reuse ;  /* 0x00008f002fb77a23 */ /* 0x102fe40000010804 */
[--C-:B------:R-:W-:Y:S02]  /*13c00*/  FFMA.FTZ R129, R89, c[0x0][0x23c], -R7.reuse ;  /* 0x00008f0059817a23 */ /* 0x100fe40000010807 */
[----:B------:R-:W-:Y:S01]  /*13c10*/  FFMA.FTZ R89, R106, c[0x0][0x23c], -R4 ;  /* 0x00008f006a597a23 */ /* 0x000fe20000010804 */
[----:B------:R1:W4:Y:S01]  /*13c20*/  MUFU.EX2 R47, R6 ;  /* 0x00000006002f7308 */ /* 0x0003220000000800 */
[----:B------:R-:W-:Y:S02]  /*13c30*/  IMAD.MOV.U32 R106, RZ, RZ, R12 ;  /* 0x000000ffff6a7224 */ /* 0x000fe400078e000c */
[--C-:B------:R-:W-:Y:S02]  /*13c40*/  FFMA.FTZ R82, R25, c[0x0][0x23c], -R7.reuse ;  /* 0x00008f0019527a23 */ /* 0x100fe40000010807 */
[C---:B------:R-:W-:Y:S02]  /*13c50*/  FMUL.FTZ R13, R37.reuse, R137 ;  /* 0x00000089250d7220 */ /* 0x040fe40000410000 */
[----:B------:R1:W4:Y:S01]  /*13c60*/  LDL.S16 R137, [R1+0x184] ;  /* 0x0001840001897983 */ /* 0x0003220000100600 */
[----:B------:R-:W-:Y:S02]  /*13c70*/  FMUL.FTZ R12, R37, R136 ;  /* 0x00000088250c7220 */ /* 0x000fe40000410000 */
[----:B------:R-:W1:Y:S01]  /*13c80*/  MUFU.EX2 R43, R184 ;  /* 0x000000b8002b7308 */ /* 0x000e620000000800 */
[----:B------:R1:W4:Y:S01]  /*13c90*/  LDL.S16 R136, [R1+0x180] ;  /* 0x0001800001887983 */ /* 0x0003220000100600 */
        /* <DEDUP_REMOVED lines=9> */
[----:B------:R-:W-:Y:S01]  /*13d30*/  F2FP.PACK_AB R45, R41, R111 ;  /* 0x0000006f292d723e */ /* 0x000fe200000000ff */
        /* <DEDUP_REMOVED lines=13> */
[----:B------:R-:W-:Y:S01]  /*13e10*/  IMAD.U32 R7, RZ, RZ, UR19 ;  /* 0x00000013ff077e24 */ /* 0x000fe2000f8e00ff */
[----:B------:R-:W-:Y:S01]  /*13e20*/  MUFU.EX2 R202, R202 ;  /* 0x000000ca00ca7308 */ /* 0x000fe20000000800 */
[C---:B------:R-:W-:Y:S02]  /*13e30*/  FMUL.FTZ R32, R168.reuse, R160 ;  /* 0x000000a0a8207220 */ /* 0x040fe40000410000 */
[----:B------:R-:W-:Y:S02]  /*13e40*/  FMUL.FTZ R33, R168, R161 ;  /* 0x000000a1a8217220 */ /* 0x000fe40000410000 */
[----:B-1----:R-:W-:Y:S02]  /*13e50*/  FMUL.FTZ R6, R48, R146 ;  /* 0x0000009230067220 */ /* 0x002fe40000410000 */
[--C-:B------:R-:W-:Y:S02]  /*13e60*/  FFMA.FTZ R61, R30, c[0x0][0x23c], -R4.reuse ;  /* 0x00008f001e3d7a23 */ /* 0x100fe40000010804 */
[C---:B------:R-:W-:Y:S01]  /*13e70*/  FMUL.FTZ R30, R36.reuse, R150 ;  /* 0x00000096241e7220 */ /* 0x040fe20000410000 */
[----:B------:R-:W-:Y:S01]  /*13e80*/  MUFU.EX2 R200, R200 ;  /* 0x000000c800c87308 */ /* 0x000fe20000000800 */
[--C-:B------:R-:W-:Y:S02]  /*13e90*/  FFMA.FTZ R57, R31, c[0x0][0x23c], -R4.reuse ;  /* 0x00008f001f397a23 */ /* 0x100fe40000010804 */
[----:B------:R-:W-:Y:S02]  /*13ea0*/  FMUL.FTZ R31, R36, R151 ;  /* 0x00000097241f7220 */ /* 0x000fe40000410000 */
[--C-:B------:R-:W-:Y:S02]  /*13eb0*/  FFMA.FTZ R68, R46, c[0x0][0x23c], -R4.reuse ;  /* 0x00008f002e447a23 */ /* 0x100fe40000010804 */
[--C-:B------:R-:W-:Y:S02]  /*13ec0*/  FFMA.FTZ R125, R90, c[0x0][0x23c], -R4.reuse ;  /* 0x00008f005a7d7a23 */ /* 0x100fe40000010804 */
[----:B------:R-:W-:Y:S01]  /*13ed0*/  IMAD.MOV.U32 R25, RZ, RZ, R19 ;  /* 0x000000ffff197224 */ /* 0x000fe200078e0013 */
[----:B------:R-:W-:Y:S01]  /*13ee0*/  MUFU.EX2 R92, R92 ;  /* 0x0000005c005c7308 */ /* 0x000fe20000000800 */
[----:B------:R-:W-:Y:S02]  /*13ef0*/  FMUL.FTZ R19, R48, R155 ;  /* 0x0000009b30137220 */ /* 0x000fe40000410000 */
[----:B------:R-:W-:Y:S02]  /*13f00*/  FMUL.FTZ R17, R168, R153 ;  /* 0x00000099a8117220 */ /* 0x000fe40000410000 */
[----:B------:R-:W-:Y:S02]  /*13f10*/  IMAD.MOV.U32 R153, RZ, RZ, c[0x0][0x228] ;  /* 0x00008a00ff997624 */ /* 0x000fe400078e00ff */
[C---:B------:R-:W-:Y:S02]  /*13f20*/  FMUL.FTZ R34, R48.reuse, R162 ;  /* 0x000000a230227220 */ /* 0x040fe40000410000 */
[----:B------:R-:W-:Y:S01]  /*13f30*/  FMUL.FTZ R35, R48, R163 ;  /* 0x000000a330237220 */ /* 0x000fe20000410000 */
[----:B------:R-:W-:Y:S01]  /*13f40*/  MUFU.EX2 R49, R49 ;  /* 0x0000003100317308 */ /* 0x000fe20000000800 */
[----:B------:R-:W-:Y:S02]  /*13f50*/  FMUL.FTZ R28, R37, R148 ;  /* 0x00000094251c7220 */ /* 0x000fe40000410000 */
[--C-:B------:R-:W-:Y:S02]  /*13f60*/  FFMA.FTZ R88, R107, c[0x0][0x23c], -R4.reuse ;  /* 0x00008f006b587a23 */ /* 0x100fe40000010804 */
[----:B------:R-:W-:Y:S02]  /*13f70*/  IMAD.MOV.U32 R107, RZ, RZ, R185 ;  /* 0x000000ffff6b7224 */ /* 0x000fe400078e00b9 */
[--C-:B------:R-:W-:Y:S02]  /*13f80*/  FFMA.FTZ R121, R15, c[0x0][0x23c], -R4.reuse ;  /* 0x00008f000f797a23 */ /* 0x100fe40000010804 */
[----:B------:R-:W-:Y:S01]  /*13f90*/  FMUL.FTZ R15, R36, R139 ;  /* 0x0000008b240f7220 */ /* 0x000fe20000410000 */
[----:B------:R-:W-:Y:S01]  /*13fa0*/  MUFU.EX2 R183, R183 ;  /* 0x000000b700b77308 */ /* 0x000fe20000000800 */
[--C-:B------:R-:W-:Y:S02]  /*13fb0*/  FFMA.FTZ R73, R26, c[0x0][0x23c], -R4.reuse ;  /* 0x00008f001a497a23 */ /* 0x100fe40000010804 */
[C---:B------:R-:W-:Y:S02]  /*13fc0*/  FMUL.FTZ R26, R36.reuse, R142 ;  /* 0x0000008e241a7220 */ /* 0x040fe40000410000 */
[--C-:B------:R-:W-:Y:S02]  /*13fd0*/  FFMA.FTZ R77, R27, c[0x0][0x23c], -R4.reuse ;  /* 0x00008f001b4d7a23 */ /* 0x100fe40000010804 */
[----:B------:R-:W-:Y:S02]  /*13fe0*/  FMUL.FTZ R27, R36, R143 ;  /* 0x0000008f241b7220 */ /* 0x000fe40000410000 */
[----:B------:R-:W-:Y:S01]  /*13ff0*/  IMAD.SHL.U32 R143, R153, 0x8, RZ ;  /* 0x00000008998f7824 */ /* 0x000fe200078e00ff */
        /* <DEDUP_REMOVED lines=8> */
[----:B------:R-:W-:Y:S02]  /*14080*/  IMAD.MOV.U32 R24, RZ, RZ, R22 ;  /* 0x000000ffff187224 */ /* 0x000fe400078e0016 */
[--C-:B------:R-:W-:Y:S02]  /*14090*/  FFMA.FTZ R56, R122, c[0x0][0x23c], -R4.reuse ;  /* 0x00008f007a387a23 */ /* 0x100fe40000010804 */
[--C-:B------:R-:W-:Y:S02]  /*140a0*/  FFMA.FTZ R126, R126, c[0x0][0x23c], -R4.reuse ;  /* 0x00008f007e7e7a23 */ /* 0x100fe40000010804 */
[--C-:B------:R-:W-:Y:S01]  /*140b0*/  FFMA.FTZ R127, R127, c[0x0][0x23c], -R4.reuse ;  /* 0x00008f007f7f7a23 */ /* 0x100fe20000010804 */
[----:B------:R-:W-:Y:S01]  /*140c0*/  MUFU.EX2 R176, R176 ;  /* 0x000000b000b07308 */ /* 0x000fe20000000800 */
[C---:B------:R-:W-:Y:S02]  /*140d0*/  FMUL.FTZ R5, R168.reuse, R145 ;  /* 0x00000091a8057220 */ /* 0x040fe40000410000 */
[----:B------:R-:W-:Y:S02]  /*140e0*/  FMUL.FTZ R16, R168, R152 ;  /* 0x00000098a8107220 */ /* 0x000fe40000410000 */
[----:B------:R-:W-:Y:S02]  /*140f0*/  IMAD.MOV.U32 R152, RZ, RZ, R107 ;  /* 0x000000ffff987224 */ /* 0x000fe400078e006b */
[C---:B------:R-:W-:Y:S02]  /*14100*/  FMUL.FTZ R22, R48.reuse, R158 ;  /* 0x0000009e30167220 */ /* 0x040fe40000410000 */
[----:B------:R-:W-:Y:S01]  /*14110*/  FMUL.FTZ R23, R48, R159 ;  /* 0x0000009f30177220 */ /* 0x000fe20000410000 */
[----:B------:R1:W-:Y:S01]  /*14120*/  MUFU.EX2 R142, R152 ;  /* 0x00000098008e7308 */ /* 0x0003e20000000800 */
[----:B------:R-:W-:Y:S02]  /*14130*/  IMAD.MOV.U32 R94, RZ, RZ, R25 ;  /* 0x000000ffff5e7224 */ /* 0x000fe400078e0019 */
[C---:B------:R-:W-:Y:S02]  /*14140*/  FMUL.FTZ R25, R37.reuse, R141 ;  /* 0x0000008d25197220 */ /* 0x040fe40000410000 */
[----:B------:R-:W-:Y:S02]  /*14150*/  IMAD.MOV.U32 R95, RZ, RZ, R29 ;  /* 0x000000ffff5f7224 */ /* 0x000fe400078e001d */
[C---:B------:R-:W-:Y:S02]  /*14160*/  FMUL.FTZ R29, R37.reuse, R149 ;  /* 0x00000095251d7220 */ /* 0x040fe40000410000 */
[----:B------:R-:W-:Y:S01]  /*14170*/  FFMA.FTZ R78, R110, c[0x0][0x23c], -R4 ;  /* 0x00008f006e4e7a23 */ /* 0x000fe20000010804 */
[----:B------:R-:W-:Y:S01]  /*14180*/  MUFU.EX2 R205, R205 ;  /* 0x000000cd00cd7308 */ /* 0x000fe20000000800 */
[----:B------:R-:W-:Y:S02]  /*14190*/  IMAD.MOV.U32 R110, RZ, RZ, R24 ;  /* 0x000000ffff6e7224 */ /* 0x000fe400078e0018 */
[----:B------:R-:W-:Y:S02]  /*141a0*/  FMUL.FTZ R24, R37, R140 ;  /* 0x0000008c25187220 */ /* 0x000fe40000410000 */
[----:B------:R-:W-:Y:S02]  /*141b0*/  FFMA.FTZ R58, R123, c[0x0][0x23c], -R4 ;  /* 0x00008f007b3a7a23 */ /* 0x000fe40000010804 */
[C---:B------:R-:W-:Y:S02]  /*141c0*/  FMUL.FTZ R4, R168.reuse, R144 ;  /* 0x00000090a8047220 */ /* 0x040fe40000410000 */
[----:B--2---:R-:W-:Y:S01]  /*141d0*/  FFMA.FTZ R168, R168, R18, R111 ;  /* 0x00000012a8a87223 */ /* 0x004fe2000001006f */
[----:B------:R-:W-:Y:S01]  /*141e0*/  MUFU.EX2 R130, R130 ;  /* 0x0000008200827308 */ /* 0x000fe20000000800 */
[C---:B------:R-:W-:Y:S02]  /*141f0*/  FMUL.FTZ R18, R48.reuse, R154 ;  /* 0x0000009a30127220 */ /* 0x040fe40000410000 */
[----:B------:R-:W-:Y:S02]  /*14200*/  FADD.FTZ R168, R41, R168 ;  /* 0x000000a829a87221 */ /* 0x000fe40000010000 */
[----:B-1----:R-:W-:Y:S02]  /*14210*/  IMAD.MOV.U32 R152, RZ, RZ, c[0x0][0x228] ;  /* 0x00008a00ff987624 */ /* 0x002fe400078e00ff */
[----:B------:R-:W-:Y:S02]  /*14220*/  IMAD.MOV.U32 R144, RZ, RZ, R95 ;  /* 0x000000ffff907224 */ /* 0x000fe400078e005f */
[----:B------:R-:W-:Y:S01]  /*14230*/  IMAD.MOV.U32 R111, RZ, RZ, R110 ;  /* 0x000000ffff6f7224 */ /* 0x000fe200078e006e */
[----:B------:R-:W-:Y:S01]  /*14240*/  MUFU.EX2 R129, R129 ;  /* 0x0000008100817308 */ /* 0x000fe20000000800 */
[----:B------:R-:W-:Y:S02]  /*14250*/  IMAD.MOV.U32 R145, RZ, RZ, R144 ;  /* 0x000000ffff917224 */ /* 0x000fe400078e0090 */
[----:B------:R-:W-:Y:S02]  /*14260*/  IMAD.MOV.U32 R144, RZ, RZ, R111 ;  /* 0x000000ffff907224 */ /* 0x000fe400078e006f */
[----:B------:R-:W-:Y:S02]  /*14270*/  IMAD.MOV.U32 R111, RZ, RZ, R106 ;  /* 0x000000ffff6f7224 */ /* 0x000fe400078e006a */
[----:B------:R-:W-:Y:S02]  /*14280*/  IMAD.MOV.U32 R110, RZ, RZ, R94 ;  /* 0x000000ffff6e7224 */ /* 0x000fe400078e005e */
[----:B------:R-:W-:Y:S01]  /*14290*/  IMAD.U32 R162, RZ, RZ, UR19 ;  /* 0x00000013ffa27e24 */ /* 0x000fe2000f8e00ff */
        /* <DEDUP_REMOVED lines=9> */
[----:B---3--:R-:W-:Y:S01]  /*14330*/  LOP3.LUT R9, R157, UR27, R7, 0x96, !PT ;  /* 0x0000001b9d097c12 */ /* 0x008fe2000f8e9607 */
[C---:B------:R-:W-:Y:S01]  /*14340*/  FMUL.FTZ R7, R48.reuse, R147 ;  /* 0x0000009330077220 */ /* 0x040fe20000410000 */
[----:B------:R-:W-:Y:S01]  /*14350*/  LOP3.LUT R185, R171, UR17, R156, 0x96, !PT ;  /* 0x00000011abb97c12 */ /* 0x000fe2000f8e969c */
[----:B----4-:R-:W-:Y:S01]  /*14360*/  FFMA.FTZ R48, R48, R11, R47 ;  /* 0x0000000b30307223 */ /* 0x010fe2000001002f */
[----:B------:R-:W-:Y:S01]  /*14370*/  F2FP.PACK_AB R47, R43, R47 ;  /* 0x0000002f2b2f723e */ /* 0x000fe200000000ff */
[----:B------:R-:W-:Y:S01]  /*14380*/  IMAD.WIDE.U32 R10, R9, -0x326172a9, RZ ;  /* 0xcd9e8d57090a7825 */ /* 0x000fe200078e00ff */
[----:B------:R-:W-:Y:S03]  /*14390*/  LOP3.LUT R162, R157, UR27, R162, 0x96, !PT ;  /* 0x0000001b9da27c12 */ /* 0x000fe6000f8e96a2 */
[----:B------:R-:W-:Y:S01]  /*143a0*/  MUFU.EX2 R192, R192 ;  /* 0x000000c000c07308 */ /* 0x000fe20000000800 */
[----:B------:R-:W-:Y:S01]  /*143b0*/  IMAD.WIDE.U32 R184, R185, -0x326172a9, RZ ;  /* 0xcd9e8d57b9b87825 */ /* 0x000fe200078e00ff */
[----:B------:R-:W-:Y:S03]  /*143c0*/  LOP3.LUT R90, R11, UR7, R212, 0x96, !PT ;  /* 0x000000070b5a7c12 */ /* 0x000fe6000f8e96d4 */
[C---:B------:R-:W-:Y:S01]  /*143d0*/  FMUL.FTZ R11, R36.reuse, R135 ;  /* 0x00000087240b7220 */ /* 0x040fe20000410000 */
[----:B------:R-:W-:Y:S01]  /*143e0*/  LOP3.LUT R75, R185, UR26, R10, 0x96, !PT ;  /* 0x0000001ab94b7c12 */ /* 0x000fe2000f8e960a */
[----:B------:R1:W2:Y:S01]  /*143f0*/  LDL.S16 R135, [R1+0x17c] ;  /* 0x00017c0001877983 */ /* 0x0002a20000100600 */
[----:B------:R-:W-:Y:S02]  /*14400*/  FMUL.FTZ R10, R36, R134 ;  /* 0x00000086240a7220 */ /* 0x000fe40000410000 */
[----:B------:R-:W3:Y:S01]  /*14410*/  MUFU.EX2 R46, R8 ;  /* 0x00000008002e7308 */ /* 0x000ee20000000800 */
[----:B------:R-:W-:Y:S01]  /*14420*/  IMAD.WIDE.U32 R90, R90, -0x2daee0ad, RZ ;  /* 0xd2511f535a5a7825 */ /* 0x000fe200078e00ff */
[----:B------:R1:W4:Y:S03]  /*14430*/  LDL.S16 R134, [R1+0x178] ;  /* 0x0001780001867983 */ /* 0x0003260000100600 */
[----:B------:R-:W-:Y:S01]  /*14440*/  FMUL.FTZ R9, R37, R133 ;  /* 0x0000008525097220 */ /* 0x000fe20000410000 */
[----:B------:R-:W-:Y:S01]  /*14450*/  LOP3.LUT R41, R91, UR25, R170, 0x96, !PT ;  /* 0x000000195b297c12 */ /* 0x000fe2000f8e96aa */
[----:B------:R-:W-:Y:S03]  /*14460*/  IMAD.WIDE.U32 R94, R75, -0x2daee0ad, RZ ;  /* 0xd2511f534b5e7825 */ /* 0x000fe600078e00ff */
[----:B------:R-:W1:Y:S01]  /*14470*/  MUFU.EX2 R110, R110 ;  /* 0x0000006e006e7308 */ /* 0x000e620000000800 */
[----:B------:R-:W-:Y:S02]  /*14480*/  FFMA.FTZ R63, R36, R63, R59 ;  /* 0x0000003f243f7223 */ /* 0x000fe4000001003b */
[----:B------:R-:W-:Y:S02]  /*14490*/  FADD.FTZ R48, R43, R48 ;  /* 0x000000302b307221 */ /* 0x000fe40000010000 */
[----:B------:R-:W-:Y:S05]  /*144a0*/  IMAD.WIDE.U32 R162, R162, -0x326172a9, RZ ;  /* 0xcd9e8d57a2a27825 */ /* 0x000fea00078e00ff */
[----:B------:R-:W-:Y:S01]  /*144b0*/  MUFU.EX2 R120, R120 ;  /* 0x0000007800787308 */ /* 0x000fe20000000800 */
[----:B---3--:R-:W-:Y:S01]  /*144c0*/  F2FP.PACK_AB R43, R39, R46 ;  /* 0x0000002e272b723e */ /* 0x008fe200000000ff */
[C---:B------:R-:W-:Y:S02]  /*144d0*/  FMUL.FTZ R8, R37.reuse, R132 ;  /* 0x0000008425087220 */ /* 0x040fe40000410000 */
[----:B------:R-:W-:Y:S01]  /*144e0*/  FFMA.FTZ R37, R37, R14, R46 ;  /* 0x0000000e25257223 */ /* 0x000fe2000001002e */
[----:B------:R-:W-:Y:S01]  /*144f0*/  F2FP.PACK_AB R46, R186, R187 ;  /* 0x000000bbba2e723e */ /* 0x000fe200000000ff */
[----:B------:R-:W-:Y:S01]  /*14500*/  FMUL.FTZ R14, R36, R138 ;  /* 0x0000008a240e7220 */ /* 0x000fe20000410000 */
[----:B------:R-:W-:Y:S01]  /*14510*/  LOP3.LUT R36, R95, UR23, R90, 0x96, !PT ;  /* 0x000000175f247c12 */ /* 0x000fe2000f8e965a */
[----:B------:R-:W-:Y:S02]  /*14520*/  IMAD.WIDE.U32 R90, R41, -0x326172a9, RZ ;  /* 0xcd9e8d57295a7825 */ /* 0x000fe400078e00ff */
[----:B------:R-:W-:Y:S02]  /*14530*/  MUFU.EX2 R138, R145 ;  /* 0x00000091008a7308 */ /* 0x000fe40000000800 */
[----:B------:R-:W-:Y:S01]  /*14540*/  FADD.FTZ R41, R39, R37 ;  /* 0x0000002527297221 */ /* 0x000fe20000010000 */
[----:B------:R-:W-:Y:S01]  /*14550*/  LOP3.LUT R75, R91, UR24, R184, 0x96, !PT ;  /* 0x000000185b4b7c12 */ /* 0x000fe2000f8e96b8 */
[----:B------:R-:W-:Y:S01]  /*14560*/  IMAD.WIDE.U32 R122, R36, -0x326172a9, RZ ;  /* 0xcd9e8d57247a7825 */ /* 0x000fe200078e00ff */
[C---:B------:R-:W-:Y:S03]  /*14570*/  F2FP.PACK_AB R39, R40.reuse, R59 ;  /* 0x0000003b2827723e */ /* 0x040fe600000000ff */
[----:B------:R-:W-:Y:S02]  /*14580*/  IMAD.WIDE.U32 R132, R75, -0x2daee0ad, RZ ;  /* 0xd2511f534b847825 */ /* 0x000fe400078e00ff */
[----:B------:R-:W-:Y:S02]  /*14590*/  MUFU.EX2 R70, R70 ;  /* 0x0000004600467308 */ /* 0x000fe40000000800 */
[----:B------:R-:W-:Y:S01]  /*145a0*/  FADD.FTZ R75, R187, R168 ;  /* 0x000000a8bb4b7221 */ /* 0x000fe20000010000 */
[----:B------:R-:W-:Y:S01]  /*145b0*/  LOP3.LUT R37, R133, UR14, R94, 0x96, !PT ;  /* 0x0000000e85257c12 */ /* 0x000fe2000f8e965e */
[----:B------:R-:W-:Y:S01]  /*145c0*/  FADD.FTZ R59, R40, R63 ;  /* 0x0000003f283b7221 */ /* 0x000fe20000010000 */
[----:B------:R-:W-:Y:S01]  /*145d0*/  LOP3.LUT R94, R123, UR21, R90, 0x96, !PT ;  /* 0x000000157b5e7c12 */ /* 0x000fe2000f8e965a */
[----:B------:R-:W-:Y:S01]  /*145e0*/  FADD.FTZ R63, R79, R48 ;  /* 0x000000304f3f7221 */ /* 0x000fe20000010000 */
[----:B-1----:R-:W-:Y:S01]  /*145f0*/  F2FP.PACK_AB R79, R110, R79 ;  /* 0x0000004f6e4f723e */ /* 0x002fe200000000ff */
[----:B------:R-:W-:Y:S01]  /*14600*/  IMAD.WIDE.U32 R36, R37, -0x326172a9, RZ ;  /* 0xcd9e8d5725247825 */ /* 0x000fe200078e00ff */
[----:B------:R-:W-:Y:S01]  /*14610*/  PRMT R40, R47, 0x7632, R40 ;  /* 0x000076322f287816 */ /* 0x000fe20000000028 */
[----:B------:R-:W-:Y:S02]  /*14620*/  MUFU.EX2 R76, R76 ;  /* 0x0000004c004c7308 */ /* 0x000fe40000000800 */
[----:B------:R-:W-:Y:S01]  /*14630*/  IMAD.WIDE.U32 R94, R94, -0x2daee0ad, RZ ;  /* 0xd2511f535e5e7825 */ /* 0x000fe200078e00ff */
[----:B------:R-:W-:Y:S03]  /*14640*/  LOP3.LUT R122, R37, UR13, R122, 0x96, !PT ;  /* 0x0000000d257a7c12 */ /* 0x000fe6000f8e967a */
[----:B------:R-:W-:Y:S01]  /*14650*/  FADD.FTZ R75, R186, R75 ;  /* 0x0000004bba4b7221 */ /* 0x000fe20000010000 */
[----:B------:R-:W-:Y:S01]  /*14660*/  LOP3.LUT R132, R95, UR5, R132, 0x96, !PT ;  /* 0x000000055f847c12 */ /* 0x000fe2000f8e9684 */
[----:B------:R-:W-:Y:S01]  /*14670*/  IMAD.WIDE.U32 R122, R122, -0x2daee0ad, RZ ;  /* 0xd2511f537a7a7825 */ /* 0x000fe200078e00ff */
[----:B------:R-:W-:Y:S01]  /*14680*/  LEA R186, P4, R143, R206, 0x1 ;  /* 0x000000ce8fba7211 */ /* 0x000fe200078808ff */
[----:B------:R-:W1:Y:S02]  /*14690*/  MUFU.EX2 R90, R38 ;  /* 0x00000026005a7308 */ /* 0x000e640000000800 */
[----:B------:R-:W-:Y:S01]  /*146a0*/  IMAD.WIDE.U32 R132, R132, -0x326172a9, RZ ;  /* 0xcd9e8d5784847825 */ /* 0x000fe200078e00ff */
[----:B------:R-:W-:Y:S02]  /*146b0*/  LOP3.LUT R94, R123, UR6, R94, 0x96, !PT ;  /* 0x000000067b5e7c12 */ /* 0x000fe4000f8e965e */
[----:B------:R-:W-:Y:S01]  /*146c0*/  LOP3.LUT R106, R122, 0xff, RZ, 0xc0, !PT ;  /* 0x000000ff7a6a7812 */ /* 0x000fe200078ec0ff */
[----:B------:R-:W-:Y:S01]  /*146d0*/  FADD.FTZ R110, R110, R63 ;  /* 0x0000003f6e6e7221 */ /* 0x000fe20000010000 */
[----:B------:R-:W-:Y:S02]  /*146e0*/  LOP3.LUT R36, R133, UR16, R36, 0x96, !PT ;  /* 0x0000001085247c12 */ /* 0x000fe4000f8e9624 */
[----:B------:R-:W-:Y:S01]  /*146f0*/  SHF.R.U32.HI R91, RZ, 0x18, R122 ;  /* 0x00000018ff5b7819 */ /* 0x000fe2000001167a */
[----:B------:R-:W-:Y:S01]  /*14700*/  MUFU.EX2 R127, R127 ;  /* 0x0000007f007f7308 */ /* 0x000fe20000000800 */
[----:B------:R-:W-:Y:S02]  /*14710*/  LOP3.LUT R37, R36, 0xff, RZ, 0xc0, !PT ;  /* 0x000000ff24257812 */ /* 0x000fe400078ec0ff */
[----:B------:R-:W-:Y:S01]  /*14720*/  LEA.HI.X.SX32 R187, R143, R207, 0x1, P4 ;  /* 0x000000cf8fbb7211 */ /* 0x000fe200020f0eff */
[----:B------:R-:W-:Y:S01]  /*14730*/  IMAD R143, R152, 0x38, R143 ;  /* 0x00000038988f7824 */ /* 0x000fe200078e028f */
[----:B------:R-:W-:Y:S02]  /*14740*/  ISETP.LE.U32.AND P1, PT, R37, UR15, PT ;  /* 0x0000000f25007c0c */ /* 0x000fe4000bf23070 */
[----:B------:R-:W-:Y:S02]  /*14750*/  LOP3.LUT R37, R36, 0xffff, RZ, 0xc0, !PT ;  /* 0x0000ffff24257812 */ /* 0x000fe400078ec0ff */
[----:B------:R-:W-:Y:S01]  /*14760*/  LOP3.LUT R107, R132, 0xff, RZ, 0xc0, !PT ;  /* 0x000000ff846b7812 */ /* 0x000fe200078ec0ff */
[----:B------:R3:W3:Y:S01]  /*14770*/  MUFU.EX2 R139, R144 ;  /* 0x00000090008b7308 */ /* 0x0006e20000000800 */
[----:B------:R-:W-:Y:S02]  /*14780*/  SHF.R.U32.HI R37, RZ, 0x8, R37 ;  /* 0x00000008ff257819 */ /* 0x000fe40000011625 */
[----:B------:R-:W-:Y:S01]  /*14790*/  SHF.R.U32.HI R95, RZ, 0x10, R132 ;  /* 0x00000010ff5f7819 */ /* 0x000fe20000011684 */
[----:B-1----:R-:W-:Y:S01]  /*147a0*/  FADD.FTZ R48, R90, R41 ;  /* 0x000000295a307221 */ /* 0x002fe20000010000 */
[----:B------:R-:W-:Y:S02]  /*147b0*/  LOP3.LUT R37, R37, 0xffff, RZ, 0xc0, !PT ;  /* 0x0000ffff25257812 */ /* 0x000fe400078ec0ff */
[----:B------:R-:W-:Y:S01]  /*147c0*/  PRMT R38, R45, 0x7632, R38 ;  /* 0x000076322d267816 */ /* 0x000fe20000000026 */
[----:B------:R-:W-:Y:S01]  /*147d0*/  @!P1 HADD2 R137, -R45.H0_H0, -RZ.H0_H0 ;  /* 0xa00000ff2d899230 */ /* 0x000fe20000000900 */
[----:B------:R-:W-:Y:S01]  /*147e0*/  ISETP.LE.U32.AND P2, PT, R37, UR15, PT ;  /* 0x0000000f25007c0c */ /* 0x000fe2000bf43070 */
[C---:B------:R-:W-:Y:S01]  /*147f0*/  FADD.FTZ R63, R71.reuse, R48 ;  /* 0x00000030473f7221 */ /* 0x040fe20000010000 */
[--C-:B------:R-:W-:Y:S01]  /*14800*/  SHF.R.U32.HI R37, RZ, 0x18, R36.reuse ;  /* 0x00000018ff257819 */ /* 0x100fe20000011624 */
[----:B------:R-:W-:Y:S01]  /*14810*/  MUFU.EX2 R140, R69 ;  /* 0x00000045008c7308 */ /* 0x000fe20000000800 */
[----:B------:R-:W-:Y:S01]  /*14820*/  SHF.R.U32.HI R36, RZ, 0x10, R36 ;  /* 0x00000010ff247819 */ /* 0x000fe20000011624 */
[----:B------:R1:W-:Y:S01]  /*14830*/  @!P1 STL.S16 [R1+0x184], R137 ;  /* 0x0001848901009387 */ /* 0x0003e20000100600 */
[----:B------:R-:W-:Y:S02]  /*14840*/  F2FP.PACK_AB R41, R71, R90 ;  /* 0x0000005a4729723e */ /* 0x000fe400000000ff */
[----:B------:R-:W-:Y:S02]  /*14850*/  LOP3.LUT R36, R36, 0xff, RZ, 0xc0, !PT ;  /* 0x000000ff24247812 */ /* 0x000fe400078ec0ff */
[----:B------:R-:W-:Y:S02]  /*14860*/  LOP3.LUT R48, R122, 0xffff, RZ, 0xc0, !PT ;  /* 0x0000ffff7a307812 */ /* 0x000fe400078ec0ff */
[----:B------:R-:W-:Y:S01]  /*14870*/  ISETP.LE.U32.AND P3, PT, R36, UR15, PT ;  /* 0x0000000f24007c0c */ /* 0x000fe2000bf63070 */
[----:B------:R-:W-:Y:S01]  /*14880*/  @!P2 HADD2 R136, -R38.H0_H0, -RZ.H0_H0 ;  /* 0xa00000ff2688a230 */ /* 0x000fe20000000900 */
[----:B------:R-:W-:Y:S01]  /*14890*/  LOP3.LUT R36, R132, 0xffff, RZ, 0xc0, !PT ;  /* 0x0000ffff84247812 */ /* 0x000fe200078ec0ff */
[----:B---3--:R-:W-:Y:S01]  /*148a0*/  FADD.FTZ R144, R142, R75 ;  /* 0x0000004b8e907221 */ /* 0x008fe20000010000 */
[----:B------:R-:W-:Y:S01]  /*148b0*/  SHF.R.U32.HI R90, RZ, 0x10, R122 ;  /* 0x00000010ff5a7819 */ /* 0x000fe2000001167a */
[----:B------:R-:W3:Y:S01]  /*148c0*/  MUFU.EX2 R133, R111 ;  /* 0x0000006f00857308 */ /* 0x000ee20000000800 */
[----:B------:R-:W-:Y:S01]  /*148d0*/  SHF.R.U32.HI R36, RZ, 0x8, R36 ;  /* 0x00000008ff247819 */ /* 0x000fe20000011624 */
[----:B------:R1:W-:Y:S01]  /*148e0*/  @!P2 STL.S16 [R1+0x180], R136 ;  /* 0x000180880100a387 */ /* 0x0003e20000100600 */
[----:B------:R-:W-:Y:S01]  /*148f0*/  PRMT R122, R136, 0x7610, R122 ;  /* 0x00007610887a7816 */ /* 0x000fe2000000007a */
[----:B------:R-:W-:Y:S01]  /*14900*/  FADD.FTZ R110, R139, R110 ;  /* 0x0000006e8b6e7221 */ /* 0x000fe20000010000 */
[----:B------:R-:W-:Y:S02]  /*14910*/  LOP3.LUT R36, R36, 0xffff, RZ, 0xc0, !PT ;  /* 0x0000ffff24247812 */ /* 0x000fe400078ec0ff */
[----:B------:R-:W-:Y:S02]  /*14920*/  ISETP.LE.U32.AND P0, PT, R37, UR15, PT ;  /* 0x0000000f25007c0c */ /* 0x000fe4000bf03070 */
[----:B------:R-:W-:Y:S01]  /*14930*/  ISETP.LE.U32.AND P5, PT, R36, UR15, PT ;  /* 0x0000000f24007c0c */ /* 0x000fe2000bfa3070 */
[----:B------:R-:W-:Y:S01]  /*14940*/  MUFU.EX2 R111, R181 ;  /* 0x000000b5006f7308 */ /* 0x000fe20000000800 */
[----:B------:R-:W-:Y:S02]  /*14950*/  LOP3.LUT R36, R94, 0xff, RZ, 0xc0, !PT ;  /* 0x000000ff5e247812 */ /* 0x000fe400078ec0ff */
[----:B------:R-:W-:Y:S02]  /*14960*/  SHF.R.U32.HI R37, RZ, 0x18, R132 ;  /* 0x00000018ff257819 */ /* 0x000fe40000011684 */
[----:B------:R-:W-:Y:S02]  /*14970*/  ISETP.LE.U32.AND P4, PT, R36, UR15, PT ;  /* 0x0000000f24007c0c */ /* 0x000fe4000bf83070 */
[----:B------:R-:W-:Y:S02]  /*14980*/  PRMT R36, R45, 0x5410, R38 ;  /* 0x000054102d247816 */ /* 0x000fe40000000026 */
[----:B------:R-:W-:Y:S01]  /*14990*/  @!P2 PRMT R38, R122, 0x5410, RZ ;  /* 0x000054107a26a816 */ /* 0x000fe200000000ff */
[----:B------:R-:W-:Y:S01]  /*149a0*/  FADD.FTZ R122, R120, R59 ;  /* 0x0000003b787a7221 */ /* 0x000fe20000010000 */
[----:B------:R-:W-:Y:S01]  /*149b0*/  PRMT R132, R137, 0x7610, R132 ;  /* 0x0000761089847816 */ /* 0x000fe20000000084 */
[----:B------:R-:W-:Y:S01]  /*149c0*/  MUFU.EX2 R73, R73 ;  /* 0x0000004900497308 */ /* 0x000fe20000000800 */
[C---:B------:R-:W-:Y:S01]  /*149d0*/  F2FP.PACK_AB R71, R121.reuse, R120 ;  /* 0x000000787947723e */ /* 0x040fe200000000ff */
[----:B------:R-:W-:Y:S01]  /*149e0*/  FADD.FTZ R122, R121, R122 ;  /* 0x0000007a797a7221 */ /* 0x000fe20000010000 */
[----:B------:R-:W-:Y:S01]  /*149f0*/  ISETP.LE.U32.AND P6, PT, R37, UR15, PT ;  /* 0x0000000f25007c0c */ /* 0x000fe2000bfc3070 */
[----:B------:R-:W-:Y:S01]  /*14a00*/  STG.E.U16 [R206.64+0x2], R38 ;  /* 0x00000226ce007986 */ /* 0x000fe2000c10151c */
[----:B------:R-:W-:Y:S02]  /*14a10*/  LOP3.LUT R37, R94, 0xffff, RZ, 0xc0, !PT ;  /* 0x0000ffff5e257812 */ /* 0x000fe400078ec0ff */
[----:B------:R-:W-:Y:S02]  /*14a20*/  @!P1 PRMT R45, R132, 0x5410, RZ ;  /* 0x00005410842d9816 */ /* 0x000fe400000000ff */
[----:B------:R-:W-:Y:S01]  /*14a30*/  SHF.R.U32.HI R37, RZ, 0x8, R37 ;  /* 0x00000008ff257819 */ /* 0x000fe20000011625 */
[----:B-1----:R-:W-:Y:S01]  /*14a40*/  MUFU.EX2 R137, R221 ;  /* 0x000000dd00897308 */ /* 0x002fe20000000800 */
[----:B---3--:R-:W-:Y:S01]  /*14a50*/  F2FP.PACK_AB R75, R133, R142 ;  /* 0x0000008e854b723e */ /* 0x008fe200000000ff */
[----:B------:R1:W-:Y:S01]  /*14a60*/  STG.E.U16 [R206.64], R45 ;  /* 0x0000002dce007986 */ /* 0x0003e2000c10151c */
[----:B------:R-:W-:Y:S01]  /*14a70*/  LOP3.LUT R37, R37, 0xffff, RZ, 0xc0, !PT ;  /* 0x0000ffff25257812 */ /* 0x000fe200078ec0ff */
[----:B------:R-:W-:Y:S01]  /*14a80*/  FADD.FTZ R142, R133, R144 ;  /* 0x00000090858e7221 */ /* 0x000fe20000010000 */
[----:B------:R-:W-:Y:S02]  /*14a90*/  IADD3 R143, R143, 0x1, RZ ;  /* 0x000000018f8f7810 */ /* 0x000fe40007ffe0ff */
[----:B------:R-:W-:Y:S02]  /*14aa0*/  ISETP.LE.U32.AND P2, PT, R37, UR15, PT ;  /* 0x0000000f25007c0c */ /* 0x000fe4000bf43070 */
[----:B------:R-:W-:Y:S01]  /*14ab0*/  PRMT R37, R47, 0x5410, R40 ;  /* 0x000054102f257816 */ /* 0x000fe20000000028 */
[----:B------:R-:W-:Y:S01]  /*14ac0*/  MUFU.EX2 R121, R220 ;  /* 0x000000dc00797308 */ /* 0x000fe20000000800 */
[----:B------:R-:W-:Y:S02]  /*14ad0*/  @P6 LOP3.LUT R214, R214, 0x800, RZ, 0xfc, !PT ;  /* 0x00000800d6d66812 */ /* 0x000fe400078efcff */
[----:B------:R-:W-:Y:S02]  /*14ae0*/  ISETP.LE.U32.AND P6, PT, R106, UR15, PT ;  /* 0x0000000f6a007c0c */ /* 0x000fe4000bfc3070 */
[----:B------:R-:W-:Y:S02]  /*14af0*/  LOP3.LUT R214, R214, 0xffffefff, RZ, 0xc0, !PT ;  /* 0xffffefffd6d67812 */ /* 0x000fe400078ec0ff */
[----:B------:R-:W-:Y:S03]  /*14b00*/  LOP3.LUT R95, R95, 0xff, RZ, 0xc0, !PT ;  /* 0x000000ff5f5f7812 */ /* 0x000fe600078ec0ff */
[----:B------:R3:W3:Y:S01]  /*14b10*/  MUFU.EX2 R136, R67 ;  /* 0x0000004300887308 */ /* 0x0006e20000000800 */
[----:B------:R-:W-:Y:S09]  /*14b20*/  ISETP.LE.U32.AND P1, PT, R95, UR15, PT ;  /* 0x0000000f5f007c0c */ /* 0x000ff2000bf23070 */
[----:B-1----:R1:W-:Y:S10]  /*14b30*/  MUFU.EX2 R45, R61 ;  /* 0x0000003d002d7308 */ /* 0x0023f40000000800 */
[----:B------:R-:W-:Y:S01]  /*14b40*/  MUFU.EX2 R132, R180 ;  /* 0x000000b400847308 */ /* 0x000fe20000000800 */
[----:B---3--:R-:W-:Y:S01]  /*14b50*/  F2FP.PACK_AB R67, R190, R191 ;  /* 0x000000bfbe43723e */ /* 0x008fe200000000ff */
[----:B------:R-:W-:Y:S02]  /*14b60*/  FADD.FTZ R38, R136, R63 ;  /* 0x0000003f88267221 */ /* 0x000fe40000010000 */
[----:B------:R-:W-:Y:S06]  /*14b70*/  FADD.FTZ R63, R73, R122 ;  /* 0x0000007a493f7221 */ /* 0x000fec0000010000 */
[----:B------:R-:W-:Y:S01]  /*14b80*/  MUFU.EX2 R59, R189 ;  /* 0x000000bd003b7308 */ /* 0x000fe20000000800 */
[----:B-1----:R-:W-:Y:S09]  /*14b90*/  FADD.FTZ R61, R191, R142 ;  /* 0x0000008ebf3d7221 */ /* 0x002ff20000010000 */
        /* <DEDUP_REMOVED lines=10> */
[----:B--2---:R-:W-:Y:S09]  /*14c40*/  @!P3 HADD2 R135, -R47.H0_H0, -RZ.H0_H0 ;  /* 0xa00000ff2f87b230 */ /* 0x004ff20000000900 */
[----:B------:R-:W-:Y:S01]  /*14c50*/  MUFU.EX2 R99, R99 ;  /* 0x0000006300637308 */ /* 0x000fe20000000800 */
[----:B----4-:R-:W-:Y:S01]  /*14c60*/  @!P0 HADD2 R134, -R40.H0_H0, -RZ.H0_H0 ;  /* 0xa00000ff28868230 */ /* 0x010fe20000000900 */
[----:B------:R-:W-:Y:S01]  /*14c70*/  PRMT R123, R135, 0x7610, R123 ;  /* 0x00007610877b7816 */ /* 0x000fe2000000007b */
[----:B------:R1:W-:Y:S03]  /*14c80*/  @!P3 STL.S16 [R1+0x17c], R135 ;  /* 0x00017c870100b387 */ /* 0x0003e60000100600 */
[----:B------:R-:W-:Y:S01]  /*14c90*/  PRMT R141, R134, 0x7610, R141 ;  /* 0x00007610868d7816 */ /* 0x000fe2000000008d */
[----:B------:R2:W-:Y:S01]  /*14ca0*/  @!P0 STL.S16 [R1+0x178], R134 ;  /* 0x0001788601008387 */ /* 0x0005e20000100600 */
[----:B------:R-:W-:Y:S02]  /*14cb0*/  @!P3 PRMT R47, R123, 0x5410, RZ ;  /* 0x000054107b2fb816 */ /* 0x000fe400000000ff */
[----:B------:R-:W-:Y:S01]  /*14cc0*/  @!P0 PRMT R40, R141, 0x5410, RZ ;  /* 0x000054108d288816 */ /* 0x000fe200000000ff */
[----:B------:R-:W3:Y:S01]  /*14cd0*/  LDL.64 R160, [R1+0x1c8] ;  /* 0x0001c80001a07983 */ /* 0x000ee20000100a00 */
[----:B------:R-:W-:Y:S05]  /*14ce0*/  MUFU.EX2 R123, R65 ;  /* 0x00000041007b7308 */ /* 0x000fea0000000800 */
[----:B------:R-:W4:Y:S05]  /*14cf0*/  LDL.64 R220, [R1+0x1d0] ;  /* 0x0001d00001dc7983 */ /* 0x000f2a0000100a00 */
[----:B------:R-:W-:Y:S01]  /*14d00*/  MUFU.EX2 R175, R175 ;  /* 0x000000af00af7308 */ /* 0x000fe20000000800 */
[----:B------:R3:W4:Y:S04]  /*14d10*/  LDL.S16 R141, [R1+0x174] ;  /* 0x00017400018d7983 */ /* 0x0007280000100600 */
[----:B------:R3:W4:Y:S04]  /*14d20*/  LDL.S16 R151, [R1+0x168] ;  /* 0x0001680001977983 */ /* 0x0007280000100600 */
[----:B------:R3:W4:Y:S01]  /*14d30*/  LDL.S16 R150, [R1+0x164] ;  /* 0x0001640001967983 */ /* 0x0007220000100600 */
[----:B-1----:R-:W1:Y:S03]  /*14d40*/  MUFU.EX2 R135, R82 ;  /* 0x0000005200877308 */ /* 0x002e660000000800 */
[----:B------:R3:W4:Y:S04]  /*14d50*/  LDL.S16 R147, [R1+0x160] ;  /* 0x0001600001937983 */ /* 0x0007280000100600 */
[----:B------:R3:W4:Y:S03]  /*14d60*/  LDL.S16 R146, [R1+0x15c] ;  /* 0x00015c0001927983 */ /* 0x0007260000100600 */
[----:B--2---:R2:W2:Y:S01]  /*14d70*/  MUFU.EX2 R134, R77 ;  /* 0x0000004d00867308 */ /* 0x0044a20000000800 */
[----:B------:R2:W-:Y:S04]  /*14d80*/  STG.E.U16 [R186.64+0x2], R40 ;  /* 0x00000228ba007986 */ /* 0x0005e8000c10151c */
[----:B------:R3:W-:Y:S05]  /*14d90*/  STG.E.U16 [R186.64], R47 ;  /* 0x0000002fba007986 */ /* 0x0007ea000c10151c */
[----:B------:R-:W-:Y:S01]  /*14da0*/  MUFU.EX2 R174, R174 ;  /* 0x000000ae00ae7308 */ /* 0x000fe20000000800 */
[C---:B-1----:R-:W-:Y:S01]  /*14db0*/  F2FP.PACK_AB R69, R135.reuse, R136 ;  /* 0x000000888745723e */ /* 0x042fe200000000ff */
[----:B------:R-:W-:Y:S01]  /*14dc0*/  FADD.FTZ R136, R190, R61 ;  /* 0x0000003dbe887221 */ /* 0x000fe20000010000 */
[----:B------:R-:W-:Y:S01]  /*14dd0*/  F2FP.PACK_AB R61, R138, R121 ;  /* 0x000000798a3d723e */ /* 0x000fe200000000ff */
[----:B------:R-:W-:Y:S06]  /*14de0*/  FADD.FTZ R38, R135, R38 ;  /* 0x0000002687267221 */ /* 0x000fec0000010000 */
[----:B------:R-:W-:Y:S01]  /*14df0*/  MUFU.EX2 R98, R98 ;  /* 0x0000006200627308 */ /* 0x000fe20000000800 */
[C---:B--2---:R-:W-:Y:S01]  /*14e00*/  F2FP.PACK_AB R77, R137.reuse, R139 ;  /* 0x0000008b894d723e */ /* 0x044fe200000000ff */
[----:B------:R-:W-:Y:S04]  /*14e10*/  FADD.FTZ R137, R137, R110 ;  /* 0x0000006e89897221 */ /* 0x000fe80000010000 */
[----:B------:R-:W-:Y:S04]  /*14e20*/  FADD.FTZ R110, R140, R137 ;  /* 0x000000898c6e7221 */ /* 0x000fe80000010000 */
[----:B------:R1:W2:Y:S10]  /*14e30*/  MUFU.EX2 R40, R57 ;  /* 0x0000003900287308 */ /* 0x0002b40000000800 */
        /* <DEDUP_REMOVED lines=17> */
[----:B------:R-:W-:Y:S04]  /*14f50*/  UIADD3 UR17, UR27, 0x1, URZ ;  /* 0x000000011b117890 */ /* 0x000fe8000fffe03f */
[----:B------:R-:W-:Y:S01]  /*14f60*/  IMAD.WIDE.U32 R148, R148, -0x326172a9, RZ ;  /* 0xcd9e8d5794947825 */ /* 0x000fe200078e00ff */
[----:B----4-:R-:W-:Y:S04]  /*14f70*/  LOP3.LUT R65, R163, UR7, R220, 0x96, !PT ;  /* 0x00000007a3417c12 */ /* 0x010fe8000f8e96dc */
[----:B------:R-:W-:Y:S01]  /*14f80*/  LOP3.LUT R47, R149, UR26, R162, 0x96, !PT ;  /* 0x0000001a952f7c12 */ /* 0x000fe2000f8e96a2 */
[----:B------:R-:W-:Y:S01]  /*14f90*/  IMAD.WIDE.U32 R144, R65, -0x2daee0ad, RZ ;  /* 0xd2511f5341907825 */ /* 0x000fe200078e00ff */
[C---:B------:R-:W-:Y:S03]  /*14fa0*/  F2FP.PACK_AB R65, R134.reuse, R73 ;  /* 0x000000498641723e */ /* 0x040fe600000000ff */
[----:B------:R-:W-:Y:S01]  /*14fb0*/  IMAD.WIDE.U32 R190, R47, -0x2daee0ad, RZ ;  /* 0xd2511f532fbe7825 */ /* 0x000fe200078e00ff */
[----:B------:R-:W-:Y:S03]  /*14fc0*/  LOP3.LUT R47, R145, UR25, R160, 0x96, !PT ;  /* 0x00000019912f7c12 */ /* 0x000fe6000f8e96a0 */
[----:B------:R-:W-:Y:S01]  /*14fd0*/  FADD.FTZ R134, R134, R63 ;  /* 0x0000003f86867221 */ /* 0x000fe20000010000 */
[----:B------:R-:W-:Y:S01]  /*14fe0*/  LOP3.LUT R73, R191, UR23, R144, 0x96, !PT ;  /* 0x00000017bf497c12 */ /* 0x000fe2000f8e9690 */
[----:B------:R-:W-:Y:S01]  /*14ff0*/  IMAD.WIDE.U32 R180, R47, -0x326172a9, RZ ;  /* 0xcd9e8d572fb47825 */ /* 0x000fe200078e00ff */
[----:B------:R-:W-:Y:S01]  /*15000*/  F2FP.PACK_AB R63, R123, R140 ;  /* 0x0000008c7b3f723e */ /* 0x000fe200000000ff */
[----:B------:R-:W-:Y:S02]  /*15010*/  @!P4 HADD2 R147, -R75.H0_H0, -RZ.H0_H0 ;  /* 0xa00000ff4b93c230 */ /* 0x000fe40000000900 */
[----:B------:R-:W-:Y:S01]  /*15020*/  FADD.FTZ R81, R45, R134 ;  /* 0x000000862d517221 */ /* 0x000fe20000010000 */
[----:B-1----:R-:W-:Y:S01]  /*15030*/  LOP3.LUT R57, R181, UR24, R148, 0x96, !PT ;  /* 0x00000018b5397c12 */ /* 0x002fe2000f8e9694 */
[----:B------:R-:W-:Y:S02]  /*15040*/  FADD.FTZ R47, R123, R110 ;  /* 0x0000006e7b2f7221 */ /* 0x000fe40000010000 */
[----:B------:R-:W-:Y:S02]  /*15050*/  FADD.FTZ R123, R121, R38 ;  /* 0x00000026797b7221 */ /* 0x000fe40000010000 */
[----:B------:R-:W-:Y:S02]  /*15060*/  IMAD.WIDE.U32 R188, R57, -0x2daee0ad, RZ ;  /* 0xd2511f5339bc7825 */ /* 0x000fe400078e00ff */
[----:B------:R2:W1:Y:S02]  /*15070*/  MUFU.EX2 R57, R83 ;  /* 0x0000005300397308 */ /* 0x0004640000000800 */
[----:B------:R-:W-:Y:S01]  /*15080*/  FADD.FTZ R38, R138, R123 ;  /* 0x0000007b8a267221 */ /* 0x000fe20000010000 */
[----:B------:R-:W-:Y:S01]  /*15090*/  LOP3.LUT R190, R189, UR14, R190, 0x96, !PT ;  /* 0x0000000ebdbe7c12 */ /* 0x000fe2000f8e96be */
[----:B------:R-:W-:Y:S04]  /*150a0*/  IMAD.WIDE.U32 R138, R73, -0x326172a9, RZ ;  /* 0xcd9e8d57498a7825 */ /* 0x000fe800078e00ff */
[----:B------:R-:W-:Y:S01]  /*150b0*/  FADD.FTZ R73, R59, R136 ;  /* 0x000000883b497221 */ /* 0x000fe20000010000 */
[----:B------:R-:W-:Y:S01]  /*150c0*/  LOP3.LUT R180, R139, UR21, R180, 0x96, !PT ;  /* 0x000000158bb47c12 */ /* 0x000fe2000f8e96b4 */
[----:B------:R-:W-:Y:S01]  /*150d0*/  IMAD.WIDE.U32 R190, R190, -0x326172a9, RZ ;  /* 0xcd9e8d57bebe7825 */ /* 0x000fe200078e00ff */
[----:B------:R-:W-:Y:S02]  /*150e0*/  F2FP.PACK_AB R59, R120, R59 ;  /* 0x0000003b783b723e */ /* 0x000fe400000000ff */
[----:B------:R-:W-:Y:S01]  /*150f0*/  PRMT R139, R147, 0x7610, R139 ;  /* 0x00007610938b7816 */ /* 0x000fe2000000008b */
[----:B------:R-:W-:Y:S01]  /*15100*/  IMAD.WIDE.U32 R180, R180, -0x2daee0ad, RZ ;  /* 0xd2511f53b4b47825 */ /* 0x000fe200078e00ff */
[----:B------:R-:W-:Y:S03]  /*15110*/  LOP3.LUT R110, R191, UR13, R138, 0x96, !PT ;  /* 0x0000000dbf6e7c12 */ /* 0x000fe6000f8e968a */
[----:B------:R-:W-:Y:S01]  /*15120*/  FADD.FTZ R120, R120, R73 ;  /* 0x0000004978787221 */ /* 0x000fe20000010000 */
[----:B------:R-:W-:Y:S01]  /*15130*/  LOP3.LUT R188, R181, UR5, R188, 0x96, !PT ;  /* 0x00000005b5bc7c12 */ /* 0x000fe2000f8e96bc */
[--C-:B------:R-:W-:Y:S01]  /*15140*/  FADD.FTZ R42, R122, R47.reuse ;  /* 0x0000002f7a2a7221 */ /* 0x100fe20000010000 */
[----:B------:R-:W-:Y:S01]  /*15150*/  PRMT R47, R46, 0x7632, R47 ;  /* 0x000076322e2f7816 */ /* 0x000fe2000000002f */
[----:B------:R-:W-:Y:S01]  /*15160*/  FADD.FTZ R121, R111, R120 ;  /* 0x000000786f797221 */ /* 0x000fe20000010000 */
[----:B--2---:R-:W-:Y:S01]  /*15170*/  F2FP.PACK_AB R83, R40, R45 ;  /* 0x0000002d2853723e */ /* 0x004fe200000000ff */
[----:B------:R-:W-:Y:S02]  /*15180*/  IMAD.WIDE.U32 R188, R188, -0x326172a9, RZ ;  /* 0xcd9e8d57bcbc7825 */ /* 0x000fe400078e00ff */
[----:B------:R-:W-:Y:S02]  /*15190*/  @!P5 HADD2 R150, -R47.H0_H0, -RZ.H0_H0 ;  /* 0xa00000ff2f96d230 */ /* 0x000fe40000000900 */
[----:B------:R-:W-:Y:S01]  /*151a0*/  FADD.FTZ R45, R40, R81 ;  /* 0x00000051282d7221 */ /* 0x000fe20000010000 */
[----:B------:R-:W-:Y:S02]  /*151b0*/  LOP3.LUT R40, R189, UR16, R190, 0x96, !PT ;  /* 0x00000010bd287c12 */ /* 0x000fe4000f8e96be */
[----:B------:R-:W-:Y:S01]  /*151c0*/  F2FP.PACK_AB R81, R53, R122 ;  /* 0x0000007a3551723e */ /* 0x000fe200000000ff */
[----:B-1----:R-:W-:Y:S01]  /*151d0*/  FADD.FTZ R122, R57, R38 ;  /* 0x00000026397a7221 */ /* 0x002fe20000010000 */
[----:B------:R-:W-:Y:S01]  /*151e0*/  LOP3.LUT R73, R40, 0xff, RZ, 0xc0, !PT ;  /* 0x000000ff28497812 */ /* 0x000fe200078ec0ff */
[--C-:B------:R-:W-:Y:S01]  /*151f0*/  FADD.FTZ R53, R53, R42.reuse ;  /* 0x0000002a35357221 */ /* 0x100fe20000010000 */
[----:B------:R-:W-:Y:S01]  /*15200*/  PRMT R42, R43, 0x7632, R42 ;  /* 0x000076322b2a7816 */ /* 0x000fe2000000002a */
[----:B------:R-:W-:Y:S01]  /*15210*/  FADD.FTZ R38, R44, R45 ;  /* 0x0000002d2c267221 */ /* 0x000fe20000010000 */
[----:B------:R-:W-:Y:S01]  /*15220*/  ISETP.LE.U32.AND P0, PT, R73, UR15, PT ;  /* 0x0000000f49007c0c */ /* 0x000fe2000bf03070 */
[----:B------:R-:W-:Y:S01]  /*15230*/  FADD.FTZ R45, R55, R122 ;  /* 0x0000007a372d7221 */ /* 0x000fe20000010000 */
[C---:B------:R-:W-:Y:S01]  /*15240*/  F2FP.PACK_AB R73, R133.reuse, R44 ;  /* 0x0000002c8549723e */ /* 0x040fe200000000ff */
[----:B------:R-:W-:Y:S01]  /*15250*/  FADD.FTZ R133, R133, R38 ;  /* 0x0000002685857221 */ /* 0x000fe20000010000 */
[----:B------:R-:W-:Y:S01]  /*15260*/  F2FP.PACK_AB R57, R55, R57 ;  /* 0x000000393739723e */ /* 0x000fe200000000ff */
[----:B------:R-:W-:Y:S01]  /*15270*/  FADD.FTZ R38, R50, R53 ;  /* 0x0000003532267221 */ /* 0x000fe20000010000 */
[C---:B------:R-:W-:Y:S01]  /*15280*/  F2FP.PACK_AB R55, R132.reuse, R111 ;  /* 0x0000006f8437723e */ /* 0x040fe200000000ff */
[----:B------:R-:W-:Y:S01]  /*15290*/  FADD.FTZ R132, R132, R121 ;  /* 0x0000007984847221 */ /* 0x000fe20000010000 */
[----:B------:R-:W-:Y:S01]  /*152a0*/  PRMT R44, R43, 0x5410, R42 ;  /* 0x000054102b2c7816 */ /* 0x000fe2000000002a */
[C---:B------:R-:W-:Y:S01]  /*152b0*/  FADD.FTZ R111, R51.reuse, R38 ;  /* 0x00000026336f7221 */ /* 0x040fe20000010000 */
[----:B------:R-:W-:Y:S02]  /*152c0*/  SHF.R.U32.HI R38, RZ, 0x18, R40 ;  /* 0x00000018ff267819 */ /* 0x000fe40000011628 */
[----:B------:R-:W-:Y:S01]  /*152d0*/  F2FP.PACK_AB R53, R51, R50 ;  /* 0x000000323335723e */ /* 0x000fe200000000ff */
[----:B------:R-:W-:Y:S01]  /*152e0*/  @!P0 HADD2 R141, -R43.H0_H0, -RZ.H0_H0 ;  /* 0xa00000ff2b8d8230 */ /* 0x000fe20000000900 */
[----:B------:R-:W-:Y:S02]  /*152f0*/  PRMT R50, R75, 0x7632, R50 ;  /* 0x000076324b327816 */ /* 0x000fe40000000032 */
[----:B------:R-:W-:Y:S02]  /*15300*/  F2FP.PACK_AB R51, R49, R106 ;  /* 0x0000006a3133723e */ /* 0x000fe400000000ff */
[----:B------:R-:W-:Y:S01]  /*15310*/  PRMT R123, R141, 0x7610, R123 ;  /* 0x000076108d7b7816 */ /* 0x000fe2000000007b */
[----:B------:R1:W-:Y:S01]  /*15320*/  @!P0 STL.S16 [R1+0x174], R141 ;  /* 0x0001748d01008387 */ /* 0x0003e20000100600 */
[----:B------:R-:W-:Y:S02]  /*15330*/  @!P2 HADD2 R146, -R50.H0_H0, -RZ.H0_H0 ;  /* 0xa00000ff3292a230 */ /* 0x000fe40000000900 */
[----:B------:R-:W-:Y:S02]  /*15340*/  @!P0 PRMT R43, R123, 0x5410, RZ ;  /* 0x000054107b2b8816 */ /* 0x000fe400000000ff */
[CC--:B------:R-:W-:Y:S02]  /*15350*/  LEA R122, P0, R143.reuse, R206.reuse, 0x1 ;  /* 0x000000ce8f7a7211 */ /* 0x0c0fe400078008ff */
[----:B------:R-:W-:Y:S02]  /*15360*/  PRMT R136, R146, 0x7610, R136 ;  /* 0x0000761092887816 */ /* 0x000fe40000000088 */
[-C--:B------:R-:W-:Y:S02]  /*15370*/  LEA.HI.X.SX32 R123, R143, R207.reuse, 0x1, P0 ;  /* 0x000000cf8f7b7211 */ /* 0x080fe400000f0eff */
[----:B------:R-:W-:Y:S01]  /*15380*/  ISETP.LE.U32.AND P0, PT, R38, UR15, PT ;  /* 0x0000000f26007c0c */ /* 0x000fe2000bf03070 */
[----:B------:R2:W3:Y:S01]  /*15390*/  LDL.S16 R143, [R1+0x158] ;  /* 0x00015800018f7983 */ /* 0x0004e20000100600 */
[----:B------:R-:W-:Y:S02]  /*153a0*/  SHF.R.U32.HI R38, RZ, 0x10, R40 ;  /* 0x00000010ff267819 */ /* 0x000fe40000011628 */
[----:B------:R-:W-:Y:S02]  /*153b0*/  LOP3.LUT R40, R40, 0xffff, RZ, 0xc0, !PT ;  /* 0x0000ffff28287812 */ /* 0x000fe400078ec0ff */
[----:B------:R-:W-:Y:S02]  /*153c0*/  LOP3.LUT R38, R38, 0xff, RZ, 0xc0, !PT ;  /* 0x000000ff26267812 */ /* 0x000fe400078ec0ff */
[----:B------:R-:W-:Y:S04]  /*153d0*/  SHF.R.U32.HI R40, RZ, 0x8, R40 ;  /* 0x00000008ff287819 */ /* 0x000fe80000011628 */
[----:B------:R-:W-:Y:S02]  /*153e0*/  LOP3.LUT R40, R40, 0xffff, RZ, 0xc0, !PT ;  /* 0x0000ffff28287812 */ /* 0x000fe400078ec0ff */
[----:B------:R-:W-:Y:S01]  /*153f0*/  @P0 LOP3.LUT R214, R214, 0x1000, RZ, 0xfc, !PT ;  /* 0x00001000d6d60812 */ /* 0x000fe200078efcff */
[----:B-1----:R-:W-:Y:S01]  /*15400*/  IMAD.MOV.U32 R141, RZ, RZ, c[0x0][0x228] ;  /* 0x00008a00ff8d7624 */ /* 0x002fe200078e00ff */
[----:B------:R-:W-:Y:S02]  /*15410*/  ISETP.LE.U32.AND P0, PT, R107, UR15, PT ;  /* 0x0000000f6b007c0c */ /* 0x000fe4000bf03070 */
[----:B------:R-:W-:Y:S01]  /*15420*/  PRMT R107, R150, 0x7610, R107 ;  /* 0x00007610966b7816 */ /* 0x000fe2000000006b */
[C---:B------:R-:W-:Y:S04]  /*15430*/  IMAD.WIDE R134, R141.reuse, 0x70, R186 ;  /* 0x000000708d867825 */ /* 0x040fe800078e02ba */
[----:B------:R-:W-:Y:S01]  /*15440*/  IMAD R141, R141, 0x48, RZ ;  /* 0x000000488d8d7824 */ /* 0x000fe200078e02ff */
[----:B------:R1:W-:Y:S04]  /*15450*/  STG.E.U16 [R134.64], R43 ;  /* 0x0000002b86007986 */ /* 0x0003e8000c10151c */
[C---:B------:R-:W-:Y:S01]  /*15460*/  LEA R120, P3, R141.reuse, R206, 0x1 ;  /* 0x000000ce8d787211 */ /* 0x040fe200078608ff */
[----:B------:R-:W-:Y:S03]  /*15470*/  @!P0 HADD2 R151, -R46.H0_H0, -RZ.H0_H0 ;  /* 0xa00000ff2e978230 */ /* 0x000fe60000000900 */
[----:B------:R-:W-:Y:S02]  /*15480*/  LEA.HI.X.SX32 R121, R141, R207, 0x1, P3 ;  /* 0x000000cf8d797211 */ /* 0x000fe400018f0eff */
[----:B------:R-:W-:Y:S01]  /*15490*/  ISETP.LE.U32.AND P3, PT, R38, UR15, PT ;  /* 0x0000000f26007c0c */ /* 0x000fe2000bf63070 */
[----:B------:R-:W-:Y:S01]  /*154a0*/  @!P0 STL.S16 [R1+0x168], R151 ;  /* 0x0001689701008387 */ /* 0x000fe20000100600 */
[----:B------:R-:W-:Y:S02]  /*154b0*/  PRMT R38, R46, 0x5410, R47 ;  /* 0x000054102e267816 */ /* 0x000fe4000000002f */
[----:B------:R-:W-:Y:S01]  /*154c0*/  @!P5 PRMT R47, R107, 0x5410, RZ ;  /* 0x000054106b2fd816 */ /* 0x000fe200000000ff */
[----:B------:R-:W-:Y:S01]  /*154d0*/  @!P5 STL.S16 [R1+0x164], R150 ;  /* 0x000164960100d387 */ /* 0x000fe20000100600 */
[----:B------:R-:W-:Y:S02]  /*154e0*/  PRMT R107, R75, 0x5410, R50 ;  /* 0x000054104b6b7816 */ /* 0x000fe40000000032 */
[----:B------:R-:W-:Y:S01]  /*154f0*/  @!P2 PRMT R50, R136, 0x5410, RZ ;  /* 0x000054108832a816 */ /* 0x000fe200000000ff */
[----:B------:R-:W-:Y:S01]  /*15500*/  @!P4 STL.S16 [R1+0x160], R147 ;  /* 0x000160930100c387 */ /* 0x000fe20000100600 */
[----:B------:R-:W-:Y:S01]  /*15510*/  ISETP.LE.U32.AND P5, PT, R40, UR15, PT ;  /* 0x0000000f28007c0c */ /* 0x000fe2000bfa3070 */
[--C-:B------:R-:W-:Y:S01]  /*15520*/  FADD.FTZ R40, R106, R45.reuse ;  /* 0x0000002d6a287221 */ /* 0x100fe20000010000 */
[----:B------:R-:W-:Y:S01]  /*15530*/  @!P4 PRMT R75, R139, 0x5410, RZ ;  /* 0x000054108b4bc816 */ /* 0x000fe200000000ff */
[----:B------:R-:W-:Y:S02]  /*15540*/  @!P2 STL.S16 [R1+0x15c], R146 ;  /* 0x00015c920100a387 */ /* 0x000fe40000100600 */
[----:B------:R-:W-:Y:S01]  /*15550*/  FADD.FTZ R95, R49, R40 ;  /* 0x00000028315f7221 */ /* 0x000fe20000010000 */
[----:B------:R-:W-:Y:S01]  /*15560*/  SHF.R.U32.HI R40, RZ, 0x18, R94 ;  /* 0x00000018ff287819 */ /* 0x000fe2000001165e */
[----:B------:R2:W4:Y:S01]  /*15570*/  LDL.S16 R141, [R1+0x154] ;  /* 0x00015400018d7983 */ /* 0x0005220000100600 */
[----:B-1----:R-:W-:Y:S02]  /*15580*/  PRMT R134, R151, 0x7610, R134 ;  /* 0x0000761097867816 */ /* 0x002fe40000000086 */
[----:B------:R-:W-:Y:S01]  /*15590*/  ISETP.LE.U32.AND P2, PT, R40, UR15, PT ;  /* 0x0000000f28007c0c */ /* 0x000fe2000bf43070 */
[----:B------:R2:W2:Y:S01]  /*155a0*/  LDL.S16 R136, [R1+0x144] ;  /* 0x0001440001887983 */ /* 0x0004a20000100600 */
[----:B------:R-:W-:Y:S02]  /*155b0*/  @!P0 PRMT R46, R134, 0x5410, RZ ;  /* 0x00005410862e8816 */ /* 0x000fe400000000ff */
[----:B------:R-:W-:Y:S01]  /*155c0*/  LOP3.LUT P0, RZ, R214, 0x1000, RZ, 0xc0, !PT ;  /* 0x00001000d6ff7812 */ /* 0x000fe2000780c0ff */
[----:B------:R1:W2:Y:S01]  /*155d0*/  LDL.S16 R134, [R1+0x14c] ;  /* 0x00014c0001867983 */ /* 0x0002a20000100600 */
[C---:B------:R-:W-:Y:S02]  /*155e0*/  PRMT R40, R67.reuse, 0x7632, R40 ;  /* 0x0000763243287816 */ /* 0x040fe40000000028 */
[----:B------:R-:W-:Y:S01]  /*155f0*/  SHF.R.U32.HI R94, RZ, 0x10, R94 ;  /* 0x00000010ff5e7819 */ /* 0x000fe2000001165e */
[----:B------:R1:W2:Y:S01]  /*15600*/  LDL.S16 R139, [R1+0x140] ;  /* 0x00014000018b7983 */ /* 0x0002a20000100600 */
[----:B------:R-:W-:Y:S02]  /*15610*/  PRMT R106, R67, 0x5410, R40 ;  /* 0x00005410436a7816 */ /* 0x000fe40000000028 */
[----:B------:R-:W-:Y:S04]  /*15620*/  LOP3.LUT R94, R94, 0xff, RZ, 0xc0, !PT ;  /* 0x000000ff5e5e7812 */ /* 0x000fe800078ec0ff */
[----:B------:R-:W-:Y:S02]  /*15630*/  ISETP.LE.U32.AND P4, PT, R94, UR15, PT ;  /* 0x0000000f5e007c0c */ /* 0x000fe4000bf83070 */
[----:B------:R1:W-:Y:S02]  /*15640*/  MUFU.EX2 R94, R52 ;  /* 0x00000034005e7308 */ /* 0x0003e40000000800 */
[----:B-1----:R-:W-:Y:S01]  /*15650*/  PRMT R52, R79, 0x7632, R52 ;  /* 0x000076324f347816 */ /* 0x002fe20000000034 */
[----:B---3--:R-:W-:Y:S05]  /*15660*/  @!P6 HADD2 R143, -R67.H0_H0, -RZ.H0_H0 ;  /* 0xa00000ff438fe230 */ /* 0x008fea0000000900 */
[----:B------:R-:W-:Y:S01]  /*15670*/  PRMT R45, R143, 0x7610, R45 ;  /* 0x000076108f2d7816 */ /* 0x000fe2000000002d */
[----:B------:R1:W-:Y:S03]  /*15680*/  @!P6 STL.S16 [R1+0x158], R143 ;  /* 0x0001588f0100e387 */ /* 0x0003e60000100600 */
[----:B------:R-:W-:Y:S02]  /*15690*/  @!P6 PRMT R67, R45, 0x5410, RZ ;  /* 0x000054102d43e816 */ /* 0x000fe400000000ff */
[C---:B------:R-:W-:Y:S02]  /*156a0*/  LOP3.LUT P6, RZ, R214.reuse, 0x800, RZ, 0xc0, !PT ;  /* 0x00000800d6ff7812 */ /* 0x040fe400078cc0ff */
[----:B------:R-:W-:Y:S01]  /*156b0*/  LOP3.LUT R214, R214, 0xfffffbff, RZ, 0xc0, !PT ;  /* 0xfffffbffd6d67812 */ /* 0x000fe200078ec0ff */
[----:B----4-:R-:W-:Y:S05]  /*156c0*/  @!P5 HADD2 R141, -R42.H0_H0, -RZ.H0_H0 ;  /* 0xa00000ff2a8dd230 */ /* 0x010fea0000000900 */
[----:B------:R-:W-:Y:S01]  /*156d0*/  PRMT R43, R141, 0x7610, R43 ;  /* 0x000076108d2b7816 */ /* 0x000fe2000000002b */
[----:B------:R3:W-:Y:S01]  /*156e0*/  @!P5 STL.S16 [R1+0x154], R141 ;  /* 0x0001548d0100d387 */ /* 0x0007e20000100600 */
[----:B--2---:R-:W-:Y:S02]  /*156f0*/  @!P3 HADD2 R134, -R39.H0_H0, -RZ.H0_H0 ;  /* 0xa00000ff2786b230 */ /* 0x004fe40000000900 */
[----:B------:R-:W-:Y:S02]  /*15700*/  @!P5 PRMT R42, R43, 0x5410, RZ ;  /* 0x000054102b2ad816 */ /* 0x000fe400000000ff */
[--C-:B------:R-:W-:Y:S01]  /*15710*/  SHF.R.U32.HI R43, RZ, 0x8, R48.reuse ;  /* 0x00000008ff2b7819 */ /* 0x100fe20000011630 */
[----:B------:R-:W-:Y:S01]  /*15720*/  @!P1 HADD2 R139, -R79.H0_H0, -RZ.H0_H0 ;  /* 0xa00000ff4f8b9230 */ /* 0x000fe20000000900 */
[----:B------:R-:W-:Y:S01]  /*15730*/  PRMT R48, R39, 0x7632, R48 ;  /* 0x0000763227307816 */ /* 0x000fe20000000030 */
[----:B------:R-:W-:Y:S01]  /*15740*/  @!P3 STL.S16 [R1+0x14c], R134 ;  /* 0x00014c860100b387 */ /* 0x000fe20000100600 */
[----:B------:R-:W-:Y:S02]  /*15750*/  LOP3.LUT R43, R43, 0xffff, RZ, 0xc0, !PT ;  /* 0x0000ffff2b2b7812 */ /* 0x000fe400078ec0ff */
[----:B------:R-:W-:Y:S01]  /*15760*/  PRMT R45, R39, 0x5410, R48 ;  /* 0x00005410272d7816 */ /* 0x000fe20000000030 */
[----:B-1----:R1:W2:Y:S01]  /*15770*/  LDL.S16 R143, [R1+0x138] ;  /* 0x00013800018f7983 */ /* 0x0022a20000100600 */
[----:B------:R-:W-:Y:S01]  /*15780*/  ISETP.LE.U32.AND P5, PT, R43, UR15, PT ;  /* 0x0000000f2b007c0c */ /* 0x000fe2000bfa3070 */
[----:B------:R-:W-:Y:S01]  /*15790*/  @!P0 HADD2 R136, -R48.H0_H0, -RZ.H0_H0 ;  /* 0xa00000ff30888230 */ /* 0x000fe20000000900 */
[----:B------:R-:W-:Y:S01]  /*157a0*/  MUFU.EX2 R43, R182 ;  /* 0x000000b6002b7308 */ /* 0x000fe20000000800 */
[----:B------:R4:W-:Y:S04]  /*157b0*/  STG.E.U16 [R122.64], R42 ;  /* 0x0000002a7a007986 */ /* 0x0009e8000c10151c */
[----:B---3--:R1:W3:Y:S04]  /*157c0*/  LDL.S16 R141, [R1+0x134] ;  /* 0x00013400018d7983 */ /* 0x0082e80000100600 */
[----:B------:R-:W-:Y:S01]  /*157d0*/  @!P0 STL.S16 [R1+0x144], R136 ;  /* 0x0001448801008387 */ /* 0x000fe20000100600 */
[----:B----4-:R-:W-:Y:S02]  /*157e0*/  PRMT R42, R134, 0x7610, R42 ;  /* 0x00007610862a7816 */ /* 0x010fe4000000002a */
[----:B------:R-:W4:Y:S02]  /*157f0*/  MUFU.EX2 R134, R68 ;  /* 0x0000004400867308 */ /* 0x000f240000000800 */
[----:B------:R-:W-:Y:S02]  /*15800*/  @!P3 PRMT R39, R42, 0x5410, RZ ;  /* 0x000054102a27b816 */ /* 0x000fe400000000ff */
[----:B------:R-:W-:Y:S03]  /*15810*/  LOP3.LUT R42, R188, 0xff, RZ, 0xc0, !PT ;  /* 0x000000ffbc2a7812 */ /* 0x000fe600078ec0ff */
[----:B------:R1:W-:Y:S01]  /*15820*/  STG.E.U16 [R120.64], R39 ;  /* 0x0000002778007986 */ /* 0x0003e2000c10151c */
[----:B----4-:R-:W-:Y:S02]  /*15830*/  F2FP.PACK_AB R49, R183, R134 ;  /* 0x00000086b731723e */ /* 0x010fe400000000ff */
[----:B-1----:R-:W-:Y:S01]  /*15840*/  PRMT R39, R136, 0x7610, R39 ;  /* 0x0000761088277816 */ /* 0x002fe20000000027 */
[----:B------:R-:W-:Y:S02]  /*15850*/  FADD.FTZ R136, R134, R133 ;  /* 0x0000008586887221 */ /* 0x000fe40000010000 */
[----:B------:R1:W4:Y:S01]  /*15860*/  LDL.S16 R134, [R1+0x128] ;  /* 0x0001280001867983 */ /* 0x0003220000100600 */
[----:B------:R-:W-:Y:S01]  /*15870*/  @!P0 PRMT R48, R39, 0x5410, RZ ;  /* 0x0000541027308816 */ /* 0x000fe200000000ff */
[--C-:B------:R-:W-:Y:S01]  /*15880*/  FADD.FTZ R133, R183, R136.reuse ;  /* 0x00000088b7857221 */ /* 0x100fe20000010000 */
[----:B------:R-:W-:Y:S01]  /*15890*/  ISETP.LE.U32.AND P0, PT, R42, UR15, PT ;  /* 0x0000000f2a007c0c */ /* 0x000fe2000bf03070 */
[----:B------:R1:W-:Y:S01]  /*158a0*/  @!P1 STL.S16 [R1+0x140], R139 ;  /* 0x0001408b01009387 */ /* 0x0003e20000100600 */
[----:B------:R-:W-:Y:S01]  /*158b0*/  PRMT R136, R139, 0x7610, R136 ;  /* 0x000076108b887816 */ /* 0x000fe20000000088 */
[----:B------:R-:W-:Y:S01]  /*158c0*/  FADD.FTZ R39, R43, R132 ;  /* 0x000000842b277221 */ /* 0x000fe20000010000 */
[----:B------:R-:W-:Y:S01]  /*158d0*/  F2FP.PACK_AB R43, R94, R43 ;  /* 0x0000002b5e2b723e */ /* 0x000fe200000000ff */
[----:B------:R1:W-:Y:S01]  /*158e0*/  STG.E.U16 [R120.64+0x2], R48 ;  /* 0x0000023078007986 */ /* 0x0003e2000c10151c */
[----:B------:R-:W-:Y:S01]  /*158f0*/  LOP3.LUT R42, R188, 0xffff, RZ, 0xc0, !PT ;  /* 0x0000ffffbc2a7812 */ /* 0x000fe200078ec0ff */
[----:B------:R-:W-:Y:S01]  /*15900*/  FADD.FTZ R94, R94, R39 ;  /* 0x000000275e5e7221 */ /* 0x000fe20000010000 */
[----:B------:R-:W-:Y:S01]  /*15910*/  PRMT R39, R79, 0x5410, R52 ;  /* 0x000054104f277816 */ /* 0x000fe20000000034 */
[----:B------:R1:W-:Y:S01]  /*15920*/  STG.E.U16 [R206.64+0x10], R46 ;  /* 0x0000102ece007986 */ /* 0x0003e2000c10151c */
[----:B------:R-:W-:Y:S01]  /*15930*/  @!P1 PRMT R79, R136, 0x5410, RZ ;  /* 0x00005410884f9816 */ /* 0x000fe200000000ff */
[----:B------:R-:W-:Y:S01]  /*15940*/  IMAD.WIDE.U32 R182, R110, -0x2daee0ad, RZ ;  /* 0xd2511f536eb67825 */ /* 0x000fe200078e00ff */
[----:B------:R-:W-:Y:S01]  /*15950*/  SHF.R.U32.HI R42, RZ, 0x8, R42 ;  /* 0x00000008ff2a7819 */ /* 0x000fe2000001162a */
[----:B------:R1:W4:Y:S01]  /*15960*/  LDL.S16 R136, [R1+0x12c] ;  /* 0x00012c0001887983 */ /* 0x0003220000100600 */
[----:B------:R-:W-:Y:S02]  /*15970*/  SHF.R.U32.HI R132, RZ, 0x10, R188 ;  /* 0x00000010ff847819 */ /* 0x000fe400000116bc */
[----:B------:R-:W-:Y:S01]  /*15980*/  LOP3.LUT R42, R42, 0xffff, RZ, 0xc0, !PT ;  /* 0x0000ffff2a2a7812 */ /* 0x000fe200078ec0ff */
[----:B------:R1:W-:Y:S01]  /*15990*/  STG.E.U16 [R206.64+0x12], R47 ;  /* 0x0000122fce007986 */ /* 0x0003e2000c10151c */
[----:B------:R-:W-:Y:S02]  /*159a0*/  LOP3.LUT R132, R132, 0xff, RZ, 0xc0, !PT ;  /* 0x000000ff84847812 */ /* 0x000fe400078ec0ff */
[----:B------:R-:W-:Y:S01]  /*159b0*/  ISETP.LE.U32.AND P1, PT, R42, UR15, PT ;  /* 0x0000000f2a007c0c */ /* 0x000fe2000bf23070 */
[----:B------:R-:W-:Y:S01]  /*159c0*/  STG.E.U16 [R186.64+0x10], R79 ;  /* 0x0000104fba007986 */ /* 0x000fe2000c10151c */
[----:B------:R-:W-:Y:S02]  /*159d0*/  PRMT R42, R41, 0x7632, R42 ;  /* 0x00007632292a7816 */ /* 0x000fe4000000002a */
[----:B------:R-:W-:Y:S02]  /*159e0*/  ISETP.LE.U32.AND P3, PT, R132, UR15, PT ;  /* 0x0000000f84007c0c */ /* 0x000fe4000bf63070 */
[----:B------:R-:W-:Y:S01]  /*159f0*/  SHF.R.U32.HI R132, RZ, 0x18, R188 ;  /* 0x00000018ff847819 */ /* 0x000fe200000116bc */
[----:B-1----:R1:W4:Y:S01]  /*15a00*/  LDL.S16 R139, [R1+0x130] ;  /* 0x00013000018b7983 */ /* 0x0023220000100600 */
[----:B------:R-:W-:Y:S02]  /*15a10*/  LOP3.LUT R110, R183, UR6, R180, 0x96, !PT ;  /* 0x00000006b76e7c12 */ /* 0x000fe4000f8e96b4 */
[----:B------:R-:W-:Y:S02]  /*15a20*/  PRMT R48, R71, 0x7632, R48 ;  /* 0x0000763247307816 */ /* 0x000fe40000000030 */
[----:B------:R-:W-:Y:S02]  /*15a30*/  PRMT R46, R41, 0x5410, R42 ;  /* 0x00005410292e7816 */ /* 0x000fe4000000002a */
[----:B------:R-:W-:Y:S04]  /*15a40*/  LOP3.LUT R47, R110, 0xffff, RZ, 0xc0, !PT ;  /* 0x0000ffff6e2f7812 */ /* 0x000fe800078ec0ff */
[----:B------:R-:W-:Y:S01]  /*15a50*/  SHF.R.U32.HI R47, RZ, 0x8, R47 ;  /* 0x00000008ff2f7819 */ /* 0x000fe2000001162f */
[----:B--2---:R-:W-:Y:S05]  /*15a60*/  @!P6 HADD2 R143, -R52.H0_H0, -RZ.H0_H0 ;  /* 0xa00000ff348fe230 */ /* 0x004fea0000000900 */
[----:B------:R-:W-:Y:S01]  /*15a70*/  PRMT R138, R143, 0x7610, R138 ;  /* 0x000076108f8a7816 */ /* 0x000fe2000000008a */
[----:B------:R-:W-:Y:S03]  /*15a80*/  @!P6 STL.S16 [R1+0x138], R143 ;  /* 0x0001388f0100e387 */ /* 0x000fe60000100600 */
[----:B------:R-:W-:Y:S01]  /*15a90*/  @!P6 PRMT R52, R138, 0x5410, RZ ;  /* 0x000054108a34e816 */ /* 0x000fe200000000ff */
[----:B---3--:R-:W-:Y:S04]  /*15aa0*/  @!P0 HADD2 R141, -R41.H0_H0, -RZ.H0_H0 ;  /* 0xa00000ff298d8230 */ /* 0x008fe80000000900 */
[----:B------:R2:W-:Y:S01]  /*15ab0*/  STG.E.U16 [R186.64+0x12], R52 ;  /* 0x00001234ba007986 */ /* 0x0005e2000c10151c */
[----:B------:R-:W-:Y:S03]  /*15ac0*/  PRMT R135, R141, 0x7610, R135 ;  /* 0x000076108d877816 */ /* 0x000fe60000000087 */
[----:B------:R-:W-:Y:S01]  /*15ad0*/  @!P0 STL.S16 [R1+0x134], R141 ;  /* 0x0001348d01008387 */ /* 0x000fe20000100600 */
[----:B------:R-:W-:Y:S03]  /*15ae0*/  @!P0 PRMT R41, R135, 0x5410, RZ ;  /* 0x0000541087298816 */ /* 0x000fe600000000ff */
[----:B------:R1:W3:Y:S01]  /*15af0*/  LDL.S16 R138, [R1+0x124] ;  /* 0x00012400018a7983 */ /* 0x0002e20000100600 */
[----:B------:R-:W-:Y:S01]  /*15b00*/  ISETP.LE.U32.AND P0, PT, R132, UR15, PT ;  /* 0x0000000f84007c0c */ /* 0x000fe2000bf03070 */
[----:B------:R-:W1:Y:S01]  /*15b10*/  MUFU.EX2 R135, R85 ;  /* 0x0000005500877308 */ /* 0x000e620000000800 */
[----:B------:R-:W-:Y:S01]  /*15b20*/  LOP3.LUT R132, R110, 0xff, RZ, 0xc0, !PT ;  /* 0x000000ff6e847812 */ /* 0x000fe200078ec0ff */
[----:B------:R-:W-:Y:S03]  /*15b30*/  STG.E.U16 [R122.64+0xe], R41 ;  /* 0x00000e297a007986 */ /* 0x000fe6000c10151c */
[----:B------:R-:W-:Y:S02]  /*15b40*/  ISETP.LE.U32.AND P6, PT, R132, UR15, PT ;  /* 0x0000000f84007c0c */ /* 0x000fe4000bfc3070 */
[----:B--2---:R-:W-:Y:S02]  /*15b50*/  LOP3.LUT R52, R47, 0xffff, RZ, 0xc0, !PT ;  /* 0x0000ffff2f347812 */ /* 0x004fe400078ec0ff */
[----:B------:R-:W-:Y:S02]  /*15b60*/  PRMT R47, R71, 0x5410, R48 ;  /* 0x00005410472f7816 */ /* 0x000fe40000000030 */
[----:B-1----:R-:W-:Y:S01]  /*15b70*/  F2FP.PACK_AB R85, R135, R166 ;  /* 0x000000a68755723e */ /* 0x002fe200000000ff */
[----:B----4-:R-:W-:Y:S05]  /*15b80*/  @!P1 HADD2 R134, -R42.H0_H0, -RZ.H0_H0 ;  /* 0xa00000ff2a869230 */ /* 0x010fea0000000900 */
[----:B------:R-:W-:Y:S01]  /*15b90*/  PRMT R140, R134, 0x7610, R140 ;  /* 0x00007610868c7816 */ /* 0x000fe2000000008c */
[----:B------:R1:W-:Y:S03]  /*15ba0*/  @!P1 STL.S16 [R1+0x128], R134 ;  /* 0x0001288601009387 */ /* 0x0003e60000100600 */
[----:B------:R-:W-:Y:S05]  /*15bb0*/  @!P1 PRMT R42, R140, 0x5410, RZ ;  /* 0x000054108c2a9816 */ /* 0x000fea00000000ff */
[----:B------:R2:W-:Y:S01]  /*15bc0*/  STG.E.U16 [R122.64+0x10], R42 ;  /* 0x0000102a7a007986 */ /* 0x0005e2000c10151c */
[----:B------:R-:W-:Y:S05]  /*15bd0*/  @!P0 HADD2 R136, -R48.H0_H0, -RZ.H0_H0 ;  /* 0xa00000ff30888230 */ /* 0x000fea0000000900 */
[----:B------:R-:W-:Y:S04]  /*15be0*/  PRMT R79, R136, 0x7610, R79 ;  /* 0x00007610884f7816 */ /* 0x000fe8000000004f */
[----:B------:R-:W-:Y:S01]  /*15bf0*/  @!P0 PRMT R48, R79, 0x5410, RZ ;  /* 0x000054104f308816 */ /* 0x000fe200000000ff */
[----:B------:R-:W-:Y:S01]  /*15c00*/  IMAD.U32 R79, RZ, RZ, UR19 ;  /* 0x00000013ff4f7e24 */ /* 0x000fe2000f8e00ff */
[----:B------:R-:W-:Y:S04]  /*15c10*/  @!P3 HADD2 R139, -R71.H0_H0, -RZ.H0_H0 ;  /* 0xa00000ff478bb230 */ /* 0x000fe80000000900 */
[----:B------:R-:W-:Y:S01]  /*15c20*/  LOP3.LUT R79, R157, UR17, R79, 0x96, !PT ;  /* 0x000000119d4f7c12 */ /* 0x000fe2000f8e964f */
[----:B------:R-:W-:Y:S01]  /*15c30*/  STG.E.U16 [R120.64+0x12], R48 ;  /* 0x0000123078007986 */ /* 0x000fe2000c10151c */
[----:B-1----:R-:W1:Y:S01]  /*15c40*/  MUFU.EX2 R134, R167 ;  /* 0x000000a700867308 */ /* 0x002e620000000800 */
[----:B------:R-:W-:Y:S01]  /*15c50*/  UIADD3 UR17, UR27, 0x2, URZ ;  /* 0x000000021b117890 */ /* 0x000fe2000fffe03f */
[----:B------:R-:W-:Y:S01]  /*15c60*/  PRMT R132, R139, 0x7610, R132 ;  /* 0x000076108b847816 */ /* 0x000fe20000000084 */
[----:B------:R-:W-:Y:S01]  /*15c70*/  @!P3 STL.S16 [R1+0x130], R139 ;  /* 0x0001308b0100b387 */ /* 0x000fe20000100600 */
[----:B------:R-:W-:Y:S02]  /*15c80*/  UIADD3 UR27, UR27, 0x3, URZ ;  /* 0x000000031b1b7890 */ /* 0x000fe4000fffe03f */
[----:B------:R-:W-:Y:S01]  /*15c90*/  @!P3 PRMT R71, R132, 0x5410, RZ ;  /* 0x000054108447b816 */ /* 0x000fe200000000ff */
[----:B------:R4:W-:Y:S01]  /*15ca0*/  @!P0 STL.S16 [R1+0x12c], R136 ;  /* 0x00012c8801008387 */ /* 0x0009e20000100600 */
[----:B------:R-:W-:Y:S01]  /*15cb0*/  ISETP.LE.U32.AND P3, PT, R52, UR15, PT ;  /* 0x0000000f34007c0c */ /* 0x000fe2000bf63070 */
[----:B------:R-:W-:Y:S01]  /*15cc0*/  FADD.FTZ R132, R166, R111 ;  /* 0x0000006fa6847221 */ /* 0x000fe20000010000 */
[--C-:B------:R-:W-:Y:S01]  /*15cd0*/  SHF.R.U32.HI R52, RZ, 0x18, R110.reuse ;  /* 0x00000018ff347819 */ /* 0x100fe2000001166e */
[----:B------:R-:W-:Y:S01]  /*15ce0*/  STG.E.U16 [R120.64+0x10], R71 ;  /* 0x0000104778007986 */ /* 0x000fe2000c10151c */
[----:B------:R-:W-:Y:S01]  /*15cf0*/  SHF.R.U32.HI R110, RZ, 0x10, R110 ;  /* 0x00000010ff6e7819 */ /* 0x000fe2000001166e */
[----:B------:R-:W-:Y:S01]  /*15d00*/  FADD.FTZ R132, R135, R132 ;  /* 0x0000008487847221 */ /* 0x000fe20000010000 */
[----:B------:R-:W-:Y:S01]  /*15d10*/  ISETP.LE.U32.AND P0, PT, R52, UR15, PT ;  /* 0x0000000f34007c0c */ /* 0x000fe2000bf03070 */
[----:B------:R-:W-:Y:S01]  /*15d20*/  STG.E.U16 [R206.64+0x20], R75 ;  /* 0x0000204bce007986 */ /* 0x000fe2000c10151c */
[----:B------:R-:W-:Y:S01]  /*15d30*/  PRMT R52, R77, 0x7632, R52 ;  /* 0x000076324d347816 */ /* 0x000fe20000000034 */
[----:B------:R-:W-:Y:S01]  /*15d40*/  FADD.FTZ R132, R117, R132 ;  /* 0x0000008475847221 */ /* 0x000fe20000010000 */
[----:B------:R-:W-:Y:S01]  /*15d50*/  LOP3.LUT R110, R110, 0xff, RZ, 0xc0, !PT ;  /* 0x000000ff6e6e7812 */ /* 0x000fe200078ec0ff */
[----:B------:R4:W-:Y:S01]  /*15d60*/  STG.E.U16 [R206.64+0x22], R50 ;  /* 0x00002232ce007986 */ /* 0x0009e2000c10151c */
[----:B--2---:R-:W-:Y:S01]  /*15d70*/  MUFU.EX2 R42, R169 ;  /* 0x000000a9002a7308 */ /* 0x004fe20000000800 */
[----:B-1----:R-:W-:Y:S09]  /*15d80*/  F2FP.PACK_AB R41, R119, R134 ;  /* 0x000000867729723e */ /* 0x002ff200000000ff */
[----:B----4-:R1:W2:Y:S01]  /*15d90*/  MUFU.EX2 R136, R105 ;  /* 0x0000006900887308 */ /* 0x0102a20000000800 */
[----:B------:R-:W-:Y:S02]  /*15da0*/  PRMT R50, R65, 0x7632, R50 ;  /* 0x0000763241327816 */ /* 0x000fe40000000032 */
[----:B-1----:R-:W-:Y:S01]  /*15db0*/  PRMT R105, R77, 0x5410, R52 ;  /* 0x000054104d697816 */ /* 0x002fe20000000034 */
[----:B---3--:R-:W-:Y:S05]  /*15dc0*/  @!P4 HADD2 R138, -R77.H0_H0, -RZ.H0_H0 ;  /* 0xa00000ff4d8ac230 */ /* 0x008fea0000000900 */
[----:B------:R-:W-:Y:S01]  /*15dd0*/  PRMT R135, R138, 0x7610, R135 ;  /* 0x000076108a877816 */ /* 0x000fe20000000087 */
[----:B------:R1:W-:Y:S03]  /*15de0*/  @!P4 STL.S16 [R1+0x124], R138 ;  /* 0x0001248a0100c387 */ /* 0x0003e60000100600 */
[----:B------:R-:W-:Y:S01]  /*15df0*/  @!P4 PRMT R77, R135, 0x5410, RZ ;  /* 0x00005410874dc816 */ /* 0x000fe200000000ff */
[----:B------:R3:W4:Y:S01]  /*15e00*/  LDL.S16 R155, [R1+0x148] ;  /* 0x00014800019b7983 */ /* 0x0007220000100600 */
[----:B------:R-:W-:Y:S01]  /*15e10*/  ISETP.LE.U32.AND P4, PT, R110, UR15, PT ;  /* 0x0000000f6e007c0c */ /* 0x000fe2000bf83070 */
[----:B--2---:R-:W-:Y:S02]  /*15e20*/  FADD.FTZ R110, R136, R133 ;  /* 0x00000085886e7221 */ /* 0x004fe40000010000 */
[----:B------:R3:W2:Y:S02]  /*15e30*/  LDL.S16 R153, [R1+0x13c] ;  /* 0x00013c0001997983 */ /* 0x0006a40000100600 */
[----:B------:R-:W-:Y:S02]  /*15e40*/  FADD.FTZ R110, R103, R110 ;  /* 0x0000006e676e7221 */ /* 0x000fe40000010000 */
[----:B------:R3:W3:Y:S04]  /*15e50*/  LDL.S16 R152, [R1+0x120] ;  /* 0x0001200001987983 */ /* 0x0006e80000100600 */
[----:B------:R2:W3:Y:S04]  /*15e60*/  LDL.S16 R151, [R1+0x11c] ;  /* 0x00011c0001977983 */ /* 0x0004e80000100600 */
[----:B------:R2:W3:Y:S04]  /*15e70*/  LDL.S16 R150, [R1+0x118] ;  /* 0x0001180001967983 */ /* 0x0004e80000100600 */
[----:B------:R2:W3:Y:S01]  /*15e80*/  LDL.S16 R145, [R1+0x114] ;  /* 0x0001140001917983 */ /* 0x0004e20000100600 */
[----:B-1----:R-:W-:Y:S02]  /*15e90*/  FADD.FTZ R138, R134, R95 ;  /* 0x0000005f868a7221 */ /* 0x002fe40000010000 */
[----:B------:R-:W-:Y:S01]  /*15ea0*/  IMAD.WIDE.U32 R134, R79, -0x326172a9, RZ ;  /* 0xcd9e8d574f867825 */ /* 0x000fe200078e00ff */
[----:B------:R1:W3:Y:S03]  /*15eb0*/  LDL.S16 R143, [R1+0x110] ;  /* 0x00011000018f7983 */ /* 0x0002e60000100600 */
[----:B------:R-:W-:Y:S01]  /*15ec0*/  FADD.FTZ R111, R119, R138 ;  /* 0x0000008a776f7221 */ /* 0x000fe20000010000 */
[----:B------:R-:W-:Y:S01]  /*15ed0*/  LOP3.LUT R79, R135, UR7, R212, 0x96, !PT ;  /* 0x00000007874f7c12 */ /* 0x000fe2000f8e96d4 */
[----:B------:R1:W-:Y:S01]  /*15ee0*/  STG.E.U16 [R186.64+0x20], R77 ;  /* 0x0000204dba007986 */ /* 0x0003e2000c10151c */
[--C-:B------:R-:W-:Y:S01]  /*15ef0*/  LOP3.LUT R95, R185, UR26, R134.reuse, 0x96, !PT ;  /* 0x0000001ab95f7c12 */ /* 0x100fe2000f8e9686 */
[----:B------:R-:W1:Y:S01]  /*15f00*/  MUFU.EX2 R119, R211 ;  /* 0x000000d300777308 */ /* 0x000e620000000800 */
[----:B------:R-:W-:Y:S01]  /*15f10*/  LOP3.LUT R134, R149, UR26, R134, 0x96, !PT ;  /* 0x0000001a95867c12 */ /* 0x000fe2000f8e9686 */
[----:B------:R-:W-:Y:S04]  /*15f20*/  IMAD.WIDE.U32 R140, R79, -0x2daee0ad, RZ ;  /* 0xd2511f534f8c7825 */ /* 0x000fe800078e00ff */
[----:B------:R-:W-:Y:S01]  /*15f30*/  IMAD.WIDE.U32 R138, R95, -0x2daee0ad, RZ ;  /* 0xd2511f535f8a7825 */ /* 0x000fe200078e00ff */
[----:B------:R-:W-:Y:S04]  /*15f40*/  LOP3.LUT R79, R141, UR25, R170, 0x96, !PT ;  /* 0x000000198d4f7c12 */ /* 0x000fe8000f8e96aa */
[----:B------:R-:W-:Y:S01]  /*15f50*/  LOP3.LUT R95, R139, UR23, R140, 0x96, !PT ;  /* 0x000000178b5f7c12 */ /* 0x000fe2000f8e968c */
[----:B------:R-:W-:Y:S01]  /*15f60*/  IMAD.WIDE.U32 R146, R79, -0x326172a9, RZ ;  /* 0xcd9e8d574f927825 */ /* 0x000fe200078e00ff */
[----:B------:R-:W-:Y:S03]  /*15f70*/  F2FP.PACK_AB R79, R103, R136 ;  /* 0x00000088674f723e */ /* 0x000fe600000000ff */
[----:B------:R-:W-:Y:S01]  /*15f80*/  IMAD.WIDE.U32 R158, R95, -0x326172a9, RZ ;  /* 0xcd9e8d575f9e7825 */ /* 0x000fe200078e00ff */
[----:B------:R-:W-:Y:S03]  /*15f90*/  LOP3.LUT R48, R147, UR24, R184, 0x96, !PT ;  /* 0x0000001893307c12 */ /* 0x000fe6000f8e96b8 */
[----:B------:R-:W-:Y:S01]  /*15fa0*/  FADD.FTZ R95, R113, R132 ;  /* 0x00000084715f7221 */ /* 0x000fe20000010000 */
[----:B------:R-:W-:Y:S01]  /*15fb0*/  LOP3.LUT R146, R159, UR21, R146, 0x96, !PT ;  /* 0x000000159f927c12 */ /* 0x000fe2000f8e9692 */
[----:B------:R-:W-:Y:S01]  /*15fc0*/  IMAD.WIDE.U32 R166, R48, -0x2daee0ad, RZ ;  /* 0xd2511f5330a67825 */ /* 0x000fe200078e00ff */
[----:B------:R-:W-:Y:S02]  /*15fd0*/  PRMT R48, R69, 0x7632, R48 ;  /* 0x0000763245307816 */ /* 0x000fe40000000030 */
[----:B-1----:R-:W-:Y:S01]  /*15fe0*/  F2FP.PACK_AB R77, R113, R117 ;  /* 0x00000075714d723e */ /* 0x002fe200000000ff */
[----:B------:R-:W-:Y:S01]  /*15ff0*/  IMAD.WIDE.U32 R146, R146, -0x2daee0ad, RZ ;  /* 0xd2511f5392927825 */ /* 0x000fe200078e00ff */
[----:B------:R-:W-:Y:S02]  /*16000*/  LOP3.LUT R168, R167, UR14, R138, 0x96, !PT ;  /* 0x0000000ea7a87c12 */ /* 0x000fe4000f8e968a */
[----:B------:R-:W-:Y:S01]  /*16010*/  F2FP.PACK_AB R117, R99, R102 ;  /* 0x000000666375723e */ /* 0x000fe200000000ff */
[----:B------:R-:W-:Y:S01]  /*16020*/  FADD.FTZ R75, R119, R94 ;  /* 0x0000005e774b7221 */ /* 0x000fe20000010000 */
[----:B------:R-:W-:Y:S01]  /*16030*/  LOP3.LUT R166, R147, UR5, R166, 0x96, !PT ;  /* 0x0000000593a67c12 */ /* 0x000fe2000f8e96a6 */
[----:B------:R-:W-:Y:S01]  /*16040*/  IMAD.WIDE.U32 R168, R168, -0x326172a9, RZ ;  /* 0xcd9e8d57a8a87825 */ /* 0x000fe200078e00ff */
[----:B------:R-:W-:Y:S03]  /*16050*/  F2FP.PACK_AB R119, R42, R119 ;  /* 0x000000772a77723e */ /* 0x000fe600000000ff */
[----:B------:R-:W-:Y:S01]  /*16060*/  IMAD.WIDE.U32 R166, R166, -0x326172a9, RZ ;  /* 0xcd9e8d57a6a67825 */ /* 0x000fe200078e00ff */
[----:B------:R-:W-:Y:S03]  /*16070*/  LOP3.LUT R158, R169, UR13, R158, 0x96, !PT ;  /* 0x0000000da99e7c12 */ /* 0x000fe6000f8e969e */
[----:B------:R-:W-:Y:S01]  /*16080*/  FADD.FTZ R75, R42, R75 ;  /* 0x0000004b2a4b7221 */ /* 0x000fe20000010000 */
[----:B------:R-:W-:Y:S01]  /*16090*/  LOP3.LUT R71, R167, UR16, R168, 0x96, !PT ;  /* 0x00000010a7477c12 */ /* 0x000fe2000f8e96a8 */
[----:B------:R-:W-:Y:S03]  /*160a0*/  IMAD.WIDE.U32 R158, R158, -0x2daee0ad, RZ ;  /* 0xd2511f539e9e7825 */ /* 0x000fe600078e00ff */
[----:B------:R-:W-:Y:S01]  /*160b0*/  LOP3.LUT R42, R71, 0xff, RZ, 0xc0, !PT ;  /* 0x000000ff472a7812 */ /* 0x000fe200078ec0ff */
[----:B------:R-:W-:Y:S03]  /*160c0*/  IMAD.MOV.U32 R169, RZ, RZ, R164 ;  /* 0x000000ffffa97224 */ /* 0x000fe600078e00a4 */
[----:B------:R-:W-:Y:S02]  /*160d0*/  ISETP.LE.U32.AND P1, PT, R42, UR15, PT ;  /* 0x0000000f2a007c0c */ /* 0x000fe4000bf23070 */
[----:B------:R-:W-:Y:S01]  /*160e0*/  PRMT R42, R59, 0x7632, R42 ;  /* 0x000076323b2a7816 */ /* 0x000fe2000000002a */
[----:B----4-:R-:W-:Y:S10]  /*160f0*/  @!P5 HADD2 R155, -R40.H0_H0, -RZ.H0_H0 ;  /* 0xa00000ff289bd230 */ /* 0x010ff40000000900 */
[----:B--2---:R-:W-:Y:S01]  /*16100*/  @!P1 HADD2 R153, -R59.H0_H0, -RZ.H0_H0 ;  /* 0xa00000ff3b999230 */ /* 0x004fe20000000900 */
[----:B------:R-:W-:Y:S01]  /*16110*/  PRMT R94, R155, 0x7610, R94 ;  /* 0x000076109b5e7816 */ /* 0x000fe2000000005e */
[----:B------:R-:W-:Y:S01]  /*16120*/  @!P5 STL.S16 [R1+0x148], R155 ;  /* 0x0001489b0100d387 */ /* 0x000fe20000100600 */
[----:B---3--:R-:W-:Y:S02]  /*16130*/  @!P2 HADD2 R152, -R52.H0_H0, -RZ.H0_H0 ;  /* 0xa00000ff3498a230 */ /* 0x008fe40000000900 */
[----:B------:R-:W-:Y:S01]  /*16140*/  @!P5 PRMT R40, R94, 0x5410, RZ ;  /* 0x000054105e28d816 */ /* 0x000fe200000000ff */
[----:B------:R1:W2:Y:S01]  /*16150*/  LDL.S16 R133, [R1+0x100] ;  /* 0x0001000001857983 */ /* 0x0002a20000100600 */
[----:B------:R-:W-:Y:S01]  /*16160*/  ISETP.LE.U32.AND P5, PT, R91, UR15, PT ;  /* 0x0000000f5b007c0c */ /* 0x000fe2000bfa3070 */
[----:B------:R-:W-:Y:S01]  /*16170*/  @!P6 HADD2 R151, -R69.H0_H0, -RZ.H0_H0 ;  /* 0xa00000ff4597e230 */ /* 0x000fe20000000900 */
[----:B------:R-:W-:Y:S01]  /*16180*/  LOP3.LUT R91, R90, 0xff, RZ, 0xc0, !PT ;  /* 0x000000ff5a5b7812 */ /* 0x000fe200078ec0ff */
[----:B------:R-:W-:Y:S01]  /*16190*/  @!P1 STL.S16 [R1+0x13c], R153 ;  /* 0x00013c9901009387 */ /* 0x000fe20000100600 */
[----:B------:R-:W-:Y:S01]  /*161a0*/  LOP3.LUT R90, R71, 0xffff, RZ, 0xc0, !PT ;  /* 0x0000ffff475a7812 */ /* 0x000fe200078ec0ff */
[----:B------:R-:W-:Y:S01]  /*161b0*/  @!P3 HADD2 R150, -R48.H0_H0, -RZ.H0_H0 ;  /* 0xa00000ff3096b230 */ /* 0x000fe20000000900 */
[----:B------:R-:W-:Y:S01]  /*161c0*/  PRMT R136, R153, 0x7610, R136 ;  /* 0x0000761099887816 */ /* 0x000fe20000000088 */
[----:B------:R-:W-:Y:S01]  /*161d0*/  @!P2 STL.S16 [R1+0x120], R152 ;  /* 0x000120980100a387 */ /* 0x000fe20000100600 */
[----:B------:R-:W-:Y:S01]  /*161e0*/  SHF.R.U32.HI R90, RZ, 0x8, R90 ;  /* 0x00000008ff5a7819 */ /* 0x000fe2000001165a */
[----:B------:R-:W-:Y:S01]  /*161f0*/  @!P4 HADD2 R145, -R65.H0_H0, -RZ.H0_H0 ;  /* 0xa00000ff4191c230 */ /* 0x000fe20000000900 */
[----:B------:R-:W-:Y:S01]  /*16200*/  PRMT R103, R152, 0x7610, R103 ;  /* 0x0000761098677816 */ /* 0x000fe20000000067 */
[----:B------:R-:W-:Y:S01]  /*16210*/  @!P6 STL.S16 [R1+0x11c], R151 ;  /* 0x00011c970100e387 */ /* 0x000fe20000100600 */
[----:B------:R-:W-:Y:S01]  /*16220*/  LOP3.LUT R90, R90, 0xffff, RZ, 0xc0, !PT ;  /* 0x0000ffff5a5a7812 */ /* 0x000fe200078ec0ff */
[----:B------:R-:W-:Y:S01]  /*16230*/  @!P0 HADD2 R143, -R50.H0_H0, -RZ.H0_H0 ;  /* 0xa00000ff328f8230 */ /* 0x000fe20000000900 */
[----:B------:R-:W-:Y:S01]  /*16240*/  @!P2 PRMT R52, R103, 0x5410, RZ ;  /* 0x000054106734a816 */ /* 0x000fe200000000ff */
[----:B------:R-:W-:Y:S01]  /*16250*/  @!P3 STL.S16 [R1+0x118], R150 ;  /* 0x000118960100b387 */ /* 0x000fe20000100600 */
[----:B------:R-:W-:Y:S01]  /*16260*/  PRMT R132, R151, 0x7610, R132 ;  /* 0x0000761097847816 */ /* 0x000fe20000000084 */
[--C-:B------:R-:W-:Y:S01]  /*16270*/  FADD.FTZ R94, R102, R111.reuse ;  /* 0x0000006f665e7221 */ /* 0x100fe20000010000 */
[----:B------:R-:W-:Y:S01]  /*16280*/  PRMT R111, R143, 0x7610, R111 ;  /* 0x000076108f6f7816 */ /* 0x000fe2000000006f */
[----:B------:R-:W-:Y:S01]  /*16290*/  @!P4 STL.S16 [R1+0x114], R145 ;  /* 0x000114910100c387 */ /* 0x000fe20000100600 */
[----:B------:R-:W-:Y:S01]  /*162a0*/  PRMT R102, R150, 0x7610, R102 ;  /* 0x0000761096667816 */ /* 0x000fe20000000066 */
[----:B------:R-:W-:Y:S01]  /*162b0*/  FADD.FTZ R94, R99, R94 ;  /* 0x0000005e635e7221 */ /* 0x000fe20000010000 */
[----:B------:R-:W-:Y:S01]  /*162c0*/  PRMT R99, R59, 0x5410, R42 ;  /* 0x000054103b637816 */ /* 0x000fe2000000002a */
[----:B------:R-:W-:Y:S01]  /*162d0*/  @!P0 STL.S16 [R1+0x110], R143 ;  /* 0x0001108f01008387 */ /* 0x000fe20000100600 */
[----:B------:R-:W-:Y:S02]  /*162e0*/  @!P1 PRMT R59, R136, 0x5410, RZ ;  /* 0x00005410883b9816 */ /* 0x000fe400000000ff */
[----:B------:R-:W-:Y:S01]  /*162f0*/  ISETP.LE.U32.AND P1, PT, R90, UR15, PT ;  /* 0x0000000f5a007c0c */ /* 0x000fe2000bf23070 */
[----:B------:R3:W-:Y:S01]  /*16300*/  STG.E.U16 [R186.64+0x22], R52 ;  /* 0x00002234ba007986 */ /* 0x0007e2000c10151c */
[----:B------:R-:W-:Y:S02]  /*16310*/  PRMT R113, R145, 0x7610, R113 ;  /* 0x0000761091717816 */ /* 0x000fe40000000071 */
[----:B------:R-:W-:Y:S02]  /*16320*/  PRMT R103, R69, 0x5410, R48 ;  /* 0x0000541045677816 */ /* 0x000fe40000000030 */
[----:B------:R-:W-:Y:S02]  /*16330*/  @!P6 PRMT R69, R132, 0x5410, RZ ;  /* 0x000054108445e816 */ /* 0x000fe400000000ff */
[----:B------:R-:W-:Y:S02]  /*16340*/  @!P3 PRMT R48, R102, 0x5410, RZ ;  /* 0x000054106630b816 */ /* 0x000fe400000000ff */
[----:B------:R-:W-:Y:S01]  /*16350*/  PRMT R102, R65, 0x5410, R50 ;  /* 0x0000541041667816 */ /* 0x000fe20000000032 */
[----:B------:R4:W-:Y:S01]  /*16360*/  STG.E.U16 [R122.64+0x1e], R69 ;  /* 0x00001e457a007986 */ /* 0x0009e2000c10151c */
[----:B------:R-:W-:Y:S02]  /*16370*/  @!P4 PRMT R65, R113, 0x5410, RZ ;  /* 0x000054107141c816 */ /* 0x000fe400000000ff */
[----:B------:R-:W-:Y:S01]  /*16380*/  @!P0 PRMT R50, R111, 0x5410, RZ ;  /* 0x000054106f328816 */ /* 0x000fe200000000ff */
[----:B------:R-:W4:Y:S01]  /*16390*/  MUFU.EX2 R113, R104 ;  /* 0x0000006800717308 */ /* 0x000f220000000800 */
[----:B------:R-:W-:Y:S04]  /*163a0*/  STG.E.U16 [R122.64+0x20], R48 ;  /* 0x000020307a007986 */ /* 0x000fe8000c10151c */
[----:B------:R1:W-:Y:S04]  /*163b0*/  STG.E.U16 [R120.64+0x22], R50 ;  /* 0x0000223278007986 */ /* 0x0003e8000c10151c */
[----:B------:R-:W-:Y:S01]  /*163c0*/  STG.E.U16 [R120.64+0x20], R65 ;  /* 0x0000204178007986 */ /* 0x000fe2000c10151c */
[--C-:B---3--:R-:W-:Y:S03]  /*163d0*/  SHF.R.U32.HI R52, RZ, 0x10, R71.reuse ;  /* 0x00000010ff347819 */ /* 0x108fe60000011647 */
[----:B------:R3:W-:Y:S01]  /*163e0*/  STG.E.U16 [R206.64+0x32], R40 ;  /* 0x00003228ce007986 */ /* 0x0007e2000c10151c */
[----:B------:R-:W-:Y:S02]  /*163f0*/  SHF.R.U32.HI R71, RZ, 0x18, R71 ;  /* 0x00000018ff477819 */ /* 0x000fe40000011647 */
[----:B------:R-:W-:Y:S01]  /*16400*/  LOP3.LUT R52, R52, 0xff, RZ, 0xc0, !PT ;  /* 0x000000ff34347812 */ /* 0x000fe200078ec0ff */
[----:B------:R-:W-:Y:S03]  /*16410*/  STG.E.U16 [R206.64+0x30], R67 ;  /* 0x00003043ce007986 */ /* 0x000fe6000c10151c */
[----:B------:R-:W-:Y:S02]  /*16420*/  ISETP.LE.U32.AND P6, PT, R52, UR15, PT ;  /* 0x0000000f34007c0c */ /* 0x000fe4000bfc3070 */
[----:B------:R-:W-:Y:S01]  /*16430*/  LOP3.LUT R52, R135, UR7, R220, 0x96, !PT ;  /* 0x0000000787347c12 */ /* 0x000fe2000f8e96dc */
[----:B----4-:R-:W-:Y:S01]  /*16440*/  FADD.FTZ R69, R113, R110 ;  /* 0x0000006e71457221 */ /* 0x010fe20000010000 */
[----:B------:R-:W-:Y:S01]  /*16450*/  F2FP.PACK_AB R113, R98, R113 ;  /* 0x000000716271723e */ /* 0x000fe200000000ff */
[----:B------:R-:W-:Y:S04]  /*16460*/  IMAD.WIDE.U32 R134, R134, -0x2daee0ad, RZ ;  /* 0xd2511f5386867825 */ /* 0x000fe800078e00ff */
[----:B------:R-:W-:Y:S01]  /*16470*/  IMAD.WIDE.U32 R110, R52, -0x2daee0ad, RZ ;  /* 0xd2511f53346e7825 */ /* 0x000fe200078e00ff */
[----:B-1----:R-:W-:Y:S03]  /*16480*/  LOP3.LUT R50, R166, 0xff, RZ, 0xc0, !PT ;  /* 0x000000ffa6327812 */ /* 0x002fe600078ec0ff */
[----:B------:R-:W-:Y:S01]  /*16490*/  FADD.FTZ R69, R98, R69 ;  /* 0x0000004562457221 */ /* 0x000fe20000010000 */
[----:B------:R-:W-:Y:S02]  /*164a0*/  LOP3.LUT R52, R111, UR25, R160, 0x96, !PT ;  /* 0x000000196f347c12 */ /* 0x000fe4000f8e96a0 */
[----:B------:R-:W-:Y:S01]  /*164b0*/  ISETP.LE.U32.AND P4, PT, R50, UR15, PT ;  /* 0x0000000f32007c0c */ /* 0x000fe2000bf83070 */
[----:B------:R-:W1:Y:S01]  /*164c0*/  MUFU.EX2 R111, R177 ;  /* 0x000000b1006f7308 */ /* 0x000e620000000800 */
[----:B------:R-:W-:Y:S01]  /*164d0*/  PRMT R50, R63, 0x7632, R50 ;  /* 0x000076323f327816 */ /* 0x000fe20000000032 */
[----:B------:R-:W-:Y:S01]  /*164e0*/  IMAD.WIDE.U32 R152, R52, -0x326172a9, RZ ;  /* 0xcd9e8d5734987825 */ /* 0x000fe200078e00ff */
[----:B------:R-:W-:Y:S02]  /*164f0*/  LOP3.LUT R48, R135, UR23, R110, 0x96, !PT ;  /* 0x0000001787307c12 */ /* 0x000fe4000f8e966e */
[----:B---3--:R-:W-:Y:S02]  /*16500*/  PRMT R40, R61, 0x7632, R40 ;  /* 0x000076323d287816 */ /* 0x008fe40000000028 */
[----:B------:R-:W-:Y:S01]  /*16510*/  LOP3.LUT R52, R153, UR24, R148, 0x96, !PT ;  /* 0x0000001899347c12 */ /* 0x000fe2000f8e9694 */
[----:B-1----:R-:W-:Y:S01]  /*16520*/  FADD.FTZ R95, R111, R95 ;  /* 0x0000005f6f5f7221 */ /* 0x002fe20000010000 */
[----:B------:R-:W-:Y:S01]  /*16530*/  F2FP.PACK_AB R111, R176, R111 ;  /* 0x0000006fb06f723e */ /* 0x000fe200000000ff */
[----:B--2---:R-:W-:Y:S05]  /*16540*/  @!P1 HADD2 R133, -R42.H0_H0, -RZ.H0_H0 ;  /* 0xa00000ff2a859230 */ /* 0x004fea0000000900 */
[----:B------:R-:W-:Y:S01]  /*16550*/  PRMT R90, R133, 0x7610, R90 ;  /* 0x00007610855a7816 */ /* 0x000fe2000000005a */
[----:B------:R1:W-:Y:S03]  /*16560*/  @!P1 STL.S16 [R1+0x100], R133 ;  /* 0x0001008501009387 */ /* 0x0003e60000100600 */
[----:B------:R-:W-:Y:S01]  /*16570*/  @!P1 PRMT R42, R90, 0x5410, RZ ;  /* 0x000054105a2a9816 */ /* 0x000fe200000000ff */
[----:B------:R2:W3:Y:S01]  /*16580*/  LDL.S16 R143, [R1+0x104] ;  /* 0x00010400018f7983 */ /* 0x0004e20000100600 */
[----:B------:R-:W-:Y:S03]  /*16590*/  LOP3.LUT R90, R182, 0xff, RZ, 0xc0, !PT ;  /* 0x000000ffb65a7812 */ /* 0x000fe600078ec0ff */
[----:B------:R2:W4:Y:S01]  /*165a0*/  LDL.S16 R138, [R1+0x10c] ;  /* 0x00010c00018a7983 */ /* 0x0005220000100600 */
[----:B------:R-:W-:Y:S02]  /*165b0*/  ISETP.LE.U32.AND P2, PT, R90, UR15, PT ;  /* 0x0000000f5a007c0c */ /* 0x000fe4000bf43070 */
[--C-:B------:R-:W-:Y:S01]  /*165c0*/  SHF.R.U32.HI R90, RZ, 0x10, R182.reuse ;  /* 0x00000010ff5a7819 */ /* 0x100fe200000116b6 */
[----:B------:R2:W2:Y:S03]  /*165d0*/  LDL.S16 R136, [R1+0x108] ;  /* 0x0001080001887983 */ /* 0x0004a60000100600 */
[----:B------:R-:W-:Y:S01]  /*165e0*/  LOP3.LUT R90, R90, 0xff, RZ, 0xc0, !PT ;  /* 0x000000ff5a5a7812 */ /* 0x000fe200078ec0ff */
[----:B------:R2:W2:Y:S03]  /*165f0*/  LDL.S16 R104, [R1+0xfc] ;  /* 0x0000fc0001687983 */ /* 0x0004a60000100600 */
[----:B------:R-:W-:Y:S02]  /*16600*/  ISETP.LE.U32.AND P1, PT, R90, UR15, PT ;  /* 0x0000000f5a007c0c */ /* 0x000fe4000bf23070 */
[----:B------:R-:W-:Y:S02]  /*16610*/  SHF.R.U32.HI R90, RZ, 0x18, R182 ;  /* 0x00000018ff5a7819 */ /* 0x000fe400000116b6 */
[----:B------:R-:W-:Y:S02]  /*16620*/  @P2 LOP3.LUT R214, R214, 0x400, RZ, 0xfc, !PT ;  /* 0x00000400d6d62812 */ /* 0x000fe400078efcff */
[----:B------:R-:W-:Y:S01]  /*16630*/  ISETP.LE.U32.AND P2, PT, R91, UR15, PT ;  /* 0x0000000f5b007c0c */ /* 0x000fe2000bf43070 */
[----:B-1----:R-:W-:Y:S01]  /*16640*/  FADD.FTZ R133, R175, R75 ;  /* 0x0000004baf857221 */ /* 0x002fe20000010000 */
[----:B------:R-:W-:Y:S02]  /*16650*/  ISETP.LE.U32.AND P3, PT, R90, UR15, PT ;  /* 0x0000000f5a007c0c */ /* 0x000fe4000bf63070 */
[C---:B------:R-:W-:Y:S01]  /*16660*/  F2FP.PACK_AB R75, R174.reuse, R175 ;  /* 0x000000afae4b723e */ /* 0x040fe200000000ff */
[----:B------:R-:W-:Y:S02]  /*16670*/  FADD.FTZ R90, R174, R133 ;  /* 0x00000085ae5a7221 */ /* 0x000fe40000010000 */
[----:B------:R-:W-:Y:S04]  /*16680*/  IMAD.WIDE.U32 R132, R52, -0x2daee0ad, RZ ;  /* 0xd2511f5334847825 */ /* 0x000fe800078e00ff */
[----:B------:R-:W-:Y:S01]  /*16690*/  FADD.FTZ R52, R176, R95 ;  /* 0x0000005fb0347221 */ /* 0x000fe20000010000 */
[----:B------:R-:W-:Y:S01]  /*166a0*/  LOP3.LUT R174, R133, UR14, R134, 0x96, !PT ;  /* 0x0000000e85ae7c12 */ /* 0x000fe2000f8e9686 */
[----:B------:R-:W-:Y:S01]  /*166b0*/  IMAD.WIDE.U32 R134, R48, -0x326172a9, RZ ;  /* 0xcd9e8d5730867825 */ /* 0x000fe200078e00ff */
[----:B------:R-:W-:Y:S03]  /*166c0*/  LOP3.LUT R48, R182, 0xffff, RZ, 0xc0, !PT ;  /* 0x0000ffffb6307812 */ /* 0x000fe600078ec0ff */
[----:B------:R-:W-:Y:S01]  /*166d0*/  IMAD.WIDE.U32 R174, R174, -0x326172a9, RZ ;  /* 0xcd9e8d57aeae7825 */ /* 0x000fe200078e00ff */
[--C-:B------:R-:W-:Y:S02]  /*166e0*/  SHF.R.U32.HI R65, RZ, 0x8, R48.reuse ;  /* 0x00000008ff417819 */ /* 0x100fe40000011630 */
[----:B------:R-:W-:Y:S02]  /*166f0*/  PRMT R48, R55, 0x7632, R48 ;  /* 0x0000763237307816 */ /* 0x000fe40000000030 */
[----:B------:R-:W-:Y:S02]  /*16700*/  LOP3.LUT R65, R65, 0xffff, RZ, 0xc0, !PT ;  /* 0x0000ffff41417812 */ /* 0x000fe400078ec0ff */
[----:B------:R-:W-:Y:S02]  /*16710*/  PRMT R98, R55, 0x5410, R48 ;  /* 0x0000541037627816 */ /* 0x000fe40000000030 */
[----:B------:R-:W-:Y:S02]  /*16720*/  ISETP.LE.U32.AND P0, PT, R65, UR15, PT ;  /* 0x0000000f41007c0c */ /* 0x000fe4000bf03070 */
[----:B------:R-:W-:Y:S02]  /*16730*/  LOP3.LUT R65, R166, 0xffff, RZ, 0xc0, !PT ;  /* 0x0000ffffa6417812 */ /* 0x000fe400078ec0ff */
[----:B------:R-:W-:Y:S02]  /*16740*/  LOP3.LUT R110, R175, UR13, R134, 0x96, !PT ;  /* 0x0000000daf6e7c12 */ /* 0x000fe4000f8e9686 */
[----:B------:R-:W-:Y:S02]  /*16750*/  SHF.R.U32.HI R65, RZ, 0x8, R65 ;  /* 0x00000008ff417819 */ /* 0x000fe40000011641 */
[----:B------:R-:W-:Y:S02]  /*16760*/  LOP3.LUT R152, R135, UR21, R152, 0x96, !PT ;  /* 0x0000001587987c12 */ /* 0x000fe4000f8e9698 */
[----:B------:R-:W-:Y:S03]  /*16770*/  LOP3.LUT R65, R65, 0xffff, RZ, 0xc0, !PT ;  /* 0x0000ffff41417812 */ /* 0x000fe600078ec0ff */
[----:B------:R-:W-:Y:S05]  /*16780*/  IMAD.WIDE.U32 R152, R152, -0x2daee0ad, RZ ;  /* 0xd2511f5398987825 */ /* 0x000fea00078e00ff */
[----:B------:R-:W-:Y:S05]  /*16790*/  LOP3.LUT R132, R153, UR5, R132, 0x96, !PT ;  /* 0x0000000599847c12 */ /* 0x000fea000f8e9684 */
[----:B------:R-:W-:Y:S01]  /*167a0*/  IMAD.WIDE.U32 R176, R132, -0x326172a9, RZ ;  /* 0xcd9e8d5784b07825 */ /* 0x000fe200078e00ff */
[----:B---3--:R-:W-:Y:S02]  /*167b0*/  @!P4 HADD2 R143, -R55.H0_H0, -RZ.H0_H0 ;  /* 0xa00000ff378fc230 */ /* 0x008fe40000000900 */
[----:B----4-:R-:W-:Y:S03]  /*167c0*/  @!P2 HADD2 R138, -R63.H0_H0, -RZ.H0_H0 ;  /* 0xa00000ff3f8aa230 */ /* 0x010fe60000000900 */
[----:B------:R-:W-:Y:S01]  /*167d0*/  PRMT R91, R143, 0x7610, R91 ;  /* 0x000076108f5b7816 */ /* 0x000fe2000000005b */
[----:B------:R-:W-:Y:S01]  /*167e0*/  @!P4 STL.S16 [R1+0x104], R143 ;  /* 0x0001048f0100c387 */ /* 0x000fe20000100600 */
[----:B--2---:R-:W-:Y:S02]  /*167f0*/  @!P5 HADD2 R136, -R50.H0_H0, -RZ.H0_H0 ;  /* 0xa00000ff3288d230 */ /* 0x004fe40000000900 */
[----:B------:R-:W-:Y:S01]  /*16800*/  @!P4 PRMT R55, R91, 0x5410, RZ ;  /* 0x000054105b37c816 */ /* 0x000fe200000000ff */
[----:B------:R1:W-:Y:S01]  /*16810*/  @!P2 STL.S16 [R1+0x10c], R138 ;  /* 0x00010c8a0100a387 */ /* 0x0003e20000100600 */
[----:B------:R-:W-:Y:S02]  /*16820*/  ISETP.LE.U32.AND P4, PT, R65, UR15, PT ;  /* 0x0000000f41007c0c */ /* 0x000fe4000bf83070 */
[----:B------:R-:W-:Y:S01]  /*16830*/  PRMT R134, R138, 0x7610, R134 ;  /* 0x000076108a867816 */ /* 0x000fe20000000086 */
[----:B------:R2:W-:Y:S01]  /*16840*/  @!P5 STL.S16 [R1+0x108], R136 ;  /* 0x000108880100d387 */ /* 0x0005e20000100600 */
[----:B------:R-:W-:Y:S03]  /*16850*/  PRMT R67, R136, 0x7610, R67 ;  /* 0x0000761088437816 */ /* 0x000fe60000000043 */
[----:B------:R3:W4:Y:S04]  /*16860*/  LDL.S16 R95, [R1+0xf4] ;  /* 0x0000f400015f7983 */ /* 0x0007280000100600 */
[----:B------:R3:W3:Y:S02]  /*16870*/  LDL.S16 R91, [R1+0xf0] ;  /* 0x0000f000015b7983 */ /* 0x0006e40000100600 */
[----:B------:R-:W-:Y:S05]  /*16880*/  @!P4 HADD2 R104, -R48.H0_H0, -RZ.H0_H0 ;  /* 0xa00000ff3068c230 */ /* 0x000fea0000000900 */
[----:B------:R-:W-:Y:S01]  /*16890*/  PRMT R65, R104, 0x7610, R65 ;  /* 0x0000761068417816 */ /* 0x000fe20000000041 */
[----:B------:R2:W-:Y:S03]  /*168a0*/  @!P4 STL.S16 [R1+0xfc], R104 ;  /* 0x0000fc680100c387 */ /* 0x0005e60000100600 */
[----:B------:R-:W-:Y:S02]  /*168b0*/  @!P4 PRMT R48, R65, 0x5410, RZ ;  /* 0x000054104130c816 */ /* 0x000fe400000000ff */
[----:B------:R-:W-:Y:S01]  /*168c0*/  ISETP.LE.U32.AND P4, PT, R71, UR15, PT ;  /* 0x0000000f47007c0c */ /* 0x000fe2000bf83070 */
[----:B-1----:R1:W3:Y:S01]  /*168d0*/  LDL.S16 R138, [R1+0xf8] ;  /* 0x0000f800018a7983 */ /* 0x0022e20000100600 */
[----:B------:R-:W-:Y:S01]  /*168e0*/  FADD.FTZ R71, R101, R69 ;  /* 0x0000004565477221 */ /* 0x000fe20000010000 */
[C---:B------:R-:W-:Y:S02]  /*168f0*/  F2FP.PACK_AB R69, R60.reuse, R101 ;  /* 0x000000653c45723e */ /* 0x040fe400000000ff */
[----:B------:R-:W-:Y:S01]  /*16900*/  PRMT R101, R61, 0x5410, R40 ;  /* 0x000054103d657816 */ /* 0x000fe20000000028 */
[--C-:B------:R-:W-:Y:S01]  /*16910*/  FADD.FTZ R132, R60, R71.reuse ;  /* 0x000000473c847221 */ /* 0x100fe20000010000 */
[----:B--2---:R-:W-:Y:S02]  /*16920*/  LOP3.LUT R136, R159, UR6, R146, 0x96, !PT ;  /* 0x000000069f887c12 */ /* 0x004fe4000f8e9692 */
[----:B------:R-:W-:Y:S02]  /*16930*/  PRMT R60, R43, 0x7632, R60 ;  /* 0x000076322b3c7816 */ /* 0x000fe4000000003c */
[----:B------:R-:W-:Y:S02]  /*16940*/  PRMT R104, R63, 0x5410, R50 ;  /* 0x000054103f687816 */ /* 0x000fe40000000032 */
[----:B------:R-:W-:Y:S02]  /*16950*/  @!P2 PRMT R63, R134, 0x5410, RZ ;  /* 0x00005410863fa816 */ /* 0x000fe400000000ff */
[C---:B------:R-:W-:Y:S01]  /*16960*/  LOP3.LUT P2, RZ, R214.reuse, 0x400, RZ, 0xc0, !PT ;  /* 0x00000400d6ff7812 */ /* 0x040fe2000784c0ff */
[----:B------:R-:W-:Y:S01]  /*16970*/  MUFU.EX2 R134, R203 ;  /* 0x000000cb00867308 */ /* 0x000fe20000000800 */
[----:B------:R-:W-:Y:S01]  /*16980*/  @!P5 PRMT R50, R67, 0x5410, RZ ;  /* 0x000054104332d816 */ /* 0x000fe200000000ff */
[----:B------:R2:W-:Y:S01]  /*16990*/  STG.E.U16 [R186.64+0x30], R63 ;  /* 0x0000303fba007986 */ /* 0x0005e2000c10151c */
[----:B------:R-:W-:Y:S03]  /*169a0*/  LOP3.LUT R214, R214, 0xfffffdff, RZ, 0xc0, !PT ;  /* 0xfffffdffd6d67812 */ /* 0x000fe600078ec0ff */
[----:B------:R1:W-:Y:S04]  /*169b0*/  STG.E.U16 [R186.64+0x32], R50 ;  /* 0x00003232ba007986 */ /* 0x0003e8000c10151c */
[----:B------:R-:W1:Y:S01]  /*169c0*/  MUFU.EX2 R67, R210 ;  /* 0x000000d200437308 */ /* 0x000e620000000800 */
[----:B--2---:R-:W-:Y:S02]  /*169d0*/  F2FP.PACK_AB R63, R204, R205 ;  /* 0x000000cdcc3f723e */ /* 0x004fe400000000ff */
[----:B-1----:R-:W-:Y:S01]  /*169e0*/  LOP3.LUT R50, R136, 0xff, RZ, 0xc0, !PT ;  /* 0x000000ff88327812 */ /* 0x002fe200078ec0ff */
[----:B------:R-:W-:Y:S01]  /*169f0*/  FADD.FTZ R94, R67, R94 ;  /* 0x0000005e435e7221 */ /* 0x000fe20000010000 */
[C---:B------:R-:W-:Y:S03]  /*16a00*/  F2FP.PACK_AB R67, R209.reuse, R67 ;  /* 0x00000043d143723e */ /* 0x040fe600000000ff */
[----:B------:R-:W-:Y:S01]  /*16a10*/  FADD.FTZ R65, R209, R94 ;  /* 0x0000005ed1417221 */ /* 0x000fe20000010000 */
[----:B------:R-:W-:Y:S01]  /*16a20*/  LOP3.LUT R94, R177, UR16, R174, 0x96, !PT ;  /* 0x00000010b15e7c12 */ /* 0x000fe2000f8e96ae */
[----:B----4-:R-:W-:Y:S02]  /*16a30*/  @!P2 HADD2 R95, -R61.H0_H0, -RZ.H0_H0 ;  /* 0xa00000ff3d5fa230 */ /* 0x010fe40000000900 */
[----:B---3--:R-:W-:Y:S03]  /*16a40*/  @!P0 HADD2 R91, -R40.H0_H0, -RZ.H0_H0 ;  /* 0xa00000ff285b8230 */ /* 0x008fe60000000900 */
[----:B------:R-:W-:Y:S01]  /*16a50*/  PRMT R71, R95, 0x7610, R71 ;  /* 0x000076105f477816 */ /* 0x000fe20000000047 */
[----:B------:R1:W-:Y:S01]  /*16a60*/  @!P2 STL.S16 [R1+0xf4], R95 ;  /* 0x0000f45f0100a387 */ /* 0x0003e20000100600 */
[----:B------:R-:W-:Y:S03]  /*16a70*/  PRMT R135, R91, 0x7610, R135 ;  /* 0x000076105b877816 */ /* 0x000fe60000000087 */
[----:B------:R2:W-:Y:S01]  /*16a80*/  @!P0 STL.S16 [R1+0xf0], R91 ;  /* 0x0000f05b01008387 */ /* 0x0005e20000100600 */
[----:B------:R-:W-:Y:S02]  /*16a90*/  @!P2 PRMT R61, R71, 0x5410, RZ ;  /* 0x00005410473da816 */ /* 0x000fe400000000ff */
[----:B------:R-:W-:Y:S01]  /*16aa0*/  @!P0 PRMT R40, R135, 0x5410, RZ ;  /* 0x0000541087288816 */ /* 0x000fe200000000ff */
[----:B------:R3:W4:Y:S01]  /*16ab0*/  LDL.S16 R143, [R1+0xec] ;  /* 0x0000ec00018f7983 */ /* 0x0007220000100600 */
[----:B------:R-:W-:Y:S01]  /*16ac0*/  ISETP.LE.U32.AND P0, PT, R50, UR15, PT ;  /* 0x0000000f32007c0c */ /* 0x000fe2000bf03070 */
[----:B------:R-:W3:Y:S01]  /*16ad0*/  MUFU.EX2 R71, R208 ;  /* 0x000000d000477308 */ /* 0x000ee20000000800 */
[----:B------:R-:W-:Y:S01]  /*16ae0*/  LOP3.LUT R50, R136, 0xffff, RZ, 0xc0, !PT ;  /* 0x0000ffff88327812 */ /* 0x000fe200078ec0ff */
[----:B------:R3:W4:Y:S03]  /*16af0*/  LDL.S16 R135, [R1+0xe8] ;  /* 0x0000e80001877983 */ /* 0x0007260000100600 */
[----:B------:R-:W-:Y:S01]  /*16b00*/  SHF.R.U32.HI R50, RZ, 0x8, R50 ;  /* 0x00000008ff327819 */ /* 0x000fe20000011632 */
[----:B------:R3:W-:Y:S03]  /*16b10*/  STG.E.U16 [R122.64+0x30], R40 ;  /* 0x000030287a007986 */ /* 0x0007e6000c10151c */
[----:B------:R-:W-:Y:S01]  /*16b20*/  LOP3.LUT R50, R50, 0xffff, RZ, 0xc0, !PT ;  /* 0x0000ffff32327812 */ /* 0x000fe200078ec0ff */
[----:B------:R3:W-:Y:S02]  /*16b30*/  STG.E.U16 [R122.64+0x2e], R61 ;  /* 0x00002e3d7a007986 */ /* 0x0007e4000c10151c */
[----:B------:R-:W-:Y:S01]  /*16b40*/  @!P0 HADD2 R138, -R43.H0_H0, -RZ.H0_H0 ;  /* 0xa00000ff2b8a8230 */ /* 0x000fe20000000900 */
[----:B-1----:R-:W-:Y:S04]  /*16b50*/  LOP3.LUT R95, R94, 0xff, RZ, 0xc0, !PT ;  /* 0x000000ff5e5f7812 */ /* 0x002fe800078ec0ff */
[----:B------:R1:W-:Y:S01]  /*16b60*/  @!P0 STL.S16 [R1+0xf8], R138 ;  /* 0x0000f88a01008387 */ /* 0x0003e20000100600 */
[----:B------:R-:W-:Y:S01]  /*16b70*/  ISETP.LE.U32.AND P5, PT, R95, UR15, PT ;  /* 0x0000000f5f007c0c */ /* 0x000fe2000bfa3070 */
[----:B--2---:R-:W-:Y:S04]  /*16b80*/  FADD.FTZ R91, R205, R90 ;  /* 0x0000005acd5b7221 */ /* 0x004fe80000010000 */
[----:B------:R-:W-:Y:S02]  /*16b90*/  FADD.FTZ R90, R204, R91 ;  /* 0x0000005bcc5a7221 */ /* 0x000fe40000010000 */
[----:B---3--:R-:W-:Y:S01]  /*16ba0*/  FADD.FTZ R91, R71, R52 ;  /* 0x00000034475b7221 */ /* 0x008fe20000010000 */
[C---:B------:R-:W-:Y:S03]  /*16bb0*/  F2FP.PACK_AB R71, R134.reuse, R71 ;  /* 0x000000478647723e */ /* 0x040fe600000000ff */
[----:B------:R-:W-:Y:S01]  /*16bc0*/  FADD.FTZ R52, R134, R91 ;  /* 0x0000005b86347221 */ /* 0x000fe20000010000 */
[----:B------:R-:W-:Y:S02]  /*16bd0*/  PRMT R91, R43, 0x5410, R60 ;  /* 0x000054102b5b7816 */ /* 0x000fe4000000003c */
[----:B------:R-:W-:Y:S04]  /*16be0*/  PRMT R40, R138, 0x7610, R40 ;  /* 0x000076108a287816 */ /* 0x000fe80000000028 */
[----:B------:R-:W-:Y:S01]  /*16bf0*/  @!P0 PRMT R43, R40, 0x5410, RZ ;  /* 0x00005410282b8816 */ /* 0x000fe200000000ff */
[----:B------:R2:W3:Y:S01]  /*16c00*/  MUFU.EX2 R61, R128 ;  /* 0x00000080003d7308 */ /* 0x0004e20000000800 */
[----:B------:R-:W-:Y:S02]  /*16c10*/  ISETP.LE.U32.AND P0, PT, R50, UR15, PT ;  /* 0x0000000f32007c0c */ /* 0x000fe4000bf03070 */
[----:B------:R-:W-:Y:S02]  /*16c20*/  LOP3.LUT R40, R158, 0xff, RZ, 0xc0, !PT ;  /* 0x000000ff9e287812 */ /* 0x000fe400078ec0ff */
[----:B------:R-:W-:Y:S02]  /*16c30*/  PRMT R50, R83, 0x7632, R50 ;  /* 0x0000763253327816 */ /* 0x000fe40000000032 */
[----:B------:R-:W-:Y:S02]  /*16c40*/  ISETP.LE.U32.AND P2, PT, R40, UR15, PT ;  /* 0x0000000f28007c0c */ /* 0x000fe4000bf43070 */
[----:B------:R-:W-:Y:S01]  /*16c50*/  LOP3.LUT R40, R94, 0xffff, RZ, 0xc0, !PT ;  /* 0x0000ffff5e287812 */ /* 0x000fe200078ec0ff */
[----:B-1----:R3:W1:Y:S01]  /*16c60*/  MUFU.EX2 R138, R64 ;  /* 0x00000040008a7308 */ /* 0x0026620000000800 */
[----:B--2---:R-:W-:Y:S02]  /*16c70*/  F2FP.PACK_AB R128, R97, R100 ;  /* 0x000000646180723e */ /* 0x004fe400000000ff */
[----:B---3--:R-:W-:Y:S01]  /*16c80*/  F2FP.PACK_AB R64, R74, R61 ;  /* 0x0000003d4a40723e */ /* 0x008fe200000000ff */
[----:B----4-:R-:W-:Y:S06]  /*16c90*/  @!P0 HADD2 R143, -R60.H0_H0, -RZ.H0_H0 ;  /* 0xa00000ff3c8f8230 */ /* 0x010fec0000000900 */
[----:B------:R-:W-:Y:S01]  /*16ca0*/  @!P2 HADD2 R135, -R119.H0_H0, -RZ.H0_H0 ;  /* 0xa00000ff7787a230 */ /* 0x000fe20000000900 */
[----:B------:R-:W-:Y:S01]  /*16cb0*/  PRMT R133, R143, 0x7610, R133 ;  /* 0x000076108f857816 */ /* 0x000fe20000000085 */
[----:B------:R2:W-:Y:S03]  /*16cc0*/  @!P0 STL.S16 [R1+0xec], R143 ;  /* 0x0000ec8f01008387 */ /* 0x0005e60000100600 */
[----:B------:R-:W-:Y:S01]  /*16cd0*/  PRMT R144, R135, 0x7610, R144 ;  /* 0x0000761087907816 */ /* 0x000fe20000000090 */
[----:B------:R3:W4:Y:S01]  /*16ce0*/  LDL.S16 R204, [R1+0xd4] ;  /* 0x0000d40001cc7983 */ /* 0x0007220000100600 */
[----:B------:R-:W-:Y:S01]  /*16cf0*/  @!P0 PRMT R60, R133, 0x5410, RZ ;  /* 0x00005410853c8816 */ /* 0x000fe200000000ff */
[----:B------:R-:W-:Y:S01]  /*16d00*/  FADD.FTZ R133, R202, R65 ;  /* 0x00000041ca857221 */ /* 0x000fe20000010000 */
[C---:B------:R-:W-:Y:S01]  /*16d10*/  F2FP.PACK_AB R65, R130.reuse, R202 ;  /* 0x000000ca8241723e */ /* 0x040fe200000000ff */
[----:B------:R3:W3:Y:S02]  /*16d20*/  LDL.S16 R203, [R1+0xd0] ;  /* 0x0000d00001cb7983 */ /* 0x0006e40000100600 */
[----:B------:R-:W-:Y:S02]  /*16d30*/  FADD.FTZ R130, R130, R133 ;  /* 0x0000008582827221 */ /* 0x000fe40000010000 */
[----:B------:R3:W3:Y:S01]  /*16d40*/  LDL.S16 R155, [R1+0xe0] ;  /* 0x0000e000019b7983 */ /* 0x0006e20000100600 */
[----:B------:R-:W-:Y:S01]  /*16d50*/  FADD.FTZ R133, R201, R90 ;  /* 0x0000005ac9857221 */ /* 0x000fe20000010000 */
[--C-:B------:R-:W-:Y:S02]  /*16d60*/  SHF.R.U32.HI R90, RZ, 0x10, R94.reuse ;  /* 0x00000010ff5a7819 */ /* 0x100fe4000001165e */
[----:B------:R-:W-:Y:S01]  /*16d70*/  SHF.R.U32.HI R94, RZ, 0x18, R94 ;  /* 0x00000018ff5e7819 */ /* 0x000fe2000001165e */
[----:B------:R3:W3:Y:S01]  /*16d80*/  LDL.S16 R151, [R1+0xdc] ;  /* 0x0000dc0001977983 */ /* 0x0006e20000100600 */
[----:B------:R-:W-:Y:S01]  /*16d90*/  LOP3.LUT R90, R90, 0xff, RZ, 0xc0, !PT ;  /* 0x000000ff5a5a7812 */ /* 0x000fe200078ec0ff */
[C---:B-1----:R-:W-:Y:S02]  /*16da0*/  FADD.FTZ R133, R138.reuse, R133 ;  /* 0x000000858a857221 */ /* 0x042fe40000010000 */
[----:B--2---:R1:W2:Y:S04]  /*16db0*/  LDL.S16 R143, [R1+0xbc] ;  /* 0x0000bc00018f7983 */ /* 0x0042a80000100600 */
[----:B------:R1:W-:Y:S04]  /*16dc0*/  @!P2 STL.S16 [R1+0xe8], R135 ;  /* 0x0000e8870100a387 */ /* 0x0003e80000100600 */
[----:B------:R2:W2:Y:S04]  /*16dd0*/  LDL.S16 R150, [R1+0xcc] ;  /* 0x0000cc0001967983 */ /* 0x0004a80000100600 */
[----:B------:R2:W2:Y:S01]  /*16de0*/  LDL.S16 R145, [R1+0xc8] ;  /* 0x0000c80001917983 */ /* 0x0004a20000100600 */
[----:B-1----:R-:W-:Y:S01]  /*16df0*/  FADD.FTZ R135, R61, R132 ;  /* 0x000000843d877221 */ /* 0x002fe20000010000 */
[----:B------:R-:W-:Y:S01]  /*16e00*/  F2FP.PACK_AB R61, R138, R201 ;  /* 0x000000c98a3d723e */ /* 0x000fe200000000ff */
[--C-:B------:R-:W-:Y:S01]  /*16e10*/  FADD.FTZ R132, R100, R52.reuse ;  /* 0x0000003464847221 */ /* 0x100fe20000010000 */
[----:B------:R-:W-:Y:S01]  /*16e20*/  PRMT R52, R81, 0x7632, R52 ;  /* 0x0000763251347816 */ /* 0x000fe20000000034 */
[----:B------:R-:W-:Y:S01]  /*16e30*/  FADD.FTZ R134, R74, R135 ;  /* 0x000000874a867221 */ /* 0x000fe20000010000 */
[----:B------:R-:W-:Y:S01]  /*16e40*/  SHF.R.U32.HI R74, RZ, 0x8, R40 ;  /* 0x00000008ff4a7819 */ /* 0x000fe20000011628 */
[----:B------:R-:W-:Y:S01]  /*16e50*/  FADD.FTZ R132, R97, R132 ;  /* 0x0000008461847221 */ /* 0x000fe20000010000 */
[----:B------:R-:W-:Y:S02]  /*16e60*/  LOP3.LUT R97, R158, 0xffff, RZ, 0xc0, !PT ;  /* 0x0000ffff9e617812 */ /* 0x000fe400078ec0ff */
[----:B------:R-:W-:Y:S02]  /*16e70*/  LOP3.LUT R74, R74, 0xffff, RZ, 0xc0, !PT ;  /* 0x0000ffff4a4a7812 */ /* 0x000fe400078ec0ff */
[----:B------:R-:W-:Y:S02]  /*16e80*/  SHF.R.U32.HI R97, RZ, 0x8, R97 ;  /* 0x00000008ff617819 */ /* 0x000fe40000011661 */
[----:B------:R-:W-:Y:S02]  /*16e90*/  ISETP.LE.U32.AND P0, PT, R74, UR15, PT ;  /* 0x0000000f4a007c0c */ /* 0x000fe4000bf03070 */
[----:B------:R-:W-:Y:S02]  /*16ea0*/  PRMT R74, R119, 0x7632, R74 ;  /* 0x00007632774a7816 */ /* 0x000fe4000000004a */
[----:B------:R-:W-:Y:S02]  /*16eb0*/  LOP3.LUT R97, R97, 0xffff, RZ, 0xc0, !PT ;  /* 0x0000ffff61617812 */ /* 0x000fe400078ec0ff */
[----:B------:R-:W-:Y:S02]  /*16ec0*/  PRMT R40, R57, 0x7632, R40 ;  /* 0x0000763239287816 */ /* 0x000fe40000000028 */
[----:B------:R-:W-:Y:S05]  /*16ed0*/  PRMT R100, R83, 0x5410, R50 ;  /* 0x0000541053647816 */ /* 0x000fea0000000032 */
[----:B------:R-:W-:Y:S01]  /*16ee0*/  @P0 LOP3.LUT R214, R214, 0x200, RZ, 0xfc, !PT ;  /* 0x00000200d6d60812 */ /* 0x000fe200078efcff */
[----:B----4-:R-:W-:Y:S02]  /*16ef0*/  @!P1 HADD2 R204, -R83.H0_H0, -RZ.H0_H0 ;  /* 0xa00000ff53cc9230 */ /* 0x010fe40000000900 */
[----:B---3--:R-:W-:Y:S03]  /*16f00*/  @!P3 HADD2 R203, -R50.H0_H0, -RZ.H0_H0 ;  /* 0xa00000ff32cbb230 */ /* 0x008fe60000000900 */
[----:B------:R-:W-:Y:S01]  /*16f10*/  PRMT R142, R204, 0x7610, R142 ;  /* 0x00007610cc8e7816 */ /* 0x000fe2000000008e */
[----:B------:R-:W-:Y:S01]  /*16f20*/  @!P1 STL.S16 [R1+0xd4], R204 ;  /* 0x0000d4cc01009387 */ /* 0x000fe20000100600 */
[----:B------:R-:W-:Y:S01]  /*16f30*/  @!P6 HADD2 R155, -R81.H0_H0, -RZ.H0_H0 ;  /* 0xa00000ff519be230 */ /* 0x000fe20000000900 */
[----:B------:R-:W-:Y:S02]  /*16f40*/  PRMT R135, R203, 0x7610, R135 ;  /* 0x00007610cb877816 */ /* 0x000fe40000000087 */
[----:B------:R-:W-:Y:S01]  /*16f50*/  @!P3 STL.S16 [R1+0xd0], R203 ;  /* 0x0000d0cb0100b387 */ /* 0x000fe20000100600 */
[----:B------:R-:W-:Y:S02]  /*16f60*/  @!P1 PRMT R83, R142, 0x5410, RZ ;  /* 0x000054108e539816 */ /* 0x000fe400000000ff */
[----:B------:R-:W-:Y:S01]  /*16f70*/  @!P3 PRMT R50, R135, 0x5410, RZ ;  /* 0x000054108732b816 */ /* 0x000fe200000000ff */
[----:B------:R-:W-:Y:S01]  /*16f80*/  @!P4 HADD2 R151, -R52.H0_H0, -RZ.H0_H0 ;  /* 0xa00000ff3497c230 */ /* 0x000fe20000000900 */
[----:B------:R-:W-:Y:S01]  /*16f90*/  PRMT R141, R155, 0x7610, R141 ;  /* 0x000076109b8d7816 */ /* 0x000fe2000000008d */
[----:B------:R-:W-:Y:S03]  /*16fa0*/  @!P6 STL.S16 [R1+0xe0], R155 ;  /* 0x0000e09b0100e387 */ /* 0x000fe60000100600 */
[----:B------:R-:W-:Y:S01]  /*16fb0*/  PRMT R140, R151, 0x7610, R140 ;  /* 0x00007610978c7816 */ /* 0x000fe2000000008c */
[----:B------:R-:W-:Y:S04]  /*16fc0*/  @!P4 STL.S16 [R1+0xdc], R151 ;  /* 0x0000dc970100c387 */ /* 0x000fe80000100600 */
[----:B------:R1:W-:Y:S04]  /*16fd0*/  STG.E.U16 [R120.64+0x32], R50 ;  /* 0x0000323278007986 */ /* 0x0003e8000c10151c */
[----:B------:R3:W-:Y:S01]  /*16fe0*/  STG.E.U16 [R120.64+0x30], R83 ;  /* 0x0000305378007986 */ /* 0x0007e2000c10151c */
[----:B--2---:R-:W-:Y:S03]  /*16ff0*/  @!P5 HADD2 R150, -R57.H0_H0, -RZ.H0_H0 ;  /* 0xa00000ff3996d230 */ /* 0x004fe60000000900 */
[----:B------:R-:W-:Y:S01]  /*17000*/  STG.E.U16 [R206.64+0x40], R59 ;  /* 0x0000403bce007986 */ /* 0x000fe2000c10151c */
[----:B------:R-:W-:Y:S01]  /*17010*/  @!P0 HADD2 R145, -R40.H0_H0, -RZ.H0_H0 ;  /* 0xa00000ff28918230 */ /* 0x000fe20000000900 */
[----:B------:R-:W-:Y:S02]  /*17020*/  PRMT R138, R150, 0x7610, R138 ;  /* 0x00007610968a7816 */ /* 0x000fe4000000008a */
[----:B------:R-:W-:Y:S01]  /*17030*/  @!P5 STL.S16 [R1+0xcc], R150 ;  /* 0x0000cc960100d387 */ /* 0x000fe20000100600 */
[----:B------:R-:W-:Y:S02]  /*17040*/  ISETP.LE.U32.AND P5, PT, R90, UR15, PT ;  /* 0x0000000f5a007c0c */ /* 0x000fe4000bfa3070 */
[----:B------:R-:W-:Y:S01]  /*17050*/  PRMT R90, R119, 0x5410, R74 ;  /* 0x00005410775a7816 */ /* 0x000fe2000000004a */
[----:B------:R-:W-:Y:S01]  /*17060*/  @!P0 STL.S16 [R1+0xc8], R145 ;  /* 0x0000c89101008387 */ /* 0x000fe20000100600 */
[----:B------:R-:W-:Y:S02]  /*17070*/  @!P2 PRMT R119, R144, 0x5410, RZ ;  /* 0x000054109077a816 */ /* 0x000fe400000000ff */
[----:B------:R-:W-:Y:S01]  /*17080*/  ISETP.LE.U32.AND P2, PT, R97, UR15, PT ;  /* 0x0000000f61007c0c */ /* 0x000fe2000bf43070 */
[----:B------:R2:W-:Y:S01]  /*17090*/  STG.E.U16 [R206.64+0x42], R42 ;  /* 0x0000422ace007986 */ /* 0x0005e2000c10151c */
[----:B------:R-:W-:Y:S02]  /*170a0*/  ISETP.LE.U32.AND P0, PT, R95, UR15, PT ;  /* 0x0000000f5f007c0c */ /* 0x000fe4000bf03070 */
[----:B------:R-:W-:Y:S02]  /*170b0*/  PRMT R95, R57, 0x5410, R40 ;  /* 0x00005410395f7816 */ /* 0x000fe40000000028 */
[----:B------:R-:W-:Y:S01]  /*170c0*/  PRMT R137, R145, 0x7610, R137 ;  /* 0x0000761091897816 */ /* 0x000fe20000000089 */
[----:B-1----:R-:W-:Y:S01]  /*170d0*/  FADD.FTZ R50, R200, R130 ;  /* 0x00000082c8327221 */ /* 0x002fe20000010000 */
[----:B------:R-:W-:Y:S02]  /*170e0*/  F2FP.PACK_AB R130, R129, R200 ;  /* 0x000000c88182723e */ /* 0x000fe400000000ff */
[----:B---3--:R-:W-:Y:S03]  /*170f0*/  LOP3.LUT R83, R176, 0xffff, RZ, 0xc0, !PT ;  /* 0x0000ffffb0537812 */ /* 0x008fe600078ec0ff */
[----:B------:R-:W-:Y:S02]  /*17100*/  @!P2 HADD2 R143, -R74.H0_H0, -RZ.H0_H0 ;  /* 0xa00000ff4a8fa230 */ /* 0x000fe40000000900 */
[----:B------:R-:W-:Y:S02]  /*17110*/  @!P0 PRMT R57, R138, 0x5410, RZ ;  /* 0x000054108a398816 */ /* 0x000fe400000000ff */
[----:B------:R-:W-:Y:S01]  /*17120*/  LOP3.LUT P0, RZ, R214, 0x200, RZ, 0xc0, !PT ;  /* 0x00000200d6ff7812 */ /* 0x000fe2000780c0ff */
[----:B------:R-:W-:Y:S01]  /*17130*/  @!P2 STL.S16 [R1+0xbc], R143 ;  /* 0x0000bc8f0100a387 */ /* 0x000fe20000100600 */
[----:B------:R-:W-:Y:S02]  /*17140*/  PRMT R97, R143, 0x7610, R97 ;  /* 0x000076108f617816 */ /* 0x000fe40000000061 */
[----:B------:R-:W-:Y:S01]  /*17150*/  SHF.R.U32.HI R83, RZ, 0x8, R83 ;  /* 0x00000008ff537819 */ /* 0x000fe20000011653 */
[----:B------:R1:W3:Y:S01]  /*17160*/  LDL.S16 R135, [R1+0xa4] ;  /* 0x0000a40001877983 */ /* 0x0002e20000100600 */
[----:B------:R-:W-:Y:S02]  /*17170*/  @!P2 PRMT R74, R97, 0x5410, RZ ;  /* 0x00005410614aa816 */ /* 0x000fe400000000ff */
[----:B------:R-:W-:Y:S02]  /*17180*/  ISETP.LE.U32.AND P2, PT, R94, UR15, PT ;  /* 0x0000000f5e007c0c */ /* 0x000fe4000bf43070 */
[----:B------:R-:W-:Y:S01]  /*17190*/  SHF.R.U32.HI R94, RZ, 0x10, R166 ;  /* 0x00000010ff5e7819 */ /* 0x000fe200000116a6 */
[----:B--2---:R-:W-:Y:S01]  /*171a0*/  FADD.FTZ R42, R198, R133 ;  /* 0x00000085c62a7221 */ /* 0x004fe20000010000 */
[----:B------:R-:W-:Y:S01]  /*171b0*/  PRMT R97, R81, 0x5410, R52 ;  /* 0x0000541051617816 */ /* 0x000fe20000000034 */
[----:B------:R-:W-:Y:S01]  /*171c0*/  MUFU.EX2 R133, R118 ;  /* 0x0000007600857308 */ /* 0x000fe20000000800 */
[----:B------:R-:W-:Y:S01]  /*171d0*/  @!P4 PRMT R52, R140, 0x5410, RZ ;  /* 0x000054108c34c816 */ /* 0x000fe200000000ff */
[----:B------:R-:W-:Y:S01]  /*171e0*/  FADD.FTZ R42, R197, R42 ;  /* 0x0000002ac52a7221 */ /* 0x000fe20000010000 */
[----:B------:R-:W-:Y:S02]  /*171f0*/  LOP3.LUT R94, R94, 0xff, RZ, 0xc0, !PT ;  /* 0x000000ff5e5e7812 */ /* 0x000fe400078ec0ff */
[----:B------:R-:W-:Y:S01]  /*17200*/  @!P6 PRMT R81, R141, 0x5410, RZ ;  /* 0x000054108d51e816 */ /* 0x000fe200000000ff */
[----:B------:R-:W-:Y:S01]  /*17210*/  STG.E.U16 [R186.64+0x42], R52 ;  /* 0x00004234ba007986 */ /* 0x000fe2000c10151c */
[----:B------:R-:W-:Y:S02]  /*17220*/  ISETP.LE.U32.AND P1, PT, R94, UR15, PT ;  /* 0x0000000f5e007c0c */ /* 0x000fe4000bf23070 */
[----:B------:R-:W-:Y:S01]  /*17230*/  SHF.R.U32.HI R94, RZ, 0x18, R166 ;  /* 0x00000018ff5e7819 */ /* 0x000fe200000116a6 */
[----:B------:R-:W-:Y:S01]  /*17240*/  STG.E.U16 [R186.64+0x40], R81 ;  /* 0x00004051ba007986 */ /* 0x000fe2000c10151c */
[----:B------:R-:W-:Y:S01]  /*17250*/  LOP3.LUT R83, R83, 0xffff, RZ, 0xc0, !PT ;  /* 0x0000ffff53537812 */ /* 0x000fe200078ec0ff */
[----:B------:R-:W2:Y:S01]  /*17260*/  MUFU.EX2 R140, R131 ;  /* 0x00000083008c7308 */ /* 0x000ea20000000800 */
[----:B------:R-:W-:Y:S01]  /*17270*/  ISETP.LE.U32.AND P3, PT, R94, UR15, PT ;  /* 0x0000000f5e007c0c */ /* 0x000fe2000bf63070 */
[----:B------:R-:W-:Y:S01]  /*17280*/  STG.E.U16 [R122.64+0x3e], R57 ;  /* 0x00003e397a007986 */ /* 0x000fe2000c10151c */
[----:B------:R-:W-:Y:S02]  /*17290*/  LOP3.LUT R94, R176, 0xff, RZ, 0xc0, !PT ;  /* 0x000000ffb05e7812 */ /* 0x000fe400078ec0ff */
[----:B------:R-:W-:Y:S01]  /*172a0*/  ISETP.LE.U32.AND P4, PT, R83, UR15, PT ;  /* 0x0000000f53007c0c */ /* 0x000fe2000bf83070 */
[--C-:B------:R-:W-:Y:S01]  /*172b0*/  FADD.FTZ R83, R129, R50.reuse ;  /* 0x0000003281537221 */ /* 0x100fe20000010000 */
[----:B------:R-:W-:Y:S02]  /*172c0*/  ISETP.LE.U32.AND P6, PT, R94, UR15, PT ;  /* 0x0000000f5e007c0c */ /* 0x000fe4000bfc3070 */
[----:B------:R-:W-:Y:S02]  /*172d0*/  PRMT R50, R73, 0x7632, R50 ;  /* 0x0000763249327816 */ /* 0x000fe40000000032 */
[----:B------:R-:W-:Y:S02]  /*172e0*/  SHF.R.U32.HI R94, RZ, 0x18, R176 ;  /* 0x00000018ff5e7819 */ /* 0x000fe400000116b0 */
[----:B------:R-:W-:Y:S02]  /*172f0*/  @!P0 PRMT R40, R137, 0x5410, RZ ;  /* 0x0000541089288816 */ /* 0x000fe400000000ff */
[----:B------:R-:W-:Y:S02]  /*17300*/  ISETP.LE.U32.AND P0, PT, R94, UR15, PT ;  /* 0x0000000f5e007c0c */ /* 0x000fe4000bf03070 */
[----:B------:R-:W-:Y:S01]  /*17310*/  PRMT R94, R73, 0x5410, R50 ;  /* 0x00005410495e7816 */ /* 0x000fe20000000032 */
[----:B------:R-:W-:Y:S01]  /*17320*/  STG.E.U16 [R122.64+0x40], R40 ;  /* 0x000040287a007986 */ /* 0x000fe2000c10151c */
[----:B------:R-:W-:Y:S02]  /*17330*/  F2FP.PACK_AB R129, R124, R125 ;  /* 0x0000007d7c81723e */ /* 0x000fe400000000ff */
[----:B------:R-:W-:Y:S02]  /*17340*/  LOP3.LUT R214, R214, 0xffffff7f, RZ, 0xc0, !PT ;  /* 0xffffff7fd6d67812 */ /* 0x000fe400078ec0ff */
[----:B--2---:R-:W-:Y:S01]  /*17350*/  F2FP.PACK_AB R118, R133, R140 ;  /* 0x0000008c8576723e */ /* 0x004fe200000000ff */
[----:B------:R-:W-:Y:S01]  /*17360*/  FADD.FTZ R131, R199, R132 ;  /* 0x00000084c7837221 */ /* 0x000fe20000010000 */
[----:B---3--:R-:W-:Y:S05]  /*17370*/  @!P5 HADD2 R135, -R73.H0_H0, -RZ.H0_H0 ;  /* 0xa00000ff4987d230 */ /* 0x008fea0000000900 */
[----:B------:R-:W-:Y:S01]  /*17380*/  PRMT R59, R135, 0x7610, R59 ;  /* 0x00007610873b7816 */ /* 0x000fe2000000003b */
[----:B------:R2:W-:Y:S03]  /*17390*/  @!P5 STL.S16 [R1+0xa4], R135 ;  /* 0x0000a4870100d387 */ /* 0x0005e60000100600 */
[----:B------:R-:W-:Y:S01]  /*173a0*/  @!P5 PRMT R73, R59, 0x5410, RZ ;  /* 0x000054103b49d816 */ /* 0x000fe200000000ff */
[----:B------:R1:W3:Y:S01]  /*173b0*/  LDL.S16 R204, [R1+0xc4] ;  /* 0x0000c40001cc7983 */ /* 0x0002e20000100600 */
[----:B------:R-:W-:Y:S03]  /*173c0*/  FADD.FTZ R59, R125, R134 ;  /* 0x000000867d3b7221 */ /* 0x000fe60000010000 */
[----:B------:R1:W4:Y:S01]  /*173d0*/  LDL.S16 R203, [R1+0xd8] ;  /* 0x0000d80001cb7983 */ /* 0x0003220000100600 */
[----:B------:R-:W-:Y:S01]  /*173e0*/  FADD.FTZ R138, R124, R59 ;  /* 0x0000003b7c8a7221 */ /* 0x000fe20000010000 */
[----:B------:R-:W-:Y:S02]  /*173f0*/  F2FP.PACK_AB R59, R197, R198 ;  /* 0x000000c6c53b723e */ /* 0x000fe400000000ff */
[----:B------:R1:W4:Y:S04]  /*17400*/  LDL.S16 R202, [R1+0xb0] ;  /* 0x0000b00001ca7983 */ /* 0x0003280000100600 */
[----:B------:R1:W4:Y:S04]  /*17410*/  LDL.S16 R201, [R1+0xac] ;  /* 0x0000ac0001c97983 */ /* 0x0003280000100600 */
[----:B------:R1:W4:Y:S04]  /*17420*/  LDL.S16 R200, [R1+0xb8] ;  /* 0x0000b80001c87983 */ /* 0x0003280000100600 */
[----:B------:R1:W4:Y:S01]  /*17430*/  LDL.S16 R155, [R1+0xb4] ;  /* 0x0000b400019b7983 */ /* 0x0003220000100600 */
[----:B--2---:R-:W-:Y:S03]  /*17440*/  IMAD.U32 R135, RZ, RZ, UR19 ;  /* 0x00000013ff877e24 */ /* 0x004fe6000f8e00ff */
[----:B------:R2:W-:Y:S02]  /*17450*/  STG.E.U16 [R120.64+0x40], R73 ;  /* 0x0000404978007986 */ /* 0x0005e4000c10151c */
[----:B------:R-:W-:Y:S05]  /*17460*/  LOP3.LUT R135, R157, UR17, R135, 0x96, !PT ;  /* 0x000000119d877c12 */ /* 0x000fea000f8e9687 */
[----:B------:R-:W-:Y:S05]  /*17470*/  IMAD.WIDE.U32 R134, R135, -0x326172a9, RZ ;  /* 0xcd9e8d5787867825 */ /* 0x000fea00078e00ff */
[----:B------:R-:W-:Y:S02]  /*17480*/  LOP3.LUT R124, R135, UR7, R212, 0x96, !PT ;  /* 0x00000007877c7c12 */ /* 0x000fe4000f8e96d4 */
[--C-:B------:R-:W-:Y:S02]  /*17490*/  LOP3.LUT R125, R185, UR26, R134.reuse, 0x96, !PT ;  /* 0x0000001ab97d7c12 */ /* 0x100fe4000f8e9686 */
[----:B------:R-:W-:Y:S01]  /*174a0*/  LOP3.LUT R134, R149, UR26, R134, 0x96, !PT ;  /* 0x0000001a95867c12 */ /* 0x000fe2000f8e9686 */
[----:B------:R-:W-:Y:S04]  /*174b0*/  IMAD.WIDE.U32 R142, R124, -0x2daee0ad, RZ ;  /* 0xd2511f537c8e7825 */ /* 0x000fe800078e00ff */
[----:B------:R-:W-:Y:S01]  /*174c0*/  IMAD.WIDE.U32 R144, R125, -0x2daee0ad, RZ ;  /* 0xd2511f537d907825 */ /* 0x000fe200078e00ff */
[----:B------:R-:W-:Y:S02]  /*174d0*/  LOP3.LUT R52, R143, UR25, R170, 0x96, !PT ;  /* 0x000000198f347c12 */ /* 0x000fe4000f8e96aa */
[C---:B------:R-:W-:Y:S01]  /*174e0*/  F2FP.PACK_AB R125, R116.reuse, R199 ;  /* 0x000000c7747d723e */ /* 0x040fe200000000ff */
[----:B------:R-:W-:Y:S01]  /*174f0*/  FADD.FTZ R124, R116, R131 ;  /* 0x00000083747c7221 */ /* 0x000fe20000010000 */
[----:B------:R-:W-:Y:S01]  /*17500*/  LOP3.LUT R81, R145, UR23, R142, 0x96, !PT ;  /* 0x0000001791517c12 */ /* 0x000fe2000f8e968e */
[----:B------:R-:W-:Y:S01]  /*17510*/  IMAD.WIDE.U32 R142, R52, -0x326172a9, RZ ;  /* 0xcd9e8d57348e7825 */ /* 0x000fe200078e00ff */
[----:B------:R-:W1:Y:S03]  /*17520*/  MUFU.EX2 R131, R179 ;  /* 0x000000b300837308 */ /* 0x000e660000000800 */
[----:B------:R-:W-:Y:S01]  /*17530*/  FADD.FTZ R52, R140, R83 ;  /* 0x000000538c347221 */ /* 0x000fe20000010000 */
[----:B------:R-:W-:Y:S03]  /*17540*/  LOP3.LUT R116, R143, UR24, R184, 0x96, !PT ;  /* 0x000000188f747c12 */ /* 0x000fe6000f8e96b8 */
[----:B------:R-:W-:Y:S02]  /*17550*/  FADD.FTZ R52, R133, R52 ;  /* 0x0000003485347221 */ /* 0x000fe40000010000 */
[----:B------:R-:W-:Y:S01]  /*17560*/  IMAD.WIDE.U32 R150, R116, -0x2daee0ad, RZ ;  /* 0xd2511f5374967825 */ /* 0x000fe200078e00ff */
[----:B------:R-:W-:Y:S04]  /*17570*/  F2FP.PACK_AB R116, R114, R115 ;  /* 0x000000737274723e */ /* 0x000fe800000000ff */
[----:B------:R-:W-:Y:S01]  /*17580*/  LOP3.LUT R140, R151, UR14, R144, 0x96, !PT ;  /* 0x0000000e978c7c12 */ /* 0x000fe2000f8e9690 */
[----:B------:R-:W-:Y:S04]  /*17590*/  IMAD.WIDE.U32 R144, R81, -0x326172a9, RZ ;  /* 0xcd9e8d5751907825 */ /* 0x000fe800078e00ff */
[----:B------:R-:W-:Y:S01]  /*175a0*/  IMAD.WIDE.U32 R140, R140, -0x326172a9, RZ ;  /* 0xcd9e8d578c8c7825 */ /* 0x000fe200078e00ff */
[----:B------:R-:W-:Y:S03]  /*175b0*/  LOP3.LUT R132, R145, UR21, R142, 0x96, !PT ;  /* 0x0000001591847c12 */ /* 0x000fe6000f8e968e */
[----:B------:R-:W-:Y:S01]  /*175c0*/  FADD.FTZ R81, R115, R138 ;  /* 0x0000008a73517221 */ /* 0x000fe20000010000 */
[----:B------:R-:W-:Y:S01]  /*175d0*/  SHF.R.U32.HI R138, RZ, 0x18, R136 ;  /* 0x00000018ff8a7819 */ /* 0x000fe20000011688 */
[----:B------:R-:W-:Y:S01]  /*175e0*/  IMAD.WIDE.U32 R132, R132, -0x2daee0ad, RZ ;  /* 0xd2511f5384847825 */ /* 0x000fe200078e00ff */
[----:B------:R-:W-:Y:S03]  /*175f0*/  LOP3.LUT R137, R141, UR13, R144, 0x96, !PT ;  /* 0x0000000d8d897c12 */ /* 0x000fe6000f8e9690 */
[----:B------:R-:W-:Y:S01]  /*17600*/  FADD.FTZ R81, R114, R81 ;  /* 0x0000005172517221 */ /* 0x000fe20000010000 */
[----:B------:R-:W-:Y:S02]  /*17610*/  LOP3.LUT R142, R133, UR5, R150, 0x96, !PT ;  /* 0x00000005858e7c12 */ /* 0x000fe4000f8e9696 */
[----:B------:R-:W-:Y:S03]  /*17620*/  F2FP.PACK_AB R114, R92, R93 ;  /* 0x0000005d5c72723e */ /* 0x000fe600000000ff */
[----:B------:R-:W-:Y:S05]  /*17630*/  IMAD.WIDE.U32 R142, R142, -0x326172a9, RZ ;  /* 0xcd9e8d578e8e7825 */ /* 0x000fea00078e00ff */
[----:B------:R-:W-:Y:S04]  /*17640*/  LOP3.LUT R133, R143, UR16, R140, 0x96, !PT ;  /* 0x000000108f857c12 */ /* 0x000fe8000f8e968c */
[----:B------:R-:W-:Y:S04]  /*17650*/  LOP3.LUT R40, R133, 0xff, RZ, 0xc0, !PT ;  /* 0x000000ff85287812 */ /* 0x000fe800078ec0ff */
[----:B------:R-:W-:Y:S02]  /*17660*/  ISETP.LE.U32.AND P5, PT, R40, UR15, PT ;  /* 0x0000000f28007c0c */ /* 0x000fe4000bfa3070 */
[----:B------:R-:W-:Y:S01]  /*17670*/  PRMT R40, R51, 0x7632, R40 ;  /* 0x0000763233287816 */ /* 0x000fe20000000028 */
[----:B---3--:R-:W-:Y:S10]  /*17680*/  @!P2 HADD2 R204, -R50.H0_H0, -RZ.H0_H0 ;  /* 0xa00000ff32cca230 */ /* 0x008ff40000000900 */
[----:B----4-:R-:W-:Y:S01]  /*17690*/  @!P5 HADD2 R203, -R75.H0_H0, -RZ.H0_H0 ;  /* 0xa00000ff4bcbd230 */ /* 0x010fe20000000900 */
[----:B------:R-:W-:Y:S01]  /*176a0*/  PRMT R57, R204, 0x7610, R57 ;  /* 0x00007610cc397816 */ /* 0x000fe20000000039 */
[----:B------:R-:W-:Y:S01]  /*176b0*/  @!P2 STL.S16 [R1+0xc4], R204 ;  /* 0x0000c4cc0100a387 */ /* 0x000fe20000100600 */
[----:B------:R-:W-:Y:S02]  /*176c0*/  @!P1 HADD2 R202, -R53.H0_H0, -RZ.H0_H0 ;  /* 0xa00000ff35ca9230 */ /* 0x000fe40000000900 */
[----:B------:R-:W-:Y:S01]  /*176d0*/  @!P2 PRMT R50, R57, 0x5410, RZ ;  /* 0x000054103932a816 */ /* 0x000fe200000000ff */
[--C-:B-1----:R-:W-:Y:S01]  /*176e0*/  FADD.FTZ R57, R131, R42.reuse ;  /* 0x0000002a83397221 */ /* 0x102fe20000010000 */
[----:B------:R-:W-:Y:S01]  /*176f0*/  PRMT R42, R53, 0x7632, R42 ;  /* 0x00007632352a7816 */ /* 0x000fe2000000002a */
[----:B------:R-:W-:Y:S01]  /*17700*/  @!P5 STL.S16 [R1+0xd8], R203 ;  /* 0x0000d8cb0100d387 */ /* 0x000fe20000100600 */
[----:B------:R-:W-:Y:S01]  /*17710*/  PRMT R115, R203, 0x7610, R115 ;  /* 0x00007610cb737816 */ /* 0x000fe20000000073 */
[C---:B--2---:R-:W-:Y:S01]  /*17720*/  FADD.FTZ R73, R178.reuse, R57 ;  /* 0x00000039b2497221 */ /* 0x044fe20000010000 */
[----:B------:R-:W-:Y:S01]  /*17730*/  SHF.R.U32.HI R57, RZ, 0x10, R176 ;  /* 0x00000010ff397819 */ /* 0x000fe200000116b0 */
[----:B------:R1:W-:Y:S01]  /*17740*/  STG.E.U16 [R120.64+0x42], R50 ;  /* 0x0000423278007986 */ /* 0x0003e2000c10151c */
[----:B------:R-:W-:Y:S01]  /*17750*/  F2FP.PACK_AB R131, R178, R131 ;  /* 0x00000083b283723e */ /* 0x000fe200000000ff */
[----:B------:R-:W-:Y:S01]  /*17760*/  @!P3 HADD2 R201, -R42.H0_H0, -RZ.H0_H0 ;  /* 0xa00000ff2ac9b230 */ /* 0x000fe20000000900 */
[----:B------:R-:W-:Y:S01]  /*17770*/  LOP3.LUT R57, R57, 0xff, RZ, 0xc0, !PT ;  /* 0x000000ff39397812 */ /* 0x000fe200078ec0ff */
[----:B------:R-:W-:Y:S01]  /*17780*/  @!P1 STL.S16 [R1+0xb0], R202 ;  /* 0x0000b0ca01009387 */ /* 0x000fe20000100600 */
[----:B------:R-:W-:Y:S01]  /*17790*/  PRMT R154, R202, 0x7610, R154 ;  /* 0x00007610ca9a7816 */ /* 0x000fe2000000009a */
[----:B------:R-:W-:Y:S01]  /*177a0*/  @!P6 HADD2 R200, -R51.H0_H0, -RZ.H0_H0 ;  /* 0xa00000ff33c8e230 */ /* 0x000fe20000000900 */
[----:B------:R-:W-:Y:S01]  /*177b0*/  ISETP.LE.U32.AND P2, PT, R57, UR15, PT ;  /* 0x0000000f39007c0c */ /* 0x000fe2000bf43070 */
[----:B------:R-:W-:Y:S01]  /*177c0*/  @!P3 STL.S16 [R1+0xac], R201 ;  /* 0x0000acc90100b387 */ /* 0x000fe20000100600 */
[----:B------:R-:W-:Y:S01]  /*177d0*/  PRMT R151, R201, 0x7610, R151 ;  /* 0x00007610c9977816 */ /* 0x000fe20000000097 */
[----:B------:R-:W-:Y:S01]  /*177e0*/  @!P4 HADD2 R155, -R40.H0_H0, -RZ.H0_H0 ;  /* 0xa00000ff289bc230 */ /* 0x000fe20000000900 */
[----:B------:R-:W-:Y:S01]  /*177f0*/  PRMT R150, R200, 0x7610, R150 ;  /* 0x00007610c8967816 */ /* 0x000fe20000000096 */
[----:B------:R-:W-:Y:S01]  /*17800*/  @!P6 STL.S16 [R1+0xb8], R200 ;  /* 0x0000b8c80100e387 */ /* 0x000fe20000100600 */
[----:B------:R-:W-:Y:S01]  /*17810*/  FADD.FTZ R57, R93, R52 ;  /* 0x000000345d397221 */ /* 0x000fe20000010000 */
[----:B------:R-:W-:Y:S01]  /*17820*/  PRMT R93, R51, 0x5410, R40 ;  /* 0x00005410335d7816 */ /* 0x000fe20000000028 */
[----:B------:R-:W-:Y:S01]  /*17830*/  IMAD.WIDE.U32 R178, R110, -0x2daee0ad, RZ ;  /* 0xd2511f536eb27825 */ /* 0x000fe200078e00ff */
[----:B------:R-:W-:Y:S01]  /*17840*/  PRMT R139, R155, 0x7610, R139 ;  /* 0x000076109b8b7816 */ /* 0x000fe2000000008b */
[----:B------:R-:W-:Y:S01]  /*17850*/  @!P4 STL.S16 [R1+0xb4], R155 ;  /* 0x0000b49b0100c387 */ /* 0x000fe20000100600 */
[----:B------:R-:W-:Y:S01]  /*17860*/  @!P6 PRMT R51, R150, 0x5410, RZ ;  /* 0x000054109633e816 */ /* 0x000fe200000000ff */
[----:B------:R-:W-:Y:S01]  /*17870*/  FADD.FTZ R57, R92, R57 ;  /* 0x000000395c397221 */ /* 0x000fe20000010000 */
[----:B------:R-:W-:Y:S01]  /*17880*/  @!P4 PRMT R40, R139, 0x5410, RZ ;  /* 0x000054108b28c816 */ /* 0x000fe200000000ff */
[----:B------:R2:W3:Y:S01]  /*17890*/  LDL.S16 R197, [R1+0xc0] ;  /* 0x0000c00001c57983 */ /* 0x0004e20000100600 */
[----:B------:R-:W-:Y:S03]  /*178a0*/  LOP3.LUT R52, R179, UR6, R152, 0x96, !PT ;  /* 0x00000006b3347c12 */ /* 0x000fe6000f8e9698 */
[----:B------:R2:W4:Y:S01]  /*178b0*/  LDL.S16 R139, [R1+0xa8] ;  /* 0x0000a800018b7983 */ /* 0x0005220000100600 */
[C---:B-1----:R-:W-:Y:S03]  /*178c0*/  PRMT R50, R75.reuse, 0x7632, R50 ;  /* 0x000076324b327816 */ /* 0x042fe60000000032 */
[----:B------:R1:W-:Y:S01]  /*178d0*/  STG.E.U16 [R206.64+0x50], R55 ;  /* 0x00005037ce007986 */ /* 0x0003e2000c10151c */
[----:B------:R-:W-:Y:S02]  /*178e0*/  PRMT R83, R75, 0x5410, R50 ;  /* 0x000054104b537816 */ /* 0x000fe40000000032 */
[----:B------:R-:W-:Y:S01]  /*178f0*/  @!P5 PRMT R75, R115, 0x5410, RZ ;  /* 0x00005410734bd816 */ /* 0x000fe200000000ff */
[----:B------:R2:W2:Y:S01]  /*17900*/  LDL.S16 R92, [R1+0xa0] ;  /* 0x0000a000015c7983 */ /* 0x0004a20000100600 */
[----:B------:R1:W1:Y:S03]  /*17910*/  MUFU.EX2 R115, R112 ;  /* 0x0000007000737308 */ /* 0x0002660000000800 */
[----:B------:R1:W-:Y:S02]  /*17920*/  STG.E.U16 [R206.64+0x52], R48 ;  /* 0x00005230ce007986 */ /* 0x0003e4000c10151c */
[----:B-1----:R-:W-:Y:S01]  /*17930*/  F2FP.PACK_AB R112, R88, R89 ;  /* 0x000000595870723e */ /* 0x002fe200000000ff */
[----:B------:R-:W-:Y:S01]  /*17940*/  FADD.FTZ R55, R115, R124 ;  /* 0x0000007c73377221 */ /* 0x000fe20000010000 */
[C---:B------:R-:W-:Y:S03]  /*17950*/  F2FP.PACK_AB R115, R96.reuse, R115 ;  /* 0x000000736073723e */ /* 0x040fe600000000ff */
[----:B------:R-:W1:Y:S01]  /*17960*/  MUFU.EX2 R124, R195 ;  /* 0x000000c3007c7308 */ /* 0x000e620000000800 */
[----:B------:R-:W-:Y:S01]  /*17970*/  FADD.FTZ R110, R96, R55 ;  /* 0x00000037606e7221 */ /* 0x000fe20000010000 */
[----:B------:R-:W-:Y:S01]  /*17980*/  LOP3.LUT R48, R52, 0xff, RZ, 0xc0, !PT ;  /* 0x000000ff34307812 */ /* 0x000fe200078ec0ff */
[----:B------:R-:W-:Y:S01]  /*17990*/  FADD.FTZ R55, R89, R81 ;  /* 0x0000005159377221 */ /* 0x000fe20000010000 */
[----:B------:R-:W-:Y:S01]  /*179a0*/  PRMT R96, R53, 0x5410, R42 ;  /* 0x0000541035607816 */ /* 0x000fe2000000002a */
[----:B------:R2:W4:Y:S01]  /*179b0*/  LDL.S16 R81, [R1+0x9c] ;  /* 0x00009c0001517983 */ /* 0x0005220000100600 */
[----:B------:R-:W-:Y:S01]  /*179c0*/  @!P1 PRMT R53, R154, 0x5410, RZ ;  /* 0x000054109a359816 */ /* 0x000fe200000000ff */
[----:B------:R-:W-:Y:S01]  /*179d0*/  FADD.FTZ R55, R88, R55 ;  /* 0x0000003758377221 */ /* 0x000fe20000010000 */
[----:B------:R-:W-:Y:S01]  /*179e0*/  @!P3 PRMT R42, R151, 0x5410, RZ ;  /* 0x00005410972ab816 */ /* 0x000fe200000000ff */
[----:B------:R-:W-:Y:S01]  /*179f0*/  IMAD.WIDE.U32 R150, R134, -0x2daee0ad, RZ ;  /* 0xd2511f5386967825 */ /* 0x000fe200078e00ff */
[----:B------:R-:W-:Y:S01]  /*17a00*/  ISETP.LE.U32.AND P5, PT, R48, UR15, PT ;  /* 0x0000000f30007c0c */ /* 0x000fe2000bfa3070 */
[----:B------:R1:W-:Y:S01]  /*17a10*/  STG.E.U16 [R186.64+0x50], R53 ;  /* 0x00005035ba007986 */ /* 0x0003e2000c10151c */
[----:B------:R-:W-:Y:S01]  /*17a20*/  SHF.R.U32.HI R48, RZ, 0x18, R52 ;  /* 0x00000018ff307819 */ /* 0x000fe20000011634 */
[----:B------:R-:W-:Y:S02]  /*17a30*/  FADD.FTZ R55, R78, R55 ;  /* 0x000000374e377221 */ /* 0x000fe40000010000 */
[----:B------:R-:W-:Y:S01]  /*17a40*/  STG.E.U16 [R186.64+0x52], R42 ;  /* 0x0000522aba007986 */ /* 0x000fe2000c10151c */
[----:B------:R-:W-:Y:S02]  /*17a50*/  ISETP.LE.U32.AND P3, PT, R48, UR15, PT ;  /* 0x0000000f30007c0c */ /* 0x000fe4000bf63070 */
[----:B------:R-:W-:Y:S01]  /*17a60*/  LOP3.LUT R48, R133, 0xffff, RZ, 0xc0, !PT ;  /* 0x0000ffff85307812 */ /* 0x000fe200078ec0ff */
[----:B------:R-:W-:Y:S03]  /*17a70*/  STG.E.U16 [R122.64+0x4e], R51 ;  /* 0x00004e337a007986 */ /* 0x000fe6000c10151c */
[----:B------:R-:W-:Y:S01]  /*17a80*/  SHF.R.U32.HI R48, RZ, 0x8, R48 ;  /* 0x00000008ff307819 */ /* 0x000fe20000011630 */
[----:B------:R1:W-:Y:S01]  /*17a90*/  STG.E.U16 [R122.64+0x50], R40 ;  /* 0x000050287a007986 */ /* 0x0003e2000c10151c */
[----:B------:R-:W-:Y:S01]  /*17aa0*/  @P5 LOP3.LUT R214, R214, 0x80, RZ, 0xfc, !PT ;  /* 0x00000080d6d65812 */ /* 0x000fe200078efcff */
[----:B-1----:R-:W-:Y:S01]  /*17ab0*/  FADD.FTZ R73, R124, R73 ;  /* 0x000000497c497221 */ /* 0x002fe20000010000 */
[----:B------:R-:W-:Y:S02]  /*17ac0*/  LOP3.LUT R48, R48, 0xffff, RZ, 0xc0, !PT ;  /* 0x0000ffff30307812 */ /* 0x000fe400078ec0ff */
[----:B------:R-:W-:Y:S02]  /*17ad0*/  LOP3.LUT R214, R214, 0xfffffeff, RZ, 0xc0, !PT ;  /* 0xfffffeffd6d67812 */ /* 0x000fe400078ec0ff */
[----:B------:R-:W-:Y:S02]  /*17ae0*/  ISETP.LE.U32.AND P4, PT, R48, UR15, PT ;  /* 0x0000000f30007c0c */ /* 0x000fe4000bf83070 */
[----:B------:R-:W-:Y:S02]  /*17af0*/  LOP3.LUT R48, R135, UR7, R220, 0x96, !PT ;  /* 0x0000000787307c12 */ /* 0x000fe4000f8e96dc */
[----:B------:R-:W-:Y:S02]  /*17b00*/  @P3 LOP3.LUT R214, R214, 0x100, RZ, 0xfc, !PT ;  /* 0x00000100d6d63812 */ /* 0x000fe400078efcff */
[----:B------:R-:W-:Y:S01]  /*17b10*/  ISETP.LE.U32.AND P5, PT, R138, UR15, PT ;  /* 0x0000000f8a007c0c */ /* 0x000fe2000bfa3070 */
[----:B------:R-:W-:Y:S01]  /*17b20*/  IMAD.WIDE.U32 R88, R48, -0x2daee0ad, RZ ;  /* 0xd2511f5330587825 */ /* 0x000fe200078e00ff */
[C---:B------:R-:W-:Y:S03]  /*17b30*/  F2FP.PACK_AB R124, R194.reuse, R124 ;  /* 0x0000007cc27c723e */ /* 0x040fe600000000ff */
[----:B------:R-:W-:Y:S01]  /*17b40*/  FADD.FTZ R53, R194, R73 ;  /* 0x00000049c2357221 */ /* 0x000fe20000010000 */
[----:B------:R-:W-:Y:S02]  /*17b50*/  LOP3.LUT R73, R89, UR25, R160, 0x96, !PT ;  /* 0x0000001959497c12 */ /* 0x000fe4000f8e96a0 */
[----:B------:R-:W-:Y:S03]  /*17b60*/  LOP3.LUT R48, R151, UR23, R88, 0x96, !PT ;  /* 0x0000001797307c12 */ /* 0x000fe6000f8e9658 */
[----:B------:R-:W-:Y:S01]  /*17b70*/  IMAD.WIDE.U32 R134, R73, -0x326172a9, RZ ;  /* 0xcd9e8d5749867825 */ /* 0x000fe200078e00ff */
[----:B------:R-:W-:Y:S03]  /*17b80*/  LOP3.LUT R40, R142, 0xff, RZ, 0xc0, !PT ;  /* 0x000000ff8e287812 */ /* 0x000fe600078ec0ff */
[----:B------:R-:W-:Y:S01]  /*17b90*/  IMAD.WIDE.U32 R154, R48, -0x326172a9, RZ ;  /* 0xcd9e8d57309a7825 */ /* 0x000fe200078e00ff */
[----:B------:R-:W-:Y:S02]  /*17ba0*/  LOP3.LUT R73, R135, UR24, R148, 0x96, !PT ;  /* 0x0000001887497c12 */ /* 0x000fe4000f8e9694 */
[----:B------:R-:W-:Y:S02]  /*17bb0*/  PRMT R48, R63, 0x7632, R48 ;  /* 0x000076323f307816 */ /* 0x000fe40000000030 */
[----:B------:R-:W-:Y:S01]  /*17bc0*/  LOP3.LUT R134, R155, UR21, R134, 0x96, !PT ;  /* 0x000000159b867c12 */ /* 0x000fe2000f8e9686 */
[----:B------:R-:W-:Y:S04]  /*17bd0*/  IMAD.WIDE.U32 R88, R73, -0x2daee0ad, RZ ;  /* 0xd2511f5349587825 */ /* 0x000fe800078e00ff */
[----:B------:R-:W-:Y:S01]  /*17be0*/  IMAD.WIDE.U32 R134, R134, -0x2daee0ad, RZ ;  /* 0xd2511f5386867825 */ /* 0x000fe200078e00ff */
[----:B------:R-:W-:Y:S04]  /*17bf0*/  LOP3.LUT R150, R89, UR14, R150, 0x96, !PT ;  /* 0x0000000e59967c12 */ /* 0x000fe8000f8e9696 */
[----:B------:R-:W-:Y:S01]  /*17c00*/  LOP3.LUT R135, R135, UR5, R88, 0x96, !PT ;  /* 0x0000000587877c12 */ /* 0x000fe2000f8e9658 */
[----:B------:R-:W-:Y:S01]  /*17c10*/  IMAD.WIDE.U32 R150, R150, -0x326172a9, RZ ;  /* 0xcd9e8d5796967825 */ /* 0x000fe200078e00ff */
[----:B------:R-:W-:Y:S04]  /*17c20*/  SHF.R.U32.HI R88, RZ, 0x10, R136 ;  /* 0x00000010ff587819 */ /* 0x000fe80000011688 */
[----:B------:R-:W-:Y:S02]  /*17c30*/  LOP3.LUT R88, R88, 0xff, RZ, 0xc0, !PT ;  /* 0x000000ff58587812 */ /* 0x000fe400078ec0ff */
[----:B------:R-:W-:Y:S02]  /*17c40*/  LOP3.LUT R154, R151, UR13, R154, 0x96, !PT ;  /* 0x0000000d979a7c12 */ /* 0x000fe4000f8e969a */
[----:B------:R-:W-:Y:S01]  /*17c50*/  ISETP.LE.U32.AND P3, PT, R88, UR15, PT ;  /* 0x0000000f58007c0c */ /* 0x000fe2000bf63070 */
[----:B---3--:R-:W-:Y:S05]  /*17c60*/  @!P4 HADD2 R197, -R50.H0_H0, -RZ.H0_H0 ;  /* 0xa00000ff32c5c230 */ /* 0x008fea0000000900 */
[----:B------:R-:W-:Y:S01]  /*17c70*/  PRMT R51, R197, 0x7610, R51 ;  /* 0x00007610c5337816 */ /* 0x000fe20000000033 */
[----:B------:R-:W-:Y:S03]  /*17c80*/  @!P4 STL.S16 [R1+0xc0], R197 ;  /* 0x0000c0c50100c387 */ /* 0x000fe60000100600 */
[----:B------:R-:W-:Y:S01]  /*17c90*/  @!P4 PRMT R50, R51, 0x5410, RZ ;  /* 0x000054103332c816 */ /* 0x000fe200000000ff */
[----:B------:R1:W3:Y:S01]  /*17ca0*/  LDL.S16 R198, [R1+0x94] ;  /* 0x0000940001c67983 */ /* 0x0002e20000100600 */
[----:B------:R-:W-:Y:S01]  /*17cb0*/  ISETP.LE.U32.AND P4, PT, R40, UR15, PT ;  /* 0x0000000f28007c0c */ /* 0x000fe2000bf83070 */
[----:B------:R-:W-:Y:S01]  /*17cc0*/  FADD.FTZ R40, R196, R110 ;  /* 0x0000006ec4287221 */ /* 0x000fe20000010000 */
[C---:B------:R-:W-:Y:S01]  /*17cd0*/  F2FP.PACK_AB R110, R165.reuse, R196 ;  /* 0x000000c4a56e723e */ /* 0x040fe200000000ff */
[----:B--2---:R-:W-:Y:S02]  /*17ce0*/  @!P2 HADD2 R92, -R49.H0_H0, -RZ.H0_H0 ;  /* 0xa00000ff315ca230 */ /* 0x004fe40000000900 */
[--C-:B------:R-:W-:Y:S01]  /*17cf0*/  FADD.FTZ R51, R165, R40.reuse ;  /* 0x00000028a5337221 */ /* 0x100fe20000010000 */
[----:B------:R-:W-:Y:S02]  /*17d00*/  PRMT R40, R49, 0x7632, R40 ;  /* 0x0000763231287816 */ /* 0x000fe40000000028 */
[----:B------:R-:W-:Y:S05]  /*17d10*/  PRMT R89, R92, 0x7610, R89 ;  /* 0x000076105c597816 */ /* 0x000fea0000000059 */
[----:B----4-:R-:W-:Y:S05]  /*17d20*/  @!P4 HADD2 R139, -R63.H0_H0, -RZ.H0_H0 ;  /* 0xa00000ff3f8bc230 */ /* 0x010fea0000000900 */
[----:B------:R-:W-:Y:S01]  /*17d30*/  PRMT R42, R139, 0x7610, R42 ;  /* 0x000076108b2a7816 */ /* 0x000fe2000000002a */
[----:B------:R-:W-:Y:S04]  /*17d40*/  @!P4 STL.S16 [R1+0xa8], R139 ;  /* 0x0000a88b0100c387 */ /* 0x000fe80000100600 */
[----:B------:R2:W-:Y:S01]  /*17d50*/  @!P2 STL.S16 [R1+0xa0], R92 ;  /* 0x0000a05c0100a387 */ /* 0x0005e20000100600 */
[----:B------:R-:W-:Y:S05]  /*17d60*/  @!P0 HADD2 R81, -R40.H0_H0, -RZ.H0_H0 ;  /* 0xa00000ff28518230 */ /* 0x000fea0000000900 */
[----:B------:R-:W-:Y:S01]  /*17d70*/  PRMT R136, R81, 0x7610, R136 ;  /* 0x0000761051887816 */ /* 0x000fe20000000088 */
[----:B------:R4:W-:Y:S04]  /*17d80*/  @!P0 STL.S16 [R1+0x9c], R81 ;  /* 0x00009c5101008387 */ /* 0x0009e80000100600 */
[----:B------:R1:W3:Y:S01]  /*17d90*/  LDL.S16 R73, [R1+0x98] ;  /* 0x0000980001497983 */ /* 0x0002e20000100600 */
[----:B--2---:R-:W2:Y:S03]  /*17da0*/  MUFU.EX2 R92, R87 ;  /* 0x00000057005c7308 */ /* 0x004ea60000000800 */
[----:B------:R1:W3:Y:S04]  /*17db0*/  LDL.S16 R195, [R1+0x90] ;  /* 0x0000900001c37983 */ /* 0x0002e80000100600 */
[----:B------:R1:W3:Y:S01]  /*17dc0*/  LDL.S16 R197, [R1+0x8c] ;  /* 0x00008c0001c57983 */ /* 0x0002e20000100600 */
[----:B----4-:R-:W-:Y:S02]  /*17dd0*/  PRMT R81, R63, 0x5410, R48 ;  /* 0x000054103f517816 */ /* 0x010fe40000000030 */
[----:B------:R-:W-:Y:S01]  /*17de0*/  @!P4 PRMT R63, R42, 0x5410, RZ ;  /* 0x000054102a3fc816 */ /* 0x000fe200000000ff */
[----:B--2---:R-:W-:Y:S01]  /*17df0*/  FADD.FTZ R42, R92, R57 ;  /* 0x000000395c2a7221 */ /* 0x004fe20000010000 */
[----:B------:R-:W-:Y:S02]  /*17e00*/  F2FP.PACK_AB R57, R109, R92 ;  /* 0x0000005c6d39723e */ /* 0x000fe400000000ff */
[----:B------:R-:W-:Y:S01]  /*17e10*/  PRMT R92, R49, 0x5410, R40 ;  /* 0x00005410315c7816 */ /* 0x000fe20000000028 */
[----:B------:R-:W-:Y:S01]  /*17e20*/  FADD.FTZ R139, R109, R42 ;  /* 0x0000002a6d8b7221 */ /* 0x000fe20000010000 */
[----:B------:R-:W-:Y:S02]  /*17e30*/  SHF.R.U32.HI R42, RZ, 0x10, R52 ;  /* 0x00000010ff2a7819 */ /* 0x000fe40000011634 */
[----:B------:R-:W-:Y:S01]  /*17e40*/  @!P0 PRMT R40, R136, 0x5410, RZ ;  /* 0x0000541088288816 */ /* 0x000fe200000000ff */
[----:B------:R-:W-:Y:S01]  /*17e50*/  IMAD.WIDE.U32 R136, R137, -0x2daee0ad, RZ ;  /* 0xd2511f5389887825 */ /* 0x000fe200078e00ff */
[----:B------:R-:W-:Y:S02]  /*17e60*/  LOP3.LUT R42, R42, 0xff, RZ, 0xc0, !PT ;  /* 0x000000ff2a2a7812 */ /* 0x000fe400078ec0ff */
[----:B------:R-:W-:Y:S01]  /*17e70*/  F2FP.PACK_AB R109, R62, R78 ;  /* 0x0000004e3e6d723e */ /* 0x000fe200000000ff */
[----:B------:R-:W-:Y:S01]  /*17e80*/  STG.E.U16 [R120.64+0x52], R40 ;  /* 0x0000522878007986 */ /* 0x000fe2000c10151c */
[----:B------:R-:W-:Y:S01]  /*17e90*/  ISETP.LE.U32.AND P1, PT, R42, UR15, PT ;  /* 0x0000000f2a007c0c */ /* 0x000fe2000bf23070 */
[----:B------:R-:W-:Y:S01]  /*17ea0*/  FADD.FTZ R139, R86, R139 ;  /* 0x0000008b568b7221 */ /* 0x000fe20000010000 */
[----:B------:R-:W-:Y:S02]  /*17eb0*/  LOP3.LUT R42, R142, 0xffff, RZ, 0xc0, !PT ;  /* 0x0000ffff8e2a7812 */ /* 0x000fe400078ec0ff */
[----:B------:R-:W-:Y:S02]  /*17ec0*/  LOP3.LUT R78, R137, UR6, R132, 0x96, !PT ;  /* 0x00000006894e7c12 */ /* 0x000fe4000f8e9684 */
[----:B------:R-:W-:Y:S02]  /*17ed0*/  SHF.R.U32.HI R42, RZ, 0x8, R42 ;  /* 0x00000008ff2a7819 */ /* 0x000fe4000001162a */
[----:B------:R-:W-:Y:S01]  /*17ee0*/  @!P2 PRMT R49, R89, 0x5410, RZ ;  /* 0x000054105931a816 */ /* 0x000fe200000000ff */
[----:B------:R-:W-:Y:S01]  /*17ef0*/  FADD.FTZ R89, R62, R55 ;  /* 0x000000373e597221 */ /* 0x000fe20000010000 */
[----:B------:R-:W-:Y:S01]  /*17f00*/  LOP3.LUT R42, R42, 0xffff, RZ, 0xc0, !PT ;  /* 0x0000ffff2a2a7812 */ /* 0x000fe200078ec0ff */
[----:B------:R-:W2:Y:S01]  /*17f10*/  MUFU.EX2 R55, R193 ;  /* 0x000000c100377308 */ /* 0x000ea20000000800 */
[----:B------:R-:W-:Y:S01]  /*17f20*/  LOP3.LUT R52, R52, 0xffff, RZ, 0xc0, !PT ;  /* 0x0000ffff34347812 */ /* 0x000fe200078ec0ff */
[----:B------:R-:W-:Y:S01]  /*17f30*/  STG.E.U16 [R120.64+0x50], R49 ;  /* 0x0000503178007986 */ /* 0x000fe2000c10151c */
[----:B------:R-:W-:Y:S02]  /*17f40*/  ISETP.LE.U32.AND P0, PT, R42, UR15, PT ;  /* 0x0000000f2a007c0c */ /* 0x000fe4000bf03070 */
[----:B------:R-:W-:Y:S01]  /*17f50*/  LOP3.LUT R42, R78, 0xff, RZ, 0xc0, !PT ;  /* 0x000000ff4e2a7812 */ /* 0x000fe200078ec0ff */
[----:B------:R-:W-:Y:S04]  /*17f60*/  STG.E.U16 [R206.64+0x60], R43 ;  /* 0x0000602bce007986 */ /* 0x000fe8000c10151c */
[----:B------:R4:W-:Y:S01]  /*17f70*/  STG.E.U16 [R206.64+0x62], R60 ;  /* 0x0000623cce007986 */ /* 0x0009e2000c10151c */
[----:B--2---:R-:W-:Y:S01]  /*17f80*/  FADD.FTZ R53, R55, R53 ;  /* 0x0000003537357221 */ /* 0x004fe20000010000 */
[----:B------:R-:W-:Y:S02]  /*17f90*/  F2FP.PACK_AB R55, R192, R55 ;  /* 0x00000037c037723e */ /* 0x000fe400000000ff */
[----:B----4-:R-:W-:Y:S04]  /*17fa0*/  SHF.R.U32.HI R60, RZ, 0x10, R178 ;  /* 0x00000010ff3c7819 */ /* 0x010fe800000116b2 */
[----:B------:R-:W-:Y:S01]  /*17fb0*/  LOP3.LUT R60, R60, 0xff, RZ, 0xc0, !PT ;  /* 0x000000ff3c3c7812 */ /* 0x000fe200078ec0ff */
[----:B---3--:R-:W-:Y:S05]  /*17fc0*/  @!P0 HADD2 R198, -R48.H0_H0, -RZ.H0_H0 ;  /* 0xa00000ff30c68230 */ /* 0x008fea0000000900 */
[----:B------:R-:W-:Y:S01]  /*17fd0*/  PRMT R87, R198, 0x7610, R87 ;  /* 0x00007610c6577816 */ /* 0x000fe20000000057 */
[----:B------:R-:W-:Y:S03]  /*17fe0*/  @!P0 STL.S16 [R1+0x94], R198 ;  /* 0x000094c601008387 */ /* 0x000fe60000100600 */
[----:B------:R-:W-:Y:S01]  /*17ff0*/  @!P0 PRMT R48, R87, 0x5410, RZ ;  /* 0x0000541057308816 */ /* 0x000fe200000000ff */
[----:B------:R-:W-:Y:S01]  /*18000*/  FADD.FTZ R87, R192, R53 ;  /* 0x00000035c0577221 */ /* 0x000fe20000010000 */
[----:B------:R-:W-:Y:S01]  /*18010*/  ISETP.LE.U32.AND P0, PT, R42, UR15, PT ;  /* 0x0000000f2a007c0c */ /* 0x000fe2000bf03070 */
[----:B------:R-:W2:Y:S01]  /*18020*/  MUFU.EX2 R53, R66 ;  /* 0x0000004200357308 */ /* 0x000ea20000000800 */
[----:B------:R-:W-:Y:S04]  /*18030*/  LOP3.LUT R42, R78, 0xffff, RZ, 0xc0, !PT ;  /* 0x0000ffff4e2a7812 */ /* 0x000fe800078ec0ff */
[--C-:B------:R-:W-:Y:S02]  /*18040*/  SHF.R.U32.HI R49, RZ, 0x8, R42.reuse ;  /* 0x00000008ff317819 */ /* 0x100fe4000001162a */
[----:B------:R-:W-:Y:S02]  /*18050*/  PRMT R42, R61, 0x7632, R42 ;  /* 0x000076323d2a7816 */ /* 0x000fe4000000002a */
[----:B------:R-:W-:Y:S02]  /*18060*/  LOP3.LUT R40, R49, 0xffff, RZ, 0xc0, !PT ;  /* 0x0000ffff31287812 */ /* 0x000fe400078ec0ff */
[----:B------:R3:W4:Y:S01]  /*18070*/  MUFU.EX2 R49, R56 ;  /* 0x0000003800317308 */ /* 0x0007220000000800 */
[----:B--2---:R-:W-:Y:S01]  /*18080*/  FADD.FTZ R51, R53, R51 ;  /* 0x0000003335337221 */ /* 0x004fe20000010000 */
[C---:B------:R-:W-:Y:S03]  /*18090*/  F2FP.PACK_AB R53, R54.reuse, R53 ;  /* 0x000000353635723e */ /* 0x040fe600000000ff */
[----:B------:R-:W-:Y:S01]  /*180a0*/  FADD.FTZ R66, R54, R51 ;  /* 0x0000003336427221 */ /* 0x000fe20000010000 */
[----:B------:R-:W-:Y:S02]  /*180b0*/  PRMT R54, R79, 0x7632, R54 ;  /* 0x000076324f367816 */ /* 0x000fe40000000036 */
[----:B---3--:R-:W-:Y:S01]  /*180c0*/  PRMT R56, R85, 0x7632, R56 ;  /* 0x0000763255387816 */ /* 0x008fe20000000038 */
[----:B------:R-:W-:Y:S01]  /*180d0*/  @!P0 HADD2 R73, -R61.H0_H0, -RZ.H0_H0 ;  /* 0xa00000ff3d498230 */ /* 0x000fe20000000900 */
[----:B----4-:R-:W-:Y:S01]  /*180e0*/  FADD.FTZ R89, R49, R89 ;  /* 0x0000005931597221 */ /* 0x010fe20000010000 */
[----:B------:R-:W-:Y:S03]  /*180f0*/  F2FP.PACK_AB R49, R58, R49 ;  /* 0x000000313a31723e */ /* 0x000fe600000000ff */
[----:B------:R-:W-:Y:S01]  /*18100*/  PRMT R62, R73, 0x7610, R62 ;  /* 0x00007610493e7816 */ /* 0x000fe2000000003e */
[----:B------:R2:W-:Y:S02]  /*18110*/  @!P0 STL.S16 [R1+0x98], R73 ;  /* 0x0000984901008387 */ /* 0x0005e40000100600 */
[----:B--2---:R-:W-:Y:S02]  /*18120*/  PRMT R73, R61, 0x5410, R42 ;  /* 0x000054103d497816 */ /* 0x004fe4000000002a */
[----:B------:R-:W-:Y:S02]  /*18130*/  @!P0 PRMT R61, R62, 0x5410, RZ ;  /* 0x000054103e3d8816 */ /* 0x000fe400000000ff */
[----:B------:R-:W-:Y:S01]  /*18140*/  ISETP.LE.U32.AND P0, PT, R40, UR15, PT ;  /* 0x0000000f28007c0c */ /* 0x000fe2000bf03070 */
[----:B------:R-:W2:Y:S01]  /*18150*/  MUFU.EX2 R62, R72 ;  /* 0x00000048003e7308 */ /* 0x000ea20000000800 */
[----:B------:R-:W-:Y:S04]  /*18160*/  LOP3.LUT R40, R136, 0xff, RZ, 0xc0, !PT ;  /* 0x000000ff88287812 */ /* 0x000fe800078ec0ff */
[----:B------:R-:W-:Y:S02]  /*18170*/  ISETP.LE.U32.AND P6, PT, R40, UR15, PT ;  /* 0x0000000f28007c0c */ /* 0x000fe4000bfc3070 */
[--C-:B------:R-:W-:Y:S02]  /*18180*/  SHF.R.U32.HI R40, RZ, 0x8, R52.reuse ;  /* 0x00000008ff287819 */ /* 0x100fe40000011634 */
[----:B------:R-:W-:Y:S01]  /*18190*/  PRMT R52, R77, 0x7632, R52 ;  /* 0x000076324d347816 */ /* 0x000fe20000000034 */
[----:B------:R-:W3:Y:S01]  /*181a0*/  MUFU.EX2 R72, R173 ;  /* 0x000000ad00487308 */ /* 0x000ee20000000800 */
[----:B------:R-:W-:Y:S01]  /*181b0*/  LOP3.LUT R40, R40, 0xffff, RZ, 0xc0, !PT ;  /* 0x0000ffff28287812 */ /* 0x000fe200078ec0ff */
[----:B------:R-:W-:Y:S03]  /*181c0*/  @!P0 HADD2 R195, -R42.H0_H0, -RZ.H0_H0 ;  /* 0xa00000ff2ac38230 */ /* 0x000fe60000000900 */
[----:B------:R-:W-:Y:S02]  /*181d0*/  ISETP.LE.U32.AND P4, PT, R40, UR15, PT ;  /* 0x0000000f28007c0c */ /* 0x000fe4000bf83070 */
[----:B------:R-:W-:Y:S01]  /*181e0*/  PRMT R43, R195, 0x7610, R43 ;  /* 0x00007610c32b7816 */ /* 0x000fe2000000002b */
[----:B------:R4:W-:Y:S01]  /*181f0*/  @!P0 STL.S16 [R1+0x90], R195 ;  /* 0x000090c301008387 */ /* 0x0009e20000100600 */
[--C-:B------:R-:W-:Y:S01]  /*18200*/  SHF.R.U32.HI R40, RZ, 0x18, R158.reuse ;  /* 0x00000018ff287819 */ /* 0x100fe2000001169e */
[----:B------:R-:W-:Y:S01]  /*18210*/  @!P6 HADD2 R197, -R59.H0_H0, -RZ.H0_H0 ;  /* 0xa00000ff3bc5e230 */ /* 0x000fe20000000900 */
[----:B------:R-:W-:Y:S02]  /*18220*/  @!P0 PRMT R42, R43, 0x5410, RZ ;  /* 0x000054102b2a8816 */ /* 0x000fe400000000ff */
[----:B------:R-:W-:Y:S02]  /*18230*/  SHF.R.U32.HI R43, RZ, 0x10, R158 ;  /* 0x00000010ff2b7819 */ /* 0x000fe4000001169e */
[----:B------:R-:W-:Y:S02]  /*18240*/  PRMT R196, R197, 0x7610, R196 ;  /* 0x00007610c5c47816 */ /* 0x000fe400000000c4 */
[C---:B--2---:R-:W-:Y:S01]  /*18250*/  F2FP.PACK_AB R51, R62.reuse, R86 ;  /* 0x000000563e33723e */ /* 0x044fe200000000ff */
[----:B------:R-:W-:Y:S01]  /*18260*/  FADD.FTZ R62, R62, R139 ;  /* 0x0000008b3e3e7221 */ /* 0x000fe20000010000 */
[----:B------:R-:W-:Y:S01]  /*18270*/  LOP3.LUT R43, R43, 0xff, RZ, 0xc0, !PT ;  /* 0x000000ff2b2b7812 */ /* 0x000fe200078ec0ff */
[----:B------:R-:W-:Y:S01]  /*18280*/  FADD.FTZ R139, R58, R89 ;  /* 0x000000593a8b7221 */ /* 0x000fe20000010000 */
[----:B------:R-:W-:Y:S01]  /*18290*/  PRMT R58, R41, 0x7632, R58 ;  /* 0x00007632293a7816 */ /* 0x000fe2000000003a */
[----:B------:R-:W2:Y:S01]  /*182a0*/  MUFU.EX2 R89, R172 ;  /* 0x000000ac00597308 */ /* 0x000ea20000000800 */
[----:B------:R-:W-:Y:S01]  /*182b0*/  ISETP.LE.U32.AND P2, PT, R43, UR15, PT ;  /* 0x0000000f2b007c0c */ /* 0x000fe2000bf43070 */
[----:B---3--:R-:W-:Y:S01]  /*182c0*/  FADD.FTZ R86, R72, R87 ;  /* 0x0000005748567221 */ /* 0x008fe20000010000 */
[----:B------:R-:W-:Y:S02]  /*182d0*/  ISETP.LE.U32.AND P0, PT, R40, UR15, PT ;  /* 0x0000000f28007c0c */ /* 0x000fe4000bf03070 */
[----:B------:R-:W-:Y:S02]  /*182e0*/  PRMT R40, R59, 0x7632, R40 ;  /* 0x000076323b287816 */ /* 0x000fe40000000028 */
[----:B------:R-:W-:Y:S01]  /*182f0*/  PRMT R87, R41, 0x5410, R58 ;  /* 0x0000541029577816 */ /* 0x000fe2000000003a */
[----:B----4-:R1:W3:Y:S04]  /*18300*/  LDL.S16 R195, [R1+0x68] ;  /* 0x0000680001c37983 */ /* 0x0102e80000100600 */
[----:B------:R4:W-:Y:S04]  /*18310*/  @!P6 STL.S16 [R1+0x8c], R197 ;  /* 0x00008cc50100e387 */ /* 0x0009e80000100600 */
[----:B------:R1:W3:Y:S04]  /*18320*/  LDL.S16 R204, [R1+0x88] ;  /* 0x0000880001cc7983 */ /* 0x0002e80000100600 */
[----:B------:R1:W3:Y:S01]  /*18330*/  LDL.S16 R203, [R1+0x84] ;  /* 0x0000840001cb7983 */ /* 0x0002e20000100600 */
[C---:B--2---:R-:W-:Y:S01]  /*18340*/  F2FP.PACK_AB R43, R89.reuse, R72 ;  /* 0x00000048592b723e */ /* 0x044fe200000000ff */
[----:B------:R-:W-:Y:S01]  /*18350*/  FADD.FTZ R86, R89, R86 ;  /* 0x0000005659567221 */ /* 0x000fe20000010000 */
[----:B------:R-:W-:Y:S01]  /*18360*/  PRMT R72, R59, 0x5410, R40 ;  /* 0x000054103b487816 */ /* 0x000fe20000000028 */
[----:B------:R1:W2:Y:S01]  /*18370*/  LDL.S16 R202, [R1+0x78] ;  /* 0x0000780001ca7983 */ /* 0x0002a20000100600 */
[----:B------:R-:W-:Y:S02]  /*18380*/  @!P6 PRMT R59, R196, 0x5410, RZ ;  /* 0x00005410c43be816 */ /* 0x000fe400000000ff */
[----:B------:R-:W-:Y:S01]  /*18390*/  PRMT R89, R85, 0x5410, R56 ;  /* 0x0000541055597816 */ /* 0x000fe20000000038 */
[----:B------:R1:W2:Y:S04]  /*183a0*/  LDL.S16 R201, [R1+0x74] ;  /* 0x0000740001c97983 */ /* 0x0002a80000100600 */
[----:B------:R1:W2:Y:S04]  /*183b0*/  LDL.S16 R200, [R1+0x70] ;  /* 0x0000700001c87983 */ /* 0x0002a80000100600 */
[----:B------:R1:W2:Y:S04]  /*183c0*/  LDL.S16 R199, [R1+0x6c] ;  /* 0x00006c0001c77983 */ /* 0x0002a80000100600 */
[----:B------:R1:W2:Y:S04]  /*183d0*/  LDL.S16 R198, [R1+0x80] ;  /* 0x0000800001c67983 */ /* 0x0002a80000100600 */
[----:B----4-:R1:W4:Y:S01]  /*183e0*/  LDL.S16 R197, [R1+0x7c] ;  /* 0x00007c0001c57983 */ /* 0x0103220000100600 */
[----:B---3--:R-:W-:Y:S02]  /*183f0*/  @!P3 HADD2 R204, -R85.H0_H0, -RZ.H0_H0 ;  /* 0xa00000ff55ccb230 */ /* 0x008fe40000000900 */
[----:B------:R-:W-:Y:S03]  /*18400*/  @!P5 HADD2 R203, -R56.H0_H0, -RZ.H0_H0 ;  /* 0xa00000ff38cbd230 */ /* 0x000fe60000000900 */
[----:B------:R-:W-:Y:S01]  /*18410*/  PRMT R194, R204, 0x7610, R194 ;  /* 0x00007610ccc27816 */ /* 0x000fe200000000c2 */
[----:B------:R-:W-:Y:S01]  /*18420*/  @!P3 STL.S16 [R1+0x88], R204 ;  /* 0x000088cc0100b387 */ /* 0x000fe20000100600 */
[C---:B------:R-:W-:Y:S02]  /*18430*/  LOP3.LUT P3, RZ, R214.reuse, 0x100, RZ, 0xc0, !PT ;  /* 0x00000100d6ff7812 */ /* 0x040fe4000786c0ff */
[----:B------:R-:W-:Y:S01]  /*18440*/  PRMT R193, R203, 0x7610, R193 ;  /* 0x00007610cbc17816 */ /* 0x000fe200000000c1 */
[----:B------:R-:W-:Y:S01]  /*18450*/  @!P5 STL.S16 [R1+0x84], R203 ;  /* 0x000084cb0100d387 */ /* 0x000fe20000100600 */
[C---:B------:R-:W-:Y:S01]  /*18460*/  LOP3.LUT P5, RZ, R214.reuse, 0x80, RZ, 0xc0, !PT ;  /* 0x00000080d6ff7812 */ /* 0x040fe200078ac0ff */
[----:B--2---:R-:W-:Y:S01]  /*18470*/  @!P4 HADD2 R201, -R58.H0_H0, -RZ.H0_H0 ;  /* 0xa00000ff3ac9c230 */ /* 0x004fe20000000900 */
[----:B------:R-:W-:Y:S01]  /*18480*/  LOP3.LUT R214, R214, 0xffffffbf, RZ, 0xc0, !PT ;  /* 0xffffffbfd6d67812 */ /* 0x000fe200078ec0ff */
[----:B------:R-:W-:Y:S03]  /*18490*/  @!P1 HADD2 R200, -R79.H0_H0, -RZ.H0_H0 ;  /* 0xa00000ff4fc89230 */ /* 0x000fe60000000900 */
[----:B------:R-:W-:Y:S03]  /*184a0*/  PRMT R173, R201, 0x7610, R173 ;  /* 0x00007610c9ad7816 */ /* 0x000fe600000000ad */
[----:B------:R-:W-:Y:S01]  /*184b0*/  @!P3 HADD2 R199, -R54.H0_H0, -RZ.H0_H0 ;  /* 0xa00000ff36c7b230 */ /* 0x000fe20000000900 */
[----:B------:R-:W-:Y:S02]  /*184c0*/  PRMT R172, R200, 0x7610, R172 ;  /* 0x00007610c8ac7816 */ /* 0x000fe400000000ac */
[----:B------:R-:W-:Y:S01]  /*184d0*/  @!P4 PRMT R58, R173, 0x5410, RZ ;  /* 0x00005410ad3ac816 */ /* 0x000fe200000000ff */
[----:B------:R-:W-:Y:S01]  /*184e0*/  @!P5 HADD2 R202, -R41.H0_H0, -RZ.H0_H0 ;  /* 0xa00000ff29cad230 */ /* 0x000fe20000000900 */
[----:B------:R-:W-:Y:S01]  /*184f0*/  @P5 LOP3.LUT R214, R214, 0x40, RZ, 0xfc, !PT ;  /* 0x00000040d6d65812 */ /* 0x000fe200078efcff */
[----:B------:R-:W-:Y:S01]  /*18500*/  @!P2 HADD2 R198, -R77.H0_H0, -RZ.H0_H0 ;  /* 0xa00000ff4dc6a230 */ /* 0x000fe20000000900 */
[----:B------:R-:W-:Y:S01]  /*18510*/  PRMT R165, R199, 0x7610, R165 ;  /* 0x00007610c7a57816 */ /* 0x000fe200000000a5 */
[----:B----4-:R-:W-:Y:S01]  /*18520*/  @!P0 HADD2 R197, -R52.H0_H0, -RZ.H0_H0 ;  /* 0xa00000ff34c58230 */ /* 0x010fe20000000900 */
[----:B------:R-:W-:Y:S01]  /*18530*/  PRMT R192, R202, 0x7610, R192 ;  /* 0x00007610cac07816 */ /* 0x000fe200000000c0 */
[----:B------:R-:W-:Y:S01]  /*18540*/  @!P5 STL.S16 [R1+0x78], R202 ;  /* 0x000078ca0100d387 */ /* 0x000fe20000100600 */
[----:B------:R-:W-:Y:S02]  /*18550*/  ISETP.LE.U32.AND P5, PT, R88, UR15, PT ;  /* 0x0000000f58007c0c */ /* 0x000fe4000bfa3070 */
[----:B------:R-:W-:Y:S01]  /*18560*/  PRMT R155, R198, 0x7610, R155 ;  /* 0x00007610c69b7816 */ /* 0x000fe2000000009b */
[----:B------:R-:W-:Y:S01]  /*18570*/  @!P4 STL.S16 [R1+0x74], R201 ;  /* 0x000074c90100c387 */ /* 0x000fe20000100600 */
[----:B------:R-:W-:Y:S02]  /*18580*/  PRMT R88, R77, 0x5410, R52 ;  /* 0x000054104d587816 */ /* 0x000fe40000000034 */
[----:B------:R-:W-:Y:S01]  /*18590*/  @!P2 PRMT R77, R155, 0x5410, RZ ;  /* 0x000054109b4da816 */ /* 0x000fe200000000ff */
[----:B------:R-:W-:Y:S01]  /*185a0*/  @!P1 STL.S16 [R1+0x70], R200 ;  /* 0x000070c801009387 */ /* 0x000fe20000100600 */
[----:B------:R-:W-:Y:S03]  /*185b0*/  PRMT R141, R197, 0x7610, R141 ;  /* 0x00007610c58d7816 */ /* 0x000fe6000000008d */
[----:B------:R-:W-:Y:S01]  /*185c0*/  @!P3 STL.S16 [R1+0x6c], R199 ;  /* 0x00006cc70100b387 */ /* 0x000fe20000100600 */
[----:B------:R-:W-:Y:S02]  /*185d0*/  @!P0 PRMT R52, R141, 0x5410, RZ ;  /* 0x000054108d348816 */ /* 0x000fe400000000ff */
[----:B------:R-:W-:Y:S01]  /*185e0*/  @!P5 PRMT R85, R194, 0x5410, RZ ;  /* 0x00005410c255d816 */ /* 0x000fe200000000ff */
[----:B------:R-:W-:Y:S01]  /*185f0*/  @!P2 STL.S16 [R1+0x80], R198 ;  /* 0x000080c60100a387 */ /* 0x000fe20000100600 */
[C---:B------:R-:W-:Y:S02]  /*18600*/  LOP3.LUT P5, RZ, R214.reuse, 0x40, RZ, 0xc0, !PT ;  /* 0x00000040d6ff7812 */ /* 0x040fe400078ac0ff */
[----:B------:R-:W-:Y:S01]  /*18610*/  LOP3.LUT R214, R214, 0xffffffdf, RZ, 0xc0, !PT ;  /* 0xffffffdfd6d67812 */ /* 0x000fe200078ec0ff */
[----:B------:R-:W-:Y:S04]  /*18620*/  @!P0 STL.S16 [R1+0x7c], R197 ;  /* 0x00007cc501008387 */ /* 0x000fe80000100600 */
[----:B------:R2:W-:Y:S04]  /*18630*/  STL [R1+0x1f0], R86 ;  /* 0x0001f05601007387 */ /* 0x0005e80000100800 */
[----:B------:R3:W-:Y:S02]  /*18640*/  STG.E.U16 [R186.64+0x60], R85 ;  /* 0x00006055ba007986 */ /* 0x0007e4000c10151c */
[----:B------:R-:W-:Y:S02]  /*18650*/  @!P5 PRMT R41, R192, 0x5410, RZ ;  /* 0x00005410c029d816 */ /* 0x000fe400000000ff */
[----:B------:R-:W-:Y:S02]  /*18660*/  ISETP.LE.U32.AND P5, PT, R60, UR15, PT ;  /* 0x0000000f3c007c0c */ /* 0x000fe4000bfa3070 */
[----:B------:R-:W-:Y:S04]  /*18670*/  SHF.R.U32.HI R60, RZ, 0x18, R178 ;  /* 0x00000018ff3c7819 */ /* 0x000fe800000116b2 */
[----:B------:R-:W-:Y:S02]  /*18680*/  ISETP.LE.U32.AND P4, PT, R60, UR15, PT ;  /* 0x0000000f3c007c0c */ /* 0x000fe4000bf83070 */
[--C-:B------:R-:W-:Y:S02]  /*18690*/  SHF.R.U32.HI R60, RZ, 0x10, R133.reuse ;  /* 0x00000010ff3c7819 */ /* 0x100fe40000011685 */
[----:B------:R-:W-:Y:S02]  /*186a0*/  SHF.R.U32.HI R133, RZ, 0x18, R133 ;  /* 0x00000018ff857819 */ /* 0x000fe40000011685 */
[----:B------:R-:W-:Y:S02]  /*186b0*/  LOP3.LUT R60, R60, 0xff, RZ, 0xc0, !PT ;  /* 0x000000ff3c3c7812 */ /* 0x000fe400078ec0ff */
[----:B--2---:R-:W-:Y:S04]  /*186c0*/  LOP3.LUT R86, R136, 0xffff, RZ, 0xc0, !PT ;  /* 0x0000ffff88567812 */ /* 0x004fe800078ec0ff */
[----:B------:R-:W-:Y:S01]  /*186d0*/  SHF.R.U32.HI R86, RZ, 0x8, R86 ;  /* 0x00000008ff567819 */ /* 0x000fe20000011656 */
[----:B---3--:R-:W2:Y:S03]  /*186e0*/  MUFU.EX2 R85, R108 ;  /* 0x0000006c00557308 */ /* 0x008ea60000000800 */
[----:B------:R-:W-:Y:S04]  /*186f0*/  LOP3.LUT R86, R86, 0xffff, RZ, 0xc0, !PT ;  /* 0x0000ffff56567812 */ /* 0x000fe800078ec0ff */
[----:B------:R-:W-:Y:S11]  /*18700*/  ISETP.LE.U32.AND P6, PT, R86, UR15, PT ;  /* 0x0000000f56007c0c */ /* 0x000ff6000bfc3070 */
[----:B------:R-:W-:Y:S02]  /*18710*/  @!UPT UIADD3 URZ, URZ, URZ, URZ ;  /* 0x0000003f3f3ff290 */ /* 0x000fe4000fffe03f */
[----:B------:R-:W-:Y:S05]  /*18720*/  @!P6 HADD2 R195, -R40.H0_H0, -RZ.H0_H0 ;  /* 0xa00000ff28c3e230 */ /* 0x000fea0000000900 */
[----:B------:R-:W-:Y:S01]  /*18730*/  PRMT R86, R195, 0x7610, R86 ;  /* 0x00007610c3567816 */ /* 0x000fe20000000056 */
[----:B------:R3:W-:Y:S01]  /*18740*/  @!P6 STL.S16 [R1+0x68], R195 ;  /* 0x000068c30100e387 */ /* 0x0007e20000100600 */
[----:B--2---:R-:W-:Y:S02]  /*18750*/  F2FP.PACK_AB R108, R76, R85 ;  /* 0x000000554c6c723e */ /* 0x004fe400000000ff */
[----:B------:R-:W-:Y:S01]  /*18760*/  @!P6 PRMT R40, R86, 0x5410, RZ ;  /* 0x000054105628e816 */ /* 0x000fe200000000ff */
[----:B------:R1:W2:Y:S01]  /*18770*/  LDL.S16 R194, [R1+0x1c] ;  /* 0x00001c0001c27983 */ /* 0x0002a20000100600 */
[----:B------:R-:W-:Y:S02]  /*18780*/  ISETP.LE.U32.AND P6, PT, R138, UR15, PT ;  /* 0x0000000f8a007c0c */ /* 0x000fe4000bfc3070 */
[C---:B------:R-:W-:Y:S01]  /*18790*/  LOP3.LUT R86, R178.reuse, 0xffff, RZ, 0xc0, !PT ;  /* 0x0000ffffb2567812 */ /* 0x040fe200078ec0ff */
[----:B------:R1:W4:Y:S01]  /*187a0*/  LDL.S16 R192, [R1+0x44] ;  /* 0x0000440001c07983 */ /* 0x0003220000100600 */
[----:B------:R-:W-:Y:S02]  /*187b0*/  LOP3.LUT R138, R178, 0xff, RZ, 0xc0, !PT ;  /* 0x000000ffb28a7812 */ /* 0x000fe400078ec0ff */
[----:B------:R-:W-:Y:S01]  /*187c0*/  SHF.R.U32.HI R86, RZ, 0x8, R86 ;  /* 0x00000008ff567819 */ /* 0x000fe20000011656 */
[----:B------:R1:W4:Y:S03]  /*187d0*/  LDL.S16 R155, [R1+0x50] ;  /* 0x00005000019b7983 */ /* 0x0003260000100600 */
[----:B------:R-:W-:Y:S03]  /*187e0*/  LOP3.LUT R86, R86, 0xffff, RZ, 0xc0, !PT ;  /* 0x0000ffff56567812 */ /* 0x000fe600078ec0ff */
[----:B------:R-:W-:Y:S02]  /*187f0*/  @!P6 PRMT R56, R193, 0x5410, RZ ;  /* 0x00005410c138e816 */ /* 0x000fe400000000ff */
[----:B------:R-:W-:Y:S01]  /*18800*/  ISETP.LE.U32.AND P6, PT, R86, UR15, PT ;  /* 0x0000000f56007c0c */ /* 0x000fe2000bfc3070 */
[----:B------:R1:W4:Y:S01]  /*18810*/  LDL.S16 R193, [R1+0x18] ;  /* 0x0000180001c17983 */ /* 0x0003220000100600 */
[----:B------:R-:W-:Y:S02]  /*18820*/  PRMT R86, R79, 0x5410, R54 ;  /* 0x000054104f567816 */ /* 0x000fe40000000036 */
[----:B------:R-:W-:Y:S01]  /*18830*/  @!P3 PRMT R54, R165, 0x5410, RZ ;  /* 0x00005410a536b816 */ /* 0x000fe200000000ff */
[----:B---3--:R1:W3:Y:S01]  /*18840*/  LDL.S16 R195, [R1+0x20] ;  /* 0x0000200001c37983 */ /* 0x0082e20000100600 */
[----:B------:R-:W-:Y:S01]  /*18850*/  @!P1 PRMT R79, R172, 0x5410, RZ ;  /* 0x00005410ac4f9816 */ /* 0x000fe200000000ff */
[----:B------:R-:W-:Y:S01]  /*18860*/  IMAD.WIDE.U32 R172, R135, -0x326172a9, RZ ;  /* 0xcd9e8d5787ac7825 */ /* 0x000fe200078e00ff */
[----:B------:R-:W-:Y:S01]  /*18870*/  ISETP.LE.U32.AND P1, PT, R133, UR15, PT ;  /* 0x0000000f85007c0c */ /* 0x000fe2000bf23070 */
[----:B------:R1:W3:Y:S01]  /*18880*/  LDL.S16 R165, [R1+0x54] ;  /* 0x0000540001a57983 */ /* 0x0002e20000100600 */
[----:B------:R-:W-:Y:S01]  /*18890*/  ISETP.LE.U32.AND P3, PT, R138, UR15, PT ;  /* 0x0000000f8a007c0c */ /* 0x000fe2000bf63070 */
[----:B------:R-:W1:Y:S02]  /*188a0*/  MUFU.EX2 R133, R84 ;  /* 0x0000005400857308 */ /* 0x000e640000000800 */
[----:B------:R1:W-:Y:S04]  /*188b0*/  STG.E.U16 [R186.64+0x62], R56 ;  /* 0x00006238ba007986 */ /* 0x0003e8000c10151c */
[----:B------:R1:W-:Y:S04]  /*188c0*/  STG.E.U16 [R122.64+0x60], R58 ;  /* 0x0000603a7a007986 */ /* 0x0003e8000c10151c */
[----:B------:R-:W-:Y:S01]  /*188d0*/  @P1 LOP3.LUT R214, R214, 0x20, RZ, 0xfc, !PT ;  /* 0x00000020d6d61812 */ /* 0x000fe200078efcff */
[----:B------:R1:W-:Y:S04]  /*188e0*/  STG.E.U16 [R122.64+0x5e], R41 ;  /* 0x00005e297a007986 */ /* 0x0003e8000c10151c */
[----:B------:R-:W-:Y:S04]  /*188f0*/  STG.E.U16 [R120.64+0x60], R79 ;  /* 0x0000604f78007986 */ /* 0x000fe8000c10151c */
[----:B------:R1:W-:Y:S04]  /*18900*/  STG.E.U16 [R120.64+0x62], R54 ;  /* 0x0000623678007986 */ /* 0x0003e8000c10151c */
[----:B------:R1:W-:Y:S02]  /*18910*/  STG.E.U16 [R206.64+0x70], R119 ;  /* 0x00007077ce007986 */ /* 0x0003e4000c10151c */
[--C-:B-1----:R-:W-:Y:S01]  /*18920*/  FADD.FTZ R141, R133, R66.reuse ;  /* 0x00000042858d7221 */ /* 0x102fe20000010000 */
[----:B------:R-:W-:Y:S01]  /*18930*/  PRMT R66, R117, 0x7632, R66 ;  /* 0x0000763275427816 */ /* 0x000fe20000000042 */
[----:B------:R-:W-:Y:S01]  /*18940*/  STG.E.U16 [R206.64+0x72], R74 ;  /* 0x0000724ace007986 */ /* 0x000fe2000c10151c */
[----:B------:R-:W1:Y:S03]  /*18950*/  MUFU.EX2 R56, R126 ;  /* 0x0000007e00387308 */ /* 0x000e660000000800 */
[----:B------:R1:W-:Y:S01]  /*18960*/  STG.E.U16 [R186.64+0x72], R52 ;  /* 0x00007234ba007986 */ /* 0x0003e2000c10151c */
[C---:B------:R-:W-:Y:S03]  /*18970*/  FADD.FTZ R58, R70.reuse, R141 ;  /* 0x0000008d463a7221 */ /* 0x040fe60000010000 */
[----:B------:R1:W-:Y:S01]  /*18980*/  STG.E.U16 [R186.64+0x70], R77 ;  /* 0x0000704dba007986 */ /* 0x0003e2000c10151c */
[----:B------:R-:W-:Y:S03]  /*18990*/  F2FP.PACK_AB R41, R70, R133 ;  /* 0x000000854629723e */ /* 0x000fe600000000ff */
[----:B------:R1:W-:Y:S01]  /*189a0*/  STL [R1+0x1f8], R58 ;  /* 0x0001f83a01007387 */ /* 0x0003e20000100800 */
[----:B------:R-:W-:Y:S01]  /*189b0*/  PRMT R70, R113, 0x7632, R70 ;  /* 0x0000763271467816 */ /* 0x000fe20000000046 */
[--C-:B------:R-:W-:Y:S01]  /*189c0*/  FADD.FTZ R133, R85, R62.reuse ;  /* 0x0000003e55857221 */ /* 0x100fe20000010000 */
[----:B------:R-:W-:Y:S02]  /*189d0*/  PRMT R62, R111, 0x7632, R62 ;  /* 0x000076326f3e7816 */ /* 0x000fe4000000003e */
[----:B------:R-:W-:Y:S01]  /*189e0*/  PRMT R85, R117, 0x5410, R66 ;  /* 0x0000541075557816 */ /* 0x000fe20000000042 */
[----:B------:R-:W-:Y:S01]  /*189f0*/  FADD.FTZ R76, R76, R133 ;  /* 0x000000854c4c7221 */ /* 0x000fe20000010000 */
[C---:B------:R-:W-:Y:S02]  /*18a00*/  PRMT R54, R67.reuse, 0x7632, R54 ;  /* 0x0000763243367816 */ /* 0x040fe40000000036 */
[C---:B------:R-:W-:Y:S02]  /*18a10*/  LOP3.LUT R119, R172.reuse, 0xff, RZ, 0xc0, !PT ;  /* 0x000000ffac777812 */ /* 0x040fe400078ec0ff */
[----:B------:R-:W-:Y:S01]  /*18a20*/  STL [R1+0x1f4], R76 ;  /* 0x0001f44c01007387 */ /* 0x000fe20000100800 */
[----:B-1----:R-:W-:Y:S04]  /*18a30*/  LOP3.LUT R52, R172, 0xffff, RZ, 0xc0, !PT ;  /* 0x0000ffffac347812 */ /* 0x002fe800078ec0ff */
[----:B------:R-:W-:Y:S02]  /*18a40*/  SHF.R.U32.HI R52, RZ, 0x8, R52 ;  /* 0x00000008ff347819 */ /* 0x000fe40000011634 */
[----:B------:R-:W-:Y:S01]  /*18a50*/  PRMT R77, R67, 0x5410, R54 ;  /* 0x00005410434d7816 */ /* 0x000fe20000000036 */
[----:B------:R-:W-:Y:S01]  /*18a60*/  FADD.FTZ R58, R56, R139 ;  /* 0x0000008b383a7221 */ /* 0x000fe20000010000 */
[----:B------:R-:W-:Y:S02]  /*18a70*/  LOP3.LUT R74, R52, 0xffff, RZ, 0xc0, !PT ;  /* 0x0000ffff344a7812 */ /* 0x000fe400078ec0ff */
[----:B------:R-:W-:Y:S01]  /*18a80*/  SHF.R.U32.HI R52, RZ, 0x10, R172 ;  /* 0x00000010ff347819 */ /* 0x000fe200000116ac */
[C---:B------:R-:W-:Y:S01]  /*18a90*/  FADD.FTZ R58, R127.reuse, R58 ;  /* 0x0000003a7f3a7221 */ /* 0x040fe20000010000 */
[----:B------:R-:W-:Y:S02]  /*18aa0*/  F2FP.PACK_AB R56, R127, R56 ;  /* 0x000000387f38723e */ /* 0x000fe400000000ff */
[----:B------:R-:W-:Y:S02]  /*18ab0*/  LOP3.LUT R52, R52, 0xff, RZ, 0xc0, !PT ;  /* 0x000000ff34347812 */ /* 0x000fe400078ec0ff */
[----:B------:R1:W-:Y:S02]  /*18ac0*/  STL [R1+0x1fc], R58 ;  /* 0x0001fc3a01007387 */ /* 0x0003e40000100800 */
[----:B-1----:R-:W-:Y:S04]  /*18ad0*/  LOP3.LUT R58, R173, UR16, R150, 0x96, !PT ;  /* 0x00000010ad3a7c12 */ /* 0x002fe8000f8e9696 */
[----:B------:R-:W-:Y:S01]  /*18ae0*/  LOP3.LUT R76, R58, 0xff, RZ, 0xc0, !PT ;  /* 0x000000ff3a4c7812 */ /* 0x000fe200078ec0ff */
[----:B--2---:R-:W-:Y:S02]  /*18af0*/  @!P6 HADD2 R194, -R66.H0_H0, -RZ.H0_H0 ;  /* 0xa00000ff42c2e230 */ /* 0x004fe40000000900 */
[----:B----4-:R-:W-:Y:S03]  /*18b00*/  @!P4 HADD2 R192, -R70.H0_H0, -RZ.H0_H0 ;  /* 0xa00000ff46c0c230 */ /* 0x010fe60000000900 */
[----:B------:R-:W-:Y:S01]  /*18b10*/  PRMT R84, R194, 0x7610, R84 ;  /* 0x00007610c2547816 */ /* 0x000fe20000000054 */
[----:B------:R-:W-:Y:S03]  /*18b20*/  @!P1 HADD2 R155, -R62.H0_H0, -RZ.H0_H0 ;  /* 0xa00000ff3e9b9230 */ /* 0x000fe60000000900 */
[----:B------:R-:W-:Y:S02]  /*18b30*/  @!P6 PRMT R66, R84, 0x5410, RZ ;  /* 0x000054105442e816 */ /* 0x000fe400000000ff */
[----:B------:R-:W-:Y:S02]  /*18b40*/  PRMT R84, R113, 0x5410, R70 ;  /* 0x0000541071547816 */ /* 0x000fe40000000046 */
[----:B------:R-:W-:Y:S01]  /*18b50*/  PRMT R79, R192, 0x7610, R79 ;  /* 0x00007610c04f7816 */ /* 0x000fe2000000004f */
[----:B------:R-:W-:Y:S01]  /*18b60*/  STG.E.U16 [R122.64+0x70], R66 ;  /* 0x000070427a007986 */ /* 0x000fe2000c10151c */
[----:B------:R-:W-:Y:S02]  /*18b70*/  PRMT R127, R155, 0x7610, R127 ;  /* 0x000076109b7f7816 */ /* 0x000fe4000000007f */
[----:B------:R-:W-:Y:S01]  /*18b80*/  @!P4 PRMT R70, R79, 0x5410, RZ ;  /* 0x000054104f46c816 */ /* 0x000fe200000000ff */
[----:B------:R-:W-:Y:S01]  /*18b90*/  @!P5 HADD2 R193, -R113.H0_H0, -RZ.H0_H0 ;  /* 0xa00000ff71c1d230 */ /* 0x000fe20000000900 */
[----:B------:R-:W-:Y:S01]  /*18ba0*/  PRMT R79, R111, 0x5410, R62 ;  /* 0x000054106f4f7816 */ /* 0x000fe2000000003e */
[----:B---3--:R-:W-:Y:S03]  /*18bb0*/  @!P3 HADD2 R195, -R117.H0_H0, -RZ.H0_H0 ;  /* 0xa00000ff75c3b230 */ /* 0x008fe60000000900 */
[----:B------:R-:W-:Y:S02]  /*18bc0*/  PRMT R144, R193, 0x7610, R144 ;  /* 0x00007610c1907816 */ /* 0x000fe40000000090 */
[----:B------:R-:W-:Y:S01]  /*18bd0*/  PRMT R145, R195, 0x7610, R145 ;  /* 0x00007610c3917816 */ /* 0x000fe20000000091 */
[----:B------:R-:W-:Y:S01]  /*18be0*/  @!P3 STL.S16 [R1+0x20], R195 ;  /* 0x000020c30100b387 */ /* 0x000fe20000100600 */
[----:B------:R-:W-:Y:S02]  /*18bf0*/  ISETP.LE.U32.AND P3, PT, R60, UR15, PT ;  /* 0x0000000f3c007c0c */ /* 0x000fe4000bf63070 */
[----:B------:R-:W-:Y:S01]  /*18c00*/  @!P5 PRMT R113, R144, 0x5410, RZ ;  /* 0x000054109071d816 */ /* 0x000fe200000000ff */
[----:B------:R-:W-:Y:S04]  /*18c10*/  @!P6 STL.S16 [R1+0x1c], R194 ;  /* 0x00001cc20100e387 */ /* 0x000fe80000100600 */
[----:B------:R-:W-:Y:S04]  /*18c20*/  @!P5 STL.S16 [R1+0x18], R193 ;  /* 0x000018c10100d387 */ /* 0x000fe80000100600 */
[----:B------:R-:W-:Y:S02]  /*18c30*/  @!P4 STL.S16 [R1+0x44], R192 ;  /* 0x000044c00100c387 */ /* 0x000fe40000100600 */
[----:B------:R-:W-:Y:S05]  /*18c40*/  @!P3 HADD2 R165, -R111.H0_H0, -RZ.H0_H0 ;  /* 0xa00000ff6fa5b230 */ /* 0x000fea0000000900 */
[----:B------:R-:W-:Y:S01]  /*18c50*/  PRMT R139, R165, 0x7610, R139 ;  /* 0x00007610a58b7816 */ /* 0x000fe2000000008b */
[----:B------:R-:W-:Y:S01]  /*18c60*/  @!P3 STL.S16 [R1+0x54], R165 ;  /* 0x000054a50100b387 */ /* 0x000fe20000100600 */
[----:B------:R-:W-:Y:S02]  /*18c70*/  ISETP.LE.U32.AND P3, PT, R76, UR15, PT ;  /* 0x0000000f4c007c0c */ /* 0x000fe4000bf63070 */
[----:B------:R-:W-:Y:S01]  /*18c80*/  LOP3.LUT R76, R58, 0xffff, RZ, 0xc0, !PT ;  /* 0x0000ffff3a4c7812 */ /* 0x000fe200078ec0ff */
[----:B------:R1:W-:Y:S01]  /*18c90*/  @!P1 STL.S16 [R1+0x50], R155 ;  /* 0x0000509b01009387 */ /* 0x0003e20000100600 */
[----:B------:R-:W-:Y:S02]  /*18ca0*/  ISETP.LE.U32.AND P1, PT, R138, UR15, PT ;  /* 0x0000000f8a007c0c */ /* 0x000fe4000bf23070 */
[----:B------:R-:W-:Y:S04]  /*18cb0*/  SHF.R.U32.HI R76, RZ, 0x8, R76 ;  /* 0x00000008ff4c7819 */ /* 0x000fe8000001164c */
[----:B------:R-:W-:Y:S03]  /*18cc0*/  LOP3.LUT R76, R76, 0xffff, RZ, 0xc0, !PT ;  /* 0x0000ffff4c4c7812 */ /* 0x000fe600078ec0ff */
[----:B------:R-:W-:Y:S01]  /*18cd0*/  @!P3 HADD2 R249, -R67.H0_H0, -RZ.H0_H0 ;  /* 0xa00000ff43f9b230 */ /* 0x000fe20000000900 */
[----:B------:R-:W-:Y:S02]  /*18ce0*/  ISETP.LE.U32.AND P2, PT, R76, UR15, PT ;  /* 0x0000000f4c007c0c */ /* 0x000fe4000bf43070 */
[--C-:B------:R-:W-:Y:S02]  /*18cf0*/  SHF.R.U32.HI R76, RZ, 0x10, R58.reuse ;  /* 0x00000010ff4c7819 */ /* 0x100fe4000001163a */
[----:B------:R-:W-:Y:S02]  /*18d00*/  SHF.R.U32.HI R58, RZ, 0x18, R58 ;  /* 0x00000018ff3a7819 */ /* 0x000fe4000001163a */
[----:B------:R-:W-:Y:S02]  /*18d10*/  LOP3.LUT R76, R76, 0xff, RZ, 0xc0, !PT ;  /* 0x000000ff4c4c7812 */ /* 0x000fe400078ec0ff */
[----:B------:R-:W-:Y:S02]  /*18d20*/  ISETP.LE.U32.AND P6, PT, R58, UR15, PT ;  /* 0x0000000f3a007c0c */ /* 0x000fe4000bfc3070 */
[----:B------:R-:W-:Y:S02]  /*18d30*/  ISETP.LE.U32.AND P0, PT, R76, UR15, PT ;  /* 0x0000000f4c007c0c */ /* 0x000fe4000bf03070 */
[--C-:B------:R-:W-:Y:S01]  /*18d40*/  SHF.R.U32.HI R58, RZ, 0x10, R142.reuse ;  /* 0x00000010ff3a7819 */ /* 0x100fe2000001168e */
[----:B------:R2:W3:Y:S01]  /*18d50*/  LDL.S16 R76, [R1] ;  /* 0x00000000014c7983 */ /* 0x0004e20000100600 */
[----:B------:R-:W-:Y:S01]  /*18d60*/  @!P1 PRMT R117, R145, 0x5410, RZ ;  /* 0x0000541091759816 */ /* 0x000fe200000000ff */
[----:B-1----:R-:W-:Y:S01]  /*18d70*/  IMAD.WIDE.U32 R154, R154, -0x2daee0ad, RZ ;  /* 0xd2511f539a9a7825 */ /* 0x002fe200078e00ff */
[----:B------:R-:W-:Y:S01]  /*18d80*/  LOP3.LUT R58, R58, 0xff, RZ, 0xc0, !PT ;  /* 0x000000ff3a3a7812 */ /* 0x000fe200078ec0ff */
[----:B------:R-:W-:Y:S01]  /*18d90*/  @!P2 HADD2 R248, -R54.H0_H0, -RZ.H0_H0 ;  /* 0xa00000ff36f8a230 */ /* 0x000fe20000000900 */
[----:B------:R-:W-:Y:S01]  /*18da0*/  ISETP.LE.U32.AND P1, PT, R60, UR15, PT ;  /* 0x0000000f3c007c0c */ /* 0x000fe2000bf23070 */
[----:B------:R1:W-:Y:S01]  /*18db0*/  STG.E.U16 [R122.64+0x6e], R117 ;  /* 0x00006e757a007986 */ /* 0x0003e2000c10151c */
[----:B------:R-:W-:Y:S02]  /*18dc0*/  ISETP.LE.U32.AND P5, PT, R58, UR15, PT ;  /* 0x0000000f3a007c0c */ /* 0x000fe4000bfa3070 */
[----:B------:R-:W-:Y:S01]  /*18dd0*/  @!P3 PRMT R67, R249, 0x5410, RZ ;  /* 0x00005410f943b816 */ /* 0x000fe200000000ff */
[----:B------:R-:W-:Y:S01]  /*18de0*/  STG.E.U16 [R120.64+0x70], R113 ;  /* 0x0000707178007986 */ /* 0x000fe2000c10151c */
[----:B------:R-:W-:Y:S01]  /*18df0*/  ISETP.LE.U32.AND P3, PT, R52, UR15, PT ;  /* 0x0000000f34007c0c */ /* 0x000fe2000bf63070 */
[----:B------:R-:W-:Y:S01]  /*18e00*/  @!P0 HADD2 R247, -R69.H0_H0, -RZ.H0_H0 ;  /* 0xa00000ff45f78230 */ /* 0x000fe20000000900 */
[----:B------:R-:W-:Y:S01]  /*18e10*/  SHF.R.U32.HI R58, RZ, 0x18, R142 ;  /* 0x00000018ff3a7819 */ /* 0x000fe2000001168e */
[----:B------:R-:W-:Y:S01]  /*18e20*/  STG.E.U16 [R120.64+0x72], R70 ;  /* 0x0000724678007986 */ /* 0x000fe2000c10151c */
[----:B------:R-:W-:Y:S02]  /*18e30*/  SHF.R.U32.HI R52, RZ, 0x18, R172 ;  /* 0x00000018ff347819 */ /* 0x000fe400000116ac */
[----:B------:R-:W-:Y:S01]  /*18e40*/  ISETP.LE.U32.AND P4, PT, R58, UR15, PT ;  /* 0x0000000f3a007c0c */ /* 0x000fe2000bf83070 */
[----:B------:R4:W-:Y:S01]  /*18e50*/  STG.E.U16 [R206.64+0x82], R50 ;  /* 0x00008232ce007986 */ /* 0x0009e2000c10151c */
[----:B------:R-:W-:Y:S02]  /*18e60*/  @!P1 PRMT R111, R139, 0x5410, RZ ;  /* 0x000054108b6f9816 */ /* 0x000fe400000000ff */
[C---:B------:R-:W-:Y:S01]  /*18e70*/  LOP3.LUT P1, RZ, R214.reuse, 0x20, RZ, 0xc0, !PT ;  /* 0x00000020d6ff7812 */ /* 0x040fe2000782c0ff */
[----:B------:R2:W-:Y:S01]  /*18e80*/  STG.E.U16 [R206.64+0x80], R75 ;  /* 0x0000804bce007986 */ /* 0x0005e2000c10151c */
[----:B------:R-:W-:Y:S02]  /*18e90*/  LOP3.LUT R214, R214, 0xffffffef, RZ, 0xc0, !PT ;  /* 0xffffffefd6d67812 */ /* 0x000fe400078ec0ff */
[----:B------:R-:W-:Y:S01]  /*18ea0*/  PRMT R58, R69, 0x7632, R58 ;  /* 0x00007632453a7816 */ /* 0x000fe2000000003a */
[----:B------:R2:W-:Y:S01]  /*18eb0*/  STG.E.U16 [R186.64+0x80], R111 ;  /* 0x0000806fba007986 */ /* 0x0005e2000c10151c */
[----:B------:R-:W-:Y:S02]  /*18ec0*/  @P3 LOP3.LUT R214, R214, 0x10, RZ, 0xfc, !PT ;  /* 0x00000010d6d63812 */ /* 0x000fe400078efcff */
[----:B------:R-:W-:Y:S01]  /*18ed0*/  PRMT R60, R71, 0x7632, R60 ;  /* 0x00007632473c7816 */ /* 0x000fe2000000003c */
[----:B------:R-:W-:Y:S01]  /*18ee0*/  @!P6 HADD2 R246, -R58.H0_H0, -RZ.H0_H0 ;  /* 0xa00000ff3af6e230 */ /* 0x000fe20000000900 */
[----:B------:R-:W-:Y:S02]  /*18ef0*/  @!P2 PRMT R54, R248, 0x5410, RZ ;  /* 0x00005410f836a816 */ /* 0x000fe400000000ff */
[----:B-1----:R-:W-:Y:S01]  /*18f00*/  LOP3.LUT R117, R155, UR6, R134, 0x96, !PT ;  /* 0x000000069b757c12 */ /* 0x002fe2000f8e9686 */
[----:B------:R-:W-:Y:S01]  /*18f10*/  @!P4 HADD2 R252, -R60.H0_H0, -RZ.H0_H0 ;  /* 0xa00000ff3cfcc230 */ /* 0x000fe20000000900 */
[----:B------:R-:W-:Y:S02]  /*18f20*/  ISETP.LE.U32.AND P2, PT, R52, UR15, PT ;  /* 0x0000000f34007c0c */ /* 0x000fe4000bf43070 */
[----:B------:R-:W-:Y:S02]  /*18f30*/  LOP3.LUT R66, R117, 0xffff, RZ, 0xc0, !PT ;  /* 0x0000ffff75427812 */ /* 0x000fe400078ec0ff */
[----:B------:R-:W-:Y:S02]  /*18f40*/  SHF.R.U32.HI R52, RZ, 0x10, R78 ;  /* 0x00000010ff347819 */ /* 0x000fe4000001164e */
[----:B------:R-:W-:Y:S02]  /*18f50*/  SHF.R.U32.HI R66, RZ, 0x8, R66 ;  /* 0x00000008ff427819 */ /* 0x000fe40000011642 */
[----:B------:R-:W-:Y:S02]  /*18f60*/  LOP3.LUT R52, R52, 0xff, RZ, 0xc0, !PT ;  /* 0x000000ff34347812 */ /* 0x000fe400078ec0ff */
[----:B------:R-:W-:Y:S01]  /*18f70*/  SHF.R.U32.HI R78, RZ, 0x18, R78 ;  /* 0x00000018ff4e7819 */ /* 0x000fe2000001164e */
[----:B----4-:R-:W-:Y:S01]  /*18f80*/  IMAD.U32 R50, RZ, RZ, UR19 ;  /* 0x00000013ff327e24 */ /* 0x010fe2000f8e00ff */
[----:B------:R-:W-:Y:S02]  /*18f90*/  LOP3.LUT R66, R66, 0xffff, RZ, 0xc0, !PT ;  /* 0x0000ffff42427812 */ /* 0x000fe400078ec0ff */
[----:B------:R-:W-:Y:S02]  /*18fa0*/  @!P1 PRMT R62, R127, 0x5410, RZ ;  /* 0x000054107f3e9816 */ /* 0x000fe400000000ff */
[----:B------:R-:W-:Y:S02]  /*18fb0*/  ISETP.LE.U32.AND P1, PT, R52, UR15, PT ;  /* 0x0000000f34007c0c */ /* 0x000fe4000bf23070 */
[----:B------:R-:W-:Y:S01]  /*18fc0*/  PRMT R52, R65, 0x7632, R52 ;  /* 0x0000763241347816 */ /* 0x000fe20000000034 */
[----:B------:R-:W-:Y:S01]  /*18fd0*/  STG.E.U16 [R186.64+0x82], R62 ;  /* 0x0000823eba007986 */ /* 0x000fe2000c10151c */
[----:B------:R-:W-:Y:S02]  /*18fe0*/  LOP3.LUT R50, R157, UR27, R50, 0x96, !PT ;  /* 0x0000001b9d327c12 */ /* 0x000fe4000f8e9632 */
[----:B------:R-:W-:Y:S01]  /*18ff0*/  PRMT R113, R64, 0x7632, R113 ;  /* 0x0000763240717816 */ /* 0x000fe20000000071 */
[----:B------:R1:W-:Y:S01]  /*19000*/  STG.E.U16 [R122.64+0x7e], R67 ;  /* 0x00007e437a007986 */ /* 0x0003e2000c10151c */
[----:B--2---:R-:W-:Y:S01]  /*19010*/  PRMT R75, R65, 0x5410, R52 ;  /* 0x00005410414b7816 */ /* 0x004fe20000000034 */
[----:B------:R-:W-:Y:S01]  /*19020*/  IMAD.WIDE.U32 R156, R50, -0x326172a9, RZ ;  /* 0xcd9e8d57329c7825 */ /* 0x000fe200078e00ff */
[----:B------:R-:W-:Y:S01]  /*19030*/  ISETP.LE.U32.AND P3, PT, R119, UR15, PT ;  /* 0x0000000f77007c0c */ /* 0x000fe2000bf63070 */
[----:B------:R-:W-:Y:S01]  /*19040*/  STG.E.U16 [R122.64+0x80], R54 ;  /* 0x000080367a007986 */ /* 0x000fe2000c10151c */
[----:B------:R-:W-:Y:S02]  /*19050*/  PRMT R111, R131, 0x7632, R111 ;  /* 0x00007632836f7816 */ /* 0x000fe4000000006f */
[----:B------:R-:W-:Y:S09]  /*19060*/  LOP3.LUT R50, R157, UR7, R212, 0x96, !PT ;  /* 0x000000079d327c12 */ /* 0x000ff2000f8e96d4 */
[----:B------:R-:W-:Y:S05]  /*19070*/  @!P3 HADD2 R245, -R65.H0_H0, -RZ.H0_H0 ;  /* 0xa00000ff41f5b230 */ /* 0x000fea0000000900 */
[----:B------:R-:W-:Y:S02]  /*19080*/  @!P3 PRMT R65, R245, 0x5410, RZ ;  /* 0x00005410f541b816 */ /* 0x000fe400000000ff */
[----:B------:R-:W-:Y:S02]  /*19090*/  LOP3.LUT P3, RZ, R214, 0x10, RZ, 0xc0, !PT ;  /* 0x00000010d6ff7812 */ /* 0x000fe4000786c0ff */
[----:B-1----:R-:W-:Y:S11]  /*190a0*/  PRMT R67, R128, 0x7610, R67 ;  /* 0x0000761080437816 */ /* 0x002ff60000000043 */
[----:B------:R-:W-:Y:S02]  /*190b0*/  @!P3 HADD2 R240, -R64.H0_H0, -RZ.H0_H0 ;  /* 0xa00000ff40f0b230 */ /* 0x000fe40000000900 */
[----:B---3--:R-:W-:Y:S05]  /*190c0*/  @!P5 HADD2 R76, -R71.H0_H0, -RZ.H0_H0 ;  /* 0xa00000ff474cd230 */ /* 0x008fea0000000900 */
[----:B------:R-:W-:Y:S01]  /*190d0*/  PRMT R126, R76, 0x7610, R126 ;  /* 0x000076104c7e7816 */ /* 0x000fe2000000007e */
[----:B------:R1:W-:Y:S04]  /*190e0*/  @!P5 STL.S16 [R1], R76 ;  /* 0x0000004c0100d387 */ /* 0x0003e80000100600 */
[----:B------:R-:W-:Y:S04]  /*190f0*/  STL [R1+0x1c0], R214 ;  /* 0x0001c0d601007387 */ /* 0x000fe80000100800 */
[----:B------:R2:W3:Y:S04]  /*19100*/  LDL.S16 R198, [R1+0x60] ;  /* 0x0000600001c67983 */ /* 0x0004e80000100600 */
[----:B------:R2:W4:Y:S04]  /*19110*/  LDL.S16 R197, [R1+0x64] ;  /* 0x0000640001c57983 */ /* 0x0005280000100600 */
[----:B------:R2:W2:Y:S04]  /*19120*/  LDL.S16 R196, [R1+0x4c] ;  /* 0x00004c0001c47983 */ /* 0x0004a80000100600 */
[----:B------:R2:W2:Y:S04]  /*19130*/  LDL.S16 R195, [R1+0x48] ;  /* 0x0000480001c37983 */ /* 0x0004a80000100600 */
[----:B------:R2:W2:Y:S01]  /*19140*/  LDL.S16 R194, [R1+0x40] ;  /* 0x0000400001c27983 */ /* 0x0004a20000100600 */
[----:B-1----:R-:W-:Y:S02]  /*19150*/  PRMT R76, R69, 0x5410, R58 ;  /* 0x00005410454c7816 */ /* 0x002fe4000000003a */
[----:B------:R-:W-:Y:S01]  /*19160*/  @!P6 PRMT R58, R246, 0x5410, RZ ;  /* 0x00005410f63ae816 */ /* 0x000fe200000000ff */
[----:B------:R1:W2:Y:S01]  /*19170*/  LDL.S16 R193, [R1+0x3c] ;  /* 0x00003c0001c17983 */ /* 0x0002a20000100600 */
[----:B------:R-:W-:Y:S02]  /*19180*/  ISETP.LE.U32.AND P6, PT, R74, UR15, PT ;  /* 0x0000000f4a007c0c */ /* 0x000fe4000bfc3070 */
[----:B------:R-:W-:Y:S01]  /*19190*/  @!P0 PRMT R69, R247, 0x5410, RZ ;  /* 0x00005410f7458816 */ /* 0x000fe200000000ff */
[----:B------:R1:W2:Y:S01]  /*191a0*/  LDL.S16 R192, [R1+0x38] ;  /* 0x0000380001c07983 */ /* 0x0002a20000100600 */
[----:B------:R-:W-:Y:S02]  /*191b0*/  ISETP.LE.U32.AND P0, PT, R78, UR15, PT ;  /* 0x0000000f4e007c0c */ /* 0x000fe4000bf03070 */
[----:B------:R-:W-:Y:S01]  /*191c0*/  PRMT R78, R71, 0x5410, R60 ;  /* 0x00005410474e7816 */ /* 0x000fe2000000003c */
[----:B------:R1:W2:Y:S01]  /*191d0*/  LDL.S16 R165, [R1+0x34] ;  /* 0x0000340001a57983 */ /* 0x0002a20000100600 */
[----:B------:R-:W-:Y:S02]  /*191e0*/  @!P4 PRMT R60, R252, 0x5410, RZ ;  /* 0x00005410fc3cc816 */ /* 0x000fe400000000ff */
[----:B------:R-:W-:Y:S01]  /*191f0*/  ISETP.LE.U32.AND P4, PT, R66, UR15, PT ;  /* 0x0000000f42007c0c */ /* 0x000fe2000bf83070 */
[----:B------:R-:W-:Y:S01]  /*19200*/  STG.E.U16 [R120.64+0x80], R69 ;  /* 0x0000804578007986 */ /* 0x000fe2000c10151c */
[----:B------:R-:W-:Y:S01]  /*19210*/  SHF.R.U32.HI R66, RZ, 0x10, R117 ;  /* 0x00000010ff427819 */ /* 0x000fe20000011675 */
[----:B------:R-:W-:Y:S01]  /*19220*/  @!P6 HADD2 R244, -R52.H0_H0, -RZ.H0_H0 ;  /* 0xa00000ff34f4e230 */ /* 0x000fe20000000900 */
[----:B------:R-:W-:Y:S01]  /*19230*/  LOP3.LUT R74, R117, 0xff, RZ, 0xc0, !PT ;  /* 0x000000ff754a7812 */ /* 0x000fe200078ec0ff */
[----:B------:R-:W-:Y:S01]  /*19240*/  STG.E.U16 [R120.64+0x82], R58 ;  /* 0x0000823a78007986 */ /* 0x000fe2000c10151c */
[----:B------:R-:W-:Y:S02]  /*19250*/  LOP3.LUT R66, R66, 0xff, RZ, 0xc0, !PT ;  /* 0x000000ff42427812 */ /* 0x000fe400078ec0ff */
[----:B------:R-:W-:Y:S01]  /*19260*/  @!P6 PRMT R52, R244, 0x5410, RZ ;  /* 0x00005410f434e816 */ /* 0x000fe200000000ff */
[----:B------:R1:W-:Y:S01]  /*19270*/  STG.E.U16 [R206.64+0x90], R63 ;  /* 0x0000903fce007986 */ /* 0x0003e2000c10151c */
[----:B------:R-:W-:Y:S02]  /*19280*/  ISETP.LE.U32.AND P6, PT, R66, UR15, PT ;  /* 0x0000000f42007c0c */ /* 0x000fe4000bfc3070 */
[----:B------:R-:W-:Y:S01]  /*19290*/  LOP3.LUT R66, R185, UR26, R156, 0x96, !PT ;  /* 0x0000001ab9427c12 */ /* 0x000fe2000f8e969c */
[----:B------:R-:W-:Y:S01]  /*192a0*/  STG.E.U16 [R206.64+0x92], R48 ;  /* 0x00009230ce007986 */ /* 0x000fe2000c10151c */
[----:B------:R-:W-:Y:S01]  /*192b0*/  @!P5 PRMT R71, R126, 0x5410, RZ ;  /* 0x000054107e47d816 */ /* 0x000fe200000000ff */
[----:B------:R-:W-:Y:S01]  /*192c0*/  IMAD.WIDE.U32 R126, R50, -0x2daee0ad, RZ ;  /* 0xd2511f53327e7825 */ /* 0x000fe200078e00ff */
[----:B------:R-:W-:Y:S01]  /*192d0*/  ISETP.LE.U32.AND P5, PT, R74, UR15, PT ;  /* 0x0000000f4a007c0c */ /* 0x000fe2000bfa3070 */
[----:B------:R-:W-:Y:S01]  /*192e0*/  STG.E.U16 [R186.64+0x92], R60 ;  /* 0x0000923cba007986 */ /* 0x000fe2000c10151c */
[----:B------:R-:W-:Y:S01]  /*192f0*/  PRMT R74, R64, 0x5410, R113 ;  /* 0x00005410404a7816 */ /* 0x000fe20000000071 */
[----:B------:R-:W-:Y:S01]  /*19300*/  IMAD.WIDE.U32 R144, R66, -0x2daee0ad, RZ ;  /* 0xd2511f5342907825 */ /* 0x000fe200078e00ff */
[----:B------:R-:W-:Y:S01]  /*19310*/  LOP3.LUT R62, R127, UR25, R170, 0x96, !PT ;  /* 0x000000197f3e7c12 */ /* 0x000fe2000f8e96aa */
[----:B------:R1:W-:Y:S01]  /*19320*/  STG.E.U16 [R186.64+0x90], R71 ;  /* 0x00009047ba007986 */ /* 0x0003e2000c10151c */
[----:B------:R-:W-:Y:S02]  /*19330*/  @!P3 PRMT R64, R240, 0x5410, RZ ;  /* 0x00005410f040b816 */ /* 0x000fe400000000ff */
[----:B------:R-:W-:Y:S01]  /*19340*/  LOP3.LUT R50, R145, UR23, R126, 0x96, !PT ;  /* 0x0000001791327c12 */ /* 0x000fe2000f8e967e */
[----:B------:R-:W-:Y:S01]  /*19350*/  IMAD.WIDE.U32 R126, R62, -0x326172a9, RZ ;  /* 0xcd9e8d573e7e7825 */ /* 0x000fe200078e00ff */
[----:B------:R-:W-:Y:S01]  /*19360*/  SHF.R.U32.HI R117, RZ, 0x18, R117 ;  /* 0x00000018ff757819 */ /* 0x000fe20000011675 */
[----:B------:R1:W-:Y:S01]  /*19370*/  STG.E.U16 [R122.64+0x8e], R65 ;  /* 0x00008e417a007986 */ /* 0x0003e2000c10151c */
[----:B------:R-:W-:Y:S02]  /*19380*/  LOP3.LUT R156, R149, UR26, R156, 0x96, !PT ;  /* 0x0000001a959c7c12 */ /* 0x000fe4000f8e969c */
[----:B------:R-:W-:Y:S01]  /*19390*/  LOP3.LUT R54, R127, UR24, R184, 0x96, !PT ;  /* 0x000000187f367c12 */ /* 0x000fe2000f8e96b8 */
[----:B------:R1:W-:Y:S04]  /*193a0*/  STG.E.U16 [R122.64+0x90], R52 ;  /* 0x000090347a007986 */ /* 0x0003e8000c10151c */
[----:B------:R-:W-:Y:S01]  /*193b0*/  IMAD.WIDE.U32 R138, R54, -0x2daee0ad, RZ ;  /* 0xd2511f53368a7825 */ /* 0x000fe200078e00ff */
[----:B------:R-:W-:Y:S01]  /*193c0*/  PRMT R54, R128, 0x7632, R54 ;  /* 0x0000763280367816 */ /* 0x000fe20000000036 */
[----:B------:R1:W-:Y:S02]  /*193d0*/  STG.E.U16 [R120.64+0x90], R64 ;  /* 0x0000904078007986 */ /* 0x0003e4000c10151c */
[----:B-1----:R-:W-:Y:S01]  /*193e0*/  IMAD.WIDE.U32 R62, R50, -0x326172a9, RZ ;  /* 0xcd9e8d57323e7825 */ /* 0x002fe200078e00ff */
[----:B------:R-:W-:Y:S02]  /*193f0*/  LOP3.LUT R144, R139, UR14, R144, 0x96, !PT ;  /* 0x0000000e8b907c12 */ /* 0x000fe4000f8e9690 */
[----:B------:R-:W-:Y:S02]  /*19400*/  PRMT R50, R131, 0x7610, R50 ;  /* 0x0000761083327816 */ /* 0x000fe40000000032 */
[----:B------:R-:W-:Y:S01]  /*19410*/  LOP3.LUT R126, R63, UR21, R126, 0x96, !PT ;  /* 0x000000153f7e7c12 */ /* 0x000fe2000f8e967e */
[----:B------:R-:W-:Y:S01]  /*19420*/  IMAD.WIDE.U32 R144, R144, -0x326172a9, RZ ;  /* 0xcd9e8d5790907825 */ /* 0x000fe200078e00ff */
[----:B------:R-:W-:Y:S02]  /*19430*/  PRMT R63, R130, 0x7610, R63 ;  /* 0x00007610823f7816 */ /* 0x000fe4000000003f */
[----:B------:R-:W-:Y:S01]  /*19440*/  PRMT R71, R67, 0x5410, R54 ;  /* 0x0000541043477816 */ /* 0x000fe20000000036 */
[----:B------:R-:W-:Y:S01]  /*19450*/  IMAD.WIDE.U32 R126, R126, -0x2daee0ad, RZ ;  /* 0xd2511f537e7e7825 */ /* 0x000fe200078e00ff */
[----:B------:R-:W-:Y:S04]  /*19460*/  LOP3.LUT R58, R145, UR13, R62, 0x96, !PT ;  /* 0x0000000d913a7c12 */ /* 0x000fe8000f8e963e */
[----:B------:R-:W-:Y:S02]  /*19470*/  LOP3.LUT R138, R127, UR5, R138, 0x96, !PT ;  /* 0x000000057f8a7c12 */ /* 0x000fe4000f8e968a */
[----:B------:R-:W-:Y:S02]  /*19480*/  PRMT R65, R129, 0x7610, R65 ;  /* 0x0000761081417816 */ /* 0x000fe40000000041 */
[----:B------:R-:W-:Y:S01]  /*19490*/  PRMT R52, R130, 0x7632, R52 ;  /* 0x0000763282347816 */ /* 0x000fe20000000034 */
[----:B------:R-:W-:Y:S05]  /*194a0*/  IMAD.WIDE.U32 R138, R138, -0x326172a9, RZ ;  /* 0xcd9e8d578a8a7825 */ /* 0x000fea00078e00ff */
[----:B------:R-:W-:Y:S02]  /*194b0*/  LOP3.LUT R60, R139, UR16, R144, 0x96, !PT ;  /* 0x000000108b3c7c12 */ /* 0x000fe4000f8e9690 */
[----:B------:R-:W-:Y:S02]  /*194c0*/  PRMT R64, R50, 0x5410, R111 ;  /* 0x0000541032407816 */ /* 0x000fe4000000006f */
[----:B------:R-:W-:Y:S04]  /*194d0*/  LOP3.LUT R48, R60, 0xff, RZ, 0xc0, !PT ;  /* 0x000000ff3c307812 */ /* 0x000fe800078ec0ff */
[----:B------:R-:W-:Y:S02]  /*194e0*/  ISETP.LE.U32.AND P3, PT, R48, UR15, PT ;  /* 0x0000000f30007c0c */ /* 0x000fe4000bf63070 */
[----:B------:R-:W-:Y:S01]  /*194f0*/  PRMT R48, R129, 0x7632, R48 ;  /* 0x0000763281307816 */ /* 0x000fe20000000030 */
[----:B---3--:R-:W-:Y:S10]  /*19500*/  @!P2 HADD2 R198, -R113.H0_H0, -RZ.H0_H0 ;  /* 0xa00000ff71c6a230 */ /* 0x008ff40000000900 */
[----:B----4-:R-:W-:Y:S01]  /*19510*/  @!P3 HADD2 R197, -R50.H0_H0, -RZ.H0_H0 ;  /* 0xa00000ff32c5b230 */ /* 0x010fe20000000900 */
[----:B------:R-:W-:Y:S01]  /*19520*/  PRMT R66, R198, 0x7610, R66 ;  /* 0x00007610c6427816 */ /* 0x000fe20000000042 */
[----:B------:R-:W-:Y:S01]  /*19530*/  @!P2 STL.S16 [R1+0x60], R198 ;  /* 0x000060c60100a387 */ /* 0x000fe20000100600 */
[----:B--2---:R-:W-:Y:S02]  /*19540*/  @!P1 HADD2 R196, -R67.H0_H0, -RZ.H0_H0 ;  /* 0xa00000ff43c49230 */ /* 0x004fe40000000900 */
[----:B------:R-:W-:Y:S02]  /*19550*/  @!P2 PRMT R113, R66, 0x5410, RZ ;  /* 0x000054104271a816 */ /* 0x000fe400000000ff */
[----:B------:R-:W-:Y:S01]  /*19560*/  PRMT R62, R197, 0x7610, R62 ;  /* 0x00007610c53e7816 */ /* 0x000fe2000000003e */
[----:B------:R1:W2:Y:S01]  /*19570*/  LDL.S16 R66, [R1+0x24] ;  /* 0x0000240001427983 */ /* 0x0002a20000100600 */
[----:B------:R-:W-:Y:S01]  /*19580*/  ISETP.LE.U32.AND P2, PT, R117, UR15, PT ;  /* 0x0000000f75007c0c */ /* 0x000fe2000bf43070 */
[----:B------:R-:W-:Y:S01]  /*19590*/  @!P0 HADD2 R195, -R54.H0_H0, -RZ.H0_H0 ;  /* 0xa00000ff36c38230 */ /* 0x000fe20000000900 */
[----:B------:R-:W-:Y:S01]  /*195a0*/  @!P3 PRMT R50, R62, 0x5410, RZ ;  /* 0x000054103e32b816 */ /* 0x000fe200000000ff */
[----:B------:R-:W-:Y:S01]  /*195b0*/  @!P3 STL.S16 [R1+0x64], R197 ;  /* 0x000064c50100b387 */ /* 0x000fe20000100600 */
[----:B------:R-:W-:Y:S01]  /*195c0*/  LOP3.LUT R62, R60, 0xffff, RZ, 0xc0, !PT ;  /* 0x0000ffff3c3e7812 */ /* 0x000fe200078ec0ff */
[----:B------:R-:W-:Y:S01]  /*195d0*/  @!P5 HADD2 R194, -R63.H0_H0, -RZ.H0_H0 ;  /* 0xa00000ff3fc2d230 */ /* 0x000fe20000000900 */
[----:B------:R-:W-:Y:S01]  /*195e0*/  PRMT R80, R196, 0x7610, R80 ;  /* 0x00007610c4507816 */ /* 0x000fe20000000050 */
[----:B------:R-:W-:Y:S01]  /*195f0*/  @!P1 STL.S16 [R1+0x4c], R196 ;  /* 0x00004cc401009387 */ /* 0x000fe20000100600 */
[----:B------:R-:W-:Y:S01]  /*19600*/  SHF.R.U32.HI R62, RZ, 0x8, R62 ;  /* 0x00000008ff3e7819 */ /* 0x000fe2000001163e */
[----:B------:R-:W-:Y:S01]  /*19610*/  @!P4 HADD2 R193, -R52.H0_H0, -RZ.H0_H0 ;  /* 0xa00000ff34c1c230 */ /* 0x000fe20000000900 */
[----:B------:R-:W-:Y:S01]  /*19620*/  @!P1 PRMT R67, R80, 0x5410, RZ ;  /* 0x0000541050439816 */ /* 0x000fe200000000ff */
[----:B------:R-:W-:Y:S01]  /*19630*/  @!P0 STL.S16 [R1+0x48], R195 ;  /* 0x000048c301008387 */ /* 0x000fe20000100600 */
[----:B------:R-:W-:Y:S01]  /*19640*/  LOP3.LUT R62, R62, 0xffff, RZ, 0xc0, !PT ;  /* 0x0000ffff3e3e7812 */ /* 0x000fe200078ec0ff */
[----:B------:R-:W-:Y:S01]  /*19650*/  @!P6 HADD2 R192, -R65.H0_H0, -RZ.H0_H0 ;  /* 0xa00000ff41c0e230 */ /* 0x000fe20000000900 */
[----:B------:R-:W-:Y:S01]  /*19660*/  PRMT R69, R195, 0x7610, R69 ;  /* 0x00007610c3457816 */ /* 0x000fe20000000045 */
[----:B------:R-:W-:Y:S01]  /*19670*/  @!P5 STL.S16 [R1+0x40], R194 ;  /* 0x000040c20100d387 */ /* 0x000fe20000100600 */
[----:B------:R-:W-:Y:S01]  /*19680*/  ISETP.LE.U32.AND P3, PT, R62, UR15, PT ;  /* 0x0000000f3e007c0c */ /* 0x000fe2000bf63070 */
[----:B------:R-:W-:Y:S01]  /*19690*/  @!P2 HADD2 R165, -R48.H0_H0, -RZ.H0_H0 ;  /* 0xa00000ff30a5a230 */ /* 0x000fe20000000900 */
[----:B------:R-:W-:Y:S01]  /*196a0*/  SHF.R.U32.HI R62, RZ, 0x10, R136 ;  /* 0x00000010ff3e7819 */ /* 0x000fe20000011688 */
[----:B------:R-:W-:Y:S01]  /*196b0*/  @!P4 STL.S16 [R1+0x3c], R193 ;  /* 0x00003cc10100c387 */ /* 0x000fe20000100600 */
[----:B------:R-:W-:Y:S02]  /*196c0*/  PRMT R119, R192, 0x7610, R119 ;  /* 0x00007610c0777816 */ /* 0x000fe40000000077 */
[----:B------:R-:W-:Y:S01]  /*196d0*/  @!P0 PRMT R54, R69, 0x5410, RZ ;  /* 0x0000541045368816 */ /* 0x000fe200000000ff */
[----:B------:R3:W-:Y:S01]  /*196e0*/  STG.E.U16 [R120.64+0x92], R113 ;  /* 0x0000927178007986 */ /* 0x0007e2000c10151c */
[----:B------:R-:W-:Y:S02]  /*196f0*/  PRMT R129, R194, 0x7610, R129 ;  /* 0x00007610c2817816 */ /* 0x000fe40000000081 */
[----:B------:R-:W-:Y:S01]  /*19700*/  PRMT R128, R193, 0x7610, R128 ;  /* 0x00007610c1807816 */ /* 0x000fe20000000080 */
[----:B------:R-:W-:Y:S01]  /*19710*/  @!P6 STL.S16 [R1+0x38], R192 ;  /* 0x000038c00100e387 */ /* 0x000fe20000100600 */
[----:B------:R-:W-:Y:S02]  /*19720*/  PRMT R69, R63, 0x5410, R52 ;  /* 0x000054103f457816 */ /* 0x000fe40000000034 */
[----:B------:R-:W-:Y:S01]  /*19730*/  @!P5 PRMT R63, R129, 0x5410, RZ ;  /* 0x00005410813fd816 */ /* 0x000fe200000000ff */
[----:B------:R4:W-:Y:S01]  /*19740*/  @!P2 STL.S16 [R1+0x34], R165 ;  /* 0x000034a50100a387 */ /* 0x0009e20000100600 */
[----:B------:R-:W-:Y:S02]  /*19750*/  @!P4 PRMT R52, R128, 0x5410, RZ ;  /* 0x000054108034c816 */ /* 0x000fe400000000ff */
[----:B------:R-:W-:Y:S01]  /*19760*/  PRMT R70, R165, 0x7610, R70 ;  /* 0x00007610a5467816 */ /* 0x000fe20000000046 */
[----:B------:R-:W-:Y:S04]  /*19770*/  STG.E.U16 [R206.64+0xa0], R61 ;  /* 0x0000a03dce007986 */ /* 0x000fe8000c10151c */
[----:B------:R1:W-:Y:S04]  /*19780*/  STG.E.U16 [R206.64+0xa2], R42 ;  /* 0x0000a22ace007986 */ /* 0x0003e8000c10151c */
[----:B------:R1:W-:Y:S04]  /*19790*/  STG.E.U16 [R186.64+0xa0], R67 ;  /* 0x0000a043ba007986 */ /* 0x0003e8000c10151c */
[----:B------:R1:W-:Y:S01]  /*197a0*/  STG.E.U16 [R186.64+0xa2], R54 ;  /* 0x0000a236ba007986 */ /* 0x0003e2000c10151c */
[----:B---3--:R-:W-:Y:S03]  /*197b0*/  PRMT R113, R112, 0x7610, R113 ;  /* 0x0000761070717816 */ /* 0x008fe60000000071 */
[----:B------:R-:W-:Y:S04]  /*197c0*/  STG.E.U16 [R122.64+0xa0], R52 ;  /* 0x0000a0347a007986 */ /* 0x000fe8000c10151c */
[----:B------:R-:W-:Y:S01]  /*197d0*/  STG.E.U16 [R122.64+0x9e], R63 ;  /* 0x00009e3f7a007986 */ /* 0x000fe2000c10151c */
[----:B----4-:R-:W-:Y:S01]  /*197e0*/  IMAD.MOV.U32 R165, RZ, RZ, R2 ;  /* 0x000000ffffa57224 */ /* 0x010fe200078e0002 */
[----:B-1----:R-:W-:Y:S02]  /*197f0*/  LOP3.LUT R42, R154, 0xffff, RZ, 0xc0, !PT ;  /* 0x0000ffff9a2a7812 */ /* 0x002fe400078ec0ff */
[----:B------:R-:W-:Y:S02]  /*19800*/  PRMT R67, R65, 0x5410, R48 ;  /* 0x0000541041437816 */ /* 0x000fe40000000030 */
[----:B------:R-:W-:Y:S02]  /*19810*/  @!P6 PRMT R65, R119, 0x5410, RZ ;  /* 0x000054107741e816 */ /* 0x000fe400000000ff */
[----:B------:R-:W-:Y:S02]  /*19820*/  SHF.R.U32.HI R42, RZ, 0x8, R42 ;  /* 0x00000008ff2a7819 */ /* 0x000fe4000001162a */
[----:B------:R-:W-:Y:S01]  /*19830*/  SHF.R.U32.HI R54, RZ, 0x18, R60 ;  /* 0x00000018ff367819 */ /* 0x000fe2000001163c */
[----:B------:R-:W-:Y:S01]  /*19840*/  STG.E.U16 [R120.64+0xa0], R65 ;  /* 0x0000a04178007986 */ /* 0x000fe2000c10151c */
[----:B------:R-:W-:Y:S02]  /*19850*/  LOP3.LUT R42, R42, 0xffff, RZ, 0xc0, !PT ;  /* 0x0000ffff2a2a7812 */ /* 0x000fe400078ec0ff */
[----:B------:R-:W-:Y:S02]  /*19860*/  @!P2 PRMT R48, R70, 0x5410, RZ ;  /* 0x000054104630a816 */ /* 0x000fe400000000ff */
[----:B------:R-:W-:Y:S02]  /*19870*/  ISETP.LE.U32.AND P0, PT, R42, UR15, PT ;  /* 0x0000000f2a007c0c */ /* 0x000fe4000bf03070 */
[----:B------:R-:W-:Y:S01]  /*19880*/  SHF.R.U32.HI R42, RZ, 0x10, R154 ;  /* 0x00000010ff2a7819 */ /* 0x000fe2000001169a */
[----:B------:R1:W-:Y:S01]  /*19890*/  STG.E.U16 [R120.64+0xa2], R48 ;  /* 0x0000a23078007986 */ /* 0x0003e2000c10151c */
[----:B------:R-:W-:Y:S02]  /*198a0*/  ISETP.LE.U32.AND P2, PT, R54, UR15, PT ;  /* 0x0000000f36007c0c */ /* 0x000fe4000bf43070 */
[----:B------:R-:W-:Y:S01]  /*198b0*/  LOP3.LUT R42, R42, 0xff, RZ, 0xc0, !PT ;  /* 0x000000ff2a2a7812 */ /* 0x000fe200078ec0ff */
[----:B------:R3:W-:Y:S01]  /*198c0*/  STG.E.U16 [R206.64+0xb0], R59 ;  /* 0x0000b03bce007986 */ /* 0x0007e2000c10151c */
[----:B------:R-:W-:Y:S01]  /*198d0*/  LOP3.LUT R54, R157, UR7, R220, 0x96, !PT ;  /* 0x000000079d367c12 */ /* 0x000fe2000f8e96dc */
[----:B------:R-:W-:Y:S01]  /*198e0*/  UIADD3 UR7, UR18, -0x4ab325aa, URZ ;  /* 0xb54cda5612077890 */ /* 0x000fe2000fffe03f */
[----:B------:R-:W-:Y:S01]  /*198f0*/  ISETP.LE.U32.AND P5, PT, R42, UR15, PT ;  /* 0x0000000f2a007c0c */ /* 0x000fe2000bfa3070 */
[----:B------:R4:W-:Y:S01]  /*19900*/  STG.E.U16 [R206.64+0xb2], R40 ;  /* 0x0000b228ce007986 */ /* 0x0009e2000c10151c */
[----:B------:R-:W-:Y:S01]  /*19910*/  SHF.R.U32.HI R42, RZ, 0x18, R154 ;  /* 0x00000018ff2a7819 */ /* 0x000fe2000001169a */
[----:B------:R-:W-:Y:S01]  /*19920*/  IMAD.WIDE.U32 R156, R156, -0x2daee0ad, RZ ;  /* 0xd2511f539c9c7825 */ /* 0x000fe200078e00ff */
[----:B------:R-:W-:Y:S02]  /*19930*/  SHF.R.U32.HI R60, RZ, 0x10, R60 ;  /* 0x00000010ff3c7819 */ /* 0x000fe4000001163c */
[----:B------:R-:W-:Y:S02]  /*19940*/  ISETP.LE.U32.AND P4, PT, R42, UR15, PT ;  /* 0x0000000f2a007c0c */ /* 0x000fe4000bf83070 */
[----:B------:R-:W-:Y:S02]  /*19950*/  PRMT R42, R125, 0x7632, R42 ;  /* 0x000076327d2a7816 */ /* 0x000fe4000000002a */
[----:B------:R-:W-:Y:S02]  /*19960*/  LOP3.LUT R60, R60, 0xff, RZ, 0xc0, !PT ;  /* 0x000000ff3c3c7812 */ /* 0x000fe400078ec0ff */
[----:B------:R-:W-:Y:S02]  /*19970*/  LOP3.LUT R190, R189, UR7, R190, 0x96, !PT ;  /* 0x00000007bdbe7c12 */ /* 0x000fe4000f8e96be */
[----:B------:R-:W-:Y:S02]  /*19980*/  LOP3.LUT R168, R167, UR7, R168, 0x96, !PT ;  /* 0x00000007a7a87c12 */ /* 0x000fe4000f8e96a8 */
[----:B------:R-:W-:Y:S02]  /*19990*/  LOP3.LUT R174, R177, UR7, R174, 0x96, !PT ;  /* 0x00000007b1ae7c12 */ /* 0x000fe4000f8e96ae */
[----:B------:R-:W-:Y:S02]  /*199a0*/  LOP3.LUT R140, R143, UR7, R140, 0x96, !PT ;  /* 0x000000078f8c7c12 */ /* 0x000fe4000f8e968c */
[----:B-1----:R-:W-:Y:S02]  /*199b0*/  PRMT R48, R118, 0x7632, R48 ;  /* 0x0000763276307816 */ /* 0x002fe40000000030 */
[----:B------:R-:W-:Y:S02]  /*199c0*/  LOP3.LUT R150, R173, UR7, R150, 0x96, !PT ;  /* 0x00000007ad967c12 */ /* 0x000fe4000f8e9696 */
[C---:B---3--:R-:W-:Y:S02]  /*199d0*/  PRMT R59, R116.reuse, 0x7610, R59 ;  /* 0x00007610743b7816 */ /* 0x048fe4000000003b */
[----:B------:R-:W-:Y:S02]  /*199e0*/  LOP3.LUT R144, R139, UR7, R144, 0x96, !PT ;  /* 0x000000078b907c12 */ /* 0x000fe4000f8e9690 */
[----:B----4-:R-:W-:Y:S01]  /*199f0*/  PRMT R40, R116, 0x7632, R40 ;  /* 0x0000763274287816 */ /* 0x010fe20000000028 */
[----:B--2---:R-:W-:Y:S05]  /*19a00*/  @!P3 HADD2 R66, -R111.H0_H0, -RZ.H0_H0 ;  /* 0xa00000ff6f42b230 */ /* 0x004fea0000000900 */
[----:B------:R-:W-:Y:S01]  /*19a10*/  PRMT R61, R66, 0x7610, R61 ;  /* 0x00007610423d7816 */ /* 0x000fe2000000003d */
[----:B------:R1:W-:Y:S03]  /*19a20*/  @!P3 STL.S16 [R1+0x24], R66 ;  /* 0x000024420100b387 */ /* 0x0003e60000100600 */
[----:B------:R-:W-:Y:S01]  /*19a30*/  @!P3 PRMT R111, R61, 0x5410, RZ ;  /* 0x000054103d6fb816 */ /* 0x000fe200000000ff */
[----:B------:R2:W3:Y:S01]  /*19a40*/  LDL.S16 R80, [R1+0x28] ;  /* 0x0000280001507983 */ /* 0x0004e20000100600 */
[----:B------:R-:W-:Y:S02]  /*19a50*/  LOP3.LUT R61, R62, 0xff, RZ, 0xc0, !PT ;  /* 0x000000ff3e3d7812 */ /* 0x000fe400078ec0ff */
[----:B------:R-:W-:Y:S02]  /*19a60*/  SHF.R.U32.HI R62, RZ, 0x18, R136 ;  /* 0x00000018ff3e7819 */ /* 0x000fe40000011688 */
[----:B------:R-:W-:Y:S02]  /*19a70*/  ISETP.LE.U32.AND P6, PT, R61, UR15, PT ;  /* 0x0000000f3d007c0c */ /* 0x000fe4000bfc3070 */
[----:B------:R-:W-:Y:S02]  /*19a80*/  PRMT R61, R125, 0x7610, R61 ;  /* 0x000076107d3d7816 */ /* 0x000fe4000000003d */
[----:B------:R-:W-:Y:S02]  /*19a90*/  ISETP.LE.U32.AND P3, PT, R62, UR15, PT ;  /* 0x0000000f3e007c0c */ /* 0x000fe4000bf63070 */
[----:B------:R-:W-:Y:S02]  /*19aa0*/  LOP3.LUT R62, R154, 0xff, RZ, 0xc0, !PT ;  /* 0x000000ff9a3e7812 */ /* 0x000fe400078ec0ff */
[----:B------:R-:W-:Y:S02]  /*19ab0*/  PRMT R70, R61, 0x5410, R42 ;  /* 0x000054103d467816 */ /* 0x000fe4000000002a */
[----:B------:R-:W-:Y:S01]  /*19ac0*/  ISETP.LE.U32.AND P1, PT, R62, UR15, PT ;  /* 0x0000000f3e007c0c */ /* 0x000fe2000bf23070 */
[----:B-1----:R2:W4:Y:S06]  /*19ad0*/  LDL.S16 R66, [R1+0x2c] ;  /* 0x00002c0001427983 */ /* 0x00252c0000100600 */
[----:B---3--:R-:W-:Y:S05]  /*19ae0*/  @!P3 HADD2 R80, -R42.H0_H0, -RZ.H0_H0 ;  /* 0xa00000ff2a50b230 */ /* 0x008fea0000000900 */
[----:B------:R-:W-:Y:S04]  /*19af0*/  PRMT R52, R80, 0x7610, R52 ;  /* 0x0000761050347816 */ /* 0x000fe80000000034 */
[----:B------:R-:W-:Y:S05]  /*19b00*/  @!P3 PRMT R42, R52, 0x5410, RZ ;  /* 0x00005410342ab816 */ /* 0x000fea00000000ff */
[----:B------:R-:W-:Y:S01]  /*19b10*/  STG.E.U16 [R186.64+0xb2], R42 ;  /* 0x0000b22aba007986 */ /* 0x000fe2000c10151c */
[----:B----4-:R-:W-:Y:S05]  /*19b20*/  @!P6 HADD2 R66, -R61.H0_H0, -RZ.H0_H0 ;  /* 0xa00000ff3d42e230 */ /* 0x010fea0000000900 */
[----:B------:R-:W-:Y:S01]  /*19b30*/  PRMT R62, R66, 0x7610, R62 ;  /* 0x00007610423e7816 */ /* 0x000fe2000000003e */
[----:B------:R1:W-:Y:S03]  /*19b40*/  @!P6 STL.S16 [R1+0x2c], R66 ;  /* 0x00002c420100e387 */ /* 0x0003e60000100600 */
[----:B------:R-:W-:Y:S01]  /*19b50*/  @!P6 PRMT R61, R62, 0x5410, RZ ;  /* 0x000054103e3de816 */ /* 0x000fe200000000ff */
[----:B------:R-:W-:Y:S04]  /*19b60*/  IMAD.WIDE.U32 R62, R54, -0x2daee0ad, RZ ;  /* 0xd2511f53363e7825 */ /* 0x000fe800078e00ff */
[----:B------:R3:W-:Y:S01]  /*19b70*/  STG.E.U16 [R186.64+0xb0], R61 ;  /* 0x0000b03dba007986 */ /* 0x0007e2000c10151c */
[----:B------:R-:W-:Y:S05]  /*19b80*/  LOP3.LUT R52, R63, UR25, R160, 0x96, !PT ;  /* 0x000000193f347c12 */ /* 0x000fea000f8e96a0 */
[----:B------:R-:W-:Y:S01]  /*19b90*/  IMAD.WIDE.U32 R128, R52, -0x326172a9, RZ ;  /* 0xcd9e8d5734807825 */ /* 0x000fe200078e00ff */
[----:B------:R-:W-:Y:S04]  /*19ba0*/  LOP3.LUT R52, R157, UR23, R62, 0x96, !PT ;  /* 0x000000179d347c12 */ /* 0x000fe8000f8e963e */
[----:B------:R-:W-:Y:S01]  /*19bb0*/  LOP3.LUT R148, R129, UR24, R148, 0x96, !PT ;  /* 0x0000001881947c12 */ /* 0x000fe2000f8e9694 */
[----:B------:R-:W-:Y:S04]  /*19bc0*/  IMAD.WIDE.U32 R62, R52, -0x326172a9, RZ ;  /* 0xcd9e8d57343e7825 */ /* 0x000fe800078e00ff */
[----:B------:R-:W-:Y:S01]  /*19bd0*/  IMAD.WIDE.U32 R148, R148, -0x2daee0ad, RZ ;  /* 0xd2511f5394947825 */ /* 0x000fe200078e00ff */
[----:B------:R-:W-:Y:S01]  /*19be0*/  LOP3.LUT R128, R63, UR21, R128, 0x96, !PT ;  /* 0x000000153f807c12 */ /* 0x000fe2000f8e9680 */
[----:B-1----:R2:W4:Y:S01]  /*19bf0*/  LDL.S16 R66, [R1+0x30] ;  /* 0x0000300001427983 */ /* 0x0025220000100600 */
[----:B------:R-:W-:Y:S02]  /*19c00*/  PRMT R63, R118, 0x7610, R63 ;  /* 0x00007610763f7816 */ /* 0x000fe4000000003f */
[----:B------:R-:W-:Y:S01]  /*19c10*/  LOP3.LUT R156, R149, UR14, R156, 0x96, !PT ;  /* 0x0000000e959c7c12 */ /* 0x000fe2000f8e969c */
[----:B------:R1:W-:Y:S01]  /*19c20*/  @!P3 STL.S16 [R1+0x28], R80 ;  /* 0x000028500100b387 */ /* 0x0003e20000100600 */
[----:B------:R-:W-:Y:S01]  /*19c30*/  ISETP.LE.U32.AND P3, PT, R60, UR15, PT ;  /* 0x0000000f3c007c0c */ /* 0x000fe2000bf63070 */
[----:B------:R-:W-:Y:S02]  /*19c40*/  IMAD.WIDE.U32 R128, R128, -0x2daee0ad, RZ ;  /* 0xd2511f5380807825 */ /* 0x000fe400078e00ff */
[----:B------:R2:W5:Y:S01]  /*19c50*/  LDL.LU.64 R220, [R1+0x220] ;  /* 0x0002200001dc7983 */ /* 0x0005620000300a00 */
[----:B---3--:R-:W-:Y:S01]  /*19c60*/  PRMT R61, R124, 0x7610, R61 ;  /* 0x000076107c3d7816 */ /* 0x008fe2000000003d */
[----:B------:R-:W-:Y:S01]  /*19c70*/  IMAD.WIDE.U32 R156, R156, -0x326172a9, RZ ;  /* 0xcd9e8d579c9c7825 */ /* 0x000fe200078e00ff */
[----:B------:R-:W-:Y:S03]  /*19c80*/  LOP3.LUT R130, R129, UR5, R148, 0x96, !PT ;  /* 0x0000000581827c12 */ /* 0x000fe6000f8e9694 */
[----:B------:R2:W3:Y:S01]  /*19c90*/  LDL.S16 R65, [R1+0x58] ;  /* 0x0000580001417983 */ /* 0x0004e20000100600 */
[----:B------:R-:W-:Y:S01]  /*19ca0*/  LOP3.LUT R54, R157, UR13, R62, 0x96, !PT ;  /* 0x0000000d9d367c12 */ /* 0x000fe2000f8e963e */
[----:B------:R-:W-:Y:S02]  /*19cb0*/  IMAD.WIDE.U32 R130, R130, -0x326172a9, RZ ;  /* 0xcd9e8d5782827825 */ /* 0x000fe400078e00ff */
[----:B------:R2:W2:Y:S03]  /*19cc0*/  LDL.S16 R125, [R1+0xc] ;  /* 0x00000c00017d7983 */ /* 0x0004a60000100600 */
[C-C-:B------:R-:W-:Y:S01]  /*19cd0*/  LOP3.LUT R52, R131.reuse, UR16, R156.reuse, 0x96, !PT ;  /* 0x0000001083347c12 */ /* 0x140fe2000f8e969c */
[----:B------:R2:W2:Y:S01]  /*19ce0*/  LDL.S16 R119, [R1+0x8] ;  /* 0x0000080001777983 */ /* 0x0004a20000100600 */
[----:B------:R-:W-:Y:S02]  /*19cf0*/  LOP3.LUT R156, R131, UR7, R156, 0x96, !PT ;  /* 0x00000007839c7c12 */ /* 0x000fe4000f8e969c */
[----:B------:R-:W-:Y:S02]  /*19d00*/  LOP3.LUT R60, R52, 0xff, RZ, 0xc0, !PT ;  /* 0x000000ff343c7812 */ /* 0x000fe400078ec0ff */
[----:B------:R-:W-:Y:S02]  /*19d10*/  SHF.R.U32.HI R116, RZ, 0x10, R52 ;  /* 0x00000010ff747819 */ /* 0x000fe40000011634 */
[----:B------:R-:W-:Y:S01]  /*19d20*/  ISETP.LE.U32.AND P6, PT, R60, UR15, PT ;  /* 0x0000000f3c007c0c */ /* 0x000fe2000bfc3070 */
[----:B-1----:R1:W2:Y:S01]  /*19d30*/  LDL.S16 R80, [R1+0x5c] ;  /* 0x00005c0001507983 */ /* 0x0022a20000100600 */
[----:B------:R-:W-:Y:S02]  /*19d40*/  LOP3.LUT R60, R52, 0xffff, RZ, 0xc0, !PT ;  /* 0x0000ffff343c7812 */ /* 0x000fe400078ec0ff */
[----:B------:R-:W-:Y:S02]  /*19d50*/  LOP3.LUT R116, R116, 0xff, RZ, 0xc0, !PT ;  /* 0x000000ff74747812 */ /* 0x000fe400078ec0ff */
[----:B------:R-:W-:Y:S04]  /*19d60*/  SHF.R.U32.HI R60, RZ, 0x8, R60 ;  /* 0x00000008ff3c7819 */ /* 0x000fe8000001163c */
[----:B------:R-:W-:Y:S01]  /*19d70*/  LOP3.LUT R60, R60, 0xffff, RZ, 0xc0, !PT ;  /* 0x0000ffff3c3c7812 */ /* 0x000fe200078ec0ff */
[----:B----4-:R-:W-:Y:S05]  /*19d80*/  @!P1 HADD2 R66, -R63.H0_H0, -RZ.H0_H0 ;  /* 0xa00000ff3f429230 */ /* 0x010fea0000000900 */
[----:B------:R-:W-:Y:S01]  /*19d90*/  PRMT R117, R66, 0x7610, R117 ;  /* 0x0000761042757816 */ /* 0x000fe20000000075 */
[----:B------:R2:W-:Y:S04]  /*19da0*/  @!P1 STL.S16 [R1+0x30], R66 ;  /* 0x0000304201009387 */ /* 0x0005e80000100600 */
[----:B------:R1:W4:Y:S01]  /*19db0*/  LDL.S16 R118, [R1+0x14] ;  /* 0x0000140001767983 */ /* 0x0003220000100600 */
[----:B---3--:R-:W-:Y:S02]  /*19dc0*/  @!P5 HADD2 R65, -R59.H0_H0, -RZ.H0_H0 ;  /* 0xa00000ff3b41d230 */ /* 0x008fe40000000900 */
[----:B--2---:R-:W-:Y:S05]  /*19dd0*/  @!P4 HADD2 R119, -R40.H0_H0, -RZ.H0_H0 ;  /* 0xa00000ff2877c230 */ /* 0x004fea0000000900 */
[----:B------:R-:W-:Y:S01]  /*19de0*/  PRMT R62, R119, 0x7610, R62 ;  /* 0x00007610773e7816 */ /* 0x000fe2000000003e */
[----:B------:R-:W-:Y:S01]  /*19df0*/  @!P0 HADD2 R80, -R48.H0_H0, -RZ.H0_H0 ;  /* 0xa00000ff30508230 */ /* 0x000fe20000000900 */
[----:B------:R-:W-:Y:S02]  /*19e00*/  PRMT R66, R63, 0x5410, R48 ;  /* 0x000054103f427816 */ /* 0x000fe40000000030 */
[----:B------:R-:W-:Y:S02]  /*19e10*/  @!P1 PRMT R63, R117, 0x5410, RZ ;  /* 0x00005410753f9816 */ /* 0x000fe400000000ff */
[----:B------:R-:W-:Y:S01]  /*19e20*/  PRMT R42, R80, 0x7610, R42 ;  /* 0x00007610502a7816 */ /* 0x000fe2000000002a */
[----:B------:R1:W2:Y:S03]  /*19e30*/  LDL.S16 R117, [R1+0x10] ;  /* 0x0000100001757983 */ /* 0x0002a60000100600 */
[----:B------:R-:W-:Y:S01]  /*19e40*/  @!P0 PRMT R48, R42, 0x5410, RZ ;  /* 0x000054102a308816 */ /* 0x000fe200000000ff */
[----:B------:R3:W-:Y:S01]  /*19e50*/  @!P0 STL.S16 [R1+0x5c], R80 ;  /* 0x00005c5001008387 */ /* 0x0007e20000100600 */
[----:B------:R-:W-:Y:S02]  /*19e60*/  SHF.R.U32.HI R42, RZ, 0x18, R52 ;  /* 0x00000018ff2a7819 */ /* 0x000fe40000011634 */
[----:B------:R-:W-:Y:S01]  /*19e70*/  LOP3.LUT R52, R138, 0xffff, RZ, 0xc0, !PT ;  /* 0x0000ffff8a347812 */ /* 0x000fe200078ec0ff */
[----:B------:R-:W-:Y:S01]  /*19e80*/  @!P5 STL.S16 [R1+0x58], R65 ;  /* 0x000058410100d387 */ /* 0x000fe20000100600 */
[----:B------:R-:W-:Y:S02]  /*19e90*/  ISETP.LE.U32.AND P0, PT, R60, UR15, PT ;  /* 0x0000000f3c007c0c */ /* 0x000fe4000bf03070 */
[----:B------:R-:W-:Y:S01]  /*19ea0*/  SHF.R.U32.HI R52, RZ, 0x8, R52 ;  /* 0x00000008ff347819 */ /* 0x000fe20000011634 */
[----:B------:R1:W-:Y:S03]  /*19eb0*/  STG.E.U16 [R122.64+0xae], R63 ;  /* 0x0000ae3f7a007986 */ /* 0x0003e6000c10151c */
[----:B------:R-:W-:Y:S01]  /*19ec0*/  LOP3.LUT R52, R52, 0xffff, RZ, 0xc0, !PT ;  /* 0x0000ffff34347812 */ /* 0x000fe200078ec0ff */
[----:B------:R1:W-:Y:S04]  /*19ed0*/  STG.E.U16 [R122.64+0xb0], R48 ;  /* 0x0000b0307a007986 */ /* 0x0003e8000c10151c */
[----:B---3--:R3:W3:Y:S01]  /*19ee0*/  LDL.S16 R80, [R1+0x4] ;  /* 0x0000040001507983 */ /* 0x0086e20000100600 */
[----:B-1----:R-:W-:Y:S02]  /*19ef0*/  PRMT R63, R65, 0x7610, R63 ;  /* 0x00007610413f7816 */ /* 0x002fe4000000003f */
[----:B------:R-:W-:Y:S02]  /*19f00*/  PRMT R65, R59, 0x5410, R40 ;  /* 0x000054103b417816 */ /* 0x000fe40000000028 */
[----:B------:R-:W-:Y:S02]  /*19f10*/  @!P5 PRMT R59, R63, 0x5410, RZ ;  /* 0x000054103f3bd816 */ /* 0x000fe400000000ff */
[----:B------:R-:W-:Y:S02]  /*19f20*/  @!P4 PRMT R40, R62, 0x5410, RZ ;  /* 0x000054103e28c816 */ /* 0x000fe400000000ff */
[----:B------:R-:W-:Y:S01]  /*19f30*/  ISETP.LE.U32.AND P5, PT, R42, UR15, PT ;  /* 0x0000000f2a007c0c */ /* 0x000fe2000bfa3070 */
[----:B------:R1:W-:Y:S01]  /*19f40*/  STG.E.U16 [R120.64+0xb0], R59 ;  /* 0x0000b03b78007986 */ /* 0x0003e2000c10151c */
[----:B------:R-:W-:Y:S02]  /*19f50*/  LOP3.LUT R42, R138, 0xff, RZ, 0xc0, !PT ;  /* 0x000000ff8a2a7812 */ /* 0x000fe400078ec0ff */
[----:B------:R-:W-:Y:S01]  /*19f60*/  PRMT R48, R124, 0x7632, R48 ;  /* 0x000076327c307816 */ /* 0x000fe20000000030 */
[----:B------:R1:W-:Y:S01]  /*19f70*/  STG.E.U16 [R120.64+0xb2], R40 ;  /* 0x0000b22878007986 */ /* 0x0003e2000c10151c */
[----:B------:R-:W-:Y:S02]  /*19f80*/  ISETP.LE.U32.AND P1, PT, R42, UR15, PT ;  /* 0x0000000f2a007c0c */ /* 0x000fe4000bf23070 */
[----:B------:R-:W-:Y:S01]  /*19f90*/  PRMT R42, R115, 0x7632, R42 ;  /* 0x00007632732a7816 */ /* 0x000fe2000000002a */
[----:B------:R-:W-:Y:S01]  /*19fa0*/  STG.E.U16 [R206.64+0xc0], R50 ;  /* 0x0000c032ce007986 */ /* 0x000fe2000c10151c */
[----:B------:R-:W-:Y:S02]  /*19fb0*/  PRMT R63, R61, 0x5410, R48 ;  /* 0x000054103d3f7816 */ /* 0x000fe40000000030 */
[----:B------:R-:W-:Y:S01]  /*19fc0*/  PRMT R62, R115, 0x5410, R42 ;  /* 0x00005410733e7816 */ /* 0x000fe2000000002a */
[----:B------:R1:W-:Y:S06]  /*19fd0*/  STG.E.U16 [R206.64+0xc2], R111 ;  /* 0x0000c26fce007986 */ /* 0x0003ec000c10151c */
[----:B------:R-:W-:Y:S05]  /*19fe0*/  @!P1 HADD2 R125, -R61.H0_H0, -RZ.H0_H0 ;  /* 0xa00000ff3d7d9230 */ /* 0x000fea0000000900 */
[----:B------:R-:W-:Y:S01]  /*19ff0*/  PRMT R82, R125, 0x7610, R82 ;  /* 0x000076107d527816 */ /* 0x000fe20000000052 */
[----:B------:R-:W-:Y:S01]  /*1a000*/  @!P1 STL.S16 [R1+0xc], R125 ;  /* 0x00000c7d01009387 */ /* 0x000fe20000100600 */
[----:B-1----:R-:W-:Y:S03]  /*1a010*/  PRMT R59, R114, 0x7610, R59 ;  /* 0x00007610723b7816 */ /* 0x002fe6000000003b */
[----:B------:R1:W-:Y:S01]  /*1a020*/  @!P4 STL.S16 [R1+0x8], R119 ;  /* 0x000008770100c387 */ /* 0x0003e20000100600 */
[----:B------:R-:W-:Y:S02]  /*1a030*/  @!P1 PRMT R61, R82, 0x5410, RZ ;  /* 0x00005410523d9816 */ /* 0x000fe400000000ff */
[----:B------:R-:W-:Y:S02]  /*1a040*/  ISETP.LE.U32.AND P1, PT, R52, UR15, PT ;  /* 0x0000000f34007c0c */ /* 0x000fe4000bf23070 */
[----:B------:R-:W-:Y:S02]  /*1a050*/  SHF.R.U32.HI R52, RZ, 0x10, R138 ;  /* 0x00000010ff347819 */ /* 0x000fe4000001168a */
[----:B------:R-:W-:Y:S02]  /*1a060*/  LOP3.LUT R40, R130, 0xff, RZ, 0xc0, !PT ;  /* 0x000000ff82287812 */ /* 0x000fe400078ec0ff */
[----:B------:R-:W-:Y:S02]  /*1a070*/  LOP3.LUT R52, R52, 0xff, RZ, 0xc0, !PT ;  /* 0x000000ff34347812 */ /* 0x000fe400078ec0ff */
[----:B------:R-:W-:Y:S02]  /*1a080*/  ISETP.LE.U32.AND P4, PT, R40, UR15, PT ;  /* 0x0000000f28007c0c */ /* 0x000fe4000bf83070 */
[----:B------:R-:W-:Y:S02]  /*1a090*/  LOP3.LUT R40, R130, 0xffff, RZ, 0xc0, !PT ;  /* 0x0000ffff82287812 */ /* 0x000fe400078ec0ff */
[----:B------:R-:W-:Y:S01]  /*1a0a0*/  PRMT R111, R110, 0x7610, R111 ;  /* 0x000076106e6f7816 */ /* 0x000fe2000000006f */
[----:B------:R-:W-:Y:S01]  /*1a0b0*/  @!P1 HADD2 R251, -R48.H0_H0, -RZ.H0_H0 ;  /* 0xa00000ff30fb9230 */ /* 0x000fe20000000900 */
[----:B------:R-:W-:Y:S04]  /*1a0c0*/  SHF.R.U32.HI R40, RZ, 0x8, R40 ;  /* 0x00000008ff287819 */ /* 0x000fe80000011628 */
[----:B------:R-:W-:Y:S02]  /*1a0d0*/  @!P1 PRMT R48, R251, 0x5410, RZ ;  /* 0x00005410fb309816 */ /* 0x000fe400000000ff */
[----:B------:R-:W-:Y:S01]  /*1a0e0*/  LOP3.LUT P1, RZ, R214, 0x8, RZ, 0xc0, !PT ;  /* 0x00000008d6ff7812 */ /* 0x000fe2000782c0ff */
[----:B------:R-:W-:Y:S01]  /*1a0f0*/  @!P4 HADD2 R237, -R57.H0_H0, -RZ.H0_H0 ;  /* 0xa00000ff39edc230 */ /* 0x000fe20000000900 */
[----:B-1----:R-:W1:Y:S01]  /*1a100*/  LDC.U8 R119, c[0x0][0x2d8] ;  /* 0x0000b600ff777b82 */ /* 0x002e620000000000 */
[----:B----4-:R-:W-:Y:S05]  /*1a110*/  @!P3 HADD2 R118, -R115.H0_H0, -RZ.H0_H0 ;  /* 0xa00000ff7376b230 */ /* 0x010fea0000000900 */
[----:B------:R-:W-:Y:S01]  /*1a120*/  PRMT R60, R118, 0x7610, R60 ;  /* 0x00007610763c7816 */ /* 0x000fe2000000003c */
[----:B------:R4:W-:Y:S03]  /*1a130*/  @!P3 STL.S16 [R1+0x14], R118 ;  /* 0x000014760100b387 */ /* 0x0009e60000100600 */
[----:B------:R-:W-:Y:S02]  /*1a140*/  @!P3 PRMT R115, R60, 0x5410, RZ ;  /* 0x000054103c73b816 */ /* 0x000fe400000000ff */
[----:B------:R-:W-:Y:S02]  /*1a150*/  ISETP.LE.U32.AND P3, PT, R52, UR15, PT ;  /* 0x0000000f34007c0c */ /* 0x000fe4000bf63070 */
[----:B------:R-:W-:Y:S01]  /*1a160*/  SHF.R.U32.HI R60, RZ, 0x18, R138 ;  /* 0x00000018ff3c7819 */ /* 0x000fe2000001168a */
[----:B------:R1:W-:Y:S01]  /*1a170*/  STG.E.U16 [R186.64+0xc0], R115 ;  /* 0x0000c073ba007986 */ /* 0x0003e2000c10151c */
[----:B------:R-:W-:Y:S05]  /*1a180*/  PRMT R52, R114, 0x7632, R52 ;  /* 0x0000763272347816 */ /* 0x000fea0000000034 */
[----:B------:R-:W-:Y:S04]  /*1a190*/  @!P0 HADD2 R243, -R52.H0_H0, -RZ.H0_H0 ;  /* 0xa00000ff34f38230 */ /* 0x000fe80000000900 */
[----:B------:R-:W-:Y:S02]  /*1a1a0*/  @!P3 HADD2 R242, -R111.H0_H0, -RZ.H0_H0 ;  /* 0xa00000ff6ff2b230 */ /* 0x000fe40000000900 */
[----:B--2---:R-:W-:Y:S05]  /*1a1b0*/  @!P2 HADD2 R117, -R42.H0_H0, -RZ.H0_H0 ;  /* 0xa00000ff2a75a230 */ /* 0x004fea0000000900 */
[----:B------:R-:W-:Y:S01]  /*1a1c0*/  PRMT R68, R117, 0x7610, R68 ;  /* 0x0000761075447816 */ /* 0x000fe20000000044 */
[----:B------:R-:W-:Y:S01]  /*1a1d0*/  @!P2 STL.S16 [R1+0x10], R117 ;  /* 0x000010750100a387 */ /* 0x000fe20000100600 */
[----:B----4-:R-:W2:Y:S02]  /*1a1e0*/  LDC.U8 R118, c[0x0][0x2d8] ;  /* 0x0000b600ff767b82 */ /* 0x010ea40000000000 */
[----:B------:R-:W-:Y:S01]  /*1a1f0*/  @!P2 PRMT R42, R68, 0x5410, RZ ;  /* 0x00005410442aa816 */ /* 0x000fe200000000ff */
[----:B------:R4:W5:Y:S01]  /*1a200*/  LDL.LU R214, [R1+0x218] ;  /* 0x0002180001d67983 */ /* 0x0009620000300800 */
[----:B------:R-:W-:Y:S02]  /*1a210*/  ISETP.LE.U32.AND P2, PT, R60, UR15, PT ;  /* 0x0000000f3c007c0c */ /* 0x000fe4000bf43070 */
[----:B------:R-:W-:Y:S01]  /*1a220*/  PRMT R60, R59, 0x5410, R52 ;  /* 0x000054103b3c7816 */ /* 0x000fe20000000034 */
[----:B------:R4:W-:Y:S01]  /*1a230*/  STG.E.U16 [R186.64+0xc2], R42 ;  /* 0x0000c22aba007986 */ /* 0x0009e2000c10151c */
[----:B------:R-:W-:Y:S01]  /*1a240*/  @!P0 PRMT R52, R243, 0x5410, RZ ;  /* 0x00005410f3348816 */ /* 0x000fe200000000ff */
[----:B-1----:R-:W-:Y:S04]  /*1a250*/  IMAD.WIDE.U32 R114, R58, -0x2daee0ad, RZ ;  /* 0xd2511f533a727825 */ /* 0x002fe800078e00ff */
[----:B------:R-:W-:Y:S01]  /*1a260*/  STG.E.U16 [R122.64+0xc0], R52 ;  /* 0x0000c0347a007986 */ /* 0x000fe2000c10151c */
[----:B---3--:R-:W-:Y:S01]  /*1a270*/  @!P6 HADD2 R80, -R59.H0_H0, -RZ.H0_H0 ;  /* 0xa00000ff3b50e230 */ /* 0x008fe20000000900 */
[----:B--2---:R-:W-:Y:S04]  /*1a280*/  PRMT R118, R118, 0x7054, R119 ;  /* 0x0000705476767816 */ /* 0x004fe80000000077 */
[----:B------:R-:W-:Y:S01]  /*1a290*/  PRMT R50, R80, 0x7610, R50 ;  /* 0x0000761050327816 */ /* 0x000fe20000000032 */
[----:B------:R-:W-:Y:S03]  /*1a2a0*/  @!P6 STL.S16 [R1+0x4], R80 ;  /* 0x000004500100e387 */ /* 0x000fe60000100600 */
[----:B------:R-:W-:Y:S02]  /*1a2b0*/  @!P6 PRMT R59, R50, 0x5410, RZ ;  /* 0x00005410323be816 */ /* 0x000fe400000000ff */
[----:B------:R-:W-:Y:S02]  /*1a2c0*/  ISETP.LE.U32.AND P6, PT, R116, UR15, PT ;  /* 0x0000000f74007c0c */ /* 0x000fe4000bfc3070 */
[----:B------:R-:W-:Y:S01]  /*1a2d0*/  LOP3.LUT R50, R40, 0xffff, RZ, 0xc0, !PT ;  /* 0x0000ffff28327812 */ /* 0x000fe200078ec0ff */
[----:B------:R1:W-:Y:S01]  /*1a2e0*/  STG.E.U16 [R122.64+0xbe], R59 ;  /* 0x0000be3b7a007986 */ /* 0x0003e2000c10151c */
[----:B------:R-:W-:Y:S02]  /*1a2f0*/  PRMT R40, R112, 0x7632, R40 ;  /* 0x0000763270287816 */ /* 0x000fe40000000028 */
[--C-:B----4-:R-:W-:Y:S02]  /*1a300*/  SHF.R.U32.HI R42, RZ, 0x18, R130.reuse ;  /* 0x00000018ff2a7819 */ /* 0x110fe40000011682 */
[----:B------:R-:W-:Y:S01]  /*1a310*/  ISETP.LE.U32.AND P0, PT, R50, UR15, PT ;  /* 0x0000000f32007c0c */ /* 0x000fe2000bf03070 */
[----:B------:R-:W-:Y:S01]  /*1a320*/  @!P5 HADD2 R238, -R40.H0_H0, -RZ.H0_H0 ;  /* 0xa00000ff28eed230 */ /* 0x000fe20000000900 */
[----:B------:R-:W-:Y:S03]  /*1a330*/  SHF.R.U32.HI R50, RZ, 0x10, R130 ;  /* 0x00000010ff327819 */ /* 0x000fe60000011682 */
[----:B------:R-:W-:Y:S01]  /*1a340*/  @!P6 HADD2 R239, -R113.H0_H0, -RZ.H0_H0 ;  /* 0xa00000ff71efe230 */ /* 0x000fe20000000900 */
[----:B------:R-:W-:Y:S02]  /*1a350*/  LOP3.LUT R50, R50, 0xff, RZ, 0xc0, !PT ;  /* 0x000000ff32327812 */ /* 0x000fe400078ec0ff */
[----:B-1----:R-:W-:Y:S02]  /*1a360*/  PRMT R59, R113, 0x5410, R40 ;  /* 0x00005410713b7816 */ /* 0x002fe40000000028 */
[----:B------:R-:W-:Y:S02]  /*1a370*/  @!P6 PRMT R113, R239, 0x5410, RZ ;  /* 0x00005410ef71e816 */ /* 0x000fe400000000ff */
[----:B------:R-:W-:Y:S02]  /*1a380*/  @!P5 PRMT R40, R238, 0x5410, RZ ;  /* 0x00005410ee28d816 */ /* 0x000fe400000000ff */
[----:B------:R-:W-:Y:S01]  /*1a390*/  ISETP.LE.U32.AND P5, PT, R42, UR15, PT ;  /* 0x0000000f2a007c0c */ /* 0x000fe2000bfa3070 */
[----:B------:R-:W-:Y:S01]  /*1a3a0*/  STG.E.U16 [R120.64+0xc0], R113 ;  /* 0x0000c07178007986 */ /* 0x000fe2000c10151c */
[----:B------:R-:W-:Y:S02]  /*1a3b0*/  PRMT R42, R110, 0x7632, R42 ;  /* 0x000076326e2a7816 */ /* 0x000fe4000000002a */
[----:B------:R-:W-:Y:S01]  /*1a3c0*/  ISETP.LE.U32.AND P6, PT, R50, UR15, PT ;  /* 0x0000000f32007c0c */ /* 0x000fe2000bfc3070 */
[----:B------:R1:W-:Y:S01]  /*1a3d0*/  STG.E.U16 [R120.64+0xc2], R40 ;  /* 0x0000c22878007986 */ /* 0x0003e2000c10151c */
[----:B------:R-:W-:Y:S01]  /*1a3e0*/  LOP3.LUT R50, R115, UR6, R126, 0x96, !PT ;  /* 0x0000000673327c12 */ /* 0x000fe2000f8e967e */
[----:B------:R-:W-:Y:S02]  /*1a3f0*/  @!P2 HADD2 R250, -R42.H0_H0, -RZ.H0_H0 ;  /* 0xa00000ff2afaa230 */ /* 0x000fe40000000900 */
[----:B------:R2:W-:Y:S01]  /*1a400*/  STG.E.U16 [R206.64+0xd0], R61 ;  /* 0x0000d03dce007986 */ /* 0x0005e2000c10151c */
[C---:B------:R-:W-:Y:S02]  /*1a410*/  LOP3.LUT R58, R50.reuse, 0xff, RZ, 0xc0, !PT ;  /* 0x000000ff323a7812 */ /* 0x040fe400078ec0ff */
[----:B------:R-:W-:Y:S01]  /*1a420*/  LOP3.LUT R52, R50, 0xffff, RZ, 0xc0, !PT ;  /* 0x0000ffff32347812 */ /* 0x000fe200078ec0ff */
[----:B------:R3:W-:Y:S03]  /*1a430*/  STG.E.U16 [R206.64+0xd2], R48 ;  /* 0x0000d230ce007986 */ /* 0x0007e6000c10151c */
[----:B------:R-:W-:Y:S01]  /*1a440*/  SHF.R.U32.HI R52, RZ, 0x8, R52 ;  /* 0x00000008ff347819 */ /* 0x000fe20000011634 */
[----:B------:R-:W-:Y:S03]  /*1a450*/  @!P6 HADD2 R232, -R109.H0_H0, -RZ.H0_H0 ;  /* 0xa00000ff6de8e230 */ /* 0x000fe60000000900 */
[----:B------:R-:W-:Y:S02]  /*1a460*/  LOP3.LUT R52, R52, 0xffff, RZ, 0xc0, !PT ;  /* 0x0000ffff34347812 */ /* 0x000fe400078ec0ff */
[----:B-1----:R-:W-:Y:S02]  /*1a470*/  PRMT R40, R57, 0x7632, R40 ;  /* 0x0000763239287816 */ /* 0x002fe40000000028 */
[----:B--2---:R-:W-:Y:S03]  /*1a480*/  PRMT R61, R111, 0x5410, R42 ;  /* 0x000054106f3d7816 */ /* 0x004fe6000000002a */
[----:B------:R-:W-:Y:S01]  /*1a490*/  @!P0 HADD2 R236, -R40.H0_H0, -RZ.H0_H0 ;  /* 0xa00000ff28ec8230 */ /* 0x000fe20000000900 */
[----:B------:R-:W-:Y:S02]  /*1a4a0*/  @!P3 PRMT R111, R242, 0x5410, RZ ;  /* 0x00005410f26fb816 */ /* 0x000fe400000000ff */
[----:B------:R-:W-:Y:S02]  /*1a4b0*/  @!P2 PRMT R42, R250, 0x5410, RZ ;  /* 0x00005410fa2aa816 */ /* 0x000fe400000000ff */
[----:B------:R-:W-:Y:S01]  /*1a4c0*/  ISETP.LE.U32.AND P3, PT, R58, UR15, PT ;  /* 0x0000000f3a007c0c */ /* 0x000fe2000bf63070 */
[----:B------:R1:W-:Y:S01]  /*1a4d0*/  STG.E.U16 [R186.64+0xd0], R111 ;  /* 0x0000d06fba007986 */ /* 0x0003e2000c10151c */
[----:B------:R-:W-:Y:S02]  /*1a4e0*/  PRMT R58, R57, 0x5410, R40 ;  /* 0x00005410393a7816 */ /* 0x000fe40000000028 */
[----:B------:R-:W-:Y:S01]  /*1a4f0*/  @!P4 PRMT R57, R237, 0x5410, RZ ;  /* 0x00005410ed39c816 */ /* 0x000fe200000000ff */
[----:B------:R2:W-:Y:S01]  /*1a500*/  STG.E.U16 [R186.64+0xd2], R42 ;  /* 0x0000d22aba007986 */ /* 0x0005e2000c10151c */
[----:B------:R-:W-:Y:S02]  /*1a510*/  @!P0 PRMT R40, R236, 0x5410, RZ ;  /* 0x00005410ec288816 */ /* 0x000fe400000000ff */
[----:B------:R-:W-:Y:S01]  /*1a520*/  ISETP.LE.U32.AND P2, PT, R52, UR15, PT ;  /* 0x0000000f34007c0c */ /* 0x000fe2000bf43070 */
[----:B------:R4:W-:Y:S01]  /*1a530*/  STG.E.U16 [R122.64+0xce], R57 ;  /* 0x0000ce397a007986 */ /* 0x0009e2000c10151c */
[----:B------:R-:W-:Y:S02]  /*1a540*/  SHF.R.U32.HI R52, RZ, 0x18, R50 ;  /* 0x00000018ff347819 */ /* 0x000fe40000011632 */
[----:B---3--:R-:W-:Y:S01]  /*1a550*/  PRMT R48, R109, 0x7632, R48 ;  /* 0x000076326d307816 */ /* 0x008fe20000000030 */
[----:B------:R3:W-:Y:S01]  /*1a560*/  STG.E.U16 [R122.64+0xd0], R40 ;  /* 0x0000d0287a007986 */ /* 0x0007e2000c10151c */
[----:B------:R-:W-:Y:S01]  /*1a570*/  ISETP.LE.U32.AND P4, PT, R52, UR15, PT ;  /* 0x0000000f34007c0c */ /* 0x000fe2000bf83070 */
[----:B------:R-:W-:Y:S01]  /*1a580*/  @!P3 HADD2 R241, -R55.H0_H0, -RZ.H0_H0 ;  /* 0xa00000ff37f1b230 */ /* 0x000fe20000000900 */
[----:B------:R-:W-:Y:S01]  /*1a590*/  SHF.R.U32.HI R50, RZ, 0x10, R50 ;  /* 0x00000010ff327819 */ /* 0x000fe20000011632 */
[----:B------:R-:W-:Y:S03]  /*1a5a0*/  @!P5 HADD2 R235, -R48.H0_H0, -RZ.H0_H0 ;  /* 0xa00000ff30ebd230 */ /* 0x000fe60000000900 */
[----:B------:R-:W-:Y:S04]  /*1a5b0*/  LOP3.LUT R50, R50, 0xff, RZ, 0xc0, !PT ;  /* 0x000000ff32327812 */ /* 0x000fe800078ec0ff */
[----:B------:R-:W-:Y:S02]  /*1a5c0*/  ISETP.LE.U32.AND P0, PT, R50, UR15, PT ;  /* 0x0000000f32007c0c */ /* 0x000fe4000bf03070 */
[----:B------:R-:W-:Y:S01]  /*1a5d0*/  LOP3.LUT R50, R114, 0xff, RZ, 0xc0, !PT ;  /* 0x000000ff72327812 */ /* 0x000fe200078ec0ff */
[----:B-1----:R-:W-:Y:S01]  /*1a5e0*/  IMAD.WIDE.U32 R110, R54, -0x2daee0ad, RZ ;  /* 0xd2511f53366e7825 */ /* 0x002fe200078e00ff */
[----:B------:R-:W-:Y:S04]  /*1a5f0*/  SHF.R.U32.HI R54, RZ, 0x10, R190 ;  /* 0x00000010ff367819 */ /* 0x000fe800000116be */
[----:B------:R-:W-:Y:S01]  /*1a600*/  LOP3.LUT R52, R111, UR6, R128, 0x96, !PT ;  /* 0x000000066f347c12 */ /* 0x000fe2000f8e9680 */
[----:B------:R-:W-:Y:S01]  /*1a610*/  UIADD3 UR6, UR18, -0x61c88647, URZ ;  /* 0x9e3779b912067890 */ /* 0x000fe2000fffe03f */
[----:B------:R-:W-:Y:S02]  /*1a620*/  LOP3.LUT R54, R54, 0xff, RZ, 0xc0, !PT ;  /* 0x000000ff36367812 */ /* 0x000fe400078ec0ff */
[----:B--2---:R-:W-:Y:S01]  /*1a630*/  LOP3.LUT R42, R52, 0xff, RZ, 0xc0, !PT ;  /* 0x000000ff342a7812 */ /* 0x004fe200078ec0ff */
[----:B------:R-:W-:Y:S01]  /*1a640*/  @!P0 HADD2 R233, -R53.H0_H0, -RZ.H0_H0 ;  /* 0xa00000ff35e98230 */ /* 0x000fe20000000900 */
[----:B----4-:R-:W-:Y:S02]  /*1a650*/  PRMT R57, R109, 0x5410, R48 ;  /* 0x000054106d397816 */ /* 0x010fe40000000030 */
[----:B------:R-:W-:Y:S02]  /*1a660*/  @!P6 PRMT R109, R232, 0x5410, RZ ;  /* 0x00005410e86de816 */ /* 0x000fe400000000ff */
[----:B------:R-:W-:Y:S02]  /*1a670*/  ISETP.LE.U32.AND P6, PT, R42, UR15, PT ;  /* 0x0000000f2a007c0c */ /* 0x000fe4000bfc3070 */
[----:B------:R-:W-:Y:S01]  /*1a680*/  PRMT R42, R55, 0x7632, R42 ;  /* 0x00007632372a7816 */ /* 0x000fe2000000002a */
[----:B------:R-:W-:Y:S01]  /*1a690*/  STG.E.U16 [R120.64+0xd0], R109 ;  /* 0x0000d06d78007986 */ /* 0x000fe2000c10151c */
[----:B------:R-:W-:Y:S02]  /*1a6a0*/  @!P5 PRMT R48, R235, 0x5410, RZ ;  /* 0x00005410eb30d816 */ /* 0x000fe400000000ff */
[----:B---3--:R-:W-:Y:S01]  /*1a6b0*/  PRMT R40, R53, 0x7632, R40 ;  /* 0x0000763235287816 */ /* 0x008fe20000000028 */
[----:B------:R-:W-:Y:S01]  /*1a6c0*/  @!P2 HADD2 R234, -R42.H0_H0, -RZ.H0_H0 ;  /* 0xa00000ff2aeaa230 */ /* 0x000fe20000000900 */
[----:B------:R-:W-:Y:S01]  /*1a6d0*/  PRMT R160, R55, 0x5410, R42 ;  /* 0x0000541037a07816 */ /* 0x000fe2000000002a */
[----:B------:R1:W-:Y:S01]  /*1a6e0*/  STG.E.U16 [R120.64+0xd2], R48 ;  /* 0x0000d23078007986 */ /* 0x0003e2000c10151c */
[----:B------:R-:W-:Y:S01]  /*1a6f0*/  @!P3 PRMT R55, R241, 0x5410, RZ ;  /* 0x00005410f137b816 */ /* 0x000fe200000000ff */
[----:B------:R-:W-:Y:S01]  /*1a700*/  @!P4 HADD2 R231, -R40.H0_H0, -RZ.H0_H0 ;  /* 0xa00000ff28e7c230 */ /* 0x000fe20000000900 */
[----:B------:R-:W-:Y:S01]  /*1a710*/  @!P2 PRMT R42, R234, 0x5410, RZ ;  /* 0x00005410ea2aa816 */ /* 0x000fe200000000ff */
[----:B------:R-:W-:Y:S01]  /*1a720*/  @!P6 HADD2 R230, -R51.H0_H0, -RZ.H0_H0 ;  /* 0xa00000ff33e6e230 */ /* 0x000fe20000000900 */
[----:B------:R-:W-:Y:S01]  /*1a730*/  PRMT R161, R53, 0x5410, R40 ;  /* 0x0000541035a17816 */ /* 0x000fe20000000028 */
[----:B------:R-:W-:Y:S01]  /*1a740*/  STG.E.U16 [R206.64+0xe0], R55 ;  /* 0x0000e037ce007986 */ /* 0x000fe2000c10151c */
[----:B------:R-:W-:Y:S02]  /*1a750*/  @!P4 PRMT R40, R231, 0x5410, RZ ;  /* 0x00005410e728c816 */ /* 0x000fe400000000ff */
[----:B------:R-:W-:Y:S01]  /*1a760*/  @!P0 PRMT R53, R233, 0x5410, RZ ;  /* 0x00005410e9358816 */ /* 0x000fe200000000ff */
[----:B------:R-:W-:Y:S01]  /*1a770*/  STG.E.U16 [R206.64+0xe2], R42 ;  /* 0x0000e22ace007986 */ /* 0x000fe2000c10151c */
[----:B------:R-:W-:Y:S02]  /*1a780*/  ISETP.LE.U32.AND P5, PT, R50, UR15, PT ;  /* 0x0000000f32007c0c */ /* 0x000fe4000bfa3070 */
[----:B------:R-:W-:Y:S01]  /*1a790*/  LOP3.LUT R50, R114, 0xffff, RZ, 0xc0, !PT ;  /* 0x0000ffff72327812 */ /* 0x000fe200078ec0ff */
[----:B------:R2:W-:Y:S01]  /*1a7a0*/  STG.E.U16 [R186.64+0xe2], R40 ;  /* 0x0000e228ba007986 */ /* 0x0005e2000c10151c */
[----:B------:R-:W-:Y:S02]  /*1a7b0*/  SHF.R.U32.HI R151, RZ, 0x18, R110 ;  /* 0x00000018ff977819 */ /* 0x000fe4000001166e */
[----:B------:R-:W-:Y:S01]  /*1a7c0*/  SHF.R.U32.HI R50, RZ, 0x8, R50 ;  /* 0x00000008ff327819 */ /* 0x000fe20000011632 */
[----:B------:R3:W-:Y:S03]  /*1a7d0*/  STG.E.U16 [R186.64+0xe0], R53 ;  /* 0x0000e035ba007986 */ /* 0x0007e6000c10151c */
[----:B------:R-:W-:Y:S03]  /*1a7e0*/  LOP3.LUT R50, R50, 0xffff, RZ, 0xc0, !PT ;  /* 0x0000ffff32327812 */ /* 0x000fe600078ec0ff */
[----:B------:R-:W-:Y:S01]  /*1a7f0*/  @!P5 HADD2 R229, -R43.H0_H0, -RZ.H0_H0 ;  /* 0xa00000ff2be5d230 */ /* 0x000fe20000000900 */
[----:B------:R-:W-:Y:S02]  /*1a800*/  ISETP.LE.U32.AND P3, PT, R50, UR15, PT ;  /* 0x0000000f32007c0c */ /* 0x000fe4000bf63070 */
[----:B-1----:R-:W-:Y:S02]  /*1a810*/  SHF.R.U32.HI R48, RZ, 0x10, R52 ;  /* 0x00000010ff307819 */ /* 0x002fe40000011634 */
[C---:B------:R-:W-:Y:S02]  /*1a820*/  PRMT R50, R51.reuse, 0x7632, R50 ;  /* 0x0000763233327816 */ /* 0x040fe40000000032 */
[----:B------:R-:W-:Y:S02]  /*1a830*/  LOP3.LUT R48, R48, 0xff, RZ, 0xc0, !PT ;  /* 0x000000ff30307812 */ /* 0x000fe400078ec0ff */
[----:B------:R-:W-:Y:S02]  /*1a840*/  PRMT R148, R51, 0x5410, R50 ;  /* 0x0000541033947816 */ /* 0x000fe40000000032 */
[----:B------:R-:W-:Y:S02]  /*1a850*/  ISETP.LE.U32.AND P0, PT, R48, UR15, PT ;  /* 0x0000000f30007c0c */ /* 0x000fe4000bf03070 */
[----:B------:R-:W-:Y:S02]  /*1a860*/  LOP3.LUT R48, R52, 0xffff, RZ, 0xc0, !PT ;  /* 0x0000ffff34307812 */ /* 0x000fe400078ec0ff */
[----:B------:R-:W-:Y:S02]  /*1a870*/  SHF.R.U32.HI R52, RZ, 0x18, R52 ;  /* 0x00000018ff347819 */ /* 0x000fe40000011634 */
[--C-:B--2---:R-:W-:Y:S02]  /*1a880*/  SHF.R.U32.HI R40, RZ, 0x8, R48.reuse ;  /* 0x00000008ff287819 */ /* 0x104fe40000011630 */
[----:B------:R-:W-:Y:S02]  /*1a890*/  ISETP.LE.U32.AND P2, PT, R52, UR15, PT ;  /* 0x0000000f34007c0c */ /* 0x000fe4000bf43070 */
[----:B------:R-:W-:Y:S02]  /*1a8a0*/  LOP3.LUT R40, R40, 0xffff, RZ, 0xc0, !PT ;  /* 0x0000ffff28287812 */ /* 0x000fe400078ec0ff */
[----:B------:R-:W-:Y:S01]  /*1a8b0*/  @!P6 PRMT R51, R230, 0x5410, RZ ;  /* 0x00005410e633e816 */ /* 0x000fe200000000ff */
[----:B------:R-:W-:Y:S01]  /*1a8c0*/  @!P0 HADD2 R225, -R49.H0_H0, -RZ.H0_H0 ;  /* 0xa00000ff31e18230 */ /* 0x000fe20000000900 */
[----:B------:R-:W-:Y:S02]  /*1a8d0*/  ISETP.LE.U32.AND P4, PT, R40, UR15, PT ;  /* 0x0000000f28007c0c */ /* 0x000fe4000bf83070 */
[C---:B------:R-:W-:Y:S01]  /*1a8e0*/  PRMT R48, R49.reuse, 0x7632, R48 ;  /* 0x0000763231307816 */ /* 0x040fe20000000030 */
[----:B------:R1:W-:Y:S01]  /*1a8f0*/  STG.E.U16 [R122.64+0xde], R51 ;  /* 0x0000de337a007986 */ /* 0x0003e2000c10151c */
[----:B------:R-:W-:Y:S02]  /*1a900*/  SHF.R.U32.HI R40, RZ, 0x10, R114 ;  /* 0x00000010ff287819 */ /* 0x000fe40000011672 */
[----:B------:R-:W-:Y:S01]  /*1a910*/  PRMT R149, R49, 0x5410, R48 ;  /* 0x0000541031957816 */ /* 0x000fe20000000030 */
[----:B------:R-:W-:Y:S01]  /*1a920*/  @!P2 HADD2 R224, -R48.H0_H0, -RZ.H0_H0 ;  /* 0xa00000ff30e0a230 */ /* 0x000fe20000000900 */
[----:B------:R-:W-:Y:S02]  /*1a930*/  @!P0 PRMT R49, R225, 0x5410, RZ ;  /* 0x00005410e1318816 */ /* 0x000fe400000000ff */
[----:B------:R-:W-:Y:S02]  /*1a940*/  LOP3.LUT R40, R40, 0xff, RZ, 0xc0, !PT ;  /* 0x000000ff28287812 */ /* 0x000fe400078ec0ff */
[----:B------:R-:W-:Y:S01]  /*1a950*/  @!P2 PRMT R48, R224, 0x5410, RZ ;  /* 0x00005410e030a816 */ /* 0x000fe200000000ff */
[----:B------:R-:W-:Y:S01]  /*1a960*/  @!P4 HADD2 R226, -R50.H0_H0, -RZ.H0_H0 ;  /* 0xa00000ff32e2c230 */ /* 0x000fe20000000900 */
[----:B------:R-:W-:Y:S02]  /*1a970*/  PRMT R42, R43, 0x7632, R42 ;  /* 0x000076322b2a7816 */ /* 0x000fe4000000002a */
[----:B------:R-:W-:Y:S02]  /*1a980*/  ISETP.LE.U32.AND P6, PT, R40, UR15, PT ;  /* 0x0000000f28007c0c */ /* 0x000fe4000bfc3070 */
[----:B------:R-:W-:Y:S01]  /*1a990*/  @!P4 PRMT R50, R226, 0x5410, RZ ;  /* 0x00005410e232c816 */ /* 0x000fe200000000ff */
[----:B------:R-:W-:Y:S01]  /*1a9a0*/  @!P3 HADD2 R228, -R42.H0_H0, -RZ.H0_H0 ;  /* 0xa00000ff2ae4b230 */ /* 0x000fe20000000900 */
[----:B------:R-:W-:Y:S01]  /*1a9b0*/  LOP3.LUT R52, R163, UR6, R212, 0x96, !PT ;  /* 0x00000006a3347c12 */ /* 0x000fe2000f8e96d4 */
[----:B------:R-:W-:Y:S01]  /*1a9c0*/  UIADD3 UR6, UR19, 0x646e171e, URZ ;  /* 0x646e171e13067890 */ /* 0x000fe2000fffe03f */
[----:B------:R-:W-:Y:S01]  /*1a9d0*/  SHF.R.U32.HI R40, RZ, 0x18, R114 ;  /* 0x00000018ff287819 */ /* 0x000fe20000011672 */
[----:B------:R2:W5:Y:S02]  /*1a9e0*/  LDL.LU.64 R212, [R1+0x210] ;  /* 0x0002100001d47983 */ /* 0x0005640000300a00 */
[----:B---3--:R-:W-:Y:S01]  /*1a9f0*/  IMAD.WIDE.U32 R52, R52, -0x2daee0ad, RZ ;  /* 0xd2511f5334347825 */ /* 0x008fe200078e00ff */
[----:B------:R-:W-:Y:S02]  /*1aa00*/  ISETP.LE.U32.AND P4, PT, R40, UR15, PT ;  /* 0x0000000f28007c0c */ /* 0x000fe4000bf83070 */
[----:B------:R-:W-:Y:S01]  /*1aa10*/  PRMT R40, R41, 0x7632, R40 ;  /* 0x0000763229287816 */ /* 0x000fe20000000028 */
[----:B------:R3:W-:Y:S01]  /*1aa20*/  STG.E.U16 [R122.64+0xe0], R50 ;  /* 0x0000e0327a007986 */ /* 0x0007e2000c10151c */
[----:B-1----:R-:W-:Y:S01]  /*1aa30*/  LOP3.LUT R51, R185, UR26, R162, 0x96, !PT ;  /* 0x0000001ab9337c12 */ /* 0x002fe2000f8e96a2 */
[----:B------:R-:W-:Y:S01]  /*1aa40*/  @!P6 HADD2 R223, -R41.H0_H0, -RZ.H0_H0 ;  /* 0xa00000ff29dfe230 */ /* 0x000fe20000000900 */
[----:B------:R-:W-:Y:S01]  /*1aa50*/  PRMT R162, R43, 0x5410, R42 ;  /* 0x000054102ba27816 */ /* 0x000fe2000000002a */
[----:B------:R1:W-:Y:S01]  /*1aa60*/  STG.E.U16 [R120.64+0xe0], R49 ;  /* 0x0000e03178007986 */ /* 0x0003e2000c10151c */
[----:B------:R-:W-:Y:S02]  /*1aa70*/  @!P5 PRMT R43, R229, 0x5410, RZ ;  /* 0x00005410e52bd816 */ /* 0x000fe400000000ff */
[----:B------:R-:W-:Y:S01]  /*1aa80*/  @!P3 PRMT R42, R228, 0x5410, RZ ;  /* 0x00005410e42ab816 */ /* 0x000fe200000000ff */
[----:B------:R4:W-:Y:S01]  /*1aa90*/  STG.E.U16 [R120.64+0xe2], R48 ;  /* 0x0000e23078007986 */ /* 0x0009e2000c10151c */
[----:B------:R-:W-:Y:S01]  /*1aaa0*/  PRMT R163, R41, 0x5410, R40 ;  /* 0x0000541029a37816 */ /* 0x000fe20000000028 */
[----:B------:R-:W-:Y:S01]  /*1aab0*/  @!P4 HADD2 R227, -R40.H0_H0, -RZ.H0_H0 ;  /* 0xa00000ff28e3c230 */ /* 0x000fe20000000900 */
[----:B------:R-:W-:Y:S01]  /*1aac0*/  @!P6 PRMT R41, R223, 0x5410, RZ ;  /* 0x00005410df29e816 */ /* 0x000fe200000000ff */
[----:B------:R2:W-:Y:S01]  /*1aad0*/  STG.E.U16 [R206.64+0xf0], R43 ;  /* 0x0000f02bce007986 */ /* 0x0005e2000c10151c */
[----:B------:R-:W-:Y:S02]  /*1aae0*/  LOP3.LUT R180, R183, UR6, R180, 0x96, !PT ;  /* 0x00000006b7b47c12 */ /* 0x000fe4000f8e96b4 */
[----:B------:R-:W-:Y:S01]  /*1aaf0*/  @!P4 PRMT R40, R227, 0x5410, RZ ;  /* 0x00005410e328c816 */ /* 0x000fe200000000ff */
[----:B------:R-:W-:Y:S01]  /*1ab00*/  STG.E.U16 [R206.64+0xf2], R42 ;  /* 0x0000f22ace007986 */ /* 0x000fe2000c10151c */
[----:B------:R-:W-:Y:S02]  /*1ab10*/  LOP3.LUT R146, R159, UR6, R146, 0x96, !PT ;  /* 0x000000069f927c12 */ /* 0x000fe4000f8e9692 */
[----:B------:R-:W-:Y:S01]  /*1ab20*/  LOP3.LUT R152, R179, UR6, R152, 0x96, !PT ;  /* 0x00000006b3987c12 */ /* 0x000fe2000f8e9698 */
[----:B------:R-:W-:Y:S01]  /*1ab30*/  STG.E.U16 [R186.64+0xf0], R41 ;  /* 0x0000f029ba007986 */ /* 0x000fe2000c10151c */
[----:B------:R-:W-:Y:S02]  /*1ab40*/  LOP3.LUT R132, R137, UR6, R132, 0x96, !PT ;  /* 0x0000000689847c12 */ /* 0x000fe4000f8e9684 */
[----:B------:R-:W-:Y:S01]  /*1ab50*/  LOP3.LUT R134, R155, UR6, R134, 0x96, !PT ;  /* 0x000000069b867c12 */ /* 0x000fe2000f8e9686 */
[----:B------:R2:W-:Y:S01]  /*1ab60*/  STG.E.U16 [R186.64+0xf2], R40 ;  /* 0x0000f228ba007986 */ /* 0x0005e2000c10151c */
[----:B------:R-:W-:Y:S02]  /*1ab70*/  LOP3.LUT R126, R115, UR6, R126, 0x96, !PT ;  /* 0x00000006737e7c12 */ /* 0x000fe4000f8e967e */
[----:B------:R-:W-:Y:S01]  /*1ab80*/  LOP3.LUT R128, R111, UR6, R128, 0x96, !PT ;  /* 0x000000066f807c12 */ /* 0x000fe2000f8e9680 */
[----:B---3--:R-:W-:Y:S01]  /*1ab90*/  IMAD.WIDE.U32 R50, R51, -0x2daee0ad, RZ ;  /* 0xd2511f5333327825 */ /* 0x008fe200078e00ff */
[----:B-1----:R-:W-:Y:S02]  /*1aba0*/  LOP3.LUT R49, R53, UR25, R170, 0x96, !PT ;  /* 0x0000001935317c12 */ /* 0x002fe4000f8e96aa */
[----:B------:R-:W-:Y:S01]  /*1abb0*/  LOP3.LUT R53, R188, 0xff, RZ, 0xc0, !PT ;  /* 0x000000ffbc357812 */ /* 0x000fe200078ec0ff */
[----:B------:R1:W5:Y:S01]  /*1abc0*/  LDL.LU.64 R170, [R1+0x208] ;  /* 0x0002080001aa7983 */ /* 0x0003620000300a00 */
[----:B----4-:R-:W-:Y:S01]  /*1abd0*/  LOP3.LUT R48, R51, UR23, R52, 0x96, !PT ;  /* 0x0000001733307c12 */ /* 0x010fe2000f8e9634 */
[----:B------:R-:W-:Y:S01]  /*1abe0*/  IMAD.WIDE.U32 R112, R49, -0x326172a9, RZ ;  /* 0xcd9e8d5731707825 */ /* 0x000fe200078e00ff */
[----:B------:R-:W-:Y:S03]  /*1abf0*/  SHF.R.U32.HI R52, RZ, 0x10, R188 ;  /* 0x00000010ff347819 */ /* 0x000fe600000116bc */
[----:B------:R1:W3:Y:S01]  /*1ac00*/  LDL.S16 R124, [R1+0xe4] ;  /* 0x0000e400017c7983 */ /* 0x0002e20000100600 */
[----:B------:R-:W-:Y:S01]  /*1ac10*/  LOP3.LUT R184, R113, UR24, R184, 0x96, !PT ;  /* 0x0000001871b87c12 */ /* 0x000fe2000f8e96b8 */
[----:B------:R-:W-:Y:S01]  /*1ac20*/  IMAD.WIDE.U32 R48, R48, -0x326172a9, RZ ;  /* 0xcd9e8d5730307825 */ /* 0x000fe200078e00ff */
[----:B------:R-:W-:Y:S01]  /*1ac30*/  LOP3.LUT R52, R52, 0xff, RZ, 0xc0, !PT ;  /* 0x000000ff34347812 */ /* 0x000fe200078ec0ff */
[----:B------:R1:W4:Y:S02]  /*1ac40*/  LDL.S16 R82, [R1+0x150] ;  /* 0x0001500001527983 */ /* 0x0003240000100600 */
[----:B------:R-:W-:Y:S01]  /*1ac50*/  IMAD.WIDE.U32 R184, R184, -0x2daee0ad, RZ ;  /* 0xd2511f53b8b87825 */ /* 0x000fe200078e00ff */
[----:B------:R-:W-:Y:S01]  /*1ac60*/  LOP3.LUT R112, R49, UR21, R112, 0x96, !PT ;  /* 0x0000001531707c12 */ /* 0x000fe2000f8e9670 */
[----:B------:R1:W3:Y:S03]  /*1ac70*/  LDL.S16 R80, [R1+0x16c] ;  /* 0x00016c0001507983 */ /* 0x0002e60000100600 */
[----:B--2---:R-:W-:Y:S01]  /*1ac80*/  LOP3.LUT R43, R185, UR14, R50, 0x96, !PT ;  /* 0x0000000eb92b7c12 */ /* 0x004fe2000f8e9632 */
[----:B------:R1:W2:Y:S01]  /*1ac90*/  LDL.S16 R68, [R1+0x170] ;  /* 0x0001700001447983 */ /* 0x0002a20000100600 */
[----:B------:R-:W-:Y:S01]  /*1aca0*/  LOP3.LUT R40, R190, 0xffff, RZ, 0xc0, !PT ;  /* 0x0000ffffbe287812 */ /* 0x000fe200078ec0ff */
[----:B------:R-:W-:Y:S03]  /*1acb0*/  IMAD.WIDE.U32 R112, R112, -0x2daee0ad, RZ ;  /* 0xd2511f5370707825 */ /* 0x000fe600078e00ff */
[----:B------:R-:W-:Y:S01]  /*1acc0*/  SHF.R.U32.HI R40, RZ, 0x8, R40 ;  /* 0x00000008ff287819 */ /* 0x000fe20000011628 */
[----:B------:R-:W-:Y:S01]  /*1acd0*/  IMAD.WIDE.U32 R50, R43, -0x326172a9, RZ ;  /* 0xcd9e8d572b327825 */ /* 0x000fe200078e00ff */
[----:B------:R-:W-:Y:S04]  /*1ace0*/  LOP3.LUT R42, R113, UR5, R184, 0x96, !PT ;  /* 0x00000005712a7c12 */ /* 0x000fe8000f8e96b8 */
[----:B------:R-:W-:Y:S01]  /*1acf0*/  LOP3.LUT R55, R51, UR13, R48, 0x96, !PT ;  /* 0x0000000d33377c12 */ /* 0x000fe2000f8e9630 */
[----:B------:R-:W-:Y:S05]  /*1ad00*/  IMAD.WIDE.U32 R48, R42, -0x326172a9, RZ ;  /* 0xcd9e8d572a307825 */ /* 0x000fea00078e00ff */
[----:B------:R-:W-:Y:S02]  /*1ad10*/  LOP3.LUT R41, R49, UR7, R50, 0x96, !PT ;  /* 0x0000000731297c12 */ /* 0x000fe4000f8e9632 */
[C---:B------:R-:W-:Y:S02]  /*1ad20*/  LOP3.LUT R42, R48.reuse, 0xffff, RZ, 0xc0, !PT ;  /* 0x0000ffff302a7812 */ /* 0x040fe400078ec0ff */
[----:B------:R-:W-:Y:S02]  /*1ad30*/  LOP3.LUT R51, R48, 0xff, RZ, 0xc0, !PT ;  /* 0x000000ff30337812 */ /* 0x000fe400078ec0ff */
[----:B------:R-:W-:Y:S02]  /*1ad40*/  SHF.R.U32.HI R42, RZ, 0x8, R42 ;  /* 0x00000008ff2a7819 */ /* 0x000fe4000001162a */
[----:B------:R-:W-:Y:S02]  /*1ad50*/  LOP3.LUT R43, R41, 0xffff, RZ, 0xc0, !PT ;  /* 0x0000ffff292b7812 */ /* 0x000fe400078ec0ff */
[----:B------:R-:W-:Y:S02]  /*1ad60*/  PRMT R51, R51, 0x5410, R42 ;  /* 0x0000541033337816 */ /* 0x000fe4000000002a */
[----:B------:R-:W-:Y:S02]  /*1ad70*/  LOP3.LUT R42, R41, 0xff, RZ, 0xc0, !PT ;  /* 0x000000ff292a7812 */ /* 0x000fe400078ec0ff */
[----:B------:R-:W-:Y:S01]  /*1ad80*/  SHF.R.U32.HI R43, RZ, 0x8, R43 ;  /* 0x00000008ff2b7819 */ /* 0x000fe2000001162b */
[--C-:B------:R-:W-:Y:S01]  /*1ad90*/  HSET2.LE.AND R51, R51, R118.reuse, PT ;  /* 0x0000007633337233 */ /* 0x100fe20003803000 */
[----:B------:R-:W-:Y:S02]  /*1ada0*/  LOP3.LUT R50, R188, 0xffff, RZ, 0xc0, !PT ;  /* 0x0000ffffbc327812 */ /* 0x000fe400078ec0ff */
[----:B------:R-:W-:Y:S02]  /*1adb0*/  SHF.R.U32.HI R49, RZ, 0x10, R48 ;  /* 0x00000010ff317819 */ /* 0x000fe40000011630 */
[----:B------:R-:W-:Y:S02]  /*1adc0*/  PRMT R42, R42, 0x5410, R43 ;  /* 0x000054102a2a7816 */ /* 0x000fe4000000002b */
[----:B------:R-:W-:Y:S02]  /*1add0*/  SHF.R.U32.HI R50, RZ, 0x8, R50 ;  /* 0x00000008ff327819 */ /* 0x000fe40000011632 */
[----:B------:R-:W-:Y:S02]  /*1ade0*/  SHF.R.U32.HI R48, RZ, 0x18, R48 ;  /* 0x00000018ff307819 */ /* 0x000fe40000011630 */
[----:B------:R-:W-:Y:S02]  /*1adf0*/  LOP3.LUT R49, R49, 0xff, RZ, 0xc0, !PT ;  /* 0x000000ff31317812 */ /* 0x000fe400078ec0ff */
[----:B------:R-:W-:Y:S02]  /*1ae00*/  PRMT R53, R53, 0x5410, R50 ;  /* 0x0000541035357816 */ /* 0x000fe40000000032 */
[--C-:B------:R-:W-:Y:S02]  /*1ae10*/  SHF.R.U32.HI R109, RZ, 0x10, R41.reuse ;  /* 0x00000010ff6d7819 */ /* 0x100fe40000011629 */
[----:B------:R-:W-:Y:S01]  /*1ae20*/  SHF.R.U32.HI R50, RZ, 0x18, R41 ;  /* 0x00000018ff327819 */ /* 0x000fe20000011629 */
[--C-:B------:R-:W-:Y:S01]  /*1ae30*/  HSET2.LE.AND R41, R42, R118.reuse, PT ;  /* 0x000000762a297233 */ /* 0x100fe20003803000 */
[----:B------:R-:W-:Y:S01]  /*1ae40*/  PRMT R48, R49, 0x5410, R48 ;  /* 0x0000541031307816 */ /* 0x000fe20000000030 */
[--C-:B------:R-:W-:Y:S01]  /*1ae50*/  HSET2.LE.AND R53, R53, R118.reuse, PT ;  /* 0x0000007635357233 */ /* 0x100fe20003803000 */
[----:B------:R-:W-:Y:S02]  /*1ae60*/  LOP3.LUT R49, R190, 0xff, RZ, 0xc0, !PT ;  /* 0x000000ffbe317812 */ /* 0x000fe400078ec0ff */
[----:B------:R-:W-:Y:S01]  /*1ae70*/  SHF.R.U32.HI R43, RZ, 0x18, R190 ;  /* 0x00000018ff2b7819 */ /* 0x000fe200000116be */
[--C-:B------:R-:W-:Y:S01]  /*1ae80*/  HSET2.LE.AND R48, R48, R118.reuse, PT ;  /* 0x0000007630307233 */ /* 0x100fe20003803000 */
[----:B------:R-:W-:Y:S02]  /*1ae90*/  PRMT R49, R49, 0x5410, R40 ;  /* 0x0000541031317816 */ /* 0x000fe40000000028 */
[----:B------:R-:W-:Y:S02]  /*1aea0*/  PRMT R54, R54, 0x5410, R43 ;  /* 0x0000541036367816 */ /* 0x000fe4000000002b */
[----:B------:R-:W-:Y:S01]  /*1aeb0*/  LOP3.LUT R36, R41, R36, RZ, 0xc0, !PT ;  /* 0x0000002429247212 */ /* 0x000fe200078ec0ff */
[--C-:B------:R-:W-:Y:S01]  /*1aec0*/  HSET2.LE.AND R49, R49, R118.reuse, PT ;  /* 0x0000007631317233 */ /* 0x100fe20003803000 */
[----:B------:R-:W-:Y:S01]  /*1aed0*/  LOP3.LUT R109, R109, 0xff, RZ, 0xc0, !PT ;  /* 0x000000ff6d6d7812 */ /* 0x000fe200078ec0ff */
[----:B------:R-:W1:Y:S01]  /*1aee0*/  LDSM.16.MT88.4 R40, [R218+0x4000] ;  /* 0x00400000da28783b */ /* 0x000e620000004200 */
[----:B------:R-:W-:Y:S01]  /*1aef0*/  SHF.R.U32.HI R189, RZ, 0x18, R188 ;  /* 0x00000018ffbd7819 */ /* 0x000fe200000116bc */
[--C-:B------:R-:W-:Y:S01]  /*1af00*/  HSET2.LE.AND R54, R54, R118.reuse, PT ;  /* 0x0000007636367233 */ /* 0x100fe20003803000 */
[----:B------:R-:W-:Y:S02]  /*1af10*/  PRMT R50, R109, 0x5410, R50 ;  /* 0x000054106d327816 */ /* 0x000fe40000000032 */
[----:B------:R-:W-:Y:S02]  /*1af20*/  LOP3.LUT R38, R51, R38, RZ, 0xc0, !PT ;  /* 0x0000002633267212 */ /* 0x000fe400078ec0ff */
[----:B------:R-:W-:Y:S01]  /*1af30*/  LOP3.LUT R39, R48, R39, RZ, 0xc0, !PT ;  /* 0x0000002730277212 */ /* 0x000fe200078ec0ff */
[--C-:B------:R-:W-:Y:S01]  /*1af40*/  HSET2.LE.AND R50, R50, R118.reuse, PT ;  /* 0x0000007632327233 */ /* 0x100fe20003803000 */
[----:B------:R-:W-:Y:S02]  /*1af50*/  LOP3.LUT R44, R49, R44, RZ, 0xc0, !PT ;  /* 0x0000002c312c7212 */ /* 0x000fe400078ec0ff */
[----:B------:R-:W-:Y:S02]  /*1af60*/  PRMT R52, R52, 0x5410, R189 ;  /* 0x0000541034347816 */ /* 0x000fe400000000bd */
[----:B------:R-:W-:Y:S02]  /*1af70*/  LOP3.LUT R37, R50, R37, RZ, 0xc0, !PT ;  /* 0x0000002532257212 */ /* 0x000fe400078ec0ff */
[----:B------:R-:W-:Y:S01]  /*1af80*/  LOP3.LUT R45, R54, R45, RZ, 0xc0, !PT ;  /* 0x0000002d362d7212 */ /* 0x000fe200078ec0ff */
[----:B------:R-:W1:Y:S01]  /*1af90*/  LDSM.16.MT88.4 R48, [R217+0x4000] ;  /* 0x00400000d930783b */ /* 0x000e620000004200 */
[----:B------:R-:W-:Y:S01]  /*1afa0*/  LOP3.LUT R46, R53, R46, RZ, 0xc0, !PT ;  /* 0x0000002e352e7212 */ /* 0x000fe200078ec0ff */
[----:B------:R-:W-:Y:S01]  /*1afb0*/  IMAD.WIDE.U32 R54, R55, -0x2daee0ad, RZ ;  /* 0xd2511f5337367825 */ /* 0x000fe200078e00ff */
[C---:B------:R-:W-:Y:S01]  /*1afc0*/  LOP3.LUT R53, R182.reuse, 0xffff, RZ, 0xc0, !PT ;  /* 0x0000ffffb6357812 */ /* 0x040fe200078ec0ff */
[--C-:B------:R-:W-:Y:S01]  /*1afd0*/  HSET2.LE.AND R52, R52, R118.reuse, PT ;  /* 0x0000007634347233 */ /* 0x100fe20003803000 */
[----:B------:R-:W-:Y:S04]  /*1afe0*/  LOP3.LUT R109, R182, 0xff, RZ, 0xc0, !PT ;  /* 0x000000ffb66d7812 */ /* 0x000fe800078ec0ff */
[----:B------:R-:W-:Y:S02]  /*1aff0*/  LOP3.LUT R47, R52, R47, RZ, 0xc0, !PT ;  /* 0x0000002f342f7212 */ /* 0x000fe400078ec0ff */
[C---:B------:R-:W-:Y:S04]  /*1b000*/  LOP3.LUT R52, R54.reuse, 0xffff, RZ, 0xc0, !PT ;  /* 0x0000ffff36347812 */ /* 0x040fe800078ec0ff */
[----:B------:R-:W-:Y:S01]  /*1b010*/  SHF.R.U32.HI R52, RZ, 0x8, R52 ;  /* 0x00000008ff347819 */ /* 0x000fe20000011634 */
[-C--:B-1----:R-:W-:Y:S08]  /*1b020*/  HMMA.16816.F32 R4, R36, R40.reuse, R4 ;  /* 0x000000282404723c */ /* 0x082ff00000001804 */
[C---:B------:R-:W-:Y:S07]  /*1b030*/  HMMA.16816.F32 R8, R44.reuse, R40, R8 ;  /* 0x000000282c08723c */ /* 0x040fee0000001808 */
[----:B------:R-:W-:Y:S01]  /*1b040*/  LOP3.LUT R41, R54, 0xff, RZ, 0xc0, !PT ;  /* 0x000000ff36297812 */ /* 0x000fe200078ec0ff */
[-C--:B------:R-:W-:Y:S01]  /*1b050*/  HMMA.16816.F32 R12, R44, R42.reuse, R12 ;  /* 0x0000002a2c0c723c */ /* 0x080fe2000000180c */
[----:B------:R-:W-:Y:S03]  /*1b060*/  LOP3.LUT R40, R55, UR6, R112, 0x96, !PT ;  /* 0x0000000637287c12 */ /* 0x000fe6000f8e9670 */
[----:B------:R-:W-:Y:S02]  /*1b070*/  PRMT R41, R41, 0x5410, R52 ;  /* 0x0000541029297816 */ /* 0x000fe40000000034 */
[----:B------:R-:W-:Y:S02]  /*1b080*/  SHF.R.U32.HI R113, RZ, 0x18, R40 ;  /* 0x00000018ff717819 */ /* 0x000fe40000011628 */
[C---:B------:R-:W-:Y:S01]  /*1b090*/  LOP3.LUT R117, R40.reuse, 0xffff, RZ, 0xc0, !PT ;  /* 0x0000ffff28757812 */ /* 0x040fe200078ec0ff */
[C---:B------:R-:W-:Y:S03]  /*1b0a0*/  HMMA.16816.F32 R16, R36.reuse, R42, R16 ;  /* 0x0000002a2410723c */ /* 0x040fe60000001810 */
[----:B------:R-:W-:Y:S01]  /*1b0b0*/  LOP3.LUT R116, R40, 0xff, RZ, 0xc0, !PT ;  /* 0x000000ff28747812 */ /* 0x000fe200078ec0ff */
[--C-:B------:R-:W-:Y:S01]  /*1b0c0*/  HSET2.LE.AND R41, R41, R118.reuse, PT ;  /* 0x0000007629297233 */ /* 0x100fe20003803000 */
[----:B------:R-:W-:Y:S02]  /*1b0d0*/  SHF.R.U32.HI R117, RZ, 0x8, R117 ;  /* 0x00000008ff757819 */ /* 0x000fe40000011675 */
[--C-:B------:R-:W-:Y:S01]  /*1b0e0*/  SHF.R.U32.HI R42, RZ, 0x10, R54.reuse ;  /* 0x00000010ff2a7819 */ /* 0x100fe20000011636 */
[-C--:B------:R-:W-:Y:S01]  /*1b0f0*/  HMMA.16816.F32 R20, R36, R48.reuse, R20 ;  /* 0x000000302414723c */ /* 0x080fe20000001814 */
[----:B------:R-:W-:Y:S03]  /*1b100*/  SHF.R.U32.HI R43, RZ, 0x18, R54 ;  /* 0x00000018ff2b7819 */ /* 0x000fe60000011636 */
[----:B------:R-:W-:Y:S02]  /*1b110*/  SHF.R.U32.HI R54, RZ, 0x8, R53 ;  /* 0x00000008ff367819 */ /* 0x000fe40000011635 */
[----:B------:R-:W-:Y:S02]  /*1b120*/  LOP3.LUT R42, R42, 0xff, RZ, 0xc0, !PT ;  /* 0x000000ff2a2a7812 */ /* 0x000fe400078ec0ff */
[----:B------:R-:W-:Y:S01]  /*1b130*/  PRMT R109, R109, 0x5410, R54 ;  /* 0x000054106d6d7816 */ /* 0x000fe20000000036 */
[C---:B------:R-:W-:Y:S01]  /*1b140*/  HMMA.16816.F32 R24, R44.reuse, R48, R24 ;  /* 0x000000302c18723c */ /* 0x040fe20000001818 */
[----:B------:R-:W1:Y:S02]  /*1b150*/  LDSM.16.MT88.4 R52, [R218+0x4400] ;  /* 0x00440000da34783b */ /* 0x000e640000004200 */
[----:B------:R-:W-:Y:S02]  /*1b160*/  PRMT R43, R42, 0x5410, R43 ;  /* 0x000054102a2b7816 */ /* 0x000fe4000000002b */
[C---:B------:R-:W-:Y:S02]  /*1b170*/  LOP3.LUT R42, R180.reuse, 0xffff, RZ, 0xc0, !PT ;  /* 0x0000ffffb42a7812 */ /* 0x040fe400078ec0ff */
[----:B------:R-:W-:Y:S01]  /*1b180*/  SHF.R.U32.HI R48, RZ, 0x10, R40 ;  /* 0x00000010ff307819 */ /* 0x000fe20000011628 */
[-C--:B------:R-:W-:Y:S01]  /*1b190*/  HMMA.16816.F32 R28, R44, R50.reuse, R28 ;  /* 0x000000322c1c723c */ /* 0x080fe2000000181c */
[----:B------:R-:W-:Y:S01]  /*1b1a0*/  LOP3.LUT R49, R180, 0xff, RZ, 0xc0, !PT ;  /* 0x000000ffb4317812 */ /* 0x000fe200078ec0ff */
[----:B------:R-:W1:Y:S02]  /*1b1b0*/  LDSM.16.MT88.4 R44, [R217+0x4400] ;  /* 0x00440000d92c783b */ /* 0x000e640000004200 */
[----:B------:R-:W-:Y:S01]  /*1b1c0*/  LOP3.LUT R48, R48, 0xff, RZ, 0xc0, !PT ;  /* 0x000000ff30307812 */ /* 0x000fe200078ec0ff */
[--C-:B------:R-:W-:Y:S01]  /*1b1d0*/  HSET2.LE.AND R43, R43, R118.reuse, PT ;  /* 0x000000762b2b7233 */ /* 0x100fe20003803000 */
[----:B------:R-:W-:Y:S02]  /*1b1e0*/  SHF.R.U32.HI R42, RZ, 0x8, R42 ;  /* 0x00000008ff2a7819 */ /* 0x000fe4000001162a */
[----:B------:R-:W-:Y:S01]  /*1b1f0*/  PRMT R48, R48, 0x5410, R113 ;  /* 0x0000541030307816 */ /* 0x000fe20000000071 */
[----:B------:R-:W-:Y:S03]  /*1b200*/  HMMA.16816.F32 R32, R36, R50, R32 ;  /* 0x000000322420723c */ /* 0x000fe60000001820 */
[----:B------:R-:W-:Y:S01]  /*1b210*/  PRMT R49, R49, 0x5410, R42 ;  /* 0x0000541031317816 */ /* 0x000fe2000000002a */
[--C-:B------:R-:W-:Y:S01]  /*1b220*/  HSET2.LE.AND R48, R48, R118.reuse, PT ;  /* 0x0000007630307233 */ /* 0x100fe20003803000 */
[----:B------:R-:W-:Y:S02]  /*1b230*/  SHF.R.U32.HI R42, RZ, 0x10, R180 ;  /* 0x00000010ff2a7819 */ /* 0x000fe400000116b4 */
[----:B------:R-:W-:Y:S01]  /*1b240*/  SHF.R.U32.HI R112, RZ, 0x10, R182 ;  /* 0x00000010ff707819 */ /* 0x000fe200000116b6 */
[--C-:B------:R-:W-:Y:S01]  /*1b250*/  HSET2.LE.AND R36, R49, R118.reuse, PT ;  /* 0x0000007631247233 */ /* 0x100fe20003803000 */
[----:B------:R-:W-:Y:S03]  /*1b260*/  PRMT R40, R116, 0x5410, R117 ;  /* 0x0000541074287816 */ /* 0x000fe60000000075 */
[----:B------:R-:W-:Y:S01]  /*1b270*/  SHF.R.U32.HI R113, RZ, 0x18, R180 ;  /* 0x00000018ff717819 */ /* 0x000fe200000116b4 */
[--C-:B------:R-:W-:Y:S01]  /*1b280*/  HSET2.LE.AND R38, R109, R118.reuse, PT ;  /* 0x000000766d267233 */ /* 0x100fe20003803000 */
[----:B------:R-:W-:Y:S01]  /*1b290*/  LOP3.LUT R42, R42, 0xff, RZ, 0xc0, !PT ;  /* 0x000000ff2a2a7812 */ /* 0x000fe200078ec0ff */
[--C-:B------:R-:W-:Y:S01]  /*1b2a0*/  HSET2.LE.AND R40, R40, R118.reuse, PT ;  /* 0x0000007628287233 */ /* 0x100fe20003803000 */
[----:B------:R-:W-:Y:S02]  /*1b2b0*/  SHF.R.U32.HI R182, RZ, 0x18, R182 ;  /* 0x00000018ffb67819 */ /* 0x000fe400000116b6 */
[----:B------:R-:W-:Y:S02]  /*1b2c0*/  PRMT R113, R42, 0x5410, R113 ;  /* 0x000054102a717816 */ /* 0x000fe40000000071 */
[----:B------:R-:W-:Y:S02]  /*1b2d0*/  LOP3.LUT R42, R41, R106, RZ, 0xc0, !PT ;  /* 0x0000006a292a7212 */ /* 0x000fe400078ec0ff */
[----:B------:R-:W-:Y:S01]  /*1b2e0*/  LOP3.LUT R41, R48, R105, RZ, 0xc0, !PT ;  /* 0x0000006930297212 */ /* 0x000fe200078ec0ff */
[--C-:B------:R-:W-:Y:S01]  /*1b2f0*/  HSET2.LE.AND R37, R113, R118.reuse, PT ;  /* 0x0000007671257233 */ /* 0x100fe20003803000 */
[----:B------:R-:W-:Y:S02]  /*1b300*/  LOP3.LUT R105, R112, 0xff, RZ, 0xc0, !PT ;  /* 0x000000ff70697812 */ /* 0x000fe400078ec0ff */
[----:B------:R-:W-:Y:S02]  /*1b310*/  LOP3.LUT R40, R40, R107, RZ, 0xc0, !PT ;  /* 0x0000006b28287212 */ /* 0x000fe400078ec0ff */
[----:B------:R-:W-:Y:S02]  /*1b320*/  PRMT R39, R105, 0x5410, R182 ;  /* 0x0000541069277816 */ /* 0x000fe400000000b6 */
[----:B------:R-:W-:Y:S02]  /*1b330*/  LOP3.LUT R43, R43, R104, RZ, 0xc0, !PT ;  /* 0x000000682b2b7212 */ /* 0x000fe400078ec0ff */
[----:B------:R-:W-:Y:S01]  /*1b340*/  LOP3.LUT R36, R36, R103, RZ, 0xc0, !PT ;  /* 0x0000006724247212 */ /* 0x000fe200078ec0ff */
[--C-:B------:R-:W-:Y:S01]  /*1b350*/  HSET2.LE.AND R39, R39, R118.reuse, PT ;  /* 0x0000007627277233 */ /* 0x100fe20003803000 */
[----:B------:R-:W-:Y:S02]  /*1b360*/  LOP3.LUT R37, R37, R102, RZ, 0xc0, !PT ;  /* 0x0000006625257212 */ /* 0x000fe400078ec0ff */
[----:B------:R-:W-:Y:S01]  /*1b370*/  LOP3.LUT R38, R38, R101, RZ, 0xc0, !PT ;  /* 0x0000006526267212 */ /* 0x000fe200078ec0ff */
[-C--:B-1----:R-:W-:Y:S01]  /*1b380*/  HMMA.16816.F32 R4, R40, R52.reuse, R4 ;  /* 0x000000342804723c */ /* 0x082fe20000001804 */
[----:B------:R-:W-:Y:S02]  /*1b390*/  LOP3.LUT R39, R39, R100, RZ, 0xc0, !PT ;  /* 0x0000006427277212 */ /* 0x000fe400078ec0ff */
[C---:B------:R-:W-:Y:S01]  /*1b3a0*/  LOP3.LUT R49, R166.reuse, 0xffff, RZ, 0xc0, !PT ;  /* 0x0000ffffa6317812 */ /* 0x040fe200078ec0ff */
[----:B------:R-:W-:Y:S01]  /*1b3b0*/  IMAD.MOV.U32 R167, RZ, RZ, R0 ;  /* 0x000000ffffa77224 */ /* 0x000fe200078e0000 */
[----:B------:R-:W-:Y:S02]  /*1b3c0*/  SHF.R.U32.HI R48, RZ, 0x10, R166 ;  /* 0x00000010ff307819 */ /* 0x000fe400000116a6 */
[----:B------:R-:W-:Y:S01]  /*1b3d0*/  LOP3.LUT R100, R166, 0xff, RZ, 0xc0, !PT ;  /* 0x000000ffa6647812 */ /* 0x000fe200078ec0ff */
[C---:B------:R-:W-:Y:S01]  /*1b3e0*/  HMMA.16816.F32 R8, R36.reuse, R52, R8 ;  /* 0x000000342408723c */ /* 0x040fe20000001808 */
[----:B------:R-:W-:Y:S03]  /*1b3f0*/  SHF.R.U32.HI R49, RZ, 0x8, R49 ;  /* 0x00000008ff317819 */ /* 0x000fe60000011631 */
[----:B------:R-:W-:Y:S02]  /*1b400*/  LOP3.LUT R48, R48, 0xff, RZ, 0xc0, !PT ;  /* 0x000000ff30307812 */ /* 0x000fe400078ec0ff */
[----:B------:R-:W-:Y:S02]  /*1b410*/  PRMT R100, R100, 0x5410, R49 ;  /* 0x0000541064647816 */ /* 0x000fe40000000031 */
[----:B------:R-:W-:Y:S01]  /*1b420*/  LOP3.LUT R104, R168, 0xffff, RZ, 0xc0, !PT ;  /* 0x0000ffffa8687812 */ /* 0x000fe200078ec0ff */
[-C--:B------:R-:W-:Y:S03]  /*1b430*/  HMMA.16816.F32 R12, R36, R54.reuse, R12 ;  /* 0x00000036240c723c */ /* 0x080fe6000000180c */
[----:B------:R-:W-:Y:S02]  /*1b440*/  SHF.R.U32.HI R101, RZ, 0x18, R168 ;  /* 0x00000018ff657819 */ /* 0x000fe400000116a8 */
[----:B------:R-:W-:Y:S02]  /*1b450*/  SHF.R.U32.HI R104, RZ, 0x8, R104 ;  /* 0x00000008ff687819 */ /* 0x000fe40000011668 */
[----:B------:R-:W-:Y:S01]  /*1b460*/  LOP3.LUT R53, R176, 0xffff, RZ, 0xc0, !PT ;  /* 0x0000ffffb0357812 */ /* 0x000fe200078ec0ff */
[C---:B------:R-:W-:Y:S01]  /*1b470*/  HMMA.16816.F32 R16, R40.reuse, R54, R16 ;  /* 0x000000362810723c */ /* 0x040fe20000001810 */
[----:B------:R-:W-:Y:S03]  /*1b480*/  SHF.R.U32.HI R52, RZ, 0x10, R176 ;  /* 0x00000010ff347819 */ /* 0x000fe600000116b0 */
[----:B------:R-:W-:Y:S02]  /*1b490*/  LOP3.LUT R103, R174, 0xffff, RZ, 0xc0, !PT ;  /* 0x0000ffffae677812 */ /* 0x000fe400078ec0ff */
[----:B------:R-:W-:Y:S02]  /*1b4a0*/  SHF.R.U32.HI R53, RZ, 0x8, R53 ;  /* 0x00000008ff357819 */ /* 0x000fe40000011635 */
[----:B------:R-:W-:Y:S01]  /*1b4b0*/  SHF.R.U32.HI R55, RZ, 0x18, R166 ;  /* 0x00000018ff377819 */ /* 0x000fe200000116a6 */
[-C--:B------:R-:W-:Y:S03]  /*1b4c0*/  HMMA.16816.F32 R20, R40, R44.reuse, R20 ;  /* 0x0000002c2814723c */ /* 0x080fe60000001814 */
[----:B------:R-:W-:Y:S01]  /*1b4d0*/  PRMT R55, R48, 0x5410, R55 ;  /* 0x0000541030377816 */ /* 0x000fe20000000037 */
[----:B------:R-:W-:Y:S01]  /*1b4e0*/  IMAD.MOV.U32 R166, RZ, RZ, R3 ;  /* 0x000000ffffa67224 */ /* 0x000fe200078e0003 */
[----:B------:R-:W-:Y:S01]  /*1b4f0*/  LOP3.LUT R54, R176, 0xff, RZ, 0xc0, !PT ;  /* 0x000000ffb0367812 */ /* 0x000fe200078ec0ff */
[----:B------:R-:W1:Y:S01]  /*1b500*/  LDSM.16.MT88.4 R48, [R218+0x4800] ;  /* 0x00480000da30783b */ /* 0x000e620000004200 */
[----:B------:R-:W-:Y:S01]  /*1b510*/  SHF.R.U32.HI R176, RZ, 0x18, R176 ;  /* 0x00000018ffb07819 */ /* 0x000fe200000116b0 */
[C---:B------:R-:W-:Y:S01]  /*1b520*/  HMMA.16816.F32 R24, R36.reuse, R44, R24 ;  /* 0x0000002c2418723c */ /* 0x040fe20000001818 */
[----:B------:R-:W-:Y:S03]  /*1b530*/  LOP3.LUT R102, R174, 0xff, RZ, 0xc0, !PT ;  /* 0x000000ffae667812 */ /* 0x000fe600078ec0ff */
[----:B------:R-:W-:Y:S02]  /*1b540*/  SHF.R.U32.HI R103, RZ, 0x8, R103 ;  /* 0x00000008ff677819 */ /* 0x000fe40000011667 */
[----:B------:R-:W-:Y:S02]  /*1b550*/  PRMT R53, R54, 0x5410, R53 ;  /* 0x0000541036357816 */ /* 0x000fe40000000035 */
[----:B------:R-:W-:Y:S01]  /*1b560*/  SHF.R.U32.HI R44, RZ, 0x10, R168 ;  /* 0x00000010ff2c7819 */ /* 0x000fe200000116a8 */
[-C--:B------:R-:W-:Y:S03]  /*1b570*/  HMMA.16816.F32 R28, R36, R46.reuse, R28 ;  /* 0x0000002e241c723c */ /* 0x080fe6000000181c */
[----:B------:R-:W-:Y:S02]  /*1b580*/  LOP3.LUT R44, R44, 0xff, RZ, 0xc0, !PT ;  /* 0x000000ff2c2c7812 */ /* 0x000fe400078ec0ff */
[----:B------:R-:W-:Y:S02]  /*1b590*/  LOP3.LUT R45, R168, 0xff, RZ, 0xc0, !PT ;  /* 0x000000ffa82d7812 */ /* 0x000fe400078ec0ff */
[----:B------:R-:W-:Y:S01]  /*1b5a0*/  PRMT R44, R44, 0x5410, R101 ;  /* 0x000054102c2c7816 */ /* 0x000fe20000000065 */
[----:B------:R-:W-:Y:S01]  /*1b5b0*/  HMMA.16816.F32 R32, R40, R46, R32 ;  /* 0x0000002e2820723c */ /* 0x000fe20000001820 */
[----:B------:R-:W-:Y:S03]  /*1b5c0*/  PRMT R45, R45, 0x5410, R104 ;  /* 0x000054102d2d7816 */ /* 0x000fe60000000068 */
[--C-:B------:R-:W-:Y:S01]  /*1b5d0*/  SHF.R.U32.HI R101, RZ, 0x10, R174.reuse ;  /* 0x00000010ff657819 */ /* 0x100fe200000116ae */
[--C-:B------:R-:W-:Y:S01]  /*1b5e0*/  HSET2.LE.AND R44, R44, R118.reuse, PT ;  /* 0x000000762c2c7233 */ /* 0x100fe20003803000 */
[----:B------:R-:W-:Y:S01]  /*1b5f0*/  SHF.R.U32.HI R174, RZ, 0x18, R174 ;  /* 0x00000018ffae7819 */ /* 0x000fe200000116ae */
[--C-:B------:R-:W-:Y:S01]  /*1b600*/  HSET2.LE.AND R36, R45, R118.reuse, PT ;  /* 0x000000762d247233 */ /* 0x100fe20003803000 */
[----:B------:R-:W-:Y:S01]  /*1b610*/  LOP3.LUT R101, R101, 0xff, RZ, 0xc0, !PT ;  /* 0x000000ff65657812 */ /* 0x000fe200078ec0ff */
[--C-:B------:R-:W-:Y:S03]  /*1b620*/  HSET2.LE.AND R37, R100, R118.reuse, PT ;  /* 0x0000007664257233 */ /* 0x100fe60003803000 */
[----:B------:R-:W-:Y:S01]  /*1b630*/  LOP3.LUT R43, R52, 0xff, RZ, 0xc0, !PT ;  /* 0x000000ff342b7812 */ /* 0x000fe200078ec0ff */
[--C-:B------:R-:W-:Y:S01]  /*1b640*/  HSET2.LE.AND R39, R55, R118.reuse, PT ;  /* 0x0000007637277233 */ /* 0x100fe20003803000 */
[----:B------:R-:W-:Y:S01]  /*1b650*/  LOP3.LUT R38, R37, R98, RZ, 0xc0, !PT ;  /* 0x0000006225267212 */ /* 0x000fe200078ec0ff */
[--C-:B------:R-:W-:Y:S01]  /*1b660*/  HSET2.LE.AND R42, R53, R118.reuse, PT ;  /* 0x00000076352a7233 */ /* 0x100fe20003803000 */
[----:B------:R-:W-:Y:S02]  /*1b670*/  LOP3.LUT R37, R44, R97, RZ, 0xc0, !PT ;  /* 0x000000612c257212 */ /* 0x000fe400078ec0ff */
        /* <DEDUP_REMOVED lines=11> */
[----:B------:R-:W-:Y:S01]  /*1b730*/  LOP3.LUT R42, R42, R93, RZ, 0xc0, !PT ;  /* 0x0000005d2a2a7212 */ /* 0x000fe200078ec0ff */
[-C--:B-1----:R-:W-:Y:S01]  /*1b740*/  HMMA.16816.F32 R4, R36, R48.reuse, R4 ;  /* 0x000000302404723c */ /* 0x082fe20000001804 */
[----:B------:R-:W-:Y:S02]  /*1b750*/  LOP3.LUT R43, R43, R92, RZ, 0xc0, !PT ;  /* 0x0000005c2b2b7212 */ /* 0x000fe400078ec0ff */
[----:B------:R-:W-:Y:S02]  /*1b760*/  SHF.R.U32.HI R53, RZ, 0x18, R158 ;  /* 0x00000018ff357819 */ /* 0x000fe4000001169e */
[----:B------:R-:W-:Y:S02]  /*1b770*/  LOP3.LUT R54, R158, 0xff, RZ, 0xc0, !PT ;  /* 0x000000ff9e367812 */ /* 0x000fe400078ec0ff */
[C---:B------:R-:W-:Y:S01]  /*1b780*/  LOP3.LUT R52, R178.reuse, 0xffff, RZ, 0xc0, !PT ;  /* 0x0000ffffb2347812 */ /* 0x040fe200078ec0ff */
[C---:B------:R-:W-:Y:S01]  /*1b790*/  HMMA.16816.F32 R8, R40.reuse, R48, R8 ;  /* 0x000000302808723c */ /* 0x040fe20000001808 */
[----:B------:R-:W-:Y:S03]  /*1b7a0*/  LOP3.LUT R93, R178, 0xff, RZ, 0xc0, !PT ;  /* 0x000000ffb25d7812 */ /* 0x000fe600078ec0ff */
[----:B------:R-:W-:Y:S02]  /*1b7b0*/  SHF.R.U32.HI R52, RZ, 0x8, R52 ;  /* 0x00000008ff347819 */ /* 0x000fe40000011634 */
[----:B------:R-:W-:Y:S02]  /*1b7c0*/  SHF.R.U32.HI R94, RZ, 0x10, R146 ;  /* 0x00000010ff5e7819 */ /* 0x000fe40000011692 */
        /* <DEDUP_REMOVED lines=8> */
[C---:B------:R-:W-:Y:S01]  /*1b850*/  LOP3.LUT R55, R146.reuse, 0xffff, RZ, 0xc0, !PT ;  /* 0x0000ffff92377812 */ /* 0x040fe200078ec0ff */
        /* <DEDUP_REMOVED lines=25> */
[----:B------:R-:W-:Y:S02]  /*1b9f0*/  LOP3.LUT R42, R45, R90, RZ, 0xc0, !PT ;  /* 0x0000005a2d2a7212 */ /* 0x000fe400078ec0ff */
[----:B------:R-:W-:Y:S02]  /*1ba00*/  LOP3.LUT R45, R92, 0xff, RZ, 0xc0, !PT ;  /* 0x000000ff5c2d7812 */ /* 0x000fe400078ec0ff */
        /* <DEDUP_REMOVED lines=15> */
[C---:B------:R-:W-:Y:S02]  /*1bb00*/  LOP3.LUT R44, R142.reuse, 0xffff, RZ, 0xc0, !PT ;  /* 0x0000ffff8e2c7812 */ /* 0x040fe400078ec0ff */
[--C-:B------:R-:W-:Y:S02]  /*1bb10*/  SHF.R.U32.HI R45, RZ, 0x10, R142.reuse ;  /* 0x00000010ff2d7819 */ /* 0x100fe4000001168e */
[----:B------:R-:W-:Y:S01]  /*1bb20*/  LOP3.LUT R87, R142, 0xff, RZ, 0xc0, !PT ;  /* 0x000000ff8e577812 */ /* 0x000fe200078ec0ff */
[C---:B------:R-:W-:Y:S01]  /*1bb30*/  HMMA.16816.F32 R8, R36.reuse, R48, R8 ;  /* 0x000000302408723c */ /* 0x040fe20000001808 */
[----:B------:R-:W-:Y:S03]  /*1bb40*/  SHF.R.U32.HI R86, RZ, 0x18, R142 ;  /* 0x00000018ff567819 */ /* 0x000fe6000001168e */
[----:B------:R-:W-:Y:S02]  /*1bb50*/  SHF.R.U32.HI R44, RZ, 0x8, R44 ;  /* 0x00000008ff2c7819 */ /* 0x000fe4000001162c */
[----:B------:R-:W-:Y:S02]  /*1bb60*/  LOP3.LUT R45, R45, 0xff, RZ, 0xc0, !PT ;  /* 0x000000ff2d2d7812 */ /* 0x000fe400078ec0ff */
[----:B------:R-:W-:Y:S01]  /*1bb70*/  PRMT R87, R87, 0x5410, R44 ;  /* 0x0000541057577816 */ /* 0x000fe2000000002c */
[-C--:B------:R-:W-:Y:S03]  /*1bb80*/  HMMA.16816.F32 R12, R36, R50.reuse, R12 ;  /* 0x00000032240c723c */ /* 0x080fe6000000180c */
[----:B------:R-:W-:Y:S02]  /*1bb90*/  PRMT R86, R45, 0x5410, R86 ;  /* 0x000054102d567816 */ /* 0x000fe40000000056 */
[C---:B------:R-:W-:Y:S01]  /*1bba0*/  LOP3.LUT R49, R172.reuse, 0xffff, RZ, 0xc0, !PT ;  /* 0x0000ffffac317812 */ /* 0x040fe200078ec0ff */
[----:B------:R-:W1:Y:S01]  /*1bbb0*/  LDSM.16.MT88.4 R44, [R218+0x5000] ;  /* 0x00500000da2c783b */ /* 0x000e620000004200 */
[----:B------:R-:W-:Y:S01]  /*1bbc0*/  LOP3.LUT R84, R172, 0xff, RZ, 0xc0, !PT ;  /* 0x000000ffac547812 */ /* 0x000fe200078ec0ff */
[C---:B------:R-:W-:Y:S01]  /*1bbd0*/  HMMA.16816.F32 R16, R40.reuse, R50, R16 ;  /* 0x000000322810723c */ /* 0x040fe20000001810 */
[----:B------:R-:W-:Y:S03]  /*1bbe0*/  SHF.R.U32.HI R49, RZ, 0x8, R49 ;  /* 0x00000008ff317819 */ /* 0x000fe60000011631 */
[--C-:B------:R-:W-:Y:S02]  /*1bbf0*/  SHF.R.U32.HI R48, RZ, 0x10, R140.reuse ;  /* 0x00000010ff307819 */ /* 0x100fe4000001168c */
[----:B------:R-:W-:Y:S02]  /*1bc00*/  PRMT R84, R84, 0x5410, R49 ;  /* 0x0000541054547816 */ /* 0x000fe40000000031 */
[C---:B------:R-:W-:Y:S01]  /*1bc10*/  LOP3.LUT R51, R140.reuse, 0xffff, RZ, 0xc0, !PT ;  /* 0x0000ffff8c337812 */ /* 0x040fe200078ec0ff */
        /* <DEDUP_REMOVED lines=42> */
[--C-:B------:R-:W-:Y:S01]  /*1bec0*/  SHF.R.U32.HI R52, RZ, 0x10, R136.reuse ;  /* 0x00000010ff347819 */ /* 0x100fe20000011688 */
[C---:B------:R-:W-:Y:S01]  /*1bed0*/  HMMA.16816.F32 R8, R40.reuse, R44, R8 ;  /* 0x0000002c2808723c */ /* 0x040fe20000001808 */
[----:B------:R-:W-:Y:S03]  /*1bee0*/  LOP3.LUT R79, R132, 0xffff, RZ, 0xc0, !PT ;  /* 0x0000ffff844f7812 */ /* 0x000fe600078ec0ff */
        /* <DEDUP_REMOVED lines=8> */
[----:B------:R-:W-:Y:S01]  /*1bf70*/  SHF.R.U32.HI R79, RZ, 0x8, R79 ;  /* 0x00000008ff4f7819 */ /* 0x000fe2000001164f */
[----:B------:R-:W1:Y:S02]  /*1bf80*/  LDSM.16.MT88.4 R44, [R218+0x5400] ;  /* 0x00540000da2c783b */ /* 0x000e640000004200 */
[----:B------:R-:W-:Y:S02]  /*1bf90*/  LOP3.LUT R54, R154, 0xffff, RZ, 0xc0, !PT ;  /* 0x0000ffff9a367812 */ /* 0x000fe400078ec0ff */
[----:B------:R-:W-:Y:S02]  /*1bfa0*/  SHF.R.U32.HI R74, RZ, 0x10, R154 ;  /* 0x00000010ff4a7819 */ /* 0x000fe4000001169a */
[----:B------:R-:W-:Y:S01]  /*1bfb0*/  LOP3.LUT R52, R134, 0xffff, RZ, 0xc0, !PT ;  /* 0x0000ffff86347812 */ /* 0x000fe200078ec0ff */
[-C--:B--2---:R-:W-:Y:S03]  /*1bfc0*/  HMMA.16816.F32 R20, R36, R48.reuse, R20 ;  /* 0x000000302414723c */ /* 0x084fe60000001814 */
[----:B------:R-:W-:Y:S02]  /*1bfd0*/  PRMT R77, R84, 0x5410, R77 ;  /* 0x00005410544d7816 */ /* 0x000fe4000000004d */
[----:B------:R-:W-:Y:S02]  /*1bfe0*/  PRMT R78, R78, 0x5410, R79 ;  /* 0x000054104e4e7816 */ /* 0x000fe4000000004f */
[----:B------:R-:W-:Y:S01]  /*1bff0*/  SHF.R.U32.HI R79, RZ, 0x10, R134 ;  /* 0x00000010ff4f7819 */ /* 0x000fe20000011686 */
[C---:B------:R-:W-:Y:S01]  /*1c000*/  HMMA.16816.F32 R24, R40.reuse, R48, R24 ;  /* 0x000000302818723c */ /* 0x040fe20000001818 */
[----:B------:R-:W-:Y:S03]  /*1c010*/  LOP3.LUT R53, R154, 0xff, RZ, 0xc0, !PT ;  /* 0x000000ff9a357812 */ /* 0x000fe600078ec0ff */
[----:B------:R-:W-:Y:S02]  /*1c020*/  SHF.R.U32.HI R154, RZ, 0x18, R154 ;  /* 0x00000018ff9a7819 */ /* 0x000fe4000001169a */
[----:B------:R-:W-:Y:S02]  /*1c030*/  SHF.R.U32.HI R54, RZ, 0x8, R54 ;  /* 0x00000008ff367819 */ /* 0x000fe40000011636 */
[----:B------:R-:W-:Y:S01]  /*1c040*/  SHF.R.U32.HI R48, RZ, 0x10, R132 ;  /* 0x00000010ff307819 */ /* 0x000fe20000011684 */
[-C--:B------:R-:W-:Y:S03]  /*1c050*/  HMMA.16816.F32 R28, R40, R50.reuse, R28 ;  /* 0x00000032281c723c */ /* 0x080fe6000000181c */
[----:B------:R-:W-:Y:S02]  /*1c060*/  LOP3.LUT R48, R48, 0xff, RZ, 0xc0, !PT ;  /* 0x000000ff30307812 */ /* 0x000fe400078ec0ff */
[----:B------:R-:W-:Y:S02]  /*1c070*/  LOP3.LUT R75, R134, 0xff, RZ, 0xc0, !PT ;  /* 0x000000ff864b7812 */ /* 0x000fe400078ec0ff */
[----:B------:R-:W-:Y:S01]  /*1c080*/  PRMT R48, R48, 0x5410, R55 ;  /* 0x0000541030307816 */ /* 0x000fe20000000037 */
[--C-:B------:R-:W-:Y:S01]  /*1c090*/  HSET2.LE.AND R41, R76, R118.reuse, PT ;  /* 0x000000764c297233 */ /* 0x100fe20003803000 */
[----:B------:R-:W-:Y:S01]  /*1c0a0*/  SHF.R.U32.HI R52, RZ, 0x8, R52 ;  /* 0x00000008ff347819 */ /* 0x000fe20000011634 */
[----:B------:R-:W-:Y:S02]  /*1c0b0*/  HMMA.16816.F32 R32, R36, R50, R32 ;  /* 0x000000322420723c */ /* 0x000fe40000001820 */
[----:B------:R-:W-:Y:S01]  /*1c0c0*/  SHF.R.U32.HI R134, RZ, 0x18, R134 ;  /* 0x00000018ff867819 */ /* 0x000fe20000011686 */
[--C-:B------:R-:W-:Y:S01]  /*1c0d0*/  HSET2.LE.AND R48, R48, R118.reuse, PT ;  /* 0x0000007630307233 */ /* 0x100fe20003803000 */
[----:B------:R-:W-:Y:S01]  /*1c0e0*/  LOP3.LUT R79, R79, 0xff, RZ, 0xc0, !PT ;  /* 0x000000ff4f4f7812 */ /* 0x000fe200078ec0ff */
[--C-:B------:R-:W-:Y:S01]  /*1c0f0*/  HSET2.LE.AND R40, R78, R118.reuse, PT ;  /* 0x000000764e287233 */ /* 0x100fe20003803000 */
[----:B------:R-:W-:Y:S01]  /*1c100*/  LOP3.LUT R42, R41, R72, RZ, 0xc0, !PT ;  /* 0x00000048292a7212 */ /* 0x000fe200078ec0ff */
[--C-:B------:R-:W-:Y:S01]  /*1c110*/  HSET2.LE.AND R43, R77, R118.reuse, PT ;  /* 0x000000764d2b7233 */ /* 0x100fe20003803000 */
[----:B------:R-:W-:Y:S04]  /*1c120*/  LOP3.LUT R41, R48, R71, RZ, 0xc0, !PT ;  /* 0x0000004730297212 */ /* 0x000fe800078ec0ff */
[----:B------:R-:W-:Y:S02]  /*1c130*/  LOP3.LUT R71, R74, 0xff, RZ, 0xc0, !PT ;  /* 0x000000ff4a477812 */ /* 0x000fe400078ec0ff */
[----:B------:R-:W-:Y:S02]  /*1c140*/  PRMT R49, R53, 0x5410, R54 ;  /* 0x0000541035317816 */ /* 0x000fe40000000036 */
        /* <DEDUP_REMOVED lines=9> */
[----:B------:R-:W-:Y:S01]  /*1c1e0*/  LOP3.LUT R50, R138, 0xff, RZ, 0xc0, !PT ;  /* 0x000000ff8a327812 */ /* 0x000fe200078ec0ff */
[--C-:B------:R-:W-:Y:S01]  /*1c1f0*/  HSET2.LE.AND R48, R48, R118.reuse, PT ;  /* 0x0000007630307233 */ /* 0x100fe20003803000 */
[----:B------:R-:W-:Y:S01]  /*1c200*/  LOP3.LUT R36, R36, R69, RZ, 0xc0, !PT ;  /* 0x0000004524247212 */ /* 0x000fe200078ec0ff */
[----:B------:R-:W-:Y:S01]  /*1c210*/  LDSM.16.MT88.4 R152, [R218+0x5c00] ;  /* 0x005c0000da98783b */ /* 0x000fe20000004200 */
[----:B------:R-:W-:Y:S01]  /*1c220*/  LOP3.LUT R37, R38, R67, RZ, 0xc0, !PT ;  /* 0x0000004326257212 */ /* 0x000fe200078ec0ff */
[-C--:B-1----:R-:W-:Y:S01]  /*1c230*/  HMMA.16816.F32 R4, R40, R44.reuse, R4 ;  /* 0x0000002c2804723c */ /* 0x082fe20000001804 */
[----:B------:R-:W-:Y:S02]  /*1c240*/  LOP3.LUT R38, R39, R66, RZ, 0xc0, !PT ;  /* 0x0000004227267212 */ /* 0x000fe400078ec0ff */
[----:B------:R-:W-:Y:S02]  /*1c250*/  LOP3.LUT R39, R48, R65, RZ, 0xc0, !PT ;  /* 0x0000004130277212 */ /* 0x000fe400078ec0ff */
[--C-:B------:R-:W-:Y:S02]  /*1c260*/  SHF.R.U32.HI R48, RZ, 0x18, R138.reuse ;  /* 0x00000018ff307819 */ /* 0x100fe4000001168a */
[----:B------:R-:W-:Y:S02]  /*1c270*/  LOP3.LUT R51, R130, 0xffff, RZ, 0xc0, !PT ;  /* 0x0000ffff82337812 */ /* 0x000fe400078ec0ff */
[----:B------:R-:W-:Y:S01]  /*1c280*/  LOP3.LUT R67, R144, 0xffff, RZ, 0xc0, !PT ;  /* 0x0000ffff90437812 */ /* 0x000fe200078ec0ff */
[C---:B------:R-:W-:Y:S02]  /*1c290*/  HMMA.16816.F32 R8, R36.reuse, R44, R8 ;  /* 0x0000002c2408723c */ /* 0x040fe40000001808 */
[----:B------:R-:W-:Y:S02]  /*1c2a0*/  LOP3.LUT R65, R130, 0xff, RZ, 0xc0, !PT ;  /* 0x000000ff82417812 */ /* 0x000fe400078ec0ff */
[----:B------:R-:W-:Y:S02]  /*1c2b0*/  LOP3.LUT R66, R144, 0xff, RZ, 0xc0, !PT ;  /* 0x000000ff90427812 */ /* 0x000fe400078ec0ff */
[----:B------:R-:W-:Y:S02]  /*1c2c0*/  SHF.R.U32.HI R67, RZ, 0x8, R67 ;  /* 0x00000008ff437819 */ /* 0x000fe40000011643 */
[----:B------:R-:W-:Y:S01]  /*1c2d0*/  LOP3.LUT R45, R138, 0xffff, RZ, 0xc0, !PT ;  /* 0x0000ffff8a2d7812 */ /* 0x000fe200078ec0ff */
[-C--:B------:R-:W-:Y:S03]  /*1c2e0*/  HMMA.16816.F32 R12, R36, R46.reuse, R12 ;  /* 0x0000002e240c723c */ /* 0x080fe6000000180c */
[----:B------:R-:W-:Y:S02]  /*1c2f0*/  SHF.R.U32.HI R44, RZ, 0x10, R138 ;  /* 0x00000010ff2c7819 */ /* 0x000fe4000001168a */
[----:B------:R-:W-:Y:S02]  /*1c300*/  SHF.R.U32.HI R45, RZ, 0x8, R45 ;  /* 0x00000008ff2d7819 */ /* 0x000fe4000001162d */
[--C-:B------:R-:W-:Y:S01]  /*1c310*/  SHF.R.U32.HI R49, RZ, 0x10, R130.reuse ;  /* 0x00000010ff317819 */ /* 0x100fe20000011682 */
[C---:B------:R-:W-:Y:S01]  /*1c320*/  HMMA.16816.F32 R16, R40.reuse, R46, R16 ;  /* 0x0000002e2810723c */ /* 0x040fe20000001810 */
[----:B------:R-:W-:Y:S03]  /*1c330*/  PRMT R50, R50, 0x5410, R45 ;  /* 0x0000541032327816 */ /* 0x000fe6000000002d */
[----:B------:R-:W-:Y:S02]  /*1c340*/  LOP3.LUT R70, R156, 0xffff, RZ, 0xc0, !PT ;  /* 0x0000ffff9c467812 */ /* 0x000fe400078ec0ff */
[----:B------:R-:W-:Y:S02]  /*1c350*/  SHF.R.U32.HI R130, RZ, 0x18, R130 ;  /* 0x00000018ff827819 */ /* 0x000fe40000011682 */
[----:B------:R-:W-:Y:S01]  /*1c360*/  LOP3.LUT R47, R44, 0xff, RZ, 0xc0, !PT ;  /* 0x000000ff2c2f7812 */ /* 0x000fe200078ec0ff */
[-C--:B--2---:R-:W-:Y:S03]  /*1c370*/  HMMA.16816.F32 R20, R40, R52.reuse, R20 ;  /* 0x000000342814723c */ /* 0x084fe60000001814 */
[----:B------:R-:W-:Y:S02]  /*1c380*/  PRMT R48, R47, 0x5410, R48 ;  /* 0x000054102f307816 */ /* 0x000fe40000000030 */
[----:B------:R-:W-:Y:S01]  /*1c390*/  SHF.R.U32.HI R70, RZ, 0x8, R70 ;  /* 0x00000008ff467819 */ /* 0x000fe20000011646 */
[----:B------:R-:W1:Y:S02]  /*1c3a0*/  LDSM.16.MT88.4 R44, [R218+0x5800] ;  /* 0x00580000da2c783b */ /* 0x000e640000004200 */
[C---:B------:R-:W-:Y:S01]  /*1c3b0*/  HMMA.16816.F32 R24, R36.reuse, R52, R24 ;  /* 0x000000342418723c */ /* 0x040fe20000001818 */
[--C-:B------:R-:W-:Y:S06]  /*1c3c0*/  HSET2.LE.AND R48, R48, R118.reuse, PT ;  /* 0x0000007630307233 */ /* 0x100fec0003803000 */
        /* <DEDUP_REMOVED lines=8> */
[----:B------:R-:W-:Y:S02]  /*1c450*/  PRMT R65, R66, 0x5410, R67 ;  /* 0x0000541042417816 */ /* 0x000fe40000000043 */
        /* <DEDUP_REMOVED lines=9> */
[----:B------:R-:W-:Y:S02]  /*1c4f0*/  LOP3.LUT R36, R39, R64, RZ, 0xc0, !PT ;  /* 0x0000004027247212 */ /* 0x000fe400078ec0ff */
        /* <DEDUP_REMOVED lines=19> */
[--C-:B------:R-:W-:Y:S02]  /*1c630*/  SHF.R.U32.HI R58, RZ, 0x18, R114.reuse ;  /* 0x00000018ff3a7819 */ /* 0x100fe40000011672 */
[----:B------:R-:W-:Y:S02]  /*1c640*/  ISETP.LE.U32.AND P4, PT, R53, UR15, PT ;  /* 0x0000000f35007c0c */ /* 0x000fe4000bf83070 */
[----:B------:R-:W-:Y:S02]  /*1c650*/  ISETP.LE.U32.AND P0, PT, R52, UR15, PT ;  /* 0x0000000f34007c0c */ /* 0x000fe4000bf03070 */
[----:B------:R-:W-:Y:S01]  /*1c660*/  LOP3.LUT R45, R114, 0xffff, RZ, 0xc0, !PT ;  /* 0x0000ffff722d7812 */ /* 0x000fe200078ec0ff */
[-C--:B------:R-:W-:Y:S01]  /*1c670*/  HMMA.16816.F32 R12, R40, R46.reuse, R12 ;  /* 0x0000002e280c723c */ /* 0x080fe2000000180c */
[----:B------:R-:W-:Y:S03]  /*1c680*/  SHF.R.U32.HI R44, RZ, 0x10, R114 ;  /* 0x00000010ff2c7819 */ /* 0x000fe60000011672 */
[----:B------:R-:W-:Y:S02]  /*1c690*/  SHF.R.U32.HI R60, RZ, 0x8, R45 ;  /* 0x00000008ff3c7819 */ /* 0x000fe4000001162d */
[----:B------:R-:W-:Y:S02]  /*1c6a0*/  LOP3.LUT R53, R44, 0xff, RZ, 0xc0, !PT ;  /* 0x000000ff2c357812 */ /* 0x000fe400078ec0ff */
[----:B------:R-:W-:Y:S01]  /*1c6b0*/  LOP3.LUT R44, R54, 0xff, RZ, 0xc0, !PT ;  /* 0x000000ff362c7812 */ /* 0x000fe200078ec0ff */
[C---:B------:R-:W-:Y:S03]  /*1c6c0*/  HMMA.16816.F32 R16, R36.reuse, R46, R16 ;  /* 0x0000002e2410723c */ /* 0x040fe60000001810 */
[----:B------:R-:W-:Y:S01]  /*1c6d0*/  LOP3.LUT R54, R126, 0xff, RZ, 0xc0, !PT ;  /* 0x000000ff7e367812 */ /* 0x000fe200078ec0ff */
[C---:B------:R-:W-:Y:S01]  /*1c6e0*/  @!P0 HADD2 R68, -R56.reuse.H1_H1, -RZ.H0_H0 ;  /* 0xa00000ff38448230 */ /* 0x040fe20000000d00 */
[C---:B------:R-:W-:Y:S02]  /*1c6f0*/  LOP3.LUT R52, R110.reuse, 0xff, RZ, 0xc0, !PT ;  /* 0x000000ff6e347812 */ /* 0x040fe400078ec0ff */
[----:B------:R-:W-:Y:S01]  /*1c700*/  LOP3.LUT R47, R110, 0xffff, RZ, 0xc0, !PT ;  /* 0x0000ffff6e2f7812 */ /* 0x000fe200078ec0ff */
[-C--:B--2---:R-:W-:Y:S01]  /*1c710*/  HMMA.16816.F32 R20, R36, R48.reuse, R20 ;  /* 0x000000302414723c */ /* 0x084fe20000001814 */
[----:B------:R-:W-:Y:S02]  /*1c720*/  SHF.R.U32.HI R46, RZ, 0x10, R110 ;  /* 0x00000010ff2e7819 */ /* 0x000fe4000001166e */
[----:B------:R-:W-:Y:S02]  /*1c730*/  ISETP.LE.U32.AND P2, PT, R44, UR15, PT ;  /* 0x0000000f2c007c0c */ /* 0x000fe4000bf43070 */
[----:B------:R-:W-:Y:S02]  /*1c740*/  SHF.R.U32.HI R45, RZ, 0x8, R47 ;  /* 0x00000008ff2d7819 */ /* 0x000fe4000001162f */
[----:B------:R-:W-:Y:S01]  /*1c750*/  LOP3.LUT R47, R126, 0xffff, RZ, 0xc0, !PT ;  /* 0x0000ffff7e2f7812 */ /* 0x000fe200078ec0ff */
[C---:B------:R-:W-:Y:S01]  /*1c760*/  HMMA.16816.F32 R24, R40.reuse, R48, R24 ;  /* 0x000000302818723c */ /* 0x040fe20000001818 */
[----:B------:R-:W-:Y:S03]  /*1c770*/  PRMT R58, R53, 0x5410, R58 ;  /* 0x00005410353a7816 */ /* 0x000fe6000000003a */
[----:B------:R-:W-:Y:S02]  /*1c780*/  SHF.R.U32.HI R47, RZ, 0x8, R47 ;  /* 0x00000008ff2f7819 */ /* 0x000fe4000001162f */
[----:B------:R-:W-:Y:S02]  /*1c790*/  LOP3.LUT R46, R46, 0xff, RZ, 0xc0, !PT ;  /* 0x000000ff2e2e7812 */ /* 0x000fe400078ec0ff */
[----:B------:R-:W-:Y:S01]  /*1c7a0*/  PRMT R53, R54, 0x5410, R47 ;  /* 0x0000541036357816 */ /* 0x000fe2000000002f */
[----:B---3--:R-:W-:Y:S01]  /*1c7b0*/  @!P2 HADD2 R80, -R56.H0_H0, -RZ.H0_H0 ;  /* 0xa00000ff3850a230 */ /* 0x008fe20000000900 */
[-C--:B------:R-:W-:Y:S02]  /*1c7c0*/  HMMA.16816.F32 R28, R40, R50.reuse, R28 ;  /* 0x00000032281c723c */ /* 0x080fe4000000181c */
[----:B------:R-:W-:Y:S01]  /*1c7d0*/  PRMT R151, R46, 0x5410, R151 ;  /* 0x000054102e977816 */ /* 0x000fe20000000097 */
[--C-:B------:R-:W-:Y:S01]  /*1c7e0*/  HSET2.LE.AND R53, R53, R118.reuse, PT ;  /* 0x0000007635357233 */ /* 0x100fe20003803000 */
[----:B------:R-:W-:Y:S02]  /*1c7f0*/  PRMT R52, R52, 0x5410, R45 ;  /* 0x0000541034347816 */ /* 0x000fe4000000002d */
[--C-:B------:R-:W-:Y:S01]  /*1c800*/  SHF.R.U32.HI R62, RZ, 0x10, R126.reuse ;  /* 0x00000010ff3e7819 */ /* 0x100fe2000001167e */
[----:B------:R-:W1:Y:S01]  /*1c810*/  LDSM.16.MT88.4 R44, [R217+0x5c00] ;  /* 0x005c0000d92c783b */ /* 0x000e620000004200 */
[----:B------:R-:W-:Y:S01]  /*1c820*/  LOP3.LUT R57, R114, 0xff, RZ, 0xc0, !PT ;  /* 0x000000ff72397812 */ /* 0x000fe200078ec0ff */
[----:B------:R-:W-:Y:S03]  /*1c830*/  HMMA.16816.F32 R32, R36, R50, R32 ;  /* 0x000000322420723c */ /* 0x000fe60000001820 */
[----:B------:R-:W-:Y:S01]  /*1c840*/  SHF.R.U32.HI R59, RZ, 0x18, R126 ;  /* 0x00000018ff3b7819 */ /* 0x000fe2000001167e */
[--C-:B------:R-:W-:Y:S01]  /*1c850*/  HSET2.LE.AND R151, R151, R118.reuse, PT ;  /* 0x0000007697977233 */ /* 0x100fe20003803000 */
[----:B------:R-:W-:Y:S01]  /*1c860*/  LOP3.LUT R62, R62, 0xff, RZ, 0xc0, !PT ;  /* 0x000000ff3e3e7812 */ /* 0x000fe200078ec0ff */
[--C-:B------:R-:W-:Y:S01]  /*1c870*/  HSET2.LE.AND R40, R58, R118.reuse, PT ;  /* 0x000000763a287233 */ /* 0x100fe20003803000 */
[----:B------:R-:W-:Y:S01]  /*1c880*/  LOP3.LUT R110, R110, 0xffff, RZ, 0xc0, !PT ;  /* 0x0000ffff6e6e7812 */ /* 0x000fe200078ec0ff */
[--C-:B------:R-:W-:Y:S01]  /*1c890*/  HSET2.LE.AND R37, R52, R118.reuse, PT ;  /* 0x0000007634257233 */ /* 0x100fe20003803000 */
[----:B------:R-:W-:Y:S03]  /*1c8a0*/  PRMT R57, R57, 0x5410, R60 ;  /* 0x0000541039397816 */ /* 0x000fe6000000003c */
[----:B------:R-:W-:Y:S02]  /*1c8b0*/  LOP3.LUT R60, R128, 0xffff, RZ, 0xc0, !PT ;  /* 0x0000ffff803c7812 */ /* 0x000fe400078ec0ff */
[----:B------:R-:W-:Y:S01]  /*1c8c0*/  SHF.R.U32.HI R54, RZ, 0x10, R128 ;  /* 0x00000010ff367819 */ /* 0x000fe20000011680 */
[--C-:B------:R-:W-:Y:S01]  /*1c8d0*/  HSET2.LE.AND R41, R57, R118.reuse, PT ;  /* 0x0000007639297233 */ /* 0x100fe20003803000 */
[----:B------:R-:W-:Y:S02]  /*1c8e0*/  PRMT R59, R62, 0x5410, R59 ;  /* 0x000054103e3b7816 */ /* 0x000fe4000000003b */
[----:B------:R-:W-:Y:S02]  /*1c8f0*/  SHF.R.U32.HI R48, RZ, 0x8, R110 ;  /* 0x00000008ff307819 */ /* 0x000fe4000001166e */
[----:B------:R-:W-:Y:S01]  /*1c900*/  SHF.R.U32.HI R49, RZ, 0x18, R128 ;  /* 0x00000018ff317819 */ /* 0x000fe20000011680 */
[--C-:B------:R-:W-:Y:S01]  /*1c910*/  HSET2.LE.AND R42, R59, R118.reuse, PT ;  /* 0x000000763b2a7233 */ /* 0x100fe20003803000 */
[----:B------:R-:W-:Y:S02]  /*1c920*/  LOP3.LUT R54, R54, 0xff, RZ, 0xc0, !PT ;  /* 0x000000ff36367812 */ /* 0x000fe400078ec0ff */
[----:B------:R-:W-:Y:S02]  /*1c930*/  LOP3.LUT R55, R128, 0xff, RZ, 0xc0, !PT ;  /* 0x000000ff80377812 */ /* 0x000fe400078ec0ff */
[----:B------:R-:W-:Y:S02]  /*1c940*/  SHF.R.U32.HI R60, RZ, 0x8, R60 ;  /* 0x00000008ff3c7819 */ /* 0x000fe4000001163c */
[----:B------:R-:W-:Y:S02]  /*1c950*/  LOP3.LUT R48, R48, 0xffff, RZ, 0xc0, !PT ;  /* 0x0000ffff30307812 */ /* 0x000fe400078ec0ff */
[--C-:B------:R-:W-:Y:S02]  /*1c960*/  PRMT R54, R54, 0x5410, R49.reuse ;  /* 0x0000541036367816 */ /* 0x100fe40000000031 */
[----:B------:R-:W-:Y:S02]  /*1c970*/  PRMT R55, R55, 0x5410, R60 ;  /* 0x0000541037377816 */ /* 0x000fe4000000003c */
[----:B------:R-:W-:Y:S01]  /*1c980*/  ISETP.LE.U32.AND P3, PT, R48, UR15, PT ;  /* 0x0000000f30007c0c */ /* 0x000fe2000bf63070 */
[--C-:B------:R-:W-:Y:S01]  /*1c990*/  HSET2.LE.AND R36, R54, R118.reuse, PT ;  /* 0x0000007636247233 */ /* 0x100fe20003803000 */
[C---:B------:R-:W-:Y:S01]  /*1c9a0*/  PRMT R49, R108.reuse, 0x7610, R49 ;  /* 0x000076106c317816 */ /* 0x040fe20000000031 */
[----:B------:R-:W-:Y:S01]  /*1c9b0*/  HSET2.LE.AND R39, R55, R118, PT ;  /* 0x0000007637277233 */ /* 0x000fe20003803000 */
[----:B------:R-:W-:Y:S02]  /*1c9c0*/  PRMT R48, R108, 0x7632, R48 ;  /* 0x000076326c307816 */ /* 0x000fe40000000030 */
[----:B------:R-:W-:Y:S01]  /*1c9d0*/  LOP3.LUT R160, R53, R160, RZ, 0xc0, !PT ;  /* 0x000000a035a07212 */ /* 0x000fe200078ec0ff */
[----:B------:R-:W-:Y:S01]  /*1c9e0*/  @!P4 HADD2 R124, -R49.H0_H0, -RZ.H0_H0 ;  /* 0xa00000ff317cc230 */ /* 0x000fe20000000900 */
[----:B------:R-:W-:Y:S02]  /*1c9f0*/  LOP3.LUT R162, R41, R162, RZ, 0xc0, !PT ;  /* 0x000000a229a27212 */ /* 0x000fe400078ec0ff */
[----:B------:R-:W-:Y:S02]  /*1ca00*/  LOP3.LUT R161, R42, R161, RZ, 0xc0, !PT ;  /* 0x000000a12aa17212 */ /* 0x000fe400078ec0ff */
[----:B------:R-:W-:Y:S01]  /*1ca10*/  LOP3.LUT R163, R40, R163, RZ, 0xc0, !PT ;  /* 0x000000a328a37212 */ /* 0x000fe200078ec0ff */
[----:B------:R2:W-:Y:S01]  /*1ca20*/  @!P4 STL.S16 [R1+0xe4], R124 ;  /* 0x0000e47c0100c387 */ /* 0x0005e20000100600 */
[----:B------:R-:W-:Y:S01]  /*1ca30*/  PRMT R150, R49, 0x5410, R48 ;  /* 0x0000541031967816 */ /* 0x000fe20000000030 */
[----:B----4-:R-:W-:Y:S01]  /*1ca40*/  @!P3 HADD2 R82, -R48.H0_H0, -RZ.H0_H0 ;  /* 0xa00000ff3052b230 */ /* 0x010fe20000000900 */
[----:B------:R-:W-:Y:S02]  /*1ca50*/  LOP3.LUT R151, R151, R56, RZ, 0xc0, !PT ;  /* 0x0000003897977212 */ /* 0x000fe400078ec0ff */
[----:B------:R-:W-:Y:S01]  /*1ca60*/  PRMT R43, R124, 0x7610, R43 ;  /* 0x000076107c2b7816 */ /* 0x000fe2000000002b */
[-C--:B------:R-:W-:Y:S01]  /*1ca70*/  HMMA.16816.F32 R144, R160, R152.reuse, R4 ;  /* 0x00000098a090723c */ /* 0x080fe20000001804 */
[----:B------:R-:W-:Y:S01]  /*1ca80*/  LOP3.LUT R148, R39, R148, RZ, 0xc0, !PT ;  /* 0x0000009427947212 */ /* 0x000fe200078ec0ff */
[----:B------:R2:W-:Y:S01]  /*1ca90*/  @!P3 STL.S16 [R1+0x150], R82 ;  /* 0x000150520100b387 */ /* 0x0005e20000100600 */
[----:B------:R-:W-:Y:S02]  /*1caa0*/  LOP3.LUT R149, R36, R149, RZ, 0xc0, !PT ;  /* 0x0000009524957212 */ /* 0x000fe400078ec0ff */
[----:B------:R-:W-:Y:S01]  /*1cab0*/  LOP3.LUT R150, R37, R150, RZ, 0xc0, !PT ;  /* 0x0000009625967212 */ /* 0x000fe200078ec0ff */
[----:B------:R2:W-:Y:S01]  /*1cac0*/  @!P2 STL.S16 [R1+0x16c], R80 ;  /* 0x00016c500100a387 */ /* 0x0005e20000100600 */
[----:B------:R-:W-:Y:S02]  /*1cad0*/  @P0 PRMT R5, R56, 0x7632, R5 ;  /* 0x0000763238050816 */ /* 0x000fe40000000005 */
[----:B------:R-:W-:Y:S01]  /*1cae0*/  @!P4 PRMT R49, R43, 0x5410, RZ ;  /* 0x000054102b31c816 */ /* 0x000fe200000000ff */
[----:B------:R2:W-:Y:S02]  /*1caf0*/  @!P0 STL.S16 [R1+0x170], R68 ;  /* 0x0001704401008387 */ /* 0x0005e40000100600 */
[C---:B------:R-:W-:Y:S01]  /*1cb00*/  HMMA.16816.F32 R132, R148.reuse, R152, R8 ;  /* 0x000000989484723c */ /* 0x040fe20000001808 */
[----:B------:R-:W-:Y:S01]  /*1cb10*/  PRMT R7, R82, 0x7610, R7 ;  /* 0x0000761052077816 */ /* 0x000fe20000000007 */
[----:B------:R2:W-:Y:S01]  /*1cb20*/  STG.E.U16 [R122.64+0xee], R49 ;  /* 0x0000ee317a007986 */ /* 0x0005e2000c10151c */
[----:B------:R-:W-:Y:S02]  /*1cb30*/  PRMT R4, R68, 0x7610, R4 ;  /* 0x0000761044047816 */ /* 0x000fe40000000004 */
[----:B------:R-:W-:Y:S02]  /*1cb40*/  @!P3 PRMT R48, R7, 0x5410, RZ ;  /* 0x000054100730b816 */ /* 0x000fe400000000ff */
[----:B------:R-:W-:Y:S01]  /*1cb50*/  @!P0 PRMT R5, R4, 0x5410, RZ ;  /* 0x0000541004058816 */ /* 0x000fe200000000ff */
[-C--:B------:R-:W-:Y:S01]  /*1cb60*/  HMMA.16816.F32 R136, R148, R154.reuse, R12 ;  /* 0x0000009a9488723c */ /* 0x080fe2000000180c */
[----:B------:R-:W-:Y:S01]  /*1cb70*/  PRMT R6, R80, 0x7610, R6 ;  /* 0x0000761050067816 */ /* 0x000fe20000000006 */
[----:B------:R2:W-:Y:S02]  /*1cb80*/  STG.E.U16 [R122.64+0xf0], R48 ;  /* 0x0000f0307a007986 */ /* 0x0005e4000c10151c */
[----:B------:R-:W-:Y:S02]  /*1cb90*/  IADD3 R168, P0, R206, -0x100, RZ ;  /* 0xffffff00cea87810 */ /* 0x000fe40007f1e0ff */
[----:B------:R2:W-:Y:S01]  /*1cba0*/  STG.E.U16 [R120.64+0xf2], R5 ;  /* 0x0000f20578007986 */ /* 0x0005e2000c10151c */
[----:B------:R-:W-:Y:S01]  /*1cbb0*/  @!P2 PRMT R56, R6, 0x5410, RZ ;  /* 0x000054100638a816 */ /* 0x000fe200000000ff */
[C---:B------:R-:W-:Y:S01]  /*1cbc0*/  HMMA.16816.F32 R152, R160.reuse, R154, R16 ;  /* 0x0000009aa098723c */ /* 0x040fe20000001810 */
[----:B------:R-:W-:Y:S02]  /*1cbd0*/  IADD3.X R4, R207, -0x1, RZ, P0, !PT ;  /* 0xffffffffcf047810 */ /* 0x000fe400007fe4ff */
[----:B------:R-:W-:Y:S01]  /*1cbe0*/  ISETP.LT.AND P2, PT, RZ, UR20, PT ;  /* 0x00000014ff007c0c */ /* 0x000fe2000bf41270 */
[----:B------:R2:W-:Y:S01]  /*1cbf0*/  STG.E.U16 [R120.64+0xf0], R56 ;  /* 0x0000f03878007986 */ /* 0x0005e2000c10151c */
[----:B------:R-:W-:Y:S03]  /*1cc00*/  UIADD3 UR20, UR20, -0x1, URZ ;  /* 0xffffffff14147890 */ /* 0x000fe6000fffe03f */
[-C--:B-1----:R-:W-:Y:S01]  /*1cc10*/  HMMA.16816.F32 R156, R160, R44.reuse, R20 ;  /* 0x0000002ca09c723c */ /* 0x082fe20000001814 */
[----:B------:R2:W-:Y:S07]  /*1cc20*/  STL [R1+0x200], R4 ;  /* 0x0002000401007387 */ /* 0x0005ee0000100800 */
[C---:B------:R-:W-:Y:S08]  /*1cc30*/  HMMA.16816.F32 R140, R148.reuse, R44, R24 ;  /* 0x0000002c948c723c */ /* 0x040ff00000001818 */
[-C--:B------:R-:W-:Y:S08]  /*1cc40*/  HMMA.16816.F32 R148, R148, R46.reuse, R28 ;  /* 0x0000002e9494723c */ /* 0x080ff0000000181c */
[----:B------:R-:W-:Y:S01]  /*1cc50*/  HMMA.16816.F32 R160, R160, R46, R32 ;  /* 0x0000002ea0a0723c */ /* 0x000fe20000001820 */
[----:B--2--5:R-:W-:-:S07]  /*1cc60*/  @P2 BRA `(.L_x_656) ;  /* 0xffff3f0000002947 */ /* 0x024fce000383ffff */
.L_x_655:
        /* <DEDUP_REMOVED lines=44> */
[----:B------:R-:W-:Y:S01]  /*1cf30*/  @!UP3 UMOV UR24, UR19 ;  /* 0x000000130018bc82 */ /* 0x000fe20008000000 */
[----:B--2---:R-:W1:Y:S04]  /*1cf40*/  SHFL.BFLY PT, R7, R11, 0x2, 0x1f ;  /* 0x0c401f000b077f89 */ /* 0x004e6800000e0000 */
[----:B---3--:R-:W2:Y:S04]  /*1cf50*/  SHFL.BFLY PT, R6, R10, 0x2, 0x1f ;  /* 0x0c401f000a067f89 */ /* 0x008ea800000e0000 */
[----:B----4-:R-:W3:Y:S04]  /*1cf60*/  SHFL.BFLY PT, R5, R9, 0x2, 0x1f ;  /* 0x0c401f0009057f89 */ /* 0x010ee800000e0000 */
[----:B------:R-:W4:Y:S01]  /*1cf70*/  SHFL.BFLY PT, R4, R8, 0x2, 0x1f ;  /* 0x0c401f0008047f89 */ /* 0x000f2200000e0000 */
[----:B-1----:R-:W-:-:S02]  /*1cf80*/  FADD.FTZ R7, R7, R11 ;  /* 0x0000000b07077221 */ /* 0x002fc40000010000 */
[----:B--2---:R-:W-:-:S03]  /*1cf90*/  FADD.FTZ R6, R6, R10 ;  /* 0x0000000a06067221 */ /* 0x004fc60000010000 */
[----:B------:R-:W-:Y:S01]  /*1cfa0*/  SHFL.BFLY PT, R12, R7, 0x1, 0x1f ;  /* 0x0c201f00070c7f89 */ /* 0x000fe200000e0000 */
[----:B---3--:R-:W-:-:S03]  /*1cfb0*/  FADD.FTZ R5, R5, R9 ;  /* 0x0000000905057221 */ /* 0x008fc60000010000 */
[----:B------:R-:W1:Y:S01]  /*1cfc0*/  SHFL.BFLY PT, R11, R6, 0x1, 0x1f ;  /* 0x0c201f00060b7f89 */ /* 0x000e6200000e0000 */
[----:B----4-:R-:W-:-:S03]  /*1cfd0*/  FADD.FTZ R4, R4, R8 ;  /* 0x0000000804047221 */ /* 0x010fc60000010000 */
[----:B------:R-:W2:Y:S04]  /*1cfe0*/  SHFL.BFLY PT, R10, R5, 0x1, 0x1f ;  /* 0x0c201f00050a7f89 */ /* 0x000ea800000e0000 */
[----:B------:R-:W3:Y:S04]  /*1cff0*/  S2R R8, SR_TID.X ;  /* 0x0000000000087919 */ /* 0x000ee80000002100 */
[----:B------:R-:W4:Y:S01]  /*1d000*/  SHFL.BFLY PT, R9, R4, 0x1, 0x1f ;  /* 0x0c201f0004097f89 */ /* 0x000f2200000e0000 */
[----:B-1----:R-:W-:-:S05]  /*1d010*/  FADD.FTZ R11, R6, R11 ;  /* 0x0000000b060b7221 */ /* 0x002fca0000010000 */
[----:B------:R-:W-:Y:S01]  /*1d020*/  FSETP.NE.FTZ.AND P3, PT, R11, RZ, PT ;  /* 0x000000ff0b00720b */ /* 0x000fe20003f75000 */
[----:B--2---:R-:W-:Y:S01]  /*1d030*/  FADD.FTZ R10, R5, R10 ;  /* 0x0000000a050a7221 */ /* 0x004fe20000010000 */
[----:B---3--:R-:W-:Y:S01]  /*1d040*/  SHF.R.S32.HI R5, RZ, 0x1f, R8 ;  /* 0x0000001fff057819 */ /* 0x008fe20000011408 */
[----:B----4-:R-:W-:-:S03]  /*1d050*/  FADD.FTZ R9, R4, R9 ;  /* 0x0000000904097221 */ /* 0x010fc60000010000 */
[----:B------:R-:W-:-:S07]  /*1d060*/  LEA.HI R6, R5, R8, RZ, 0x2 ;  /* 0x0000000805067211 */ /* 0x000fce00078f10ff */
[----:B------:R-:W1:Y:S01]  /*1d070*/  @P3 MUFU.RCP R16, R11 ;  /* 0x0000000b00103308 */ /* 0x000e620000001000 */
[----:B------:R-:W-:Y:S01]  /*1d080*/  FADD.FTZ R12, R7, R12 ;  /* 0x0000000c070c7221 */ /* 0x000fe20000010000 */
[----:B------:R-:W-:Y:S02]  /*1d090*/  FSETP.NE.FTZ.AND P1, PT, R9, RZ, PT ;  /* 0x000000ff0900720b */ /* 0x000fe40003f35000 */
[----:B------:R-:W-:Y:S02]  /*1d0a0*/  LOP3.LUT R7, R6, 0xfffffffc, RZ, 0xc0, !PT ;  /* 0xfffffffc06077812 */ /* 0x000fe400078ec0ff */
[----:B------:R-:W-:-:S03]  /*1d0b0*/  LEA.HI R5, R5, R8, RZ, 0x5 ;  /* 0x0000000805057211 */ /* 0x000fc600078f28ff */
[----:B------:R-:W-:Y:S01]  /*1d0c0*/  IMAD.IADD R7, R8, 0x1, -R7 ;  /* 0x0000000108077824 */ /* 0x000fe200078e0a07 */
[----:B------:R-:W-:-:S04]  /*1d0d0*/  SHF.R.S32.HI R4, RZ, 0x5, R5 ;  /* 0x00000005ff047819 */ /* 0x000fc80000011405 */
[----:B------:R-:W-:Y:S01]  /*1d0e0*/  LEA R4, R4, R7, 0x8 ;  /* 0x0000000704047211 */ /* 0x000fe200078e40ff */
[----:B-1----:R-:W-:Y:S01]  /*1d0f0*/  FMUL.FTZ R16, R16, c[0x0][0x2dc] ;  /* 0x0000b70010107a20 */ /* 0x002fe20000410000 */
[----:B------:R-:W-:Y:S01]  /*1d100*/  SHF.R.S32.HI R7, RZ, 0x2, R6 ;  /* 0x00000002ff077819 */ /* 0x000fe20000011406 */
[----:B------:R-:W1:Y:S02]  /*1d110*/  @P1 MUFU.RCP R14, R9 ;  /* 0x00000009000e1308 */ /* 0x000e640000001000 */
[C---:B------:R-:W-:Y:S02]  /*1d120*/  FMUL.FTZ R146, R16.reuse, R146 ;  /* 0x0000009210927220 */ /* 0x040fe40000410000 */
[C---:B------:R-:W-:Y:S02]  /*1d130*/  FMUL.FTZ R147, R16.reuse, R147 ;  /* 0x0000009310937220 */ /* 0x040fe40000410000 */
[C---:B------:R-:W-:Y:S02]  /*1d140*/  FMUL.FTZ R154, R16.reuse, R154 ;  /* 0x0000009a109a7220 */ /* 0x040fe40000410000 */
[----:B------:R-:W-:-:S02]  /*1d150*/  FMUL.FTZ R155, R16, R155 ;  /* 0x0000009b109b7220 */ /* 0x000fc40000410000 */
[C---:B------:R-:W-:Y:S02]  /*1d160*/  FMUL.FTZ R158, R16.reuse, R158 ;  /* 0x0000009e109e7220 */ /* 0x040fe40000410000 */
[C---:B------:R-:W-:Y:S02]  /*1d170*/  FMUL.FTZ R159, R16.reuse, R159 ;  /* 0x0000009f109f7220 */ /* 0x040fe40000410000 */
[C---:B------:R-:W-:Y:S02]  /*1d180*/  FMUL.FTZ R162, R16.reuse, R162 ;  /* 0x000000a210a27220 */ /* 0x040fe40000410000 */
[----:B------:R-:W-:Y:S01]  /*1d190*/  FMUL.FTZ R163, R16, R163 ;  /* 0x000000a310a37220 */ /* 0x000fe20000410000 */
[----:B------:R-:W-:-:S04]  /*1d1a0*/  SHF.R.S32.HI R16, RZ, 0x1f, R7 ;  /* 0x0000001fff107819 */ /* 0x000fc80000011407 */
[----:B------:R-:W-:-:S04]  /*1d1b0*/  LEA.HI R16, R16, R7, RZ, 0x3 ;  /* 0x0000000710107211 */ /* 0x000fc800078f18ff */
[----:B------:R-:W-:Y:S01]  /*1d1c0*/  LOP3.LUT R16, R16, 0xfffffff8, RZ, 0xc0, !PT ;  /* 0xfffffff810107812 */ /* 0x000fe200078ec0ff */
[----:B-1----:R-:W-:-:S04]  /*1d1d0*/  FMUL.FTZ R14, R14, c[0x0][0x2dc] ;  /* 0x0000b7000e0e7a20 */ /* 0x002fc80000410000 */
[----:B------:R-:W-:Y:S01]  /*1d1e0*/  IMAD.IADD R16, R7, 0x1, -R16 ;  /* 0x0000000107107824 */ /* 0x000fe200078e0a10 */
[----:B------:R-:W-:Y:S01]  /*1d1f0*/  FSETP.NE.FTZ.AND P4, PT, R12, RZ, PT ;  /* 0x000000ff0c00720b */ /* 0x000fe20003f95000 */
[C---:B------:R-:W-:Y:S02]  /*1d200*/  FMUL.FTZ R134, R14.reuse, R134 ;  /* 0x000000860e867220 */ /* 0x040fe40000410000 */
[C---:B------:R-:W-:Y:S02]  /*1d210*/  FMUL.FTZ R135, R14.reuse, R135 ;  /* 0x000000870e877220 */ /* 0x040fe40000410000 */
[C---:B------:R-:W-:Y:S02]  /*1d220*/  FMUL.FTZ R138, R14.reuse, R138 ;  /* 0x0000008a0e8a7220 */ /* 0x040fe40000410000 */
[C---:B------:R-:W-:Y:S02]  /*1d230*/  FMUL.FTZ R139, R14.reuse, R139 ;  /* 0x0000008b0e8b7220 */ /* 0x040fe40000410000 */
[----:B------:R-:W-:-:S02]  /*1d240*/  FMUL.FTZ R142, R14, R142 ;  /* 0x0000008e0e8e7220 */ /* 0x000fc40000410000 */
[C---:B------:R-:W-:Y:S02]  /*1d250*/  FMUL.FTZ R143, R14.reuse, R143 ;  /* 0x0000008f0e8f7220 */ /* 0x040fe40000410000 */
[C---:B------:R-:W-:Y:S02]  /*1d260*/  FMUL.FTZ R150, R14.reuse, R150 ;  /* 0x000000960e967220 */ /* 0x040fe40000410000 */
[----:B------:R-:W-:Y:S01]  /*1d270*/  FMUL.FTZ R151, R14, R151 ;  /* 0x000000970e977220 */ /* 0x000fe20000410000 */
[----:B------:R-:W-:Y:S02]  /*1d280*/  LEA.HI R14, R16, R16, RZ, 0x1 ;  /* 0x00000010100e7211 */ /* 0x000fe400078f08ff */
[----:B------:R-:W-:Y:S02]  /*1d290*/  FSETP.NE.FTZ.AND P2, PT, R10, RZ, PT ;  /* 0x000000ff0a00720b */ /* 0x000fe40003f55000 */
[----:B------:R-:W-:Y:S02]  /*1d2a0*/  SHF.R.S32.HI R17, RZ, 0x1, R14 ;  /* 0x00000001ff117819 */ /* 0x000fe4000001140e */
[----:B------:R-:W-:-:S02]  /*1d2b0*/  LOP3.LUT R19, R14, 0x3fffffe, RZ, 0xc0, !PT ;  /* 0x03fffffe0e137812 */ /* 0x000fc400078ec0ff */
[----:B------:R-:W-:Y:S02]  /*1d2c0*/  SHF.L.U32 R14, R17, 0x6, RZ ;  /* 0x00000006110e7819 */ /* 0x000fe400000006ff */
[----:B------:R-:W-:Y:S01]  /*1d2d0*/  IADD3 R19, R16, -R19, RZ ;  /* 0x8000001310137210 */ /* 0x000fe20007ffe0ff */
[----:B------:R-:W1:Y:S01]  /*1d2e0*/  @P4 MUFU.RCP R15, R12 ;  /* 0x0000000c000f4308 */ /* 0x000e620000001000 */
[----:B------:R-:W-:-:S03]  /*1d2f0*/  LOP3.LUT R14, R14, 0xc0, RZ, 0xc0, !PT ;  /* 0x000000c00e0e7812 */ /* 0x000fc600078ec0ff */
[----:B------:R-:W-:Y:S01]  /*1d300*/  IMAD R4, R19, 0x10, R4 ;  /* 0x0000001013047824 */ /* 0x000fe200078e0204 */
[----:B------:R-:W-:-:S03]  /*1d310*/  LEA.HI R19, R14, R14, RZ, 0x1d ;  /* 0x0000000e0e137211 */ /* 0x000fc600078fe8ff */
[----:B------:R-:W2:Y:S01]  /*1d320*/  @P2 MUFU.RCP R13, R10 ;  /* 0x0000000a000d2308 */ /* 0x000ea20000001000 */
[----:B------:R-:W-:Y:S02]  /*1d330*/  LOP3.LUT R16, R17, 0x1, RZ, 0xc0, !PT ;  /* 0x0000000111107812 */ /* 0x000fe400078ec0ff */
[----:B------:R-:W-:Y:S02]  /*1d340*/  LEA R19, R4, R19, 0x1 ;  /* 0x0000001304137211 */ /* 0x000fe400078e08ff */
[----:B------:R-:W-:Y:S02]  /*1d350*/  ISETP.NE.U32.AND P0, PT, R16, 0x1, PT ;  /* 0x000000011000780c */ /* 0x000fe40003f05070 */
[----:B------:R-:W-:-:S04]  /*1d360*/  MOV R4, 0xfffffff0 ;  /* 0xfffffff000047802 */ /* 0x000fc80000000f00 */
[----:B------:R-:W-:Y:S02]  /*1d370*/  SEL R4, R4, 0x10, !P0 ;  /* 0x0000001004047807 */ /* 0x000fe40004000000 */
[----:B------:R-:W-:Y:S01]  /*1d380*/  LOP3.LUT P0, RZ, R17, 0x2, RZ, 0xc0, !PT ;  /* 0x0000000211ff7812 */ /* 0x000fe2000780c0ff */
[----:B-1----:R-:W-:Y:S02]  /*1d390*/  FMUL.FTZ R15, R15, c[0x0][0x2dc] ;  /* 0x0000b7000f0f7a20 */ /* 0x002fe40000410000 */
[----:B--2---:R-:W-:Y:S02]  /*1d3a0*/  FMUL.FTZ R13, R13, c[0x0][0x2dc] ;  /* 0x0000b7000d0d7a20 */ /* 0x004fe40000410000 */
[C---:B------:R-:W-:Y:S02]  /*1d3b0*/  FMUL.FTZ R144, R15.reuse, R144 ;  /* 0x000000900f907220 */ /* 0x040fe40000410000 */
[----:B------:R-:W-:Y:S02]  /*1d3c0*/  FMUL.FTZ R145, R15, R145 ;  /* 0x000000910f917220 */ /* 0x000fe40000410000 */
[----:B------:R-:W-:-:S02]  /*1d3d0*/  IMAD.SHL.U32 R19, R19, 0x2, RZ ;  /* 0x0000000213137824 */ /* 0x000fc400078e00ff */
[C---:B------:R-:W-:Y:S02]  /*1d3e0*/  FMUL.FTZ R152, R15.reuse, R152 ;  /* 0x000000980f987220 */ /* 0x040fe40000410000 */
[----:B------:R-:W-:Y:S02]  /*1d3f0*/  FMUL.FTZ R153, R15, R153 ;  /* 0x000000990f997220 */ /* 0x000fe40000410000 */
[C---:B------:R-:W-:Y:S02]  /*1d400*/  FMUL.FTZ R132, R13.reuse, R132 ;  /* 0x000000840d847220 */ /* 0x040fe40000410000 */
[C---:B------:R-:W-:Y:S02]  /*1d410*/  FMUL.FTZ R133, R13.reuse, R133 ;  /* 0x000000850d857220 */ /* 0x040fe40000410000 */
[C---:B------:R-:W-:Y:S02]  /*1d420*/  FMUL.FTZ R136, R13.reuse, R136 ;  /* 0x000000880d887220 */ /* 0x040fe40000410000 */
[----:B------:R-:W-:Y:S01]  /*1d430*/  FMUL.FTZ R137, R13, R137 ;  /* 0x000000890d897220 */ /* 0x000fe20000410000 */
[----:B------:R-:W-:Y:S01]  /*1d440*/  F2FP.PACK_AB R144, R145, R144 ;  /* 0x000000909190723e */ /* 0x000fe200000000ff */
[----:B------:R-:W-:Y:S01]  /*1d450*/  FMUL.FTZ R156, R15, R156 ;  /* 0x0000009c0f9c7220 */ /* 0x000fe20000410000 */
[----:B------:R-:W-:Y:S01]  /*1d460*/  F2FP.PACK_AB R146, R147, R146 ;  /* 0x000000929392723e */ /* 0x000fe200000000ff */
[----:B------:R-:W-:Y:S01]  /*1d470*/  FMUL.FTZ R157, R15, R157 ;  /* 0x0000009d0f9d7220 */ /* 0x000fe20000410000 */
[----:B------:R-:W-:Y:S01]  /*1d480*/  IADD3 R21, R19, 0x20, RZ ;  /* 0x0000002013157810 */ /* 0x000fe20007ffe0ff */
[----:B------:R-:W-:Y:S01]  /*1d490*/  FMUL.FTZ R160, R15, R160 ;  /* 0x000000a00fa07220 */ /* 0x000fe20000410000 */
[----:B------:R-:W-:Y:S01]  /*1d4a0*/  F2FP.PACK_AB R152, R153, R152 ;  /* 0x000000989998723e */ /* 0x000fe200000000ff */
[----:B------:R-:W-:Y:S01]  /*1d4b0*/  FMUL.FTZ R15, R15, R161 ;  /* 0x000000a10f0f7220 */ /* 0x000fe20000410000 */
[----:B------:R-:W-:Y:S01]  /*1d4c0*/  F2FP.PACK_AB R154, R155, R154 ;  /* 0x0000009a9b9a723e */ /* 0x000fe200000000ff */
[----:B------:R-:W-:Y:S01]  /*1d4d0*/  FMUL.FTZ R140, R13, R140 ;  /* 0x0000008c0d8c7220 */ /* 0x000fe20000410000 */
[----:B------:R-:W-:Y:S01]  /*1d4e0*/  IADD3 R17, R19, R4, RZ ;  /* 0x0000000413117210 */ /* 0x000fe20007ffe0ff */
[----:B------:R-:W-:Y:S01]  /*1d4f0*/  FMUL.FTZ R141, R13, R141 ;  /* 0x0000008d0d8d7220 */ /* 0x000fe20000410000 */
[----:B------:R-:W-:Y:S01]  /*1d500*/  @P0 IADD3 R21, R19, -0x20, RZ ;  /* 0xffffffe013150810 */ /* 0x000fe20007ffe0ff */
[----:B------:R-:W-:Y:S01]  /*1d510*/  FMUL.FTZ R148, R13, R148 ;  /* 0x000000940d947220 */ /* 0x000fe20000410000 */
[----:B------:R-:W-:Y:S01]  /*1d520*/  F2FP.PACK_AB R132, R133, R132 ;  /* 0x000000848584723e */ /* 0x000fe200000000ff */
[----:B------:R-:W-:Y:S01]  /*1d530*/  FMUL.FTZ R13, R13, R149 ;  /* 0x000000950d0d7220 */ /* 0x000fe20000410000 */
[----:B------:R-:W-:-:S02]  /*1d540*/  F2FP.PACK_AB R134, R135, R134 ;  /* 0x000000868786723e */ /* 0x000fc400000000ff */
[----:B------:R-:W-:Y:S02]  /*1d550*/  F2FP.PACK_AB R136, R137, R136 ;  /* 0x000000888988723e */ /* 0x000fe400000000ff */
[----:B------:R-:W-:Y:S01]  /*1d560*/  F2FP.PACK_AB R138, R139, R138 ;  /* 0x0000008a8b8a723e */ /* 0x000fe200000000ff */
[----:B------:R1:W-:Y:S01]  /*1d570*/  STS [R19], R144 ;  /* 0x0000009013007388 */ /* 0x0003e20000000800 */
[----:B------:R-:W-:Y:S02]  /*1d580*/  F2FP.PACK_AB R156, R157, R156 ;  /* 0x0000009c9d9c723e */ /* 0x000fe400000000ff */
[----:B------:R-:W-:Y:S01]  /*1d590*/  F2FP.PACK_AB R158, R159, R158 ;  /* 0x0000009e9f9e723e */ /* 0x000fe200000000ff */
[----:B------:R1:W-:Y:S01]  /*1d5a0*/  STS [R19+0x200], R146 ;  /* 0x0002009213007388 */ /* 0x0003e20000000800 */
[----:B------:R-:W-:Y:S02]  /*1d5b0*/  F2FP.PACK_AB R15, R15, R160 ;  /* 0x000000a00f0f723e */ /* 0x000fe400000000ff */
[----:B------:R-:W-:Y:S01]  /*1d5c0*/  F2FP.PACK_AB R162, R163, R162 ;  /* 0x000000a2a3a2723e */ /* 0x000fe200000000ff */
[----:B------:R1:W-:Y:S01]  /*1d5d0*/  STS [R17], R152 ;  /* 0x0000009811007388 */ /* 0x0003e20000000800 */
[----:B------:R-:W-:-:S02]  /*1d5e0*/  IADD3 R24, R4, R21, RZ ;  /* 0x0000001504187210 */ /* 0x000fc40007ffe0ff */
[----:B------:R-:W-:Y:S01]  /*1d5f0*/  F2FP.PACK_AB R140, R141, R140 ;  /* 0x0000008c8d8c723e */ /* 0x000fe200000000ff */
[----:B------:R1:W-:Y:S01]  /*1d600*/  STS [R17+0x200], R154 ;  /* 0x0002009a11007388 */ /* 0x0003e20000000800 */
[----:B------:R-:W-:Y:S02]  /*1d610*/  F2FP.PACK_AB R142, R143, R142 ;  /* 0x0000008e8f8e723e */ /* 0x000fe400000000ff */
[----:B------:R-:W-:Y:S01]  /*1d620*/  F2FP.PACK_AB R13, R13, R148 ;  /* 0x000000940d0d723e */ /* 0x000fe200000000ff */
[----:B------:R1:W-:Y:S01]  /*1d630*/  STS [R19+0x1000], R132 ;  /* 0x0010008413007388 */ /* 0x0003e20000000800 */
[----:B------:R-:W-:-:S03]  /*1d640*/  F2FP.PACK_AB R150, R151, R150 ;  /* 0x000000969796723e */ /* 0x000fc600000000ff */
[----:B------:R1:W-:Y:S04]  /*1d650*/  STS [R19+0x1200], R134 ;  /* 0x0012008613007388 */ /* 0x0003e80000000800 */
[----:B------:R1:W-:Y:S04]  /*1d660*/  STS [R17+0x1000], R136 ;  /* 0x0010008811007388 */ /* 0x0003e80000000800 */
[----:B------:R1:W-:Y:S04]  /*1d670*/  STS [R17+0x1200], R138 ;  /* 0x0012008a11007388 */ /* 0x0003e80000000800 */
[----:B------:R1:W-:Y:S04]  /*1d680*/  STS [R21], R156 ;  /* 0x0000009c15007388 */ /* 0x0003e80000000800 */
[----:B------:R1:W-:Y:S04]  /*1d690*/  STS [R21+0x200], R158 ;  /* 0x0002009e15007388 */ /* 0x0003e80000000800 */
[----:B------:R1:W-:Y:S04]  /*1d6a0*/  STS [R24], R15 ;  /* 0x0000000f18007388 */ /* 0x0003e80000000800 */
[----:B------:R1:W-:Y:S04]  /*1d6b0*/  STS [R24+0x200], R162 ;  /* 0x000200a218007388 */ /* 0x0003e80000000800 */
[----:B------:R1:W-:Y:S04]  /*1d6c0*/  STS [R21+0x1000], R140 ;  /* 0x0010008c15007388 */ /* 0x0003e80000000800 */
[----:B------:R1:W-:Y:S04]  /*1d6d0*/  STS [R21+0x1200], R142 ;  /* 0x0012008e15007388 */ /* 0x0003e80000000800 */
[----:B------:R1:W-:Y:S04]  /*1d6e0*/  STS [R24+0x1000], R13 ;  /* 0x0010000d18007388 */ /* 0x0003e80000000800 */
[----:B------:R1:W-:Y:S04]  /*1d6f0*/  STS [R24+0x1200], R150 ;  /* 0x0012009618007388 */ /* 0x0003e80000000800 */
[----:B------:R-:W-:Y:S06]  /*1d700*/  BAR.SYNC.DEFER_BLOCKING 0x0 ;  /* 0x0000000000007b1d */ /* 0x000fec0000010000 */
[----:B------:R2:W-:Y:S01]  /*1d710*/  @P4 MUFU.LG2 R4, R12 ;  /* 0x0000000c00044308 */ /* 0x0005e20000000c00 */
[----:B------:R-:W-:Y:S01]  /*1d720*/  LOP3.LUT R5, R5, 0xffffffe0, RZ, 0xc0, !PT ;  /* 0xffffffe005057812 */ /* 0x000fe200078ec0ff */
[----:B------:R1:W3:Y:S04]  /*1d730*/  LDS.128 R20, [R25] ;  /* 0x0000000019147984 */ /* 0x0002e80000000c00 */
[----:B------:R1:W4:Y:S04]  /*1d740*/  LDS.128 R16, [R25+0x800] ;  /* 0x0008000019107984 */ /* 0x0003280000000c00 */
[----:B--2---:R1:W2:Y:S04]  /*1d750*/  LDS.128 R12, [R25+0x1000] ;  /* 0x00100000190c7984 */ /* 0x0042a80000000c00 */
[----:B------:R-:W1:Y:S01]  /*1d760*/  LDS.128 R24, [R25+0x1800] ;  /* 0x0018000019187984 */ /* 0x000e620000000c00 */
[----:B------:R-:W3:Y:S01]  /*1d770*/  @P3 MUFU.LG2 R11, R11 ;  /* 0x0000000b000b3308 */ /* 0x000ee20000000c00 */
[----:B------:R-:W-:-:S07]  /*1d780*/  IADD3 R5, R8, -R5, RZ ;  /* 0x8000000508057210 */ /* 0x000fce0007ffe0ff */
[----:B------:R-:W3:Y:S01]  /*1d790*/  @P2 MUFU.LG2 R10, R10 ;  /* 0x0000000a000a2308 */ /* 0x000ee20000000c00 */
[----:B------:R-:W-:-:S07]  /*1d7a0*/  LOP3.LUT P0, RZ, R5, 0x3, RZ, 0xc0, !PT ;  /* 0x0000000305ff7812 */ /* 0x000fce000780c0ff */
[----:B------:R-:W4:Y:S01]  /*1d7b0*/  @P1 MUFU.LG2 R9, R9 ;  /* 0x0000000900091308 */ /* 0x000f220000000c00 */
[----:B------:R-:W-:Y:S02]  /*1d7c0*/  UMOV UR25, URZ ;  /* 0x0000003f00197c82 */ /* 0x000fe40008000000 */
[----:B------:R-:W-:Y:S02]  /*1d7d0*/  USHF.R.S32.HI UR5, URZ, 0x1f, UR4 ;  /* 0x0000001f3f057899 */ /* 0x000fe40008011404 */
[----:B------:R-:W-:Y:S02]  /*1d7e0*/  @!UP3 USHF.R.S32.HI UR25, URZ, 0x1f, UR19 ;  /* 0x0000001f3f19b899 */ /* 0x000fe40008011413 */
[----:B------:R-:W-:Y:S02]  /*1d7f0*/  USHF.R.S32.HI UR6, URZ, 0x1f, UR16 ;  /* 0x0000001f3f067899 */ /* 0x000fe40008011410 */
[----:B------:R-:W-:Y:S01]  /*1d800*/  UIADD3 UR4, UP2, UP1, UR4, UR24, UR16 ;  /* 0x0000001804047290 */ /* 0x000fe2000f95e010 */
[----:B---3--:R-:W-:Y:S01]  /*1d810*/  @P3 FMUL.FTZ R30, R11, 0.69314718246459960938 ;  /* 0x3f3172180b1e3820 */ /* 0x008fe20000410000 */
[----:B------:R-:W-:Y:S01]  /*1d820*/  @!UP0 UIADD3 UR7, UR21, UR15, URZ ;  /* 0x0000000f15078290 */ /* 0x000fe2000fffe03f */
[----:B------:R-:W-:Y:S01]  /*1d830*/  @P4 FMUL.FTZ R29, R4, 0.69314718246459960938 ;  /* 0x3f317218041d4820 */ /* 0x000fe20000410000 */
[----:B------:R-:W-:Y:S01]  /*1d840*/  UIADD3.X UR5, UR5, UR25, UR6, UP2, UP1 ;  /* 0x0000001905057290 */ /* 0x000fe200097e2406 */
[----:B------:R-:W-:Y:S01]  /*1d850*/  @P2 FMUL.FTZ R11, R10, 0.69314718246459960938 ;  /* 0x3f3172180a0b2820 */ /* 0x000fe20000410000 */
[----:B------:R-:W-:Y:S01]  /*1d860*/  ULDC.64 UR16, c[0x0][0x118] ;  /* 0x0000460000107ab9 */ /* 0x000fe20000000a00 */
[----:B----4-:R-:W-:Y:S01]  /*1d870*/  @P1 FMUL.FTZ R9, R9, 0.69314718246459960938 ;  /* 0x3f31721809091820 */ /* 0x010fe20000410000 */
[----:B------:R-:W-:Y:S01]  /*1d880*/  @!UP0 UMOV UR10, UR20 ;  /* 0x00000014000a8c82 */ /* 0x000fe20008000000 */
[----:B------:R-:W-:Y:S01]  /*1d890*/  BSSY B0, `(.L_x_659) ;  /* 0x000002a000007945 */ /* 0x000fe20003800000 */
[----:B------:R-:W-:Y:S01]  /*1d8a0*/  IMAD.MOV.U32 R8, RZ, RZ, 0x7f800000 ;  /* 0x7f800000ff087424 */ /* 0x000fe200078e00ff */
[----:B------:R-:W-:Y:S01]  /*1d8b0*/  MOV R28, 0x7f800000 ;  /* 0x7f800000001c7802 */ /* 0x000fe20000000f00 */
[----:B------:R-:W-:Y:S01]  /*1d8c0*/  @P4 FFMA.FTZ R8, R164, c[0x0][0x238], R29 ;  /* 0x00008e00a4084a23 */ /* 0x000fe2000001001d */
[----:B------:R-:W-:Y:S01]  /*1d8d0*/  MOV R4, 0x7f800000 ;  /* 0x7f80000000047802 */ /* 0x000fe20000000f00 */
[----:B-----5:R-:W-:Y:S01]  /*1d8e0*/  @P3 FFMA.FTZ R28, R3, c[0x0][0x238], R30 ;  /* 0x00008e00031c3a23 */ /* 0x020fe2000001001e */
[----:B------:R-:W-:Y:S01]  /*1d8f0*/  MOV R5, 0x7f800000 ;  /* 0x7f80000000057802 */ /* 0x000fe20000000f00 */
[----:B------:R-:W-:-:S02]  /*1d900*/  @P2 FFMA.FTZ R4, R2, c[0x0][0x238], R11 ;  /* 0x00008e0002042a23 */ /* 0x000fc4000001000b */
[----:B------:R-:W-:Y:S01]  /*1d910*/  @P1 FFMA.FTZ R5, R0, c[0x0][0x238], R9 ;  /* 0x00008e0000051a23 */ /* 0x000fe20000010009 */
[----:B------:R-:W-:Y:S05]  /*1d920*/  @P0 BRA `(.L_x_660) ;  /* 0x0000020000000947 */ /* 0x000fea0003800000 */
[----:B-12---:R-:W2:Y:S02]  /*1d930*/  LDL.LU R31, [R1+0x190] ;  /* 0x00019000011f7983 */ /* 0x006ea40000300800 */
        /* <DEDUP_REMOVED lines=31> */
.L_x_660:
[----:B-12---:R-:W-:Y:S05]  /*1db30*/  BSYNC B0 ;  /* 0x0000000000007941 */ /* 0x006fea0003800000 */
.L_x_659:
[----:B------:R-:W2:Y:S01]  /*1db40*/  LDL.LU.64 R28, [R1+0x1b8] ;  /* 0x0001b800011c7983 */ /* 0x000ea20000300a00 */
[----:B------:R-:W-:Y:S01]  /*1db50*/  UIMAD UR12, UR13, -0x80, UR12 ;  /* 0xffffff800d0c78a4 */ /* 0x000fe2000f8e020c */
[----:B------:R-:W-:Y:S01]  /*1db60*/  BSSY B0, `(.L_x_661) ;  /* 0x0000020000007945 */ /* 0x000fe20003800000 */
[----:B------:R-:W-:Y:S01]  /*1db70*/  USHF.R.S32.HI UR6, URZ, 0x1f, UR14 ;  /* 0x0000001f3f067899 */ /* 0x000fe2000801140e */
[----:B------:R-:W1:Y:S01]  /*1db80*/  S2R R5, SR_TID.X ;  /* 0x0000000000057919 */ /* 0x000e620000002100 */
[----:B------:R-:W-:Y:S02]  /*1db90*/  ULDC.64 UR4, c[0x0][0x1f0] ;  /* 0x00007c0000047ab9 */ /* 0x000fe40000000a00 */
[----:B------:R-:W-:-:S04]  /*1dba0*/  UIMAD UR4, UR6, UR4, URZ ;  /* 0x00000004060472a4 */ /* 0x000fc8000f8e023f */
[----:B------:R-:W-:Y:S01]  /*1dbb0*/  UIMAD UR4, UR14, UR5, UR4 ;  /* 0x000000050e0472a4 */ /* 0x000fe2000f8e0204 */
[----:B-1----:R-:W-:-:S04]  /*1dbc0*/  SHF.R.S32.HI R0, RZ, 0x1f, R5 ;  /* 0x0000001fff007819 */ /* 0x002fc80000011405 */
[----:B------:R-:W-:Y:S02]  /*1dbd0*/  LEA.HI R3, R0, R5, RZ, 0x2 ;  /* 0x0000000500037211 */ /* 0x000fe400078f10ff */
[----:B------:R-:W1:Y:S02]  /*1dbe0*/  S2R R0, SR_CTAID.Z ;  /* 0x0000000000007919 */ /* 0x000e640000002700 */
        /* <DEDUP_REMOVED lines=11> */
[----:B-1----:R-:W-:-:S04]  /*1dca0*/  IMAD.WIDE.U32 R4, R0, c[0x0][0x1f0], R4 ;  /* 0x00007c0000047a25 */ /* 0x002fc800078e0004 */
        /* <DEDUP_REMOVED lines=11> */
.L_x_662:
[----:B------:R-:W-:Y:S05]  /*1dd60*/  BSYNC B0 ;  /* 0x0000000000007941 */ /* 0x000fea0003800000 */
.L_x_661:
[----:B------:R-:W-:Y:S01]  /*1dd70*/  LEA.HI.SX32 R0, R6, 0x20, 0x1e ;  /* 0x0000002006007811 */ /* 0x000fe200078ff2ff */
[----:B------:R-:W-:Y:S03]  /*1dd80*/  BSSY B0, `(.L_x_663) ;  /* 0x000000e000007945 */ /* 0x000fe60003800000 */
[----:B------:R-:W-:-:S13]  /*1dd90*/  ISETP.GE.OR P0, PT, R0, UR12, P1 ;  /* 0x0000000c00007c0c */ /* 0x000fda0008f06670 */
[----:B------:R-:W-:Y:S05]  /*1dda0*/  @P0 BRA `(.L_x_664) ;  /* 0x000000b000000947 */ /* 0x000fea0003800000 */
[----:B------:R-:W-:Y:S01]  /*1ddb0*/  IADD3 R2, P0, R8, 0x20, RZ ;  /* 0x0000002008027810 */ /* 0x000fe20007f1e0ff */
[----:B-1----:R-:W-:Y:S01]  /*1ddc0*/  IMAD.MOV.U32 R20, RZ, RZ, R4 ;  /* 0x000000ffff147224 */ /* 0x002fe200078e0004 */
        /* <DEDUP_REMOVED lines=9> */
.L_x_664:
[----:B------:R-:W-:Y:S05]  /*1de60*/  BSYNC B0 ;  /* 0x0000000000007941 */ /* 0x000fea0003800000 */
.L_x_663:
[----:B------:R-:W-:Y:S01]  /*1de70*/  LEA.HI.SX32 R0, R6, 0x40, 0x1e ;  /* 0x0000004006007811 */ /* 0x000fe200078ff2ff */
[----:B------:R-:W-:Y:S03]  /*1de80*/  BSSY B0, `(.L_x_665) ;  /* 0x000000e000007945 */ /* 0x000fe60003800000 */
[----:B------:R-:W-:-:S13]  /*1de90*/  ISETP.GE.OR P0, PT, R0, UR12, P1 ;  /* 0x0000000c00007c0c */ /* 0x000fda0008f06670 */
        /* <DEDUP_REMOVED lines=12> */
.L_x_666:
[----:B------:R-:W-:Y:S05]  /*1df60*/  BSYNC B0 ;  /* 0x0000000000007941 */ /* 0x000fea0003800000 */
.L_x_665:
[----:B------:R-:W-:-:S04]  /*1df70*/  LEA.HI.SX32 R6, R6, 0x60, 0x1e ;  /* 0x0000006006067811 */ /* 0x000fc800078ff2ff */
[----:B------:R-:W-:-:S13]  /*1df80*/  ISETP.GE.OR P1, PT, R6, UR12, P1 ;  /* 0x0000000c06007c0c */ /* 0x000fda0008f26670 */
[----:B------:R-:W-:Y:S05]  /*1df90*/  @P1 EXIT ;  /* 0x000000000000194d */ /* 0x000fea0003800000 */
[----:B------:R-:W-:Y:S02]  /*1dfa0*/  IADD3 R0, P0, R8, 0x60, RZ ;  /* 0x0000006008007810 */ /* 0x000fe40007f1e0ff */
[----:B------:R-:W-:Y:S02]  /*1dfb0*/  MOV R5, R11 ;  /* 0x0000000b00057202 */ /* 0x000fe40000000f00 */
[----:B------:R-:W-:-:S03]  /*1dfc0*/  IADD3.X R8, RZ, R9, RZ, P0, !PT ;  /* 0x00000009ff087210 */ /* 0x000fc600007fe4ff */
[----:B------:R-:W-:-:S04]  /*1dfd0*/  IMAD.WIDE.U32 R4, R0, c[0x0][0x1e8], R4 ;  /* 0x00007a0000047a25 */ /* 0x000fc800078e0004 */
[----:B-1----:R-:W-:Y:S01]  /*1dfe0*/  IMAD R3, R8, c[0x0][0x1e8], RZ ;  /* 0x00007a0008037a24 */ /* 0x002fe200078e02ff */
[----:B------:R-:W-:-:S03]  /*1dff0*/  LEA R2, P0, R4, c[0x0][0x1d0], 0x1 ;  /* 0x0000740004027a11 */ /* 0x000fc600078008ff */
[----:B------:R-:W-:-:S05]  /*1e000*/  IMAD R3, R0, c[0x0][0x1ec], R3 ;  /* 0x00007b0000037a24 */ /* 0x000fca00078e0203 */
[----:B------:R-:W-:-:S04]  /*1e010*/  IADD3 R3, R5, R3, RZ ;  /* 0x0000000305037210 */ /* 0x000fc80007ffe0ff */
[----:B------:R-:W-:-:S05]  /*1e020*/  LEA.HI.X R3, R4, c[0x0][0x1d4], R3, 0x1, P0 ;  /* 0x0000750004037a11 */ /* 0x000fca00000f0c03 */
[----:B------:R-:W-:Y:S01]  /*1e030*/  STG.E.128 [R2.64], R24 ;  /* 0x0000001802007986 */ /* 0x000fe2000c101d10 */
[----:B------:R-:W-:Y:S05]  /*1e040*/  EXIT ;  /* 0x000000000000794d */ /* 0x000fea0003800000 */
.L_x_625:
[----:B------:R-:W1:Y:S01]  /*1e050*/  S2R R3, SR_TID.X ;  /* 0x0000000000037919 */ /* 0x000e620000002100 */
[----:B------:R-:W-:Y:S01]  /*1e060*/  UISETP.NE.AND UP3, UPT, UR8, -0x1, UPT ;  /* 0xffffffff0800788c */ /* 0x000fe2000bf65270 */
[----:B------:R-:W-:Y:S01]  /*1e070*/  IMAD.U32 R15, RZ, RZ, UR9 ;  /* 0x00000009ff0f7e24 */ /* 0x000fe2000f8e00ff */
[----:B------:R-:W-:Y:S01]  /*1e080*/  USHF.R.S32.HI UR11, URZ, 0x1f, UR14 ;  /* 0x0000001f3f0b7899 */ /* 0x000fe2000801140e */
[----:B------:R-:W-:Y:S01]  /*1e090*/  BSSY B0, `(.L_x_667) ;  /* 0x0000047000007945 */ /* 0x000fe20003800000 */
[----:B------:R-:W-:Y:S02]  /*1e0a0*/  ULDC.64 UR4, c[0x0][0x1f0] ;  /* 0x00007c0000047ab9 */ /* 0x000fe40000000a00 */
[----:B------:R-:W-:Y:S02]  /*1e0b0*/  ULDC.64 UR6, c[0x0][0x1e8] ;  /* 0x00007a0000067ab9 */ /* 0x000fe40000000a00 */
[----:B------:R-:W-:-:S02]  /*1e0c0*/  UIMAD UR4, UR11, UR4, URZ ;  /* 0x000000040b0472a4 */ /* 0x000fc4000f8e023f */
[----:B------:R-:W-:Y:S02]  /*1e0d0*/  ULDC UR15, c[0x0][0x214] ;  /* 0x00008500000f7ab9 */ /* 0x000fe40000000800 */
[----:B------:R-:W-:Y:S02]  /*1e0e0*/  @UP3 UIMAD.WIDE.U32 UR16, UR8, UR6, URZ ;  /* 0x00000006081032a5 */ /* 0x000fe4000f8e003f */
[----:B------:R-:W-:Y:S02]  /*1e0f0*/  ULDC.U8 UR11, c[0x0][0x329] ;  /* 0x0000ca40000b7ab9 */ /* 0x000fe40000000000 */
[----:B------:R-:W-:Y:S02]  /*1e100*/  UISETP.NE.AND UP2, UPT, UR11, URZ, UPT ;  /* 0x0000003f0b00728c */ /* 0x000fe4000bf45270 */
[----:B------:R-:W-:Y:S02]  /*1e110*/  @UP3 UIMAD UR7, UR8, UR7, UR17 ;  /* 0x00000007080732a4 */ /* 0x000fe4000f8e0211 */
[----:B------:R-:W-:-:S02]  /*1e120*/  @!UP3 USHF.R.S32.HI UR18, URZ, 0x1f, UR13 ;  /* 0x0000001f3f12b899 */ /* 0x000fc4000801140d */
[----:B------:R-:W-:Y:S01]  /*1e130*/  UIMAD UR6, UR14, UR5, UR4 ;  /* 0x000000050e0672a4 */ /* 0x000fe2000f8e0204 */
[----:B-1----:R-:W-:Y:S01]  /*1e140*/  LEA.HI R8, R10, R3, RZ, 0x2 ;  /* 0x000000030a087211 */ /* 0x002fe200078f10ff */
[----:B------:R-:W-:Y:S01]  /*1e150*/  ULDC.U8 UR17, c[0x0][0x328] ;  /* 0x0000ca0000117ab9 */ /* 0x000fe20000000000 */
[----:B------:R-:W1:Y:S01]  /*1e160*/  S2R R10, SR_CTAID.Z ;  /* 0x00000000000a7919 */ /* 0x000e620000002700 */
[----:B------:R-:W-:Y:S01]  /*1e170*/  ULDC.64 UR4, c[0x0][0x1e0] ;  /* 0x0000780000047ab9 */ /* 0x000fe20000000a00 */
[----:B------:R-:W-:Y:S01]  /*1e180*/  LOP3.LUT R6, R8, 0xfffffffc, RZ, 0xc0, !PT ;  /* 0xfffffffc08067812 */ /* 0x000fe200078ec0ff */
[----:B------:R-:W-:Y:S01]  /*1e190*/  UISETP.NE.AND UP4, UPT, UR17, URZ, UPT ;  /* 0x0000003f1100728c */ /* 0x000fe2000bf85270 */
[----:B------:R-:W-:Y:S01]  /*1e1a0*/  SHF.R.S32.HI R8, RZ, 0x2, R8 ;  /* 0x00000002ff087819 */ /* 0x000fe20000011408 */
[----:B------:R-:W-:Y:S02]  /*1e1b0*/  @!UP3 UIMAD UR18, UR18, UR4, URZ ;  /* 0x000000041212b2a4 */ /* 0x000fe4000f8e023f */
[----:B------:R-:W-:Y:S01]  /*1e1c0*/  @UP3 UMOV UR19, UR16 ;  /* 0x0000001000133c82 */ /* 0x000fe20008000000 */
[----:B------:R-:W-:Y:S01]  /*1e1d0*/  IMAD.IADD R6, R3, 0x1, -R6 ;  /* 0x0000000103067824 */ /* 0x000fe200078e0a06 */
[----:B------:R-:W-:Y:S01]  /*1e1e0*/  UISETP.EQ.AND UP4, UPT, UR11, URZ, UP4 ;  /* 0x0000003f0b00728c */ /* 0x000fe2000a782270 */
[----:B------:R-:W-:Y:S01]  /*1e1f0*/  SHF.R.S32.HI R9, RZ, 0x1f, R8 ;  /* 0x0000001fff097819 */ /* 0x000fe20000011408 */
[----:B------:R-:W-:Y:S01]  /*1e200*/  @!UP2 UISETP.NE.AND UP1, UPT, UR17, URZ, UPT ;  /* 0x0000003f1100a28c */ /* 0x000fe2000bf25270 */
[----:B------:R-:W-:Y:S01]  /*1e210*/  IMAD.SHL.U32 R0, R6, 0x8, RZ ;  /* 0x0000000806007824 */ /* 0x000fe200078e00ff */
[----:B------:R-:W-:-:S02]  /*1e220*/  @!UP3 UIMAD UR18, UR13, UR5, UR18 ;  /* 0x000000050d12b2a4 */ /* 0x000fc4000f8e0212 */
[----:B------:R-:W-:Y:S01]  /*1e230*/  @UP2 ULDC UR16, c[0x0][0x210] ;  /* 0x0000840000102ab9 */ /* 0x000fe20000000800 */
[----:B------:R-:W-:Y:S01]  /*1e240*/  IMAD.WIDE R14, R15, 0x80, R8 ;  /* 0x000000800f0e7825 */ /* 0x000fe200078e0208 */
[----:B------:R-:W-:Y:S01]  /*1e250*/  @!UP3 UIMAD.WIDE.U32 UR20, UR13, UR4, URZ ;  /* 0x000000040d14b2a5 */ /* 0x000fe2000f8e003f */
[----:B------:R-:W-:Y:S01]  /*1e260*/  ISETP.GE.AND P1, PT, R0, c[0x0][0x220], PT ;  /* 0x0000880000007a0c */ /* 0x000fe20003f26270 */
[----:B------:R-:W-:Y:S02]  /*1e270*/  ULDC UR5, c[0x0][0x234] ;  /* 0x00008d0000057ab9 */ /* 0x000fe40000000800 */
[----:B------:R-:W-:Y:S02]  /*1e280*/  @UP2 UIMAD UR16, UR16, UR15, URZ ;  /* 0x0000000f101022a4 */ /* 0x000fe4000f8e023f */
[----:B------:R-:W-:Y:S02]  /*1e290*/  UISETP.NE.OR UP0, UPT, UR8, -0x1, !UP4 ;  /* 0xffffffff0800788c */ /* 0x000fe4000e705670 */
[----:B------:R-:W-:-:S02]  /*1e2a0*/  @!UP2 USEL UR16, UR15, UR5, !UP1 ;  /* 0x000000050f10a287 */ /* 0x000fc4000c800000 */
[----:B------:R-:W-:Y:S02]  /*1e2b0*/  ULDC UR4, c[0x0][0x1c0] ;  /* 0x0000700000047ab9 */ /* 0x000fe40000000800 */
[----:B------:R-:W-:Y:S02]  /*1e2c0*/  @UP2 UMOV UR22, 0x1 ;  /* 0x0000000100162882 */ /* 0x000fe40000000000 */
[----:B------:R-:W-:Y:S02]  /*1e2d0*/  @!UP2 UIMAD UR22, UR16, UR4, URZ ;  /* 0x000000041016a2a4 */ /* 0x000fe4000f8e023f */
[----:B------:R-:W-:Y:S02]  /*1e2e0*/  @!UP3 UMOV UR19, UR20 ;  /* 0x000000140013bc82 */ /* 0x000fe40008000000 */
[----:B------:R-:W-:Y:S01]  /*1e2f0*/  @!UP3 UIADD3 UR7, UR21, UR18, URZ ;  /* 0x000000121507b290 */ /* 0x000fe2000fffe03f */
[----:B------:R-:W-:Y:S01]  /*1e300*/  IADD3 R2, P0, R0, UR19, RZ ;  /* 0x0000001300027c10 */ /* 0x000fe2000ff1e0ff */
[----:B------:R-:W-:-:S02]  /*1e310*/  UIADD3 UR12, -UR10, UR12, URZ ;  /* 0x0000000c0a0c7290 */ /* 0x000fc4000fffe13f */
        /* <DEDUP_REMOVED lines=30> */
.L_x_668:
[----:B------:R-:W-:Y:S05]  /*1e500*/  BSYNC B0 ;  /* 0x0000000000007941 */ /* 0x000fea0003800000 */
.L_x_667:
        /* <DEDUP_REMOVED lines=16> */
.L_x_670:
[----:B------:R-:W-:Y:S05]  /*1e610*/  BSYNC B0 ;  /* 0x0000000000007941 */ /* 0x000fea0003800000 */
.L_x_669:
        /* <DEDUP_REMOVED lines=16> */
.L_x_672:
[----:B------:R-:W-:Y:S05]  /*1e720*/  BSYNC B0 ;  /* 0x0000000000007941 */ /* 0x000fea0003800000 */
.L_x_671:
        /* <DEDUP_REMOVED lines=15> */
.L_x_674:
[----:B------:R-:W-:Y:S05]  /*1e820*/  BSYNC B0 ;  /* 0x0000000000007941 */ /* 0x000fea0003800000 */
.L_x_673:
        /* <DEDUP_REMOVED lines=26> */
[----:B-1----:R-:W-:Y:S02]  /*1e9d0*/  IMAD R0, R2, UR23, RZ ;  /* 0x0000001702007c24 */ /* 0x002fe4000f8e02ff */
[----:B------:R-:W-:-:S03]  /*1e9e0*/  IMAD.MOV.U32 R5, RZ, RZ, 0x7f800000 ;  /* 0x7f800000ff057424 */ /* 0x000fc600078e00ff */
[----:B------:R-:W-:-:S04]  /*1e9f0*/  IADD3 R3, P0, R0, UR10, RZ ;  /* 0x0000000a00037c10 */ /* 0x000fc8000ff1e0ff */
[----:B------:R-:W-:Y:S02]  /*1ea00*/  LEA.HI.X.SX32 R0, R0, UR4, 0x1, P0 ;  /* 0x0000000400007c11 */ /* 0x000fe400080f0eff */
[----:B------:R-:W-:-:S04]  /*1ea10*/  LEA R2, P0, R3, c[0x0][0x200], 0x2 ;  /* 0x0000800003027a11 */ /* 0x000fc800078010ff */
[----:B------:R-:W-:-:S05]  /*1ea20*/  LEA.HI.X R3, R3, c[0x0][0x204], R0, 0x2, P0 ;  /* 0x0000810003037a11 */ /* 0x000fca00000f1400 */
[----:B------:R-:W-:Y:S01]  /*1ea30*/  STG.E [R2.64], R5 ;  /* 0x0000000502007986 */ /* 0x000fe2000c101906 */
[----:B------:R-:W-:Y:S05]  /*1ea40*/  EXIT ;  /* 0x000000000000794d */ /* 0x000fea0003800000 */
.L_x_675:
        /* <DEDUP_REMOVED lines=11> */
.L_x_1140:


//--------------------- .text._ZN5flash16flash_fwd_kernelI23Flash_fwd_kernel_traitsILi32ELi128ELi128ELi4ELb0ELb0EN7cutlass6half_tE19Flash_kernel_traitsILi32ELi128ELi128ELi4ES3_EELb0ELb0ELb0ELb1ELb0ELb0ELb1ELb0EEEvNS_16Flash_fwd_paramsE --------------------------
	.section	.text._ZN5flash16flash_fwd_kernelI23Flash_fwd_kernel_traitsILi32ELi128ELi128ELi4ELb0ELb0EN7cutlass6half_tE19Flash_kernel_traitsILi32ELi128ELi128ELi4ES3_EELb0ELb0ELb0ELb1ELb0ELb0ELb1ELb0EEEvNS_16Flash_fwd_paramsE,"ax",@progbits
	.sectioninfo	@"SHI_REGISTERS=255"
	.align	128
        .global         _ZN5flash16flash_fwd_kernelI23Flash_fwd_kernel_traitsILi32ELi128ELi128ELi4ELb0ELb0EN7cutlass6half_tE19Flash_kernel_traitsILi32ELi128ELi128ELi4ES3_EELb0ELb0ELb0ELb1ELb0ELb0ELb1ELb0EEEvNS_16Flash_fwd_paramsE
        .type           _ZN5flash16flash_fwd_kernelI23Flash_fwd_kernel_traitsILi32ELi128ELi128ELi4ELb0ELb0EN7cutlass6half_tE19Flash_kernel_traitsILi32ELi128ELi128ELi4ES3_EELb0ELb0ELb0ELb1ELb0ELb0ELb1ELb0EEEvNS_16Flash_fwd_paramsE,@function
        .size           _ZN5flash16flash_fwd_kernelI23Flash_fwd_kernel_traitsILi32ELi128ELi128ELi4ELb0ELb0EN7cutlass6half_tE19Flash_kernel_traitsILi32ELi128ELi128ELi4ES3_EELb0ELb0ELb0ELb1ELb0ELb0ELb1ELb0EEEvNS_16Flash_fwd_paramsE,(.L_x_1141 - _ZN5flash16flash_fwd_kernelI23Flash_fwd_kernel_traitsILi32ELi128ELi128ELi4ELb0ELb0EN7cutlass6half_tE19Flash_kernel_traitsILi32ELi128ELi128ELi4ES3_EELb0ELb0ELb0ELb1ELb0ELb0ELb1ELb0EEEvNS_16Flash_fwd_paramsE)
        .other          _ZN5flash16flash_fwd_kernelI23Flash_fwd_kernel_traitsILi32ELi128ELi128ELi4ELb0ELb0EN7cutlass6half_tE19Flash_kernel_traitsILi32ELi128ELi128ELi4ES3_EELb0ELb0ELb0ELb1ELb0ELb0ELb1ELb0EEEvNS_16Flash_fwd_paramsE,@"STO_CUDA_ENTRY STV_DEFAULT"
_ZN5flash16flash_fwd_kernelI23Flash_fwd_kernel_traitsILi32ELi128ELi128ELi4ELb0ELb0EN7cutlass6half_tE19Flash_kernel_traitsILi32ELi128ELi128ELi4ES3_EELb0ELb0ELb0ELb1ELb0ELb0ELb1ELb0EEEvNS_16Flash_fwd_paramsE:
.text._ZN5flash16flash_fwd_kernelI23Flash_fwd_kernel_traitsILi32ELi128ELi128ELi4ELb0ELb0EN7cutlass6half_tE19Flash_kernel_traitsILi32ELi128ELi128ELi4ES3_EELb0ELb0ELb0ELb1ELb0ELb0ELb1ELb0EEEvNS_16Flash_fwd_paramsE:
        /* <DEDUP_REMOVED lines=17> */
[----:B------:R-:W2:Y:S04]  /*0110*/  @P2 LDG.E R229, [R6.64] ;  /* 0x0000000606e52981 */ /* 0x000ea8000c1e1900 */
[----:B------:R-:W2:Y:S01]  /*0120*/  @P2 LDG.E R2, [R6.64+0x4] ;  /* 0x0000040606022981 */ /* 0x000ea2000c1e1900 */
[----:B------:R-:W-:Y:S02]  /*0130*/  IMAD.MOV.U32 R0, RZ, RZ, RZ ;  /* 0x000000ffff007224 */ /* 0x000fe400078e00ff */
[----:B------:R-:W-:-:S04]  /*0140*/  @P0 IMAD.WIDE R12, R17, R4, c[0x0][0x250] ;  /* 0x00009400110c0625 */ /* 0x000fc800078e0204 */
[----:B------:R1:W5:Y:S04]  /*0150*/  @!P1 LDG.E R9, [R10.64] ;  /* 0x000000060a099981 */ /* 0x000368000c1e1900 */
[----:B------:R1:W5:Y:S01]  /*0160*/  @P0 LDG.E R0, [R12.64] ;  /* 0x000000060c000981 */ /* 0x000362000c1e1900 */
[----:B------:R-:W-:-:S03]  /*0170*/  ISETP.NE.U32.AND P0, PT, RZ, c[0x0][0x248], PT ;  /* 0x00009200ff007a0c */ /* 0x000fc60003f05070 */
[----:B------:R-:W3:Y:S04]  /*0180*/  S2R R251, SR_CTAID.X ;  /* 0x0000000000fb7919 */ /* 0x000ee80000002500 */
[----:B------:R-:W4:Y:S04]  /*0190*/  S2R R18, SR_CTAID.Z ;  /* 0x0000000000127919 */ /* 0x000f280000002700 */
[----:B------:R-:W1:Y:S01]  /*01a0*/  S2R R178, SR_TID.X ;  /* 0x0000000000b27919 */ /* 0x000e620000002100 */
[----:B------:R-:W-:Y:S01]  /*01b0*/  ISETP.NE.AND.EX P0, PT, RZ, c[0x0][0x24c], PT, P0 ;  /* 0x00009300ff007a0c */ /* 0x000fe20003f05300 */
[----:B--2---:R-:W-:-:S02]  /*01c0*/  @P2 IMAD.IADD R7, R2, 0x1, -R229 ;  /* 0x0000000102072824 */ /* 0x004fc400078e0ae5 */
[----:B------:R-:W-:-:S10]  /*01d0*/  @!P2 IMAD.MOV.U32 R7, RZ, RZ, c[0x0][0x214] ;  /* 0x00008500ff07a624 */ /* 0x000fd400078e00ff */
[----:B------:R-:W-:Y:S05]  /*01e0*/  @!P0 BRA `(.L_x_676) ;  /* 0x0000004000008947 */ /* 0x000fea0003800000 */
[----:B-1-34-:R-:W2:Y:S02]  /*01f0*/  @P3 LDG.E R2, [R10.64+0x4] ;  /* 0x000004060a023981 */ /* 0x01aea4000c1e1900 */
[----:B--2--5:R-:W-:-:S06]  /*0200*/  @P3 IADD3 R2, R2, -R9, RZ ;  /* 0x8000000902023210 */ /* 0x024fcc0007ffe0ff */
[----:B------:R1:W5:Y:S01]  /*0210*/  @!P3 LDG.E R2, [R10.64] ;  /* 0x000000060a02b981 */ /* 0x000362000c1e1900 */
[----:B------:R-:W-:Y:S05]  /*0220*/  BRA `(.L_x_677) ;  /* 0x0000001000007947 */ /* 0x000fea0003800000 */
.L_x_676:
[----:B-1-34-:R-:W-:Y:S02]  /*0230*/  MOV R2, c[0x0][0x218] ;  /* 0x0000860000027a02 */ /* 0x01afe40000000f00 */
.L_x_677:
        /* <DEDUP_REMOVED lines=17> */
[----:B------:R-:W-:Y:S01]  /*0350*/  @!P1 SHF.R.S32.HI R2, RZ, 0x1f, R17 ;  /* 0x0000001fff029819 */ /* 0x000fe20000011411 */
[----:B-1----:R-:W-:Y:S01]  /*0360*/  @P1 IMAD.WIDE.U32 R10, R229, c[0x0][0x190], RZ ;  /* 0x00006400e50a1a25 */ /* 0x002fe200078e00ff */
        /* <DEDUP_REMOVED lines=20> */
.L_x_679:
[----:B------:R-:W-:Y:S01]  /*04b0*/  IABS R5, c[0x0][0x1c8] ;  /* 0x0000720000057a13 */ /* 0x000fe20000000000 */
[----:B------:R-:W-:-:S03]  /*04c0*/  @P0 IMAD.IADD R9, R0, 0x1, R9 ;  /* 0x0000000100090824 */ /* 0x000fc600078e0209 */
[----:B------:R-:W1:Y:S01]  /*04d0*/  I2F.RP R8, R5 ;  /* 0x0000000500087306 */ /* 0x000e620000209400 */
[----:B------:R-:W-:-:S04]  /*04e0*/  @P0 IMAD.WIDE.U32 R22, R9, c[0x0][0x1a0], RZ ;  /* 0x0000680009160a25 */ /* 0x000fc800078e00ff */
[----:B------:R-:W-:-:S03]  /*04f0*/  @P0 IMAD R9, R9, c[0x0][0x1a4], R23 ;  /* 0x0000690009090a24 */ /* 0x000fc600078e0217 */
        /* <DEDUP_REMOVED lines=18> */
[----:B------:R-:W-:-:S07]  /*0620*/  ISETP.GE.AND P1, PT, R2, RZ, PT ;  /* 0x000000ff0200720c */ /* 0x000fce0003f26270 */
[----:B------:R-:W-:-:S06]  /*0630*/  @P3 IADD3 R236, R236, 0x1, RZ ;  /* 0x00000001ecec3810 */ /* 0x000fcc0007ffe0ff */
        /* <DEDUP_REMOVED lines=13> */
.L_x_680:
[----:B------:R-:W-:Y:S01]  /*0710*/  SHF.R.S32.HI R13, RZ, 0x1f, R178 ;  /* 0x0000001fff0d7819 */ /* 0x000fe200000114b2 */
[----:B------:R-:W-:Y:S01]  /*0720*/  IMAD.IADD R226, R7, 0x1, -R176 ;  /* 0x0000000107e27824 */ /* 0x000fe200078e0ab0 */
[----:B------:R-:W-:Y:S01]  /*0730*/  BSSY B0, `(.L_x_681) ;  /* 0x0000031000007945 */ /* 0x000fe20003800000 */
[----:B------:R-:W-:Y:S01]  /*0740*/  IMAD R27, R19, c[0x0][0x1a8], RZ ;  /* 0x00006a00131b7a24 */ /* 0x000fe200078e02ff */
[CC--:B------:R-:W-:Y:S02]  /*0750*/  LEA.HI R11, R13.reuse, R178.reuse, RZ, 0x2 ;  /* 0x000000b20d0b7211 */ /* 0x0c0fe400078f10ff */
[----:B------:R-:W-:Y:S01]  /*0760*/  LEA.HI R14, R13, R178, RZ, 0x3 ;  /* 0x000000b20d0e7211 */ /* 0x000fe200078f18ff */
[----:B------:R-:W-:Y:S01]  /*0770*/  IMAD R27, R18, c[0x0][0x1ac], R27 ;  /* 0x00006b00121b7a24 */ /* 0x000fe200078e021b */
[----:B------:R-:W-:Y:S02]  /*0780*/  LOP3.LUT R5, R11, 0xfffffffc, RZ, 0xc0, !PT ;  /* 0xfffffffc0b057812 */ /* 0x000fe400078ec0ff */
[----:B------:R-:W-:-:S02]  /*0790*/  SHF.R.S32.HI R20, RZ, 0x2, R11 ;  /* 0x00000002ff147819 */ /* 0x000fc4000001140b */
[----:B------:R-:W-:Y:S01]  /*07a0*/  SHF.R.S32.HI R8, RZ, 0x3, R14 ;  /* 0x00000003ff087819 */ /* 0x000fe2000001140e */
[----:B------:R-:W-:Y:S01]  /*07b0*/  IMAD.IADD R248, R178, 0x1, -R5 ;  /* 0x00000001b2f87824 */ /* 0x000fe200078e0a05 */
[----:B------:R-:W-:Y:S02]  /*07c0*/  LEA.HI R11, R11, R20, RZ, 0x1 ;  /* 0x000000140b0b7211 */ /* 0x000fe400078f08ff */
[----:B------:R-:W-:Y:S01]  /*07d0*/  LEA.HI R25, R13, R178, RZ, 0x5 ;  /* 0x000000b20d197211 */ /* 0x000fe200078f28ff */
[----:B------:R-:W-:Y:S01]  /*07e0*/  IMAD.SHL.U32 R248, R248, 0x8, RZ ;  /* 0x00000008f8f87824 */ /* 0x000fe200078e00ff */
[----:B------:R-:W-:Y:S01]  /*07f0*/  LOP3.LUT R11, R11, 0x7fffffe, RZ, 0xc0, !PT ;  /* 0x07fffffe0b0b7812 */ /* 0x000fe200078ec0ff */
[----:B------:R-:W-:Y:S01]  /*0800*/  IMAD.SHL.U32 R5, R8, 0x40, RZ ;  /* 0x0000004008057824 */ /* 0x000fe200078e00ff */
[----:B------:R-:W-:Y:S02]  /*0810*/  SHF.R.S32.HI R232, RZ, 0x5, R25 ;  /* 0x00000005ffe87819 */ /* 0x000fe40000011419 */
[----:B------:R-:W-:Y:S01]  /*0820*/  IADD3 R10, P0, R248, R10, RZ ;  /* 0x0000000af80a7210 */ /* 0x000fe20007f1e0ff */
[----:B------:R-:W-:Y:S01]  /*0830*/  IMAD.IADD R11, R20, 0x1, -R11 ;  /* 0x00000001140b7824 */ /* 0x000fe200078e0a0b */
[----:B------:R-:W-:-:S02]  /*0840*/  SHF.R.S32.HI R249, RZ, 0x1f, R248 ;  /* 0x0000001ffff97819 */ /* 0x000fc400000114f8 */
[----:B------:R-:W-:Y:S01]  /*0850*/  LOP3.LUT R5, R5, 0xc0, RZ, 0xc0, !PT ;  /* 0x000000c005057812 */ /* 0x000fe200078ec0ff */
[----:B------:R-:W-:Y:S01]  /*0860*/  IMAD R230, R232, 0x8, R11 ;  /* 0x00000008e8e67824 */ /* 0x000fe200078e020b */
[----:B------:R-:W-:Y:S01]  /*0870*/  SHF.R.S32.HI R21, RZ, 0x1f, R20 ;  /* 0x0000001fff157819 */ /* 0x000fe20000011414 */
[----:B------:R-:W-:Y:S01]  /*0880*/  IMAD.X R11, R249, 0x1, R3, P0 ;  /* 0x00000001f90b7824 */ /* 0x000fe200000e0603 */
[----:B------:R-:W-:Y:S02]  /*0890*/  ISETP.GE.AND P0, PT, R20, R226, PT ;  /* 0x000000e21400720c */ /* 0x000fe40003f06270 */
[----:B------:R-:W-:Y:S01]  /*08a0*/  LOP3.LUT R0, R5, 0x18, R248, 0xf8, !PT ;  /* 0x0000001805007812 */ /* 0x000fe200078ef8f8 */
[----:B------:R-:W-:Y:S01]  /*08b0*/  IMAD.WIDE.U32 R10, R18, c[0x0][0x1a8], R10 ;  /* 0x00006a00120a7a25 */ /* 0x000fe200078e000a */
[----:B------:R-:W-:Y:S02]  /*08c0*/  SHF.R.U32.HI R5, RZ, 0x3, R5 ;  /* 0x00000003ff057819 */ /* 0x000fe40000011605 */
[----:B------:R-:W-:Y:S01]  /*08d0*/  SHF.R.S32.HI R225, RZ, 0x1f, R236 ;  /* 0x0000001fffe17819 */ /* 0x000fe200000114ec */
[----:B------:R-:W-:Y:S01]  /*08e0*/  IMAD.WIDE R250, R251, 0x80, R20 ;  /* 0x00000080fbfa7825 */ /* 0x000fe200078e0214 */
[----:B------:R-:W-:-:S03]  /*08f0*/  LOP3.LUT R5, R0, R5, RZ, 0x3c, !PT ;  /* 0x0000000500057212 */ /* 0x000fc600078e3cff */
[----:B------:R-:W-:Y:S02]  /*0900*/  IMAD.IADD R27, R11, 0x1, R27 ;  /* 0x000000010b1b7824 */ /* 0x000fe400078e021b */
        /* <DEDUP_REMOVED lines=19> */
.L_x_682:
[----:B------:R-:W-:Y:S05]  /*0a40*/  BSYNC B0 ;  /* 0x0000000000007941 */ /* 0x000fea0003800000 */
.L_x_681:
[----:B------:R-:W-:Y:S01]  /*0a50*/  IADD3 R235, R20, 0x20, RZ ;  /* 0x0000002014eb7810 */ /* 0x000fe20007ffe0ff */
[----:B------:R-:W-:Y:S03]  /*0a60*/  BSSY B0, `(.L_x_683) ;  /* 0x0000014000007945 */ /* 0x000fe60003800000 */
[----:B------:R-:W-:-:S13]  /*0a70*/  ISETP.GE.AND P0, PT, R235, R226, PT ;  /* 0x000000e2eb00720c */ /* 0x000fda0003f06270 */
        /* <DEDUP_REMOVED lines=18> */
.L_x_684:
[----:B------:R-:W-:Y:S05]  /*0ba0*/  BSYNC B0 ;  /* 0x0000000000007941 */ /* 0x000fea0003800000 */
.L_x_683:
        /* <DEDUP_REMOVED lines=21> */
.L_x_686:
[----:B------:R-:W-:Y:S05]  /*0d00*/  BSYNC B0 ;  /* 0x0000000000007941 */ /* 0x000fea0003800000 */
.L_x_685:
[----:B------:R-:W-:Y:S01]  /*0d10*/  IADD3 R231, R20, 0x60, RZ ;  /* 0x0000006014e77810 */ /* 0x000fe20007ffe0ff */
[----:B--2---:R-:W-:Y:S01]  /*0d20*/  IMAD.MOV.U32 R2, RZ, RZ, c[0x0][0x198] ;  /* 0x00006600ff027624 */ /* 0x004fe200078e00ff */
[----:B------:R-:W-:Y:S01]  /*0d30*/  IADD3 R5, R6, 0x7f, RZ ;  /* 0x0000007f06057810 */ /* 0x000fe20007ffe0ff */
[----:B------:R-:W-:Y:S01]  /*0d40*/  IMAD.MOV.U32 R3, RZ, RZ, 0x7 ;  /* 0x00000007ff037424 */ /* 0x000fe200078e00ff */
[----:B------:R-:W-:Y:S01]  /*0d50*/  ISETP.GE.AND P0, PT, R231, R226, PT ;  /* 0x000000e2e700720c */ /* 0x000fe20003f06270 */
[----:B------:R-:W-:Y:S01]  /*0d60*/  BSSY B0, `(.L_x_687) ;  /* 0x0000016000007945 */ /* 0x000fe20003800000 */
[----:B------:R-:W-:Y:S01]  /*0d70*/  SHF.R.S32.HI R4, RZ, 0x1f, R5 ;  /* 0x0000001fff047819 */ /* 0x000fe20000011405 */
[C---:B------:R-:W-:Y:S01]  /*0d80*/  IMAD.SHL.U32 R177, R2.reuse, 0x80, RZ ;  /* 0x0000008002b17824 */ /* 0x040fe200078e00ff */
[----:B------:R-:W-:Y:S02]  /*0d90*/  SHF.L.U64.HI R3, R2, R3, c[0x0][0x19c] ;  /* 0x0000670002037619 */ /* 0x000fe40000010203 */
        /* <DEDUP_REMOVED lines=18> */
.L_x_688:
[----:B------:R-:W-:Y:S05]  /*0ec0*/  BSYNC B0 ;  /* 0x0000000000007941 */ /* 0x000fea0003800000 */
.L_x_687:
[----:B------:R-:W-:Y:S01]  /*0ed0*/  LEA.HI R13, R13, R178, RZ, 0x4 ;  /* 0x000000b20d0d7211 */ /* 0x000fe200078f20ff */
[----:B------:R-:W-:Y:S01]  /*0ee0*/  IMAD R11, R21, c[0x0][0x1a0], RZ ;  /* 0x00006800150b7a24 */ /* 0x000fe200078e02ff */
[----:B------:R-:W-:Y:S01]  /*0ef0*/  LEA.HI.SX32 R183, R4, 0xffffffff, 0x19 ;  /* 0xffffffff04b77811 */ /* 0x000fe200078fcaff */
[----:B-1----:R-:W-:Y:S01]  /*0f00*/  IMAD.WIDE.U32 R26, R20, c[0x0][0x1a0], R248 ;  /* 0x00006800141a7a25 */ /* 0x002fe200078e00f8 */
[----:B------:R-:W-:Y:S01]  /*0f10*/  LOP3.LUT R15, R13, 0xfffffff0, RZ, 0xc0, !PT ;  /* 0xfffffff00d0f7812 */ /* 0x000fe200078ec0ff */
[----:B------:R-:W-:Y:S01]  /*0f20*/  BSSY B0, `(.L_x_689) ;  /* 0x0000031000007945 */ /* 0x000fe20003800000 */
[----:B------:R-:W-:Y:S01]  /*0f30*/  LOP3.LUT R25, R25, 0xffffffe0, RZ, 0xc0, !PT ;  /* 0xffffffe019197812 */ /* 0x000fe200078ec0ff */
[----:B------:R-:W-:Y:S01]  /*0f40*/  IMAD R5, R21, c[0x0][0x198], RZ ;  /* 0x0000660015057a24 */ /* 0x000fe200078e02ff */
[----:B------:R-:W-:Y:S01]  /*0f50*/  IADD3 R22, P0, R22, R26, RZ ;  /* 0x0000001a16167210 */ /* 0x000fe20007f1e0ff */
[----:B------:R-:W-:Y:S02]  /*0f60*/  IMAD.IADD R10, R178, 0x1, -R15 ;  /* 0x00000001b20a7824 */ /* 0x000fe400078e0a0f */
[----:B------:R-:W-:-:S04]  /*0f70*/  IMAD.WIDE.U32 R28, R20, c[0x0][0x198], R248 ;  /* 0x00006600141c7a25 */ /* 0x000fc800078e00f8 */
[----:B------:R-:W-:Y:S01]  /*0f80*/  IMAD R0, R20, c[0x0][0x1a4], R11 ;  /* 0x0000690014007a24 */ /* 0x000fe200078e020b */
[----:B------:R-:W-:Y:S01]  /*0f90*/  LEA.HI R11, R10, R10, RZ, 0x1 ;  /* 0x0000000a0a0b7211 */ /* 0x000fe200078f08ff */
[----:B------:R-:W-:Y:S01]  /*0fa0*/  IMAD R5, R20, c[0x0][0x19c], R5 ;  /* 0x0000670014057a24 */ /* 0x000fe200078e0205 */
[----:B------:R-:W-:Y:S01]  /*0fb0*/  IADD3 R238, P1, R238, R28, RZ ;  /* 0x0000001ceeee7210 */ /* 0x000fe20007f3e0ff */
[----:B------:R-:W-:Y:S01]  /*0fc0*/  IMAD R243, R225, c[0x0][0x1b0], RZ ;  /* 0x00006c00e1f37a24 */ /* 0x000fe200078e02ff */
[----:B------:R-:W-:Y:S01]  /*0fd0*/  IADD3.X R23, R9, R27, R0, P0, !PT ;  /* 0x0000001b09177210 */ /* 0x000fe200007fe400 */
[----:B------:R-:W-:Y:S01]  /*0fe0*/  IMAD R225, R225, c[0x0][0x1b8], RZ ;  /* 0x00006e00e1e17a24 */ /* 0x000fe200078e02ff */
[----:B------:R-:W-:Y:S01]  /*0ff0*/  SHF.R.S32.HI R0, RZ, 0x1, R11 ;  /* 0x00000001ff007819 */ /* 0x000fe2000001140b */
[----:B------:R-:W-:Y:S01]  /*1000*/  IMAD R243, R236, c[0x0][0x1b4], R243 ;  /* 0x00006d00ecf37a24 */ /* 0x000fe200078e02f3 */
[----:B------:R-:W-:Y:S01]  /*1010*/  SHF.R.S32.HI R9, RZ, 0x1f, R11 ;  /* 0x0000001fff097819 */ /* 0x000fe2000001140b */
[----:B------:R-:W-:Y:S01]  /*1020*/  IMAD R15, R3, R183, RZ ;  /* 0x000000b7030f7224 */ /* 0x000fe200078e02ff */
[----:B------:R-:W-:Y:S01]  /*1030*/  IADD3.X R239, R12, R29, R5, P1, !PT ;  /* 0x0000001d0cef7210 */ /* 0x000fe20000ffe405 */
[----:B------:R-:W-:Y:S01]  /*1040*/  IMAD R12, R183, -0x80, R6 ;  /* 0xffffff80b70c7824 */ /* 0x000fe200078e0206 */
[----:B------:R-:W-:Y:S01]  /*1050*/  LEA.HI R9, R9, R0, RZ, 0x2 ;  /* 0x0000000009097211 */ /* 0x000fe200078f10ff */
[----:B------:R-:W-:-:S02]  /*1060*/  IMAD R225, R236, c[0x0][0x1bc], R225 ;  /* 0x00006f00ece17a24 */ /* 0x000fc400078e02e1 */
[----:B------:R-:W-:Y:S01]  /*1070*/  IMAD.WIDE.U32 R238, R236, c[0x0][0x1b0], R238 ;  /* 0x00006c00ecee7a25 */ /* 0x000fe200078e00ee */
[----:B------:R-:W-:Y:S02]  /*1080*/  LOP3.LUT R9, R9, 0xfffffffc, RZ, 0xc0, !PT ;  /* 0xfffffffc09097812 */ /* 0x000fe400078ec0ff */
[----:B------:R-:W-:Y:S01]  /*1090*/  ISETP.GE.AND P0, PT, R20, R12, PT ;  /* 0x0000000c1400720c */ /* 0x000fe20003f06270 */
[----:B------:R-:W-:Y:S01]  /*10a0*/  IMAD.WIDE.U32 R236, R236, c[0x0][0x1b8], R22 ;  /* 0x00006e00ecec7a25 */ /* 0x000fe200078e0016 */
[----:B------:R-:W-:Y:S02]  /*10b0*/  IADD3 R243, R239, R243, RZ ;  /* 0x000000f3eff37210 */ /* 0x000fe40007ffe0ff */
[----:B------:R-:W-:Y:S01]  /*10c0*/  MOV R242, R238 ;  /* 0x000000ee00f27202 */ /* 0x000fe20000000f00 */
[----:B------:R-:W-:Y:S01]  /*10d0*/  IMAD.IADD R9, R0, 0x1, -R9 ;  /* 0x0000000100097824 */ /* 0x000fe200078e0a09 */
[----:B------:R-:W-:Y:S01]  /*10e0*/  SHF.R.S32.HI R0, RZ, 0x1f, R183 ;  /* 0x0000001fff007819 */ /* 0x000fe200000114b7 */
[----:B------:R-:W-:Y:S01]  /*10f0*/  IMAD.MOV.U32 R5, RZ, RZ, 0x10 ;  /* 0x00000010ff057424 */ /* 0x000fe200078e00ff */
[----:B------:R-:W-:Y:S01]  /*1100*/  IADD3 R225, R237, R225, RZ ;  /* 0x000000e1ede17210 */ /* 0x000fe20007ffe0ff */
[----:B------:R-:W-:Y:S01]  /*1110*/  IMAD.WIDE.U32 R22, R183, R177, R242 ;  /* 0x000000b1b7167225 */ /* 0x000fe200078e00f2 */
[----:B------:R-:W-:-:S03]  /*1120*/  LOP3.LUT P1, RZ, R9, 0x2, RZ, 0xc0, !PT ;  /* 0x0000000209ff7812 */ /* 0x000fc6000782c0ff */
[----:B------:R-:W-:Y:S01]  /*1130*/  IMAD R15, R0, R177, R15 ;  /* 0x000000b1000f7224 */ /* 0x000fe200078e020f */
[----:B------:R-:W-:Y:S01]  /*1140*/  SEL R5, R5, 0xfffffff0, !P1 ;  /* 0xfffffff005057807 */ /* 0x000fe20004800000 */
[----:B------:R-:W-:-:S03]  /*1150*/  IMAD.IADD R80, R178, 0x1, -R25 ;  /* 0x00000001b2507824 */ /* 0x000fc600078e0a19 */
        /* <DEDUP_REMOVED lines=13> */
.L_x_690:
[----:B------:R-:W-:Y:S05]  /*1230*/  BSYNC B0 ;  /* 0x0000000000007941 */ /* 0x000fea0003800000 */
.L_x_689:
        /* <DEDUP_REMOVED lines=17> */
.L_x_692:
[----:B------:R-:W-:Y:S05]  /*1350*/  BSYNC B0 ;  /* 0x0000000000007941 */ /* 0x000fea0003800000 */
.L_x_691:
[----:B------:R-:W-:Y:S01]  /*1360*/  ISETP.GE.AND P0, PT, R233, R12, PT ;  /* 0x0000000ce900720c */ /* 0x000fe20003f06270 */
        /* <DEDUP_REMOVED lines=14> */
.L_x_694:
[----:B------:R-:W-:Y:S05]  /*1450*/  BSYNC B0 ;  /* 0x0000000000007941 */ /* 0x000fea0003800000 */
.L_x_693:
        /* <DEDUP_REMOVED lines=17> */
.L_x_696:
[----:B------:R-:W-:Y:S05]  /*1570*/  BSYNC B0 ;  /* 0x0000000000007941 */ /* 0x000fea0003800000 */
.L_x_695:
[----:B------:R-:W-:Y:S01]  /*1580*/  ISETP.NE.U32.AND P2, PT, RZ, c[0x0][0x318], PT ;  /* 0x0000c600ff007a0c */ /* 0x000fe20003f45070 */
[----:B------:R-:W0:Y:S03]  /*1590*/  LDGDEPBAR ;  /* 0x00000000000079af */ /* 0x000e260000000000 */
[----:B------:R-:W-:-:S13]  /*15a0*/  ISETP.NE.AND.EX P2, PT, RZ, c[0x0][0x31c], PT, P2 ;  /* 0x0000c700ff007a0c */ /* 0x000fda0003f45320 */
[----:B------:R-:W-:Y:S01]  /*15b0*/  @P2 SHF.R.S32.HI R15, RZ, 0x1f, R17 ;  /* 0x0000001fff0f2819 */ /* 0x000fe20000011411 */
[----:B------:R-:W-:-:S04]  /*15c0*/  @P2 IMAD.WIDE.U32 R18, R17, c[0x0][0x320], R18 ;  /* 0x0000c80011122a25 */ /* 0x000fc800078e0012 */
[----:B------:R-:W-:Y:S01]  /*15d0*/  @P2 IMAD R16, R15, c[0x0][0x320], RZ ;  /* 0x0000c8000f102a24 */ /* 0x000fe200078e02ff */
[----:B------:R-:W-:Y:S01]  /*15e0*/  @P2 LEA R24, P0, R18, c[0x0][0x318], 0x2 ;  /* 0x0000c60012182a11 */ /* 0x000fe200078010ff */
[----:B------:R-:W-:-:S04]  /*15f0*/  DEPBAR.LE SB0, 0x0 ;  /* 0x000080000000791a */ /* 0x000fc80000000000 */
[----:B------:R-:W-:-:S04]  /*1600*/  @P2 IMAD R16, R17, c[0x0][0x324], R16 ;  /* 0x0000c90011102a24 */ /* 0x000fc800078e0210 */
[----:B------:R-:W-:-:S05]  /*1610*/  @P2 IMAD.IADD R16, R19, 0x1, R16 ;  /* 0x0000000113102824 */ /* 0x000fca00078e0210 */
[----:B------:R-:W-:-:S05]  /*1620*/  @P2 LEA.HI.X R25, R18, c[0x0][0x31c], R16, 0x2, P0 ;  /* 0x0000c70012192a11 */ /* 0x000fca00000f1410 */
[----:B------:R-:W5:Y:S04]  /*1630*/  @P2 LDG.E R15, [R24.64] ;  /* 0x00000006180f2981 */ /* 0x000f68000c1e1900 */
[----:B------:R-:W-:Y:S01]  /*1640*/  BAR.SYNC.DEFER_BLOCKING 0x0 ;  /* 0x0000000000007b1d */ /* 0x000fe20000010000 */
[----:B------:R-:W-:Y:S01]  /*1650*/  ISETP.GE.AND P1, PT, R20, R12, PT ;  /* 0x0000000c1400720c */ /* 0x000fe20003f26270 */
[----:B------:R-:W-:Y:S02]  /*1660*/  IMAD R0, R0, c[0x0][0x1a0], RZ ;  /* 0x0000680000007a24 */ /* 0x000fe400078e02ff */
[C---:B-1----:R-:W-:Y:S02]  /*1670*/  IMAD.WIDE.U32 R22, R183.reuse, c[0x0][0x1a0], RZ ;  /* 0x00006800b7167a25 */ /* 0x042fe400078e00ff */
[----:B------:R-:W5:Y:S01]  /*1680*/  @P2 MUFU.RCP R16, c[0x0][0x238] ;  /* 0x00008e0000102b08 */ /* 0x000f620000001000 */
[----:B------:R-:W-:Y:S01]  /*1690*/  BSSY B0, `(.L_x_697) ;  /* 0x0000016000007945 */ /* 0x000fe20003800000 */
[----:B------:R-:W-:Y:S01]  /*16a0*/  IMAD R17, R183, c[0x0][0x1a4], R0 ;  /* 0x00006900b7117a24 */ /* 0x000fe200078e0200 */
[----:B------:R-:W-:-:S02]  /*16b0*/  LEA R20, P0, R22, R236, 0x7 ;  /* 0x000000ec16147211 */ /* 0x000fc400078038ff */
[----:B------:R-:W-:Y:S01]  /*16c0*/  MOV R0, RZ ;  /* 0x000000ff00007202 */ /* 0x000fe20000000f00 */
[----:B------:R-:W-:-:S05]  /*16d0*/  IMAD.IADD R18, R23, 0x1, R17 ;  /* 0x0000000117127824 */ /* 0x000fca00078e0211 */
[----:B------:R-:W-:Y:S01]  /*16e0*/  LEA.HI.X R21, R22, R225, R18, 0x7, P0 ;  /* 0x000000e116157211 */ /* 0x000fe200000f3c12 */
        /* <DEDUP_REMOVED lines=16> */
.L_x_698:
[----:B-1----:R-:W-:Y:S05]  /*17f0*/  BSYNC B0 ;  /* 0x0000000000007941 */ /* 0x002fea0003800000 */
.L_x_697:
        /* <DEDUP_REMOVED lines=17> */
.L_x_700:
[----:B------:R-:W-:Y:S05]  /*1910*/  BSYNC B0 ;  /* 0x0000000000007941 */ /* 0x000fea0003800000 */
.L_x_699:
        /* <DEDUP_REMOVED lines=17> */
.L_x_702:
[----:B------:R-:W-:Y:S05]  /*1a30*/  BSYNC B0 ;  /* 0x0000000000007941 */ /* 0x000fea0003800000 */
.L_x_701:
[----:B------:R-:W-:Y:S01]  /*1a40*/  ISETP.GE.AND P0, PT, R231, R12, PT ;  /* 0x0000000ce700720c */ /* 0x000fe20003f06270 */
        /* <DEDUP_REMOVED lines=17> */
.L_x_704:
[----:B------:R-:W-:Y:S05]  /*1b60*/  BSYNC B0 ;  /* 0x0000000000007941 */ /* 0x000fea0003800000 */
.L_x_703:
[----:B------:R-:W-:Y:S01]  /*1b70*/  LOP3.LUT R223, R14, 0xfffffff8, RZ, 0xc0, !PT ;  /* 0xfffffff80edf7812 */ /* 0x000fe200078ec0ff */
[----:B------:R-:W-:Y:S01]  /*1b80*/  IMAD.SHL.U32 R9, R9, 0x40, RZ ;  /* 0x0000004009097824 */ /* 0x000fe200078e00ff */
[----:B-1----:R-:W-:Y:S01]  /*1b90*/  SHF.R.S32.HI R16, RZ, 0x4, R13 ;  /* 0x00000004ff107819 */ /* 0x002fe2000001140d */
[----:B------:R-:W-:Y:S01]  /*1ba0*/  IMAD.SHL.U32 R8, R8, 0x8, RZ ;  /* 0x0000000808087824 */ /* 0x000fe200078e00ff */
[----:B------:R-:W-:Y:S01]  /*1bb0*/  LOP3.LUT R181, R11, 0x7fffffe, RZ, 0xc0, !PT ;  /* 0x07fffffe0bb57812 */ /* 0x000fe200078ec0ff */
[----:B------:R-:W-:Y:S01]  /*1bc0*/  IMAD.IADD R223, R178, 0x1, -R223 ;  /* 0x00000001b2df7824 */ /* 0x000fe200078e0adf */
[----:B------:R-:W-:Y:S01]  /*1bd0*/  LEA.HI R11, R13, R16, RZ, 0x1 ;  /* 0x000000100d0b7211 */ /* 0x000fe200078f08ff */
[----:B------:R-:W0:Y:S01]  /*1be0*/  LDGDEPBAR ;  /* 0x00000000000079af */ /* 0x000e220000000000 */
[----:B------:R-:W-:Y:S01]  /*1bf0*/  SHF.R.S32.HI R13, RZ, 0x1f, R10 ;  /* 0x0000001fff0d7819 */ /* 0x000fe2000001140a */
[----:B------:R-:W-:Y:S01]  /*1c00*/  IMAD.IADD R181, R10, 0x1, -R181 ;  /* 0x000000010ab57824 */ /* 0x000fe200078e0ab5 */
[----:B------:R-:W-:-:S02]  /*1c10*/  LEA.HI R12, R223, R223, RZ, 0x1 ;  /* 0x000000dfdf0c7211 */ /* 0x000fc400078f08ff */
[----:B------:R-:W-:Y:S02]  /*1c20*/  LOP3.LUT R11, R11, 0xfffffffe, RZ, 0xc0, !PT ;  /* 0xfffffffe0b0b7812 */ /* 0x000fe400078ec0ff */
[----:B------:R-:W-:Y:S02]  /*1c30*/  LOP3.LUT R14, R12, 0x3fffffe, RZ, 0xc0, !PT ;  /* 0x03fffffe0c0e7812 */ /* 0x000fe400078ec0ff */
[----:B------:R-:W-:Y:S01]  /*1c40*/  SHF.R.S32.HI R12, RZ, 0x1, R12 ;  /* 0x00000001ff0c7819 */ /* 0x000fe2000001140c */
[----:B------:R-:W-:Y:S01]  /*1c50*/  IMAD.IADD R16, R16, 0x1, -R11 ;  /* 0x0000000110107824 */ /* 0x000fe200078e0a0b */
[----:B------:R-:W-:Y:S02]  /*1c60*/  LEA.HI R10, R13, R10, RZ, 0x3 ;  /* 0x0000000a0d0a7211 */ /* 0x000fe400078f18ff */
[----:B------:R-:W-:Y:S01]  /*1c70*/  IADD3 R223, R223, -R14, RZ ;  /* 0x8000000edfdf7210 */ /* 0x000fe20007ffe0ff */
[----:B------:R-:W-:Y:S01]  /*1c80*/  IMAD.SHL.U32 R179, R16, 0x8, RZ ;  /* 0x0000000810b37824 */ /* 0x000fe200078e00ff */
[----:B------:R-:W-:Y:S01]  /*1c90*/  LOP3.LUT R14, R9, 0xc0, RZ, 0xc0, !PT ;  /* 0x000000c0090e7812 */ /* 0x000fe200078ec0ff */
[C---:B------:R-:W-:Y:S01]  /*1ca0*/  IMAD.SHL.U32 R9, R12.reuse, 0x40, RZ ;  /* 0x000000400c097824 */ /* 0x040fe200078e00ff */
[----:B------:R-:W-:Y:S01]  /*1cb0*/  LOP3.LUT P0, RZ, R12, 0x2, RZ, 0xc0, !PT ;  /* 0x000000020cff7812 */ /* 0x000fe2000780c0ff */
[----:B------:R-:W-:Y:S01]  /*1cc0*/  IMAD.SHL.U32 R10, R10, 0x20, RZ ;  /* 0x000000200a0a7824 */ /* 0x000fe200078e00ff */
[----:B------:R-:W-:Y:S01]  /*1cd0*/  LOP3.LUT R179, R14, 0x8, R179, 0xf8, !PT ;  /* 0x000000080eb37812 */ /* 0x000fe200078ef8b3 */
[----:B------:R-:W-:Y:S01]  /*1ce0*/  IMAD R223, R16, 0x8, R223 ;  /* 0x0000000810df7824 */ /* 0x000fe200078e02df */
[----:B------:R-:W-:-:S02]  /*1cf0*/  LOP3.LUT R9, R9, 0xc0, RZ, 0xc0, !PT ;  /* 0x000000c009097812 */ /* 0x000fc400078ec0ff */
[----:B------:R-:W-:Y:S02]  /*1d00*/  LOP3.LUT R180, R10, 0xffffff00, RZ, 0xc0, !PT ;  /* 0xffffff000ab47812 */ /* 0x000fe400078ec0ff */
[----:B------:R-:W-:Y:S02]  /*1d10*/  LOP3.LUT R8, R9, 0x8, R8, 0xf8, !PT ;  /* 0x0000000809087812 */ /* 0x000fe400078ef808 */
[----:B------:R-:W-:Y:S02]  /*1d20*/  SHF.R.U32.HI R14, RZ, 0x3, R14 ;  /* 0x00000003ff0e7819 */ /* 0x000fe4000001160e */
[----:B------:R-:W-:Y:S02]  /*1d30*/  LEA R10, R232, R180, 0x9 ;  /* 0x000000b4e80a7211 */ /* 0x000fe400078e48ff */
[----:B------:R-:W-:Y:S02]  /*1d40*/  SHF.R.U32.HI R9, RZ, 0x3, R9 ;  /* 0x00000003ff097819 */ /* 0x000fe40000011609 */
[----:B------:R-:W-:Y:S01]  /*1d50*/  LOP3.LUT R179, R179, R14, RZ, 0x3c, !PT ;  /* 0x0000000eb3b37212 */ /* 0x000fe200078e3cff */
[----:B------:R-:W-:Y:S01]  /*1d60*/  IMAD R10, R181, 0x20, R10 ;  /* 0x00000020b50a7824 */ /* 0x000fe200078e020a */
[----:B------:R-:W-:-:S02]  /*1d70*/  LOP3.LUT R8, R8, R9, RZ, 0x3c, !PT ;  /* 0x0000000908087212 */ /* 0x000fc400078e3cff */
[----:B------:R-:W-:Y:S01]  /*1d80*/  SHF.R.S32.HI R241, RZ, 0x1f, R80 ;  /* 0x0000001ffff17819 */ /* 0x000fe20000011450 */
[----:B------:R-:W-:Y:S01]  /*1d90*/  IMAD.IADD R224, R179, 0x1, R10 ;  /* 0x00000001b3e07824 */ /* 0x000fe200078e020a */
[----:B------:R-:W-:Y:S02]  /*1da0*/  LEA R223, R223, R8, 0x5 ;  /* 0x00000008dfdf7211 */ /* 0x000fe400078e28ff */
[----:B------:R-:W-:Y:S01]  /*1db0*/  LEA.HI R241, R241, R80, RZ, 0x2 ;  /* 0x00000050f1f17211 */ /* 0x000fe200078f10ff */
[----:B------:R-:W-:Y:S02]  /*1dc0*/  IMAD.SHL.U32 R224, R224, 0x2, RZ ;  /* 0x00000002e0e07824 */ /* 0x000fe400078e00ff */
[----:B------:R-:W-:Y:S01]  /*1dd0*/  IMAD.SHL.U32 R223, R223, 0x2, RZ ;  /* 0x00000002dfdf7824 */ /* 0x000fe200078e00ff */
[----:B------:R-:W-:Y:S01]  /*1de0*/  SHF.R.S32.HI R241, RZ, 0x2, R241 ;  /* 0x00000002fff17819 */ /* 0x000fe200000114f1 */
[----:B------:R-:W-:Y:S01]  /*1df0*/  IMAD R222, R5, 0x2, R224 ;  /* 0x0000000205de7824 */ /* 0x000fe200078e02e0 */
[----:B------:R-:W-:Y:S02]  /*1e00*/  LDSM.16.M88.4 R8, [R224+0x1000] ;  /* 0x00100000e008783b */ /* 0x000fe40000000200 */
[----:B------:R-:W-:-:S02]  /*1e10*/  IADD3 R12, R223, 0x2000, RZ ;  /* 0x00002000df0c7810 */ /* 0x000fc40007ffe0ff */
[----:B------:R-:W1:Y:S01]  /*1e20*/  LDSM.16.M88.4 R132, [R223+0x2000] ;  /* 0x00200000df84783b */ /* 0x000e620000000200 */
[----:B------:R-:W-:Y:S02]  /*1e30*/  IADD3 R221, R223, 0x2020, RZ ;  /* 0x00002020dfdd7810 */ /* 0x000fe40007ffe0ff */
[----:B------:R-:W-:Y:S01]  /*1e40*/  @P0 IADD3 R221, R12, -0x20, RZ ;  /* 0xffffffe00cdd0810 */ /* 0x000fe20007ffe0ff */
[----:B------:R-:W5:Y:S04]  /*1e50*/  LDSM.16.M88.4 R124, [R223+0x2400] ;  /* 0x00240000df7c783b */ /* 0x000f680000000200 */
[----:B------:R-:W2:Y:S04]  /*1e60*/  LDSM.16.M88.4 R116, [R223+0x2800] ;  /* 0x00280000df74783b */ /* 0x000ea80000000200 */
[----:B------:R-:W3:Y:S04]  /*1e70*/  LDSM.16.M88.4 R108, [R223+0x2c00] ;  /* 0x002c0000df6c783b */ /* 0x000ee80000000200 */
[----:B------:R-:W4:Y:S04]  /*1e80*/  LDSM.16.M88.4 R100, [R223+0x3000] ;  /* 0x00300000df64783b */ /* 0x000f280000000200 */
[----:B------:R-:W3:Y:S04]  /*1e90*/  LDSM.16.M88.4 R92, [R223+0x3400] ;  /* 0x00340000df5c783b */ /* 0x000ee80000000200 */
[----:B------:R-:W3:Y:S04]  /*1ea0*/  LDSM.16.M88.4 R84, [R223+0x3800] ;  /* 0x00380000df54783b */ /* 0x000ee80000000200 */
[----:B------:R-:W4:Y:S04]  /*1eb0*/  LDSM.16.M88.4 R172, [R223+0x3c00] ;  /* 0x003c0000dfac783b */ /* 0x000f280000000200 */
[----:B------:R-:W-:Y:S04]  /*1ec0*/  LDSM.16.M88.4 R12, [R222+0x1000] ;  /* 0x00100000de0c783b */ /* 0x000fe80000000200 */
[----:B------:R-:W4:Y:S04]  /*1ed0*/  LDSM.16.M88.4 R164, [R221] ;  /* 0x00000000dda4783b */ /* 0x000f280000000200 */
[----:B------:R-:W4:Y:S01]  /*1ee0*/  LDSM.16.M88.4 R160, [R221+0x400] ;  /* 0x00040000dda0783b */ /* 0x000f220000000200 */
[C---:B-1----:R-:W-:Y:S03]  /*1ef0*/  HMMA.16816.F32 R76, R8.reuse, R132, RZ ;  /* 0x00000084084c723c */ /* 0x042fe600000018ff */
[----:B------:R-:W1:Y:S04]  /*1f00*/  LDSM.16.M88.4 R156, [R221+0x800] ;  /* 0x00080000dd9c783b */ /* 0x000e680000000200 */
[----:B------:R-:W1:Y:S01]  /*1f10*/  LDSM.16.M88.4 R152, [R221+0xc00] ;  /* 0x000c0000dd98783b */ /* 0x000e620000000200 */
[C---:B-----5:R-:W-:Y:S03]  /*1f20*/  HMMA.16816.F32 R68, R8.reuse, R124, RZ ;  /* 0x0000007c0844723c */ /* 0x060fe600000018ff */
[----:B------:R-:W5:Y:S04]  /*1f30*/  LDSM.16.M88.4 R148, [R221+0x1000] ;  /* 0x00100000dd94783b */ /* 0x000f680000000200 */
[----:B------:R-:W1:Y:S01]  /*1f40*/  LDSM.16.M88.4 R144, [R221+0x1400] ;  /* 0x00140000dd90783b */ /* 0x000e620000000200 */
[C---:B--2---:R-:W-:Y:S03]  /*1f50*/  HMMA.16816.F32 R60, R8.reuse, R116, RZ ;  /* 0x00000074083c723c */ /* 0x044fe600000018ff */
[----:B------:R-:W2:Y:S04]  /*1f60*/  LDSM.16.M88.4 R140, [R221+0x1800] ;  /* 0x00180000dd8c783b */ /* 0x000ea80000000200 */
[----:B------:R-:W1:Y:S01]  /*1f70*/  LDSM.16.M88.4 R16, [R221+0x1c00] ;  /* 0x001c0000dd10783b */ /* 0x000e620000000200 */
[C---:B---3--:R-:W-:Y:S03]  /*1f80*/  HMMA.16816.F32 R52, R8.reuse, R108, RZ ;  /* 0x0000006c0834723c */ /* 0x048fe600000018ff */
[----:B------:R-:W3:Y:S05]  /*1f90*/  LDSM.16.M88.4 R168, [R224] ;  /* 0x00000000e0a8783b */ /* 0x000eea0000000200 */
        /* <DEDUP_REMOVED lines=16> */
[----:B-----5:R-:W-:Y:S01]  /*20a0*/  HMMA.16816.F32 R44, R12, R148, R44 ;  /* 0x000000940c2c723c */ /* 0x020fe2000000182c */
[----:B------:R-:W-:-:S06]  /*20b0*/  FMUL.FTZ R70, R70, c[0x0][0x2ec] ;  /* 0x0000bb0046467a20 */ /* 0x000fcc0000410000 */
[----:B------:R-:W-:Y:S01]  /*20c0*/  MUFU.TANH R70, R70 ;  /* 0x0000004600467308 */ /* 0x000fe20000002400 */
[----:B------:R-:W-:Y:S01]  /*20d0*/  HMMA.16816.F32 R36, R12, R144, R36 ;  /* 0x000000900c24723c */ /* 0x000fe20000001824 */
[----:B------:R-:W-:Y:S02]  /*20e0*/  FMUL.FTZ R62, R62, c[0x0][0x2ec] ;  /* 0x0000bb003e3e7a20 */ /* 0x000fe40000410000 */
[----:B------:R-:W-:-:S04]  /*20f0*/  FMUL.FTZ R61, R61, c[0x0][0x2ec] ;  /* 0x0000bb003d3d7a20 */ /* 0x000fc80000410000 */
[----:B------:R-:W-:Y:S01]  /*2100*/  MUFU.TANH R62, R62 ;  /* 0x0000003e003e7308 */ /* 0x000fe20000002400 */
[----:B--2---:R-:W-:Y:S01]  /*2110*/  HMMA.16816.F32 R28, R12, R140, R28 ;  /* 0x0000008c0c1c723c */ /* 0x004fe2000000181c */
[----:B------:R-:W-:Y:S02]  /*2120*/  FMUL.FTZ R54, R54, c[0x0][0x2ec] ;  /* 0x0000bb0036367a20 */ /* 0x000fe40000410000 */
[----:B------:R-:W-:-:S04]  /*2130*/  FMUL.FTZ R53, R53, c[0x0][0x2ec] ;  /* 0x0000bb0035357a20 */ /* 0x000fc80000410000 */
[----:B------:R-:W-:Y:S01]  /*2140*/  MUFU.TANH R61, R61 ;  /* 0x0000003d003d7308 */ /* 0x000fe20000002400 */
[----:B------:R-:W-:Y:S01]  /*2150*/  HMMA.16816.F32 R20, R12, R16, R20 ;  /* 0x000000100c14723c */ /* 0x000fe20000001814 */
[----:B------:R-:W-:-:S06]  /*2160*/  FMUL.FTZ R47, R47, c[0x0][0x2ec] ;  /* 0x0000bb002f2f7a20 */ /* 0x000fcc0000410000 */
[----:B------:R-:W-:Y:S01]  /*2170*/  MUFU.TANH R54, R54 ;  /* 0x0000003600367308 */ /* 0x000fe20000002400 */
[C---:B------:R-:W-:Y:S07]  /*2180*/  HMMA.16816.F32 R72, R12.reuse, R166, R72 ;  /* 0x000000a60c48723c */ /* 0x040fee0000001848 */
[----:B------:R-:W-:Y:S01]  /*2190*/  MUFU.TANH R53, R53 ;  /* 0x0000003500357308 */ /* 0x000fe20000002400 */
[----:B------:R-:W-:Y:S01]  /*21a0*/  HMMA.16816.F32 R64, R12, R162, R64 ;  /* 0x000000a20c40723c */ /* 0x000fe20000001840 */
[----:B------:R-:W-:-:S06]  /*21b0*/  FMUL.FTZ R30, R30, c[0x0][0x2ec] ;  /* 0x0000bb001e1e7a20 */ /* 0x000fcc0000410000 */
[----:B------:R-:W-:Y:S01]  /*21c0*/  MUFU.TANH R30, R30 ;  /* 0x0000001e001e7308 */ /* 0x000fe20000002400 */
[----:B------:R-:W-:Y:S01]  /*21d0*/  HMMA.16816.F32 R56, R12, R158, R56 ;  /* 0x0000009e0c38723c */ /* 0x000fe20000001838 */
[----:B------:R-:W-:-:S07]  /*21e0*/  FMUL.FTZ R21, R21, c[0x0][0x2ec] ;  /* 0x0000bb0015157a20 */ /* 0x000fce0000410000 */
[C---:B------:R-:W-:Y:S01]  /*21f0*/  HMMA.16816.F32 R48, R12.reuse, R154, R48 ;  /* 0x0000009a0c30723c */ /* 0x040fe20000001830 */
[----:B------:R-:W-:Y:S02]  /*2200*/  FMUL.FTZ R244, R73, c[0x0][0x2ec] ;  /* 0x0000bb0049f47a20 */ /* 0x000fe40000410000 */
[----:B------:R-:W-:Y:S02]  /*2210*/  FMUL.FTZ R246, R74, c[0x0][0x2ec] ;  /* 0x0000bb004af67a20 */ /* 0x000fe40000410000 */
[----:B------:R-:W-:Y:S02]  /*2220*/  FMUL.FTZ R75, R75, c[0x0][0x2ec] ;  /* 0x0000bb004b4b7a20 */ /* 0x000fe40000410000 */
[----:B------:R-:W-:Y:S01]  /*2230*/  MUFU.TANH R244, R244 ;  /* 0x000000f400f47308 */ /* 0x000fe20000002400 */
[----:B------:R-:W-:Y:S01]  /*2240*/  HMMA.16816.F32 R40, R12, R150, R40 ;  /* 0x000000960c28723c */ /* 0x000fe20000001828 */
[----:B------:R-:W-:-:S06]  /*2250*/  FMUL.FTZ R67, R67, c[0x0][0x2ec] ;  /* 0x0000bb0043437a20 */ /* 0x000fcc0000410000 */
[----:B------:R-:W-:Y:S01]  /*2260*/  MUFU.TANH R246, R246 ;  /* 0x000000f600f67308 */ /* 0x000fe20000002400 */
[C---:B------:R-:W-:Y:S07]  /*2270*/  HMMA.16816.F32 R32, R12.reuse, R146, R32 ;  /* 0x000000920c20723c */ /* 0x040fee0000001820 */
[----:B------:R-:W-:Y:S01]  /*2280*/  MUFU.TANH R75, R75 ;  /* 0x0000004b004b7308 */ /* 0x000fe20000002400 */
[C---:B------:R-:W-:Y:S07]  /*2290*/  HMMA.16816.F32 R24, R12.reuse, R142, R24 ;  /* 0x0000008e0c18723c */ /* 0x040fee0000001818 */
[----:B------:R-:W-:Y:S01]  /*22a0*/  MUFU.TANH R67, R67 ;  /* 0x0000004300437308 */ /* 0x000fe20000002400 */
[----:B------:R-:W-:Y:S01]  /*22b0*/  HMMA.16816.F32 R8, R12, R18, R8 ;  /* 0x000000120c08723c */ /* 0x000fe20000001808 */
[----:B------:R-:W-:-:S02]  /*22c0*/  FMUL.FTZ R43, R43, c[0x0][0x2ec] ;  /* 0x0000bb002b2b7a20 */ /* 0x000fc40000410000 */
[----:B------:R-:W-:-:S04]  /*22d0*/  FMUL.FTZ R42, R42, c[0x0][0x2ec] ;  /* 0x0000bb002a2a7a20 */ /* 0x000fc80000410000 */
[----:B------:R-:W-:Y:S01]  /*22e0*/  SHF.L.U32 R12, R178, 0x1, RZ ;  /* 0x00000001b20c7819 */ /* 0x000fe200000006ff */
[----:B------:R-:W-:Y:S01]  /*22f0*/  IMAD R13, R232, 0x10, R241 ;  /* 0x00000010e80d7824 */ /* 0x000fe200078e02f1 */
[C---:B---3--:R-:W-:Y:S01]  /*2300*/  HMMA.16816.F32 R136, R168.reuse, R132, RZ ;  /* 0x00000084a888723c */ /* 0x048fe200000018ff */
[----:B------:R-:W-:Y:S01]  /*2310*/  FMUL.FTZ R34, R34, c[0x0][0x2ec] ;  /* 0x0000bb0022227a20 */ /* 0x000fe20000410000 */
[----:B------:R-:W-:Y:S01]  /*2320*/  LOP3.LUT R12, R12, 0x6, RZ, 0xc0, !PT ;  /* 0x000000060c0c7812 */ /* 0x000fe200078ec0ff */
[----:B------:R-:W-:Y:S01]  /*2330*/  IMAD.IADD R176, R176, 0x1, R13 ;  /* 0x00000001b0b07824 */ /* 0x000fe200078e020d */
[----:B------:R-:W-:Y:S01]  /*2340*/  MUFU.TANH R42, R42 ;  /* 0x0000002a002a7308 */ /* 0x000fe20000002400 */
[----:B------:R-:W-:Y:S02]  /*2350*/  FMUL.FTZ R35, R35, c[0x0][0x2ec] ;  /* 0x0000bb0023237a20 */ /* 0x000fe40000410000 */
[----:B------:R-:W-:Y:S01]  /*2360*/  IMAD R183, R183, 0x80, R12 ;  /* 0x00000080b7b77824 */ /* 0x000fe200078e020c */
[----:B------:R-:W-:Y:S01]  /*2370*/  IADD3 R182, R6, R176, -R7 ;  /* 0x000000b006b67210 */ /* 0x000fe20007ffe807 */
[----:B------:R-:W-:Y:S01]  /*2380*/  HMMA.16816.F32 R128, R168, R124, RZ ;  /* 0x0000007ca880723c */ /* 0x000fe200000018ff */
[----:B------:R-:W-:-:S02]  /*2390*/  FMUL.FTZ R27, R27, c[0x0][0x2ec] ;  /* 0x0000bb001b1b7a20 */ /* 0x000fc40000410000 */
[C---:B------:R-:W-:Y:S01]  /*23a0*/  IADD3 R12, -R183.reuse, R182, RZ ;  /* 0x000000b6b70c7210 */ /* 0x040fe20007ffe1ff */
[----:B------:R-:W-:Y:S01]  /*23b0*/  FMUL.FTZ R24, R24, c[0x0][0x2ec] ;  /* 0x0000bb0018187a20 */ /* 0x000fe20000410000 */
[C---:B------:R-:W-:Y:S01]  /*23c0*/  IADD3 R185, R183.reuse, 0x1, RZ ;  /* 0x00000001b7b97810 */ /* 0x040fe20007ffe0ff */
[----:B------:R-:W-:Y:S01]  /*23d0*/  FMUL.FTZ R26, R26, c[0x0][0x2ec] ;  /* 0x0000bb001a1a7a20 */ /* 0x000fe20000410000 */
[----:B------:R-:W-:Y:S01]  /*23e0*/  IABS R12, R12 ;  /* 0x0000000c000c7213 */ /* 0x000fe20000000000 */
[C---:B------:R-:W-:Y:S01]  /*23f0*/  HMMA.16816.F32 R120, R168.reuse, R116, RZ ;  /* 0x00000074a878723c */ /* 0x040fe200000018ff */
[C---:B------:R-:W-:Y:S01]  /*2400*/  IADD3 R187, R183.reuse, 0x8, RZ ;  /* 0x00000008b7bb7810 */ /* 0x040fe20007ffe0ff */
[C---:B------:R-:W-:Y:S01]  /*2410*/  IMAD.IADD R13, R182.reuse, 0x1, -R185 ;  /* 0x00000001b60d7824 */ /* 0x040fe200078e0ab9 */
[C---:B------:R-:W-:Y:S01]  /*2420*/  IADD3 R197, R183.reuse, 0x9, RZ ;  /* 0x00000009b7c57810 */ /* 0x040fe20007ffe0ff */
[----:B------:R-:W-:Y:S01]  /*2430*/  IMAD.MOV.U32 R189, RZ, RZ, R12 ;  /* 0x000000ffffbd7224 */ /* 0x000fe200078e000c */
[C---:B------:R-:W-:Y:S01]  /*2440*/  IADD3 R201, R183.reuse, 0x10, RZ ;  /* 0x00000010b7c97810 */ /* 0x040fe20007ffe0ff */
[----:B------:R-:W-:Y:S01]  /*2450*/  MUFU.TANH R26, R26 ;  /* 0x0000001a001a7308 */ /* 0x000fe20000002400 */
[----:B------:R-:W-:Y:S01]  /*2460*/  IABS R12, R13 ;  /* 0x0000000d000c7213 */ /* 0x000fe20000000000 */
[----:B------:R-:W-:Y:S01]  /*2470*/  IMAD.IADD R13, R182, 0x1, -R187 ;  /* 0x00000001b60d7824 */ /* 0x000fe200078e0abb */
[----:B------:R-:W-:Y:S01]  /*2480*/  IADD3 R207, R183, 0x11, RZ ;  /* 0x00000011b7cf7810 */ /* 0x000fe20007ffe0ff */
[----:B------:R-:W-:Y:S01]  /*2490*/  HMMA.16816.F32 R112, R168, R108, RZ ;  /* 0x0000006ca870723c */ /* 0x000fe200000018ff */
[----:B------:R-:W-:-:S02]  /*24a0*/  MOV R199, R12 ;  /* 0x0000000c00c77202 */ /* 0x000fc40000000f00 */
[----:B------:R-:W-:Y:S01]  /*24b0*/  IABS R12, R13 ;  /* 0x0000000d000c7213 */ /* 0x000fe20000000000 */
[C---:B------:R-:W-:Y:S01]  /*24c0*/  IMAD.IADD R13, R182.reuse, 0x1, -R197 ;  /* 0x00000001b60d7824 */ /* 0x040fe200078e0ac5 */
[C---:B------:R-:W-:Y:S01]  /*24d0*/  IADD3 R217, R183.reuse, 0x18, RZ ;  /* 0x00000018b7d97810 */ /* 0x040fe20007ffe0ff */
[----:B------:R-:W-:Y:S01]  /*24e0*/  I2F R189, R189 ;  /* 0x000000bd00bd7306 */ /* 0x000fe20000201400 */
[C---:B------:R-:W-:Y:S01]  /*24f0*/  IADD3 R211, R183.reuse, 0x20, RZ ;  /* 0x00000020b7d37810 */ /* 0x040fe20007ffe0ff */
[----:B------:R-:W-:Y:S01]  /*2500*/  IMAD.MOV.U32 R203, RZ, RZ, R12 ;  /* 0x000000ffffcb7224 */ /* 0x000fe200078e000c */
[----:B------:R-:W-:Y:S01]  /*2510*/  IABS R12, R13 ;  /* 0x0000000d000c7213 */ /* 0x000fe20000000000 */
[C---:B------:R-:W-:Y:S01]  /*2520*/  IMAD.IADD R13, R182.reuse, 0x1, -R201 ;  /* 0x00000001b60d7824 */ /* 0x040fe200078e0ac9 */
[C---:B------:R-:W-:Y:S01]  /*2530*/  IADD3 R245, R183.reuse, 0x21, RZ ;  /* 0x00000021b7f57810 */ /* 0x040fe20007ffe0ff */
[C---:B------:R-:W-:Y:S01]  /*2540*/  IMAD.IADD R80, R182.reuse, 0x1, -R211 ;  /* 0x00000001b6507824 */ /* 0x040fe200078e0ad3 */
[----:B------:R-:W-:Y:S01]  /*2550*/  MOV R209, R12 ;  /* 0x0000000c00d17202 */ /* 0x000fe20000000f00 */
[C---:B------:R-:W-:Y:S01]  /*2560*/  HMMA.16816.F32 R104, R168.reuse, R100, RZ ;  /* 0x00000064a868723c */ /* 0x040fe200000018ff */
[----:B------:R-:W-:Y:S01]  /*2570*/  IABS R12, R13 ;  /* 0x0000000d000c7213 */ /* 0x000fe20000000000 */
[C---:B------:R-:W-:Y:S01]  /*2580*/  IMAD.IADD R13, R182.reuse, 0x1, -R207 ;  /* 0x00000001b60d7824 */ /* 0x040fe200078e0acf */
[----:B------:R-:W-:Y:S01]  /*2590*/  IABS R80, R80 ;  /* 0x0000005000507213 */ /* 0x000fe20000000000 */
[C---:B------:R-:W-:Y:S01]  /*25a0*/  IMAD.IADD R81, R182.reuse, 0x1, -R245 ;  /* 0x00000001b6517824 */ /* 0x040fe200078e0af5 */
[----:B------:R-:W-:Y:S01]  /*25b0*/  IADD3 R188, R183, 0x28, RZ ;  /* 0x00000028b7bc7810 */ /* 0x000fe20007ffe0ff */
[----:B------:R-:W-:Y:S01]  /*25c0*/  IMAD.MOV.U32 R219, RZ, RZ, R12 ;  /* 0x000000ffffdb7224 */ /* 0x000fe200078e000c */
[----:B------:R-:W-:Y:S01]  /*25d0*/  IABS R12, R13 ;  /* 0x0000000d000c7213 */ /* 0x000fe20000000000 */
[----:B------:R-:W-:Y:S01]  /*25e0*/  IMAD.IADD R13, R182, 0x1, -R217 ;  /* 0x00000001b60d7824 */ /* 0x000fe200078e0ad9 */
[----:B------:R-:W-:Y:S01]  /*25f0*/  MOV R195, R80 ;  /* 0x0000005000c37202 */ /* 0x000fe20000000f00 */
[----:B------:R-:W-:Y:S01]  /*2600*/  HMMA.16816.F32 R96, R168, R92, RZ ;  /* 0x0000005ca860723c */ /* 0x000fe200000018ff */
[----:B------:R-:W-:Y:S01]  /*2610*/  MOV R205, R12 ;  /* 0x0000000c00cd7202 */ /* 0x000fe20000000f00 */
[----:B------:R-:W-:Y:S01]  /*2620*/  I2F R203, R203 ;  /* 0x000000cb00cb7306 */ /* 0x000fe20000201400 */
[----:B------:R-:W-:-:S02]  /*2630*/  IABS R12, R13 ;  /* 0x0000000d000c7213 */ /* 0x000fc40000000000 */
[----:B------:R-:W-:Y:S01]  /*2640*/  IABS R80, R81 ;  /* 0x0000005100507213 */ /* 0x000fe20000000000 */
[C---:B------:R-:W-:Y:S01]  /*2650*/  IMAD.IADD R81, R182.reuse, 0x1, -R188 ;  /* 0x00000001b6517824 */ /* 0x040fe200078e0abc */
[C---:B------:R-:W-:Y:S01]  /*2660*/  IADD3 R184, R183.reuse, 0x30, RZ ;  /* 0x00000030b7b87810 */ /* 0x040fe20007ffe0ff */
[C---:B------:R-:W-:Y:S01]  /*2670*/  HMMA.16816.F32 R88, R168.reuse, R84, RZ ;  /* 0x00000054a858723c */ /* 0x040fe200000018ff */
[C---:B------:R-:W-:Y:S01]  /*2680*/  IADD3 R186, R183.reuse, 0x29, RZ ;  /* 0x00000029b7ba7810 */ /* 0x040fe20007ffe0ff */
[----:B------:R1:W-:Y:S01]  /*2690*/  I2F R215, R12 ;  /* 0x0000000c00d77306 */ /* 0x0003e20000201400 */
[----:B------:R-:W-:Y:S01]  /*26a0*/  IMAD.MOV.U32 R193, RZ, RZ, R80 ;  /* 0x000000ffffc17224 */ /* 0x000fe200078e0050 */
[----:B------:R-:W-:Y:S02]  /*26b0*/  IABS R80, R81 ;  /* 0x0000005100507213 */ /* 0x000fe40000000000 */
[C---:B------:R-:W-:Y:S01]  /*26c0*/  IADD3 R247, R183.reuse, 0x31, RZ ;  /* 0x00000031b7f77810 */ /* 0x040fe20007ffe0ff */
[----:B------:R-:W-:Y:S01]  /*26d0*/  IMAD.IADD R192, R182, 0x1, -R186 ;  /* 0x00000001b6c07824 */ /* 0x000fe200078e0aba */
[----:B------:R-:W-:Y:S01]  /*26e0*/  HMMA.16816.F32 R132, R168, R134, RZ ;  /* 0x00000086a884723c */ /* 0x000fe200000018ff */
[C---:B------:R-:W-:Y:S01]  /*26f0*/  IADD3 R196, R183.reuse, 0x51, RZ ;  /* 0x00000051b7c47810 */ /* 0x040fe20007ffe0ff */
[----:B------:R2:W-:Y:S01]  /*2700*/  I2F R191, R80 ;  /* 0x0000005000bf7306 */ /* 0x0005e20000201400 */
[----:B------:R-:W-:-:S02]  /*2710*/  IADD3 R198, R183, 0x58, RZ ;  /* 0x00000058b7c67810 */ /* 0x000fc40007ffe0ff */
[----:B------:R-:W-:Y:S02]  /*2720*/  IABS R192, R192 ;  /* 0x000000c000c07213 */ /* 0x000fe40000000000 */
[C---:B------:R-:W-:Y:S01]  /*2730*/  IADD3 R204, R183.reuse, 0x59, RZ ;  /* 0x00000059b7cc7810 */ /* 0x040fe20007ffe0ff */
[----:B------:R-:W-:Y:S01]  /*2740*/  HMMA.16816.F32 R124, R168, R126, RZ ;  /* 0x0000007ea87c723c */ /* 0x000fe200000018ff */
[C---:B------:R-:W-:Y:S01]  /*2750*/  IADD3 R210, R183.reuse, 0x69, RZ ;  /* 0x00000069b7d27810 */ /* 0x040fe20007ffe0ff */
[----:B-1----:R-:W1:Y:S01]  /*2760*/  LDSM.16.M88.4 R12, [R222] ;  /* 0x00000000de0c783b */ /* 0x002e620000000200 */
[----:B------:R-:W-:Y:S01]  /*2770*/  IADD3 R240, R182, 0x8, RZ ;  /* 0x00000008b6f07810 */ /* 0x000fe20007ffe0ff */
[----:B------:R-:W-:Y:S01]  /*2780*/  I2F R199, R199 ;  /* 0x000000c700c77306 */ /* 0x000fe20000201400 */
[----:B------:R-:W-:Y:S01]  /*2790*/  IADD3 R194, R183, 0x50, RZ ;  /* 0x00000050b7c27810 */ /* 0x000fe20007ffe0ff */
[----:B------:R-:W-:-:S04]  /*27a0*/  DEPBAR.LE SB0, 0x0 ;  /* 0x000080000000791a */ /* 0x000fc80000000000 */
[C---:B--2---:R-:W-:Y:S01]  /*27b0*/  HMMA.16816.F32 R80, R168.reuse, R172, RZ ;  /* 0x000000aca850723c */ /* 0x044fe200000018ff */
[C---:B------:R-:W-:Y:S01]  /*27c0*/  IADD3 R200, R182.reuse, 0x48, RZ ;  /* 0x00000048b6c87810 */ /* 0x040fe20007ffe0ff */
[----:B------:R-:W-:Y:S01]  /*27d0*/  I2F R219, R219 ;  /* 0x000000db00db7306 */ /* 0x000fe20000201400 */
[C---:B------:R-:W-:Y:S02]  /*27e0*/  IADD3 R234, R182.reuse, 0x40, RZ ;  /* 0x00000040b6ea7810 */ /* 0x040fe40007ffe0ff */
[----:B------:R-:W-:Y:S02]  /*27f0*/  ISETP.GE.AND P3, PT, R185, R6, PT ;  /* 0x00000006b900720c */ /* 0x000fe40003f66270 */
[----:B------:R-:W-:Y:S01]  /*2800*/  IADD3 R172, R182, -R184, RZ ;  /* 0x800000b8b6ac7210 */ /* 0x000fe20007ffe0ff */
[----:B------:R-:W-:Y:S01]  /*2810*/  HMMA.16816.F32 R116, R168, R118, RZ ;  /* 0x00000076a874723c */ /* 0x000fe200000018ff */
[----:B------:R-:W-:Y:S01]  /*2820*/  IMAD.MOV.U32 R173, RZ, RZ, R192 ;  /* 0x000000ffffad7224 */ /* 0x000fe200078e00c0 */
[----:B------:R-:W-:Y:S01]  /*2830*/  IADD3 R220, R183, 0x78, RZ ;  /* 0x00000078b7dc7810 */ /* 0x000fe20007ffe0ff */
[----:B------:R-:W-:Y:S01]  /*2840*/  I2F R209, R209 ;  /* 0x000000d100d17306 */ /* 0x000fe20000201400 */
[----:B------:R-:W-:-:S02]  /*2850*/  IABS R172, R172 ;  /* 0x000000ac00ac7213 */ /* 0x000fc40000000000 */
[C---:B------:R-:W-:Y:S02]  /*2860*/  IADD3 R213, R183.reuse, 0x19, RZ ;  /* 0x00000019b7d57810 */ /* 0x040fe40007ffe0ff */
[C---:B------:R-:W-:Y:S01]  /*2870*/  HMMA.16816.F32 R108, R168.reuse, R110, RZ ;  /* 0x0000006ea86c723c */ /* 0x040fe200000018ff */
[C---:B------:R-:W-:Y:S02]  /*2880*/  IADD3 R208, R183.reuse, 0x70, RZ ;  /* 0x00000070b7d07810 */ /* 0x040fe40007ffe0ff */
[C---:B------:R-:W-:Y:S01]  /*2890*/  IADD3 R214, R183.reuse, 0x79, RZ ;  /* 0x00000079b7d67810 */ /* 0x040fe20007ffe0ff */
[----:B------:R-:W-:Y:S01]  /*28a0*/  IMAD.IADD R190, R182, 0x1, -R213 ;  /* 0x00000001b6be7824 */ /* 0x000fe200078e0ad5 */
[-C--:B------:R-:W-:Y:S01]  /*28b0*/  ISETP.GE.AND P4, PT, R183, R6.reuse, PT ;  /* 0x00000006b700720c */ /* 0x080fe20003f86270 */
[----:B------:R-:W-:Y:S01]  /*28c0*/  I2F R205, R205 ;  /* 0x000000cd00cd7306 */ /* 0x000fe20000201400 */
[----:B------:R-:W-:Y:S01]  /*28d0*/  ISETP.GE.AND P6, PT, R207, R6, PT ;  /* 0x00000006cf00720c */ /* 0x000fe20003fc6270 */
[----:B------:R-:W-:Y:S01]  /*28e0*/  HMMA.16816.F32 R100, R168, R102, RZ ;  /* 0x00000066a864723c */ /* 0x000fe200000018ff */
[----:B------:R-:W-:-:S02]  /*28f0*/  IABS R190, R190 ;  /* 0x000000be00be7213 */ /* 0x000fc40000000000 */
[-C--:B------:R-:W-:Y:S02]  /*2900*/  ISETP.GE.AND P5, PT, R217, R6.reuse, PT ;  /* 0x00000006d900720c */ /* 0x080fe40003fa6270 */
[-C--:B------:R-:W-:Y:S01]  /*2910*/  ISETP.GE.AND P0, PT, R201, R6.reuse, PT ;  /* 0x00000006c900720c */ /* 0x080fe20003f06270 */
[----:B------:R-:W-:Y:S01]  /*2920*/  I2F R195, R195 ;  /* 0x000000c300c37306 */ /* 0x000fe20000201400 */
[-C--:B------:R-:W-:Y:S01]  /*2930*/  ISETP.GE.AND P2, PT, R187, R6.reuse, PT ;  /* 0x00000006bb00720c */ /* 0x080fe20003f46270 */
[----:B------:R-:W-:Y:S01]  /*2940*/  HMMA.16816.F32 R92, R168, R94, RZ ;  /* 0x0000005ea85c723c */ /* 0x000fe200000018ff */
[----:B------:R-:W-:-:S05]  /*2950*/  ISETP.GE.AND P1, PT, R197, R6, PT ;  /* 0x00000006c500720c */ /* 0x000fca0003f26270 */
[----:B------:R-:W-:Y:S02]  /*2960*/  I2F R190, R190 ;  /* 0x000000be00be7306 */ /* 0x000fe40000201400 */
[C---:B------:R-:W-:Y:S06]  /*2970*/  HMMA.16816.F32 R84, R168.reuse, R86, RZ ;  /* 0x00000056a854723c */ /* 0x040fec00000018ff */
[----:B------:R-:W-:Y:S02]  /*2980*/  I2F R193, R193 ;  /* 0x000000c100c17306 */ /* 0x000fe40000201400 */
[----:B------:R-:W-:Y:S06]  /*2990*/  HMMA.16816.F32 R168, R168, R174, RZ ;  /* 0x000000aea8a8723c */ /* 0x000fec00000018ff */
[----:B------:R-:W-:Y:S01]  /*29a0*/  I2F R173, R173 ;  /* 0x000000ad00ad7306 */ /* 0x000fe20000201400 */
[----:B------:R-:W-:Y:S01]  /*29b0*/  IMAD.IADD R174, R182, 0x1, -R247 ;  /* 0x00000001b6ae7824 */ /* 0x000fe200078e0af7 */
[----:B-1----:R-:W-:Y:S01]  /*29c0*/  HMMA.16816.F32 R136, R12, R164, R136 ;  /* 0x000000a40c88723c */ /* 0x002fe20000001888 */
[----:B------:R-:W-:Y:S01]  /*29d0*/  IMAD.MOV.U32 R175, RZ, RZ, R172 ;  /* 0x000000ffffaf7224 */ /* 0x000fe200078e00ac */
[----:B------:R-:W-:-:S02]  /*29e0*/  IADD3 R172, R183, 0x38, RZ ;  /* 0x00000038b7ac7810 */ /* 0x000fc40007ffe0ff */
[----:B------:R-:W-:Y:S02]  /*29f0*/  IABS R174, R174 ;  /* 0x000000ae00ae7213 */ /* 0x000fe40000000000 */
[C---:B------:R-:W-:Y:S01]  /*2a00*/  IADD3 R192, R182.reuse, -R172, RZ ;  /* 0x800000acb6c07210 */ /* 0x040fe20007ffe0ff */
[----:B------:R-:W-:Y:S01]  /*2a10*/  I2F R175, R175 ;  /* 0x000000af00af7306 */ /* 0x000fe20000201400 */
[C---:B------:R-:W-:Y:S01]  /*2a20*/  IADD3 R164, R183.reuse, 0x39, RZ ;  /* 0x00000039b7a47810 */ /* 0x040fe20007ffe0ff */
[----:B------:R-:W-:Y:S01]  /*2a30*/  IMAD.MOV.U32 R165, RZ, RZ, R174 ;  /* 0x000000ffffa57224 */ /* 0x000fe200078e00ae */
[----:B------:R-:W-:Y:S01]  /*2a40*/  IABS R174, R192 ;  /* 0x000000c000ae7213 */ /* 0x000fe20000000000 */
[C---:B------:R-:W-:Y:S02]  /*2a50*/  HMMA.16816.F32 R128, R12.reuse, R160, R128 ;  /* 0x000000a00c80723c */ /* 0x040fe40000001880 */
[C---:B------:R-:W-:Y:S02]  /*2a60*/  IMAD.IADD R192, R182.reuse, 0x1, -R164 ;  /* 0x00000001b6c07824 */ /* 0x040fe400078e0aa4 */
[----:B------:R-:W-:Y:S03]  /*2a70*/  I2F R165, R165 ;  /* 0x000000a500a57306 */ /* 0x000fe60000201400 */
[----:B------:R-:W-:Y:S01]  /*2a80*/  IADD3 R160, R183, 0x40, RZ ;  /* 0x00000040b7a07810 */ /* 0x000fe20007ffe0ff */
[----:B------:R-:W-:Y:S01]  /*2a90*/  IMAD.MOV.U32 R161, RZ, RZ, R174 ;  /* 0x000000ffffa17224 */ /* 0x000fe200078e00ae */
[----:B------:R-:W-:Y:S01]  /*2aa0*/  IABS R174, R192 ;  /* 0x000000c000ae7213 */ /* 0x000fe20000000000 */
[----:B------:R-:W-:Y:S01]  /*2ab0*/  HMMA.16816.F32 R120, R12, R156, R120 ;  /* 0x0000009c0c78723c */ /* 0x000fe20000001878 */
[----:B------:R-:W-:-:S02]  /*2ac0*/  IADD3 R192, R182, -R160, RZ ;  /* 0x800000a0b6c07210 */ /* 0x000fc40007ffe0ff */
[----:B------:R-:W-:Y:S01]  /*2ad0*/  FMUL.FTZ R136, R136, c[0x0][0x2ec] ;  /* 0x0000bb0088887a20 */ /* 0x000fe20000410000 */
[----:B------:R-:W-:Y:S03]  /*2ae0*/  I2F R161, R161 ;  /* 0x000000a100a17306 */ /* 0x000fe60000201400 */
[----:B------:R-:W-:Y:S01]  /*2af0*/  IADD3 R156, R183, 0x41, RZ ;  /* 0x00000041b79c7810 */ /* 0x000fe20007ffe0ff */
[----:B------:R-:W-:Y:S01]  /*2b00*/  IMAD.MOV.U32 R157, RZ, RZ, R174 ;  /* 0x000000ffff9d7224 */ /* 0x000fe200078e00ae */
[----:B------:R-:W-:Y:S01]  /*2b10*/  IABS R174, R192 ;  /* 0x000000c000ae7213 */ /* 0x000fe20000000000 */
[----:B------:R-:W-:Y:S02]  /*2b20*/  HMMA.16816.F32 R112, R12, R152, R112 ;  /* 0x000000980c70723c */ /* 0x000fe40000001870 */
[----:B------:R-:W-:Y:S01]  /*2b30*/  IMAD.IADD R192, R182, 0x1, -R156 ;  /* 0x00000001b6c07824 */ /* 0x000fe200078e0a9c */
[----:B------:R-:W1:Y:S01]  /*2b40*/  MUFU.TANH R136, R136 ;  /* 0x0000008800887308 */ /* 0x000e620000002400 */
[----:B------:R-:W-:-:S02]  /*2b50*/  FMUL.FTZ R252, R129, c[0x0][0x2ec] ;  /* 0x0000bb0081fc7a20 */ /* 0x000fc40000410000 */
[----:B------:R-:W-:Y:S01]  /*2b60*/  FMUL.FTZ R129, R131, c[0x0][0x2ec] ;  /* 0x0000bb0083817a20 */ /* 0x000fe20000410000 */
[----:B------:R-:W-:Y:S01]  /*2b70*/  IADD3 R152, R183, 0x48, RZ ;  /* 0x00000048b7987810 */ /* 0x000fe20007ffe0ff */
[----:B------:R-:W-:Y:S01]  /*2b80*/  IMAD.MOV.U32 R153, RZ, RZ, R174 ;  /* 0x000000ffff997224 */ /* 0x000fe200078e00ae */
[----:B------:R-:W-:Y:S01]  /*2b90*/  IABS R174, R192 ;  /* 0x000000c000ae7213 */ /* 0x000fe20000000000 */
[C---:B------:R-:W-:Y:S01]  /*2ba0*/  HMMA.16816.F32 R80, R12.reuse, R16, R80 ;  /* 0x000000100c50723c */ /* 0x040fe20000001850 */
[----:B------:R-:W-:Y:S01]  /*2bb0*/  IADD3 R192, R182, -R152, RZ ;  /* 0x80000098b6c07210 */ /* 0x000fe20007ffe0ff */
[----:B------:R-:W-:Y:S01]  /*2bc0*/  FMUL.FTZ R131, R72, c[0x0][0x2ec] ;  /* 0x0000bb0048837a20 */ /* 0x000fe20000410000 */
[----:B------:R-:W-:Y:S01]  /*2bd0*/  MUFU.TANH R129, R129 ;  /* 0x0000008100817308 */ /* 0x000fe20000002400 */
[----:B------:R-:W-:Y:S02]  /*2be0*/  FMUL.FTZ R130, R130, c[0x0][0x2ec] ;  /* 0x0000bb0082827a20 */ /* 0x000fe40000410000 */
[----:B------:R-:W-:Y:S01]  /*2bf0*/  FMUL.FTZ R123, R123, c[0x0][0x2ec] ;  /* 0x0000bb007b7b7a20 */ /* 0x000fe20000410000 */
[C---:B------:R-:W-:Y:S01]  /*2c00*/  IADD3 R16, R182.reuse, -R196, RZ ;  /* 0x800000c4b6107210 */ /* 0x040fe20007ffe0ff */
[----:B------:R-:W-:Y:S01]  /*2c10*/  HMMA.16816.F32 R104, R12, R148, R104 ;  /* 0x000000940c68723c */ /* 0x000fe20000001868 */
[----:B------:R-:W-:-:S02]  /*2c20*/  IMAD.IADD R17, R182, 0x1, -R198 ;  /* 0x00000001b6117824 */ /* 0x000fc400078e0ac6 */
[----:B------:R-:W-:Y:S01]  /*2c30*/  IABS R16, R16 ;  /* 0x0000001000107213 */ /* 0x000fe20000000000 */
[----:B-1----:R-:W-:Y:S01]  /*2c40*/  FFMA.FTZ R136, R189, -R0, R136 ;  /* 0x80000000bd887223 */ /* 0x002fe20000010088 */
[----:B------:R-:W-:Y:S01]  /*2c50*/  MUFU.TANH R130, R130 ;  /* 0x0000008200827308 */ /* 0x000fe20000002400 */
[----:B------:R-:W-:Y:S01]  /*2c60*/  IADD3 R189, -R187, R240, RZ ;  /* 0x000000f0bbbd7210 */ /* 0x000fe20007ffe1ff */
[----:B------:R-:W-:Y:S01]  /*2c70*/  IMAD.MOV.U32 R149, RZ, RZ, R174 ;  /* 0x000000ffff957224 */ /* 0x000fe200078e00ae */
[----:B------:R-:W-:Y:S01]  /*2c80*/  IABS R174, R192 ;  /* 0x000000c000ae7213 */ /* 0x000fe20000000000 */
[C---:B------:R-:W-:Y:S01]  /*2c90*/  HMMA.16816.F32 R96, R12.reuse, R144, R96 ;  /* 0x000000900c60723c */ /* 0x040fe20000001860 */
[----:B------:R-:W-:Y:S01]  /*2ca0*/  IADD3 R148, R183, 0x49, RZ ;  /* 0x00000049b7947810 */ /* 0x000fe20007ffe0ff */
[----:B------:R-:W-:Y:S01]  /*2cb0*/  FMUL.FTZ R115, R115, c[0x0][0x2ec] ;  /* 0x0000bb0073737a20 */ /* 0x000fe20000410000 */
[----:B------:R-:W-:Y:S01]  /*2cc0*/  IABS R189, R189 ;  /* 0x000000bd00bd7213 */ /* 0x000fe20000000000 */
[----:B------:R1:W-:Y:S03]  /*2cd0*/  I2F R144, R174 ;  /* 0x000000ae00907306 */ /* 0x0003e60000201400 */
[----:B------:R-:W-:Y:S01]  /*2ce0*/  IMAD.IADD R145, R182, 0x1, -R148 ;  /* 0x00000001b6917824 */ /* 0x000fe200078e0a94 */
[----:B------:R-:W-:Y:S01]  /*2cf0*/  HMMA.16816.F32 R124, R12, R162, R124 ;  /* 0x000000a20c7c723c */ /* 0x000fe2000000187c */
[----:B------:R-:W-:-:S02]  /*2d00*/  FMUL.FTZ R81, R81, c[0x0][0x2ec] ;  /* 0x0000bb0051517a20 */ /* 0x000fc40000410000 */
[----:B------:R-:W-:Y:S01]  /*2d10*/  FMUL.FTZ R83, R83, c[0x0][0x2ec] ;  /* 0x0000bb0053537a20 */ /* 0x000fe20000410000 */
[----:B------:R-:W-:Y:S01]  /*2d20*/  IABS R145, R145 ;  /* 0x0000009100917213 */ /* 0x000fe20000000000 */
[----:B------:R-:W-:Y:S02]  /*2d30*/  I2F R189, R189 ;  /* 0x000000bd00bd7306 */ /* 0x000fe40000201400 */
[----:B------:R-:W-:Y:S01]  /*2d40*/  IADD3 R162, R183, 0x60, RZ ;  /* 0x00000060b7a27810 */ /* 0x000fe20007ffe0ff */
[----:B------:R-:W-:Y:S01]  /*2d50*/  HMMA.16816.F32 R116, R12, R158, R116 ;  /* 0x0000009e0c74723c */ /* 0x000fe20000001874 */
[----:B------:R-:W-:Y:S02]  /*2d60*/  FMUL.FTZ R107, R107, c[0x0][0x2ec] ;  /* 0x0000bb006b6b7a20 */ /* 0x000fe40000410000 */
[----:B-1----:R-:W-:Y:S01]  /*2d70*/  IMAD.MOV.U32 R174, RZ, RZ, R16 ;  /* 0x000000ffffae7224 */ /* 0x002fe200078e0010 */
[----:B------:R-:W-:Y:S01]  /*2d80*/  IABS R16, R17 ;  /* 0x0000001100107213 */ /* 0x000fe20000000000 */
[----:B------:R-:W-:-:S02]  /*2d90*/  IMAD.IADD R17, R182, 0x1, -R204 ;  /* 0x00000001b6117824 */ /* 0x000fc400078e0acc */
[----:B------:R-:W-:Y:S01]  /*2da0*/  IADD3 R158, R183, 0x61, RZ ;  /* 0x00000061b79e7810 */ /* 0x000fe20007ffe0ff */
[----:B------:R-:W-:Y:S01]  /*2db0*/  HMMA.16816.F32 R132, R12, R166, R132 ;  /* 0x000000a60c84723c */ /* 0x000fe20000001884 */
[----:B------:R-:W-:Y:S01]  /*2dc0*/  MOV R163, R16 ;  /* 0x0000001000a37202 */ /* 0x000fe20000000f00 */
[----:B------:R-:W-:Y:S01]  /*2dd0*/  MUFU.TANH R131, R131 ;  /* 0x0000008300837308 */ /* 0x000fe20000002400 */
[----:B------:R-:W-:Y:S01]  /*2de0*/  IABS R16, R17 ;  /* 0x0000001100107213 */ /* 0x000fe20000000000 */
[----:B------:R-:W-:-:S03]  /*2df0*/  IMAD.IADD R17, R182, 0x1, -R162 ;  /* 0x00000001b6117824 */ /* 0x000fc600078e0aa2 */
[----:B------:R-:W-:Y:S01]  /*2e00*/  FMUL.FTZ R166, R137, c[0x0][0x2ec] ;  /* 0x0000bb0089a67a20 */ /* 0x000fe20000410000 */
[C---:B------:R-:W-:Y:S01]  /*2e10*/  HMMA.16816.F32 R108, R12.reuse, R154, R108 ;  /* 0x0000009a0c6c723c */ /* 0x040fe2000000186c */
[----:B------:R-:W-:Y:S01]  /*2e20*/  IMAD.MOV.U32 R159, RZ, RZ, R16 ;  /* 0x000000ffff9f7224 */ /* 0x000fe200078e0010 */
[----:B------:R-:W-:Y:S01]  /*2e30*/  IABS R16, R17 ;  /* 0x0000001100107213 */ /* 0x000fe20000000000 */
[----:B------:R-:W-:Y:S01]  /*2e40*/  IMAD.IADD R17, R182, 0x1, -R158 ;  /* 0x00000001b6117824 */ /* 0x000fe200078e0a9e */
[----:B------:R-:W-:Y:S01]  /*2e50*/  MUFU.TANH R115, R115 ;  /* 0x0000007300737308 */ /* 0x000fe20000002400 */
[----:B------:R-:W-:Y:S02]  /*2e60*/  FMUL.FTZ R137, R138, c[0x0][0x2ec] ;  /* 0x0000bb008a897a20 */ /* 0x000fe40000410000 */
[----:B------:R-:W-:Y:S01]  /*2e70*/  IADD3 R154, R183, 0x68, RZ ;  /* 0x00000068b79a7810 */ /* 0x000fe20007ffe0ff */
[----:B------:R-:W-:Y:S01]  /*2e80*/  HMMA.16816.F32 R100, R12, R150, R100 ;  /* 0x000000960c64723c */ /* 0x000fe20000001864 */
[----:B------:R-:W-:Y:S01]  /*2e90*/  MOV R155, R16 ;  /* 0x00000010009b7202 */ /* 0x000fe20000000f00 */
[----:B------:R-:W-:Y:S01]  /*2ea0*/  FMUL.FTZ R167, R76, c[0x0][0x2ec] ;  /* 0x0000bb004ca77a20 */ /* 0x000fe20000410000 */
[----:B------:R-:W-:Y:S01]  /*2eb0*/  IABS R16, R17 ;  /* 0x0000001100107213 */ /* 0x000fe20000000000 */
[----:B------:R-:W-:Y:S01]  /*2ec0*/  IMAD.IADD R17, R182, 0x1, -R154 ;  /* 0x00000001b6117824 */ /* 0x000fe200078e0a9a */
[----:B------:R-:W-:Y:S01]  /*2ed0*/  MUFU.TANH R137, R137 ;  /* 0x0000008900897308 */ /* 0x000fe20000002400 */
[----:B------:R-:W-:-:S02]  /*2ee0*/  IMAD.IADD R76, R234, 0x1, -R185 ;  /* 0x00000001ea4c7824 */ /* 0x000fc400078e0ab9 */
[----:B------:R-:W-:Y:S01]  /*2ef0*/  IMAD.MOV.U32 R150, RZ, RZ, R16 ;  /* 0x000000ffff967224 */ /* 0x000fe200078e0010 */
[----:B------:R-:W-:Y:S01]  /*2f00*/  IABS R16, R17 ;  /* 0x0000001100107213 */ /* 0x000fe20000000000 */
[----:B------:R-:W-:Y:S01]  /*2f10*/  IMAD.IADD R17, R182, 0x1, -R210 ;  /* 0x00000001b6117824 */ /* 0x000fe200078e0ad2 */
[C---:B------:R-:W-:Y:S01]  /*2f20*/  HMMA.16816.F32 R92, R12.reuse, R146, R92 ;  /* 0x000000920c5c723c */ /* 0x040fe2000000185c */
[----:B------:R-:W-:Y:S01]  /*2f30*/  FMUL.FTZ R138, R132, c[0x0][0x2ec] ;  /* 0x0000bb00848a7a20 */ /* 0x000fe20000410000 */
[----:B------:R-:W-:Y:S01]  /*2f40*/  MUFU.TANH R123, R123 ;  /* 0x0000007b007b7308 */ /* 0x000fe20000002400 */
[--C-:B------:R-:W-:Y:S02]  /*2f50*/  IMAD.IADD R151, R240, 0x1, -R183.reuse ;  /* 0x00000001f0977824 */ /* 0x100fe400078e0ab7 */
[----:B------:R-:W-:Y:S02]  /*2f60*/  FMUL.FTZ R125, R125, c[0x0][0x2ec] ;  /* 0x0000bb007d7d7a20 */ /* 0x000fe40000410000 */
[----:B------:R-:W-:Y:S01]  /*2f70*/  MOV R146, R16 ;  /* 0x0000001000927202 */ /* 0x000fe20000000f00 */
[----:B------:R-:W-:Y:S01]  /*2f80*/  HMMA.16816.F32 R88, R12, R140, R88 ;  /* 0x0000008c0c58723c */ /* 0x000fe20000001858 */
[----:B------:R-:W-:Y:S01]  /*2f90*/  IABS R16, R17 ;  /* 0x0000001100107213 */ /* 0x000fe20000000000 */
[----:B------:R-:W1:Y:S01]  /*2fa0*/  MUFU.TANH R138, R138 ;  /* 0x0000008a008a7308 */ /* 0x000e620000002400 */
[----:B------:R-:W-:Y:S01]  /*2fb0*/  IMAD.IADD R147, R234, 0x1, -R183 ;  /* 0x00000001ea937824 */ /* 0x000fe200078e0ab7 */
[----:B------:R-:W-:Y:S01]  /*2fc0*/  IABS R151, R151 ;  /* 0x0000009700977213 */ /* 0x000fe20000000000 */
[----:B------:R-:W-:-:S02]  /*2fd0*/  FMUL.FTZ R72, R124, c[0x0][0x2ec] ;  /* 0x0000bb007c487a20 */ /* 0x000fc40000410000 */
[----:B------:R-:W-:Y:S01]  /*2fe0*/  IMAD.IADD R140, R182, 0x1, -R194 ;  /* 0x00000001b68c7824 */ /* 0x000fe200078e0ac2 */
[C---:B------:R-:W-:Y:S01]  /*2ff0*/  HMMA.16816.F32 R84, R12.reuse, R142, R84 ;  /* 0x0000008e0c54723c */ /* 0x040fe20000001854 */
[----:B------:R-:W-:Y:S01]  /*3000*/  IABS R147, R147 ;  /* 0x0000009300937213 */ /* 0x000fe20000000000 */
[----:B------:R2:W-:Y:S01]  /*3010*/  I2F R206, R16 ;  /* 0x0000001000ce7306 */ /* 0x0005e20000201400 */
[----:B------:R-:W-:Y:S01]  /*3020*/  FMUL.FTZ R134, R134, c[0x0][0x2ec] ;  /* 0x0000bb0086867a20 */ /* 0x000fe20000410000 */
[----:B------:R-:W-:Y:S01]  /*3030*/  IABS R140, R140 ;  /* 0x0000008c008c7213 */ /* 0x000fe20000000000 */
[----:B------:R-:W-:Y:S02]  /*3040*/  FMUL.FTZ R135, R135, c[0x0][0x2ec] ;  /* 0x0000bb0087877a20 */ /* 0x000fe40000410000 */
[----:B------:R-:W-:Y:S01]  /*3050*/  IMAD.IADD R142, R182, 0x1, -R208 ;  /* 0x00000001b68e7824 */ /* 0x000fe200078e0ad0 */
[----:B------:R-:W-:Y:S01]  /*3060*/  HMMA.16816.F32 R168, R12, R18, R168 ;  /* 0x000000120ca8723c */ /* 0x000fe200000018a8 */
[----:B------:R-:W-:Y:S01]  /*3070*/  FMUL.FTZ R127, R127, c[0x0][0x2ec] ;  /* 0x0000bb007f7f7a20 */ /* 0x000fe20000410000 */
[----:B------:R3:W-:Y:S01]  /*3080*/  I2F R141, R145 ;  /* 0x00000091008d7306 */ /* 0x0007e20000201400 */
[----:B------:R-:W-:Y:S01]  /*3090*/  FMUL.FTZ R119, R119, c[0x0][0x2ec] ;  /* 0x0000bb0077777a20 */ /* 0x000fe20000410000 */
[----:B------:R-:W-:Y:S01]  /*30a0*/  IABS R142, R142 ;  /* 0x0000008e008e7213 */ /* 0x000fe20000000000 */
[----:B------:R-:W-:-:S02]  /*30b0*/  FMUL.FTZ R109, R109, c[0x0][0x2ec] ;  /* 0x0000bb006d6d7a20 */ /* 0x000fc40000410000 */
[----:B------:R-:W-:Y:S02]  /*30c0*/  FMUL.FTZ R111, R111, c[0x0][0x2ec] ;  /* 0x0000bb006f6f7a20 */ /* 0x000fe40000410000 */
[----:B------:R-:W-:Y:S01]  /*30d0*/  FMUL.FTZ R102, R102, c[0x0][0x2ec] ;  /* 0x0000bb0066667a20 */ /* 0x000fe20000410000 */
[----:B------:R4:W-:Y:S01]  /*30e0*/  I2F R192, R140 ;  /* 0x0000008c00c07306 */ /* 0x0009e20000201400 */
[--C-:B--2---:R-:W-:Y:S02]  /*30f0*/  IMAD.IADD R16, R240, 0x1, -R185.reuse ;  /* 0x00000001f0107824 */ /* 0x104fe400078e0ab9 */
[----:B------:R-:W-:-:S03]  /*3100*/  IMAD.IADD R185, R200, 0x1, -R185 ;  /* 0x00000001c8b97824 */ /* 0x000fc600078e0ab9 */
[----:B------:R-:W-:Y:S01]  /*3110*/  IABS R16, R16 ;  /* 0x0000001000107213 */ /* 0x000fe20000000000 */
[----:B------:R-:W-:Y:S01]  /*3120*/  FMUL.FTZ R19, R85, c[0x0][0x2ec] ;  /* 0x0000bb0055137a20 */ /* 0x000fe20000410000 */
[----:B---3--:R-:W-:Y:S01]  /*3130*/  IADD3 R145, -R183, R200, RZ ;  /* 0x000000c8b7917210 */ /* 0x008fe20007ffe1ff */
[----:B------:R-:W-:Y:S01]  /*3140*/  I2F R151, R151 ;  /* 0x0000009700977306 */ /* 0x000fe20000201400 */
[----:B------:R-:W-:Y:S02]  /*3150*/  FMUL.FTZ R84, R84, c[0x0][0x2ec] ;  /* 0x0000bb0054547a20 */ /* 0x000fe40000410000 */
[----:B------:R-:W-:Y:S02]  /*3160*/  IABS R145, R145 ;  /* 0x0000009100917213 */ /* 0x000fe40000000000 */
[----:B------:R-:W-:Y:S02]  /*3170*/  FMUL.FTZ R168, R168, c[0x0][0x2ec] ;  /* 0x0000bb00a8a87a20 */ /* 0x000fe40000410000 */
[----:B----4-:R-:W-:Y:S01]  /*3180*/  FMUL.FTZ R140, R133, c[0x0][0x2ec] ;  /* 0x0000bb00858c7a20 */ /* 0x010fe20000410000 */
[----:B------:R-:W-:Y:S01]  /*3190*/  I2F R143, R16 ;  /* 0x00000010008f7306 */ /* 0x000fe20000201400 */
[----:B------:R-:W-:-:S02]  /*31a0*/  FMUL.FTZ R133, R139, c[0x0][0x2ec] ;  /* 0x0000bb008b857a20 */ /* 0x000fc40000410000 */
[----:B------:R-:W-:Y:S02]  /*31b0*/  FMUL.FTZ R139, R128, c[0x0][0x2ec] ;  /* 0x0000bb00808b7a20 */ /* 0x000fe40000410000 */
[----:B-1----:R-:W-:Y:S01]  /*31c0*/  FFMA.FTZ R128, R203, -R0, R138 ;  /* 0x80000000cb807223 */ /* 0x002fe2000001008a */
[----:B------:R-:W-:Y:S01]  /*31d0*/  IADD3 R203, -R211, R240, RZ ;  /* 0x000000f0d3cb7210 */ /* 0x000fe20007ffe1ff */
[----:B------:R-:W-:Y:S01]  /*31e0*/  FMUL.FTZ R170, R170, c[0x0][0x2ec] ;  /* 0x0000bb00aaaa7a20 */ /* 0x000fe20000410000 */
[----:B------:R1:W2:Y:S02]  /*31f0*/  MUFU.TANH R16, R166 ;  /* 0x000000a600107308 */ /* 0x0002a40000002400 */
[----:B------:R-:W-:-:S06]  /*3200*/  IABS R203, R203 ;  /* 0x000000cb00cb7213 */ /* 0x000fcc0000000000 */
[----:B------:R-:W-:Y:S01]  /*3210*/  I2F R145, R145 ;  /* 0x0000009100917306 */ /* 0x000fe20000201400 */
[----:B-1----:R-:W-:Y:S01]  /*3220*/  FMUL.FTZ R166, R78, c[0x0][0x2ec] ;  /* 0x0000bb004ea67a20 */ /* 0x002fe20000410000 */
[----:B------:R-:W-:-:S06]  /*3230*/  IABS R78, R76 ;  /* 0x0000004c004e7213 */ /* 0x000fcc0000000000 */
[----:B------:R-:W-:Y:S01]  /*3240*/  MUFU.TANH R133, R133 ;  /* 0x0000008500857308 */ /* 0x000fe20000002400 */
[----:B--2---:R-:W-:-:S07]  /*3250*/  FFMA.FTZ R132, R199, -R0, R16 ;  /* 0x80000000c7847223 */ /* 0x004fce0000010010 */
[----:B------:R-:W1:Y:S08]  /*3260*/  MUFU.TANH R76, R166 ;  /* 0x000000a6004c7308 */ /* 0x000e700000002400 */
[----:B------:R-:W-:Y:S08]  /*3270*/  I2F R147, R147 ;  /* 0x0000009300937306 */ /* 0x000ff00000201400 */
[----:B------:R-:W-:Y:S01]  /*3280*/  MUFU.TANH R138, R167 ;  /* 0x000000a7008a7308 */ /* 0x000fe20000002400 */
[----:B-1----:R-:W-:Y:S01]  /*3290*/  FFMA.FTZ R76, R145, -R0, R76 ;  /* 0x80000000914c7223 */ /* 0x002fe2000001004c */
[----:B------:R-:W-:-:S04]  /*32a0*/  IADD3 R166, -R201, R240, RZ ;  /* 0x000000f0c9a67210 */ /* 0x000fc80007ffe1ff */
[----:B------:R-:W-:Y:S02]  /*32b0*/  FSEL R76, R76, -INF , !P4 ;  /* 0xff8000004c4c7808 */ /* 0x000fe40006000000 */
[----:B------:R1:W2:Y:S01]  /*32c0*/  MUFU.TANH R17, R140 ;  /* 0x0000008c00117308 */ /* 0x0002a20000002400 */
[----:B------:R-:W-:-:S07]  /*32d0*/  IABS R166, R166 ;  /* 0x000000a600a67213 */ /* 0x000fce0000000000 */
[----:B------:R3:W4:Y:S01]  /*32e0*/  MUFU.TANH R16, R139 ;  /* 0x0000008b00107308 */ /* 0x0007220000002400 */
[----:B-1----:R-:W-:Y:S01]  /*32f0*/  FMUL.FTZ R140, R77, c[0x0][0x2ec] ;  /* 0x0000bb004d8c7a20 */ /* 0x002fe20000410000 */
[----:B------:R-:W-:-:S06]  /*3300*/  IABS R77, R185 ;  /* 0x000000b9004d7213 */ /* 0x000fcc0000000000 */
[----:B------:R-:W-:Y:S01]  /*3310*/  MUFU.TANH R125, R125 ;  /* 0x0000007d007d7308 */ /* 0x000fe20000002400 */
[----:B------:R-:W-:Y:S01]  /*3320*/  IADD3 R185, R183, 0x71, RZ ;  /* 0x00000071b7b97810 */ /* 0x000fe20007ffe0ff */
[-C--:B--2---:R-:W-:Y:S02]  /*3330*/  FFMA.FTZ R17, R209, -R0.reuse, R17 ;  /* 0x80000000d1117223 */ /* 0x084fe40000010011 */
[----:B------:R-:W-:Y:S02]  /*3340*/  IMAD.IADD R209, R200, 0x1, -R211 ;  /* 0x00000001c8d17824 */ /* 0x000fe400078e0ad3 */
[----:B---3--:R-:W-:Y:S01]  /*3350*/  FFMA.FTZ R139, R151, -R0, R137 ;  /* 0x80000000978b7223 */ /* 0x008fe20000010089 */
[----:B------:R-:W-:Y:S01]  /*3360*/  IADD3 R151, -R207, R240, RZ ;  /* 0x000000f0cf977210 */ /* 0x000fe20007ffe1ff */
[----:B------:R1:W-:Y:S01]  /*3370*/  I2F R145, R77 ;  /* 0x0000004d00917306 */ /* 0x0003e20000201400 */
[----:B----4-:R-:W-:Y:S01]  /*3380*/  FFMA.FTZ R16, R219, -R0, R16 ;  /* 0x80000000db107223 */ /* 0x010fe20000010010 */
[----:B------:R-:W-:-:S02]  /*3390*/  FSEL R219, R136, -INF , !P4 ;  /* 0xff80000088db7808 */ /* 0x000fc40006000000 */
[----:B------:R-:W-:Y:S02]  /*33a0*/  FSEL R139, R139, -INF , !P4 ;  /* 0xff8000008b8b7808 */ /* 0x000fe40006000000 */
[----:B------:R-:W-:Y:S02]  /*33b0*/  IABS R151, R151 ;  /* 0x0000009700977213 */ /* 0x000fe40000000000 */
[----:B------:R2:W-:Y:S01]  /*33c0*/  I2F R137, R78 ;  /* 0x0000004e00897306 */ /* 0x0005e20000201400 */
[----:B------:R-:W-:Y:S01]  /*33d0*/  IABS R209, R209 ;  /* 0x000000d100d17213 */ /* 0x000fe20000000000 */
[----:B-1----:R-:W-:Y:S01]  /*33e0*/  FFMA.FTZ R77, R143, -R0, R133 ;  /* 0x800000008f4d7223 */ /* 0x002fe20000010085 */
[----:B------:R-:W-:-:S05]  /*33f0*/  IADD3 R133, R182, -R185, RZ ;  /* 0x800000b9b6857210 */ /* 0x000fca0007ffe0ff */
[----:B------:R-:W1:Y:S01]  /*3400*/  MUFU.TANH R140, R140 ;  /* 0x0000008c008c7308 */ /* 0x000e620000002400 */
[----:B------:R-:W-:Y:S01]  /*3410*/  IMAD.IADD R143, R200, 0x1, -R207 ;  /* 0x00000001c88f7824 */ /* 0x000fe200078e0acf */
[----:B------:R-:W-:Y:S01]  /*3420*/  FSEL R77, R77, -INF , !P3 ;  /* 0xff8000004d4d7808 */ /* 0x000fe20005800000 */
[----:B--2---:R-:W-:Y:S01]  /*3430*/  FFMA.FTZ R78, R147, -R0, R138 ;  /* 0x80000000934e7223 */ /* 0x004fe2000001008a */
[----:B------:R-:W-:Y:S01]  /*3440*/  IADD3 R147, -R217, R240, RZ ;  /* 0x000000f0d9937210 */ /* 0x000fe20007ffe1ff */
[----:B------:R-:W-:Y:S01]  /*3450*/  FMUL.FTZ R138, R79, c[0x0][0x2ec] ;  /* 0x0000bb004f8a7a20 */ /* 0x000fe20000410000 */
[----:B------:R-:W-:Y:S01]  /*3460*/  IABS R79, R133 ;  /* 0x00000085004f7213 */ /* 0x000fe20000000000 */
[----:B------:R-:W-:Y:S01]  /*3470*/  IMAD.IADD R133, R182, 0x1, -R220 ;  /* 0x00000001b6857824 */ /* 0x000fe200078e0adc */
[----:B------:R-:W-:Y:S01]  /*3480*/  FSEL R136, R78, -INF , !P4 ;  /* 0xff8000004e887808 */ /* 0x000fe20006000000 */
[----:B------:R-:W-:Y:S01]  /*3490*/  IMAD.IADD R182, R182, 0x1, -R214 ;  /* 0x00000001b6b67824 */ /* 0x000fe200078e0ad6 */
[----:B------:R-:W2:Y:S01]  /*34a0*/  MUFU.TANH R202, R138 ;  /* 0x0000008a00ca7308 */ /* 0x000ea20000002400 */
[----:B------:R-:W-:Y:S01]  /*34b0*/  IMAD.MOV.U32 R212, RZ, RZ, R79 ;  /* 0x000000ffffd47224 */ /* 0x000fe200078e004f */
[----:B------:R-:W-:Y:S01]  /*34c0*/  IABS R79, R133 ;  /* 0x00000085004f7213 */ /* 0x000fe20000000000 */
[--C-:B------:R-:W-:Y:S01]  /*34d0*/  IMAD.IADD R133, R234, 0x1, -R187.reuse ;  /* 0x00000001ea857824 */ /* 0x100fe200078e0abb */
[----:B------:R-:W-:Y:S01]  /*34e0*/  IABS R182, R182 ;  /* 0x000000b600b67213 */ /* 0x000fe20000000000 */
[----:B-1----:R-:W-:Y:S01]  /*34f0*/  FFMA.FTZ R137, R137, -R0, R140 ;  /* 0x8000000089897223 */ /* 0x002fe2000001008c */
[----:B------:R-:W-:Y:S01]  /*3500*/  FSEL R78, R132, -INF , !P3 ;  /* 0xff800000844e7808 */ /* 0x000fe20005800000 */
[----:B------:R-:W-:Y:S01]  /*3510*/  IMAD.IADD R187, R200, 0x1, -R187 ;  /* 0x00000001c8bb7824 */ /* 0x000fe200078e0abb */
[----:B------:R1:W-:Y:S01]  /*3520*/  I2F R218, R79 ;  /* 0x0000004f00da7306 */ /* 0x0003e20000201400 */
[----:B------:R-:W-:-:S02]  /*3530*/  ISETP.GE.AND P4, PT, R213, R6, PT ;  /* 0x00000006d500720c */ /* 0x000fc40003f86270 */
[----:B------:R-:W-:Y:S02]  /*3540*/  FSEL R132, R137, -INF , !P3 ;  /* 0xff80000089847808 */ /* 0x000fe40005800000 */
[----:B------:R-:W-:Y:S02]  /*3550*/  IABS R187, R187 ;  /* 0x000000bb00bb7213 */ /* 0x000fe40000000000 */
[----:B------:R-:W-:Y:S01]  /*3560*/  IABS R147, R147 ;  /* 0x0000009300937213 */ /* 0x000fe20000000000 */
[----:B------:R-:W-:Y:S01]  /*3570*/  I2F R216, R182 ;  /* 0x000000b600d87306 */ /* 0x000fe20000201400 */
[----:B--2---:R-:W-:Y:S01]  /*3580*/  FFMA.FTZ R202, R145, -R0, R202 ;  /* 0x8000000091ca7223 */ /* 0x004fe200000100ca */
[----:B------:R-:W-:Y:S01]  /*3590*/  IADD3 R138, -R197, R240, RZ ;  /* 0x000000f0c58a7210 */ /* 0x000fe20007ffe1ff */
[----:B------:R-:W-:Y:S01]  /*35a0*/  IMAD.IADD R145, R234, 0x1, -R213 ;  /* 0x00000001ea917824 */ /* 0x000fe200078e0ad5 */
[----:B------:R-:W-:Y:S02]  /*35b0*/  IABS R143, R143 ;  /* 0x0000008f008f7213 */ /* 0x000fe40000000000 */
[----:B------:R-:W-:-:S02]  /*35c0*/  FSEL R137, R202, -INF , !P3 ;  /* 0xff800000ca897808 */ /* 0x000fc40005800000 */
[----:B-1----:R-:W-:Y:S01]  /*35d0*/  IABS R79, R133 ;  /* 0x00000085004f7213 */ /* 0x002fe20000000000 */
[----:B------:R-:W-:Y:S01]  /*35e0*/  IMAD.IADD R133, R200, 0x1, -R217 ;  /* 0x00000001c8857824 */ /* 0x000fe200078e0ad9 */
[----:B------:R-:W-:Y:S01]  /*35f0*/  IABS R145, R145 ;  /* 0x0000009100917213 */ /* 0x000fe20000000000 */
[----:B------:R1:W-:Y:S01]  /*3600*/  MUFU.TANH R73, R72 ;  /* 0x0000004800497308 */ /* 0x0003e20000002400 */
[----:B------:R-:W-:Y:S01]  /*3610*/  IABS R138, R138 ;  /* 0x0000008a008a7213 */ /* 0x000fe20000000000 */
[----:B------:R-:W-:Y:S01]  /*3620*/  IMAD.MOV.U32 R199, RZ, RZ, R79 ;  /* 0x000000ffffc77224 */ /* 0x000fe200078e004f */
[----:B------:R-:W-:Y:S01]  /*3630*/  ISETP.GE.AND P3, PT, R211, R6, PT ;  /* 0x00000006d300720c */ /* 0x000fe20003f66270 */
[--C-:B------:R-:W-:Y:S01]  /*3640*/  IMAD.IADD R79, R234, 0x1, -R197.reuse ;  /* 0x00000001ea4f7824 */ /* 0x100fe200078e0ac5 */
[----:B------:R-:W-:Y:S01]  /*3650*/  IABS R133, R133 ;  /* 0x0000008500857213 */ /* 0x000fe20000000000 */
[----:B------:R-:W-:Y:S02]  /*3660*/  IMAD.IADD R197, R200, 0x1, -R197 ;  /* 0x00000001c8c57824 */ /* 0x000fe400078e0ac5 */
[----:B------:R-:W2:Y:S01]  /*3670*/  I2F R166, R166 ;  /* 0x000000a600a67306 */ /* 0x000ea20000201400 */
[----:B------:R-:W-:-:S02]  /*3680*/  IABS R79, R79 ;  /* 0x0000004f004f7213 */ /* 0x000fc40000000000 */
[----:B------:R-:W-:-:S03]  /*3690*/  IABS R197, R197 ;  /* 0x000000c500c57213 */ /* 0x000fc60000000000 */
[----:B------:R-:W-:Y:S02]  /*36a0*/  IMAD.MOV.U32 R140, RZ, RZ, R79 ;  /* 0x000000ffff8c7224 */ /* 0x000fe400078e004f */
[----:B------:R-:W-:Y:S01]  /*36b0*/  IMAD.IADD R79, R234, 0x1, -R201 ;  /* 0x00000001ea4f7824 */ /* 0x000fe200078e0ac9 */
[----:B------:R-:W3:Y:S01]  /*36c0*/  MUFU.TANH R124, R134 ;  /* 0x00000086007c7308 */ /* 0x000ee20000002400 */
[-C--:B-1----:R-:W-:Y:S02]  /*36d0*/  FFMA.FTZ R72, R190, -R0.reuse, R125 ;  /* 0x80000000be487223 */ /* 0x082fe4000001007d */
[----:B------:R-:W-:Y:S01]  /*36e0*/  IMAD.IADD R201, R200, 0x1, -R201 ;  /* 0x00000001c8c97824 */ /* 0x000fe200078e0ac9 */
[----:B------:R-:W-:Y:S01]  /*36f0*/  IABS R79, R79 ;  /* 0x0000004f004f7213 */ /* 0x000fe20000000000 */
[----:B------:R-:W-:Y:S02]  /*3700*/  FMUL.FTZ R190, R68, c[0x0][0x2ec] ;  /* 0x0000bb0044be7a20 */ /* 0x000fe40000410000 */
[----:B--2---:R-:W-:Y:S01]  /*3710*/  FFMA.FTZ R130, R166, -R0, R130 ;  /* 0x80000000a6827223 */ /* 0x004fe20000010082 */
[----:B------:R-:W-:Y:S01]  /*3720*/  IABS R201, R201 ;  /* 0x000000c900c97213 */ /* 0x000fe20000000000 */
[----:B------:R-:W-:Y:S01]  /*3730*/  IMAD.MOV.U32 R182, RZ, RZ, R79 ;  /* 0x000000ffffb67224 */ /* 0x000fe200078e004f */
[----:B------:R1:W-:Y:S01]  /*3740*/  MUFU.TANH R125, R190 ;  /* 0x000000be007d7308 */ /* 0x0003e20000002400 */
[----:B------:R-:W-:-:S02]  /*3750*/  IMAD.IADD R79, R234, 0x1, -R207 ;  /* 0x00000001ea4f7824 */ /* 0x000fc400078e0acf */
[----:B------:R-:W-:Y:S01]  /*3760*/  IMAD.IADD R207, R234, 0x1, -R211 ;  /* 0x00000001eacf7824 */ /* 0x000fe200078e0ad3 */
[----:B------:R-:W-:Y:S01]  /*3770*/  IADD3 R211, -R245, R240, RZ ;  /* 0x000000f0f5d37210 */ /* 0x000fe20007ffe1ff */
[----:B------:R-:W-:Y:S01]  /*3780*/  FMUL.FTZ R166, R64, c[0x0][0x2ec] ;  /* 0x0000bb0040a67a20 */ /* 0x000fe20000410000 */
[----:B------:R-:W-:Y:S01]  /*3790*/  IABS R79, R79 ;  /* 0x0000004f004f7213 */ /* 0x000fe20000000000 */
[----:B------:R-:W-:Y:S01]  /*37a0*/  FMUL.FTZ R68, R69, c[0x0][0x2ec] ;  /* 0x0000bb0045447a20 */ /* 0x000fe20000410000 */
[----:B------:R-:W-:Y:S01]  /*37b0*/  IABS R202, R207 ;  /* 0x000000cf00ca7213 */ /* 0x000fe20000000000 */
[----:B------:R-:W2:Y:S01]  /*37c0*/  I2F R182, R182 ;  /* 0x000000b600b67306 */ /* 0x000ea20000201400 */
[----:B------:R-:W-:Y:S01]  /*37d0*/  FMUL.FTZ R69, R71, c[0x0][0x2ec] ;  /* 0x0000bb0047457a20 */ /* 0x000fe20000410000 */
[----:B------:R-:W-:Y:S01]  /*37e0*/  FSEL R64, R128, -INF , !P2 ;  /* 0xff80000080407808 */ /* 0x000fe20005000000 */
[----:B------:R-:W-:Y:S01]  /*37f0*/  IMAD.MOV.U32 R183, RZ, RZ, R79 ;  /* 0x000000ffffb77224 */ /* 0x000fe200078e004f */
[----:B------:R-:W-:Y:S01]  /*3800*/  IABS R211, R211 ;  /* 0x000000d300d37213 */ /* 0x000fe20000000000 */
[----:B------:R-:W-:-:S02]  /*3810*/  IMAD.IADD R79, R234, 0x1, -R217 ;  /* 0x00000001ea4f7824 */ /* 0x000fc400078e0ad9 */
[----:B------:R-:W-:Y:S01]  /*3820*/  IMAD.MOV.U32 R217, RZ, RZ, R145 ;  /* 0x000000ffffd97224 */ /* 0x000fe200078e0091 */
[----:B------:R-:W4:Y:S01]  /*3830*/  I2F R201, R201 ;  /* 0x000000c900c97306 */ /* 0x000f220000201400 */
[-C--:B---3--:R-:W-:Y:S01]  /*3840*/  FFMA.FTZ R124, R189, -R0.reuse, R124 ;  /* 0x80000000bd7c7223 */ /* 0x088fe2000001007c */
[----:B------:R-:W-:Y:S01]  /*3850*/  IABS R79, R79 ;  /* 0x0000004f004f7213 */ /* 0x000fe20000000000 */
[----:B------:R-:W-:Y:S02]  /*3860*/  FFMA.FTZ R73, R215, -R0, R73 ;  /* 0x80000000d7497223 */ /* 0x000fe40000010049 */
[----:B-1----:R-:W-:Y:S01]  /*3870*/  IMAD.IADD R190, R200, 0x1, -R184 ;  /* 0x00000001c8be7824 */ /* 0x002fe200078e0ab8 */
[----:B------:R-:W-:Y:S01]  /*3880*/  FSEL R71, R124, -INF , !P2 ;  /* 0xff8000007c477808 */ /* 0x000fe20005000000 */
[----:B------:R-:W-:Y:S01]  /*3890*/  IMAD.MOV.U32 R167, RZ, RZ, R79 ;  /* 0x000000ffffa77224 */ /* 0x000fe200078e004f */
[----:B------:R-:W-:Y:S01]  /*38a0*/  IADD3 R79, -R213, R240, RZ ;  /* 0x000000f0d54f7210 */ /* 0x000fe20007ffe1ff */
[----:B------:R-:W-:Y:S01]  /*38b0*/  IMAD.IADD R213, R200, 0x1, -R213 ;  /* 0x00000001c8d57824 */ /* 0x000fe200078e0ad5 */
[----:B------:R-:W1:Y:S01]  /*38c0*/  I2F R199, R199 ;  /* 0x000000c700c77306 */ /* 0x000e620000201400 */
[----:B--2---:R-:W-:Y:S01]  /*38d0*/  FFMA.FTZ R134, R182, -R0, R125 ;  /* 0x80000000b6867223 */ /* 0x004fe2000001007d */
[----:B------:R-:W-:Y:S01]  /*38e0*/  IABS R79, R79 ;  /* 0x0000004f004f7213 */ /* 0x000fe20000000000 */
[----:B------:R-:W-:Y:S01]  /*38f0*/  FMUL.FTZ R125, R126, c[0x0][0x2ec] ;  /* 0x0000bb007e7d7a20 */ /* 0x000fe20000410000 */
[----:B------:R-:W-:Y:S01]  /*3900*/  IABS R145, R213 ;  /* 0x000000d500917213 */ /* 0x000fe20000000000 */
[----:B------:R-:W-:Y:S01]  /*3910*/  IMAD.MOV.U32 R213, RZ, RZ, R202 ;  /* 0x000000ffffd57224 */ /* 0x000fe200078e00ca */
[----:B------:R-:W-:Y:S01]  /*3920*/  IABS R190, R190 ;  /* 0x000000be00be7213 */ /* 0x000fe20000000000 */
[----:B------:R-:W-:Y:S01]  /*3930*/  IMAD.IADD R202, R234, 0x1, -R245 ;  /* 0x00000001eaca7824 */ /* 0x000fe200078e0af5 */
[----:B------:R-:W2:Y:S01]  /*3940*/  I2F R187, R187 ;  /* 0x000000bb00bb7306 */ /* 0x000ea20000201400 */
[----:B----4-:R-:W-:Y:S01]  /*3950*/  FFMA.FTZ R201, R201, -R0, R70 ;  /* 0x80000000c9c97223 */ /* 0x010fe20000010046 */
[----:B------:R-:W-:Y:S01]  /*3960*/  FSEL R134, R134, -INF , !P0 ;  /* 0xff80000086867808 */ /* 0x000fe20004000000 */
[----:B------:R-:W-:Y:S01]  /*3970*/  IMAD.IADD R124, R240, 0x1, -R188 ;  /* 0x00000001f07c7824 */ /* 0x000fe200078e0abc */
[----:B------:R-:W-:Y:S01]  /*3980*/  IABS R202, R202 ;  /* 0x000000ca00ca7213 */ /* 0x000fe20000000000 */
[----:B------:R-:W-:-:S02]  /*3990*/  IMAD.IADD R182, R234, 0x1, -R172 ;  /* 0x00000001eab67824 */ /* 0x000fc400078e0aac */
[----:B------:R-:W-:Y:S01]  /*39a0*/  IMAD.IADD R189, R240, 0x1, -R160 ;  /* 0x00000001f0bd7824 */ /* 0x000fe200078e0aa0 */
[----:B------:R-:W3:Y:S01]  /*39b0*/  I2F R207, R202 ;  /* 0x000000ca00cf7306 */ /* 0x000ee20000201400 */
[----:B-1----:R-:W-:Y:S01]  /*39c0*/  FFMA.FTZ R131, R199, -R0, R131 ;  /* 0x80000000c7837223 */ /* 0x002fe20000010083 */
[----:B------:R-:W-:Y:S01]  /*39d0*/  IABS R124, R124 ;  /* 0x0000007c007c7213 */ /* 0x000fe20000000000 */
[----:B------:R-:W-:Y:S01]  /*39e0*/  IMAD.IADD R199, R234, 0x1, -R164 ;  /* 0x00000001eac77824 */ /* 0x000fe200078e0aa4 */
[----:B------:R-:W-:Y:S02]  /*39f0*/  IABS R182, R182 ;  /* 0x000000b600b67213 */ /* 0x000fe40000000000 */
[----:B------:R-:W-:Y:S02]  /*3a00*/  IABS R189, R189 ;  /* 0x000000bd00bd7213 */ /* 0x000fe40000000000 */
[----:B------:R-:W1:Y:S01]  /*3a10*/  MUFU.TANH R202, R252 ;  /* 0x000000fc00ca7308 */ /* 0x000e620000002400 */
[----:B--2---:R-:W-:Y:S01]  /*3a20*/  FFMA.FTZ R187, R187, -R0, R246 ;  /* 0x80000000bbbb7223 */ /* 0x004fe200000100f6 */
[----:B------:R-:W-:Y:S01]  /*3a30*/  IABS R199, R199 ;  /* 0x000000c700c77213 */ /* 0x000fe20000000000 */
[----:B------:R-:W-:-:S05]  /*3a40*/  IMAD.IADD R246, R200, 0x1, -R186 ;  /* 0x00000001c8f67824 */ /* 0x000fca00078e0aba */
[----:B------:R-:W-:Y:S01]  /*3a50*/  I2F R147, R147 ;  /* 0x0000009300937306 */ /* 0x000fe20000201400 */
[----:B---3--:R-:W-:Y:S01]  /*3a60*/  FFMA.FTZ R61, R207, -R0, R61 ;  /* 0x80000000cf3d7223 */ /* 0x008fe2000001003d */
[----:B------:R-:W-:Y:S01]  /*3a70*/  IABS R246, R246 ;  /* 0x000000f600f67213 */ /* 0x000fe20000000000 */
[----:B------:R-:W-:-:S05]  /*3a80*/  IMAD.IADD R207, R240, 0x1, -R198 ;  /* 0x00000001f0cf7824 */ /* 0x000fca00078e0ac6 */
[----:B------:R-:W2:Y:S01]  /*3a90*/  MUFU.TANH R125, R125 ;  /* 0x0000007d007d7308 */ /* 0x000ea20000002400 */
[----:B-1----:R-:W-:Y:S01]  /*3aa0*/  FFMA.FTZ R74, R205, -R0, R202 ;  /* 0x80000000cd4a7223 */ /* 0x002fe200000100ca */
[----:B------:R-:W-:Y:S01]  /*3ab0*/  IABS R207, R207 ;  /* 0x000000cf00cf7213 */ /* 0x000fe20000000000 */
[----:B------:R-:W-:Y:S02]  /*3ac0*/  FMUL.FTZ R202, R65, c[0x0][0x2ec] ;  /* 0x0000bb0041ca7a20 */ /* 0x000fe40000410000 */
[----:B------:R-:W-:Y:S02]  /*3ad0*/  FMUL.FTZ R65, R122, c[0x0][0x2ec] ;  /* 0x0000bb007a417a20 */ /* 0x000fe40000410000 */
[----:B------:R-:W-:Y:S01]  /*3ae0*/  IMAD.IADD R122, R200, 0x1, -R148 ;  /* 0x00000001c87a7824 */ /* 0x000fe200078e0a94 */
[----:B------:R-:W-:Y:S04]  /*3af0*/  I2F R167, R167 ;  /* 0x000000a700a77306 */ /* 0x000fe80000201400 */
[----:B------:R-:W-:-:S04]  /*3b00*/  IABS R122, R122 ;  /* 0x0000007a007a7213 */ /* 0x000fc80000000000 */
[----:B------:R-:W1:Y:S01]  /*3b10*/  MUFU.TANH R70, R166 ;  /* 0x000000a600467308 */ /* 0x000e620000002400 */
[----:B--2---:R-:W-:Y:S01]  /*3b20*/  FFMA.FTZ R125, R147, -R0, R125 ;  /* 0x80000000937d7223 */ /* 0x004fe2000001007d */
[----:B------:R-:W-:Y:S01]  /*3b30*/  FSEL R147, R130, -INF , !P0 ;  /* 0xff80000082937808 */ /* 0x000fe20004000000 */
[----:B------:R-:W-:-:S03]  /*3b40*/  IMAD.IADD R130, R234, 0x1, -R247 ;  /* 0x00000001ea827824 */ /* 0x000fc600078e0af7 */
[----:B------:R-:W-:Y:S02]  /*3b50*/  FSEL R125, R125, -INF , !P5 ;  /* 0xff8000007d7d7808 */ /* 0x000fe40006800000 */
[----:B------:R-:W-:Y:S01]  /*3b60*/  I2F R138, R138 ;  /* 0x0000008a008a7306 */ /* 0x000fe20000201400 */
[----:B------:R-:W-:-:S07]  /*3b70*/  IABS R130, R130 ;  /* 0x0000008200827213 */ /* 0x000fce0000000000 */
[----:B------:R-:W2:Y:S01]  /*3b80*/  MUFU.TANH R135, R135 ;  /* 0x0000008700877308 */ /* 0x000ea20000002400 */
[----:B-1----:R-:W-:Y:S01]  /*3b90*/  FFMA.FTZ R167, R167, -R0, R70 ;  /* 0x80000000a7a77223 */ /* 0x002fe20000010046 */
[----:B------:R-:W-:Y:S01]  /*3ba0*/  FSEL R70, R17, -INF , !P1 ;  /* 0xff80000011467808 */ /* 0x000fe20004800000 */
[----:B------:R-:W-:-:S05]  /*3bb0*/  IMAD.IADD R17, R200, 0x1, -R188 ;  /* 0x00000001c8117824 */ /* 0x000fca00078e0abc */
[----:B------:R-:W1:Y:S01]  /*3bc0*/  I2F R140, R140 ;  /* 0x0000008c008c7306 */ /* 0x000e620000201400 */
[----:B------:R-:W-:-:S07]  /*3bd0*/  IABS R17, R17 ;  /* 0x0000001100117213 */ /* 0x000fce0000000000 */
[----:B------:R-:W3:Y:S01]  /*3be0*/  I2F R197, R197 ;  /* 0x000000c500c57306 */ /* 0x000ee20000201400 */
[----:B--2---:R-:W-:Y:S01]  /*3bf0*/  FFMA.FTZ R135, R138, -R0, R135 ;  /* 0x800000008a877223 */ /* 0x004fe20000010087 */
[----:B------:R-:W-:Y:S01]  /*3c00*/  FSEL R138, R131, -INF , !P2 ;  /* 0xff800000838a7808 */ /* 0x000fe20005000000 */
[----:B------:R-:W-:Y:S01]  /*3c10*/  FMUL.FTZ R131, R66, c[0x0][0x2ec] ;  /* 0x0000bb0042837a20 */ /* 0x000fe20000410000 */
[----:B------:R-:W-:-:S04]  /*3c20*/  IADD3 R66, -R188, R234, RZ ;  /* 0x000000eabc427210 */ /* 0x000fc80007ffe1ff */
[----:B------:R-:W2:Y:S01]  /*3c30*/  I2F R151, R151 ;  /* 0x0000009700977306 */ /* 0x000ea20000201400 */
[----:B-1----:R-:W-:Y:S01]  /*3c40*/  FFMA.FTZ R140, R140, -R0, R244 ;  /* 0x800000008c8c7223 */ /* 0x002fe200000100f4 */
[----:B------:R-:W-:-:S04]  /*3c50*/  IABS R66, R66 ;  /* 0x0000004200427213 */ /* 0x000fc80000000000 */
[----:B------:R-:W-:Y:S02]  /*3c60*/  FSEL R140, R140, -INF , !P1 ;  /* 0xff8000008c8c7808 */ /* 0x000fe40004800000 */
[----:B------:R-:W1:Y:S01]  /*3c70*/  I2F R209, R209 ;  /* 0x000000d100d17306 */ /* 0x000e620000201400 */
[----:B---3--:R-:W-:Y:S01]  /*3c80*/  FFMA.FTZ R197, R197, -R0, R75 ;  /* 0x80000000c5c57223 */ /* 0x008fe2000001004b */
[----:B------:R-:W-:Y:S02]  /*3c90*/  FSEL R75, R187, -INF , !P2 ;  /* 0xff800000bb4b7808 */ /* 0x000fe40005000000 */
[----:B------:R-:W-:Y:S01]  /*3ca0*/  ISETP.GE.AND P2, PT, R245, R6, PT ;  /* 0x00000006f500720c */ /* 0x000fe20003f46270 */
[----:B------:R-:W-:Y:S01]  /*3cb0*/  IMAD.IADD R245, R200, 0x1, -R245 ;  /* 0x00000001c8f57824 */ /* 0x000fe200078e0af5 */
[----:B------:R-:W-:Y:S02]  /*3cc0*/  IADD3 R187, -R160, R234, RZ ;  /* 0x000000eaa0bb7210 */ /* 0x000fe40007ffe1ff */
[----:B------:R-:W-:Y:S01]  /*3cd0*/  I2F R143, R143 ;  /* 0x0000008f008f7306 */ /* 0x000fe20000201400 */
[----:B--2---:R-:W-:Y:S01]  /*3ce0*/  FFMA.FTZ R166, R151, -R0, R129 ;  /* 0x8000000097a67223 */ /* 0x004fe20000010081 */
[----:B------:R-:W-:Y:S01]  /*3cf0*/  FSEL R151, R135, -INF , !P1 ;  /* 0xff80000087977808 */ /* 0x000fe20004800000 */
[----:B------:R-:W-:Y:S01]  /*3d00*/  IMAD.IADD R129, R240, 0x1, -R184 ;  /* 0x00000001f0817824 */ /* 0x000fe200078e0ab8 */
[----:B------:R-:W-:Y:S01]  /*3d10*/  FSEL R135, R197, -INF , !P1 ;  /* 0xff800000c5877808 */ /* 0x000fe20004800000 */
[----:B------:R-:W-:Y:S01]  /*3d20*/  IMAD.IADD R197, R200, 0x1, -R164 ;  /* 0x00000001c8c57824 */ /* 0x000fe200078e0aa4 */
[----:B------:R-:W-:-:S02]  /*3d30*/  ISETP.GE.AND P1, PT, R188, R6, PT ;  /* 0x00000006bc00720c */ /* 0x000fc40003f26270 */
[----:B------:R-:W2:Y:S01]  /*3d40*/  MUFU.TANH R69, R69 ;  /* 0x0000004500457308 */ /* 0x000ea20000002400 */
[----:B-1----:R-:W-:Y:S01]  /*3d50*/  FFMA.FTZ R62, R209, -R0, R62 ;  /* 0x80000000d13e7223 */ /* 0x002fe2000001003e */
[----:B------:R-:W-:Y:S01]  /*3d60*/  IABS R126, R245 ;  /* 0x000000f5007e7213 */ /* 0x000fe20000000000 */
[----:B------:R-:W-:Y:S01]  /*3d70*/  IMAD.MOV.U32 R245, RZ, RZ, R17 ;  /* 0x000000fffff57224 */ /* 0x000fe200078e0011 */
[----:B------:R-:W-:Y:S02]  /*3d80*/  IABS R129, R129 ;  /* 0x0000008100817213 */ /* 0x000fe40000000000 */
[----:B------:R-:W-:Y:S02]  /*3d90*/  IABS R197, R197 ;  /* 0x000000c500c57213 */ /* 0x000fe40000000000 */
[----:B------:R-:W-:Y:S01]  /*3da0*/  I2F R79, R79 ;  /* 0x0000004f004f7306 */ /* 0x000fe20000201400 */
[----:B------:R-:W-:-:S07]  /*3db0*/  IABS R187, R187 ;  /* 0x000000bb00bb7213 */ /* 0x000fce0000000000 */
[----:B------:R-:W-:Y:S01]  /*3dc0*/  I2F R203, R203 ;  /* 0x000000cb00cb7306 */ /* 0x000fe20000201400 */
[----:B--2---:R-:W-:Y:S01]  /*3dd0*/  FFMA.FTZ R128, R143, -R0, R69 ;  /* 0x800000008f807223 */ /* 0x004fe20000010045 */
[----:B------:R-:W-:Y:S02]  /*3de0*/  FSEL R143, R166, -INF , !P6 ;  /* 0xff800000a68f7808 */ /* 0x000fe40007000000 */
[----:B------:R-:W-:Y:S02]  /*3df0*/  FSEL R69, R16, -INF , !P0 ;  /* 0xff80000010457808 */ /* 0x000fe40004000000 */
[----:B------:R-:W-:Y:S02]  /*3e00*/  IADD3 R16, -R184, R234, RZ ;  /* 0x000000eab8107210 */ /* 0x000fe40007ffe1ff */
[----:B------:R-:W1:Y:S02]  /*3e10*/  MUFU.TANH R127, R127 ;  /* 0x0000007f007f7308 */ /* 0x000e640000002400 */
[----:B------:R-:W-:-:S06]  /*3e20*/  IABS R16, R16 ;  /* 0x0000001000107213 */ /* 0x000fcc0000000000 */
[----:B------:R-:W2:Y:S08]  /*3e30*/  MUFU.TANH R65, R65 ;  /* 0x0000004100417308 */ /* 0x000eb00000002400 */
[----:B------:R-:W3:Y:S01]  /*3e40*/  I2F R145, R145 ;  /* 0x0000009100917306 */ /* 0x000ee20000201400 */
[-C--:B-1----:R-:W-:Y:S02]  /*3e50*/  FFMA.FTZ R127, R79, -R0.reuse, R127 ;  /* 0x800000004f7f7223 */ /* 0x082fe4000001007f */
[----:B--2---:R-:W-:-:S05]  /*3e60*/  FFMA.FTZ R65, R203, -R0, R65 ;  /* 0x80000000cb417223 */ /* 0x004fca0000010041 */
[----:B------:R-:W-:Y:S01]  /*3e70*/  I2F R217, R217 ;  /* 0x000000d900d97306 */ /* 0x000fe20000201400 */
[----:B------:R-:W-:Y:S01]  /*3e80*/  FSEL R203, R62, -INF , !P3 ;  /* 0xff8000003ecb7808 */ /* 0x000fe20005800000 */
[----:B------:R-:W-:Y:S02]  /*3e90*/  FMUL.FTZ R62, R116, c[0x0][0x2ec] ;  /* 0x0000bb00743e7a20 */ /* 0x000fe40000410000 */
[----:B------:R-:W-:Y:S01]  /*3ea0*/  FMUL.FTZ R116, R58, c[0x0][0x2ec] ;  /* 0x0000bb003a747a20 */ /* 0x000fe20000410000 */
[----:B------:R-:W-:Y:S01]  /*3eb0*/  FSEL R209, R65, -INF , !P3 ;  /* 0xff80000041d17808 */ /* 0x000fe20005800000 */
[----:B------:R-:W-:Y:S01]  /*3ec0*/  FMUL.FTZ R65, R118, c[0x0][0x2ec] ;  /* 0x0000bb0076417a20 */ /* 0x000fe20000410000 */
[----:B------:R-:W-:Y:S01]  /*3ed0*/  IADD3 R118, -R156, R200, RZ ;  /* 0x000000c89c767210 */ /* 0x000fe20007ffe1ff */
[----:B------:R-:W1:Y:S01]  /*3ee0*/  MUFU.TANH R166, R202 ;  /* 0x000000ca00a67308 */ /* 0x000e620000002400 */
[----:B---3--:R-:W-:Y:S01]  /*3ef0*/  FFMA.FTZ R145, R145, -R0, R67 ;  /* 0x8000000091917223 */ /* 0x008fe20000010043 */
[----:B------:R-:W-:Y:S01]  /*3f00*/  FSEL R67, R127, -INF , !P4 ;  /* 0xff8000007f437808 */ /* 0x000fe20006000000 */
[----:B------:R-:W-:Y:S01]  /*3f10*/  FMUL.FTZ R127, R63, c[0x0][0x2ec] ;  /* 0x0000bb003f7f7a20 */ /* 0x000fe20000410000 */
[----:B------:R-:W-:Y:S01]  /*3f20*/  IABS R118, R118 ;  /* 0x0000007600767213 */ /* 0x000fe20000000000 */
[----:B------:R-:W-:Y:S01]  /*3f30*/  FMUL.FTZ R63, R56, c[0x0][0x2ec] ;  /* 0x0000bb00383f7a20 */ /* 0x000fe20000410000 */
[----:B------:R-:W-:-:S02]  /*3f40*/  FSEL R145, R145, -INF , !P4 ;  /* 0xff80000091917808 */ /* 0x000fc40006000000 */
[----:B------:R2:W3:Y:S08]  /*3f50*/  I2F R188, R130 ;  /* 0x0000008200bc7306 */ /* 0x0004f00000201400 */
[----:B------:R-:W-:Y:S01]  /*3f60*/  I2F R183, R183 ;  /* 0x000000b700b77306 */ /* 0x000fe20000201400 */
[----:B-1----:R-:W-:Y:S01]  /*3f70*/  FFMA.FTZ R166, R217, -R0, R166 ;  /* 0x80000000d9a67223 */ /* 0x002fe200000100a6 */
[----:B------:R-:W-:-:S04]  /*3f80*/  IADD3 R217, -R194, R234, RZ ;  /* 0x000000eac2d97210 */ /* 0x000fc80007ffe1ff */
[----:B------:R-:W-:Y:S01]  /*3f90*/  IABS R217, R217 ;  /* 0x000000d900d97213 */ /* 0x000fe20000000000 */
[----:B--2---:R-:W-:Y:S01]  /*3fa0*/  FMUL.FTZ R130, R120, c[0x0][0x2ec] ;  /* 0x0000bb0078827a20 */ /* 0x004fe20000410000 */
[----:B------:R-:W1:Y:S01]  /*3fb0*/  MUFU.TANH R68, R68 ;  /* 0x0000004400447308 */ /* 0x000e620000002400 */
[----:B------:R-:W-:Y:S02]  /*3fc0*/  FMUL.FTZ R120, R121, c[0x0][0x2ec] ;  /* 0x0000bb0079787a20 */ /* 0x000fe40000410000 */
[----:B------:R-:W-:Y:S01]  /*3fd0*/  FMUL.FTZ R121, R60, c[0x0][0x2ec] ;  /* 0x0000bb003c797a20 */ /* 0x000fe20000410000 */
[----:B------:R-:W-:Y:S01]  /*3fe0*/  FSEL R60, R72, -INF , !P4 ;  /* 0xff800000483c7808 */ /* 0x000fe20006000000 */
[----:B---3--:R-:W-:Y:S01]  /*3ff0*/  FFMA.FTZ R53, R188, -R0, R53 ;  /* 0x80000000bc357223 */ /* 0x008fe20000010035 */
[----:B------:R-:W-:Y:S02]  /*4000*/  FSEL R72, R166, -INF , !P4 ;  /* 0xff800000a6487808 */ /* 0x000fe40006000000 */
[----:B------:R-:W2:Y:S01]  /*4010*/  MUFU.TANH R62, R62 ;  /* 0x0000003e003e7308 */ /* 0x000ea20000002400 */
[----:B------:R-:W-:-:S02]  /*4020*/  FSEL R166, R61, -INF , !P2 ;  /* 0xff8000003da67808 */ /* 0x000fc40005000000 */
[----:B------:R-:W-:-:S05]  /*4030*/  ISETP.GE.AND P4, PT, R172, R6, PT ;  /* 0x00000006ac00720c */ /* 0x000fca0003f86270 */
[----:B------:R-:W-:Y:S01]  /*4040*/  I2F R245, R245 ;  /* 0x000000f500f57306 */ /* 0x000fe20000201400 */
[----:B-1----:R-:W-:Y:S02]  /*4050*/  FFMA.FTZ R183, R183, -R0, R68 ;  /* 0x80000000b7b77223 */ /* 0x002fe40000010044 */
[----:B------:R-:W-:-:S05]  /*4060*/  IMAD.IADD R68, R240, 0x1, -R186 ;  /* 0x00000001f0447824 */ /* 0x000fca00078e0aba */
[----:B------:R-:W1:Y:S01]  /*4070*/  MUFU.TANH R116, R116 ;  /* 0x0000007400747308 */ /* 0x000e620000002400 */
[----:B--2---:R-:W-:Y:S01]  /*4080*/  FFMA.FTZ R61, R191, -R0, R62 ;  /* 0x80000000bf3d7223 */ /* 0x004fe2000001003e */
[----:B------:R-:W-:Y:S01]  /*4090*/  IABS R17, R68 ;  /* 0x0000004400117213 */ /* 0x000fe20000000000 */
[----:B------:R-:W-:Y:S01]  /*40a0*/  FMUL.FTZ R62, R117, c[0x0][0x2ec] ;  /* 0x0000bb00753e7a20 */ /* 0x000fe20000410000 */
[----:B------:R-:W-:Y:S01]  /*40b0*/  IADD3 R68, -R186, R234, RZ ;  /* 0x000000eaba447210 */ /* 0x000fe20007ffe1ff */
[----:B------:R-:W-:Y:S01]  /*40c0*/  IMAD.IADD R191, R200, 0x1, -R194 ;  /* 0x00000001c8bf7824 */ /* 0x000fe200078e0ac2 */
[----:B------:R-:W-:Y:S01]  /*40d0*/  FSEL R61, R61, -INF , !P1 ;  /* 0xff8000003d3d7808 */ /* 0x000fe20004800000 */
[----:B------:R-:W-:Y:S01]  /*40e0*/  IMAD.MOV.U32 R205, RZ, RZ, R17 ;  /* 0x000000ffffcd7224 */ /* 0x000fe200078e0011 */
[----:B------:R-:W-:Y:S01]  /*40f0*/  I2F R213, R213 ;  /* 0x000000d500d57306 */ /* 0x000fe20000201400 */
[----:B------:R-:W-:Y:S02]  /*4100*/  IABS R17, R68 ;  /* 0x0000004400117213 */ /* 0x000fe40000000000 */
[----:B------:R-:W-:-:S02]  /*4110*/  FSEL R68, R74, -INF , !P6 ;  /* 0xff8000004a447808 */ /* 0x000fc40007000000 */
[----:B------:R-:W-:Y:S01]  /*4120*/  FSEL R74, R183, -INF , !P6 ;  /* 0xff800000b74a7808 */ /* 0x000fe20007000000 */
[----:B------:R-:W-:Y:S01]  /*4130*/  IMAD.IADD R183, R200, 0x1, -R160 ;  /* 0x00000001c8b77824 */ /* 0x000fe200078e0aa0 */
[----:B------:R-:W-:Y:S01]  /*4140*/  IABS R191, R191 ;  /* 0x000000bf00bf7213 */ /* 0x000fe20000000000 */
[----:B------:R-:W2:Y:S01]  /*4150*/  MUFU.TANH R130, R130 ;  /* 0x0000008200827308 */ /* 0x000ea20000002400 */
[----:B-1----:R-:W-:Y:S02]  /*4160*/  FFMA.FTZ R117, R245, -R0, R116 ;  /* 0x80000000f5757223 */ /* 0x002fe40000010074 */
[----:B------:R-:W-:Y:S01]  /*4170*/  IMAD.IADD R116, R240, 0x1, -R152 ;  /* 0x00000001f0747824 */ /* 0x000fe200078e0a98 */
[----:B------:R-:W-:Y:S02]  /*4180*/  IABS R183, R183 ;  /* 0x000000b700b77213 */ /* 0x000fe40000000000 */
[----:B------:R-:W-:Y:S02]  /*4190*/  FSEL R117, R117, -INF , !P1 ;  /* 0xff80000075757808 */ /* 0x000fe40004800000 */
[----:B------:R-:W1:Y:S01]  /*41a0*/  MUFU.TANH R121, R121 ;  /* 0x0000007900797308 */ /* 0x000e620000002400 */
[----:B------:R-:W-:-:S07]  /*41b0*/  IABS R116, R116 ;  /* 0x0000007400747213 */ /* 0x000fce0000000000 */
[----:B------:R-:W-:Y:S01]  /*41c0*/  I2F R215, R124 ;  /* 0x0000007c00d77306 */ /* 0x000fe20000201400 */
[----:B--2---:R-:W-:Y:S02]  /*41d0*/  FFMA.FTZ R130, R195, -R0, R130 ;  /* 0x80000000c3827223 */ /* 0x004fe40000010082 */
[----:B------:R-:W-:-:S03]  /*41e0*/  IMAD.IADD R195, R200, 0x1, -R198 ;  /* 0x00000001c8c37824 */ /* 0x000fc600078e0ac6 */
[----:B------:R-:W-:Y:S02]  /*41f0*/  FSEL R56, R130, -INF , !P3 ;  /* 0xff80000082387808 */ /* 0x000fe40005800000 */
[----:B------:R-:W-:Y:S01]  /*4200*/  I2F R133, R133 ;  /* 0x0000008500857306 */ /* 0x000fe20000201400 */
[----:B-1----:R-:W-:Y:S01]  /*4210*/  FFMA.FTZ R121, R213, -R0, R121 ;  /* 0x80000000d5797223 */ /* 0x002fe20000010079 */
[----:B------:R-:W-:Y:S01]  /*4220*/  IABS R195, R195 ;  /* 0x000000c300c37213 */ /* 0x000fe20000000000 */
[----:B------:R-:W-:-:S03]  /*4230*/  IMAD.IADD R213, R234, 0x1, -R196 ;  /* 0x00000001ead57824 */ /* 0x000fc600078e0ac4 */
[----:B------:R-:W-:Y:S02]  /*4240*/  FSEL R202, R121, -INF , !P3 ;  /* 0xff80000079ca7808 */ /* 0x000fe40005800000 */
[----:B------:R-:W1:Y:S01]  /*4250*/  MUFU.TANH R131, R131 ;  /* 0x0000008300837308 */ /* 0x000e620000002400 */
[----:B------:R-:W-:Y:S02]  /*4260*/  ISETP.GE.AND P3, PT, R164, R6, PT ;  /* 0x00000006a400720c */ /* 0x000fe40003f66270 */
[----:B------:R-:W-:-:S05]  /*4270*/  IABS R213, R213 ;  /* 0x000000d500d57213 */ /* 0x000fca0000000000 */
[----:B------:R2:W-:Y:S08]  /*4280*/  I2F R124, R66 ;  /* 0x00000042007c7306 */ /* 0x0005f00000201400 */
[----:B------:R-:W3:Y:S01]  /*4290*/  MUFU.TANH R63, R63 ;  /* 0x0000003f003f7308 */ /* 0x000ee20000002400 */
[----:B-1----:R-:W-:Y:S01]  /*42a0*/  FFMA.FTZ R131, R133, -R0, R131 ;  /* 0x8000000085837223 */ /* 0x002fe20000010083 */
[----:B------:R-:W-:-:S02]  /*42b0*/  FSEL R133, R201, -INF , !P0 ;  /* 0xff800000c9857808 */ /* 0x000fc40004000000 */
[----:B------:R-:W-:Y:S02]  /*42c0*/  IADD3 R201, -R164, R240, RZ ;  /* 0x000000f0a4c97210 */ /* 0x000fe40007ffe1ff */
[----:B------:R-:W-:Y:S01]  /*42d0*/  FSEL R79, R131, -INF , !P5 ;  /* 0xff800000834f7808 */ /* 0x000fe20006800000 */
[--C-:B------:R-:W-:Y:S01]  /*42e0*/  IMAD.IADD R131, R240, 0x1, -R156.reuse ;  /* 0x00000001f0837824 */ /* 0x100fe200078e0a9c */
[----:B------:R-:W1:Y:S01]  /*42f0*/  MUFU.TANH R65, R65 ;  /* 0x0000004100417308 */ /* 0x000e620000002400 */
[----:B--2---:R-:W-:Y:S01]  /*4300*/  FSEL R66, R73, -INF , !P5 ;  /* 0xff80000049427808 */ /* 0x004fe20006800000 */
[----:B------:R-:W-:Y:S01]  /*4310*/  IMAD.IADD R73, R234, 0x1, -R156 ;  /* 0x00000001ea497824 */ /* 0x000fe200078e0a9c */
[----:B------:R-:W-:Y:S02]  /*4320*/  ISETP.GE.AND P0, PT, R186, R6, PT ;  /* 0x00000006ba00720c */ /* 0x000fe40003f06270 */
[----:B------:R-:W-:Y:S02]  /*4330*/  IADD3 R186, -R247, R200, RZ ;  /* 0x000000c8f7ba7210 */ /* 0x000fe40007ffe1ff */
[----:B------:R-:W-:Y:S01]  /*4340*/  IABS R201, R201 ;  /* 0x000000c900c97213 */ /* 0x000fe20000000000 */
[----:B------:R-:W2:Y:S01]  /*4350*/  MUFU.TANH R120, R120 ;  /* 0x0000007800787308 */ /* 0x000ea20000002400 */
[----:B---3--:R-:W-:Y:S01]  /*4360*/  FFMA.FTZ R63, R124, -R0, R63 ;  /* 0x800000007c3f7223 */ /* 0x008fe2000001003f */
[----:B------:R-:W-:Y:S01]  /*4370*/  IABS R186, R186 ;  /* 0x000000ba00ba7213 */ /* 0x000fe20000000000 */
[----:B------:R-:W-:Y:S01]  /*4380*/  IMAD.IADD R124, R234, 0x1, -R148 ;  /* 0x00000001ea7c7824 */ /* 0x000fe200078e0a94 */
[----:B------:R-:W-:-:S02]  /*4390*/  IABS R73, R73 ;  /* 0x0000004900497213 */ /* 0x000fc40000000000 */
[----:B------:R-:W-:Y:S01]  /*43a0*/  FSEL R164, R63, -INF , !P1 ;  /* 0xff8000003fa47808 */ /* 0x000fe20004800000 */
[----:B------:R-:W-:Y:S01]  /*43b0*/  IMAD.IADD R63, R234, 0x1, -R152 ;  /* 0x00000001ea3f7824 */ /* 0x000fe200078e0a98 */
[----:B------:R3:W-:Y:S01]  /*43c0*/  I2F R252, R17 ;  /* 0x0000001100fc7306 */ /* 0x0007e20000201400 */
[----:B-1----:R-:W-:Y:S01]  /*43d0*/  FFMA.FTZ R65, R215, -R0, R65 ;  /* 0x80000000d7417223 */ /* 0x002fe20000010041 */
[----:B------:R-:W-:Y:S01]  /*43e0*/  IABS R131, R131 ;  /* 0x0000008300837213 */ /* 0x000fe20000000000 */
[----:B------:R-:W-:Y:S01]  /*43f0*/  IMAD.IADD R215, R240, 0x1, -R196 ;  /* 0x00000001f0d77824 */ /* 0x000fe200078e0ac4 */
[----:B------:R-:W-:Y:S02]  /*4400*/  IABS R63, R63 ;  /* 0x0000003f003f7213 */ /* 0x000fe40000000000 */
[----:B------:R-:W-:Y:S01]  /*4410*/  FSEL R245, R65, -INF , !P1 ;  /* 0xff80000041f57808 */ /* 0x000fe20004800000 */
[----:B------:R-:W-:Y:S01]  /*4420*/  IMAD.IADD R65, R200, 0x1, -R204 ;  /* 0x00000001c8417824 */ /* 0x000fe200078e0acc */
[----:B------:R-:W-:Y:S01]  /*4430*/  ISETP.GE.AND P1, PT, R156, R6, PT ;  /* 0x000000069c00720c */ /* 0x000fe20003f26270 */
[----:B--2---:R-:W-:Y:S01]  /*4440*/  FFMA.FTZ R120, R193, -R0, R120 ;  /* 0x80000000c1787223 */ /* 0x004fe20000010078 */
[----:B------:R1:W-:Y:S01]  /*4450*/  I2F R156, R116 ;  /* 0x00000074009c7306 */ /* 0x0003e20000201400 */
[----:B------:R-:W-:-:S02]  /*4460*/  IADD3 R193, -R196, R200, RZ ;  /* 0x000000c8c4c17210 */ /* 0x000fc40007ffe1ff */
[----:B------:R-:W-:Y:S02]  /*4470*/  IABS R65, R65 ;  /* 0x0000004100417213 */ /* 0x000fe40000000000 */
[----:B------:R-:W-:Y:S01]  /*4480*/  FSEL R58, R120, -INF , !P2 ;  /* 0xff800000783a7808 */ /* 0x000fe20005000000 */
[----:B------:R-:W-:Y:S01]  /*4490*/  FMUL.FTZ R120, R57, c[0x0][0x2ec] ;  /* 0x0000bb0039787a20 */ /* 0x000fe20000410000 */
[----:B---3--:R-:W-:Y:S01]  /*44a0*/  FSEL R17, R128, -INF , !P6 ;  /* 0xff80000080117808 */ /* 0x008fe20007000000 */
[----:B------:R-:W-:Y:S01]  /*44b0*/  FMUL.FTZ R57, R114, c[0x0][0x2ec] ;  /* 0x0000bb0072397a20 */ /* 0x000fe20000410000 */
[----:B------:R-:W-:Y:S01]  /*44c0*/  I2F R129, R129 ;  /* 0x0000008100817306 */ /* 0x000fe20000201400 */
[----:B------:R-:W-:Y:S01]  /*44d0*/  ISETP.GE.AND P6, PT, R184, R6, PT ;  /* 0x00000006b800720c */ /* 0x000fe20003fc6270 */
[C---:B------:R-:W-:Y:S01]  /*44e0*/  IMAD.IADD R184, R240.reuse, 0x1, -R172 ;  /* 0x00000001f0b87824 */ /* 0x040fe200078e0aac */
[----:B------:R-:W-:Y:S01]  /*44f0*/  IABS R124, R124 ;  /* 0x0000007c007c7213 */ /* 0x000fe20000000000 */
[----:B------:R-:W-:Y:S01]  /*4500*/  IMAD.IADD R128, R240, 0x1, -R247 ;  /* 0x00000001f0807824 */ /* 0x000fe200078e0af7 */
[----:B------:R-:W-:Y:S01]  /*4510*/  IABS R215, R215 ;  /* 0x000000d700d77213 */ /* 0x000fe20000000000 */
[----:B-1----:R-:W-:-:S02]  /*4520*/  FMUL.FTZ R116, R112, c[0x0][0x2ec] ;  /* 0x0000bb0070747a20 */ /* 0x002fc40000410000 */
[----:B------:R-:W1:Y:S01]  /*4530*/  MUFU.TANH R57, R57 ;  /* 0x0000003900397308 */ /* 0x000e620000002400 */
[----:B------:R-:W-:Y:S01]  /*4540*/  FMUL.FTZ R112, R113, c[0x0][0x2ec] ;  /* 0x0000bb0071707a20 */ /* 0x000fe20000410000 */
[----:B------:R-:W-:Y:S02]  /*4550*/  IABS R184, R184 ;  /* 0x000000b800b87213 */ /* 0x000fe40000000000 */
[----:B------:R-:W-:Y:S02]  /*4560*/  IABS R128, R128 ;  /* 0x0000008000807213 */ /* 0x000fe40000000000 */
[----:B------:R-:W-:Y:S02]  /*4570*/  IABS R193, R193 ;  /* 0x000000c100c17213 */ /* 0x000fe40000000000 */
[----:B------:R-:W2:Y:S08]  /*4580*/  MUFU.TANH R113, R120 ;  /* 0x0000007800717308 */ /* 0x000eb00000002400 */
[----:B------:R-:W3:Y:S01]  /*4590*/  MUFU.TANH R116, R116 ;  /* 0x0000007400747308 */ /* 0x000ee20000002400 */
[----:B-1----:R-:W-:-:S07]  /*45a0*/  FFMA.FTZ R57, R129, -R0, R57 ;  /* 0x8000000081397223 */ /* 0x002fce0000010039 */
[----:B------:R-:W1:Y:S01]  /*45b0*/  I2F R190, R190 ;  /* 0x000000be00be7306 */ /* 0x000e620000201400 */
[----:B--2---:R-:W-:Y:S02]  /*45c0*/  FFMA.FTZ R113, R252, -R0, R113 ;  /* 0x80000000fc717223 */ /* 0x004fe40000010071 */
[----:B------:R-:W-:-:S03]  /*45d0*/  IMAD.IADD R252, R234, 0x1, -R214 ;  /* 0x00000001eafc7824 */ /* 0x000fc600078e0ad6 */
[----:B------:R-:W-:Y:S01]  /*45e0*/  FSEL R114, R113, -INF , !P0 ;  /* 0xff80000071727808 */ /* 0x000fe20004000000 */
[----:B------:R-:W-:Y:S01]  /*45f0*/  FMUL.FTZ R113, R55, c[0x0][0x2ec] ;  /* 0x0000bb0037717a20 */ /* 0x000fe20000410000 */
[----:B------:R2:W-:Y:S01]  /*4600*/  I2F R130, R118 ;  /* 0x0000007600827306 */ /* 0x0005e20000201400 */
[----:B---3--:R-:W-:Y:S01]  /*4610*/  FFMA.FTZ R116, R175, -R0, R116 ;  /* 0x80000000af747223 */ /* 0x008fe20000010074 */
[----:B------:R-:W-:Y:S01]  /*4620*/  IABS R252, R252 ;  /* 0x000000fc00fc7213 */ /* 0x000fe20000000000 */
[----:B------:R-:W-:-:S03]  /*4630*/  FMUL.FTZ R55, R48, c[0x0][0x2ec] ;  /* 0x0000bb0030377a20 */ /* 0x000fc60000410000 */
[----:B------:R-:W-:Y:S01]  /*4640*/  FSEL R48, R116, -INF , !P6 ;  /* 0xff80000074307808 */ /* 0x000fe20007000000 */
[----:B-1----:R-:W-:Y:S01]  /*4650*/  FFMA.FTZ R54, R190, -R0, R54 ;  /* 0x80000000be367223 */ /* 0x002fe20000010036 */
[----:B------:R-:W-:Y:S01]  /*4660*/  FSEL R116, R57, -INF , !P6 ;  /* 0xff80000039747808 */ /* 0x000fe20007000000 */
[----:B------:R-:W-:Y:S01]  /*4670*/  FMUL.FTZ R57, R110, c[0x0][0x2ec] ;  /* 0x0000bb006e397a20 */ /* 0x000fe20000410000 */
[----:B------:R1:W-:Y:S01]  /*4680*/  I2F R244, R16 ;  /* 0x0000001000f47306 */ /* 0x0003e20000201400 */
[----:B------:R-:W-:Y:S01]  /*4690*/  IMAD.IADD R110, R240, 0x1, -R210 ;  /* 0x00000001f06e7824 */ /* 0x000fe200078e0ad2 */
[----:B------:R-:W-:Y:S01]  /*46a0*/  FSEL R129, R54, -INF , !P6 ;  /* 0xff80000036817808 */ /* 0x000fe20007000000 */
[----:B------:R-:W-:Y:S01]  /*46b0*/  FMUL.FTZ R54, R108, c[0x0][0x2ec] ;  /* 0x0000bb006c367a20 */ /* 0x000fe20000410000 */
[----:B------:R-:W-:Y:S01]  /*46c0*/  IADD3 R108, -R162, R234, RZ ;  /* 0x000000eaa26c7210 */ /* 0x000fe20007ffe1ff */
[----:B--2---:R-:W-:Y:S01]  /*46d0*/  FMUL.FTZ R118, R59, c[0x0][0x2ec] ;  /* 0x0000bb003b767a20 */ /* 0x004fe20000410000 */
[----:B------:R-:W-:Y:S01]  /*46e0*/  IABS R110, R110 ;  /* 0x0000006e006e7213 */ /* 0x000fe20000000000 */
[----:B------:R-:W-:Y:S01]  /*46f0*/  FMUL.FTZ R59, R52, c[0x0][0x2ec] ;  /* 0x0000bb00343b7a20 */ /* 0x000fe20000410000 */
[----:B------:R-:W-:Y:S01]  /*4700*/  I2F R184, R184 ;  /* 0x000000b800b87306 */ /* 0x000fe20000201400 */
[----:B------:R-:W-:-:S07]  /*4710*/  IABS R108, R108 ;  /* 0x0000006c006c7213 */ /* 0x000fce0000000000 */
[----:B------:R-:W2:Y:S01]  /*4720*/  MUFU.TANH R59, R59 ;  /* 0x0000003b003b7308 */ /* 0x000ea20000002400 */
[----:B-1----:R-:W-:Y:S01]  /*4730*/  FSEL R16, R167, -INF , !P5 ;  /* 0xff800000a7107808 */ /* 0x002fe20006800000 */
[----:B------:R-:W-:Y:S01]  /*4740*/  IMAD.IADD R167, R200, 0x1, -R172 ;  /* 0x00000001c8a77824 */ /* 0x000fe200078e0aac */
[----:B------:R-:W-:-:S04]  /*4750*/  ISETP.GE.AND P5, PT, R247, R6, PT ;  /* 0x00000006f700720c */ /* 0x000fc80003fa6270 */
[----:B------:R-:W-:Y:S01]  /*4760*/  IABS R167, R167 ;  /* 0x000000a700a77213 */ /* 0x000fe20000000000 */
[----:B------:R-:W1:Y:S08]  /*4770*/  MUFU.TANH R57, R57 ;  /* 0x0000003900397308 */ /* 0x000e700000002400 */
[----:B------:R-:W3:Y:S01]  /*4780*/  I2F R128, R128 ;  /* 0x0000008000807306 */ /* 0x000ee20000201400 */
[----:B--2---:R-:W-:-:S02]  /*4790*/  FFMA.FTZ R59, R244, -R0, R59 ;  /* 0x80000000f43b7223 */ /* 0x004fc4000001003b */
[----:B------:R-:W-:-:S05]  /*47a0*/  IMAD.IADD R244, R240, 0x1, -R214 ;  /* 0x00000001f0f47824 */ /* 0x000fca00078e0ad6 */
[----:B------:R-:W2:Y:S01]  /*47b0*/  MUFU.TANH R54, R54 ;  /* 0x0000003600367308 */ /* 0x000ea20000002400 */
[----:B-1----:R-:W-:Y:S01]  /*47c0*/  FFMA.FTZ R57, R184, -R0, R57 ;  /* 0x80000000b8397223 */ /* 0x002fe20000010039 */
[----:B------:R-:W-:Y:S02]  /*47d0*/  IADD3 R184, -R220, R240, RZ ;  /* 0x000000f0dcb87210 */ /* 0x000fe40007ffe1ff */
[----:B------:R-:W-:Y:S02]  /*47e0*/  IABS R244, R244 ;  /* 0x000000f400f47213 */ /* 0x000fe40000000000 */
[----:B------:R-:W-:Y:S02]  /*47f0*/  IABS R184, R184 ;  /* 0x000000b800b87213 */ /* 0x000fe40000000000 */
[----:B------:R-:W-:Y:S01]  /*4800*/  I2F R182, R182 ;  /* 0x000000b600b67306 */ /* 0x000fe20000201400 */
[----:B---3--:R-:W-:Y:S01]  /*4810*/  FFMA.FTZ R115, R128, -R0, R115 ;  /* 0x8000000080737223 */ /* 0x008fe20000010073 */
[----:B------:R-:W-:-:S06]  /*4820*/  FSEL R128, R53, -INF , !P5 ;  /* 0xff80000035807808 */ /* 0x000fcc0006800000 */
[----:B------:R-:W1:Y:S01]  /*4830*/  MUFU.TANH R55, R55 ;  /* 0x0000003700377308 */ /* 0x000e620000002400 */
[----:B--2---:R-:W-:Y:S01]  /*4840*/  FFMA.FTZ R53, R161, -R0, R54 ;  /* 0x80000000a1357223 */ /* 0x004fe20000010036 */
[----:B------:R-:W-:Y:S01]  /*4850*/  FSEL R161, R57, -INF , !P4 ;  /* 0xff80000039a17808 */ /* 0x000fe20006000000 */
[C---:B------:R-:W-:Y:S02]  /*4860*/  IMAD.IADD R54, R200.reuse, 0x1, -R162 ;  /* 0x00000001c8367824 */ /* 0x040fe400078e0aa2 */
[----:B------:R-:W-:Y:S01]  /*4870*/  IMAD.IADD R57, R200, 0x1, -R210 ;  /* 0x00000001c8397824 */ /* 0x000fe200078e0ad2 */
[----:B------:R-:W-:Y:S02]  /*4880*/  FSEL R53, R53, -INF , !P4 ;  /* 0xff80000035357808 */ /* 0x000fe40006000000 */
[----:B------:R-:W-:Y:S01]  /*4890*/  I2F R186, R186 ;  /* 0x000000ba00ba7306 */ /* 0x000fe20000201400 */
[----:B------:R-:W-:Y:S02]  /*48a0*/  IABS R54, R54 ;  /* 0x0000003600367213 */ /* 0x000fe40000000000 */
[----:B------:R-:W-:-:S03]  /*48b0*/  IABS R57, R57 ;  /* 0x0000003900397213 */ /* 0x000fc60000000000 */
[----:B------:R-:W-:Y:S02]  /*48c0*/  IMAD.MOV.U32 R175, RZ, RZ, R54 ;  /* 0x000000ffffaf7224 */ /* 0x000fe400078e0036 */
[----:B------:R-:W2:Y:S01]  /*48d0*/  MUFU.TANH R113, R113 ;  /* 0x0000007100717308 */ /* 0x000ea20000002400 */
[----:B-1----:R-:W-:-:S05]  /*48e0*/  FFMA.FTZ R55, R182, -R0, R55 ;  /* 0x80000000b6377223 */ /* 0x002fca0000010037 */
[----:B------:R-:W-:Y:S01]  /*48f0*/  FSEL R120, R55, -INF , !P4 ;  /* 0xff80000037787808 */ /* 0x000fe20006000000 */
[----:B------:R-:W-:Y:S01]  /*4900*/  IMAD.IADD R55, R240, 0x1, -R158 ;  /* 0x00000001f0377824 */ /* 0x000fe200078e0a9e */
[----:B------:R-:W-:Y:S04]  /*4910*/  I2F R246, R246 ;  /* 0x000000f600f67306 */ /* 0x000fe80000201400 */
[----:B------:R-:W-:Y:S02]  /*4920*/  IABS R54, R55 ;  /* 0x0000003700367213 */ /* 0x000fe40000000000 */
[----:B------:R-:W-:Y:S02]  /*4930*/  IADD3 R55, -R158, R234, RZ ;  /* 0x000000ea9e377210 */ /* 0x000fe40007ffe1ff */
[----:B------:R1:W3:Y:S01]  /*4940*/  MUFU.TANH R121, R118 ;  /* 0x0000007600797308 */ /* 0x0002e20000002400 */
[----:B--2---:R-:W-:Y:S01]  /*4950*/  FFMA.FTZ R113, R186, -R0, R113 ;  /* 0x80000000ba717223 */ /* 0x004fe20000010071 */
[----:B------:R-:W-:-:S06]  /*4960*/  IABS R55, R55 ;  /* 0x0000003700377213 */ /* 0x000fcc0000000000 */
[----:B------:R-:W2:Y:S08]  /*4970*/  MUFU.TANH R62, R62 ;  /* 0x0000003e003e7308 */ /* 0x000eb00000002400 */
[----:B------:R-:W4:Y:S01]  /*4980*/  I2F R211, R211 ;  /* 0x000000d300d37306 */ /* 0x000f220000201400 */
[----:B-1----:R-:W-:Y:S01]  /*4990*/  FSEL R118, R59, -INF , !P6 ;  /* 0xff8000003b767808 */ /* 0x002fe20007000000 */
[----:B------:R-:W-:Y:S01]  /*49a0*/  FMUL.FTZ R59, R50, c[0x0][0x2ec] ;  /* 0x0000bb00323b7a20 */ /* 0x000fe20000410000 */
[----:B------:R-:W-:Y:S01]  /*49b0*/  ISETP.GE.AND P6, PT, R148, R6, PT ;  /* 0x000000069400720c */ /* 0x000fe20003fc6270 */
[----:B---3--:R-:W-:-:S02]  /*49c0*/  FFMA.FTZ R121, R246, -R0, R121 ;  /* 0x80000000f6797223 */ /* 0x008fc40000010079 */
[----:B------:R-:W-:Y:S01]  /*49d0*/  IMAD.MOV.U32 R246, RZ, RZ, R184 ;  /* 0x000000fffff67224 */ /* 0x000fe200078e00b8 */
[----:B------:R-:W-:Y:S01]  /*49e0*/  IADD3 R184, -R220, R234, RZ ;  /* 0x000000eadcb87210 */ /* 0x000fe20007ffe1ff */
[----:B------:R-:W-:Y:S01]  /*49f0*/  I2F R126, R126 ;  /* 0x0000007e007e7306 */ /* 0x000fe20000201400 */
[----:B--2---:R-:W-:Y:S01]  /*4a00*/  FFMA.FTZ R173, R173, -R0, R62 ;  /* 0x80000000adad7223 */ /* 0x004fe2000001003e */
[----:B------:R-:W-:Y:S01]  /*4a10*/  FSEL R121, R121, -INF , !P0 ;  /* 0xff80000079797808 */ /* 0x000fe20004000000 */
[----:B------:R-:W-:Y:S01]  /*4a20*/  IMAD.IADD R62, R200, 0x1, -R152 ;  /* 0x00000001c83e7824 */ /* 0x000fe200078e0a98 */
[----:B------:R-:W-:Y:S02]  /*4a30*/  IABS R184, R184 ;  /* 0x000000b800b87213 */ /* 0x000fe40000000000 */
[----:B------:R-:W-:Y:S02]  /*4a40*/  FSEL R52, R173, -INF , !P0 ;  /* 0xff800000ad347808 */ /* 0x000fe40004000000 */
[----:B------:R-:W-:Y:S01]  /*4a50*/  I2F R205, R205 ;  /* 0x000000cd00cd7306 */ /* 0x000fe20000201400 */
[----:B----4-:R-:W-:Y:S01]  /*4a60*/  FFMA.FTZ R211, R211, -R0, R123 ;  /* 0x80000000d3d37223 */ /* 0x010fe2000001007b */
[----:B------:R-:W-:Y:S01]  /*4a70*/  IABS R62, R62 ;  /* 0x0000003e003e7213 */ /* 0x000fe20000000000 */
[----:B------:R-:W-:Y:S01]  /*4a80*/  IMAD.MOV.U32 R188, RZ, RZ, R184 ;  /* 0x000000ffffbc7224 */ /* 0x000fe200078e00b8 */
[----:B------:R-:W-:-:S02]  /*4a90*/  IADD3 R184, -R220, R200, RZ ;  /* 0x000000c8dcb87210 */ /* 0x000fc40007ffe1ff */
[----:B------:R-:W-:Y:S02]  /*4aa0*/  FSEL R211, R211, -INF , !P2 ;  /* 0xff800000d3d37808 */ /* 0x000fe40005000000 */
[----:B------:R-:W1:Y:S01]  /*4ab0*/  MUFU.TANH R127, R127 ;  /* 0x0000007f007f7308 */ /* 0x000e620000002400 */
[----:B------:R-:W-:Y:S02]  /*4ac0*/  IADD3 R123, -R204, R240, RZ ;  /* 0x000000f0cc7b7210 */ /* 0x000fe40007ffe1ff */
[----:B------:R-:W-:Y:S01]  /*4ad0*/  FSEL R173, R113, -INF , !P5 ;  /* 0xff80000071ad7808 */ /* 0x000fe20006800000 */
[----:B------:R-:W-:Y:S01]  /*4ae0*/  IMAD.IADD R113, R234, 0x1, -R210 ;  /* 0x00000001ea717824 */ /* 0x000fe200078e0ad2 */
[----:B------:R-:W-:Y:S02]  /*4af0*/  IABS R184, R184 ;  /* 0x000000b800b87213 */ /* 0x000fe40000000000 */
[----:B------:R-:W-:Y:S01]  /*4b00*/  IABS R123, R123 ;  /* 0x0000007b007b7213 */ /* 0x000fe20000000000 */
[----:B------:R-:W2:Y:S01]  /*4b10*/  MUFU.TANH R247, R119 ;  /* 0x0000007700f77308 */ /* 0x000ea20000002400 */
[----:B------:R-:W-:Y:S01]  /*4b20*/  IABS R113, R113 ;  /* 0x0000007100717213 */ /* 0x000fe20000000000 */
[----:B------:R-:W-:-:S06]  /*4b30*/  IMAD.MOV.U32 R190, RZ, RZ, R184 ;  /* 0x000000ffffbe7224 */ /* 0x000fcc00078e00b8 */
[----:B------:R-:W3:Y:S01]  /*4b40*/  MUFU.TANH R112, R112 ;  /* 0x0000007000707308 */ /* 0x000ee20000002400 */
[----:B-1----:R-:W-:Y:S01]  /*4b50*/  FFMA.FTZ R127, R126, -R0, R127 ;  /* 0x800000007e7f7223 */ /* 0x002fe2000001007f */
[----:B------:R-:W-:Y:S02]  /*4b60*/  IADD3 R126, -R148, R240, RZ ;  /* 0x000000f0947e7210 */ /* 0x000fe40007ffe1ff */
[----:B------:R-:W-:Y:S01]  /*4b70*/  FSEL R148, R115, -INF , !P5 ;  /* 0xff80000073947808 */ /* 0x000fe20006800000 */
[----:B------:R-:W-:Y:S01]  /*4b80*/  IMAD.IADD R115, R234, 0x1, -R154 ;  /* 0x00000001ea737824 */ /* 0x000fe200078e0a9a */
[----:B------:R-:W-:Y:S02]  /*4b90*/  FSEL R127, R127, -INF , !P2 ;  /* 0xff8000007f7f7808 */ /* 0x000fe40005000000 */
[----:B------:R-:W-:Y:S01]  /*4ba0*/  I2F R157, R157 ;  /* 0x0000009d009d7306 */ /* 0x000fe20000201400 */
[----:B--2---:R-:W-:Y:S01]  /*4bb0*/  FFMA.FTZ R247, R205, -R0, R247 ;  /* 0x80000000cdf77223 */ /* 0x004fe200000100f7 */
[----:B------:R-:W-:Y:S01]  /*4bc0*/  ISETP.GE.AND P2, PT, R160, R6, PT ;  /* 0x00000006a000720c */ /* 0x000fe20003f46270 */
[C---:B------:R-:W-:Y:S01]  /*4bd0*/  IMAD.IADD R205, R234.reuse, 0x1, -R198 ;  /* 0x00000001eacd7824 */ /* 0x040fe200078e0ac6 */
[----:B------:R-:W-:Y:S01]  /*4be0*/  IABS R126, R126 ;  /* 0x0000007e007e7213 */ /* 0x000fe20000000000 */
[----:B------:R-:W-:Y:S01]  /*4bf0*/  IMAD.IADD R119, R234, 0x1, -R204 ;  /* 0x00000001ea777824 */ /* 0x000fe200078e0acc */
[----:B------:R-:W-:-:S02]  /*4c00*/  FSEL R247, R247, -INF , !P0 ;  /* 0xff800000f7f77808 */ /* 0x000fc40004000000 */
[----:B------:R-:W1:Y:S01]  /*4c10*/  MUFU.TANH R186, R109 ;  /* 0x0000006d00ba7308 */ /* 0x000e620000002400 */
[----:B---3--:R-:W-:Y:S01]  /*4c20*/  FFMA.FTZ R112, R165, -R0, R112 ;  /* 0x80000000a5707223 */ /* 0x008fe20000010070 */
[-C--:B------:R-:W-:Y:S02]  /*4c30*/  ISETP.GE.AND P0, PT, R152, R6.reuse, PT ;  /* 0x000000069800720c */ /* 0x080fe40003f06270 */
[----:B------:R-:W-:Y:S02]  /*4c40*/  IABS R205, R205 ;  /* 0x000000cd00cd7213 */ /* 0x000fe40000000000 */
[----:B------:R-:W-:Y:S01]  /*4c50*/  FSEL R50, R112, -INF , !P5 ;  /* 0xff80000070327808 */ /* 0x000fe20006800000 */
[----:B------:R-:W-:Y:S01]  /*4c60*/  IMAD.IADD R112, R240, 0x1, -R154 ;  /* 0x00000001f0707824 */ /* 0x000fe200078e0a9a */
[----:B------:R-:W-:Y:S01]  /*4c70*/  I2F R167, R167 ;  /* 0x000000a700a77306 */ /* 0x000fe20000201400 */
[----:B------:R-:W-:Y:S02]  /*4c80*/  ISETP.GE.AND P5, PT, R194, R6, PT ;  /* 0x00000006c200720c */ /* 0x000fe40003fa6270 */
[----:B------:R-:W-:-:S02]  /*4c90*/  IABS R119, R119 ;  /* 0x0000007700777213 */ /* 0x000fc40000000000 */
[----:B------:R-:W-:Y:S02]  /*4ca0*/  IABS R112, R112 ;  /* 0x0000007000707213 */ /* 0x000fe40000000000 */
[----:B------:R-:W-:Y:S01]  /*4cb0*/  IABS R115, R115 ;  /* 0x0000007300737213 */ /* 0x000fe20000000000 */
[----:B------:R-:W2:Y:S01]  /*4cc0*/  MUFU.TANH R59, R59 ;  /* 0x0000003b003b7308 */ /* 0x000ea20000002400 */
[----:B-1----:R-:W-:Y:S02]  /*4cd0*/  FFMA.FTZ R186, R157, -R0, R186 ;  /* 0x800000009dba7223 */ /* 0x002fe400000100ba */
[----:B------:R-:W-:-:S05]  /*4ce0*/  IMAD.IADD R109, R200, 0x1, -R158 ;  /* 0x00000001c86d7824 */ /* 0x000fca00078e0a9e */
[----:B------:R1:W-:Y:S01]  /*4cf0*/  I2F R172, R63 ;  /* 0x0000003f00ac7306 */ /* 0x0003e20000201400 */
[----:B------:R-:W-:-:S07]  /*4d00*/  IABS R109, R109 ;  /* 0x0000006d006d7213 */ /* 0x000fce0000000000 */
[----:B------:R3:W4:Y:S01]  /*4d10*/  I2F R160, R62 ;  /* 0x0000003e00a07306 */ /* 0x0007220000201400 */
[----:B--2---:R-:W-:Y:S01]  /*4d20*/  FFMA.FTZ R167, R167, -R0, R59 ;  /* 0x80000000a7a77223 */ /* 0x004fe2000001003b */
[----:B------:R-:W-:-:S04]  /*4d30*/  IADD3 R59, -R154, R200, RZ ;  /* 0x000000c89a3b7210 */ /* 0x000fc80007ffe1ff */
[----:B------:R-:W-:Y:S02]  /*4d40*/  FSEL R167, R167, -INF , !P4 ;  /* 0xff800000a7a77808 */ /* 0x000fe40006000000 */
[----:B------:R2:W-:Y:S01]  /*4d50*/  I2F R165, R108 ;  /* 0x0000006c00a57306 */ /* 0x0005e20000201400 */
[----:B-1----:R-:W-:Y:S01]  /*4d60*/  IMAD.IADD R63, R240, 0x1, -R162 ;  /* 0x00000001f03f7824 */ /* 0x002fe200078e0aa2 */
[----:B------:R-:W-:Y:S02]  /*4d70*/  ISETP.GE.AND P4, PT, R196, R6, PT ;  /* 0x00000006c400720c */ /* 0x000fe40003f86270 */
[----:B------:R-:W-:Y:S02]  /*4d80*/  IABS R59, R59 ;  /* 0x0000003b003b7213 */ /* 0x000fe40000000000 */
[----:B------:R-:W-:Y:S02]  /*4d90*/  IABS R63, R63 ;  /* 0x0000003f003f7213 */ /* 0x000fe40000000000 */
[----:B------:R1:W-:Y:S01]  /*4da0*/  I2F R152, R54 ;  /* 0x0000003600987306 */ /* 0x0003e20000201400 */
[----:B---3--:R-:W-:-:S02]  /*4db0*/  IMAD.IADD R62, R240, 0x1, -R194 ;  /* 0x00000001f03e7824 */ /* 0x008fc400078e0ac2 */
[----:B----4-:R-:W-:-:S03]  /*4dc0*/  FFMA.FTZ R42, R160, -R0, R42 ;  /* 0x80000000a02a7223 */ /* 0x010fc6000001002a */
[----:B------:R-:W-:Y:S02]  /*4dd0*/  IABS R62, R62 ;  /* 0x0000003e003e7213 */ /* 0x000fe40000000000 */
[----:B------:R3:W-:Y:S01]  /*4de0*/  MUFU.TANH R182, R111 ;  /* 0x0000006f00b67308 */ /* 0x0007e20000002400 */
[----:B--2---:R-:W-:-:S04]  /*4df0*/  IADD3 R108, -R208, R240, RZ ;  /* 0x000000f0d06c7210 */ /* 0x004fc80007ffe1ff */
[----:B------:R-:W-:Y:S01]  /*4e00*/  IABS R108, R108 ;  /* 0x0000006c006c7213 */ /* 0x000fe20000000000 */
[--C-:B-1----:R-:W-:Y:S02]  /*4e10*/  IMAD.IADD R54, R240, 0x1, -R185.reuse ;  /* 0x00000001f0367824 */ /* 0x102fe400078e0ab9 */
[----:B------:R1:W-:Y:S01]  /*4e20*/  I2F R157, R55 ;  /* 0x00000037009d7306 */ /* 0x0003e20000201400 */
[----:B------:R-:W-:Y:S02]  /*4e30*/  IMAD.IADD R240, R234, 0x1, -R185 ;  /* 0x00000001eaf07824 */ /* 0x000fe400078e0ab9 */
[----:B------:R-:W-:-:S03]  /*4e40*/  IABS R54, R54 ;  /* 0x0000003600367213 */ /* 0x000fc60000000000 */
[----:B------:R-:W-:Y:S01]  /*4e50*/  IABS R240, R240 ;  /* 0x000000f000f07213 */ /* 0x000fe20000000000 */
[----:B---3--:R-:W-:Y:S01]  /*4e60*/  IMAD.IADD R111, R234, 0x1, -R208 ;  /* 0x00000001ea6f7824 */ /* 0x008fe200078e0ad0 */
[----:B------:R2:W-:Y:S01]  /*4e70*/  I2F R196, R188 ;  /* 0x000000bc00c47306 */ /* 0x0005e20000201400 */
[----:B------:R-:W-:-:S03]  /*4e80*/  IMAD.IADD R234, R200, 0x1, -R185 ;  /* 0x00000001c8ea7824 */ /* 0x000fc600078e0ab9 */
[----:B------:R-:W-:Y:S02]  /*4e90*/  IABS R111, R111 ;  /* 0x0000006f006f7213 */ /* 0x000fe40000000000 */
[----:B------:R-:W-:Y:S01]  /*4ea0*/  IABS R234, R234 ;  /* 0x000000ea00ea7213 */ /* 0x000fe20000000000 */
[C---:B-1----:R-:W-:Y:S01]  /*4eb0*/  IMAD.IADD R55, R200.reuse, 0x1, -R208 ;  /* 0x00000001c8377824 */ /* 0x042fe200078e0ad0 */
[----:B------:R-:W1:Y:S01]  /*4ec0*/  I2F R201, R201 ;  /* 0x000000c900c97306 */ /* 0x000e620000201400 */
[----:B------:R-:W-:-:S03]  /*4ed0*/  IMAD.IADD R200, R200, 0x1, -R214 ;  /* 0x00000001c8c87824 */ /* 0x000fc600078e0ad6 */
[----:B------:R-:W-:Y:S02]  /*4ee0*/  IABS R55, R55 ;  /* 0x0000003700377213 */ /* 0x000fe40000000000 */
[----:B------:R-:W-:Y:S01]  /*4ef0*/  IABS R184, R200 ;  /* 0x000000c800b87213 */ /* 0x000fe20000000000 */
[----:B--2---:R-:W-:Y:S01]  /*4f00*/  FMUL.FTZ R188, R104, c[0x0][0x2ec] ;  /* 0x0000bb0068bc7a20 */ /* 0x004fe20000410000 */
[----:B------:R2:W-:Y:S01]  /*4f10*/  I2F R200, R190 ;  /* 0x000000be00c87306 */ /* 0x0005e20000201400 */
[----:B------:R-:W-:-:S07]  /*4f20*/  FMUL.FTZ R104, R105, c[0x0][0x2ec] ;  /* 0x0000bb0069687a20 */ /* 0x000fce0000410000 */
[----:B------:R-:W3:Y:S01]  /*4f30*/  I2F R194, R184 ;  /* 0x000000b800c27306 */ /* 0x000ee20000201400 */
[----:B-1----:R-:W-:-:S07]  /*4f40*/  FFMA.FTZ R182, R201, -R0, R182 ;  /* 0x80000000c9b67223 */ /* 0x002fce00000100b6 */
[----:B------:R1:W-:Y:S01]  /*4f50*/  MUFU.TANH R184, R107 ;  /* 0x0000006b00b87308 */ /* 0x0003e20000002400 */
[----:B--2---:R-:W-:Y:S02]  /*4f60*/  FMUL.FTZ R190, R45, c[0x0][0x2ec] ;  /* 0x0000bb002dbe7a20 */ /* 0x004fe40000410000 */
[----:B------:R-:W-:Y:S02]  /*4f70*/  FMUL.FTZ R45, R97, c[0x0][0x2ec] ;  /* 0x0000bb00612d7a20 */ /* 0x000fe40000410000 */
[----:B------:R-:W-:Y:S02]  /*4f80*/  FMUL.FTZ R97, R39, c[0x0][0x2ec] ;  /* 0x0000bb0027617a20 */ /* 0x000fe40000410000 */
[----:B------:R-:W-:Y:S01]  /*4f90*/  FMUL.FTZ R39, R91, c[0x0][0x2ec] ;  /* 0x0000bb005b277a20 */ /* 0x000fe20000410000 */
[----:B------:R-:W-:Y:S01]  /*4fa0*/  I2F R199, R199 ;  /* 0x000000c700c77306 */ /* 0x000fe20000201400 */
[----:B---3--:R-:W-:Y:S02]  /*4fb0*/  IMAD.MOV.U32 R105, RZ, RZ, R194 ;  /* 0x000000ffff697224 */ /* 0x008fe400078e00c2 */
[----:B------:R-:W-:-:S02]  /*4fc0*/  FMUL.FTZ R194, R106, c[0x0][0x2ec] ;  /* 0x0000bb006ac27a20 */ /* 0x000fc40000410000 */
[----:B------:R-:W-:Y:S02]  /*4fd0*/  FMUL.FTZ R106, R44, c[0x0][0x2ec] ;  /* 0x0000bb002c6a7a20 */ /* 0x000fe40000410000 */
[----:B------:R-:W-:Y:S01]  /*4fe0*/  FMUL.FTZ R44, R46, c[0x0][0x2ec] ;  /* 0x0000bb002e2c7a20 */ /* 0x000fe20000410000 */
[----:B------:R-:W-:Y:S01]  /*4ff0*/  I2F R73, R73 ;  /* 0x0000004900497306 */ /* 0x000fe20000201400 */
[----:B------:R-:W-:Y:S02]  /*5000*/  FMUL.FTZ R46, R99, c[0x0][0x2ec] ;  /* 0x0000bb00632e7a20 */ /* 0x000fe40000410000 */
[----:B-1----:R-:W-:Y:S02]  /*5010*/  FMUL.FTZ R107, R98, c[0x0][0x2ec] ;  /* 0x0000bb00626b7a20 */ /* 0x002fe40000410000 */
[----:B------:R-:W-:Y:S02]  /*5020*/  FMUL.FTZ R98, R36, c[0x0][0x2ec] ;  /* 0x0000bb0024627a20 */ /* 0x000fe40000410000 */
[----:B------:R-:W-:Y:S01]  /*5030*/  FMUL.FTZ R36, R88, c[0x0][0x2ec] ;  /* 0x0000bb0058247a20 */ /* 0x000fe20000410000 */
[----:B------:R-:W1:Y:S01]  /*5040*/  MUFU.TANH R106, R106 ;  /* 0x0000006a006a7308 */ /* 0x000e620000002400 */
[----:B------:R-:W-:-:S02]  /*5050*/  FMUL.FTZ R91, R82, c[0x0][0x2ec] ;  /* 0x0000bb00525b7a20 */ /* 0x000fc40000410000 */
[----:B------:R-:W-:Y:S02]  /*5060*/  FMUL.FTZ R82, R22, c[0x0][0x2ec] ;  /* 0x0000bb0016527a20 */ /* 0x000fe40000410000 */
[----:B------:R-:W-:Y:S02]  /*5070*/  FMUL.FTZ R22, R40, c[0x0][0x2ec] ;  /* 0x0000bb0028167a20 */ /* 0x000fe40000410000 */
[----:B------:R-:W-:Y:S01]  /*5080*/  FMUL.FTZ R40, R33, c[0x0][0x2ec] ;  /* 0x0000bb0021287a20 */ /* 0x000fe20000410000 */
[----:B------:R2:W-:Y:S01]  /*5090*/  MUFU.TANH R201, R44 ;  /* 0x0000002c00c97308 */ /* 0x0005e20000002400 */
[----:B------:R-:W-:Y:S01]  /*50a0*/  FMUL.FTZ R33, R25, c[0x0][0x2ec] ;  /* 0x0000bb0019217a20 */ /* 0x000fe20000410000 */
[----:B------:R-:W-:-:S04]  /*50b0*/  SHF.R.S32.HI R25, RZ, 0x1f, R232 ;  /* 0x0000001fff197819 */ /* 0x000fc800000114e8 */
[----:B------:R-:W-:Y:S01]  /*50c0*/  LEA.HI R25, R25, R232, RZ, 0x2 ;  /* 0x000000e819197211 */ /* 0x000fe200078f10ff */
[----:B-1----:R-:W-:Y:S01]  /*50d0*/  IMAD.MOV.U32 R99, RZ, RZ, R106 ;  /* 0x000000ffff637224 */ /* 0x002fe200078e006a */
[----:B------:R-:W1:Y:S01]  /*50e0*/  MUFU.TANH R190, R190 ;  /* 0x000000be00be7308 */ /* 0x000e620000002400 */
[----:B------:R-:W-:Y:S01]  /*50f0*/  FMUL.FTZ R106, R38, c[0x0][0x2ec] ;  /* 0x0000bb00266a7a20 */ /* 0x000fe20000410000 */
[----:B------:R-:W-:Y:S01]  /*5100*/  LOP3.LUT R25, R25, 0xfffffffc, RZ, 0xc0, !PT ;  /* 0xfffffffc19197812 */ /* 0x000fe200078ec0ff */
[----:B------:R-:W-:Y:S02]  /*5110*/  IMAD.MOV.U32 R88, RZ, RZ, R99 ;  /* 0x000000ffff587224 */ /* 0x000fe400078e0063 */
[----:B------:R-:W-:Y:S01]  /*5120*/  FMUL.FTZ R38, R90, c[0x0][0x2ec] ;  /* 0x0000bb005a267a20 */ /* 0x000fe20000410000 */
[----:B--2---:R-:W-:Y:S02]  /*5130*/  MOV R44, R196 ;  /* 0x000000c4002c7202 */ /* 0x004fe40000000f00 */
[----:B------:R2:W-:Y:S01]  /*5140*/  MUFU.TANH R99, R21 ;  /* 0x0000001500637308 */ /* 0x0005e20000002400 */
[----:B------:R-:W-:Y:S01]  /*5150*/  IMAD.IADD R232, R232, 0x1, -R25 ;  /* 0x00000001e8e87824 */ /* 0x000fe200078e0a19 */
[----:B------:R-:W-:-:S02]  /*5160*/  MOV R25, R200 ;  /* 0x000000c800197202 */ /* 0x000fc40000000f00 */
[----:B------:R-:W-:Y:S01]  /*5170*/  MOV R90, R44 ;  /* 0x0000002c005a7202 */ /* 0x000fe20000000f00 */
[----:B------:R-:W-:Y:S02]  /*5180*/  FMUL.FTZ R44, R28, c[0x0][0x2ec] ;  /* 0x0000bb001c2c7a20 */ /* 0x000fe40000410000 */
[----:B------:R-:W-:Y:S01]  /*5190*/  FMUL.FTZ R28, R29, c[0x0][0x2ec] ;  /* 0x0000bb001d1c7a20 */ /* 0x000fe20000410000 */
[----:B------:R-:W-:Y:S01]  /*51a0*/  I2F R153, R153 ;  /* 0x0000009900997306 */ /* 0x000fe20000201400 */
[----:B------:R-:W-:Y:S02]  /*51b0*/  FMUL.FTZ R29, R31, c[0x0][0x2ec] ;  /* 0x0000bb001f1d7a20 */ /* 0x000fe40000410000 */
[----:B-1----:R-:W-:Y:S02]  /*51c0*/  FFMA.FTZ R73, R73, -R0, R190 ;  /* 0x8000000049497223 */ /* 0x002fe400000100be */
[----:B--2---:R-:W-:-:S03]  /*51d0*/  IMAD.MOV.U32 R21, RZ, RZ, R88 ;  /* 0x000000ffff157224 */ /* 0x004fc600078e0058 */
[----:B------:R-:W-:Y:S01]  /*51e0*/  MUFU.TANH R188, R188 ;  /* 0x000000bc00bc7308 */ /* 0x000fe20000002400 */
[----:B------:R-:W-:Y:S02]  /*51f0*/  FMUL.FTZ R88, R23, c[0x0][0x2ec] ;  /* 0x0000bb0017587a20 */ /* 0x000fe40000410000 */
[----:B------:R-:W-:-:S05]  /*5200*/  FMUL.FTZ R23, R49, c[0x0][0x2ec] ;  /* 0x0000bb0031177a20 */ /* 0x000fca0000410000 */
[----:B------:R1:W-:Y:S08]  /*5210*/  MUFU.TANH R196, R47 ;  /* 0x0000002f00c47308 */ /* 0x0003f00000002400 */
[----:B------:R-:W2:Y:S01]  /*5220*/  MUFU.TANH R23, R23 ;  /* 0x0000001700177308 */ /* 0x000ea20000002400 */
[----:B-1----:R-:W-:-:S07]  /*5230*/  IMAD.MOV.U32 R47, RZ, RZ, R105 ;  /* 0x000000ffff2f7224 */ /* 0x002fce00078e0069 */
[----:B------:R-:W1:Y:S01]  /*5240*/  I2F R175, R175 ;  /* 0x000000af00af7306 */ /* 0x000e620000201400 */
[----:B------:R-:W-:Y:S02]  /*5250*/  FMUL.FTZ R105, R96, c[0x0][0x2ec] ;  /* 0x0000bb0060697a20 */ /* 0x000fe40000410000 */
[----:B------:R-:W-:Y:S02]  /*5260*/  IMAD.MOV.U32 R31, RZ, RZ, R47 ;  /* 0x000000ffff1f7224 */ /* 0x000fe400078e002f */
[----:B------:R-:W-:Y:S02]  /*5270*/  FMUL.FTZ R47, R80, c[0x0][0x2ec] ;  /* 0x0000bb00502f7a20 */ /* 0x000fe40000410000 */
[----:B------:R-:W-:Y:S01]  /*5280*/  FMUL.FTZ R80, R20, c[0x0][0x2ec] ;  /* 0x0000bb0014507a20 */ /* 0x000fe20000410000 */
[----:B------:R-:W-:Y:S01]  /*5290*/  I2F R197, R197 ;  /* 0x000000c500c57306 */ /* 0x000fe20000201400 */
[----:B------:R-:W-:Y:S02]  /*52a0*/  FMUL.FTZ R20, R51, c[0x0][0x2ec] ;  /* 0x0000bb0033147a20 */ /* 0x000fe40000410000 */
[----:B------:R-:W-:-:S02]  /*52b0*/  IMAD.MOV.U32 R51, RZ, RZ, R31 ;  /* 0x000000ffff337224 */ /* 0x000fc400078e001f */
[-C--:B--2---:R-:W-:Y:S02]  /*52c0*/  FFMA.FTZ R23, R199, -R0.reuse, R23 ;  /* 0x80000000c7177223 */ /* 0x084fe40000010017 */
[----:B------:R-:W-:Y:S01]  /*52d0*/  IMAD.MOV.U32 R199, RZ, RZ, R51 ;  /* 0x000000ffffc77224 */ /* 0x000fe200078e0033 */
[----:B------:R-:W2:Y:S01]  /*52e0*/  MUFU.TANH R20, R20 ;  /* 0x0000001400147308 */ /* 0x000ea20000002400 */
[----:B------:R-:W-:Y:S01]  /*52f0*/  FMUL.FTZ R96, R37, c[0x0][0x2ec] ;  /* 0x0000bb0025607a20 */ /* 0x000fe20000410000 */
[----:B------:R-:W-:Y:S01]  /*5300*/  FSEL R200, R23, -INF , !P3 ;  /* 0xff80000017c87808 */ /* 0x000fe20005800000 */
[----:B------:R-:W-:Y:S02]  /*5310*/  FMUL.FTZ R51, R10, c[0x0][0x2ec] ;  /* 0x0000bb000a337a20 */ /* 0x000fe40000410000 */
[----:B------:R-:W-:Y:S02]  /*5320*/  FMUL.FTZ R37, R89, c[0x0][0x2ec] ;  /* 0x0000bb0059257a20 */ /* 0x000fe40000410000 */
[-C--:B------:R-:W-:Y:S01]  /*5330*/  FFMA.FTZ R10, R153, -R0.reuse, R188 ;  /* 0x80000000990a7223 */ /* 0x080fe200000100bc */
[----:B------:R-:W-:Y:S01]  /*5340*/  MUFU.TANH R89, R81 ;  /* 0x0000005100597308 */ /* 0x000fe20000002400 */
[----:B------:R-:W-:Y:S01]  /*5350*/  FFMA.FTZ R130, R130, -R0, R196 ;  /* 0x8000000082827223 */ /* 0x000fe200000100c4 */
[----:B------:R-:W-:Y:S01]  /*5360*/  FSEL R196, R73, -INF , !P1 ;  /* 0xff80000049c47808 */ /* 0x000fe20004800000 */
[----:B------:R-:W-:Y:S01]  /*5370*/  FMUL.FTZ R73, R93, c[0x0][0x2ec] ;  /* 0x0000bb005d497a20 */ /* 0x000fe20000410000 */
[----:B------:R-:W-:Y:S01]  /*5380*/  FSEL R10, R10, -INF , !P2 ;  /* 0xff8000000a0a7808 */ /* 0x000fe20005000000 */
[----:B------:R-:W-:-:S02]  /*5390*/  FMUL.FTZ R31, R41, c[0x0][0x2ec] ;  /* 0x0000bb00291f7a20 */ /* 0x000fc40000410000 */
[-C--:B-1----:R-:W-:Y:S01]  /*53a0*/  FFMA.FTZ R175, R175, -R0.reuse, R30 ;  /* 0x80000000afaf7223 */ /* 0x082fe2000001001e */
[----:B------:R1:W3:Y:S01]  /*53b0*/  MUFU.TANH R153, R102 ;  /* 0x0000006600997308 */ /* 0x0002e20000002400 */
[----:B--2---:R-:W-:Y:S02]  /*53c0*/  FFMA.FTZ R20, R197, -R0, R20 ;  /* 0x80000000c5147223 */ /* 0x004fe40000010014 */
[----:B------:R-:W-:Y:S02]  /*53d0*/  FMUL.FTZ R30, R11, c[0x0][0x2ec] ;  /* 0x0000bb000b1e7a20 */ /* 0x000fe40000410000 */
[----:B------:R-:W-:Y:S01]  /*53e0*/  IMAD.MOV.U32 R197, RZ, RZ, R201 ;  /* 0x000000ffffc57224 */ /* 0x000fe200078e00c9 */
[----:B------:R-:W-:Y:S01]  /*53f0*/  FSEL R201, R20, -INF , !P3 ;  /* 0xff80000014c97808 */ /* 0x000fe20005800000 */
[----:B------:R-:W-:Y:S01]  /*5400*/  FMUL.FTZ R93, R95, c[0x0][0x2ec] ;  /* 0x0000bb005f5d7a20 */ /* 0x000fe20000410000 */
[----:B------:R2:W-:Y:S01]  /*5410*/  MUFU.TANH R81, R43 ;  /* 0x0000002b00517308 */ /* 0x0005e20000002400 */
[----:B-1----:R-:W-:-:S07]  /*5420*/  MOV R102, R90 ;  /* 0x0000005a00667202 */ /* 0x002fce0000000f00 */
[----:B------:R-:W-:Y:S01]  /*5430*/  I2F R187, R187 ;  /* 0x000000bb00bb7306 */ /* 0x000fe20000201400 */
[----:B------:R-:W-:Y:S02]  /*5440*/  FMUL.FTZ R90, R92, c[0x0][0x2ec] ;  /* 0x0000bb005c5a7a20 */ /* 0x000fe40000410000 */
[----:B------:R-:W-:Y:S02]  /*5450*/  FMUL.FTZ R92, R94, c[0x0][0x2ec] ;  /* 0x0000bb005e5c7a20 */ /* 0x000fe40000410000 */
[----:B---3--:R-:W-:Y:S01]  /*5460*/  FFMA.FTZ R153, R156, -R0, R153 ;  /* 0x800000009c997223 */ /* 0x008fe20000010099 */
[----:B--2---:R-:W-:Y:S02]  /*5470*/  MOV R43, R21 ;  /* 0x00000015002b7202 */ /* 0x004fe40000000f00 */
[----:B------:R-:W-:Y:S01]  /*5480*/  I2F R109, R109 ;  /* 0x0000006d006d7306 */ /* 0x000fe20000201400 */
[----:B------:R-:W-:-:S07]  /*5490*/  FMUL.FTZ R21, R32, c[0x0][0x2ec] ;  /* 0x0000bb0020157a20 */ /* 0x000fce0000410000 */
[----:B------:R-:W1:Y:S08]  /*54a0*/  MUFU.TANH R29, R29 ;  /* 0x0000001d001d7308 */ /* 0x000e700000002400 */
[----:B------:R-:W-:Y:S08]  /*54b0*/  MUFU.TANH R49, R34 ;  /* 0x0000002200317308 */ /* 0x000ff00000002400 */
[----:B------:R2:W-:Y:S01]  /*54c0*/  MUFU.TANH R34, R27 ;  /* 0x0000001b00227308 */ /* 0x0005e20000002400 */
[----:B-1----:R-:W-:-:S07]  /*54d0*/  FFMA.FTZ R109, R109, -R0, R29 ;  /* 0x800000006d6d7223 */ /* 0x002fce000001001d */
[----:B------:R-:W1:Y:S01]  /*54e0*/  I2F R195, R195 ;  /* 0x000000c300c37306 */ /* 0x000e620000201400 */
[----:B--2---:R-:W-:-:S07]  /*54f0*/  FMUL.FTZ R27, R100, c[0x0][0x2ec] ;  /* 0x0000bb00641b7a20 */ /* 0x004fce0000410000 */
[----:B------:R-:W-:Y:S01]  /*5500*/  I2F R189, R189 ;  /* 0x000000bd00bd7306 */ /* 0x000fe20000201400 */
[----:B------:R-:W-:Y:S02]  /*5510*/  IMAD.MOV.U32 R100, RZ, RZ, R199 ;  /* 0x000000ffff647224 */ /* 0x000fe400078e00c7 */
[----:B-1----:R-:W-:-:S05]  /*5520*/  FFMA.FTZ R49, R195, -R0, R49 ;  /* 0x80000000c3317223 */ /* 0x002fca0000010031 */
[----:B------:R-:W1:Y:S08]  /*5530*/  I2F R183, R183 ;  /* 0x000000b700b77306 */ /* 0x000e700000201400 */
[----:B------:R-:W2:Y:S08]  /*5540*/  MUFU.TANH R194, R194 ;  /* 0x000000c200c27308 */ /* 0x000eb00000002400 */
[----:B------:R-:W-:Y:S01]  /*5550*/  I2F R163, R163 ;  /* 0x000000a300a37306 */ /* 0x000fe20000201400 */
[----:B-1----:R-:W-:Y:S01]  /*5560*/  FFMA.FTZ R183, R183, -R0, R197 ;  /* 0x80000000b7b77223 */ /* 0x002fe200000100c5 */
[----:B------:R-:W-:-:S04]  /*5570*/  FSEL R197, R130, -INF , !P1 ;  /* 0xff80000082c57808 */ /* 0x000fc80004800000 */
[----:B------:R-:W-:Y:S02]  /*5580*/  FSEL R199, R183, -INF , !P2 ;  /* 0xff800000b7c77808 */ /* 0x000fe40005000000 */
[----:B------:R-:W-:Y:S01]  /*5590*/  I2F R207, R207 ;  /* 0x000000cf00cf7306 */ /* 0x000fe20000201400 */
[----:B--2---:R-:W-:Y:S01]  /*55a0*/  FFMA.FTZ R23, R189, -R0, R194 ;  /* 0x80000000bd177223 */ /* 0x004fe200000100c2 */
[----:B------:R-:W-:-:S04]  /*55b0*/  FSEL R183, R42, -INF , !P0 ;  /* 0xff8000002ab77808 */ /* 0x000fc80004000000 */
[----:B------:R-:W-:Y:S02]  /*55c0*/  FSEL R23, R23, -INF , !P2 ;  /* 0xff80000017177808 */ /* 0x000fe40005000000 */
[----:B------:R-:W-:Y:S08]  /*55d0*/  I2F R205, R205 ;  /* 0x000000cd00cd7306 */ /* 0x000ff00000201400 */
[----:B------:R-:W1:Y:S08]  /*55e0*/  MUFU.TANH R21, R21 ;  /* 0x0000001500157308 */ /* 0x000e700000002400 */
[----:B------:R-:W2:Y:S08]  /*55f0*/  MUFU.TANH R90, R90 ;  /* 0x0000005a005a7308 */ /* 0x000eb00000002400 */
[----:B------:R-:W3:Y:S01]  /*5600*/  MUFU.TANH R92, R92 ;  /* 0x0000005c005c7308 */ /* 0x000ee20000002400 */
[----:B-1----:R-:W-:-:S07]  /*5610*/  FFMA.FTZ R190, R205, -R0, R21 ;  /* 0x80000000cdbe7223 */ /* 0x002fce0000010015 */
[----:B------:R-:W-:Y:S01]  /*5620*/  I2F R174, R174 ;  /* 0x000000ae00ae7306 */ /* 0x000fe20000201400 */
[----:B--2---:R-:W-:-:S07]  /*5630*/  FFMA.FTZ R14, R163, -R0, R90 ;  /* 0x80000000a30e7223 */ /* 0x004fce000001005a */
[----:B------:R-:W-:Y:S01]  /*5640*/  I2F R159, R159 ;  /* 0x0000009f009f7306 */ /* 0x000fe20000201400 */
[----:B---3--:R-:W-:-:S07]  /*5650*/  FFMA.FTZ R92, R207, -R0, R92 ;  /* 0x80000000cf5c7223 */ /* 0x008fce000001005c */
[----:B------:R-:W-:Y:S08]  /*5660*/  I2F R63, R63 ;  /* 0x0000003f003f7306 */ /* 0x000ff00000201400 */
[----:B------:R-:W1:Y:S08]  /*5670*/  MUFU.TANH R45, R45 ;  /* 0x0000002d002d7308 */ /* 0x000e700000002400 */
[----:B------:R-:W2:Y:S08]  /*5680*/  MUFU.TANH R38, R38 ;  /* 0x0000002600267308 */ /* 0x000eb00000002400 */
[----:B------:R-:W3:Y:S01]  /*5690*/  MUFU.TANH R73, R73 ;  /* 0x0000004900497308 */ /* 0x000ee20000002400 */
[----:B-1----:R-:W-:-:S02]  /*56a0*/  FFMA.FTZ R12, R174, -R0, R45 ;  /* 0x80000000ae0c7223 */ /* 0x002fc4000001002d */
[----:B------:R-:W-:-:S03]  /*56b0*/  FMUL.FTZ R45, R86, c[0x0][0x2ec] ;  /* 0x0000bb00562d7a20 */ /* 0x000fc60000410000 */
[----:B------:R-:W-:Y:S02]  /*56c0*/  FSEL R12, R12, -INF , !P4 ;  /* 0xff8000000c0c7808 */ /* 0x000fe40006000000 */
[----:B------:R-:W-:Y:S01]  /*56d0*/  I2F R65, R65 ;  /* 0x0000004100417306 */ /* 0x000fe20000201400 */
[----:B--2---:R-:W-:Y:S02]  /*56e0*/  FFMA.FTZ R38, R63, -R0, R38 ;  /* 0x800000003f267223 */ /* 0x004fe40000010026 */
[----:B------:R-:W-:-:S05]  /*56f0*/  FMUL.FTZ R63, R169, c[0x0][0x2ec] ;  /* 0x0000bb00a93f7a20 */ /* 0x000fca0000410000 */
[----:B------:R1:W2:Y:S01]  /*5700*/  MUFU.TANH R41, R35 ;  /* 0x0000002300297308 */ /* 0x0002a20000002400 */
[----:B---3--:R-:W-:Y:S02]  /*5710*/  FFMA.FTZ R15, R159, -R0, R73 ;  /* 0x800000009f0f7223 */ /* 0x008fe40000010049 */
[----:B------:R-:W-:-:S05]  /*5720*/  FMUL.FTZ R73, R171, c[0x0][0x2ec] ;  /* 0x0000bb00ab497a20 */ /* 0x000fca0000410000 */
[----:B------:R-:W3:Y:S08]  /*5730*/  MUFU.TANH R27, R27 ;  /* 0x0000001b001b7308 */ /* 0x000ef00000002400 */
[----:B------:R-:W4:Y:S01]  /*5740*/  MUFU.TANH R22, R22 ;  /* 0x0000001600167308 */ /* 0x000f220000002400 */
[----:B-1----:R-:W-:Y:S01]  /*5750*/  FMUL.FTZ R35, R8, c[0x0][0x2ec] ;  /* 0x0000bb0008237a20 */ /* 0x002fe20000410000 */
[----:B------:R-:W-:Y:S01]  /*5760*/  FSEL R8, R186, -INF , !P3 ;  /* 0xff800000ba087808 */ /* 0x000fe20005800000 */
[----:B--2---:R-:W-:-:S05]  /*5770*/  FFMA.FTZ R41, R65, -R0, R41 ;  /* 0x8000000041297223 */ /* 0x004fca0000010029 */
[----:B------:R1:W-:Y:S01]  /*5780*/  MUFU.TANH R32, R24 ;  /* 0x0000001800207308 */ /* 0x0003e20000002400 */
[----:B---3--:R-:W-:-:S07]  /*5790*/  FFMA.FTZ R27, R144, -R0, R27 ;  /* 0x80000000901b7223 */ /* 0x008fce000001001b */
[----:B------:R-:W-:Y:S01]  /*57a0*/  I2F R150, R150 ;  /* 0x0000009600967306 */ /* 0x000fe20000201400 */
[-C--:B----4-:R-:W-:Y:S01]  /*57b0*/  FFMA.FTZ R172, R172, -R0.reuse, R22 ;  /* 0x80000000acac7223 */ /* 0x090fe20000010016 */
[----:B------:R-:W-:Y:S02]  /*57c0*/  FSEL R22, R27, -INF , !P0 ;  /* 0xff8000001b167808 */ /* 0x000fe40004000000 */
[----:B------:R-:W-:Y:S02]  /*57d0*/  FSEL R27, R153, -INF , !P0 ;  /* 0xff800000991b7808 */ /* 0x000fe40004000000 */
[----:B------:R-:W-:Y:S01]  /*57e0*/  FSEL R194, R172, -INF , !P0 ;  /* 0xff800000acc27808 */ /* 0x000fe20004000000 */
[----:B-1----:R-:W-:Y:S01]  /*57f0*/  IMAD.MOV.U32 R24, RZ, RZ, R43 ;  /* 0x000000ffff187224 */ /* 0x002fe200078e002b */
[----:B------:R-:W1:Y:S01]  /*5800*/  MUFU.TANH R37, R37 ;  /* 0x0000002500257308 */ /* 0x000e620000002400 */
[----:B------:R-:W-:Y:S01]  /*5810*/  FMUL.FTZ R43, R9, c[0x0][0x2ec] ;  /* 0x0000bb00092b7a20 */ /* 0x000fe20000410000 */
[----:B------:R-:W-:Y:S01]  /*5820*/  FSEL R9, R182, -INF , !P3 ;  /* 0xff800000b6097808 */ /* 0x000fe20005800000 */
[----:B------:R-:W-:Y:S01]  /*5830*/  FFMA.FTZ R187, R187, -R0, R24 ;  /* 0x80000000bbbb7223 */ /* 0x000fe20000010018 */
[-C--:B------:R-:W-:Y:S01]  /*5840*/  ISETP.GE.AND P3, PT, R198, R6.reuse, PT ;  /* 0x00000006c600720c */ /* 0x080fe20003f66270 */
[----:B------:R-:W-:Y:S01]  /*5850*/  FMUL.FTZ R24, R101, c[0x0][0x2ec] ;  /* 0x0000bb0065187a20 */ /* 0x000fe20000410000 */
[----:B------:R-:W-:Y:S01]  /*5860*/  ISETP.GE.AND P0, PT, R158, R6, PT ;  /* 0x000000069e00720c */ /* 0x000fe20003f06270 */
[----:B------:R-:W-:Y:S01]  /*5870*/  FMUL.FTZ R101, R103, c[0x0][0x2ec] ;  /* 0x0000bb0067657a20 */ /* 0x000fe20000410000 */
[----:B------:R-:W2:Y:S01]  /*5880*/  MUFU.TANH R39, R39 ;  /* 0x0000002700277308 */ /* 0x000ea20000002400 */
[----:B------:R-:W-:-:S02]  /*5890*/  FSEL R198, R187, -INF , !P2 ;  /* 0xff800000bbc67808 */ /* 0x000fc40005000000 */
[----:B------:R-:W-:Y:S01]  /*58a0*/  FSEL R187, R49, -INF , !P3 ;  /* 0xff80000031bb7808 */ /* 0x000fe20005800000 */
[----:B------:R-:W-:Y:S01]  /*58b0*/  FMUL.FTZ R49, R87, c[0x0][0x2ec] ;  /* 0x0000bb0057317a20 */ /* 0x000fe20000410000 */
[----:B------:R-:W-:Y:S01]  /*58c0*/  ISETP.GE.AND P2, PT, R204, R6, PT ;  /* 0x00000006cc00720c */ /* 0x000fe20003f46270 */
[----:B------:R-:W-:Y:S01]  /*58d0*/  IMAD.MOV.U32 R204, RZ, RZ, R25 ;  /* 0x000000ffffcc7224 */ /* 0x000fe200078e0019 */
[----:B------:R-:W-:Y:S01]  /*58e0*/  FSEL R14, R14, -INF , !P3 ;  /* 0xff8000000e0e7808 */ /* 0x000fe20005800000 */
[----:B------:R-:W3:Y:S01]  /*58f0*/  MUFU.TANH R28, R28 ;  /* 0x0000001c001c7308 */ /* 0x000ee20000002400 */
[----:B------:R-:W-:Y:S01]  /*5900*/  FSEL R21, R92, -INF , !P3 ;  /* 0xff8000005c157808 */ /* 0x000fe20005800000 */
[----:B-1----:R-:W-:Y:S01]  /*5910*/  FFMA.FTZ R37, R150, -R0, R37 ;  /* 0x8000000096257223 */ /* 0x002fe20000010025 */
[----:B------:R-:W-:Y:S02]  /*5920*/  FSEL R190, R190, -INF , !P3 ;  /* 0xff800000bebe7808 */ /* 0x000fe40005800000 */
[----:B------:R-:W-:-:S02]  /*5930*/  ISETP.GE.AND P3, PT, R185, R6, PT ;  /* 0x00000006b900720c */ /* 0x000fc40003f66270 */
[----:B------:R-:W-:Y:S01]  /*5940*/  FSEL R185, R41, -INF , !P2 ;  /* 0xff80000029b97808 */ /* 0x000fe20005000000 */
[----:B------:R-:W-:Y:S01]  /*5950*/  I2F R113, R113 ;  /* 0x0000007100717306 */ /* 0x000fe20000201400 */
[-C--:B--2---:R-:W-:Y:S01]  /*5960*/  FFMA.FTZ R39, R152, -R0.reuse, R39 ;  /* 0x8000000098277223 */ /* 0x084fe20000010027 */
[----:B------:R-:W-:Y:S02]  /*5970*/  FSEL R171, R109, -INF , !P0 ;  /* 0xff8000006dab7808 */ /* 0x000fe40004000000 */
[----:B------:R-:W-:Y:S02]  /*5980*/  FSEL R15, R15, -INF , !P2 ;  /* 0xff8000000f0f7808 */ /* 0x000fe40005000000 */
[----:B------:R-:W-:Y:S02]  /*5990*/  FSEL R195, R39, -INF , !P0 ;  /* 0xff80000027c37808 */ /* 0x000fe40004000000 */
[----:B------:R-:W1:Y:S01]  /*59a0*/  MUFU.TANH R33, R33 ;  /* 0x0000002100217308 */ /* 0x000e620000002400 */
[----:B---3--:R-:W-:-:S07]  /*59b0*/  FFMA.FTZ R28, R157, -R0, R28 ;  /* 0x800000009d1c7223 */ /* 0x008fce000001001c */
[----:B------:R-:W2:Y:S08]  /*59c0*/  MUFU.TANH R29, R30 ;  /* 0x0000001e001d7308 */ /* 0x000eb00000002400 */
[----:B------:R-:W-:Y:S01]  /*59d0*/  I2F R149, R149 ;  /* 0x0000009500957306 */ /* 0x000fe20000201400 */
[----:B-1----:R-:W-:-:S07]  /*59e0*/  FFMA.FTZ R33, R113, -R0, R33 ;  /* 0x8000000071217223 */ /* 0x002fce0000010021 */
[----:B------:R-:W1:Y:S01]  /*59f0*/  I2F R131, R131 ;  /* 0x0000008300837306 */ /* 0x000e620000201400 */
[----:B--2---:R-:W-:Y:S01]  /*5a00*/  FFMA.FTZ R113, R100, -R0, R29 ;  /* 0x8000000064717223 */ /* 0x004fe2000001001d */
[----:B------:R-:W-:Y:S02]  /*5a10*/  LOP3.LUT R29, R178, 0x3, RZ, 0xc0, !PT ;  /* 0x00000003b21d7812 */ /* 0x000fe400078ec0ff */
[----:B------:R-:W-:Y:S02]  /*5a20*/  FSEL R30, R37, -INF , !P0 ;  /* 0xff800000251e7808 */ /* 0x000fe40004000000 */
[----:B------:R-:W-:Y:S02]  /*5a30*/  FSEL R178, R28, -INF , !P0 ;  /* 0xff8000001cb27808 */ /* 0x000fe40004000000 */
[----:B------:R-:W2:Y:S01]  /*5a40*/  MUFU.TANH R104, R104 ;  /* 0x0000006800687308 */ /* 0x000ea20000002400 */
[----:B------:R-:W-:-:S07]  /*5a50*/  ISETP.GE.AND P0, PT, R6, 0x81, PT ;  /* 0x000000810600780c */ /* 0x000fce0003f06270 */
[----:B------:R-:W-:Y:S01]  /*5a60*/  I2F R126, R126 ;  /* 0x0000007e007e7306 */ /* 0x000fe20000201400 */
[----:B-1----:R-:W-:-:S05]  /*5a70*/  FFMA.FTZ R25, R131, -R0, R184 ;  /* 0x8000000083197223 */ /* 0x002fca00000100b8 */
[----:B------:R-:W-:Y:S02]  /*5a80*/  FSEL R25, R25, -INF , !P1 ;  /* 0xff80000019197808 */ /* 0x000fe40004800000 */
[----:B------:R-:W-:Y:S01]  /*5a90*/  I2F R124, R124 ;  /* 0x0000007c007c7306 */ /* 0x000fe20000201400 */
[----:B--2---:R-:W-:-:S05]  /*5aa0*/  FFMA.FTZ R20, R149, -R0, R104 ;  /* 0x8000000095147223 */ /* 0x004fca0000010068 */
[----:B------:R-:W-:Y:S02]  /*5ab0*/  FSEL R20, R20, -INF , !P1 ;  /* 0xff80000014147808 */ /* 0x000fe40004800000 */
[----:B------:R-:W1:Y:S01]  /*5ac0*/  I2F R122, R122 ;  /* 0x0000007a007a7306 */ /* 0x000e620000201400 */
[----:B------:R-:W-:-:S04]  /*5ad0*/  ISETP.GE.AND P1, PT, R162, R6, PT ;  /* 0x00000006a200720c */ /* 0x000fc80003f26270 */
[----:B------:R-:W-:Y:S02]  /*5ae0*/  FSEL R205, R38, -INF , !P1 ;  /* 0xff80000026cd7808 */ /* 0x000fe40004800000 */
[----:B------:R-:W-:Y:S01]  /*5af0*/  FSEL R175, R175, -INF , !P1 ;  /* 0xff800000afaf7808 */ /* 0x000fe20004800000 */
[----:B------:R-:W2:Y:S08]  /*5b00*/  MUFU.TANH R31, R31 ;  /* 0x0000001f001f7308 */ /* 0x000eb00000002400 */
[----:B------:R-:W3:Y:S01]  /*5b10*/  MUFU.TANH R24, R24 ;  /* 0x0000001800187308 */ /* 0x000ee20000002400 */
[----:B-1----:R-:W-:-:S05]  /*5b20*/  FFMA.FTZ R81, R122, -R0, R81 ;  /* 0x800000007a517223 */ /* 0x002fca0000010051 */
[----:B------:R-:W-:Y:S02]  /*5b30*/  FSEL R189, R81, -INF , !P6 ;  /* 0xff80000051bd7808 */ /* 0x000fe40007000000 */
[----:B------:R-:W1:Y:S01]  /*5b40*/  MUFU.TANH R101, R101 ;  /* 0x0000006500657308 */ /* 0x000e620000002400 */
[----:B--2---:R-:W-:-:S05]  /*5b50*/  FFMA.FTZ R124, R124, -R0, R31 ;  /* 0x800000007c7c7223 */ /* 0x004fca000001001f */
[----:B------:R-:W-:Y:S02]  /*5b60*/  FSEL R184, R124, -INF , !P6 ;  /* 0xff8000007cb87808 */ /* 0x000fe40007000000 */
[----:B------:R-:W-:Y:S01]  /*5b70*/  I2F R62, R62 ;  /* 0x0000003e003e7306 */ /* 0x000fe20000201400 */
[----:B---3--:R-:W-:-:S05]  /*5b80*/  FFMA.FTZ R24, R141, -R0, R24 ;  /* 0x800000008d187223 */ /* 0x008fca0000010018 */
[----:B------:R-:W-:Y:S02]  /*5b90*/  FSEL R24, R24, -INF , !P6 ;  /* 0xff80000018187808 */ /* 0x000fe40007000000 */
[----:B------:R-:W-:Y:S01]  /*5ba0*/  I2F R217, R217 ;  /* 0x000000d900d97306 */ /* 0x000fe20000201400 */
[----:B-1----:R-:W-:-:S05]  /*5bb0*/  FFMA.FTZ R101, R126, -R0, R101 ;  /* 0x800000007e657223 */ /* 0x002fca0000010065 */
[----:B------:R-:W-:Y:S02]  /*5bc0*/  FSEL R31, R101, -INF , !P6 ;  /* 0xff800000651f7808 */ /* 0x000fe40007000000 */
[----:B------:R-:W-:Y:S01]  /*5bd0*/  I2F R191, R191 ;  /* 0x000000bf00bf7306 */ /* 0x000fe20000201400 */
[----:B------:R-:W-:-:S07]  /*5be0*/  ISETP.GE.AND P6, PT, R154, R6, PT ;  /* 0x000000069a00720c */ /* 0x000fce0003fc6270 */
[----:B------:R-:W-:Y:S08]  /*5bf0*/  I2F R123, R123 ;  /* 0x0000007b007b7306 */ /* 0x000ff00000201400 */
[----:B------:R-:W-:Y:S08]  /*5c00*/  I2F R119, R119 ;  /* 0x0000007700777306 */ /* 0x000ff00000201400 */
[----:B------:R-:W1:Y:S08]  /*5c10*/  MUFU.TANH R105, R105 ;  /* 0x0000006900697308 */ /* 0x000e700000002400 */
[----:B------:R-:W2:Y:S08]  /*5c20*/  MUFU.TANH R107, R107 ;  /* 0x0000006b006b7308 */ /* 0x000eb00000002400 */
[----:B------:R-:W3:Y:S01]  /*5c30*/  MUFU.TANH R98, R98 ;  /* 0x0000006200627308 */ /* 0x000ee20000002400 */
[----:B-1----:R-:W-:-:S05]  /*5c40*/  FFMA.FTZ R42, R192, -R0, R105 ;  /* 0x80000000c02a7223 */ /* 0x002fca0000010069 */
[----:B------:R-:W-:Y:S02]  /*5c50*/  FSEL R42, R42, -INF , !P5 ;  /* 0xff8000002a2a7808 */ /* 0x000fe40006800000 */
[----:B------:R-:W1:Y:S01]  /*5c60*/  MUFU.TANH R106, R106 ;  /* 0x0000006a006a7308 */ /* 0x000e620000002400 */
[----:B--2---:R-:W-:-:S05]  /*5c70*/  FFMA.FTZ R62, R62, -R0, R107 ;  /* 0x800000003e3e7223 */ /* 0x004fca000001006b */
[----:B------:R-:W-:Y:S02]  /*5c80*/  FSEL R81, R62, -INF , !P5 ;  /* 0xff8000003e517808 */ /* 0x000fe40006800000 */
[----:B------:R-:W2:Y:S01]  /*5c90*/  MUFU.TANH R40, R40 ;  /* 0x0000002800287308 */ /* 0x000ea20000002400 */
[----:B---3--:R-:W-:Y:S01]  /*5ca0*/  FFMA.FTZ R98, R217, -R0, R98 ;  /* 0x80000000d9627223 */ /* 0x008fe20000010062 */
[----:B------:R-:W-:-:S04]  /*5cb0*/  IADD3 R217, R221, 0x800, RZ ;  /* 0x00000800ddd97810 */ /* 0x000fc80007ffe0ff */
[----:B------:R-:W-:Y:S02]  /*5cc0*/  FSEL R186, R98, -INF , !P5 ;  /* 0xff80000062ba7808 */ /* 0x000fe40006800000 */
[----:B------:R-:W3:Y:S01]  /*5cd0*/  MUFU.TANH R93, R93 ;  /* 0x0000005d005d7308 */ /* 0x000ee20000002400 */
[----:B-1----:R-:W-:-:S05]  /*5ce0*/  FFMA.FTZ R191, R191, -R0, R106 ;  /* 0x80000000bfbf7223 */ /* 0x002fca000001006a */
[----:B------:R-:W-:Y:S02]  /*5cf0*/  FSEL R191, R191, -INF , !P5 ;  /* 0xff800000bfbf7808 */ /* 0x000fe40006800000 */
[----:B------:R-:W-:Y:S01]  /*5d00*/  I2F R155, R155 ;  /* 0x0000009b009b7306 */ /* 0x000fe20000201400 */
[----:B--2---:R-:W-:Y:S01]  /*5d10*/  FFMA.FTZ R40, R119, -R0, R40 ;  /* 0x8000000077287223 */ /* 0x004fe20000010028 */
[----:B------:R-:W-:-:S04]  /*5d20*/  ISETP.GE.AND P5, PT, R210, R6, PT ;  /* 0x00000006d200720c */ /* 0x000fc80003fa6270 */
[----:B------:R-:W-:Y:S02]  /*5d30*/  FSEL R188, R40, -INF , !P2 ;  /* 0xff80000028bc7808 */ /* 0x000fe40005000000 */
[----:B------:R-:W-:Y:S01]  /*5d40*/  I2F R215, R215 ;  /* 0x000000d700d77306 */ /* 0x000fe20000201400 */
[----:B---3--:R-:W-:Y:S01]  /*5d50*/  FFMA.FTZ R93, R123, -R0, R93 ;  /* 0x800000007b5d7223 */ /* 0x008fe2000001005d */
[----:B------:R-:W-:-:S04]  /*5d60*/  FSEL R172, R33, -INF , !P5 ;  /* 0xff80000021ac7808 */ /* 0x000fc80006800000 */
[----:B------:R-:W-:Y:S02]  /*5d70*/  FSEL R207, R93, -INF , !P2 ;  /* 0xff8000005dcf7808 */ /* 0x000fe40005000000 */
[----:B------:R-:W-:Y:S01]  /*5d80*/  I2F R213, R213 ;  /* 0x000000d500d57306 */ /* 0x000fe20000201400 */
[----:B------:R-:W-:Y:S01]  /*5d90*/  ISETP.GE.AND P2, PT, R220, R6, PT ;  /* 0x00000006dc00720c */ /* 0x000fe20003f46270 */
[----:B------:R-:W-:-:S04]  /*5da0*/  IMAD R220, R181, 0x20, R180 ;  /* 0x00000020b5dc7824 */ /* 0x000fc800078e02b4 */
[----:B------:R-:W-:Y:S02]  /*5db0*/  IMAD.IADD R220, R179, 0x1, R220 ;  /* 0x00000001b3dc7824 */ /* 0x000fe400078e02dc */
[----:B------:R-:W-:Y:S08]  /*5dc0*/  I2F R193, R193 ;  /* 0x000000c100c17306 */ /* 0x000ff00000201400 */
[----:B------:R-:W1:Y:S08]  /*5dd0*/  MUFU.TANH R46, R46 ;  /* 0x0000002e002e7308 */ /* 0x000e700000002400 */
[----:B------:R-:W2:Y:S08]  /*5de0*/  MUFU.TANH R96, R96 ;  /* 0x0000006000607308 */ /* 0x000eb00000002400 */
[----:B------:R-:W3:Y:S01]  /*5df0*/  MUFU.TANH R97, R97 ;  /* 0x0000006100617308 */ /* 0x000ee20000002400 */
[----:B-1----:R-:W-:Y:S01]  /*5e00*/  FFMA.FTZ R13, R215, -R0, R46 ;  /* 0x80000000d70d7223 */ /* 0x002fe2000001002e */
[----:B------:R-:W-:-:S04]  /*5e10*/  IADD3 R215, R221, 0x1000, RZ ;  /* 0x00001000ddd77810 */ /* 0x000fc80007ffe0ff */
[----:B------:R-:W-:Y:S02]  /*5e20*/  FSEL R13, R13, -INF , !P4 ;  /* 0xff8000000d0d7808 */ /* 0x000fe40006000000 */
[----:B------:R-:W1:Y:S01]  /*5e30*/  MUFU.TANH R36, R36 ;  /* 0x0000002400247308 */ /* 0x000e620000002400 */
[----:B--2---:R-:W-:Y:S01]  /*5e40*/  FFMA.FTZ R96, R213, -R0, R96 ;  /* 0x80000000d5607223 */ /* 0x004fe20000010060 */
[----:B------:R-:W-:-:S04]  /*5e50*/  IADD3 R213, R221, 0x1800, RZ ;  /* 0x00001800ddd57810 */ /* 0x000fc80007ffe0ff */
[----:B------:R-:W-:Y:S02]  /*5e60*/  FSEL R192, R96, -INF , !P4 ;  /* 0xff80000060c07808 */ /* 0x000fe40006000000 */
[----:B------:R-:W2:Y:S01]  /*5e70*/  MUFU.TANH R44, R44 ;  /* 0x0000002c002c7308 */ /* 0x000ea20000002400 */
[----:B---3--:R-:W-:-:S05]  /*5e80*/  FFMA.FTZ R193, R193, -R0, R97 ;  /* 0x80000000c1c17223 */ /* 0x008fca0000010061 */
[----:B------:R-:W-:Y:S02]  /*5e90*/  FSEL R193, R193, -INF , !P4 ;  /* 0xff800000c1c17808 */ /* 0x000fe40006000000 */
[----:B------:R-:W3:Y:S01]  /*5ea0*/  I2F R59, R59 ;  /* 0x0000003b003b7306 */ /* 0x000ee20000201400 */
[----:B-1----:R-:W-:Y:S01]  /*5eb0*/  FFMA.FTZ R18, R155, -R0, R36 ;  /* 0x800000009b127223 */ /* 0x002fe20000010024 */
[----:B------:R-:W-:-:S04]  /*5ec0*/  ISETP.GE.AND P4, PT, R208, R6, PT ;  /* 0x00000006d000720c */ /* 0x000fc80003f86270 */
[----:B------:R-:W-:Y:S02]  /*5ed0*/  FSEL R18, R18, -INF , !P1 ;  /* 0xff80000012127808 */ /* 0x000fe40004800000 */
[----:B------:R-:W-:Y:S01]  /*5ee0*/  I2F R108, R108 ;  /* 0x0000006c006c7306 */ /* 0x000fe20000201400 */
[----:B--2---:R-:W-:-:S05]  /*5ef0*/  FFMA.FTZ R44, R165, -R0, R44 ;  /* 0x80000000a52c7223 */ /* 0x004fca000001002c */
[----:B------:R-:W-:Y:S02]  /*5f00*/  FSEL R182, R44, -INF , !P1 ;  /* 0xff8000002cb67808 */ /* 0x000fe40004800000 */
[----:B------:R-:W1:Y:S01]  /*5f10*/  MUFU.TANH R91, R91 ;  /* 0x0000005b005b7308 */ /* 0x000e620000002400 */
[----:B---3--:R-:W-:Y:S01]  /*5f20*/  FFMA.FTZ R26, R59, -R0, R26 ;  /* 0x800000003b1a7223 */ /* 0x008fe2000001001a */
[----:B------:R-:W-:Y:S02]  /*5f30*/  ISETP.GE.AND P1, PT, R214, R6, PT ;  /* 0x00000006d600720c */ /* 0x000fe40003f26270 */
[----:B------:R-:W-:Y:S02]  /*5f40*/  IADD3 R214, R221, 0x1400, RZ ;  /* 0x00001400ddd67810 */ /* 0x000fe40007ffe0ff */
[----:B------:R-:W-:Y:S02]  /*5f50*/  FSEL R169, R26, -INF , !P6 ;  /* 0xff8000001aa97808 */ /* 0x000fe40007000000 */
[----:B------:R-:W2:Y:S01]  /*5f60*/  MUFU.TANH R19, R19 ;  /* 0x0000001300137308 */ /* 0x000ea20000002400 */
[----:B------:R-:W-:-:S07]  /*5f70*/  FSEL R113, R113, -INF , !P1 ;  /* 0xff80000071717808 */ /* 0x000fce0004800000 */
[----:B------:R-:W-:Y:S01]  /*5f80*/  I2F R146, R146 ;  /* 0x0000009200927306 */ /* 0x000fe20000201400 */
[----:B-1----:R-:W-:-:S07]  /*5f90*/  FFMA.FTZ R91, R108, -R0, R91 ;  /* 0x800000006c5b7223 */ /* 0x002fce000001005b */
[----:B------:R-:W-:Y:S01]  /*5fa0*/  I2F R142, R142 ;  /* 0x0000008e008e7306 */ /* 0x000fe20000201400 */
[----:B--2---:R-:W-:-:S05]  /*5fb0*/  FFMA.FTZ R19, R206, -R0, R19 ;  /* 0x80000000ce137223 */ /* 0x004fca0000010013 */
[----:B------:R-:W-:Y:S02]  /*5fc0*/  FSEL R26, R19, -INF , !P5 ;  /* 0xff800000131a7808 */ /* 0x000fe40006800000 */
[----:B------:R-:W1:Y:S08]  /*5fd0*/  I2F R212, R212 ;  /* 0x000000d400d47306 */ /* 0x000e700000201400 */
[----:B------:R-:W-:Y:S08]  /*5fe0*/  I2F R112, R112 ;  /* 0x0000007000707306 */ /* 0x000ff00000201400 */
[----:B------:R-:W2:Y:S01]  /*5ff0*/  I2F R115, R115 ;  /* 0x0000007300737306 */ /* 0x000ea20000201400 */
[----:B-1----:R-:W-:Y:S01]  /*6000*/  FFMA.FTZ R89, R212, -R0, R89 ;  /* 0x80000000d4597223 */ /* 0x002fe20000010059 */
[----:B------:R-:W-:-:S04]  /*6010*/  IADD3 R212, R221, 0x1c00, RZ ;  /* 0x00001c00ddd47810 */ /* 0x000fc80007ffe0ff */
[----:B------:R-:W-:Y:S02]  /*6020*/  FSEL R19, R89, -INF , !P3 ;  /* 0xff80000059137808 */ /* 0x000fe40005800000 */
[----:B------:R-:W-:Y:S08]  /*6030*/  I2F R110, R110 ;  /* 0x0000006e006e7306 */ /* 0x000ff00000201400 */
[----:B------:R-:W1:Y:S01]  /*6040*/  I2F R57, R57 ;  /* 0x0000003900397306 */ /* 0x000e620000201400 */
[----:B--2---:R-:W-:-:S05]  /*6050*/  FFMA.FTZ R32, R115, -R0, R32 ;  /* 0x8000000073207223 */ /* 0x004fca0000010020 */
[----:B------:R-:W-:Y:S02]  /*6060*/  FSEL R174, R32, -INF , !P6 ;  /* 0xff80000020ae7808 */ /* 0x000fe40007000000 */
[----:B------:R-:W-:Y:S08]  /*6070*/  I2F R111, R111 ;  /* 0x0000006f006f7306 */ /* 0x000ff00000201400 */
[----:B------:R-:W-:Y:S01]  /*6080*/  I2F R55, R55 ;  /* 0x0000003700377306 */ /* 0x000fe20000201400 */
[----:B-1----:R-:W-:-:S05]  /*6090*/  FFMA.FTZ R34, R57, -R0, R34 ;  /* 0x8000000039227223 */ /* 0x002fca0000010022 */
[----:B------:R-:W-:Y:S02]  /*60a0*/  FSEL R165, R34, -INF , !P5 ;  /* 0xff80000022a57808 */ /* 0x000fe40006800000 */
[----:B------:R-:W-:Y:S08]  /*60b0*/  I2F R54, R54 ;  /* 0x0000003600367306 */ /* 0x000ff00000201400 */
[----:B------:R-:W-:Y:S08]  /*60c0*/  I2F R246, R246 ;  /* 0x000000f600f67306 */ /* 0x000ff00000201400 */
[----:B------:R-:W-:Y:S08]  /*60d0*/  I2F R244, R244 ;  /* 0x000000f400f47306 */ /* 0x000ff00000201400 */
[----:B------:R-:W1:Y:S08]  /*60e0*/  I2F R240, R240 ;  /* 0x000000f000f07306 */ /* 0x000e700000201400 */
[----:B------:R-:W-:Y:S08]  /*60f0*/  I2F R252, R252 ;  /* 0x000000fc00fc7306 */ /* 0x000ff00000201400 */
[----:B------:R-:W-:Y:S01]  /*6100*/  I2F R234, R234 ;  /* 0x000000ea00ea7306 */ /* 0x000fe20000201400 */
[----:B-1----:R-:W-:-:S05]  /*6110*/  FFMA.FTZ R99, R240, -R0, R99 ;  /* 0x80000000f0637223 */ /* 0x002fca0000010063 */
[----:B------:R-:W-:Y:S02]  /*6120*/  FSEL R126, R99, -INF , !P3 ;  /* 0xff800000637e7808 */ /* 0x000fe40005800000 */
[----:B------:R-:W1:Y:S08]  /*6130*/  MUFU.TANH R47, R47 ;  /* 0x0000002f002f7308 */ /* 0x000e700000002400 */
[----:B------:R-:W2:Y:S08]  /*6140*/  MUFU.TANH R83, R83 ;  /* 0x0000005300537308 */ /* 0x000eb00000002400 */
[----:B------:R-:W3:Y:S01]  /*6150*/  MUFU.TANH R80, R80 ;  /* 0x0000005000507308 */ /* 0x000ee20000002400 */
[----:B-1----:R-:W-:-:S05]  /*6160*/  FFMA.FTZ R47, R142, -R0, R47 ;  /* 0x800000008e2f7223 */ /* 0x002fca000001002f */
[----:B------:R-:W-:Y:S02]  /*6170*/  FSEL R47, R47, -INF , !P4 ;  /* 0xff8000002f2f7808 */ /* 0x000fe40006000000 */
[----:B------:R-:W1:Y:S01]  /*6180*/  MUFU.TANH R82, R82 ;  /* 0x0000005200527308 */ /* 0x000e620000002400 */
[----:B--2---:R-:W-:-:S07]  /*6190*/  FFMA.FTZ R54, R54, -R0, R83 ;  /* 0x8000000036367223 */ /* 0x004fce0000010053 */
[----:B------:R-:W2:Y:S01]  /*61a0*/  MUFU.TANH R88, R88 ;  /* 0x0000005800587308 */ /* 0x000ea20000002400 */
[----:B---3--:R-:W-:Y:S01]  /*61b0*/  FFMA.FTZ R80, R111, -R0, R80 ;  /* 0x800000006f507223 */ /* 0x008fe20000010050 */
[----:B------:R-:W-:-:S04]  /*61c0*/  FSEL R111, R91, -INF , !P4 ;  /* 0xff8000005b6f7808 */ /* 0x000fc80006000000 */
[----:B------:R-:W-:Y:S02]  /*61d0*/  FSEL R130, R80, -INF , !P4 ;  /* 0xff80000050827808 */ /* 0x000fe40006000000 */
[----:B------:R-:W3:Y:S01]  /*61e0*/  MUFU.TANH R35, R35 ;  /* 0x0000002300237308 */ /* 0x000ee20000002400 */
[----:B-1----:R-:W-:-:S05]  /*61f0*/  FFMA.FTZ R55, R55, -R0, R82 ;  /* 0x8000000037377223 */ /* 0x002fca0000010052 */
[----:B------:R-:W-:Y:S02]  /*6200*/  FSEL R123, R55, -INF , !P4 ;  /* 0xff800000377b7808 */ /* 0x000fe40006000000 */
[----:B------:R-:W1:Y:S01]  /*6210*/  MUFU.TANH R43, R43 ;  /* 0x0000002b002b7308 */ /* 0x000e620000002400 */
[----:B--2---:R-:W-:-:S05]  /*6220*/  FFMA.FTZ R88, R234, -R0, R88 ;  /* 0x80000000ea587223 */ /* 0x004fca0000010058 */
[----:B------:R-:W-:Y:S02]  /*6230*/  FSEL R119, R88, -INF , !P3 ;  /* 0xff80000058777808 */ /* 0x000fe40005800000 */
[----:B------:R-:W2:Y:S01]  /*6240*/  MUFU.TANH R51, R51 ;  /* 0x0000003300337308 */ /* 0x000ea20000002400 */
[----:B---3--:R-:W-:-:S05]  /*6250*/  FFMA.FTZ R35, R102, -R0, R35 ;  /* 0x8000000066237223 */ /* 0x008fca0000010023 */
        /* <DEDUP_REMOVED lines=14> */
[----:B--2---:R-:W-:Y:S01]  /*6340*/  FFMA.FTZ R49, R110, -R0, R49 ;  /* 0x800000006e317223 */ /* 0x004fe20000010031 */
[----:B------:R-:W-:-:S04]  /*6350*/  FSEL R110, R54, -INF , !P3 ;  /* 0xff800000366e7808 */ /* 0x000fc80005800000 */
[----:B------:R-:W-:Y:S02]  /*6360*/  FSEL R131, R49, -INF , !P5 ;  /* 0xff80000031837808 */ /* 0x000fe40006800000 */
[----:B------:R-:W2:Y:S01]  /*6370*/  MUFU.TANH R65, R170 ;  /* 0x000000aa00417308 */ /* 0x000ea20000002400 */
[----:B---3--:R-:W-:Y:S01]  /*6380*/  FFMA.FTZ R41, R218, -R0, R41 ;  /* 0x80000000da297223 */ /* 0x008fe20000010029 */
[----:B------:R-:W-:-:S04]  /*6390*/  IADD3 R218, R221, 0x400, RZ ;  /* 0x00000400ddda7810 */ /* 0x000fc80007ffe0ff */
[----:B------:R-:W-:Y:S02]  /*63a0*/  FSEL R41, R41, -INF , !P2 ;  /* 0xff80000029297808 */ /* 0x000fe40005000000 */
[----:B------:R-:W3:Y:S01]  /*63b0*/  MUFU.TANH R73, R73 ;  /* 0x0000004900497308 */ /* 0x000ee20000002400 */
[----:B-1----:R-:W-:Y:S01]  /*63c0*/  FFMA.FTZ R11, R216, -R0, R63 ;  /* 0x80000000d80b7223 */ /* 0x002fe2000001003f */
[----:B------:R-:W-:-:S04]  /*63d0*/  IADD3 R216, R221, 0xc00, RZ ;  /* 0x00000c00ddd87810 */ /* 0x000fc80007ffe0ff */
[----:B------:R-:W-:Y:S01]  /*63e0*/  FSEL R11, R11, -INF , !P1 ;  /* 0xff8000000b0b7808 */ /* 0x000fe20004800000 */
[----:B--2---:R-:W-:-:S05]  /*63f0*/  FFMA.FTZ R65, R246, -R0, R65 ;  /* 0x80000000f6417223 */ /* 0x004fca0000010041 */
[----:B------:R-:W-:Y:S01]  /*6400*/  FSEL R109, R65, -INF , !P2 ;  /* 0xff800000416d7808 */ /* 0x000fe20005000000 */
[----:B---3--:R-:W-:-:S05]  /*6410*/  FFMA.FTZ R108, R244, -R0, R73 ;  /* 0x80000000f46c7223 */ /* 0x008fca0000010049 */
        /* <DEDUP_REMOVED lines=52> */
.L_x_707:
[----:B------:R-:W-:Y:S05]  /*6760*/  BSYNC B0 ;  /* 0x0000000000007941 */ /* 0x000fea0003800000 */
.L_x_706:
[----:B------:R-:W0:Y:S02]  /*6770*/  LDGDEPBAR ;  /* 0x00000000000079af */ /* 0x000e240000000000 */
.L_x_705:
[----:B------:R-:W-:Y:S02]  /*6780*/  FMNMX.FTZ R3, R219, R78, !PT ;  /* 0x0000004edb037209 */ /* 0x000fe40007810000 */
[----:B------:R-:W-:Y:S02]  /*6790*/  SHF.L.U32 R220, R220, 0x1, RZ ;  /* 0x00000001dcdc7819 */ /* 0x000fe400000006ff */
        /* <DEDUP_REMOVED lines=29> */
[----:B--2---:R-:W-:-:S05]  /*6970*/  FMNMX.FTZ R33, R11, R2, !PT ;  /* 0x000000020b217209 */ /* 0x004fca0007810000 */
[----:B------:R-:W2:Y:S02]  /*6980*/  SHFL.BFLY PT, R2, R33, 0x2, 0x1f ;  /* 0x0c401f0021027f89 */ /* 0x000ea400000e0000 */
[----:B--2---:R-:W-:-:S05]  /*6990*/  FMNMX.FTZ R2, R33, R2, !PT ;  /* 0x0000000221027209 */ /* 0x004fca0007810000 */
[----:B------:R-:W2:Y:S02]  /*69a0*/  SHFL.BFLY PT, R37, R2, 0x1, 0x1f ;  /* 0x0c201f0002257f89 */ /* 0x000ea400000e0000 */
[----:B--2---:R-:W-:Y:S02]  /*69b0*/  FMNMX.FTZ R37, R2, R37, !PT ;  /* 0x0000002502257209 */ /* 0x004fe40007810000 */
        /* <DEDUP_REMOVED lines=28> */
[--C-:B-1----:R-:W-:Y:S01]  /*6b80*/  FFMA.FTZ R63, R48, c[0x0][0x23c], -R3.reuse ;  /* 0x00008f00303f7a23 */ /* 0x102fe20000010803 */
        /* <DEDUP_REMOVED lines=38> */
[----:B------:R-:W-:Y:S01]  /*6df0*/  FFMA.FTZ R44, R11, c[0x0][0x23c], -R3 ;  /* 0x00008f000b2c7a23 */ /* 0x000fe20000010803 */
        /* <DEDUP_REMOVED lines=8> */
[----:B------:R-:W2:Y:S01]  /*6e80*/  MUFU.EX2 R88, R88 ;  /* 0x0000005800587308 */ /* 0x000ea20000000800 */
        /* <DEDUP_REMOVED lines=19> */
[----:B------:R-:W-:Y:S02]  /*6fc0*/  MUFU.EX2 R70, R70 ;  /* 0x0000004600467308 */ /* 0x000fe40000000800 */
[----:B------:R-:W3:Y:S01]  /*6fd0*/  SHFL.BFLY PT, R33, R2, 0x2, 0x1f ;  /* 0x0c401f0002217f89 */ /* 0x000ee200000e0000 */
[----:B------:R-:W-:-:S04]  /*6fe0*/  FMNMX.FTZ R3, R188, R3, !PT ;  /* 0x00000003bc037209 */ /* 0x000fc80007810000 */
[----:B------:R-:W-:Y:S01]  /*6ff0*/  FMNMX.FTZ R3, R182, R3, !PT ;  /* 0x00000003b6037209 */ /* 0x000fe20007810000 */
[----:B------:R-:W-:Y:S03]  /*7000*/  MUFU.EX2 R69, R69 ;  /* 0x0000004500457308 */ /* 0x000fe60000000800 */
[----:B------:R-:W-:-:S04]  /*7010*/  FMNMX.FTZ R3, R178, R3, !PT ;  /* 0x00000003b2037209 */ /* 0x000fc80007810000 */
[----:B------:R-:W-:Y:S01]  /*7020*/  FMNMX.FTZ R3, R174, R3, !PT ;  /* 0x00000003ae037209 */ /* 0x000fe20007810000 */
[----:B------:R-:W-:Y:S03]  /*7030*/  MUFU.EX2 R66, R66 ;  /* 0x0000004200427308 */ /* 0x000fe60000000800 */
[----:B------:R-:W-:-:S04]  /*7040*/  FMNMX.FTZ R3, R172, R3, !PT ;  /* 0x00000003ac037209 */ /* 0x000fc80007810000 */
[----:B------:R-:W-:Y:S01]  /*7050*/  FMNMX.FTZ R3, R130, R3, !PT ;  /* 0x0000000382037209 */ /* 0x000fe20007810000 */
[----:B------:R-:W-:Y:S01]  /*7060*/  MUFU.EX2 R65, R65 ;  /* 0x0000004100417308 */ /* 0x000fe20000000800 */
[----:B---3--:R-:W-:Y:S02]  /*7070*/  FMNMX.FTZ R33, R2, R33, !PT ;  /* 0x0000002102217209 */ /* 0x008fe40007810000 */
[----:B------:R-:W-:Y:S02]  /*7080*/  FMNMX.FTZ R2, R76, R137, !PT ;  /* 0x000000894c027209 */ /* 0x000fe40007810000 */
[----:B------:R-:W-:Y:S01]  /*7090*/  FMNMX.FTZ R3, R126, R3, !PT ;  /* 0x000000037e037209 */ /* 0x000fe20007810000 */
[----:B------:R-:W3:Y:S01]  /*70a0*/  SHFL.BFLY PT, R36, R33, 0x1, 0x1f ;  /* 0x0c201f0021247f89 */ /* 0x000ee200000e0000 */
[----:B------:R-:W-:Y:S01]  /*70b0*/  FMNMX.FTZ R2, R75, R2, !PT ;  /* 0x000000024b027209 */ /* 0x000fe20007810000 */
[----:B------:R-:W-:Y:S01]  /*70c0*/  MUFU.EX2 R64, R64 ;  /* 0x0000004000407308 */ /* 0x000fe20000000800 */
[----:B------:R-:W-:-:S02]  /*70d0*/  FMNMX.FTZ R3, R124, R3, !PT ;  /* 0x000000037c037209 */ /* 0x000fc40007810000 */
[----:B------:R-:W-:Y:S02]  /*70e0*/  FMNMX.FTZ R2, R135, R2, !PT ;  /* 0x0000000287027209 */ /* 0x000fe40007810000 */
[----:B------:R-:W-:Y:S02]  /*70f0*/  FMNMX.FTZ R3, R122, R3, !PT ;  /* 0x000000037a037209 */ /* 0x000fe40007810000 */
[----:B------:R-:W-:Y:S01]  /*7100*/  FMNMX.FTZ R2, R133, R2, !PT ;  /* 0x0000000285027209 */ /* 0x000fe20007810000 */
[----:B------:R-:W-:Y:S02]  /*7110*/  MUFU.EX2 R63, R63 ;  /* 0x0000003f003f7308 */ /* 0x000fe40000000800 */
[----:B------:R-:W4:Y:S01]  /*7120*/  SHFL.BFLY PT, R8, R3, 0x2, 0x1f ;  /* 0x0c401f0003087f89 */ /* 0x000f2200000e0000 */
[----:B------:R-:W-:-:S04]  /*7130*/  FMNMX.FTZ R2, R17, R2, !PT ;  /* 0x0000000211027209 */ /* 0x000fc80007810000 */
[----:B------:R-:W-:Y:S01]  /*7140*/  FMNMX.FTZ R2, R79, R2, !PT ;  /* 0x000000024f027209 */ /* 0x000fe20007810000 */
[----:B------:R-:W-:Y:S03]  /*7150*/  MUFU.EX2 R62, R62 ;  /* 0x0000003e003e7308 */ /* 0x000fe60000000800 */
[----:B------:R-:W-:Y:S02]  /*7160*/  FMNMX.FTZ R2, R145, R2, !PT ;  /* 0x0000000291027209 */ /* 0x000fe40007810000 */
[----:B---3--:R-:W-:Y:S02]  /*7170*/  FMNMX.FTZ R36, R33, R36, !PT ;  /* 0x0000002421247209 */ /* 0x008fe40007810000 */
[----:B------:R-:W-:Y:S01]  /*7180*/  FMNMX.FTZ R2, R203, R2, !PT ;  /* 0x00000002cb027209 */ /* 0x000fe20007810000 */
[----:B------:R-:W-:Y:S01]  /*7190*/  MUFU.EX2 R61, R61 ;  /* 0x0000003d003d7308 */ /* 0x000fe20000000800 */
[C---:B------:R-:W-:Y:S01]  /*71a0*/  FSETP.NEU.FTZ.AND P1, PT, R36.reuse, -INF , PT ;  /* 0xff8000002400780b */ /* 0x040fe20003f3d000 */
[----:B------:R-:W-:Y:S01]  /*71b0*/  FMUL.FTZ R112, R36, c[0x0][0x23c] ;  /* 0x00008f0024707a20 */ /* 0x000fe20000410000 */
[----:B------:R-:W-:-:S04]  /*71c0*/  FMNMX.FTZ R2, R127, R2, !PT ;  /* 0x000000027f027209 */ /* 0x000fc80007810000 */
[----:B------:R-:W-:Y:S01]  /*71d0*/  FMNMX.FTZ R2, R117, R2, !PT ;  /* 0x0000000275027209 */ /* 0x000fe20007810000 */
[----:B------:R-:W-:Y:S01]  /*71e0*/  MUFU.EX2 R60, R60 ;  /* 0x0000003c003c7308 */ /* 0x000fe20000000800 */
[----:B----4-:R-:W-:Y:S02]  /*71f0*/  FMNMX.FTZ R3, R3, R8, !PT ;  /* 0x0000000803037209 */ /* 0x010fe40007810000 */
[----:B------:R-:W-:Y:S02]  /*7200*/  FMNMX.FTZ R2, R121, R2, !PT ;  /* 0x0000000279027209 */ /* 0x000fe40007810000 */
[----:B------:R-:W-:Y:S01]  /*7210*/  FSEL R112, R112, RZ, P1 ;  /* 0x000000ff70707208 */ /* 0x000fe20000800000 */
[----:B------:R-:W3:Y:S01]  /*7220*/  SHFL.BFLY PT, R8, R3, 0x1, 0x1f ;  /* 0x0c201f0003087f89 */ /* 0x000ee200000e0000 */
[----:B------:R-:W-:Y:S01]  /*7230*/  FMNMX.FTZ R2, R129, R2, !PT ;  /* 0x0000000281027209 */ /* 0x000fe20007810000 */
[----:B------:R-:W-:Y:S02]  /*7240*/  MUFU.EX2 R59, R59 ;  /* 0x0000003b003b7308 */ /* 0x000fe40000000800 */
        /* <DEDUP_REMOVED lines=10> */
[----:B------:R-:W-:Y:S01]  /*72f0*/  LDSM.16.MT88.4 R148, [R220+0x4000] ;  /* 0x00400000dc94783b */ /* 0x000fe20000004200 */
[--C-:B------:R-:W-:Y:S01]  /*7300*/  FFMA.FTZ R102, R139, c[0x0][0x23c], -R112.reuse ;  /* 0x00008f008b667a23 */ /* 0x100fe20000010870 */
[----:B------:R-:W-:Y:S01]  /*7310*/  FMNMX.FTZ R2, R199, R2, !PT ;  /* 0x00000002c7027209 */ /* 0x000fe20007810000 */
[--C-:B------:R-:W-:Y:S01]  /*7320*/  FFMA.FTZ R101, R77, c[0x0][0x23c], -R112.reuse ;  /* 0x00008f004d657a23 */ /* 0x100fe20000010870 */
[----:B------:R-:W-:Y:S01]  /*7330*/  MUFU.EX2 R100, R100 ;  /* 0x0000006400647308 */ /* 0x000fe20000000800 */
[--C-:B------:R-:W-:Y:S01]  /*7340*/  FFMA.FTZ R28, R13, c[0x0][0x23c], -R112.reuse ;  /* 0x00008f000d1c7a23 */ /* 0x100fe20000010870 */
[----:B------:R-:W-:Y:S01]  /*7350*/  FMNMX.FTZ R2, R197, R2, !PT ;  /* 0x00000002c5027209 */ /* 0x000fe20007810000 */
[----:B------:R-:W-:Y:S01]  /*7360*/  LDSM.16.MT88.4 R12, [R219+0x4400] ;  /* 0x00440000db0c783b */ /* 0x000fe20000004200 */
[--C-:B------:R-:W-:Y:S01]  /*7370*/  FFMA.FTZ R30, R31, c[0x0][0x23c], -R112.reuse ;  /* 0x00008f001f1e7a23 */ /* 0x100fe20000010870 */
[----:B---3--:R-:W-:Y:S01]  /*7380*/  FMNMX.FTZ R3, R3, R8, !PT ;  /* 0x0000000803037209 */ /* 0x008fe20007810000 */
[--C-:B------:R-:W-:Y:S01]  /*7390*/  FFMA.FTZ R31, R81, c[0x0][0x23c], -R112.reuse ;  /* 0x00008f00511f7a23 */ /* 0x100fe20000010870 */
[----:B------:R-:W-:Y:S01]  /*73a0*/  FMNMX.FTZ R2, R183, R2, !PT ;  /* 0x00000002b7027209 */ /* 0x000fe20007810000 */
[----:B------:R-:W-:Y:S01]  /*73b0*/  MUFU.EX2 R102, R102 ;  /* 0x0000006600667308 */ /* 0x000fe20000000800 */
[C---:B------:R-:W-:Y:S01]  /*73c0*/  FSETP.NEU.FTZ.AND P1, PT, R3.reuse, -INF , PT ;  /* 0xff8000000300780b */ /* 0x040fe20003f3d000 */
[----:B------:R-:W-:Y:S01]  /*73d0*/  FMUL.FTZ R125, R3, c[0x0][0x23c] ;  /* 0x00008f00037d7a20 */ /* 0x000fe20000410000 */
[----:B------:R-:W-:Y:S01]  /*73e0*/  FMNMX.FTZ R2, R189, R2, !PT ;  /* 0x00000002bd027209 */ /* 0x000fe20007810000 */
[----:B------:R-:W-:-:S02]  /*73f0*/  FFMA.FTZ R77, R143, c[0x0][0x23c], -R112 ;  /* 0x00008f008f4d7a23 */ /* 0x000fc40000010870 */
        /* <DEDUP_REMOVED lines=19> */
[----:B--2---:R-:W-:Y:S01]  /*7530*/  F2FP.PACK_AB R134, R88, R103 ;  /* 0x000000675886723e */ /* 0x004fe200000000ff */
[--C-:B------:R-:W-:Y:S01]  /*7540*/  FFMA.FTZ R35, R23, c[0x0][0x23c], -R112.reuse ;  /* 0x00008f0017237a23 */ /* 0x100fe20000010870 */
[----:B------:R-:W-:Y:S01]  /*7550*/  FMNMX.FTZ R2, R171, R2, !PT ;  /* 0x00000002ab027209 */ /* 0x000fe20007810000 */
[----:B------:R-:W-:-:S02]  /*7560*/  FFMA.FTZ R32, R25, c[0x0][0x23c], -R112 ;  /* 0x00008f0019207a23 */ /* 0x000fc40000010870 */
[----:B------:R-:W-:Y:S01]  /*7570*/  FFMA.FTZ R33, R27, c[0x0][0x23c], -R112 ;  /* 0x00008f001b217a23 */ /* 0x000fe20000010870 */
[----:B------:R-:W-:Y:S01]  /*7580*/  FMNMX.FTZ R2, R169, R2, !PT ;  /* 0x00000002a9027209 */ /* 0x000fe20007810000 */
[----:B------:R-:W1:Y:S01]  /*7590*/  MUFU.EX2 R98, R98 ;  /* 0x0000006200627308 */ /* 0x000e620000000800 */
[----:B------:R-:W-:Y:S01]  /*75a0*/  LDSM.16.MT88.4 R24, [R220+0x4800] ;  /* 0x00480000dc18783b */ /* 0x000fe20000004200 */
[--C-:B------:R-:W-:Y:S01]  /*75b0*/  FFMA.FTZ R93, R114, c[0x0][0x23c], -R125.reuse ;  /* 0x00008f00725d7a23 */ /* 0x100fe2000001087d */
[----:B------:R-:W-:Y:S01]  /*75c0*/  FMNMX.FTZ R2, R165, R2, !PT ;  /* 0x00000002a5027209 */ /* 0x000fe20007810000 */
[--C-:B------:R-:W-:Y:S02]  /*75d0*/  FFMA.FTZ R84, R202, c[0x0][0x23c], -R125.reuse ;  /* 0x00008f00ca547a23 */ /* 0x100fe4000001087d */
[--C-:B------:R-:W-:Y:S01]  /*75e0*/  FFMA.FTZ R83, R166, c[0x0][0x23c], -R125.reuse ;  /* 0x00008f00a6537a23 */ /* 0x100fe2000001087d */
[----:B------:R-:W-:Y:S01]  /*75f0*/  FMNMX.FTZ R2, R123, R2, !PT ;  /* 0x000000027b027209 */ /* 0x000fe20007810000 */
[----:B------:R-:W-:Y:S01]  /*7600*/  MUFU.EX2 R94, R94 ;  /* 0x0000005e005e7308 */ /* 0x000fe20000000800 */
[----:B------:R-:W-:-:S02]  /*7610*/  FFMA.FTZ R92, R164, c[0x0][0x23c], -R125 ;  /* 0x00008f00a45c7a23 */ /* 0x000fc4000001087d */
[----:B------:R-:W-:Y:S01]  /*7620*/  FMNMX.FTZ R2, R119, R2, !PT ;  /* 0x0000000277027209 */ /* 0x000fe20007810000 */
[--C-:B------:R-:W-:Y:S02]  /*7630*/  FFMA.FTZ R67, R209, c[0x0][0x23c], -R112.reuse ;  /* 0x00008f00d1437a23 */ /* 0x100fe40000010870 */
[--C-:B------:R-:W-:Y:S01]  /*7640*/  FFMA.FTZ R42, R211, c[0x0][0x23c], -R112.reuse ;  /* 0x00008f00d32a7a23 */ /* 0x100fe20000010870 */
[----:B------:R-:W-:Y:S01]  /*7650*/  FMNMX.FTZ R2, R115, R2, !PT ;  /* 0x0000000273027209 */ /* 0x000fe20007810000 */
[----:B------:R-:W2:Y:S01]  /*7660*/  MUFU.EX2 R85, R85 ;  /* 0x0000005500557308 */ /* 0x000ea20000000800 */
[----:B-1----:R-:W-:Y:S01]  /*7670*/  F2FP.PACK_AB R136, R98, R99 ;  /* 0x000000636288723e */ /* 0x002fe200000000ff */
[--C-:B------:R-:W-:Y:S01]  /*7680*/  FFMA.FTZ R43, R245, c[0x0][0x23c], -R112.reuse ;  /* 0x00008f00f52b7a23 */ /* 0x100fe20000010870 */
[----:B------:R-:W-:Y:S01]  /*7690*/  FMNMX.FTZ R2, R113, R2, !PT ;  /* 0x0000000271027209 */ /* 0x000fe20007810000 */
[----:B------:R-:W-:Y:S02]  /*76a0*/  FFMA.FTZ R40, R247, c[0x0][0x23c], -R112 ;  /* 0x00008f00f7287a23 */ /* 0x000fe40000010870 */
[----:B------:R-:W-:-:S02]  /*76b0*/  FFMA.FTZ R118, R118, c[0x0][0x23c], -R125 ;  /* 0x00008f0076767a23 */ /* 0x000fc4000001087d */
[----:B------:R-:W1:Y:S01]  /*76c0*/  SHFL.BFLY PT, R11, R2, 0x2, 0x1f ;  /* 0x0c401f00020b7f89 */ /* 0x000e6200000e0000 */
[----:B------:R-:W-:Y:S01]  /*76d0*/  MUFU.EX2 R80, R80 ;  /* 0x0000005000507308 */ /* 0x000fe20000000800 */
[--C-:B------:R-:W-:Y:S02]  /*76e0*/  FFMA.FTZ R120, R120, c[0x0][0x23c], -R125.reuse ;  /* 0x00008f0078787a23 */ /* 0x100fe4000001087d */
[--C-:B------:R-:W-:Y:S02]  /*76f0*/  FFMA.FTZ R177, R184, c[0x0][0x23c], -R125.reuse ;  /* 0x00008f00b8b17a23 */ /* 0x100fe4000001087d */
[--C-:B------:R-:W-:Y:S01]  /*7700*/  FFMA.FTZ R168, R198, c[0x0][0x23c], -R125.reuse ;  /* 0x00008f00c6a87a23 */ /* 0x100fe2000001087d */
[----:B--2---:R-:W-:Y:S02]  /*7710*/  F2FP.PACK_AB R138, R85, R94 ;  /* 0x0000005e558a723e */ /* 0x004fe400000000ff */
[----:B------:R-:W-:Y:S01]  /*7720*/  MUFU.EX2 R5, R5 ;  /* 0x0000000500057308 */ /* 0x000fe20000000800 */
[----:B------:R-:W-:-:S02]  /*7730*/  FFMA.FTZ R170, R194, c[0x0][0x23c], -R125 ;  /* 0x00008f00c2aa7a23 */ /* 0x000fc4000001087d */
[----:B------:R-:W-:Y:S02]  /*7740*/  FADD.FTZ R104, R105, R104 ;  /* 0x0000006869687221 */ /* 0x000fe40000010000 */
[----:B------:R-:W-:Y:S02]  /*7750*/  FADD.FTZ R99, R99, R98 ;  /* 0x0000006263637221 */ /* 0x000fe40000010000 */
[----:B------:R-:W-:Y:S01]  /*7760*/  FADD.FTZ R103, R103, R104 ;  /* 0x0000006867677221 */ /* 0x000fe20000010000 */
[----:B------:R-:W-:Y:S01]  /*7770*/  MUFU.EX2 R86, R86 ;  /* 0x0000005600567308 */ /* 0x000fe20000000800 */
[----:B------:R-:W-:Y:S02]  /*7780*/  FADD.FTZ R94, R94, R99 ;  /* 0x000000635e5e7221 */ /* 0x000fe40000010000 */
[----:B------:R-:W-:Y:S02]  /*7790*/  FADD.FTZ R88, R88, R103 ;  /* 0x0000006758587221 */ /* 0x000fe40000010000 */
[----:B------:R-:W-:Y:S01]  /*77a0*/  FADD.FTZ R85, R85, R94 ;  /* 0x0000005e55557221 */ /* 0x000fe20000010000 */
[----:B-1----:R-:W-:-:S02]  /*77b0*/  FMNMX.FTZ R2, R2, R11, !PT ;  /* 0x0000000b02027209 */ /* 0x002fc40007810000 */
[----:B------:R-:W-:Y:S01]  /*77c0*/  MUFU.EX2 R77, R77 ;  /* 0x0000004d004d7308 */ /* 0x000fe20000000800 */
[--C-:B------:R-:W-:Y:S02]  /*77d0*/  FFMA.FTZ R186, R186, c[0x0][0x23c], -R125.reuse ;  /* 0x00008f00baba7a23 */ /* 0x100fe4000001087d */
[--C-:B------:R-:W-:Y:S01]  /*77e0*/  FFMA.FTZ R190, R190, c[0x0][0x23c], -R125.reuse ;  /* 0x00008f00bebe7a23 */ /* 0x100fe2000001087d */
[----:B------:R-:W1:Y:S01]  /*77f0*/  SHFL.BFLY PT, R9, R2, 0x1, 0x1f ;  /* 0x0c201f0002097f89 */ /* 0x000e6200000e0000 */
[--C-:B------:R-:W-:Y:S02]  /*7800*/  FFMA.FTZ R182, R182, c[0x0][0x23c], -R125.reuse ;  /* 0x00008f00b6b67a23 */ /* 0x100fe4000001087d */
[----:B------:R-:W-:Y:S01]  /*7810*/  FFMA.FTZ R174, R174, c[0x0][0x23c], -R125 ;  /* 0x00008f00aeae7a23 */ /* 0x000fe2000001087d */
[----:B------:R-:W-:Y:S01]  /*7820*/  MUFU.EX2 R71, R71 ;  /* 0x0000004700477308 */ /* 0x000fe20000000800 */
[--C-:B------:R-:W-:Y:S02]  /*7830*/  FFMA.FTZ R166, R205, c[0x0][0x23c], -R112.reuse ;  /* 0x00008f00cda67a23 */ /* 0x100fe40000010870 */
[----:B------:R-:W-:-:S02]  /*7840*/  FFMA.FTZ R181, R181, c[0x0][0x23c], -R112 ;  /* 0x00008f00b5b57a23 */ /* 0x000fc40000010870 */
[--C-:B------:R-:W-:Y:S02]  /*7850*/  FFMA.FTZ R194, R131, c[0x0][0x23c], -R112.reuse ;  /* 0x00008f0083c27a23 */ /* 0x100fe40000010870 */
[--C-:B------:R-:W-:Y:S01]  /*7860*/  FFMA.FTZ R130, R130, c[0x0][0x23c], -R125.reuse ;  /* 0x00008f0082827a23 */ /* 0x100fe2000001087d */
[----:B------:R-:W-:Y:S01]  /*7870*/  MUFU.EX2 R68, R68 ;  /* 0x0000004400447308 */ /* 0x000fe20000000800 */
[--C-:B------:R-:W-:Y:S02]  /*7880*/  FFMA.FTZ R131, R126, c[0x0][0x23c], -R125.reuse ;  /* 0x00008f007e837a23 */ /* 0x100fe4000001087d */
[----:B------:R-:W-:Y:S02]  /*7890*/  FFMA.FTZ R124, R124, c[0x0][0x23c], -R125 ;  /* 0x00008f007c7c7a23 */ /* 0x000fe4000001087d */
[--C-:B------:R-:W-:Y:S02]  /*78a0*/  FFMA.FTZ R111, R111, c[0x0][0x23c], -R112.reuse ;  /* 0x00008f006f6f7a23 */ /* 0x100fe40000010870 */
[--C-:B------:R-:W-:Y:S01]  /*78b0*/  FFMA.FTZ R110, R110, c[0x0][0x23c], -R112.reuse ;  /* 0x00008f006e6e7a23 */ /* 0x100fe20000010870 */
[----:B------:R-:W-:Y:S01]  /*78c0*/  MUFU.EX2 R84, R84 ;  /* 0x0000005400547308 */ /* 0x000fe20000000800 */
[----:B------:R-:W-:-:S02]  /*78d0*/  FFMA.FTZ R109, R109, c[0x0][0x23c], -R112 ;  /* 0x00008f006d6d7a23 */ /* 0x000fc40000010870 */
[----:B------:R-:W-:Y:S01]  /*78e0*/  FFMA.FTZ R108, R108, c[0x0][0x23c], -R112 ;  /* 0x00008f006c6c7a23 */ /* 0x000fe20000010870 */
[----:B-1----:R-:W-:Y:S02]  /*78f0*/  FMNMX.FTZ R2, R2, R9, !PT ;  /* 0x0000000902027209 */ /* 0x002fe40007810000 */
[----:B------:R-:W1:Y:S02]  /*7900*/  LDSM.16.MT88.4 R8, [R219+0x4000] ;  /* 0x00400000db08783b */ /* 0x000e640000004200 */
[C---:B------:R-:W-:Y:S01]  /*7910*/  FSETP.NEU.FTZ.AND P1, PT, R2.reuse, -INF , PT ;  /* 0xff8000000200780b */ /* 0x040fe20003f3d000 */
[----:B------:R-:W-:Y:S01]  /*7920*/  FMUL.FTZ R116, R2, c[0x0][0x23c] ;  /* 0x00008f0002747a20 */ /* 0x000fe20000410000 */
[----:B------:R-:W-:Y:S04]  /*7930*/  MUFU.EX2 R83, R83 ;  /* 0x0000005300537308 */ /* 0x000fe80000000800 */
[----:B------:R-:W-:-:S04]  /*7940*/  FSEL R116, R116, RZ, P1 ;  /* 0x000000ff74747208 */ /* 0x000fc80000800000 */
[----:B------:R-:W-:Y:S01]  /*7950*/  MUFU.EX2 R92, R92 ;  /* 0x0000005c005c7308 */ /* 0x000fe20000000800 */
[--C-:B------:R-:W-:Y:S02]  /*7960*/  FFMA.FTZ R106, R76, c[0x0][0x23c], -R116.reuse ;  /* 0x00008f004c6a7a23 */ /* 0x100fe40000010874 */
[--C-:B------:R-:W-:Y:S02]  /*7970*/  FFMA.FTZ R107, R137, c[0x0][0x23c], -R116.reuse ;  /* 0x00008f00896b7a23 */ /* 0x100fe40000010874 */
[--C-:B------:R-:W-:Y:S02]  /*7980*/  FFMA.FTZ R91, R75, c[0x0][0x23c], -R116.reuse ;  /* 0x00008f004b5b7a23 */ /* 0x100fe40000010874 */
[----:B------:R-:W-:Y:S01]  /*7990*/  FFMA.FTZ R90, R135, c[0x0][0x23c], -R116 ;  /* 0x00008f00875a7a23 */ /* 0x000fe20000010874 */
[----:B------:R-:W-:Y:S01]  /*79a0*/  MUFU.EX2 R106, R106 ;  /* 0x0000006a006a7308 */ /* 0x000fe20000000800 */
[--C-:B------:R-:W-:Y:S01]  /*79b0*/  FFMA.FTZ R75, R74, c[0x0][0x23c], -R125.reuse ;  /* 0x00008f004a4b7a23 */ /* 0x100fe2000001087d */
[----:B------:R-:W-:Y:S01]  /*79c0*/  F2FP.PACK_AB R135, R87, R100 ;  /* 0x000000645787723e */ /* 0x000fe200000000ff */
[----:B------:R-:W-:-:S02]  /*79d0*/  FFMA.FTZ R74, R16, c[0x0][0x23c], -R125 ;  /* 0x00008f00104a7a23 */ /* 0x000fc4000001087d */
[--C-:B------:R-:W-:Y:S02]  /*79e0*/  FFMA.FTZ R72, R17, c[0x0][0x23c], -R116.reuse ;  /* 0x00008f0011487a23 */ /* 0x100fe40000010874 */
[----:B------:R-:W2:Y:S01]  /*79f0*/  LDSM.16.MT88.4 R16, [R220+0x4400] ;  /* 0x00440000dc10783b */ /* 0x000ea20000004200 */
[----:B------:R-:W3:Y:S01]  /*7a00*/  MUFU.EX2 R107, R107 ;  /* 0x0000006b006b7308 */ /* 0x000ee20000000800 */
[--C-:B------:R-:W-:Y:S02]  /*7a10*/  FFMA.FTZ R82, R79, c[0x0][0x23c], -R116.reuse ;  /* 0x00008f004f527a23 */ /* 0x100fe40000010874 */
[--C-:B------:R-:W-:Y:S01]  /*7a20*/  FFMA.FTZ R81, R133, c[0x0][0x23c], -R116.reuse ;  /* 0x00008f0085517a23 */ /* 0x100fe20000010874 */
[----:B------:R-:W-:Y:S01]  /*7a30*/  F2FP.PACK_AB R133, R101, R102 ;  /* 0x000000666585723e */ /* 0x000fe200000000ff */
[----:B------:R-:W-:Y:S02]  /*7a40*/  FFMA.FTZ R79, R145, c[0x0][0x23c], -R116 ;  /* 0x00008f00914f7a23 */ /* 0x000fe40000010874 */
[----:B------:R-:W-:Y:S01]  /*7a50*/  FFMA.FTZ R76, R21, c[0x0][0x23c], -R112 ;  /* 0x00008f00154c7a23 */ /* 0x000fe20000010870 */
[----:B------:R-:W-:Y:S01]  /*7a60*/  MUFU.EX2 R91, R91 ;  /* 0x0000005b005b7308 */ /* 0x000fe20000000800 */
[----:B------:R-:W4:Y:S01]  /*7a70*/  LDSM.16.MT88.4 R20, [R219+0x4800] ;  /* 0x00480000db14783b */ /* 0x000f220000004200 */
[--C-:B------:R-:W-:Y:S01]  /*7a80*/  FFMA.FTZ R96, R203, c[0x0][0x23c], -R116.reuse ;  /* 0x00008f00cb607a23 */ /* 0x100fe20000010874 */
[----:B------:R-:W-:Y:S01]  /*7a90*/  HMMA.16816.F32 R160, R132, R148, RZ ;  /* 0x0000009484a0723c */ /* 0x000fe200000018ff */
[----:B------:R-:W-:-:S02]  /*7aa0*/  FFMA.FTZ R95, R127, c[0x0][0x23c], -R116 ;  /* 0x00008f007f5f7a23 */ /* 0x000fc40000010874 */
[--C-:B------:R-:W-:Y:S02]  /*7ab0*/  FFMA.FTZ R97, R117, c[0x0][0x23c], -R116.reuse ;  /* 0x00008f0075617a23 */ /* 0x100fe40000010874 */
[----:B------:R-:W5:Y:S01]  /*7ac0*/  MUFU.EX2 R90, R90 ;  /* 0x0000005a005a7308 */ /* 0x000f620000000800 */
[----:B---3--:R-:W-:Y:S01]  /*7ad0*/  F2FP.PACK_AB R137, R107, R106 ;  /* 0x0000006a6b89723e */ /* 0x008fe200000000ff */
[--C-:B------:R-:W-:Y:S01]  /*7ae0*/  FFMA.FTZ R114, R121, c[0x0][0x23c], -R116.reuse ;  /* 0x00008f0079727a23 */ /* 0x100fe20000010874 */
[----:B-1----:R-:W-:Y:S01]  /*7af0*/  HMMA.16816.F32 R144, R132, R8, RZ ;  /* 0x000000088490723c */ /* 0x002fe200000018ff */
[--C-:B------:R-:W-:Y:S02]  /*7b00*/  FFMA.FTZ R121, R128, c[0x0][0x23c], -R125.reuse ;  /* 0x00008f0080797a23 */ /* 0x100fe4000001087d */
[----:B------:R-:W-:Y:S02]  /*7b10*/  FFMA.FTZ R164, R167, c[0x0][0x23c], -R116 ;  /* 0x00008f00a7a47a23 */ /* 0x000fe40000010874 */
[----:B------:R-:W1:Y:S01]  /*7b20*/  MUFU.EX2 R75, R75 ;  /* 0x0000004b004b7308 */ /* 0x000e620000000800 */
[----:B------:R-:W-:-:S02]  /*7b30*/  FFMA.FTZ R127, R200, c[0x0][0x23c], -R125 ;  /* 0x00008f00c87f7a23 */ /* 0x000fc4000001087d */
[--C-:B------:R-:W-:Y:S02]  /*7b40*/  FFMA.FTZ R129, R129, c[0x0][0x23c], -R116.reuse ;  /* 0x00008f0081817a23 */ /* 0x100fe40000010874 */
[--C-:B------:R-:W-:Y:S02]  /*7b50*/  FFMA.FTZ R128, R173, c[0x0][0x23c], -R116.reuse ;  /* 0x00008f00ad807a23 */ /* 0x100fe40000010874 */
[--C-:B------:R-:W-:Y:S01]  /*7b60*/  FFMA.FTZ R167, R201, c[0x0][0x23c], -R116.reuse ;  /* 0x00008f00c9a77a23 */ /* 0x100fe20000010874 */
[----:B-----5:R-:W-:Y:S01]  /*7b70*/  F2FP.PACK_AB R139, R90, R91 ;  /* 0x0000005b5a8b723e */ /* 0x020fe200000000ff */
[----:B------:R-:W-:Y:S01]  /*7b80*/  MUFU.EX2 R74, R74 ;  /* 0x0000004a004a7308 */ /* 0x000fe20000000800 */
[----:B------:R-:W-:Y:S02]  /*7b90*/  FFMA.FTZ R173, R196, c[0x0][0x23c], -R125 ;  /* 0x00008f00c4ad7a23 */ /* 0x000fe4000001087d */
[--C-:B------:R-:W-:Y:S02]  /*7ba0*/  FFMA.FTZ R180, R199, c[0x0][0x23c], -R116.reuse ;  /* 0x00008f00c7b47a23 */ /* 0x100fe40000010874 */
[--C-:B------:R-:W-:Y:S01]  /*7bb0*/  FFMA.FTZ R179, R197, c[0x0][0x23c], -R116.reuse ;  /* 0x00008f00c5b37a23 */ /* 0x100fe20000010874 */
[----:B------:R-:W-:Y:S01]  /*7bc0*/  HMMA.16816.F32 R156, R136, R148, RZ ;  /* 0x00000094889c723c */ /* 0x000fe200000018ff */
[--C-:B------:R-:W-:Y:S01]  /*7bd0*/  FFMA.FTZ R183, R183, c[0x0][0x23c], -R116.reuse ;  /* 0x00008f00b7b77a23 */ /* 0x100fe20000010874 */
[----:B------:R-:W-:Y:S01]  /*7be0*/  MUFU.EX2 R81, R81 ;  /* 0x0000005100517308 */ /* 0x000fe20000000800 */
[----:B------:R-:W-:-:S02]  /*7bf0*/  FFMA.FTZ R184, R189, c[0x0][0x23c], -R116 ;  /* 0x00008f00bdb87a23 */ /* 0x000fc40000010874 */
[----:B------:R-:W-:Y:S02]  /*7c00*/  FADD.FTZ R101, R102, R101 ;  /* 0x0000006566657221 */ /* 0x000fe40000010000 */
[----:B------:R-:W-:Y:S01]  /*7c10*/  FFMA.FTZ R189, R195, c[0x0][0x23c], -R112 ;  /* 0x00008f00c3bd7a23 */ /* 0x000fe20000010870 */
[C---:B------:R-:W-:Y:S01]  /*7c20*/  HMMA.16816.F32 R140, R136.reuse, R8, RZ ;  /* 0x00000008888c723c */ /* 0x040fe200000018ff */
[----:B------:R-:W-:Y:S01]  /*7c30*/  FADD.FTZ R100, R100, R101 ;  /* 0x0000006564647221 */ /* 0x000fe20000010000 */
[----:B------:R-:W3:Y:S01]  /*7c40*/  MUFU.EX2 R72, R72 ;  /* 0x0000004800487308 */ /* 0x000ee20000000800 */
[--C-:B------:R-:W-:Y:S02]  /*7c50*/  FFMA.FTZ R197, R188, c[0x0][0x23c], -R125.reuse ;  /* 0x00008f00bcc57a23 */ /* 0x100fe4000001087d */
[----:B------:R-:W-:Y:S02]  /*7c60*/  FADD.FTZ R87, R87, R100 ;  /* 0x0000006457577221 */ /* 0x000fe40000010000 */
[----:B-1----:R-:W-:Y:S01]  /*7c70*/  F2FP.PACK_AB R8, R75, R80 ;  /* 0x000000504b08723e */ /* 0x002fe200000000ff */
[----:B------:R-:W-:Y:S01]  /*7c80*/  HMMA.16816.F32 R152, R136, R150, RZ ;  /* 0x000000968898723c */ /* 0x000fe200000018ff */
[----:B------:R-:W-:Y:S01]  /*7c90*/  FFMA.FTZ R195, R192, c[0x0][0x23c], -R125 ;  /* 0x00008f00c0c37a23 */ /* 0x000fe2000001087d */
[----:B------:R-:W-:Y:S01]  /*7ca0*/  MUFU.EX2 R82, R82 ;  /* 0x0000005200527308 */ /* 0x000fe20000000800 */
[----:B------:R-:W-:-:S02]  /*7cb0*/  FFMA.FTZ R188, R191, c[0x0][0x23c], -R116 ;  /* 0x00008f00bfbc7a23 */ /* 0x000fc40000010874 */
[----:B------:R-:W-:Y:S02]  /*7cc0*/  FADD.FTZ R80, R80, R85 ;  /* 0x0000005550507221 */ /* 0x000fe40000010000 */
[--C-:B------:R-:W-:Y:S01]  /*7cd0*/  FFMA.FTZ R191, R193, c[0x0][0x23c], -R116.reuse ;  /* 0x00008f00c1bf7a23 */ /* 0x100fe20000010874 */
[----:B------:R-:W-:Y:S01]  /*7ce0*/  HMMA.16816.F32 R136, R136, R10, RZ ;  /* 0x0000000a8888723c */ /* 0x000fe200000018ff */
[--C-:B------:R-:W-:Y:S01]  /*7cf0*/  FFMA.FTZ R187, R187, c[0x0][0x23c], -R116.reuse ;  /* 0x00008f00bbbb7a23 */ /* 0x100fe20000010874 */
[----:B------:R-:W1:Y:S01]  /*7d00*/  MUFU.EX2 R79, R79 ;  /* 0x0000004f004f7308 */ /* 0x000e620000000800 */
[----:B---3--:R-:W-:Y:S01]  /*7d10*/  F2FP.PACK_AB R9, R72, R81 ;  /* 0x000000514809723e */ /* 0x008fe200000000ff */
[----:B------:R-:W-:Y:S02]  /*7d20*/  FFMA.FTZ R192, R185, c[0x0][0x23c], -R116 ;  /* 0x00008f00b9c07a23 */ /* 0x000fe40000010874 */
[----:B------:R-:W-:Y:S02]  /*7d30*/  FADD.FTZ R75, R75, R80 ;  /* 0x000000504b4b7221 */ /* 0x000fe40000010000 */
[----:B------:R-:W-:Y:S01]  /*7d40*/  HMMA.16816.F32 R148, R132, R150, RZ ;  /* 0x000000968494723c */ /* 0x000fe200000018ff */
[----:B------:R-:W-:Y:S01]  /*7d50*/  FFMA.FTZ R117, R207, c[0x0][0x23c], -R112 ;  /* 0x00008f00cf757a23 */ /* 0x000fe20000010870 */
[----:B------:R-:W-:Y:S01]  /*7d60*/  MUFU.EX2 R93, R93 ;  /* 0x0000005d005d7308 */ /* 0x000fe20000000800 */
[----:B------:R-:W-:-:S02]  /*7d70*/  FADD.FTZ R106, R106, R107 ;  /* 0x0000006b6a6a7221 */ /* 0x000fc40000010000 */
[--C-:B------:R-:W-:Y:S02]  /*7d80*/  FFMA.FTZ R185, R178, c[0x0][0x23c], -R125.reuse ;  /* 0x00008f00b2b97a23 */ /* 0x100fe4000001087d */
[----:B------:R-:W-:Y:S01]  /*7d90*/  FADD.FTZ R91, R91, R106 ;  /* 0x0000006a5b5b7221 */ /* 0x000fe20000010000 */
[----:B------:R-:W-:Y:S01]  /*7da0*/  HMMA.16816.F32 R132, R132, R10, RZ ;  /* 0x0000000a8484723c */ /* 0x000fe200000018ff */
[----:B------:R-:W-:Y:S01]  /*7db0*/  FFMA.FTZ R193, R172, c[0x0][0x23c], -R125 ;  /* 0x00008f00acc17a23 */ /* 0x000fe2000001087d */
[----:B------:R-:W-:Y:S01]  /*7dc0*/  MUFU.EX2 R96, R96 ;  /* 0x0000006000607308 */ /* 0x000fe20000000800 */
[----:B------:R-:W-:Y:S02]  /*7dd0*/  FADD.FTZ R90, R90, R91 ;  /* 0x0000005b5a5a7221 */ /* 0x000fe40000010000 */
[--C-:B------:R-:W-:Y:S02]  /*7de0*/  FFMA.FTZ R172, R175, c[0x0][0x23c], -R116.reuse ;  /* 0x00008f00afac7a23 */ /* 0x100fe40000010874 */
[----:B------:R-:W-:Y:S01]  /*7df0*/  F2FP.PACK_AB R10, R5, R74 ;  /* 0x0000004a050a723e */ /* 0x000fe200000000ff */
[----:B------:R-:W-:Y:S01]  /*7e00*/  FADD.FTZ R74, R74, R75 ;  /* 0x0000004b4a4a7221 */ /* 0x000fe20000010000 */
[----:B-1----:R-:W-:Y:S01]  /*7e10*/  F2FP.PACK_AB R11, R79, R82 ;  /* 0x000000524f0b723e */ /* 0x002fe200000000ff */
[----:B------:R-:W1:Y:S01]  /*7e20*/  MUFU.EX2 R95, R95 ;  /* 0x0000005f005f7308 */ /* 0x000e620000000800 */
[----:B------:R-:W-:-:S02]  /*7e30*/  FFMA.FTZ R171, R171, c[0x0][0x23c], -R116 ;  /* 0x00008f00abab7a23 */ /* 0x000fc40000010874 */
[----:B------:R-:W-:Y:S02]  /*7e40*/  FADD.FTZ R5, R5, R74 ;  /* 0x0000004a05057221 */ /* 0x000fe40000010000 */
[--C-:B------:R-:W-:Y:S01]  /*7e50*/  FFMA.FTZ R169, R169, c[0x0][0x23c], -R116.reuse ;  /* 0x00008f00a9a97a23 */ /* 0x100fe20000010874 */
[C---:B--2---:R-:W-:Y:S01]  /*7e60*/  HMMA.16816.F32 R156, R8.reuse, R16, R156 ;  /* 0x00000010089c723c */ /* 0x044fe2000000189c */
[----:B------:R-:W-:Y:S01]  /*7e70*/  FFMA.FTZ R178, R165, c[0x0][0x23c], -R116 ;  /* 0x00008f00a5b27a23 */ /* 0x000fe20000010874 */
[----:B------:R-:W-:Y:S01]  /*7e80*/  MUFU.EX2 R97, R97 ;  /* 0x0000006100617308 */ /* 0x000fe20000000800 */
[----:B------:R-:W-:Y:S02]  /*7e90*/  FADD.FTZ R81, R81, R90 ;  /* 0x0000005a51517221 */ /* 0x000fe40000010000 */
[----:B------:R-:W-:Y:S02]  /*7ea0*/  FFMA.FTZ R125, R122, c[0x0][0x23c], -R125 ;  /* 0x00008f007a7d7a23 */ /* 0x000fe4000001087d */
[----:B------:R-:W-:Y:S01]  /*7eb0*/  FADD.FTZ R81, R72, R81 ;  /* 0x0000005148517221 */ /* 0x000fe20000010000 */
[----:B------:R-:W-:Y:S01]  /*7ec0*/  HMMA.16816.F32 R140, R8, R12, R140 ;  /* 0x0000000c088c723c */ /* 0x000fe2000000188c */
[----:B------:R-:W-:Y:S01]  /*7ed0*/  FFMA.FTZ R122, R123, c[0x0][0x23c], -R116 ;  /* 0x00008f007b7a7a23 */ /* 0x000fe20000010874 */
[----:B------:R-:W2:Y:S01]  /*7ee0*/  MUFU.EX2 R114, R114 ;  /* 0x0000007200727308 */ /* 0x000ea20000000800 */
[----:B------:R-:W-:-:S02]  /*7ef0*/  FADD.FTZ R82, R82, R81 ;  /* 0x0000005152527221 */ /* 0x000fc40000010000 */
[----:B------:R-:W-:Y:S02]  /*7f00*/  FFMA.FTZ R119, R119, c[0x0][0x23c], -R116 ;  /* 0x00008f0077777a23 */ /* 0x000fe40000010874 */
[----:B------:R-:W-:Y:S01]  /*7f10*/  FADD.FTZ R79, R79, R82 ;  /* 0x000000524f4f7221 */ /* 0x000fe20000010000 */
[C---:B------:R-:W-:Y:S02]  /*7f20*/  HMMA.16816.F32 R152, R8.reuse, R18, R152 ;  /* 0x000000120898723c */ /* 0x040fe40000001898 */
[----:B------:R-:W-:Y:S06]  /*7f30*/  MUFU.EX2 R67, R67 ;  /* 0x0000004300437308 */ /* 0x000fec0000000800 */
[----:B------:R-:W-:Y:S02]  /*7f40*/  HMMA.16816.F32 R136, R8, R14, R136 ;  /* 0x0000000e0888723c */ /* 0x000fe40000001888 */
[----:B------:R-:W3:Y:S05]  /*7f50*/  MUFU.EX2 R42, R42 ;  /* 0x0000002a002a7308 */ /* 0x000eea0000000800 */
[----:B------:R-:W-:Y:S01]  /*7f60*/  F2FP.PACK_AB R8, R78, R89 ;  /* 0x000000594e08723e */ /* 0x000fe200000000ff */
[----:B------:R-:W-:Y:S01]  /*7f70*/  FADD.FTZ R89, R89, R88 ;  /* 0x0000005859597221 */ /* 0x000fe20000010000 */
[----:B------:R-:W-:Y:S01]  /*7f80*/  F2FP.PACK_AB R9, R77, R86 ;  /* 0x000000564d09723e */ /* 0x000fe200000000ff */
[----:B------:R-:W-:Y:S01]  /*7f90*/  MUFU.EX2 R43, R43 ;  /* 0x0000002b002b7308 */ /* 0x000fe20000000800 */
[----:B------:R-:W-:Y:S01]  /*7fa0*/  F2FP.PACK_AB R10, R70, R73 ;  /* 0x00000049460a723e */ /* 0x000fe200000000ff */
[----:B------:R-:W-:Y:S01]  /*7fb0*/  FADD.FTZ R86, R86, R87 ;  /* 0x0000005756567221 */ /* 0x000fe20000010000 */
[----:B------:R-:W-:Y:S01]  /*7fc0*/  F2FP.PACK_AB R11, R68, R71 ;  /* 0x00000047440b723e */ /* 0x000fe200000000ff */
[----:B------:R-:W-:-:S02]  /*7fd0*/  FADD.FTZ R78, R78, R89 ;  /* 0x000000594e4e7221 */ /* 0x000fc40000010000 */
[----:B------:R-:W-:Y:S02]  /*7fe0*/  FADD.FTZ R86, R77, R86 ;  /* 0x000000564d567221 */ /* 0x000fe40000010000 */
[----:B------:R-:W5:Y:S01]  /*7ff0*/  MUFU.EX2 R40, R40 ;  /* 0x0000002800287308 */ /* 0x000f620000000800 */
[----:B------:R-:W-:Y:S01]  /*8000*/  FADD.FTZ R73, R73, R78 ;  /* 0x0000004e49497221 */ /* 0x000fe20000010000 */
[C---:B------:R-:W-:Y:S01]  /*8010*/  HMMA.16816.F32 R160, R8.reuse, R16, R160 ;  /* 0x0000001008a0723c */ /* 0x040fe200000018a0 */
[----:B------:R-:W-:Y:S02]  /*8020*/  FADD.FTZ R71, R71, R86 ;  /* 0x0000005647477221 */ /* 0x000fe40000010000 */
[----:B------:R-:W-:Y:S02]  /*8030*/  FADD.FTZ R70, R70, R73 ;  /* 0x0000004946467221 */ /* 0x000fe40000010000 */
[----:B------:R-:W-:Y:S01]  /*8040*/  FADD.FTZ R68, R68, R71 ;  /* 0x0000004744447221 */ /* 0x000fe20000010000 */
[----:B------:R-:W-:Y:S02]  /*8050*/  MUFU.EX2 R118, R118 ;  /* 0x0000007600767308 */ /* 0x000fe40000000800 */
[C---:B------:R-:W-:Y:S06]  /*8060*/  HMMA.16816.F32 R144, R8.reuse, R12, R144 ;  /* 0x0000000c0890723c */ /* 0x040fec0000001890 */
[----:B------:R-:W1:Y:S02]  /*8070*/  MUFU.EX2 R121, R121 ;  /* 0x0000007900797308 */ /* 0x000e640000000800 */
[C---:B------:R-:W-:Y:S01]  /*8080*/  HMMA.16816.F32 R148, R8.reuse, R18, R148 ;  /* 0x000000120894723c */ /* 0x040fe20000001894 */
[----:B------:R-:W3:Y:S05]  /*8090*/  LDSM.16.MT88.4 R16, [R220+0x4c00] ;  /* 0x004c0000dc10783b */ /* 0x000eea0000004200 */
[----:B------:R-:W-:Y:S02]  /*80a0*/  MUFU.EX2 R120, R120 ;  /* 0x0000007800787308 */ /* 0x000fe40000000800 */
[----:B------:R-:W-:Y:S01]  /*80b0*/  HMMA.16816.F32 R132, R8, R14, R132 ;  /* 0x0000000e0884723c */ /* 0x000fe20000001884 */
[----:B------:R-:W3:Y:S05]  /*80c0*/  LDSM.16.MT88.4 R12, [R219+0x4c00] ;  /* 0x004c0000db0c783b */ /* 0x000eea0000004200 */
[----:B------:R-:W-:Y:S01]  /*80d0*/  MUFU.EX2 R127, R127 ;  /* 0x0000007f007f7308 */ /* 0x000fe20000000800 */
[----:B------:R-:W-:Y:S01]  /*80e0*/  F2FP.PACK_AB R8, R83, R84 ;  /* 0x000000545308723e */ /* 0x000fe200000000ff */
[----:B------:R-:W-:Y:S01]  /*80f0*/  FADD.FTZ R84, R84, R5 ;  /* 0x0000000554547221 */ /* 0x000fe20000010000 */
[----:B-1----:R-:W-:Y:S01]  /*8100*/  F2FP.PACK_AB R9, R95, R96 ;  /* 0x000000605f09723e */ /* 0x002fe200000000ff */
[----:B------:R-:W-:Y:S01]  /*8110*/  FADD.FTZ R96, R96, R79 ;  /* 0x0000004f60607221 */ /* 0x000fe20000010000 */
[----:B------:R-:W-:Y:S01]  /*8120*/  F2FP.PACK_AB R10, R93, R92 ;  /* 0x0000005c5d0a723e */ /* 0x000fe200000000ff */
[----:B------:R-:W-:Y:S01]  /*8130*/  FADD.FTZ R83, R83, R84 ;  /* 0x0000005453537221 */ /* 0x000fe20000010000 */
[----:B--2---:R-:W-:Y:S01]  /*8140*/  F2FP.PACK_AB R11, R114, R97 ;  /* 0x00000061720b723e */ /* 0x004fe200000000ff */
[----:B------:R-:W-:Y:S01]  /*8150*/  MUFU.EX2 R129, R129 ;  /* 0x0000008100817308 */ /* 0x000fe20000000800 */
[----:B------:R-:W-:-:S02]  /*8160*/  FADD.FTZ R96, R95, R96 ;  /* 0x000000605f607221 */ /* 0x000fc40000010000 */
[----:B------:R-:W-:Y:S02]  /*8170*/  FADD.FTZ R92, R92, R83 ;  /* 0x000000535c5c7221 */ /* 0x000fe40000010000 */
[----:B------:R-:W-:Y:S01]  /*8180*/  FADD.FTZ R97, R97, R96 ;  /* 0x0000006061617221 */ /* 0x000fe20000010000 */
[----:B------:R-:W-:Y:S01]  /*8190*/  HMMA.16816.F32 R156, R8, R24, R156 ;  /* 0x00000018089c723c */ /* 0x000fe2000000189c */
[----:B------:R-:W-:Y:S01]  /*81a0*/  FADD.FTZ R93, R93, R92 ;  /* 0x0000005c5d5d7221 */ /* 0x000fe20000010000 */
[----:B------:R-:W1:Y:S01]  /*81b0*/  MUFU.EX2 R128, R128 ;  /* 0x0000008000807308 */ /* 0x000e620000000800 */
[----:B------:R-:W-:-:S05]  /*81c0*/  FADD.FTZ R114, R114, R97 ;  /* 0x0000006172727221 */ /* 0x000fca0000010000 */
[C---:B----4-:R-:W-:Y:S02]  /*81d0*/  HMMA.16816.F32 R140, R8.reuse, R20, R140 ;  /* 0x00000014088c723c */ /* 0x050fe4000000188c */
[----:B------:R-:W-:Y:S06]  /*81e0*/  MUFU.EX2 R164, R164 ;  /* 0x000000a400a47308 */ /* 0x000fec0000000800 */
[C---:B------:R-:W-:Y:S02]  /*81f0*/  HMMA.16816.F32 R152, R8.reuse, R26, R152 ;  /* 0x0000001a0898723c */ /* 0x040fe40000001898 */
[----:B------:R-:W2:Y:S06]  /*8200*/  MUFU.EX2 R167, R167 ;  /* 0x000000a700a77308 */ /* 0x000eac0000000800 */
[----:B------:R-:W-:Y:S02]  /*8210*/  HMMA.16816.F32 R136, R8, R22, R136 ;  /* 0x000000160888723c */ /* 0x000fe40000001888 */
[----:B------:R-:W-:Y:S05]  /*8220*/  MUFU.EX2 R41, R41 ;  /* 0x0000002900297308 */ /* 0x000fea0000000800 */
[----:B------:R-:W-:Y:S01]  /*8230*/  F2FP.PACK_AB R8, R66, R69 ;  /* 0x000000454208723e */ /* 0x000fe200000000ff */
[----:B------:R-:W-:Y:S01]  /*8240*/  FADD.FTZ R69, R69, R70 ;  /* 0x0000004645457221 */ /* 0x000fe20000010000 */
[----:B---3--:R-:W-:Y:S01]  /*8250*/  F2FP.PACK_AB R9, R42, R67 ;  /* 0x000000432a09723e */ /* 0x008fe200000000ff */
[----:B------:R-:W3:Y:S01]  /*8260*/  MUFU.EX2 R38, R38 ;  /* 0x0000002600267308 */ /* 0x000ee20000000800 */
[----:B------:R-:W-:Y:S01]  /*8270*/  F2FP.PACK_AB R10, R64, R65 ;  /* 0x00000041400a723e */ /* 0x000fe200000000ff */
[----:B------:R-:W-:Y:S01]  /*8280*/  FADD.FTZ R67, R67, R68 ;  /* 0x0000004443437221 */ /* 0x000fe20000010000 */
[----:B-----5:R-:W-:Y:S01]  /*8290*/  F2FP.PACK_AB R11, R40, R43 ;  /* 0x0000002b280b723e */ /* 0x020fe200000000ff */
[----:B------:R-:W-:-:S02]  /*82a0*/  FADD.FTZ R66, R66, R69 ;  /* 0x0000004542427221 */ /* 0x000fc40000010000 */
[----:B------:R-:W-:Y:S02]  /*82b0*/  FADD.FTZ R42, R42, R67 ;  /* 0x000000432a2a7221 */ /* 0x000fe40000010000 */
[----:B------:R-:W4:Y:S01]  /*82c0*/  MUFU.EX2 R39, R39 ;  /* 0x0000002700277308 */ /* 0x000f220000000800 */
[----:B------:R-:W-:Y:S01]  /*82d0*/  FADD.FTZ R65, R65, R66 ;  /* 0x0000004241417221 */ /* 0x000fe20000010000 */
[C---:B------:R-:W-:Y:S01]  /*82e0*/  HMMA.16816.F32 R160, R8.reuse, R24, R160 ;  /* 0x0000001808a0723c */ /* 0x040fe200000018a0 */
[----:B------:R-:W-:Y:S02]  /*82f0*/  FADD.FTZ R43, R43, R42 ;  /* 0x0000002a2b2b7221 */ /* 0x000fe40000010000 */
[----:B------:R-:W-:Y:S02]  /*8300*/  FADD.FTZ R64, R64, R65 ;  /* 0x0000004140407221 */ /* 0x000fe40000010000 */
[----:B------:R-:W-:Y:S01]  /*8310*/  FADD.FTZ R40, R40, R43 ;  /* 0x0000002b28287221 */ /* 0x000fe20000010000 */
[----:B------:R-:W-:Y:S02]  /*8320*/  MUFU.EX2 R168, R168 ;  /* 0x000000a800a87308 */ /* 0x000fe40000000800 */
[C---:B------:R-:W-:Y:S01]  /*8330*/  HMMA.16816.F32 R148, R8.reuse, R26, R148 ;  /* 0x0000001a0894723c */ /* 0x040fe20000001894 */
[----:B------:R-:W5:Y:S05]  /*8340*/  LDSM.16.MT88.4 R24, [R220+0x5000] ;  /* 0x00500000dc18783b */ /* 0x000f6a0000004200 */
[----:B------:R-:W1:Y:S02]  /*8350*/  MUFU.EX2 R173, R173 ;  /* 0x000000ad00ad7308 */ /* 0x000e640000000800 */
[C---:B------:R-:W-:Y:S06]  /*8360*/  HMMA.16816.F32 R144, R8.reuse, R20, R144 ;  /* 0x000000140890723c */ /* 0x040fec0000001890 */
[----:B------:R-:W-:Y:S02]  /*8370*/  MUFU.EX2 R170, R170 ;  /* 0x000000aa00aa7308 */ /* 0x000fe40000000800 */
[----:B------:R-:W-:Y:S01]  /*8380*/  HMMA.16816.F32 R132, R8, R22, R132 ;  /* 0x000000160884723c */ /* 0x000fe20000001884 */
[----:B------:R-:W3:Y:S05]  /*8390*/  LDSM.16.MT88.4 R20, [R219+0x5000] ;  /* 0x00500000db14783b */ /* 0x000eea0000004200 */
[----:B------:R-:W-:Y:S01]  /*83a0*/  MUFU.EX2 R177, R177 ;  /* 0x000000b100b17308 */ /* 0x000fe20000000800 */
[----:B------:R-:W-:Y:S01]  /*83b0*/  F2FP.PACK_AB R8, R121, R118 ;  /* 0x000000767908723e */ /* 0x000fe200000000ff */
[----:B------:R-:W-:Y:S01]  /*83c0*/  FADD.FTZ R118, R118, R93 ;  /* 0x0000005d76767221 */ /* 0x000fe20000010000 */
[C---:B-1----:R-:W-:Y:S01]  /*83d0*/  F2FP.PACK_AB R9, R128.reuse, R129 ;  /* 0x000000818009723e */ /* 0x042fe200000000ff */
        /* <DEDUP_REMOVED lines=12> */
[C---:B------:R-:W-:Y:S02]  /*84a0*/  HMMA.16816.F32 R152, R8.reuse, R18, R152 ;  /* 0x000000120898723c */ /* 0x040fe40000001898 */
[----:B------:R-:W-:Y:S06]  /*84b0*/  MUFU.EX2 R183, R183 ;  /* 0x000000b700b77308 */ /* 0x000fec0000000800 */
[C---:B------:R-:W-:Y:S02]  /*84c0*/  HMMA.16816.F32 R140, R8.reuse, R12, R140 ;  /* 0x0000000c088c723c */ /* 0x040fe4000000188c */
[----:B------:R-:W2:Y:S06]  /*84d0*/  MUFU.EX2 R184, R184 ;  /* 0x000000b800b87308 */ /* 0x000eac0000000800 */
[----:B------:R-:W-:Y:S02]  /*84e0*/  HMMA.16816.F32 R136, R8, R14, R136 ;  /* 0x0000000e0888723c */ /* 0x000fe40000001888 */
[----:B------:R-:W1:Y:S05]  /*84f0*/  MUFU.EX2 R58, R58 ;  /* 0x0000003a003a7308 */ /* 0x000e6a0000000800 */
[----:B------:R-:W-:Y:S01]  /*8500*/  F2FP.PACK_AB R8, R62, R63 ;  /* 0x0000003f3e08723e */ /* 0x000fe200000000ff */
[----:B------:R-:W-:Y:S01]  /*8510*/  FADD.FTZ R63, R63, R64 ;  /* 0x000000403f3f7221 */ /* 0x000fe20000010000 */
[----:B---3--:R-:W-:Y:S01]  /*8520*/  F2FP.PACK_AB R9, R38, R41 ;  /* 0x000000292609723e */ /* 0x008fe200000000ff */
[----:B------:R-:W-:Y:S01]  /*8530*/  MUFU.EX2 R57, R57 ;  /* 0x0000003900397308 */ /* 0x000fe20000000800 */
[----:B------:R-:W-:Y:S01]  /*8540*/  F2FP.PACK_AB R10, R60, R61 ;  /* 0x0000003d3c0a723e */ /* 0x000fe200000000ff */
[----:B------:R-:W-:Y:S01]  /*8550*/  FADD.FTZ R41, R41, R40 ;  /* 0x0000002829297221 */ /* 0x000fe20000010000 */
[----:B----4-:R-:W-:Y:S01]  /*8560*/  F2FP.PACK_AB R11, R34, R39 ;  /* 0x00000027220b723e */ /* 0x010fe200000000ff */
[----:B------:R-:W-:-:S02]  /*8570*/  FADD.FTZ R62, R62, R63 ;  /* 0x0000003f3e3e7221 */ /* 0x000fc40000010000 */
[----:B------:R-:W-:Y:S02]  /*8580*/  FADD.FTZ R38, R38, R41 ;  /* 0x0000002926267221 */ /* 0x000fe40000010000 */
[----:B------:R-:W-:Y:S01]  /*8590*/  MUFU.EX2 R56, R56 ;  /* 0x0000003800387308 */ /* 0x000fe20000000800 */
[----:B------:R-:W-:Y:S01]  /*85a0*/  FADD.FTZ R61, R61, R62 ;  /* 0x0000003e3d3d7221 */ /* 0x000fe20000010000 */
[C---:B------:R-:W-:Y:S01]  /*85b0*/  HMMA.16816.F32 R160, R8.reuse, R16, R160 ;  /* 0x0000001008a0723c */ /* 0x040fe200000018a0 */
[----:B------:R-:W-:Y:S02]  /*85c0*/  FADD.FTZ R39, R39, R38 ;  /* 0x0000002627277221 */ /* 0x000fe40000010000 */
[----:B------:R-:W-:Y:S02]  /*85d0*/  FADD.FTZ R60, R60, R61 ;  /* 0x0000003d3c3c7221 */ /* 0x000fe40000010000 */
[----:B------:R-:W-:Y:S01]  /*85e0*/  FADD.FTZ R34, R34, R39 ;  /* 0x0000002722227221 */ /* 0x000fe20000010000 */
[----:B------:R-:W-:Y:S02]  /*85f0*/  MUFU.EX2 R35, R35 ;  /* 0x0000002300237308 */ /* 0x000fe40000000800 */
[C---:B------:R-:W-:Y:S01]  /*8600*/  HMMA.16816.F32 R148, R8.reuse, R18, R148 ;  /* 0x000000120894723c */ /* 0x040fe20000001894 */
[----:B------:R-:W3:Y:S05]  /*8610*/  LDSM.16.MT88.4 R16, [R220+0x5400] ;  /* 0x00540000dc10783b */ /* 0x000eea0000004200 */
[----:B------:R-:W4:Y:S02]  /*8620*/  MUFU.EX2 R32, R32 ;  /* 0x0000002000207308 */ /* 0x000f240000000800 */
[C---:B------:R-:W-:Y:S06]  /*8630*/  HMMA.16816.F32 R144, R8.reuse, R12, R144 ;  /* 0x0000000c0890723c */ /* 0x040fec0000001890 */
[----:B------:R-:W-:Y:S02]  /*8640*/  MUFU.EX2 R33, R33 ;  /* 0x0000002100217308 */ /* 0x000fe40000000800 */
[----:B------:R-:W-:Y:S01]  /*8650*/  HMMA.16816.F32 R132, R8, R14, R132 ;  /* 0x0000000e0884723c */ /* 0x000fe20000001884 */
[----:B------:R-:W3:Y:S05]  /*8660*/  LDSM.16.MT88.4 R12, [R219+0x5400] ;  /* 0x00540000db0c783b */ /* 0x000eea0000004200 */
[----:B------:R-:W3:Y:S01]  /*8670*/  MUFU.EX2 R30, R30 ;  /* 0x0000001e001e7308 */ /* 0x000ee20000000800 */
        /* <DEDUP_REMOVED lines=11> */
[----:B-----5:R-:W-:Y:S01]  /*8730*/  HMMA.16816.F32 R156, R8, R24, R156 ;  /* 0x00000018089c723c */ /* 0x020fe2000000189c */
[----:B------:R-:W-:Y:S01]  /*8740*/  FADD.FTZ R177, R177, R170 ;  /* 0x000000aab1b17221 */ /* 0x000fe20000010000 */
[----:B------:R-:W1:Y:S01]  /*8750*/  MUFU.EX2 R195, R195 ;  /* 0x000000c300c37308 */ /* 0x000e620000000800 */
[----:B------:R-:W-:-:S05]  /*8760*/  FADD.FTZ R183, R184, R183 ;  /* 0x000000b7b8b77221 */ /* 0x000fca0000010000 */
[C---:B------:R-:W-:Y:S02]  /*8770*/  HMMA.16816.F32 R152, R8.reuse, R26, R152 ;  /* 0x0000001a0898723c */ /* 0x040fe40000001898 */
[----:B------:R-:W-:Y:S06]  /*8780*/  MUFU.EX2 R190, R190 ;  /* 0x000000be00be7308 */ /* 0x000fec0000000800 */
[C---:B------:R-:W-:Y:S02]  /*8790*/  HMMA.16816.F32 R140, R8.reuse, R20, R140 ;  /* 0x00000014088c723c */ /* 0x040fe4000000188c */
[----:B------:R-:W-:Y:S06]  /*87a0*/  MUFU.EX2 R197, R197 ;  /* 0x000000c500c57308 */ /* 0x000fec0000000800 */
[----:B------:R-:W-:Y:S02]  /*87b0*/  HMMA.16816.F32 R136, R8, R22, R136 ;  /* 0x000000160888723c */ /* 0x000fe40000001888 */
[----:B------:R-:W-:Y:S05]  /*87c0*/  MUFU.EX2 R188, R188 ;  /* 0x000000bc00bc7308 */ /* 0x000fea0000000800 */
[----:B------:R-:W-:Y:S01]  /*87d0*/  F2FP.PACK_AB R8, R58, R59 ;  /* 0x0000003b3a08723e */ /* 0x000fe200000000ff */
[----:B------:R-:W-:Y:S01]  /*87e0*/  FADD.FTZ R59, R59, R60 ;  /* 0x0000003c3b3b7221 */ /* 0x000fe20000010000 */
[----:B----4-:R-:W-:Y:S01]  /*87f0*/  F2FP.PACK_AB R9, R32, R35 ;  /* 0x000000232009723e */ /* 0x010fe200000000ff */
[----:B------:R-:W2:Y:S01]  /*8800*/  MUFU.EX2 R191, R191 ;  /* 0x000000bf00bf7308 */ /* 0x000ea20000000800 */
[----:B------:R-:W-:Y:S01]  /*8810*/  F2FP.PACK_AB R10, R56, R57 ;  /* 0x00000039380a723e */ /* 0x000fe200000000ff */
[----:B------:R-:W-:Y:S01]  /*8820*/  FADD.FTZ R35, R35, R34 ;  /* 0x0000002223237221 */ /* 0x000fe20000010000 */
[----:B---3--:R-:W-:Y:S01]  /*8830*/  F2FP.PACK_AB R11, R30, R33 ;  /* 0x000000211e0b723e */ /* 0x008fe200000000ff */
        /* <DEDUP_REMOVED lines=8> */
[----:B------:R-:W3:Y:S02]  /*88c0*/  MUFU.EX2 R192, R192 ;  /* 0x000000c000c07308 */ /* 0x000ee40000000800 */
[C---:B------:R-:W-:Y:S01]  /*88d0*/  HMMA.16816.F32 R148, R8.reuse, R26, R148 ;  /* 0x0000001a0894723c */ /* 0x040fe20000001894 */
[----:B------:R-:W4:Y:S05]  /*88e0*/  LDSM.16.MT88.4 R24, [R220+0x5800] ;  /* 0x00580000dc18783b */ /* 0x000f2a0000004200 */
[----:B------:R-:W-:Y:S02]  /*88f0*/  MUFU.EX2 R55, R55 ;  /* 0x0000003700377308 */ /* 0x000fe40000000800 */
[C---:B------:R-:W-:Y:S06]  /*8900*/  HMMA.16816.F32 R144, R8.reuse, R20, R144 ;  /* 0x000000140890723c */ /* 0x040fec0000001890 */
[----:B------:R-:W5:Y:S02]  /*8910*/  MUFU.EX2 R54, R54 ;  /* 0x0000003600367308 */ /* 0x000f640000000800 */
[----:B------:R-:W-:Y:S01]  /*8920*/  HMMA.16816.F32 R132, R8, R22, R132 ;  /* 0x000000160884723c */ /* 0x000fe20000001884 */
[----:B------:R-:W4:Y:S05]  /*8930*/  LDSM.16.MT88.4 R20, [R219+0x5800] ;  /* 0x00580000db14783b */ /* 0x000f2a0000004200 */
[----:B------:R-:W-:Y:S01]  /*8940*/  MUFU.EX2 R53, R53 ;  /* 0x0000003500357308 */ /* 0x000fe20000000800 */
[----:B-1----:R-:W-:Y:S01]  /*8950*/  F2FP.PACK_AB R8, R195, R186 ;  /* 0x000000bac308723e */ /* 0x002fe200000000ff */
[----:B------:R-:W-:Y:S01]  /*8960*/  FADD.FTZ R186, R186, R177 ;  /* 0x000000b1baba7221 */ /* 0x000fe20000010000 */
[----:B--2---:R-:W-:Y:S01]  /*8970*/  F2FP.PACK_AB R9, R191, R188 ;  /* 0x000000bcbf09723e */ /* 0x004fe200000000ff */
[----:B------:R-:W-:Y:S01]  /*8980*/  FADD.FTZ R188, R188, R183 ;  /* 0x000000b7bcbc7221 */ /* 0x000fe20000010000 */
[----:B------:R-:W-:Y:S01]  /*8990*/  F2FP.PACK_AB R10, R197, R190 ;  /* 0x000000bec50a723e */ /* 0x000fe200000000ff */
[----:B------:R-:W-:Y:S01]  /*89a0*/  FADD.FTZ R195, R195, R186 ;  /* 0x000000bac3c37221 */ /* 0x000fe20000010000 */
[----:B---3--:R-:W-:Y:S01]  /*89b0*/  F2FP.PACK_AB R11, R192, R187 ;  /* 0x000000bbc00b723e */ /* 0x008fe200000000ff */
[----:B------:R-:W-:Y:S01]  /*89c0*/  MUFU.EX2 R52, R52 ;  /* 0x0000003400347308 */ /* 0x000fe20000000800 */
[----:B------:R-:W-:-:S02]  /*89d0*/  FADD.FTZ R188, R191, R188 ;  /* 0x000000bcbfbc7221 */ /* 0x000fc40000010000 */
[----:B------:R-:W-:Y:S02]  /*89e0*/  FADD.FTZ R190, R190, R195 ;  /* 0x000000c3bebe7221 */ /* 0x000fe40000010000 */
[----:B------:R-:W-:Y:S01]  /*89f0*/  FADD.FTZ R187, R187, R188 ;  /* 0x000000bcbbbb7221 */ /* 0x000fe20000010000 */
[----:B------:R-:W-:Y:S01]  /*8a00*/  HMMA.16816.F32 R156, R8, R16, R156 ;  /* 0x00000010089c723c */ /* 0x000fe2000000189c */
[----:B------:R-:W-:Y:S01]  /*8a10*/  FADD.FTZ R197, R197, R190 ;  /* 0x000000bec5c57221 */ /* 0x000fe20000010000 */
[----:B------:R-:W-:Y:S01]  /*8a20*/  MUFU.EX2 R31, R31 ;  /* 0x0000001f001f7308 */ /* 0x000fe20000000800 */
[----:B------:R-:W-:-:S05]  /*8a30*/  FADD.FTZ R187, R192, R187 ;  /* 0x000000bbc0bb7221 */ /* 0x000fca0000010000 */
[C---:B------:R-:W-:Y:S02]  /*8a40*/  HMMA.16816.F32 R152, R8.reuse, R18, R152 ;  /* 0x000000120898723c */ /* 0x040fe40000001898 */
[----:B------:R-:W1:Y:S06]  /*8a50*/  MUFU.EX2 R28, R28 ;  /* 0x0000001c001c7308 */ /* 0x000e6c0000000800 */
[C---:B------:R-:W-:Y:S02]  /*8a60*/  HMMA.16816.F32 R140, R8.reuse, R12, R140 ;  /* 0x0000000c088c723c */ /* 0x040fe4000000188c */
[----:B------:R-:W-:Y:S06]  /*8a70*/  MUFU.EX2 R76, R76 ;  /* 0x0000004c004c7308 */ /* 0x000fec0000000800 */
[----:B------:R-:W-:Y:S02]  /*8a80*/  HMMA.16816.F32 R136, R8, R14, R136 ;  /* 0x0000000e0888723c */ /* 0x000fe40000001888 */
[----:B------:R-:W2:Y:S05]  /*8a90*/  MUFU.EX2 R117, R117 ;  /* 0x0000007500757308 */ /* 0x000eaa0000000800 */
[----:B-----5:R-:W-:Y:S01]  /*8aa0*/  F2FP.PACK_AB R8, R54, R55 ;  /* 0x000000373608723e */ /* 0x020fe200000000ff */
[----:B------:R-:W-:Y:S01]  /*8ab0*/  FADD.FTZ R55, R55, R56 ;  /* 0x0000003837377221 */ /* 0x000fe20000010000 */
[----:B-1----:R-:W-:Y:S01]  /*8ac0*/  F2FP.PACK_AB R9, R28, R31 ;  /* 0x0000001f1c09723e */ /* 0x002fe200000000ff */
[----:B------:R-:W-:Y:S01]  /*8ad0*/  MUFU.EX2 R182, R182 ;  /* 0x000000b600b67308 */ /* 0x000fe20000000800 */
[----:B------:R-:W-:Y:S01]  /*8ae0*/  F2FP.PACK_AB R10, R52, R53 ;  /* 0x00000035340a723e */ /* 0x000fe200000000ff */
[----:B------:R-:W-:-:S02]  /*8af0*/  FADD.FTZ R31, R31, R30 ;  /* 0x0000001e1f1f7221 */ /* 0x000fc40000010000 */
[----:B------:R-:W-:Y:S02]  /*8b00*/  FADD.FTZ R54, R54, R55 ;  /* 0x0000003736367221 */ /* 0x000fe40000010000 */
[----:B------:R-:W-:Y:S02]  /*8b10*/  FADD.FTZ R31, R28, R31 ;  /* 0x0000001f1c1f7221 */ /* 0x000fe40000010000 */
[----:B------:R-:W1:Y:S01]  /*8b20*/  MUFU.EX2 R185, R185 ;  /* 0x000000b900b97308 */ /* 0x000e620000000800 */
[----:B--2---:R-:W-:Y:S01]  /*8b30*/  F2FP.PACK_AB R11, R117, R76 ;  /* 0x0000004c750b723e */ /* 0x004fe200000000ff */
[----:B------:R-:W-:Y:S02]  /*8b40*/  FADD.FTZ R53, R53, R54 ;  /* 0x0000003635357221 */ /* 0x000fe40000010000 */
[----:B------:R-:W-:Y:S02]  /*8b50*/  FADD.FTZ R76, R76, R31 ;  /* 0x0000001f4c4c7221 */ /* 0x000fe40000010000 */
[----:B------:R-:W-:-:S02]  /*8b60*/  FADD.FTZ R52, R52, R53 ;  /* 0x0000003534347221 */ /* 0x000fc40000010000 */
[----:B------:R-:W-:Y:S01]  /*8b70*/  MUFU.EX2 R174, R174 ;  /* 0x000000ae00ae7308 */ /* 0x000fe20000000800 */
[----:B------:R-:W-:Y:S01]  /*8b80*/  HMMA.16816.F32 R160, R8, R16, R160 ;  /* 0x0000001008a0723c */ /* 0x000fe200000018a0 */
[----:B------:R-:W-:-:S06]  /*8b90*/  FADD.FTZ R117, R117, R76 ;  /* 0x0000004c75757221 */ /* 0x000fcc0000010000 */
[----:B------:R-:W2:Y:S01]  /*8ba0*/  MUFU.EX2 R193, R193 ;  /* 0x000000c100c17308 */ /* 0x000ea20000000800 */
[C---:B------:R-:W-:Y:S01]  /*8bb0*/  HMMA.16816.F32 R148, R8.reuse, R18, R148 ;  /* 0x000000120894723c */ /* 0x040fe20000001894 */
[----:B------:R-:W3:Y:S06]  /*8bc0*/  LDSM.16.MT88.4 R16, [R220+0x5c00] ;  /* 0x005c0000dc10783b */ /* 0x000eec0000004200 */
[----:B------:R-:W-:Y:S01]  /*8bd0*/  MUFU.EX2 R172, R172 ;  /* 0x000000ac00ac7308 */ /* 0x000fe20000000800 */
[C---:B------:R-:W-:Y:S07]  /*8be0*/  HMMA.16816.F32 R144, R8.reuse, R12, R144 ;  /* 0x0000000c0890723c */ /* 0x040fee0000001890 */
[----:B------:R-:W5:Y:S01]  /*8bf0*/  MUFU.EX2 R171, R171 ;  /* 0x000000ab00ab7308 */ /* 0x000f620000000800 */
[----:B------:R-:W-:Y:S01]  /*8c00*/  HMMA.16816.F32 R132, R8, R14, R132 ;  /* 0x0000000e0884723c */ /* 0x000fe20000001884 */
[----:B------:R-:W3:Y:S06]  /*8c10*/  LDSM.16.MT88.4 R12, [R219+0x5c00] ;  /* 0x005c0000db0c783b */ /* 0x000eec0000004200 */
[----:B------:R-:W-:Y:S01]  /*8c20*/  MUFU.EX2 R169, R169 ;  /* 0x000000a900a97308 */ /* 0x000fe20000000800 */
[----:B-1----:R-:W-:Y:S01]  /*8c30*/  F2FP.PACK_AB R8, R185, R182 ;  /* 0x000000b6b908723e */ /* 0x002fe200000000ff */
[----:B------:R-:W-:Y:S01]  /*8c40*/  FADD.FTZ R182, R182, R197 ;  /* 0x000000c5b6b67221 */ /* 0x000fe20000010000 */
[----:B--2---:R-:W-:-:S03]  /*8c50*/  F2FP.PACK_AB R10, R193, R174 ;  /* 0x000000aec10a723e */ /* 0x004fc600000000ff */
[----:B------:R-:W-:Y:S02]  /*8c60*/  FADD.FTZ R185, R185, R182 ;  /* 0x000000b6b9b97221 */ /* 0x000fe40000010000 */
[----:B------:R-:W1:Y:S01]  /*8c70*/  MUFU.EX2 R178, R178 ;  /* 0x000000b200b27308 */ /* 0x000e620000000800 */
[----:B-----5:R-:W-:Y:S01]  /*8c80*/  F2FP.PACK_AB R9, R171, R172 ;  /* 0x000000acab09723e */ /* 0x020fe200000000ff */
[----:B------:R-:W-:Y:S02]  /*8c90*/  FADD.FTZ R174, R174, R185 ;  /* 0x000000b9aeae7221 */ /* 0x000fe40000010000 */
[----:B------:R-:W-:Y:S02]  /*8ca0*/  FADD.FTZ R172, R172, R187 ;  /* 0x000000bbacac7221 */ /* 0x000fe40000010000 */
[----:B------:R-:W-:Y:S02]  /*8cb0*/  FADD.FTZ R193, R193, R174 ;  /* 0x000000aec1c17221 */ /* 0x000fe40000010000 */
[----:B------:R-:W-:Y:S01]  /*8cc0*/  MUFU.EX2 R51, R51 ;  /* 0x0000003300337308 */ /* 0x000fe20000000800 */
[----:B------:R-:W-:-:S07]  /*8cd0*/  FADD.FTZ R172, R171, R172 ;  /* 0x000000acabac7221 */ /* 0x000fce0000010000 */
[----:B------:R-:W2:Y:S01]  /*8ce0*/  MUFU.EX2 R50, R50 ;  /* 0x0000003200327308 */ /* 0x000ea20000000800 */
[----:B-1----:R-:W-:Y:S01]  /*8cf0*/  F2FP.PACK_AB R11, R178, R169 ;  /* 0x000000a9b20b723e */ /* 0x002fe200000000ff */
[----:B------:R-:W-:-:S04]  /*8d00*/  FADD.FTZ R169, R169, R172 ;  /* 0x000000aca9a97221 */ /* 0x000fc80000010000 */
[----:B------:R-:W-:Y:S02]  /*8d10*/  FADD.FTZ R169, R178, R169 ;  /* 0x000000a9b2a97221 */ /* 0x000fe40000010000 */
[----:B------:R-:W-:Y:S01]  /*8d20*/  MUFU.EX2 R49, R49 ;  /* 0x0000003100317308 */ /* 0x000fe20000000800 */
[C---:B----4-:R-:W-:Y:S07]  /*8d30*/  HMMA.16816.F32 R156, R8.reuse, R24, R156 ;  /* 0x00000018089c723c */ /* 0x050fee000000189c */
[----:B------:R-:W1:Y:S01]  /*8d40*/  MUFU.EX2 R48, R48 ;  /* 0x0000003000307308 */ /* 0x000e620000000800 */
[C---:B------:R-:W-:Y:S07]  /*8d50*/  HMMA.16816.F32 R152, R8.reuse, R26, R152 ;  /* 0x0000001a0898723c */ /* 0x040fee0000001898 */
[----:B------:R-:W-:Y:S01]  /*8d60*/  MUFU.EX2 R166, R166 ;  /* 0x000000a600a67308 */ /* 0x000fe20000000800 */
[C---:B------:R-:W-:Y:S07]  /*8d70*/  HMMA.16816.F32 R140, R8.reuse, R20, R140 ;  /* 0x00000014088c723c */ /* 0x040fee000000188c */
[----:B------:R-:W4:Y:S01]  /*8d80*/  MUFU.EX2 R189, R189 ;  /* 0x000000bd00bd7308 */ /* 0x000f220000000800 */
[----:B------:R-:W-:Y:S07]  /*8d90*/  HMMA.16816.F32 R136, R8, R22, R136 ;  /* 0x000000160888723c */ /* 0x000fee0000001888 */
[----:B------:R-:W-:Y:S01]  /*8da0*/  MUFU.EX2 R181, R181 ;  /* 0x000000b500b57308 */ /* 0x000fe20000000800 */
[----:B--2---:R-:W-:Y:S01]  /*8db0*/  F2FP.PACK_AB R8, R50, R51 ;  /* 0x000000333208723e */ /* 0x004fe200000000ff */
[----:B------:R-:W-:Y:S01]  /*8dc0*/  FADD.FTZ R51, R51, R52 ;  /* 0x0000003433337221 */ /* 0x000fe20000010000 */
[----:B-1----:R-:W-:-:S03]  /*8dd0*/  F2FP.PACK_AB R10, R48, R49 ;  /* 0x00000031300a723e */ /* 0x002fc600000000ff */
[----:B------:R-:W-:Y:S02]  /*8de0*/  FADD.FTZ R50, R50, R51 ;  /* 0x0000003332327221 */ /* 0x000fe40000010000 */
[----:B------:R-:W1:Y:S01]  /*8df0*/  MUFU.EX2 R194, R194 ;  /* 0x000000c200c27308 */ /* 0x000e620000000800 */
[----:B----4-:R-:W-:Y:S01]  /*8e00*/  F2FP.PACK_AB R9, R189, R166 ;  /* 0x000000a6bd09723e */ /* 0x010fe200000000ff */
[----:B------:R-:W-:Y:S02]  /*8e10*/  FADD.FTZ R166, R166, R117 ;  /* 0x00000075a6a67221 */ /* 0x000fe40000010000 */
[----:B------:R-:W-:Y:S02]  /*8e20*/  FADD.FTZ R49, R49, R50 ;  /* 0x0000003231317221 */ /* 0x000fe40000010000 */
[----:B------:R-:W-:Y:S02]  /*8e30*/  FADD.FTZ R166, R189, R166 ;  /* 0x000000a6bda67221 */ /* 0x000fe40000010000 */
[----:B------:R-:W-:Y:S01]  /*8e40*/  MUFU.EX2 R130, R130 ;  /* 0x0000008200827308 */ /* 0x000fe20000000800 */
[----:B------:R-:W-:Y:S01]  /*8e50*/  FADD.FTZ R48, R48, R49 ;  /* 0x0000003130307221 */ /* 0x000fe20000010000 */
[----:B-1----:R-:W-:-:S06]  /*8e60*/  F2FP.PACK_AB R11, R194, R181 ;  /* 0x000000b5c20b723e */ /* 0x002fcc00000000ff */
[----:B------:R-:W1:Y:S01]  /*8e70*/  MUFU.EX2 R131, R131 ;  /* 0x0000008300837308 */ /* 0x000e620000000800 */
[----:B------:R-:W-:-:S04]  /*8e80*/  FADD.FTZ R181, R181, R166 ;  /* 0x000000a6b5b57221 */ /* 0x000fc80000010000 */
[----:B------:R-:W-:Y:S01]  /*8e90*/  FADD.FTZ R181, R194, R181 ;  /* 0x000000b5c2b57221 */ /* 0x000fe20000010000 */
[C---:B------:R-:W-:Y:S02]  /*8ea0*/  HMMA.16816.F32 R160, R8.reuse, R24, R160 ;  /* 0x0000001808a0723c */ /* 0x040fe400000018a0 */
[----:B------:R-:W-:Y:S05]  /*8eb0*/  MUFU.EX2 R124, R124 ;  /* 0x0000007c007c7308 */ /* 0x000fea0000000800 */
[--C-:B------:R-:W-:Y:S01]  /*8ec0*/  FFMA.FTZ R24, R115, c[0x0][0x23c], -R116.reuse ;  /* 0x00008f0073187a23 */ /* 0x100fe20000010874 */
[C---:B------:R-:W-:Y:S01]  /*8ed0*/  HMMA.16816.F32 R144, R8.reuse, R20, R144 ;  /* 0x000000140890723c */ /* 0x040fe20000001890 */
[----:B------:R-:W-:Y:S01]  /*8ee0*/  FFMA.FTZ R25, R113, c[0x0][0x23c], -R116 ;  /* 0x00008f0071197a23 */ /* 0x000fe20000010874 */
[----:B------:R-:W2:Y:S06]  /*8ef0*/  MUFU.EX2 R125, R125 ;  /* 0x0000007d007d7308 */ /* 0x000eac0000000800 */
[C---:B------:R-:W-:Y:S02]  /*8f00*/  HMMA.16816.F32 R148, R8.reuse, R26, R148 ;  /* 0x0000001a0894723c */ /* 0x040fe40000001894 */
[----:B------:R-:W-:Y:S06]  /*8f10*/  MUFU.EX2 R122, R122 ;  /* 0x0000007a007a7308 */ /* 0x000fec0000000800 */
[----:B------:R-:W-:Y:S02]  /*8f20*/  HMMA.16816.F32 R132, R8, R22, R132 ;  /* 0x000000160884723c */ /* 0x000fe40000001884 */
[----:B------:R-:W4:Y:S05]  /*8f30*/  MUFU.EX2 R119, R119 ;  /* 0x0000007700777308 */ /* 0x000f2a0000000800 */
[----:B-1----:R-:W-:Y:S01]  /*8f40*/  F2FP.PACK_AB R8, R131, R130 ;  /* 0x000000828308723e */ /* 0x002fe200000000ff */
[----:B------:R-:W-:Y:S01]  /*8f50*/  FADD.FTZ R130, R130, R193 ;  /* 0x000000c182827221 */ /* 0x000fe20000010000 */
[----:B--2---:R-:W-:Y:S01]  /*8f60*/  F2FP.PACK_AB R10, R125, R124 ;  /* 0x0000007c7d0a723e */ /* 0x004fe200000000ff */
[----:B------:R-:W-:Y:S02]  /*8f70*/  MUFU.EX2 R24, R24 ;  /* 0x0000001800187308 */ /* 0x000fe40000000800 */
[----:B------:R-:W-:-:S04]  /*8f80*/  FADD.FTZ R131, R131, R130 ;  /* 0x0000008283837221 */ /* 0x000fc80000010000 */
[----:B------:R-:W-:Y:S02]  /*8f90*/  FADD.FTZ R124, R124, R131 ;  /* 0x000000837c7c7221 */ /* 0x000fe40000010000 */
[----:B------:R-:W1:Y:S01]  /*8fa0*/  MUFU.EX2 R25, R25 ;  /* 0x0000001900197308 */ /* 0x000e620000000800 */
[----:B----4-:R-:W-:Y:S01]  /*8fb0*/  F2FP.PACK_AB R9, R119, R122 ;  /* 0x0000007a7709723e */ /* 0x010fe200000000ff */
[----:B------:R-:W-:Y:S02]  /*8fc0*/  FADD.FTZ R5, R125, R124 ;  /* 0x0000007c7d057221 */ /* 0x000fe40000010000 */
[----:B------:R-:W-:-:S04]  /*8fd0*/  FADD.FTZ R122, R122, R169 ;  /* 0x000000a97a7a7221 */ /* 0x000fc80000010000 */
[----:B------:R-:W-:Y:S01]  /*8fe0*/  MUFU.EX2 R47, R47 ;  /* 0x0000002f002f7308 */ /* 0x000fe20000000800 */
[----:B------:R-:W-:-:S07]  /*8ff0*/  FADD.FTZ R119, R119, R122 ;  /* 0x0000007a77777221 */ /* 0x000fce0000010000 */
[----:B------:R-:W2:Y:S01]  /*9000*/  MUFU.EX2 R46, R46 ;  /* 0x0000002e002e7308 */ /* 0x000ea20000000800 */
[----:B-1----:R-:W-:Y:S01]  /*9010*/  F2FP.PACK_AB R11, R25, R24 ;  /* 0x00000018190b723e */ /* 0x002fe200000000ff */
[----:B------:R-:W-:-:S04]  /*9020*/  FADD.FTZ R24, R24, R119 ;  /* 0x0000007718187221 */ /* 0x000fc80000010000 */
[----:B------:R-:W-:Y:S02]  /*9030*/  FADD.FTZ R252, R25, R24 ;  /* 0x0000001819fc7221 */ /* 0x000fe40000010000 */
[----:B------:R-:W-:Y:S01]  /*9040*/  MUFU.EX2 R20, R111 ;  /* 0x0000006f00147308 */ /* 0x000fe20000000800 */
[C---:B---3--:R-:W-:Y:S07]  /*9050*/  HMMA.16816.F32 R156, R8.reuse, R16, R156 ;  /* 0x00000010089c723c */ /* 0x048fee000000189c */
[----:B------:R-:W1:Y:S01]  /*9060*/  MUFU.EX2 R21, R110 ;  /* 0x0000006e00157308 */ /* 0x000e620000000800 */
[C---:B------:R-:W-:Y:S07]  /*9070*/  HMMA.16816.F32 R152, R8.reuse, R18, R152 ;  /* 0x000000120898723c */ /* 0x040fee0000001898 */
[----:B------:R-:W-:Y:S01]  /*9080*/  MUFU.EX2 R45, R45 ;  /* 0x0000002d002d7308 */ /* 0x000fe20000000800 */
[C---:B------:R-:W-:Y:S07]  /*9090*/  HMMA.16816.F32 R140, R8.reuse, R12, R140 ;  /* 0x0000000c088c723c */ /* 0x040fee000000188c */
[----:B------:R-:W3:Y:S01]  /*90a0*/  MUFU.EX2 R44, R44 ;  /* 0x0000002c002c7308 */ /* 0x000ee20000000800 */
[----:B------:R-:W-:Y:S07]  /*90b0*/  HMMA.16816.F32 R136, R8, R14, R136 ;  /* 0x0000000e0888723c */ /* 0x000fee0000001888 */
[----:B------:R-:W-:Y:S01]  /*90c0*/  MUFU.EX2 R22, R109 ;  /* 0x0000006d00167308 */ /* 0x000fe20000000800 */
[----:B--2---:R-:W-:Y:S01]  /*90d0*/  F2FP.PACK_AB R8, R46, R47 ;  /* 0x0000002f2e08723e */ /* 0x004fe200000000ff */
[----:B------:R-:W-:Y:S01]  /*90e0*/  FADD.FTZ R47, R47, R48 ;  /* 0x000000302f2f7221 */ /* 0x000fe20000010000 */
[----:B-1----:R-:W-:Y:S01]  /*90f0*/  F2FP.PACK_AB R9, R21, R20 ;  /* 0x000000141509723e */ /* 0x002fe200000000ff */
[----:B------:R-:W-:-:S02]  /*9100*/  FADD.FTZ R20, R20, R181 ;  /* 0x000000b514147221 */ /* 0x000fc40000010000 */
[----:B------:R-:W-:Y:S02]  /*9110*/  FADD.FTZ R46, R46, R47 ;  /* 0x0000002f2e2e7221 */ /* 0x000fe40000010000 */
[----:B------:R-:W1:Y:S01]  /*9120*/  MUFU.EX2 R23, R108 ;  /* 0x0000006c00177308 */ /* 0x000e620000000800 */
[----:B---3--:R-:W-:Y:S01]  /*9130*/  F2FP.PACK_AB R10, R44, R45 ;  /* 0x0000002d2c0a723e */ /* 0x008fe200000000ff */
[----:B------:R-:W-:Y:S02]  /*9140*/  FADD.FTZ R21, R21, R20 ;  /* 0x0000001415157221 */ /* 0x000fe40000010000 */
[----:B------:R-:W-:Y:S01]  /*9150*/  FADD.FTZ R45, R45, R46 ;  /* 0x0000002e2d2d7221 */ /* 0x000fe20000010000 */
[----:B-1----:R-:W-:Y:S01]  /*9160*/  F2FP.PACK_AB R11, R23, R22 ;  /* 0x00000016170b723e */ /* 0x002fe200000000ff */
[----:B------:R-:W-:-:S06]  /*9170*/  FADD.FTZ R22, R22, R21 ;  /* 0x0000001516167221 */ /* 0x000fcc0000010000 */
[C---:B------:R-:W-:Y:S08]  /*9180*/  HMMA.16816.F32 R160, R8.reuse, R16, R160 ;  /* 0x0000001008a0723c */ /* 0x040ff000000018a0 */
[C---:B------:R-:W-:Y:S08]  /*9190*/  HMMA.16816.F32 R148, R8.reuse, R18, R148 ;  /* 0x000000120894723c */ /* 0x040ff00000001894 */
[C---:B------:R-:W-:Y:S08]  /*91a0*/  HMMA.16816.F32 R144, R8.reuse, R12, R144 ;  /* 0x0000000c0890723c */ /* 0x040ff00000001890 */
[----:B------:R-:W-:Y:S07]  /*91b0*/  HMMA.16816.F32 R132, R8, R14, R132 ;  /* 0x0000000e0884723c */ /* 0x000fee0000001884 */
[----:B------:R-:W-:-:S02]  /*91c0*/  FADD.FTZ R9, R44, R45 ;  /* 0x0000002d2c097221 */ /* 0x000fc40000010000 */
[----:B------:R-:W-:-:S03]  /*91d0*/  FADD.FTZ R8, R23, R22 ;  /* 0x0000001617087221 */ /* 0x000fc60000010000 */
[----:B------:R1:W-:Y:S04]  /*91e0*/  STL [R1+0x8], R9 ;  /* 0x0000080901007387 */ /* 0x0003e80000100800 */
[----:B------:R1:W-:Y:S04]  /*91f0*/  STL [R1+0x4], R8 ;  /* 0x0000040801007387 */ /* 0x0003e80000100800 */
[----:B------:R1:W-:Y:S01]  /*9200*/  STL [R1], R5 ;  /* 0x0000000501007387 */ /* 0x0003e20000100800 */
[----:B------:R-:W-:Y:S05]  /*9210*/  @!P0 BRA `(.L_x_708) ;  /* 0x0000609000008947 */ /* 0x000fea0003800000 */
[----:B------:R-:W-:Y:S01]  /*9220*/  ISETP.GE.AND P0, PT, R248, c[0x0][0x220], PT ;  /* 0x00008800f8007a0c */ /* 0x000fe20003f06270 */
[----:B------:R-:W-:Y:S01]  /*9230*/  IMAD R29, R29, -0x2, R176 ;  /* 0xfffffffe1d1d7824 */ /* 0x000fe200078e02b0 */
[----:B------:R-:W-:Y:S01]  /*9240*/  MOV R234, c[0x0][0x1a4] ;  /* 0x0000690000ea7a02 */ /* 0x000fe20000000f00 */
[----:B------:R-:W-:Y:S01]  /*9250*/  ULDC.64 UR4, c[0x0][0x1a0] ;  /* 0x0000680000047ab9 */ /* 0x000fe20000000a00 */
[----:B------:R-:W-:Y:S01]  /*9260*/  LEA.HI.SX32 R247, R4, 0xfffffffe, 0x19 ;  /* 0xfffffffe04f77811 */ /* 0x000fe200078fcaff */
[----:B------:R-:W-:Y:S01]  /*9270*/  IMAD.MOV.U32 R167, RZ, RZ, R36 ;  /* 0x000000ffffa77224 */ /* 0x000fe200078e0024 */
[----:B------:R-:W-:Y:S01]  /*9280*/  IADD3 R246, R6, R29, -R7 ;  /* 0x0000001d06f67210 */ /* 0x000fe20007ffe807 */
[----:B------:R-:W-:Y:S01]  /*9290*/  IMAD.MOV.U32 R166, RZ, RZ, R37 ;  /* 0x000000ffffa67224 */ /* 0x000fe200078e0025 */
[----:B------:R-:W-:Y:S01]  /*92a0*/  MOV R165, R2 ;  /* 0x0000000200a57202 */ /* 0x000fe20000000f00 */
[----:B------:R-:W-:Y:S01]  /*92b0*/  IMAD.MOV.U32 R164, RZ, RZ, R3 ;  /* 0x000000ffffa47224 */ /* 0x000fe200078e0003 */
[----:B------:R-:W-:Y:S01]  /*92c0*/  MOV R244, c[0x0][0x1a4] ;  /* 0x0000690000f47a02 */ /* 0x000fe20000000f00 */
[----:B------:R-:W-:Y:S01]  /*92d0*/  IMAD.MOV.U32 R245, RZ, RZ, c[0x0][0x1a0] ;  /* 0x00006800fff57624 */ /* 0x000fe200078e00ff */
[----:B------:R-:W-:Y:S01]  /*92e0*/  MOV R240, c[0x0][0x1a0] ;  /* 0x0000680000f07a02 */ /* 0x000fe20000000f00 */
[----:B------:R-:W-:Y:S01]  /*92f0*/  @!P0 IMAD R234, R234, 0x60, RZ ;  /* 0x00000060eaea8824 */ /* 0x000fe200078e02ff */
[----:B------:R-:W-:-:S02]  /*9300*/  USHF.L.U64.HI UR5, UR4, 0x5, UR5 ;  /* 0x0000000504057899 */ /* 0x000fc40008010205 */
[----:B------:R-:W-:Y:S01]  /*9310*/  USHF.L.U32 UR4, UR4, 0x5, URZ ;  /* 0x0000000504047899 */ /* 0x000fe2000800063f */
[----:B------:R-:W-:Y:S05]  /*9320*/  BRA `(.L_x_709) ;  /* 0x0000033000007947 */ /* 0x000fea0003800000 */
.L_x_711:
[----:B------:R1:W-:Y:S01]  /*9330*/  @P0 STS [R230+0x2000], RZ ;  /* 0x002000ffe6000388 */ /* 0x0003e20000000800 */
[----:B------:R-:W-:Y:S01]  /*9340*/  IADD3 R56, R247, -0x1, RZ ;  /* 0xfffffffff7387810 */ /* 0x000fe20007ffe0ff */
[----:B------:R-:W-:Y:S02]  /*9350*/  @!P0 IMAD.MOV.U32 R63, RZ, RZ, c[0x0][0x198] ;  /* 0x00006600ff3f8624 */ /* 0x000fe400078e00ff */
[----:B------:R1:W-:Y:S01]  /*9360*/  @P0 STS [R230+0x2004], RZ ;  /* 0x002004ffe6000388 */ /* 0x0003e20000000800 */
[----:B------:R-:W-:Y:S01]  /*9370*/  SHF.R.S32.HI R57, RZ, 0x1f, R56 ;  /* 0x0000001fff397819 */ /* 0x000fe20000011438 */
[----:B------:R-:W-:Y:S02]  /*9380*/  IMAD.WIDE.U32 R58, R56, c[0x0][0x198], RZ ;  /* 0x00006600383a7a25 */ /* 0x000fe400078e00ff */
[----:B------:R1:W-:Y:S02]  /*9390*/  @P0 STS.64 [R230+0x2008], RZ ;  /* 0x002008ffe6000388 */ /* 0x0003e40000000a00 */
[----:B------:R-:W-:Y:S01]  /*93a0*/  IMAD R57, R57, c[0x0][0x198], RZ ;  /* 0x0000660039397a24 */ /* 0x000fe200078e02ff */
[----:B------:R-:W-:Y:S01]  /*93b0*/  LEA R116, P3, R58, R238, 0x7 ;  /* 0x000000ee3a747211 */ /* 0x000fe200078638ff */
[----:B------:R-:W-:Y:S02]  /*93c0*/  @!P0 IMAD.MOV.U32 R60, RZ, RZ, c[0x0][0x19c] ;  /* 0x00006700ff3c8624 */ /* 0x000fe400078e00ff */
[----:B------:R-:W-:Y:S01]  /*93d0*/  IMAD R57, R56, c[0x0][0x19c], R57 ;  /* 0x0000670038397a24 */ /* 0x000fe200078e0239 */
[----:B------:R-:W-:Y:S01]  /*93e0*/  @!P0 LEA R120, P5, R116, c[0x0][0x168], 0x1 ;  /* 0x00005a0074788a11 */ /* 0x000fe200078a08ff */
[----:B------:R-:W-:Y:S01]  /*93f0*/  @!P0 IMAD.MOV.U32 R56, RZ, RZ, c[0x0][0x19c] ;  /* 0x00006700ff388624 */ /* 0x000fe200078e00ff */
[-C--:B------:R-:W-:Y:S01]  /*9400*/  @!P0 LEA R61, P2, R63, R116.reuse, 0x6 ;  /* 0x000000743f3d8211 */ /* 0x080fe200078430ff */
[----:B------:R-:W-:Y:S01]  /*9410*/  IMAD.IADD R57, R59, 0x1, R57 ;  /* 0x000000013b397824 */ /* 0x000fe200078e0239 */
[----:B------:R-:W-:Y:S01]  /*9420*/  @!P0 IADD3 R59, P4, R228, R116, RZ ;  /* 0x00000074e43b8210 */ /* 0x000fe20007f9e0ff */
[----:B------:R-:W-:Y:S03]  /*9430*/  @!P0 IMAD R56, R56, 0x60, RZ ;  /* 0x0000006038388824 */ /* 0x000fe600078e02ff */
[----:B------:R-:W-:Y:S01]  /*9440*/  LEA.HI.X R117, R58, R243, R57, 0x7, P3 ;  /* 0x000000f33a757211 */ /* 0x000fe200018f3c39 */
[----:B------:R-:W-:Y:S01]  /*9450*/  @!P0 IMAD.MOV.U32 R57, RZ, RZ, c[0x0][0x198] ;  /* 0x00006600ff398624 */ /* 0x000fe200078e00ff */
[----:B------:R-:W-:Y:S02]  /*9460*/  @!P0 LEA R118, P3, R59, c[0x0][0x168], 0x1 ;  /* 0x00005a003b768a11 */ /* 0x000fe400078608ff */
[--C-:B------:R-:W-:Y:S01]  /*9470*/  @!P0 LEA.HI.X R121, R116, c[0x0][0x16c], R117.reuse, 0x1, P5 ;  /* 0x00005b0074798a11 */ /* 0x100fe200028f0c75 */
[--C-:B------:R-:W-:Y:S01]  /*9480*/  @!P0 IMAD.X R58, R227, 0x1, R117.reuse, P4 ;  /* 0x00000001e33a8824 */ /* 0x100fe200020e0675 */
[----:B------:R-:W-:Y:S01]  /*9490*/  @!P0 LEA.HI.X R60, R63, R117, R60, 0x6, P2 ;  /* 0x000000753f3c8211 */ /* 0x000fe200010f343c */
[----:B------:R-:W-:Y:S01]  /*94a0*/  @!P0 IMAD.WIDE.U32 R116, R57, 0x60, R116 ;  /* 0x0000006039748825 */ /* 0x000fe200078e0074 */
[----:B------:R-:W-:Y:S01]  /*94b0*/  @!P0 LEA R62, P2, R61, c[0x0][0x168], 0x1 ;  /* 0x00005a003d3e8a11 */ /* 0x000fe200078408ff */
[----:B------:R-:W-:Y:S01]  /*94c0*/  @!PT LDS RZ, [RZ] ;  /* 0x00000000fffff984 */ /* 0x000fe20000000800 */
[----:B------:R-:W-:Y:S01]  /*94d0*/  @!PT LDS RZ, [RZ] ;  /* 0x00000000fffff984 */ /* 0x000fe20000000800 */
[----:B------:R-:W-:Y:S01]  /*94e0*/  @!PT LDS RZ, [RZ] ;  /* 0x00000000fffff984 */ /* 0x000fe20000000800 */
[----:B------:R1:W-:Y:S01]  /*94f0*/  @!P0 LDGSTS.E.BYPASS.LTC128B.128 [R230+0x2000], [R120.64] ;  /* 0x0200000078e68fae */ /* 0x0003e2000b901d46 */
[----:B------:R-:W-:Y:S01]  /*9500*/  @!P0 LEA.HI.X R119, R59, c[0x0][0x16c], R58, 0x1, P3 ;  /* 0x00005b003b778a11 */ /* 0x000fe200018f0c3a */
[----:B------:R-:W-:Y:S01]  /*9510*/  @!P0 IMAD.IADD R57, R56, 0x1, R117 ;  /* 0x0000000138398824 */ /* 0x000fe200078e0275 */
[----:B------:R-:W-:Y:S01]  /*9520*/  @!P0 LEA.HI.X R63, R61, c[0x0][0x16c], R60, 0x1, P2 ;  /* 0x00005b003d3f8a11 */ /* 0x000fe200010f0c3c */
[----:B------:R1:W-:Y:S01]  /*9530*/  @P0 STS.128 [R230+0x2800], RZ ;  /* 0x002800ffe6000388 */ /* 0x0003e20000000c00 */
[C---:B------:R-:W-:Y:S03]  /*9540*/  @!P0 LEA R58, P2, R116.reuse, c[0x0][0x168], 0x1 ;  /* 0x00005a00743a8a11 */ /* 0x040fe600078408ff */
[----:B------:R-:W-:Y:S01]  /*9550*/  @!PT LDS RZ, [RZ] ;  /* 0x00000000fffff984 */ /* 0x000fe20000000800 */
[----:B------:R-:W-:Y:S01]  /*9560*/  @!PT LDS RZ, [RZ] ;  /* 0x00000000fffff984 */ /* 0x000fe20000000800 */
[----:B------:R-:W-:Y:S01]  /*9570*/  @!PT LDS RZ, [RZ] ;  /* 0x00000000fffff984 */ /* 0x000fe20000000800 */
[----:B------:R1:W-:Y:S01]  /*9580*/  @!P0 LDGSTS.E.BYPASS.LTC128B.128 [R230+0x2800], [R118.64] ;  /* 0x0280000076e68fae */ /* 0x0003e2000b901d46 */
[----:B------:R-:W-:Y:S03]  /*9590*/  @!P0 LEA.HI.X R59, R116, c[0x0][0x16c], R57, 0x1, P2 ;  /* 0x00005b00743b8a11 */ /* 0x000fe600010f0c39 */
        /* <DEDUP_REMOVED lines=12> */
.L_x_709:
[----:B------:R-:W-:Y:S04]  /*9660*/  DEPBAR.LE SB0, 0x0 ;  /* 0x000080000000791a */ /* 0x000fe80000000000 */
[----:B------:R-:W-:Y:S01]  /*9670*/  BAR.SYNC.DEFER_BLOCKING 0x0 ;  /* 0x0000000000007b1d */ /* 0x000fe20000010000 */
[C---:B------:R-:W-:Y:S01]  /*9680*/  IMAD.WIDE.U32 R56, R247.reuse, c[0x0][0x1a0], RZ ;  /* 0x00006800f7387a25 */ /* 0x040fe200078e00ff */
[----:B------:R-:W-:Y:S04]  /*9690*/  SHF.R.S32.HI R2, RZ, 0x1f, R247 ;  /* 0x0000001fff027819 */ /* 0x000fe800000114f7 */
[----:B------:R-:W-:Y:S01]  /*96a0*/  LEA R64, P2, R56, R236, 0x7 ;  /* 0x000000ec38407211 */ /* 0x000fe200078438ff */
[----:B------:R-:W-:Y:S03]  /*96b0*/  IMAD R2, R2, c[0x0][0x1a0], RZ ;  /* 0x0000680002027a24 */ /* 0x000fe600078e02ff */
[C---:B------:R-:W-:Y:S01]  /*96c0*/  @!P0 LEA R62, P4, R64.reuse, c[0x0][0x170], 0x1 ;  /* 0x00005c00403e8a11 */ /* 0x040fe200078808ff */
[----:B------:R-:W-:Y:S01]  /*96d0*/  IMAD R2, R247, c[0x0][0x1a4], R2 ;  /* 0x00006900f7027a24 */ /* 0x000fe200078e0202 */
[----:B------:R-:W-:Y:S04]  /*96e0*/  @!P0 IADD3 R3, P1, R64, UR4, RZ ;  /* 0x0000000440038c10 */ /* 0x000fe8000ff3e0ff */
[----:B------:R-:W-:Y:S02]  /*96f0*/  @!P0 LEA R60, P3, R3, c[0x0][0x170], 0x1 ;  /* 0x00005c00033c8a11 */ /* 0x000fe400078608ff */
[----:B------:R-:W-:Y:S04]  /*9700*/  IADD3 R2, R57, R2, RZ ;  /* 0x0000000239027210 */ /* 0x000fe80007ffe0ff */
[----:B------:R-:W-:Y:S01]  /*9710*/  LEA.HI.X R65, R56, R225, R2, 0x7, P2 ;  /* 0x000000e138417211 */ /* 0x000fe200010f3c02 */
[----:B------:R-:W-:Y:S01]  /*9720*/  @P0 STS.64 [R230+0x4008], RZ ;  /* 0x004008ffe6000388 */ /* 0x000fe20000000a00 */
[----:B------:R-:W-:Y:S02]  /*9730*/  @!P0 LEA R57, P2, R245, R64, 0x6 ;  /* 0x00000040f5398211 */ /* 0x000fe400078430ff */
[--C-:B------:R-:W-:Y:S02]  /*9740*/  @!P0 LEA.HI.X R63, R64, c[0x0][0x174], R65.reuse, 0x1, P4 ;  /* 0x00005d00403f8a11 */ /* 0x100fe400020f0c41 */
[----:B------:R-:W-:Y:S01]  /*9750*/  @!P0 IADD3.X R2, R65, UR5, RZ, P1, !PT ;  /* 0x0000000541028c10 */ /* 0x000fe20008ffe4ff */
[----:B------:R-:W-:Y:S01]  /*9760*/  @P0 STS [R230+0x4000], RZ ;  /* 0x004000ffe6000388 */ /* 0x000fe20000000800 */
[----:B------:R-:W-:Y:S02]  /*9770*/  @!P0 LEA R58, P1, R57, c[0x0][0x170], 0x1 ;  /* 0x00005c00393a8a11 */ /* 0x000fe400078208ff */
[----:B------:R-:W-:Y:S01]  /*9780*/  @!P0 LEA.HI.X R61, R3, c[0x0][0x174], R2, 0x1, P3 ;  /* 0x00005d00033d8a11 */ /* 0x000fe200018f0c02 */
[----:B------:R-:W-:Y:S01]  /*9790*/  @P0 STS [R230+0x4004], RZ ;  /* 0x004004ffe6000388 */ /* 0x000fe20000000800 */
[----:B------:R-:W-:Y:S01]  /*97a0*/  @!P0 LEA.HI.X R56, R245, R65, R244, 0x6, P2 ;  /* 0x00000041f5388211 */ /* 0x000fe200010f34f4 */
[----:B------:R-:W-:Y:S02]  /*97b0*/  @!P0 IMAD.WIDE.U32 R64, R240, 0x60, R64 ;  /* 0x00000060f0408825 */ /* 0x000fe400078e0040 */
[----:B------:R-:W-:Y:S01]  /*97c0*/  @!PT LDS RZ, [RZ] ;  /* 0x00000000fffff984 */ /* 0x000fe20000000800 */
[----:B------:R-:W-:Y:S01]  /*97d0*/  @!PT LDS RZ, [RZ] ;  /* 0x00000000fffff984 */ /* 0x000fe20000000800 */
[----:B------:R-:W-:Y:S01]  /*97e0*/  @!PT LDS RZ, [RZ] ;  /* 0x00000000fffff984 */ /* 0x000fe20000000800 */
[----:B------:R2:W-:Y:S01]  /*97f0*/  @!P0 LDGSTS.E.BYPASS.LTC128B.128 [R230+0x4000], [R62.64] ;  /* 0x040000003ee68fae */ /* 0x0005e2000b901d46 */
[----:B------:R-:W-:Y:S02]  /*9800*/  @!P0 LEA.HI.X R59, R57, c[0x0][0x174], R56, 0x1, P1 ;  /* 0x00005d00393b8a11 */ /* 0x000fe400008f0c38 */
[----:B------:R-:W-:Y:S02]  /*9810*/  @!P0 LEA R56, P1, R64, c[0x0][0x170], 0x1 ;  /* 0x00005c0040388a11 */ /* 0x000fe400078208ff */
[----:B------:R-:W-:Y:S03]  /*9820*/  @!P0 IADD3 R2, R234, R65, RZ ;  /* 0x00000041ea028210 */ /* 0x000fe60007ffe0ff */
[----:B------:R-:W-:Y:S01]  /*9830*/  @P0 STS.128 [R230+0x4800], RZ ;  /* 0x004800ffe6000388 */ /* 0x000fe20000000c00 */
[----:B------:R-:W-:Y:S02]  /*9840*/  @!P0 LEA.HI.X R57, R64, c[0x0][0x174], R2, 0x1, P1 ;  /* 0x00005d0040398a11 */ /* 0x000fe400008f0c02 */
[----:B------:R-:W-:Y:S05]  /*9850*/  ISETP.GT.AND P1, PT, R247, RZ, PT ;  /* 0x000000fff700720c */ /* 0x000fea0003f24270 */
        /* <DEDUP_REMOVED lines=16> */
[----:B------:R-:W4:Y:S08]  /*9960*/  LDSM.16.M88.4 R172, [R223+0x2000] ;  /* 0x00200000dfac783b */ /* 0x000f300000000200 */
[----:B------:R-:W5:Y:S08]  /*9970*/  LDSM.16.M88.4 R176, [R224+0x1000] ;  /* 0x00100000e0b0783b */ /* 0x000f700000000200 */
[----:B------:R-:W1:Y:S08]  /*9980*/  LDSM.16.M88.4 R180, [R223+0x2400] ;  /* 0x00240000dfb4783b */ /* 0x000e700000000200 */
[----:B------:R-:W1:Y:S08]  /*9990*/  LDSM.16.M88.4 R184, [R223+0x2800] ;  /* 0x00280000dfb8783b */ /* 0x000e700000000200 */
[----:B------:R-:W1:Y:S08]  /*99a0*/  LDSM.16.M88.4 R188, [R223+0x2c00] ;  /* 0x002c0000dfbc783b */ /* 0x000e700000000200 */
[----:B------:R-:W1:Y:S08]  /*99b0*/  LDSM.16.M88.4 R192, [R223+0x3000] ;  /* 0x00300000dfc0783b */ /* 0x000e700000000200 */
[----:B------:R-:W-:Y:S08]  /*99c0*/  LDSM.16.M88.4 R196, [R223+0x3800] ;  /* 0x00380000dfc4783b */ /* 0x000ff00000000200 */
[----:B------:R-:W-:Y:S08]  /*99d0*/  LDSM.16.M88.4 R200, [R223+0x3c00] ;  /* 0x003c0000dfc8783b */ /* 0x000ff00000000200 */
[----:B------:R-:W-:Y:S08]  /*99e0*/  LDSM.16.M88.4 R204, [R222] ;  /* 0x00000000decc783b */ /* 0x000ff00000000200 */
[----:B------:R-:W-:Y:S01]  /*99f0*/  LDSM.16.M88.4 R208, [R221] ;  /* 0x00000000ddd0783b */ /* 0x000fe20000000200 */
[-C--:B-1--4-:R-:W-:Y:S08]  /*9a00*/  HMMA.16816.F32 R4, R168, R172.reuse, RZ ;  /* 0x000000aca804723c */ /* 0x092ff000000018ff */
[C---:B-----5:R-:W-:Y:S08]  /*9a10*/  HMMA.16816.F32 R8, R176.reuse, R172, RZ ;  /* 0x000000acb008723c */ /* 0x060ff000000018ff */
[-C--:B------:R-:W-:Y:S08]  /*9a20*/  HMMA.16816.F32 R12, R176, R174.reuse, RZ ;  /* 0x000000aeb00c723c */ /* 0x080ff000000018ff */
[C---:B------:R-:W-:Y:S01]  /*9a30*/  HMMA.16816.F32 R16, R168.reuse, R174, RZ ;  /* 0x000000aea810723c */ /* 0x040fe200000018ff */
[----:B------:R-:W1:Y:S07]  /*9a40*/  LDSM.16.M88.4 R172, [R223+0x3400] ;  /* 0x00340000dfac783b */ /* 0x000e6e0000000200 */
[-C--:B------:R-:W-:Y:S08]  /*9a50*/  HMMA.16816.F32 R20, R168, R180.reuse, RZ ;  /* 0x000000b4a814723c */ /* 0x080ff000000018ff */
[C---:B------:R-:W-:Y:S08]  /*9a60*/  HMMA.16816.F32 R24, R176.reuse, R180, RZ ;  /* 0x000000b4b018723c */ /* 0x040ff000000018ff */
[-C--:B------:R-:W-:Y:S08]  /*9a70*/  HMMA.16816.F32 R28, R176, R182.reuse, RZ ;  /* 0x000000b6b01c723c */ /* 0x080ff000000018ff */
[C---:B------:R-:W-:Y:S01]  /*9a80*/  HMMA.16816.F32 R32, R168.reuse, R182, RZ ;  /* 0x000000b6a820723c */ /* 0x040fe200000018ff */
[----:B------:R-:W4:Y:S07]  /*9a90*/  LDSM.16.M88.4 R180, [R222+0x1000] ;  /* 0x00100000deb4783b */ /* 0x000f2e0000000200 */
[-C--:B------:R-:W-:Y:S08]  /*9aa0*/  HMMA.16816.F32 R36, R168, R184.reuse, RZ ;  /* 0x000000b8a824723c */ /* 0x080ff000000018ff */
[C---:B------:R-:W-:Y:S08]  /*9ab0*/  HMMA.16816.F32 R40, R176.reuse, R184, RZ ;  /* 0x000000b8b028723c */ /* 0x040ff000000018ff */
[-C--:B------:R-:W-:Y:S08]  /*9ac0*/  HMMA.16816.F32 R44, R176, R186.reuse, RZ ;  /* 0x000000bab02c723c */ /* 0x080ff000000018ff */
[C---:B------:R-:W-:Y:S08]  /*9ad0*/  HMMA.16816.F32 R48, R168.reuse, R186, RZ ;  /* 0x000000baa830723c */ /* 0x040ff000000018ff */
[-C--:B------:R-:W-:Y:S08]  /*9ae0*/  HMMA.16816.F32 R52, R168, R188.reuse, RZ ;  /* 0x000000bca834723c */ /* 0x080ff000000018ff */
[C---:B---3--:R-:W-:Y:S08]  /*9af0*/  HMMA.16816.F32 R56, R176.reuse, R188, RZ ;  /* 0x000000bcb038723c */ /* 0x048ff000000018ff */
[-C--:B--2---:R-:W-:Y:S08]  /*9b00*/  HMMA.16816.F32 R60, R176, R190.reuse, RZ ;  /* 0x000000beb03c723c */ /* 0x084ff000000018ff */
        /* <DEDUP_REMOVED lines=8> */
[C---:B------:R-:W-:Y:S01]  /*9b90*/  HMMA.16816.F32 R96, R168.reuse, R174, RZ ;  /* 0x000000aea860723c */ /* 0x040fe200000018ff */
[----:B------:R-:W-:Y:S07]  /*9ba0*/  LDSM.16.M88.4 R172, [R217] ;  /* 0x00000000d9ac783b */ /* 0x000fee0000000200 */
[-C--:B------:R-:W-:Y:S08]  /*9bb0*/  HMMA.16816.F32 R100, R168, R196.reuse, RZ ;  /* 0x000000c4a864723c */ /* 0x080ff000000018ff */
        /* <DEDUP_REMOVED lines=9> */
[C---:B----4-:R-:W-:Y:S08]  /*9c50*/  HMMA.16816.F32 R8, R180.reuse, R208, R8 ;  /* 0x000000d0b408723c */ /* 0x050ff00000001808 */
[-C--:B------:R-:W-:Y:S08]  /*9c60*/  HMMA.16816.F32 R12, R180, R210.reuse, R12 ;  /* 0x000000d2b40c723c */ /* 0x080ff0000000180c */
[C---:B------:R-:W-:Y:S04]  /*9c70*/  HMMA.16816.F32 R16, R204.reuse, R210, R16 ;  /* 0x000000d2cc10723c */ /* 0x040fe80000001810 */
[----:B------:R-:W-:Y:S02]  /*9c80*/  FMUL.FTZ R190, R6, c[0x0][0x2ec] ;  /* 0x0000bb0006be7a20 */ /* 0x000fe40000410000 */
[----:B------:R-:W-:Y:S02]  /*9c90*/  FMUL.FTZ R3, R5, c[0x0][0x2ec] ;  /* 0x0000bb0005037a20 */ /* 0x000fe40000410000 */
[----:B------:R2:W-:Y:S01]  /*9ca0*/  MUFU.TANH R5, R190 ;  /* 0x000000be00057308 */ /* 0x0005e20000002400 */
[-C--:B-1----:R-:W-:Y:S03]  /*9cb0*/  HMMA.16816.F32 R20, R204, R168.reuse, R20 ;  /* 0x000000a8cc14723c */ /* 0x082fe60000001814 */
[----:B------:R-:W-:Y:S02]  /*9cc0*/  FMUL.FTZ R2, R7, c[0x0][0x2ec] ;  /* 0x0000bb0007027a20 */ /* 0x000fe40000410000 */
[----:B------:R-:W-:Y:S02]  /*9cd0*/  FMUL.FTZ R7, R8, c[0x0][0x2ec] ;  /* 0x0000bb0008077a20 */ /* 0x000fe40000410000 */
[----:B------:R-:W-:Y:S01]  /*9ce0*/  FMUL.FTZ R6, R12, c[0x0][0x2ec] ;  /* 0x0000bb000c067a20 */ /* 0x000fe20000410000 */
[C---:B------:R-:W-:Y:S01]  /*9cf0*/  HMMA.16816.F32 R24, R180.reuse, R168, R24 ;  /* 0x000000a8b418723c */ /* 0x040fe20000001818 */
[----:B------:R-:W-:Y:S03]  /*9d00*/  MUFU.TANH R3, R3 ;  /* 0x0000000300037308 */ /* 0x000fe60000002400 */
[----:B------:R-:W-:Y:S02]  /*9d10*/  FMUL.FTZ R195, R10, c[0x0][0x2ec] ;  /* 0x0000bb000ac37a20 */ /* 0x000fe40000410000 */
[----:B------:R-:W-:Y:S02]  /*9d20*/  FMUL.FTZ R10, R13, c[0x0][0x2ec] ;  /* 0x0000bb000d0a7a20 */ /* 0x000fe40000410000 */
[-C--:B------:R-:W-:Y:S03]  /*9d30*/  HMMA.16816.F32 R28, R180, R170.reuse, R28 ;  /* 0x000000aab41c723c */ /* 0x080fe6000000181c */
[----:B------:R-:W-:Y:S01]  /*9d40*/  MUFU.TANH R2, R2 ;  /* 0x0000000200027308 */ /* 0x000fe20000002400 */
[----:B------:R-:W-:Y:S02]  /*9d50*/  FMUL.FTZ R191, R18, c[0x0][0x2ec] ;  /* 0x0000bb0012bf7a20 */ /* 0x000fe40000410000 */
[----:B------:R-:W-:Y:S02]  /*9d60*/  FMUL.FTZ R13, R16, c[0x0][0x2ec] ;  /* 0x0000bb00100d7a20 */ /* 0x000fe40000410000 */
[C---:B------:R-:W-:Y:S01]  /*9d70*/  HMMA.16816.F32 R32, R204.reuse, R170, R32 ;  /* 0x000000aacc20723c */ /* 0x040fe20000001820 */
[----:B------:R-:W1:Y:S03]  /*9d80*/  LDSM.16.M88.4 R168, [R216] ;  /* 0x00000000d8a8783b */ /* 0x000e660000000200 */
[----:B--2---:R-:W-:Y:S01]  /*9d90*/  FMUL.FTZ R190, R15, c[0x0][0x2ec] ;  /* 0x0000bb000fbe7a20 */ /* 0x004fe20000410000 */
[----:B------:R-:W-:Y:S01]  /*9da0*/  MUFU.TANH R7, R7 ;  /* 0x0000000700077308 */ /* 0x000fe20000002400 */
[----:B------:R-:W-:Y:S02]  /*9db0*/  FMUL.FTZ R15, R17, c[0x0][0x2ec] ;  /* 0x0000bb00110f7a20 */ /* 0x000fe40000410000 */
[-C--:B------:R-:W-:Y:S04]  /*9dc0*/  HMMA.16816.F32 R36, R204, R172.reuse, R36 ;  /* 0x000000accc24723c */ /* 0x080fe80000001824 */
[----:B------:R-:W-:Y:S02]  /*9dd0*/  FMUL.FTZ R17, R21, c[0x0][0x2ec] ;  /* 0x0000bb0015117a20 */ /* 0x000fe40000410000 */
[----:B------:R-:W-:Y:S01]  /*9de0*/  FMUL.FTZ R21, R23, c[0x0][0x2ec] ;  /* 0x0000bb0017157a20 */ /* 0x000fe20000410000 */
[----:B------:R2:W-:Y:S01]  /*9df0*/  MUFU.TANH R185, R190 ;  /* 0x000000be00b97308 */ /* 0x0005e20000002400 */
[C---:B------:R-:W-:Y:S04]  /*9e00*/  HMMA.16816.F32 R40, R180.reuse, R172, R40 ;  /* 0x000000acb428723c */ /* 0x040fe80000001828 */
[----:B------:R-:W-:Y:S02]  /*9e10*/  FMUL.FTZ R23, R25, c[0x0][0x2ec] ;  /* 0x0000bb0019177a20 */ /* 0x000fe40000410000 */
[----:B------:R-:W-:Y:S02]  /*9e20*/  FMUL.FTZ R29, R29, c[0x0][0x2ec] ;  /* 0x0000bb001d1d7a20 */ /* 0x000fe40000410000 */
[-C--:B------:R-:W-:Y:S01]  /*9e30*/  HMMA.16816.F32 R44, R180, R174.reuse, R44 ;  /* 0x000000aeb42c723c */ /* 0x080fe2000000182c */
[----:B------:R3:W-:Y:S03]  /*9e40*/  MUFU.TANH R12, R23 ;  /* 0x00000017000c7308 */ /* 0x0007e60000002400 */
[----:B------:R-:W-:Y:S02]  /*9e50*/  FMUL.FTZ R25, R28, c[0x0][0x2ec] ;  /* 0x0000bb001c197a20 */ /* 0x000fe40000410000 */
[----:B------:R-:W-:Y:S02]  /*9e60*/  FMUL.FTZ R31, R31, c[0x0][0x2ec] ;  /* 0x0000bb001f1f7a20 */ /* 0x000fe40000410000 */
[C---:B------:R-:W-:Y:S01]  /*9e70*/  HMMA.16816.F32 R48, R204.reuse, R174, R48 ;  /* 0x000000aecc30723c */ /* 0x040fe20000001830 */
[----:B------:R-:W4:Y:S02]  /*9e80*/  LDSM.16.M88.4 R172, [R215] ;  /* 0x00000000d7ac783b */ /* 0x000f240000000200 */
[----:B------:R5:W-:Y:S01]  /*9e90*/  MUFU.TANH R28, R31 ;  /* 0x0000001f001c7308 */ /* 0x000be20000002400 */
[----:B------:R-:W-:Y:S02]  /*9ea0*/  FMUL.FTZ R18, R20, c[0x0][0x2ec] ;  /* 0x0000bb0014127a20 */ /* 0x000fe40000410000 */
[----:B------:R-:W-:Y:S02]  /*9eb0*/  FMUL.FTZ R27, R27, c[0x0][0x2ec] ;  /* 0x0000bb001b1b7a20 */ /* 0x000fe40000410000 */
[----:B------:R-:W-:Y:S01]  /*9ec0*/  FMUL.FTZ R42, R42, c[0x0][0x2ec] ;  /* 0x0000bb002a2a7a20 */ /* 0x000fe20000410000 */
[-C--:B-1----:R-:W-:Y:S03]  /*9ed0*/  HMMA.16816.F32 R52, R204, R168.reuse, R52 ;  /* 0x000000a8cc34723c */ /* 0x082fe60000001834 */
[----:B--2---:R-:W-:Y:S01]  /*9ee0*/  FMUL.FTZ R190, R24, c[0x0][0x2ec] ;  /* 0x0000bb0018be7a20 */ /* 0x004fe20000410000 */
[----:B------:R-:W-:Y:S01]  /*9ef0*/  MUFU.TANH R20, R25 ;  /* 0x0000001900147308 */ /* 0x000fe20000002400 */
[----:B------:R-:W-:Y:S02]  /*9f00*/  FMUL.FTZ R193, R4, c[0x0][0x2ec] ;  /* 0x0000bb0004c17a20 */ /* 0x000fe40000410000 */
[----:B------:R-:W-:Y:S01]  /*9f10*/  FMUL.FTZ R45, R45, c[0x0][0x2ec] ;  /* 0x0000bb002d2d7a20 */ /* 0x000fe20000410000 */
[C---:B------:R-:W-:Y:S04]  /*9f20*/  HMMA.16816.F32 R56, R180.reuse, R168, R56 ;  /* 0x000000a8b438723c */ /* 0x040fe80000001838 */
[----:B---3--:R-:W-:Y:S02]  /*9f30*/  FMUL.FTZ R23, R32, c[0x0][0x2ec] ;  /* 0x0000bb0020177a20 */ /* 0x008fe40000410000 */
[----:B------:R-:W-:Y:S01]  /*9f40*/  MUFU.TANH R8, R190 ;  /* 0x000000be00087308 */ /* 0x000fe20000002400 */
[----:B------:R-:W-:Y:S01]  /*9f50*/  FMUL.FTZ R50, R50, c[0x0][0x2ec] ;  /* 0x0000bb0032327a20 */ /* 0x000fe20000410000 */
[-C--:B------:R-:W-:Y:S04]  /*9f60*/  HMMA.16816.F32 R60, R180, R170.reuse, R60 ;  /* 0x000000aab43c723c */ /* 0x080fe8000000183c */
[----:B-----5:R-:W-:Y:S02]  /*9f70*/  FMUL.FTZ R31, R37, c[0x0][0x2ec] ;  /* 0x0000bb00251f7a20 */ /* 0x020fe40000410000 */
[----:B------:R-:W-:Y:S02]  /*9f80*/  FMUL.FTZ R37, R38, c[0x0][0x2ec] ;  /* 0x0000bb0026257a20 */ /* 0x000fe40000410000 */
[----:B------:R1:W-:Y:S01]  /*9f90*/  MUFU.TANH R24, R29 ;  /* 0x0000001d00187308 */ /* 0x0003e20000002400 */
[C---:B------:R-:W-:Y:S04]  /*9fa0*/  HMMA.16816.F32 R64, R204.reuse, R170, R64 ;  /* 0x000000aacc40723c */ /* 0x040fe80000001840 */
[----:B------:R-:W-:Y:S02]  /*9fb0*/  FMUL.FTZ R38, R41, c[0x0][0x2ec] ;  /* 0x0000bb0029267a20 */ /* 0x000fe40000410000 */
[----:B------:R-:W-:Y:S02]  /*9fc0*/  FMUL.FTZ R41, R44, c[0x0][0x2ec] ;  /* 0x0000bb002c297a20 */ /* 0x000fe40000410000 */
[----:B------:R-:W-:Y:S01]  /*9fd0*/  FMUL.FTZ R58, R58, c[0x0][0x2ec] ;  /* 0x0000bb003a3a7a20 */ /* 0x000fe20000410000 */
[----:B------:R2:W-:Y:S01]  /*9fe0*/  MUFU.TANH R32, R42 ;  /* 0x0000002a00207308 */ /* 0x0005e20000002400 */
[-C--:B----4-:R-:W-:Y:S03]  /*9ff0*/  HMMA.16816.F32 R68, R204, R172.reuse, R68 ;  /* 0x000000accc44723c */ /* 0x090fe60000001844 */
        /* <DEDUP_REMOVED lines=8> */
[----:B------:R3:W-:Y:S01]  /*a080*/  MUFU.TANH R171, R61 ;  /* 0x0000003d00ab7308 */ /* 0x0007e20000002400 */
[----:B-1----:R-:W-:Y:S02]  /*a090*/  FMUL.FTZ R29, R35, c[0x0][0x2ec] ;  /* 0x0000bb00231d7a20 */ /* 0x002fe40000410000 */
[----:B------:R-:W-:Y:S02]  /*a0a0*/  FMUL.FTZ R35, R39, c[0x0][0x2ec] ;  /* 0x0000bb0027237a20 */ /* 0x000fe40000410000 */
[----:B------:R-:W-:Y:S01]  /*a0b0*/  FMUL.FTZ R39, R48, c[0x0][0x2ec] ;  /* 0x0000bb0030277a20 */ /* 0x000fe20000410000 */
[C---:B------:R-:W-:Y:S04]  /*a0c0*/  HMMA.16816.F32 R80, R204.reuse, R174, R80 ;  /* 0x000000aecc50723c */ /* 0x040fe80000001850 */
[----:B------:R-:W-:Y:S01]  /*a0d0*/  MUFU.TANH R48, R59 ;  /* 0x0000003b00307308 */ /* 0x000fe20000002400 */
[----:B--2---:R-:W-:Y:S02]  /*a0e0*/  FMUL.FTZ R42, R49, c[0x0][0x2ec] ;  /* 0x0000bb00312a7a20 */ /* 0x004fe40000410000 */
[----:B------:R-:W-:Y:S02]  /*a0f0*/  FMUL.FTZ R190, R33, c[0x0][0x2ec] ;  /* 0x0000bb0021be7a20 */ /* 0x000fe40000410000 */
[----:B------:R-:W-:Y:S03]  /*a100*/  FMUL.FTZ R33, R34, c[0x0][0x2ec] ;  /* 0x0000bb0022217a20 */ /* 0x000fe60000410000 */
[----:B------:R-:W-:Y:S02]  /*a110*/  FMUL.FTZ R34, R40, c[0x0][0x2ec] ;  /* 0x0000bb0028227a20 */ /* 0x000fe40000410000 */
[----:B------:R1:W-:Y:S01]  /*a120*/  MUFU.TANH R25, R190 ;  /* 0x000000be00197308 */ /* 0x0003e20000002400 */
[----:B------:R-:W-:Y:S02]  /*a130*/  FMUL.FTZ R49, R52, c[0x0][0x2ec] ;  /* 0x0000bb0034317a20 */ /* 0x000fe40000410000 */
[----:B------:R-:W-:Y:S02]  /*a140*/  FMUL.FTZ R9, R9, c[0x0][0x2ec] ;  /* 0x0000bb0009097a20 */ /* 0x000fe40000410000 */
[----:B------:R-:W-:Y:S02]  /*a150*/  FMUL.FTZ R11, R11, c[0x0][0x2ec] ;  /* 0x0000bb000b0b7a20 */ /* 0x000fe40000410000 */
[----:B------:R-:W-:Y:S02]  /*a160*/  FMUL.FTZ R14, R14, c[0x0][0x2ec] ;  /* 0x0000bb000e0e7a20 */ /* 0x000fe40000410000 */
[----:B------:R-:W-:Y:S01]  /*a170*/  FMUL.FTZ R19, R19, c[0x0][0x2ec] ;  /* 0x0000bb0013137a20 */ /* 0x000fe20000410000 */
[----:B------:R-:W-:Y:S01]  /*a180*/  MUFU.TANH R40, R45 ;  /* 0x0000002d00287308 */ /* 0x000fe20000002400 */
[----:B---3--:R-:W-:Y:S02]  /*a190*/  FMUL.FTZ R61, R82, c[0x0][0x2ec] ;  /* 0x0000bb00523d7a20 */ /* 0x008fe40000410000 */
[----:B------:R-:W-:Y:S02]  /*a1a0*/  FMUL.FTZ R83, R83, c[0x0][0x2ec] ;  /* 0x0000bb0053537a20 */ /* 0x000fe40000410000 */
[----:B------:R-:W-:Y:S02]  /*a1b0*/  FMUL.FTZ R22, R22, c[0x0][0x2ec] ;  /* 0x0000bb0016167a20 */ /* 0x000fe40000410000 */
[----:B------:R-:W-:Y:S02]  /*a1c0*/  FMUL.FTZ R26, R26, c[0x0][0x2ec] ;  /* 0x0000bb001a1a7a20 */ /* 0x000fe40000410000 */
[----:B------:R-:W-:Y:S01]  /*a1d0*/  FMUL.FTZ R30, R30, c[0x0][0x2ec] ;  /* 0x0000bb001e1e7a20 */ /* 0x000fe20000410000 */
[----:B------:R-:W-:Y:S01]  /*a1e0*/  MUFU.TANH R45, R50 ;  /* 0x00000032002d7308 */ /* 0x000fe20000002400 */
[----:B------:R-:W-:Y:S02]  /*a1f0*/  FMUL.FTZ R43, R43, c[0x0][0x2ec] ;  /* 0x0000bb002b2b7a20 */ /* 0x000fe40000410000 */
[----:B------:R-:W-:Y:S02]  /*a200*/  FMUL.FTZ R65, R65, c[0x0][0x2ec] ;  /* 0x0000bb0041417a20 */ /* 0x000fe40000410000 */
[----:B-1----:R-:W-:Y:S02]  /*a210*/  FMUL.FTZ R190, R46, c[0x0][0x2ec] ;  /* 0x0000bb002ebe7a20 */ /* 0x002fe40000410000 */
[----:B------:R-:W-:Y:S02]  /*a220*/  FMUL.FTZ R46, R47, c[0x0][0x2ec] ;  /* 0x0000bb002f2e7a20 */ /* 0x000fe40000410000 */
[----:B------:R-:W-:Y:S01]  /*a230*/  FMUL.FTZ R47, R51, c[0x0][0x2ec] ;  /* 0x0000bb00332f7a20 */ /* 0x000fe20000410000 */
[----:B------:R1:W-:Y:S01]  /*a240*/  MUFU.TANH R50, R57 ;  /* 0x0000003900327308 */ /* 0x0003e20000002400 */
[----:B------:R-:W-:Y:S02]  /*a250*/  FMUL.FTZ R51, R54, c[0x0][0x2ec] ;  /* 0x0000bb0036337a20 */ /* 0x000fe40000410000 */
[----:B------:R-:W-:Y:S02]  /*a260*/  FMUL.FTZ R66, R66, c[0x0][0x2ec] ;  /* 0x0000bb0042427a20 */ /* 0x000fe40000410000 */
[----:B------:R-:W-:Y:S02]  /*a270*/  FMUL.FTZ R67, R67, c[0x0][0x2ec] ;  /* 0x0000bb0043437a20 */ /* 0x000fe40000410000 */
[----:B------:R-:W-:Y:S02]  /*a280*/  FMUL.FTZ R71, R71, c[0x0][0x2ec] ;  /* 0x0000bb0047477a20 */ /* 0x000fe40000410000 */
[----:B------:R-:W-:Y:S01]  /*a290*/  FMUL.FTZ R73, R73, c[0x0][0x2ec] ;  /* 0x0000bb0049497a20 */ /* 0x000fe20000410000 */
[----:B------:R2:W-:Y:S01]  /*a2a0*/  MUFU.TANH R179, R46 ;  /* 0x0000002e00b37308 */ /* 0x0005e20000002400 */
[----:B------:R-:W-:Y:S09]  /*a2b0*/  FMUL.FTZ R74, R74, c[0x0][0x2ec] ;  /* 0x0000bb004a4a7a20 */ /* 0x000ff20000410000 */
[----:B------:R-:W-:Y:S01]  /*a2c0*/  MUFU.TANH R44, R41 ;  /* 0x00000029002c7308 */ /* 0x000fe20000002400 */
[----:B-1----:R-:W-:Y:S09]  /*a2d0*/  FMUL.FTZ R57, R64, c[0x0][0x2ec] ;  /* 0x0000bb0040397a20 */ /* 0x002ff20000410000 */
[----:B------:R-:W-:Y:S01]  /*a2e0*/  MUFU.TANH R64, R57 ;  /* 0x0000003900407308 */ /* 0x000fe20000002400 */
[----:B--2---:R-:W-:Y:S02]  /*a2f0*/  FMUL.FTZ R46, R53, c[0x0][0x2ec] ;  /* 0x0000bb00352e7a20 */ /* 0x004fe40000410000 */
[----:B------:R-:W-:Y:S02]  /*a300*/  FMUL.FTZ R53, R55, c[0x0][0x2ec] ;  /* 0x0000bb0037357a20 */ /* 0x000fe40000410000 */
[----:B------:R-:W-:Y:S05]  /*a310*/  FMUL.FTZ R55, R56, c[0x0][0x2ec] ;  /* 0x0000bb0038377a20 */ /* 0x000fea0000410000 */
[----:B------:R-:W-:Y:S01]  /*a320*/  MUFU.TANH R41, R42 ;  /* 0x0000002a00297308 */ /* 0x000fe20000002400 */
[----:B------:R-:W-:Y:S02]  /*a330*/  FMUL.FTZ R56, R60, c[0x0][0x2ec] ;  /* 0x0000bb003c387a20 */ /* 0x000fe40000410000 */
[----:B------:R-:W-:Y:S02]  /*a340*/  FMUL.FTZ R60, R72, c[0x0][0x2ec] ;  /* 0x0000bb00483c7a20 */ /* 0x000fe40000410000 */
[----:B------:R-:W-:Y:S02]  /*a350*/  FMUL.FTZ R72, R75, c[0x0][0x2ec] ;  /* 0x0000bb004b487a20 */ /* 0x000fe40000410000 */
[----:B------:R-:W-:Y:S02]  /*a360*/  FMUL.FTZ R75, R77, c[0x0][0x2ec] ;  /* 0x0000bb004d4b7a20 */ /* 0x000fe40000410000 */
[----:B------:R-:W-:Y:S01]  /*a370*/  FMUL.FTZ R77, R79, c[0x0][0x2ec] ;  /* 0x0000bb004f4d7a20 */ /* 0x000fe20000410000 */
[----:B------:R1:W-:Y:S10]  /*a380*/  MUFU.TANH R184, R56 ;  /* 0x0000003800b87308 */ /* 0x0003f40000002400 */
[----:B------:R2:W-:Y:S10]  /*a390*/  MUFU.TANH R172, R60 ;  /* 0x0000003c00ac7308 */ /* 0x0005f40000002400 */
[----:B------:R-:W3:Y:S01]  /*a3a0*/  MUFU.TANH R42, R62 ;  /* 0x0000003e002a7308 */ /* 0x000ee20000002400 */
[----:B-1----:R-:W-:Y:S02]  /*a3b0*/  FMUL.FTZ R56, R68, c[0x0][0x2ec] ;  /* 0x0000bb0044387a20 */ /* 0x002fe40000410000 */
[----:B------:R-:W-:Y:S02]  /*a3c0*/  FMUL.FTZ R68, R69, c[0x0][0x2ec] ;  /* 0x0000bb0045447a20 */ /* 0x000fe40000410000 */
[----:B------:R-:W-:Y:S05]  /*a3d0*/  FMUL.FTZ R69, R70, c[0x0][0x2ec] ;  /* 0x0000bb0046457a20 */ /* 0x000fea0000410000 */
[----:B------:R1:W4:Y:S01]  /*a3e0*/  MUFU.TANH R173, R56 ;  /* 0x0000003800ad7308 */ /* 0x0003220000002400 */
[----:B------:R-:W-:Y:S02]  /*a3f0*/  FMUL.FTZ R70, R76, c[0x0][0x2ec] ;  /* 0x0000bb004c467a20 */ /* 0x000fe40000410000 */
[----:B------:R-:W-:Y:S02]  /*a400*/  FMUL.FTZ R76, R80, c[0x0][0x2ec] ;  /* 0x0000bb00504c7a20 */ /* 0x000fe40000410000 */
[----:B--2---:R-:W-:Y:S02]  /*a410*/  FMUL.FTZ R60, R78, c[0x0][0x2ec] ;  /* 0x0000bb004e3c7a20 */ /* 0x004fe40000410000 */
[----:B------:R-:W-:Y:S03]  /*a420*/  FMUL.FTZ R78, R81, c[0x0][0x2ec] ;  /* 0x0000bb00514e7a20 */ /* 0x000fe60000410000 */
[----:B------:R-:W2:Y:S01]  /*a430*/  MUFU.TANH R176, R63 ;  /* 0x0000003f00b07308 */ /* 0x000ea20000002400 */
[----:B---3--:R-:W-:Y:S09]  /*a440*/  STL [R1+0xc], R42 ;  /* 0x00000c2a01007387 */ /* 0x008ff20000100800 */
[----:B------:R-:W3:Y:S01]  /*a450*/  MUFU.TANH R175, R60 ;  /* 0x0000003c00af7308 */ /* 0x000ee20000002400 */
[----:B-1----:R-:W1:Y:S09]  /*a460*/  LDSM.16.M88.4 R56, [R214] ;  /* 0x00000000d638783b */ /* 0x002e720000000200 */
[----:B------:R5:W1:Y:S10]  /*a470*/  MUFU.TANH R54, R61 ;  /* 0x0000003d00367308 */ /* 0x000a740000002400 */
[----:B------:R1:W1:Y:S10]  /*a480*/  MUFU.TANH R16, R27 ;  /* 0x0000001b00107308 */ /* 0x0002740000002400 */
[----:B------:R2:W2:Y:S01]  /*a490*/  MUFU.TANH R52, R83 ;  /* 0x0000005300347308 */ /* 0x0004a20000002400 */
[----:B-----5:R-:W5:Y:S09]  /*a4a0*/  LDSM.16.M88.4 R60, [R213] ;  /* 0x00000000d53c783b */ /* 0x020f720000000200 */
[----:B------:R-:W2:Y:S01]  /*a4b0*/  MUFU.TANH R193, R193 ;  /* 0x000000c100c17308 */ /* 0x000ea20000002400 */
[-C--:B-1----:R-:W-:Y:S03]  /*a4c0*/  HMMA.16816.F32 R84, R204, R56.reuse, R84 ;  /* 0x00000038cc54723c */ /* 0x082fe60000001854 */
[----:B------:R-:W-:Y:S06]  /*a4d0*/  FMUL.FTZ R27, R36, c[0x0][0x2ec] ;  /* 0x0000bb00241b7a20 */ /* 0x000fec0000410000 */
[----:B------:R-:W1:Y:S01]  /*a4e0*/  MUFU.TANH R9, R9 ;  /* 0x0000000900097308 */ /* 0x000e620000002400 */
[C---:B------:R-:W-:Y:S09]  /*a4f0*/  HMMA.16816.F32 R88, R180.reuse, R56, R88 ;  /* 0x00000038b458723c */ /* 0x040ff20000001858 */
[----:B------:R-:W1:Y:S01]  /*a500*/  MUFU.TANH R195, R195 ;  /* 0x000000c300c37308 */ /* 0x000e620000002400 */
[-C--:B------:R-:W-:Y:S04]  /*a510*/  HMMA.16816.F32 R92, R180, R58.reuse, R92 ;  /* 0x0000003ab45c723c */ /* 0x080fe8000000185c */
[----:B------:R-:W-:Y:S04]  /*a520*/  FMUL.FTZ R82, R84, c[0x0][0x2ec] ;  /* 0x0000bb0054527a20 */ /* 0x000fe80000410000 */
[C---:B------:R-:W-:Y:S01]  /*a530*/  HMMA.16816.F32 R96, R204.reuse, R58, R96 ;  /* 0x0000003acc60723c */ /* 0x040fe20000001860 */
[----:B------:R-:W1:Y:S03]  /*a540*/  MUFU.TANH R11, R11 ;  /* 0x0000000b000b7308 */ /* 0x000e660000002400 */
[----:B------:R-:W-:Y:S02]  /*a550*/  FMUL.FTZ R85, R85, c[0x0][0x2ec] ;  /* 0x0000bb0055557a20 */ /* 0x000fe40000410000 */
[----:B------:R-:W-:Y:S02]  /*a560*/  FMUL.FTZ R84, R86, c[0x0][0x2ec] ;  /* 0x0000bb0056547a20 */ /* 0x000fe40000410000 */
[----:B------:R-:W-:Y:S01]  /*a570*/  FMUL.FTZ R57, R88, c[0x0][0x2ec] ;  /* 0x0000bb0058397a20 */ /* 0x000fe20000410000 */
[-C--:B-----5:R-:W-:Y:S02]  /*a580*/  HMMA.16816.F32 R100, R204, R60.reuse, R100 ;  /* 0x0000003ccc64723c */ /* 0x0a0fe40000001864 */
[----:B------:R-:W1:Y:S01]  /*a590*/  MUFU.TANH R6, R6 ;  /* 0x0000000600067308 */ /* 0x000e620000002400 */
[----:B------:R-:W-:Y:S02]  /*a5a0*/  FMUL.FTZ R91, R91, c[0x0][0x2ec] ;  /* 0x0000bb005b5b7a20 */ /* 0x000fe40000410000 */
[----:B------:R-:W-:Y:S02]  /*a5b0*/  FMUL.FTZ R87, R87, c[0x0][0x2ec] ;  /* 0x0000bb0057577a20 */ /* 0x000fe40000410000 */
[----:B------:R-:W-:Y:S01]  /*a5c0*/  FMUL.FTZ R56, R92, c[0x0][0x2ec] ;  /* 0x0000bb005c387a20 */ /* 0x000fe20000410000 */
[C---:B------:R-:W-:Y:S04]  /*a5d0*/  HMMA.16816.F32 R104, R180.reuse, R60, R104 ;  /* 0x0000003cb468723c */ /* 0x040fe80000001868 */
[----:B------:R-:W1:Y:S01]  /*a5e0*/  MUFU.TANH R209, R57 ;  /* 0x0000003900d17308 */ /* 0x000e620000002400 */
[----:B------:R-:W-:Y:S02]  /*a5f0*/  FMUL.FTZ R95, R95, c[0x0][0x2ec] ;  /* 0x0000bb005f5f7a20 */ /* 0x000fe40000410000 */
[----:B------:R-:W-:Y:S01]  /*a600*/  FMUL.FTZ R79, R89, c[0x0][0x2ec] ;  /* 0x0000bb00594f7a20 */ /* 0x000fe20000410000 */
[-C--:B------:R-:W-:Y:S04]  /*a610*/  HMMA.16816.F32 R108, R180, R62.reuse, R108 ;  /* 0x0000003eb46c723c */ /* 0x080fe8000000186c */
[----:B--2---:R-:W-:Y:S02]  /*a620*/  FMUL.FTZ R83, R90, c[0x0][0x2ec] ;  /* 0x0000bb005a537a20 */ /* 0x004fe40000410000 */
[----:B------:R2:W1:Y:S01]  /*a630*/  MUFU.TANH R211, R56 ;  /* 0x0000003800d37308 */ /* 0x0004620000002400 */
[----:B------:R-:W-:Y:S01]  /*a640*/  FMUL.FTZ R81, R93, c[0x0][0x2ec] ;  /* 0x0000bb005d517a20 */ /* 0x000fe20000410000 */
[C---:B------:R-:W-:Y:S04]  /*a650*/  HMMA.16816.F32 R112, R204.reuse, R62, R112 ;  /* 0x0000003ecc70723c */ /* 0x040fe80000001870 */
[----:B------:R-:W-:Y:S02]  /*a660*/  FMUL.FTZ R89, R96, c[0x0][0x2ec] ;  /* 0x0000bb0060597a20 */ /* 0x000fe40000410000 */
[----:B------:R-:W-:Y:S02]  /*a670*/  FMUL.FTZ R93, R97, c[0x0][0x2ec] ;  /* 0x0000bb00615d7a20 */ /* 0x000fe40000410000 */
[----:B------:R5:W1:Y:S01]  /*a680*/  MUFU.TANH R201, R91 ;  /* 0x0000005b00c97308 */ /* 0x000a620000002400 */
[----:B------:R-:W-:Y:S03]  /*a690*/  FMUL.FTZ R61, R104, c[0x0][0x2ec] ;  /* 0x0000bb00683d7a20 */ /* 0x000fe60000410000 */
[----:B------:R-:W-:Y:S02]  /*a6a0*/  FMUL.FTZ R105, R105, c[0x0][0x2ec] ;  /* 0x0000bb0069697a20 */ /* 0x000fe40000410000 */
[----:B------:R-:W-:Y:S02]  /*a6b0*/  FMUL.FTZ R92, R99, c[0x0][0x2ec] ;  /* 0x0000bb00635c7a20 */ /* 0x000fe40000410000 */
[----:B------:R-:W-:Y:S02]  /*a6c0*/  FMUL.FTZ R111, R111, c[0x0][0x2ec] ;  /* 0x0000bb006f6f7a20 */ /* 0x000fe40000410000 */
[----:B------:R1:W1:Y:S01]  /*a6d0*/  MUFU.TANH R210, R95 ;  /* 0x0000005f00d27308 */ /* 0x0002620000002400 */
[----:B------:R-:W-:Y:S02]  /*a6e0*/  FMUL.FTZ R99, R100, c[0x0][0x2ec] ;  /* 0x0000bb0064637a20 */ /* 0x000fe40000410000 */
[----:B------:R-:W-:Y:S01]  /*a6f0*/  FMUL.FTZ R97, R101, c[0x0][0x2ec] ;  /* 0x0000bb0065617a20 */ /* 0x000fe20000410000 */
[----:B--2---:R-:W2:Y:S01]  /*a700*/  LDSM.16.M88.4 R56, [R212] ;  /* 0x00000000d438783b */ /* 0x004ea20000000200 */
[----:B------:R-:W-:Y:S04]  /*a710*/  DEPBAR.LE SB0, 0x0 ;  /* 0x000080000000791a */ /* 0x000fe80000000000 */
[----:B------:R-:W-:Y:S01]  /*a720*/  FMUL.FTZ R115, R115, c[0x0][0x2ec] ;  /* 0x0000bb0073737a20 */ /* 0x000fe20000410000 */
[----:B------:R3:W2:Y:S01]  /*a730*/  MUFU.TANH R198, R61 ;  /* 0x0000003d00c67308 */ /* 0x0006a20000002400 */
[----:B------:R-:W-:Y:S01]  /*a740*/  FMUL.FTZ R101, R103, c[0x0][0x2ec] ;  /* 0x0000bb0067657a20 */ /* 0x000fe20000410000 */
[----:B------:R-:W-:Y:S01]  /*a750*/  BAR.SYNC.DEFER_BLOCKING 0x0 ;  /* 0x0000000000007b1d */ /* 0x000fe20000010000 */
[----:B------:R-:W-:Y:S02]  /*a760*/  FMUL.FTZ R94, R94, c[0x0][0x2ec] ;  /* 0x0000bb005e5e7a20 */ /* 0x000fe40000410000 */
[----:B-----5:R-:W-:Y:S02]  /*a770*/  FMUL.FTZ R91, R107, c[0x0][0x2ec] ;  /* 0x0000bb006b5b7a20 */ /* 0x020fe40000410000 */
[----:B------:R-:W-:Y:S02]  /*a780*/  FMUL.FTZ R107, R113, c[0x0][0x2ec] ;  /* 0x0000bb00716b7a20 */ /* 0x000fe40000410000 */
[----:B------:R-:W-:Y:S01]  /*a790*/  FMUL.FTZ R98, R98, c[0x0][0x2ec] ;  /* 0x0000bb0062627a20 */ /* 0x000fe20000410000 */
[----:B------:R5:W2:Y:S01]  /*a7a0*/  MUFU.TANH R196, R105 ;  /* 0x0000006900c47308 */ /* 0x000aa20000002400 */
[----:B------:R-:W-:Y:S02]  /*a7b0*/  FMUL.FTZ R102, R102, c[0x0][0x2ec] ;  /* 0x0000bb0066667a20 */ /* 0x000fe40000410000 */
[----:B------:R-:W-:Y:S02]  /*a7c0*/  FMUL.FTZ R60, R108, c[0x0][0x2ec] ;  /* 0x0000bb006c3c7a20 */ /* 0x000fe40000410000 */
[----:B-1----:R-:W-:Y:S02]  /*a7d0*/  FMUL.FTZ R95, R106, c[0x0][0x2ec] ;  /* 0x0000bb006a5f7a20 */ /* 0x002fe40000410000 */
[----:B------:R-:W-:Y:S02]  /*a7e0*/  FMUL.FTZ R110, R110, c[0x0][0x2ec] ;  /* 0x0000bb006e6e7a20 */ /* 0x000fe40000410000 */
[----:B------:R-:W-:Y:S01]  /*a7f0*/  FMUL.FTZ R114, R114, c[0x0][0x2ec] ;  /* 0x0000bb0072727a20 */ /* 0x000fe20000410000 */
[----:B------:R1:W1:Y:S01]  /*a800*/  MUFU.TANH R200, R111 ;  /* 0x0000006f00c87308 */ /* 0x0002620000002400 */
[----:B---3--:R-:W-:Y:S02]  /*a810*/  FMUL.FTZ R61, R109, c[0x0][0x2ec] ;  /* 0x0000bb006d3d7a20 */ /* 0x008fe40000410000 */
[----:B------:R-:W-:Y:S07]  /*a820*/  FMUL.FTZ R109, R112, c[0x0][0x2ec] ;  /* 0x0000bb00706d7a20 */ /* 0x000fee0000410000 */
[----:B------:R3:W1:Y:S01]  /*a830*/  MUFU.TANH R208, R115 ;  /* 0x0000007300d07308 */ /* 0x0006620000002400 */
[-C--:B--2---:R-:W-:Y:S09]  /*a840*/  HMMA.16816.F32 R116, R204, R56.reuse, R116 ;  /* 0x00000038cc74723c */ /* 0x084ff20000001874 */
[----:B------:R-:W2:Y:S01]  /*a850*/  MUFU.TANH R10, R10 ;  /* 0x0000000a000a7308 */ /* 0x000ea20000002400 */
[C---:B------:R-:W-:Y:S09]  /*a860*/  HMMA.16816.F32 R120, R180.reuse, R56, R120 ;  /* 0x00000038b478723c */ /* 0x040ff20000001878 */
[----:B------:R-:W2:Y:S01]  /*a870*/  MUFU.TANH R14, R14 ;  /* 0x0000000e000e7308 */ /* 0x000ea20000002400 */
[-C--:B------:R-:W-:Y:S04]  /*a880*/  HMMA.16816.F32 R124, R180, R58.reuse, R124 ;  /* 0x0000003ab47c723c */ /* 0x080fe8000000187c */
[----:B-----5:R-:W-:Y:S04]  /*a890*/  FMUL.FTZ R105, R116, c[0x0][0x2ec] ;  /* 0x0000bb0074697a20 */ /* 0x020fe80000410000 */
[----:B------:R-:W-:Y:S01]  /*a8a0*/  HMMA.16816.F32 R128, R204, R58, R128 ;  /* 0x0000003acc80723c */ /* 0x000fe20000001880 */
[----:B------:R-:W2:Y:S03]  /*a8b0*/  MUFU.TANH R13, R13 ;  /* 0x0000000d000d7308 */ /* 0x000ea60000002400 */
[----:B-1----:R-:W-:Y:S02]  /*a8c0*/  FMUL.FTZ R111, R117, c[0x0][0x2ec] ;  /* 0x0000bb00756f7a20 */ /* 0x002fe40000410000 */
[----:B------:R-:W-:Y:S02]  /*a8d0*/  FMUL.FTZ R118, R118, c[0x0][0x2ec] ;  /* 0x0000bb0076767a20 */ /* 0x000fe40000410000 */
[----:B------:R-:W-:Y:S03]  /*a8e0*/  FMUL.FTZ R103, R120, c[0x0][0x2ec] ;  /* 0x0000bb0078677a20 */ /* 0x000fe60000410000 */
        /* <DEDUP_REMOVED lines=9> */
[----:B---3--:R-:W-:Y:S02]  /*a980*/  FMUL.FTZ R115, R129, c[0x0][0x2ec] ;  /* 0x0000bb0081737a20 */ /* 0x008fe40000410000 */
[----:B------:R-:W-:Y:S02]  /*a990*/  FMUL.FTZ R126, R126, c[0x0][0x2ec] ;  /* 0x0000bb007e7e7a20 */ /* 0x000fe40000410000 */
[----:B------:R-:W-:Y:S01]  /*a9a0*/  FMUL.FTZ R127, R127, c[0x0][0x2ec] ;  /* 0x0000bb007f7f7a20 */ /* 0x000fe20000410000 */
[----:B------:R-:W3:Y:S01]  /*a9b0*/  MUFU.TANH R19, R19 ;  /* 0x0000001300137308 */ /* 0x000ee20000002400 */
[----:B------:R-:W-:Y:S02]  /*a9c0*/  FMUL.FTZ R130, R130, c[0x0][0x2ec] ;  /* 0x0000bb0082827a20 */ /* 0x000fe40000410000 */
[----:B------:R-:W-:Y:S07]  /*a9d0*/  FMUL.FTZ R131, R131, c[0x0][0x2ec] ;  /* 0x0000bb0083837a20 */ /* 0x000fee0000410000 */
        /* <DEDUP_REMOVED lines=48> */
[----:B------:R1:W1:Y:S10]  /*ace0*/  MUFU.TANH R197, R98 ;  /* 0x0000006200c57308 */ /* 0x0002740000002400 */
[----:B------:R-:W1:Y:S10]  /*acf0*/  MUFU.TANH R92, R92 ;  /* 0x0000005c005c7308 */ /* 0x000e740000002400 */
[----:B------:R-:W1:Y:S10]  /*ad00*/  MUFU.TANH R99, R99 ;  /* 0x0000006300637308 */ /* 0x000e740000002400 */
[----:B------:R-:W1:Y:S10]  /*ad10*/  MUFU.TANH R97, R97 ;  /* 0x0000006100617308 */ /* 0x000e740000002400 */
[----:B------:R1:W1:Y:S10]  /*ad20*/  MUFU.TANH R174, R102 ;  /* 0x0000006600ae7308 */ /* 0x0002740000002400 */
        /* <DEDUP_REMOVED lines=8> */
[----:B------:R1:W1:Y:S10]  /*adb0*/  MUFU.TANH R203, R114 ;  /* 0x0000007200cb7308 */ /* 0x0002740000002400 */
[----:B------:R-:W1:Y:S10]  /*adc0*/  MUFU.TANH R105, R105 ;  /* 0x0000006900697308 */ /* 0x000e740000002400 */
[----:B------:R-:W1:Y:S10]  /*add0*/  MUFU.TANH R111, R111 ;  /* 0x0000006f006f7308 */ /* 0x000e740000002400 */
[----:B------:R1:W1:Y:S10]  /*ade0*/  MUFU.TANH R191, R118 ;  /* 0x0000007600bf7308 */ /* 0x0002740000002400 */
[----:B------:R1:W1:Y:S10]  /*adf0*/  MUFU.TANH R190, R119 ;  /* 0x0000007700be7308 */ /* 0x0002740000002400 */
[----:B------:R-:W1:Y:S10]  /*ae00*/  MUFU.TANH R103, R103 ;  /* 0x0000006700677308 */ /* 0x000e740000002400 */
[----:B------:R1:W1:Y:S10]  /*ae10*/  MUFU.TANH R170, R121 ;  /* 0x0000007900aa7308 */ /* 0x0002740000002400 */
[----:B------:R1:W1:Y:S10]  /*ae20*/  MUFU.TANH R187, R122 ;  /* 0x0000007a00bb7308 */ /* 0x0002740000002400 */
[----:B------:R1:W1:Y:S10]  /*ae30*/  MUFU.TANH R186, R123 ;  /* 0x0000007b00ba7308 */ /* 0x0002740000002400 */
[----:B------:R1:W1:Y:S10]  /*ae40*/  MUFU.TANH R169, R56 ;  /* 0x0000003800a97308 */ /* 0x0002740000002400 */
[----:B------:R1:W1:Y:S10]  /*ae50*/  MUFU.TANH R168, R125 ;  /* 0x0000007d00a87308 */ /* 0x0002740000002400 */
[----:B------:R1:W1:Y:S10]  /*ae60*/  MUFU.TANH R43, R126 ;  /* 0x0000007e002b7308 */ /* 0x0002740000002400 */
[----:B------:R1:W1:Y:S10]  /*ae70*/  MUFU.TANH R42, R127 ;  /* 0x0000007f002a7308 */ /* 0x0002740000002400 */
[----:B------:R-:W1:Y:S10]  /*ae80*/  MUFU.TANH R113, R113 ;  /* 0x0000007100717308 */ /* 0x000e740000002400 */
[----:B------:R-:W1:Y:S10]  /*ae90*/  MUFU.TANH R115, R115 ;  /* 0x0000007300737308 */ /* 0x000e740000002400 */
[----:B------:R1:W1:Y:S10]  /*aea0*/  MUFU.TANH R189, R130 ;  /* 0x0000008200bd7308 */ /* 0x0002740000002400 */
[----:B------:R1:W1:Y:S02]  /*aeb0*/  MUFU.TANH R188, R131 ;  /* 0x0000008300bc7308 */ /* 0x0002640000002400 */
[----:B-1234-:R-:W-:-:S05]  /*aec0*/  @P1 BRA `(.L_x_711) ;  /* 0xffffe46000001947 */ /* 0x01efca000383ffff */
.L_x_710:
[----:B------:R-:W2:Y:S01]  /*aed0*/  LDL.LU R204, [R1+0xc] ;  /* 0x00000c0001cc7983 */ /* 0x000ea20000300800 */
[C---:B-1----:R-:W-:Y:S01]  /*aee0*/  IMAD R59, R247.reuse, -0x80, R246 ;  /* 0xffffff80f73b7824 */ /* 0x042fe200078e02f6 */
[----:B------:R-:W-:Y:S04]  /*aef0*/  IADD3 R247, R247, -0x1, RZ ;  /* 0xfffffffff7f77810 */ /* 0x000fe80007ffe0ff */
        /* <DEDUP_REMOVED lines=11> */
[C---:B------:R-:W-:Y:S02]  /*afb0*/  IADD3 R88, R59.reuse, -0x40, RZ ;  /* 0xffffffc03b587810 */ /* 0x040fe40007ffe0ff */
        /* <DEDUP_REMOVED lines=9> */
[----:B------:R-:W-:Y:S02]  /*b050*/  IABS R60, R59 ;  /* 0x0000003b003c7213 */ /* 0x000fe40000000000 */
[C---:B------:R-:W-:Y:S02]  /*b060*/  IADD3 R125, R59.reuse, -0x51, RZ ;  /* 0xffffffaf3b7d7810 */ /* 0x040fe40007ffe0ff */
[C---:B------:R-:W-:Y:S02]  /*b070*/  IADD3 R63, R59.reuse, 0x8, RZ ;  /* 0x000000083b3f7810 */ /* 0x040fe40007ffe0ff */
[----:B------:R-:W-:Y:S01]  /*b080*/  I2F R60, R60 ;  /* 0x0000003c003c7306 */ /* 0x000fe20000201400 */
[C---:B------:R-:W-:Y:S02]  /*b090*/  IADD3 R207, R59.reuse, -0x58, RZ ;  /* 0xffffffa83bcf7810 */ /* 0x040fe40007ffe0ff */
[C---:B------:R-:W-:Y:S02]  /*b0a0*/  IADD3 R181, R59.reuse, 0x7, RZ ;  /* 0x000000073bb57810 */ /* 0x040fe40007ffe0ff */
[C---:B------:R-:W-:Y:S02]  /*b0b0*/  IADD3 R205, R59.reuse, -0x59, RZ ;  /* 0xffffffa73bcd7810 */ /* 0x040fe40007ffe0ff */
        /* <DEDUP_REMOVED lines=14> */
[----:B------:R-:W-:Y:S02]  /*b1a0*/  ISETP.GE.AND P2, PT, R98, RZ, PT ;  /* 0x000000ff6200720c */ /* 0x000fe40003f46270 */
[----:B------:R-:W-:Y:S02]  /*b1b0*/  ISETP.GE.AND P3, PT, R80, RZ, PT ;  /* 0x000000ff5000720c */ /* 0x000fe40003f66270 */
[----:B------:R-:W-:Y:S02]  /*b1c0*/  ISETP.GE.AND P5, PT, R128, RZ, PT ;  /* 0x000000ff8000720c */ /* 0x000fe40003fa6270 */
[----:B------:R-:W-:Y:S07]  /*b1d0*/  ISETP.GE.AND P4, PT, R126, RZ, PT ;  /* 0x000000ff7e00720c */ /* 0x000fee0003f86270 */
[C---:B------:R-:W-:Y:S02]  /*b1e0*/  @!P2 IADD3 R98, -R59.reuse, -0x48, RZ ;  /* 0xffffffb83b62a810 */ /* 0x040fe40007ffe1ff */
[C---:B------:R-:W-:Y:S02]  /*b1f0*/  @!P3 IADD3 R80, -R59.reuse, -0x47, RZ ;  /* 0xffffffb93b50b810 */ /* 0x040fe40007ffe1ff */
[C---:B------:R-:W-:Y:S02]  /*b200*/  @!P5 IADD3 R128, -R59.reuse, 0x68, RZ ;  /* 0x000000683b80d810 */ /* 0x040fe40007ffe1ff */
[----:B------:R-:W-:Y:S01]  /*b210*/  I2F R98, R98 ;  /* 0x0000006200627306 */ /* 0x000fe20000201400 */
[----:B------:R-:W-:Y:S02]  /*b220*/  @!P4 IADD3 R126, -R59, 0x78, RZ ;  /* 0x000000783b7ec810 */ /* 0x000fe40007ffe1ff */
[----:B------:R-:W-:Y:S02]  /*b230*/  ISETP.GE.AND P2, PT, R131, RZ, PT ;  /* 0x000000ff8300720c */ /* 0x000fe40003f46270 */
[----:B------:R-:W-:Y:S02]  /*b240*/  ISETP.GE.AND P3, PT, R62, RZ, PT ;  /* 0x000000ff3e00720c */ /* 0x000fe40003f66270 */
[----:B------:R-:W-:Y:S03]  /*b250*/  ISETP.GE.AND P5, PT, R116, RZ, PT ;  /* 0x000000ff7400720c */ /* 0x000fe60003fa6270 */
[----:B------:R-:W-:Y:S06]  /*b260*/  I2F R80, R80 ;  /* 0x0000005000507306 */ /* 0x000fec0000201400 */
[C---:B------:R-:W-:Y:S02]  /*b270*/  @!P2 IADD3 R131, -R59.reuse, -0x40, RZ ;  /* 0xffffffc03b83a810 */ /* 0x040fe40007ffe1ff */
[C---:B------:R-:W-:Y:S02]  /*b280*/  @!P3 IADD3 R62, -R59.reuse, -0x3f, RZ ;  /* 0xffffffc13b3eb810 */ /* 0x040fe40007ffe1ff */
        /* <DEDUP_REMOVED lines=19> */
[----:B------:R-:W-:Y:S05]  /*b3c0*/  ISETP.GE.AND P3, PT, R90, RZ, PT ;  /* 0x000000ff5a00720c */ /* 0x000fea0003f66270 */
[----:B------:R-:W-:Y:S06]  /*b3d0*/  I2F R123, R123 ;  /* 0x0000007b007b7306 */ /* 0x000fec0000201400 */
[C---:B------:R-:W-:Y:S02]  /*b3e0*/  @!P2 IADD3 R117, -R59.reuse, -0x28, RZ ;  /* 0xffffffd83b75a810 */ /* 0x040fe40007ffe1ff */
[C---:B------:R-:W-:Y:S02]  /*b3f0*/  @!P3 IADD3 R90, -R59.reuse, -0x27, RZ ;  /* 0xffffffd93b5ab810 */ /* 0x040fe40007ffe1ff */
[----:B------:R-:W-:Y:S01]  /*b400*/  I2F R121, R121 ;  /* 0x0000007900797306 */ /* 0x000fe20000201400 */
[----:B------:R-:W-:Y:S02]  /*b410*/  ISETP.GE.AND P2, PT, R94, RZ, PT ;  /* 0x000000ff5e00720c */ /* 0x000fe40003f46270 */
[----:B------:R-:W-:Y:S07]  /*b420*/  ISETP.GE.AND P3, PT, R88, RZ, PT ;  /* 0x000000ff5800720c */ /* 0x000fee0003f66270 */
[----:B------:R-:W-:Y:S04]  /*b430*/  I2F R117, R117 ;  /* 0x0000007500757306 */ /* 0x000fe80000201400 */
[C---:B------:R-:W-:Y:S02]  /*b440*/  @!P2 IADD3 R94, -R59.reuse, -0x20, RZ ;  /* 0xffffffe03b5ea810 */ /* 0x040fe40007ffe1ff */
[----:B------:R-:W-:Y:S02]  /*b450*/  @!P3 IADD3 R88, -R59, 0x40, RZ ;  /* 0x000000403b58b810 */ /* 0x000fe40007ffe1ff */
[----:B------:R-:W-:Y:S02]  /*b460*/  ISETP.GE.AND P2, PT, R100, RZ, PT ;  /* 0x000000ff6400720c */ /* 0x000fe40003f46270 */
[----:B------:R-:W-:Y:S01]  /*b470*/  I2F R90, R90 ;  /* 0x0000005a005a7306 */ /* 0x000fe20000201400 */
[----:B------:R-:W-:Y:S09]  /*b480*/  ISETP.GE.AND P3, PT, R119, RZ, PT ;  /* 0x000000ff7700720c */ /* 0x000ff20003f66270 */
[----:B------:R-:W-:Y:S01]  /*b490*/  I2F R88, R88 ;  /* 0x0000005800587306 */ /* 0x000fe20000201400 */
[C---:B------:R-:W-:Y:S02]  /*b4a0*/  @!P2 IADD3 R100, -R59.reuse, -0x1f, RZ ;  /* 0xffffffe13b64a810 */ /* 0x040fe40007ffe1ff */
[----:B------:R-:W-:Y:S02]  /*b4b0*/  ISETP.GE.AND P2, PT, R104, RZ, PT ;  /* 0x000000ff6800720c */ /* 0x000fe40003f46270 */
[C---:B------:R-:W-:Y:S02]  /*b4c0*/  @!P3 IADD3 R119, -R59.reuse, 0x41, RZ ;  /* 0x000000413b77b810 */ /* 0x040fe40007ffe1ff */
[----:B------:R-:W-:Y:S03]  /*b4d0*/  ISETP.GE.AND P3, PT, R96, RZ, PT ;  /* 0x000000ff6000720c */ /* 0x000fe60003f66270 */
[----:B------:R-:W-:Y:S06]  /*b4e0*/  I2F R94, R94 ;  /* 0x0000005e005e7306 */ /* 0x000fec0000201400 */
[----:B------:R-:W-:Y:S02]  /*b4f0*/  @!P2 IADD3 R104, -R59, -0x18, RZ ;  /* 0xffffffe83b68a810 */ /* 0x000fe40007ffe1ff */
[----:B------:R-:W-:Y:S02]  /*b500*/  ISETP.GE.AND P2, PT, R57, RZ, PT ;  /* 0x000000ff3900720c */ /* 0x000fe40003f46270 */
[----:B------:R-:W-:Y:S01]  /*b510*/  I2F R119, R119 ;  /* 0x0000007700777306 */ /* 0x000fe20000201400 */
[C---:B------:R-:W-:Y:S02]  /*b520*/  @!P3 IADD3 R96, -R59.reuse, 0x48, RZ ;  /* 0x000000483b60b810 */ /* 0x040fe40007ffe1ff */
[----:B------:R-:W-:Y:S07]  /*b530*/  ISETP.GE.AND P3, PT, R86, RZ, PT ;  /* 0x000000ff5600720c */ /* 0x000fee0003f66270 */
[----:B------:R-:W-:Y:S01]  /*b540*/  I2F R96, R96 ;  /* 0x0000006000607306 */ /* 0x000fe20000201400 */
[C---:B------:R-:W-:Y:S02]  /*b550*/  @!P2 IADD3 R57, -R59.reuse, -0x17, RZ ;  /* 0xffffffe93b39a810 */ /* 0x040fe40007ffe1ff */
[----:B------:R-:W-:Y:S03]  /*b560*/  ISETP.GE.AND P2, PT, R58, RZ, PT ;  /* 0x000000ff3a00720c */ /* 0x000fe60003f46270 */
[C---:B------:R-:W-:Y:S02]  /*b570*/  @!P3 IADD3 R86, -R59.reuse, 0x49, RZ ;  /* 0x000000493b56b810 */ /* 0x040fe40007ffe1ff */
[----:B------:R-:W-:Y:S02]  /*b580*/  ISETP.GE.AND P3, PT, R56, RZ, PT ;  /* 0x000000ff3800720c */ /* 0x000fe40003f66270 */
[----:B------:R-:W-:Y:S06]  /*b590*/  I2F R104, R104 ;  /* 0x0000006800687306 */ /* 0x000fec0000201400 */
[----:B------:R-:W-:Y:S02]  /*b5a0*/  @!P2 IADD3 R58, -R59, -0x10, RZ ;  /* 0xfffffff03b3aa810 */ /* 0x000fe40007ffe1ff */
[----:B------:R-:W-:Y:S02]  /*b5b0*/  ISETP.GE.AND P2, PT, R183, RZ, PT ;  /* 0x000000ffb700720c */ /* 0x000fe40003f46270 */
[----:B------:R-:W-:Y:S01]  /*b5c0*/  I2F R86, R86 ;  /* 0x0000005600567306 */ /* 0x000fe20000201400 */
[----:B------:R-:W-:Y:S02]  /*b5d0*/  @!P3 IADD3 R56, -R59, 0x50, RZ ;  /* 0x000000503b38b810 */ /* 0x000fe40007ffe1ff */
[----:B------:R-:W-:Y:S07]  /*b5e0*/  ISETP.GE.AND P3, PT, R125, RZ, PT ;  /* 0x000000ff7d00720c */ /* 0x000fee0003f66270 */
[----:B------:R-:W-:Y:S01]  /*b5f0*/  I2F R58, R58 ;  /* 0x0000003a003a7306 */ /* 0x000fe20000201400 */
[----:B------:R-:W-:Y:S02]  /*b600*/  @!P2 IADD3 R183, -R59, -0xf, RZ ;  /* 0xfffffff13bb7a810 */ /* 0x000fe40007ffe1ff */
[----:B------:R-:W-:Y:S03]  /*b610*/  ISETP.GE.AND P2, PT, R63, RZ, PT ;  /* 0x000000ff3f00720c */ /* 0x000fe60003f46270 */
[----:B------:R-:W-:Y:S02]  /*b620*/  @!P3 IADD3 R125, -R59, 0x51, RZ ;  /* 0x000000513b7db810 */ /* 0x000fe40007ffe1ff */
        /* <DEDUP_REMOVED lines=8> */
[C---:B------:R-:W-:Y:S05]  /*b6b0*/  @!P2 IADD3 R181, -R59.reuse, -0x7, RZ ;  /* 0xfffffff93bb5a810 */ /* 0x040fea0007ffe1ff */
[C---:B------:R-:W-:Y:S04]  /*b6c0*/  @!P3 IADD3 R205, -R59.reuse, 0x59, RZ ;  /* 0x000000593bcdb810 */ /* 0x040fe80007ffe1ff */
        /* <DEDUP_REMOVED lines=8> */
[-C--:B-1----:R-:W-:Y:S02]  /*b750*/  FFMA.FTZ R113, R126, -R0.reuse, R113 ;  /* 0x800000007e717223 */ /* 0x082fe40000010071 */
[-C--:B------:R-:W-:Y:S01]  /*b760*/  FFMA.FTZ R61, R60, -R0.reuse, R175 ;  /* 0x800000003c3d7223 */ /* 0x080fe200000100af */
[----:B------:R-:W-:Y:S01]  /*b770*/  IADD3 R175, R59, -0x61, RZ ;  /* 0xffffff9f3baf7810 */ /* 0x000fe20007ffe0ff */
[-C--:B------:R-:W-:Y:S02]  /*b780*/  FFMA.FTZ R20, R117, -R0.reuse, R20 ;  /* 0x8000000075147223 */ /* 0x080fe40000010014 */
[-C--:B------:R-:W-:Y:S02]  /*b790*/  FFMA.FTZ R52, R119, -R0.reuse, R52 ;  /* 0x8000000077347223 */ /* 0x080fe40000010034 */
[-C--:B------:R-:W-:Y:S02]  /*b7a0*/  FFMA.FTZ R55, R58, -R0.reuse, R55 ;  /* 0x800000003a377223 */ /* 0x080fe40000010037 */
[-C--:B------:R-:W-:Y:S02]  /*b7b0*/  FFMA.FTZ R54, R88, -R0.reuse, R54 ;  /* 0x8000000058367223 */ /* 0x080fe40000010036 */
[CC--:B------:R-:W-:Y:S02]  /*b7c0*/  FFMA.FTZ R48, R57.reuse, -R0.reuse, R48 ;  /* 0x8000000039307223 */ /* 0x0c0fe40000010030 */
[-C--:B------:R-:W-:Y:S02]  /*b7d0*/  FFMA.FTZ R57, R57, -R0.reuse, R40 ;  /* 0x8000000039397223 */ /* 0x080fe40000010028 */
[CC--:B------:R-:W-:Y:S02]  /*b7e0*/  FFMA.FTZ R193, R60.reuse, -R0.reuse, R193 ;  /* 0x800000003cc17223 */ /* 0x0c0fe400000100c1 */
[CC--:B------:R-:W-:Y:S01]  /*b7f0*/  FFMA.FTZ R102, R60.reuse, -R0.reuse, R4 ;  /* 0x800000003c667223 */ /* 0x0c0fe20000010004 */
[C---:B------:R-:W-:Y:S01]  /*b800*/  IADD3 R4, R59.reuse, -0x19, RZ ;  /* 0xffffffe73b047810 */ /* 0x040fe20007ffe0ff */
[-C--:B------:R-:W-:Y:S01]  /*b810*/  FFMA.FTZ R60, R60, -R0.reuse, R172 ;  /* 0x800000003c3c7223 */ /* 0x080fe200000100ac */
[----:B------:R-:W-:Y:S01]  /*b820*/  IADD3 R172, R59, -0x60, RZ ;  /* 0xffffffa03bac7810 */ /* 0x000fe20007ffe0ff */
[-C--:B------:R-:W-:Y:S02]  /*b830*/  FFMA.FTZ R16, R127, -R0.reuse, R16 ;  /* 0x800000007f107223 */ /* 0x080fe40000010010 */
[-C--:B------:R-:W-:Y:S01]  /*b840*/  FFMA.FTZ R197, R56, -R0.reuse, R197 ;  /* 0x8000000038c57223 */ /* 0x080fe200000100c5 */
[----:B------:R-:W-:Y:S01]  /*b850*/  ISETP.GE.AND P2, PT, R172, RZ, PT ;  /* 0x000000ffac00720c */ /* 0x000fe20003f46270 */
[-C--:B------:R-:W-:Y:S02]  /*b860*/  FFMA.FTZ R105, R116, -R0.reuse, R105 ;  /* 0x8000000074697223 */ /* 0x080fe40000010069 */
[-C--:B------:R-:W-:Y:S02]  /*b870*/  FFMA.FTZ R89, R207, -R0.reuse, R89 ;  /* 0x80000000cf597223 */ /* 0x080fe40000010059 */
[-C--:B------:R-:W-:Y:S02]  /*b880*/  FFMA.FTZ R185, R62, -R0.reuse, R185 ;  /* 0x800000003eb97223 */ /* 0x080fe400000100b9 */
[-C--:B------:R-:W-:Y:S02]  /*b890*/  FFMA.FTZ R7, R131, -R0.reuse, R7 ;  /* 0x8000000083077223 */ /* 0x080fe40000010007 */
[CC--:B------:R-:W-:Y:S02]  /*b8a0*/  FFMA.FTZ R28, R121.reuse, -R0.reuse, R28 ;  /* 0x80000000791c7223 */ /* 0x0c0fe4000001001c */
[-C--:B------:R-:W-:Y:S01]  /*b8b0*/  FFMA.FTZ R12, R121, -R0.reuse, R12 ;  /* 0x80000000790c7223 */ /* 0x080fe2000001000c */
[----:B------:R-:W-:Y:S01]  /*b8c0*/  IADD3 R121, R59, -0x71, RZ ;  /* 0xffffff8f3b797810 */ /* 0x000fe20007ffe0ff */
[-C--:B------:R-:W-:Y:S01]  /*b8d0*/  FFMA.FTZ R68, R119, -R0.reuse, R68 ;  /* 0x8000000077447223 */ /* 0x080fe20000010044 */
[----:B------:R-:W-:Y:S01]  /*b8e0*/  @!P2 IADD3 R172, -R59, 0x60, RZ ;  /* 0x000000603baca810 */ /* 0x000fe20007ffe1ff */
[-C--:B------:R-:W-:Y:S01]  /*b8f0*/  FFMA.FTZ R98, R98, -R0.reuse, R195 ;  /* 0x8000000062627223 */ /* 0x080fe200000100c3 */
[----:B------:R-:W-:Y:S01]  /*b900*/  ISETP.GE.AND P2, PT, R175, RZ, PT ;  /* 0x000000ffaf00720c */ /* 0x000fe20003f46270 */
[-C--:B------:R-:W-:Y:S02]  /*b910*/  FFMA.FTZ R195, R96, -R0.reuse, R84 ;  /* 0x8000000060c37223 */ /* 0x080fe40000010054 */
[-C--:B--2---:R-:W-:Y:S01]  /*b920*/  FFMA.FTZ R84, R58, -R0.reuse, R204 ;  /* 0x800000003a547223 */ /* 0x084fe200000100cc */
[----:B------:R-:W-:Y:S01]  /*b930*/  I2F R172, R172 ;  /* 0x000000ac00ac7306 */ /* 0x000fe20000201400 */
[-C--:B------:R-:W-:Y:S02]  /*b940*/  FFMA.FTZ R58, R63, -R0.reuse, R74 ;  /* 0x800000003f3a7223 */ /* 0x080fe4000001004a */
[-C--:B------:R-:W-:Y:S02]  /*b950*/  FFMA.FTZ R182, R86, -R0.reuse, R87 ;  /* 0x8000000056b67223 */ /* 0x080fe40000010057 */
[-C--:B------:R-:W-:Y:S02]  /*b960*/  FFMA.FTZ R173, R88, -R0.reuse, R173 ;  /* 0x8000000058ad7223 */ /* 0x080fe400000100ad */
[CC--:B------:R-:W-:Y:S02]  /*b970*/  FFMA.FTZ R88, R104.reuse, -R0.reuse, R178 ;  /* 0x8000000068587223 */ /* 0x0c0fe400000100b2 */
[----:B------:R-:W-:Y:S01]  /*b980*/  @!P2 IADD3 R175, -R59, 0x61, RZ ;  /* 0x000000613bafa810 */ /* 0x000fe20007ffe1ff */
[-C--:B------:R-:W-:Y:S02]  /*b990*/  FFMA.FTZ R44, R104, -R0.reuse, R44 ;  /* 0x80000000682c7223 */ /* 0x080fe4000001002c */
[-C--:B------:R-:W-:Y:S02]  /*b9a0*/  FFMA.FTZ R11, R80, -R0.reuse, R11 ;  /* 0x80000000500b7223 */ /* 0x080fe4000001000b */
[-C--:B------:R-:W-:Y:S01]  /*b9b0*/  FFMA.FTZ R80, R90, -R0.reuse, R36 ;  /* 0x800000005a507223 */ /* 0x080fe20000010024 */
[----:B------:R-:W1:Y:S01]  /*b9c0*/  I2F R175, R175 ;  /* 0x000000af00af7306 */ /* 0x000e620000201400 */
[CC--:B------:R-:W-:Y:S02]  /*b9d0*/  FFMA.FTZ R85, R125.reuse, -R0.reuse, R85 ;  /* 0x800000007d557223 */ /* 0x0c0fe40000010055 */
[-C--:B------:R-:W-:Y:S02]  /*b9e0*/  FFMA.FTZ R92, R125, -R0.reuse, R92 ;  /* 0x800000007d5c7223 */ /* 0x080fe4000001005c */
[-C--:B------:R-:W-:Y:S02]  /*b9f0*/  FFMA.FTZ R76, R96, -R0.reuse, R76 ;  /* 0x80000000604c7223 */ /* 0x080fe4000001004c */
[-C--:B------:R-:W-:Y:S02]  /*ba00*/  FFMA.FTZ R96, R63, -R0.reuse, R184 ;  /* 0x800000003f607223 */ /* 0x080fe400000100b8 */
[-C--:B------:R-:W-:Y:S02]  /*ba10*/  FFMA.FTZ R24, R90, -R0.reuse, R24 ;  /* 0x800000005a187223 */ /* 0x080fe40000010018 */
[CC--:B------:R-:W-:Y:S02]  /*ba20*/  FFMA.FTZ R90, R94.reuse, -R0.reuse, R177 ;  /* 0x800000005e5a7223 */ /* 0x0c0fe400000100b1 */
[-C--:B------:R-:W-:Y:S02]  /*ba30*/  FFMA.FTZ R34, R94, -R0.reuse, R34 ;  /* 0x800000005e227223 */ /* 0x080fe40000010022 */
[-C--:B------:R-:W-:Y:S02]  /*ba40*/  FFMA.FTZ R189, R116, -R0.reuse, R189 ;  /* 0x8000000074bd7223 */ /* 0x080fe400000100bd */
[-C--:B------:R-:W-:Y:S01]  /*ba50*/  FFMA.FTZ R9, R62, -R0.reuse, R9 ;  /* 0x800000003e097223 */ /* 0x080fe20000010009 */
[----:B------:R-:W-:Y:S01]  /*ba60*/  IADD3 R62, R59, -0x1, RZ ;  /* 0xffffffff3b3e7810 */ /* 0x000fe20007ffe0ff */
[-C--:B------:R-:W-:Y:S01]  /*ba70*/  FFMA.FTZ R14, R131, -R0.reuse, R14 ;  /* 0x80000000830e7223 */ /* 0x080fe2000001000e */
[----:B------:R-:W-:Y:S01]  /*ba80*/  IADD3 R131, R59, -0x8, RZ ;  /* 0xfffffff83b837810 */ /* 0x000fe20007ffe0ff */
[CC--:B------:R-:W-:Y:S01]  /*ba90*/  FFMA.FTZ R26, R129.reuse, -R0.reuse, R26 ;  /* 0x80000000811a7223 */ /* 0x0c0fe2000001001a */
[----:B------:R-:W-:Y:S01]  /*baa0*/  ISETP.GE.AND P3, PT, R62, RZ, PT ;  /* 0x000000ff3e00720c */ /* 0x000fe20003f66270 */
[-C--:B------:R-:W-:Y:S01]  /*bab0*/  FFMA.FTZ R6, R129, -R0.reuse, R6 ;  /* 0x8000000081067223 */ /* 0x080fe20000010006 */
[----:B------:R-:W-:Y:S01]  /*bac0*/  IADD3 R129, R59, -0x69, RZ ;  /* 0xffffff973b817810 */ /* 0x000fe20007ffe0ff */
[-C--:B-1----:R-:W-:Y:S01]  /*bad0*/  FFMA.FTZ R97, R175, -R0.reuse, R97 ;  /* 0x80000000af617223 */ /* 0x082fe20000010061 */
[----:B------:R-:W-:Y:S01]  /*bae0*/  ISETP.GE.AND P6, PT, R131, RZ, PT ;  /* 0x000000ff8300720c */ /* 0x000fe20003fc6270 */
[-C--:B------:R-:W-:Y:S01]  /*baf0*/  FFMA.FTZ R10, R127, -R0.reuse, R10 ;  /* 0x800000007f0a7223 */ /* 0x080fe2000001000a */
[----:B------:R-:W-:Y:S01]  /*bb00*/  IADD3 R127, R59, -0x10, RZ ;  /* 0xfffffff03b7f7810 */ /* 0x000fe20007ffe0ff */
[-C--:B------:R-:W-:Y:S01]  /*bb10*/  FFMA.FTZ R30, R123, -R0.reuse, R30 ;  /* 0x800000007b1e7223 */ /* 0x080fe2000001001e */
[----:B------:R-:W-:Y:S01]  /*bb20*/  ISETP.GE.AND P2, PT, R129, RZ, PT ;  /* 0x000000ff8100720c */ /* 0x000fe20003f46270 */
[-C--:B------:R-:W-:Y:S01]  /*bb30*/  FFMA.FTZ R8, R123, -R0.reuse, R8 ;  /* 0x800000007b087223 */ /* 0x080fe20000010008 */
[----:B------:R-:W-:Y:S01]  /*bb40*/  IADD3 R123, R59, -0x11, RZ ;  /* 0xffffffef3b7b7810 */ /* 0x000fe20007ffe0ff */
[-C--:B------:R-:W-:Y:S02]  /*bb50*/  FFMA.FTZ R32, R117, -R0.reuse, R32 ;  /* 0x8000000075207223 */ /* 0x080fe40000010020 */
[----:B------:R1:W2:Y:S01]  /*bb60*/  I2F R117, R106 ;  /* 0x0000006a00757306 */ /* 0x0002a20000201400 */
[----:B------:R-:W-:Y:S01]  /*bb70*/  @!P3 IADD3 R62, -R59, 0x1, RZ ;  /* 0x000000013b3eb810 */ /* 0x000fe20007ffe1ff */
[-C--:B------:R-:W-:Y:S01]  /*bb80*/  FFMA.FTZ R104, R181, -R0.reuse, R2 ;  /* 0x80000000b5687223 */ /* 0x080fe20000010002 */
[----:B------:R-:W-:Y:S01]  /*bb90*/  ISETP.GE.AND P3, PT, R122, RZ, PT ;  /* 0x000000ff7a00720c */ /* 0x000fe20003f66270 */
[CC--:B------:R-:W-:Y:S01]  /*bba0*/  FFMA.FTZ R94, R100.reuse, -R0.reuse, R179 ;  /* 0x80000000645e7223 */ /* 0x0c0fe200000100b3 */
[----:B------:R-:W-:Y:S01]  /*bbb0*/  @!P6 IADD3 R131, -R59, 0x8, RZ ;  /* 0x000000083b83e810 */ /* 0x000fe20007ffe1ff */
[-C--:B------:R-:W-:Y:S01]  /*bbc0*/  FFMA.FTZ R100, R100, -R0.reuse, R38 ;  /* 0x8000000064647223 */ /* 0x080fe20000010026 */
[----:B------:R-:W-:Y:S01]  /*bbd0*/  ISETP.GE.AND P6, PT, R127, RZ, PT ;  /* 0x000000ff7f00720c */ /* 0x000fe20003fc6270 */
[-C--:B------:R-:W-:Y:S01]  /*bbe0*/  FFMA.FTZ R207, R207, -R0.reuse, R174 ;  /* 0x80000000cfcf7223 */ /* 0x080fe200000100ae */
[----:B------:R-:W-:Y:S01]  /*bbf0*/  @!P2 IADD3 R129, -R59, 0x69, RZ ;  /* 0x000000693b81a810 */ /* 0x000fe20007ffe1ff */
[----:B------:R-:W3:Y:S01]  /*bc00*/  I2F R62, R62 ;  /* 0x0000003e003e7306 */ /* 0x000ee20000201400 */
[----:B------:R-:W-:Y:S01]  /*bc10*/  ISETP.GE.AND P4, PT, R123, RZ, PT ;  /* 0x000000ff7b00720c */ /* 0x000fe20003f86270 */
[-C--:B------:R-:W-:Y:S01]  /*bc20*/  FFMA.FTZ R203, R172, -R0.reuse, R203 ;  /* 0x80000000accb7223 */ /* 0x080fe200000100cb */
[----:B------:R-:W-:Y:S01]  /*bc30*/  ISETP.GE.AND P2, PT, R124, RZ, PT ;  /* 0x000000ff7c00720c */ /* 0x000fe20003f46270 */
[-C--:B------:R-:W-:Y:S02]  /*bc40*/  FFMA.FTZ R208, R175, -R0.reuse, R208 ;  /* 0x80000000afd07223 */ /* 0x080fe400000100d0 */
[----:B------:R-:W-:Y:S01]  /*bc50*/  @!P3 IADD3 R122, -R59, 0x9, RZ ;  /* 0x000000093b7ab810 */ /* 0x000fe20007ffe1ff */
[-C--:B------:R-:W-:Y:S01]  /*bc60*/  FFMA.FTZ R191, R128, -R0.reuse, R191 ;  /* 0x8000000080bf7223 */ /* 0x080fe200000100bf */
[----:B------:R-:W-:Y:S02]  /*bc70*/  ISETP.GE.AND P3, PT, R121, RZ, PT ;  /* 0x000000ff7900720c */ /* 0x000fe40003f66270 */
[----:B------:R-:W4:Y:S01]  /*bc80*/  I2F R131, R131 ;  /* 0x0000008300837306 */ /* 0x000f220000201400 */
[C---:B------:R-:W-:Y:S02]  /*bc90*/  @!P6 IADD3 R127, -R59.reuse, 0x10, RZ ;  /* 0x000000103b7fe810 */ /* 0x040fe40007ffe1ff */
[----:B------:R-:W-:Y:S01]  /*bca0*/  ISETP.GE.AND P6, PT, R4, RZ, PT ;  /* 0x000000ff0400720c */ /* 0x000fe20003fc6270 */
[-C--:B-1----:R-:W-:Y:S01]  /*bcb0*/  FFMA.FTZ R106, R86, -R0.reuse, R78 ;  /* 0x80000000566a7223 */ /* 0x082fe2000001004e */
[----:B------:R-:W-:Y:S01]  /*bcc0*/  @!P4 IADD3 R123, -R59, 0x11, RZ ;  /* 0x000000113b7bc810 */ /* 0x000fe20007ffe1ff */
[-C--:B------:R-:W-:Y:S01]  /*bcd0*/  FFMA.FTZ R86, R183, -R0.reuse, R50 ;  /* 0x80000000b7567223 */ /* 0x080fe20000010032 */
[----:B------:R-:W-:Y:S01]  /*bce0*/  @!P2 IADD3 R124, -R59, 0x18, RZ ;  /* 0x000000183b7ca810 */ /* 0x000fe20007ffe1ff */
[-C--:B------:R-:W-:Y:S01]  /*bcf0*/  FFMA.FTZ R50, R63, -R0.reuse, R5 ;  /* 0x800000003f327223 */ /* 0x080fe20000010005 */
[----:B------:R-:W-:Y:S01]  /*bd00*/  ISETP.GE.AND P4, PT, R112, RZ, PT ;  /* 0x000000ff7000720c */ /* 0x000fe20003f86270 */
[----:B------:R-:W1:Y:S01]  /*bd10*/  I2F R122, R122 ;  /* 0x0000007a007a7306 */ /* 0x000e620000201400 */
[----:B------:R-:W-:Y:S01]  /*bd20*/  @!P3 IADD3 R121, -R59, 0x71, RZ ;  /* 0x000000713b79b810 */ /* 0x000fe20007ffe1ff */
[-C--:B--2---:R-:W-:Y:S01]  /*bd30*/  FFMA.FTZ R27, R117, -R0.reuse, R27 ;  /* 0x80000000751b7223 */ /* 0x084fe2000001001b */
[----:B------:R-:W-:Y:S01]  /*bd40*/  ISETP.GE.AND P3, PT, R110, RZ, PT ;  /* 0x000000ff6e00720c */ /* 0x000fe20003f66270 */
[-C--:B---3--:R-:W-:Y:S01]  /*bd50*/  FFMA.FTZ R63, R62, -R0.reuse, R77 ;  /* 0x800000003e3f7223 */ /* 0x088fe2000001004d */
[----:B------:R-:W-:Y:S01]  /*bd60*/  ISETP.GE.AND P2, PT, R180, RZ, PT ;  /* 0x000000ffb400720c */ /* 0x000fe20003f46270 */
[CC--:B------:R-:W-:Y:S01]  /*bd70*/  FFMA.FTZ R74, R62.reuse, -R0.reuse, R3 ;  /* 0x800000003e4a7223 */ /* 0x0c0fe20000010003 */
[C---:B------:R-:W-:Y:S01]  /*bd80*/  @!P6 IADD3 R4, -R59.reuse, 0x19, RZ ;  /* 0x000000193b04e810 */ /* 0x040fe20007ffe1ff */
[-C--:B------:R-:W-:Y:S01]  /*bd90*/  FFMA.FTZ R19, R62, -R0.reuse, R19 ;  /* 0x800000003e137223 */ /* 0x080fe20000010013 */
[----:B------:R-:W-:Y:S01]  /*bda0*/  ISETP.GE.AND P6, PT, R114, RZ, PT ;  /* 0x000000ff7200720c */ /* 0x000fe20003fc6270 */
[----:B------:R-:W2:Y:S01]  /*bdb0*/  I2F R123, R123 ;  /* 0x0000007b007b7306 */ /* 0x000ea20000201400 */
[-C--:B------:R-:W-:Y:S01]  /*bdc0*/  FFMA.FTZ R62, R62, -R0.reuse, R73 ;  /* 0x800000003e3e7223 */ /* 0x080fe20000010049 */
[----:B------:R-:W-:Y:S01]  /*bdd0*/  @!P4 IADD3 R112, -R59, 0x21, RZ ;  /* 0x000000213b70c810 */ /* 0x000fe20007ffe1ff */
[-C--:B------:R-:W-:Y:S01]  /*bde0*/  FFMA.FTZ R45, R117, -R0.reuse, R45 ;  /* 0x80000000752d7223 */ /* 0x080fe2000001002d */
[----:B------:R-:W-:Y:S01]  /*bdf0*/  ISETP.GE.AND P4, PT, R118, RZ, PT ;  /* 0x000000ff7600720c */ /* 0x000fe20003f86270 */
[-C--:B----4-:R-:W-:Y:S01]  /*be00*/  FFMA.FTZ R22, R131, -R0.reuse, R22 ;  /* 0x8000000083167223 */ /* 0x090fe20000010016 */
[----:B------:R-:W-:Y:S01]  /*be10*/  @!P3 IADD3 R110, -R59, 0x28, RZ ;  /* 0x000000283b6eb810 */ /* 0x000fe20007ffe1ff */
[-C--:B------:R-:W-:Y:S01]  /*be20*/  FFMA.FTZ R177, R131, -R0.reuse, R83 ;  /* 0x8000000083b17223 */ /* 0x080fe20000010053 */
[----:B------:R-:W-:Y:S01]  /*be30*/  @!P2 IADD3 R180, -R59, 0x29, RZ ;  /* 0x000000293bb4a810 */ /* 0x000fe20007ffe1ff */
[-C--:B------:R-:W-:Y:S01]  /*be40*/  FFMA.FTZ R13, R131, -R0.reuse, R13 ;  /* 0x80000000830d7223 */ /* 0x080fe2000001000d */
[----:B------:R-:W3:Y:S01]  /*be50*/  I2F R127, R127 ;  /* 0x0000007f007f7306 */ /* 0x000ee20000201400 */
[----:B------:R-:W-:Y:S01]  /*be60*/  ISETP.GE.AND P3, PT, R108, RZ, PT ;  /* 0x000000ff6c00720c */ /* 0x000fe20003f66270 */
[-C--:B------:R-:W-:Y:S01]  /*be70*/  FFMA.FTZ R202, R117, -R0.reuse, R202 ;  /* 0x8000000075ca7223 */ /* 0x080fe200000100ca */
[C---:B------:R-:W-:Y:S01]  /*be80*/  @!P6 IADD3 R114, -R59.reuse, 0x30, RZ ;  /* 0x000000303b72e810 */ /* 0x040fe20007ffe1ff */
[-C--:B-1----:R-:W-:Y:S01]  /*be90*/  FFMA.FTZ R21, R122, -R0.reuse, R21 ;  /* 0x800000007a157223 */ /* 0x082fe20000010015 */
[----:B------:R-:W-:Y:S01]  /*bea0*/  ISETP.GE.AND P2, PT, R120, RZ, PT ;  /* 0x000000ff7800720c */ /* 0x000fe20003f46270 */
[CC--:B------:R-:W-:Y:S01]  /*beb0*/  FFMA.FTZ R179, R122.reuse, -R0.reuse, R75 ;  /* 0x800000007ab37223 */ /* 0x0c0fe2000001004b */
[----:B------:R-:W-:Y:S01]  /*bec0*/  @!P4 IADD3 R118, -R59, 0x38, RZ ;  /* 0x000000383b76c810 */ /* 0x000fe20007ffe1ff */
[C---:B------:R-:W-:Y:S01]  /*bed0*/  FFMA.FTZ R15, R122.reuse, -R0, R15 ;  /* 0x800000007a0f7223 */ /* 0x040fe2000001000f */
[----:B------:R-:W-:Y:S01]  /*bee0*/  FMNMX.FTZ R3, R193, R166, !PT ;  /* 0x000000a6c1037209 */ /* 0x000fe20007810000 */
[----:B------:R-:W1:Y:S01]  /*bef0*/  I2F R4, R4 ;  /* 0x0000000400047306 */ /* 0x000e620000201400 */
[-C--:B------:R-:W-:Y:S02]  /*bf00*/  FFMA.FTZ R201, R122, -R0.reuse, R201 ;  /* 0x800000007ac97223 */ /* 0x080fe400000100c9 */
[----:B------:R-:W-:Y:S01]  /*bf10*/  FMNMX.FTZ R2, R74, R3, !PT ;  /* 0x000000034a027209 */ /* 0x000fe20007810000 */
[-C--:B--2---:R-:W-:Y:S01]  /*bf20*/  FFMA.FTZ R29, R123, -R0.reuse, R29 ;  /* 0x800000007b1d7223 */ /* 0x084fe2000001001d */
[----:B------:R-:W-:Y:S01]  /*bf30*/  @!P3 IADD3 R108, -R59, 0x39, RZ ;  /* 0x000000393b6cb810 */ /* 0x000fe20007ffe1ff */
[----:B------:R-:W-:Y:S01]  /*bf40*/  FFMA.FTZ R178, R123, -R0, R79 ;  /* 0x800000007bb27223 */ /* 0x000fe2000001004f */
[----:B------:R-:W-:Y:S01]  /*bf50*/  FMNMX.FTZ R2, R13, R2, !PT ;  /* 0x000000020d027209 */ /* 0x000fe20007810000 */
[----:B------:R-:W-:Y:S01]  /*bf60*/  FFMA.FTZ R17, R123, -R0, R17 ;  /* 0x800000007b117223 */ /* 0x000fe20000010011 */
[----:B------:R-:W-:Y:S01]  /*bf70*/  @!P2 IADD3 R120, -R59, 0x79, RZ ;  /* 0x000000793b78a810 */ /* 0x000fe20007ffe1ff */
[----:B------:R2:W4:Y:S01]  /*bf80*/  I2F R119, R112 ;  /* 0x0000007000777306 */ /* 0x0005220000201400 */
[----:B------:R-:W-:Y:S01]  /*bf90*/  FMNMX.FTZ R3, R15, R2, !PT ;  /* 0x000000020f037209 */ /* 0x000fe20007810000 */
[-C--:B------:R-:W-:Y:S01]  /*bfa0*/  FFMA.FTZ R210, R123, -R0.reuse, R210 ;  /* 0x800000007bd27223 */ /* 0x080fe200000100d2 */
[----:B------:R-:W-:Y:S01]  /*bfb0*/  FMNMX.FTZ R2, R98, R165, !PT ;  /* 0x000000a562027209 */ /* 0x000fe20007810000 */
[CC--:B---3--:R-:W-:Y:S02]  /*bfc0*/  FFMA.FTZ R18, R127.reuse, -R0.reuse, R18 ;  /* 0x800000007f127223 */ /* 0x0c8fe40000010012 */
[CC--:B------:R-:W-:Y:S02]  /*bfd0*/  FFMA.FTZ R33, R127.reuse, -R0.reuse, R33 ;  /* 0x800000007f217223 */ /* 0x0c0fe40000010021 */
[CC--:B------:R-:W-:Y:S02]  /*bfe0*/  FFMA.FTZ R199, R127.reuse, -R0.reuse, R199 ;  /* 0x800000007fc77223 */ /* 0x0c0fe400000100c7 */
[----:B------:R-:W3:Y:S01]  /*bff0*/  I2F R59, R124 ;  /* 0x0000007c003b7306 */ /* 0x000ee20000201400 */
[-C--:B------:R-:W-:Y:S02]  /*c000*/  FFMA.FTZ R209, R127, -R0.reuse, R209 ;  /* 0x800000007fd17223 */ /* 0x080fe400000100d1 */
[-C--:B------:R-:W-:Y:S02]  /*c010*/  FFMA.FTZ R198, R117, -R0.reuse, R198 ;  /* 0x8000000075c67223 */ /* 0x080fe400000100c6 */
[CC--:B-1----:R-:W-:Y:S02]  /*c020*/  FFMA.FTZ R204, R4.reuse, -R0.reuse, R91 ;  /* 0x8000000004cc7223 */ /* 0x0c2fe4000001005b */
[CC--:B------:R-:W-:Y:S02]  /*c030*/  FFMA.FTZ R35, R4.reuse, -R0.reuse, R35 ;  /* 0x8000000004237223 */ /* 0x0c0fe40000010023 */
[CC--:B------:R-:W-:Y:S01]  /*c040*/  FFMA.FTZ R25, R4.reuse, -R0.reuse, R25 ;  /* 0x8000000004197223 */ /* 0x0c0fe20000010019 */
[----:B------:R-:W1:Y:S01]  /*c050*/  I2F R87, R110 ;  /* 0x0000006e00577306 */ /* 0x000e620000201400 */
[-C--:B------:R-:W-:Y:S01]  /*c060*/  FFMA.FTZ R78, R4, -R0.reuse, R81 ;  /* 0x80000000044e7223 */ /* 0x080fe20000010051 */
[----:B------:R-:W-:Y:S01]  /*c070*/  FMNMX.FTZ R4, R18, R3, !PT ;  /* 0x0000000312047209 */ /* 0x000fe20007810000 */
[----:B--2---:R-:W-:Y:S01]  /*c080*/  FFMA.FTZ R112, R56, -R0, R82 ;  /* 0x8000000038707223 */ /* 0x004fe20000010052 */
[----:B------:R-:W-:Y:S01]  /*c090*/  FMNMX.FTZ R3, R11, R2, !PT ;  /* 0x000000020b037209 */ /* 0x000fe20007810000 */
[----:B------:R-:W-:Y:S01]  /*c0a0*/  FFMA.FTZ R56, R181, -R0, R72 ;  /* 0x80000000b5387223 */ /* 0x000fe20000010048 */
[----:B------:R-:W-:Y:S01]  /*c0b0*/  FMNMX.FTZ R4, R17, R4, !PT ;  /* 0x0000000411047209 */ /* 0x000fe20007810000 */
[CC--:B----4-:R-:W-:Y:S03]  /*c0c0*/  FFMA.FTZ R31, R119.reuse, -R0.reuse, R31 ;  /* 0x80000000771f7223 */ /* 0x0d0fe6000001001f */
[----:B------:R-:W2:Y:S01]  /*c0d0*/  I2F R125, R180 ;  /* 0x000000b4007d7306 */ /* 0x000ea20000201400 */
[CC--:B------:R-:W-:Y:S02]  /*c0e0*/  FFMA.FTZ R47, R119.reuse, -R0.reuse, R47 ;  /* 0x80000000772f7223 */ /* 0x0c0fe4000001002f */
[-C--:B------:R-:W-:Y:S02]  /*c0f0*/  FFMA.FTZ R200, R119, -R0.reuse, R200 ;  /* 0x8000000077c87223 */ /* 0x080fe400000100c8 */
[CC--:B---3--:R-:W-:Y:S02]  /*c100*/  FFMA.FTZ R23, R59.reuse, -R0.reuse, R23 ;  /* 0x800000003b177223 */ /* 0x0c8fe40000010017 */
[CC--:B------:R-:W-:Y:S01]  /*c110*/  FFMA.FTZ R79, R59.reuse, -R0.reuse, R37 ;  /* 0x800000003b4f7223 */ /* 0x0c0fe20000010025 */
[----:B------:R-:W-:Y:S01]  /*c120*/  FMNMX.FTZ R37, R50, R167, !PT ;  /* 0x000000a732257209 */ /* 0x000fe20007810000 */
[----:B------:R-:W-:Y:S01]  /*c130*/  FFMA.FTZ R206, R59, -R0, R95 ;  /* 0x800000003bce7223 */ /* 0x000fe2000001005f */
        /* <DEDUP_REMOVED lines=12> */
[-C--:B------:R-:W-:Y:S01]  /*c200*/  FFMA.FTZ R110, R181, -R0.reuse, R171 ;  /* 0x80000000b56e7223 */ /* 0x080fe200000100ab */
[----:B------:R-:W-:Y:S01]  /*c210*/  FMNMX.FTZ R36, R14, R3, !PT ;  /* 0x000000030e247209 */ /* 0x000fe20007810000 */
[-C--:B--2---:R-:W-:Y:S01]  /*c220*/  FFMA.FTZ R53, R125, -R0.reuse, R53 ;  /* 0x800000007d357223 */ /* 0x084fe20000010035 */
[----:B------:R-:W-:Y:S01]  /*c230*/  FMNMX.FTZ R2, R22, R37, !PT ;  /* 0x0000002516027209 */ /* 0x000fe20007810000 */
[----:B------:R-:W-:Y:S01]  /*c240*/  FFMA.FTZ R196, R119, -R0, R196 ;  /* 0x8000000077c47223 */ /* 0x000fe200000100c4 */
[----:B------:R-:W-:Y:S01]  /*c250*/  FMNMX.FTZ R3, R185, R36, !PT ;  /* 0x00000024b9037209 */ /* 0x000fe20007810000 */
[----:B------:R-:W-:Y:S01]  /*c260*/  FFMA.FTZ R186, R125, -R0, R186 ;  /* 0x800000007dba7223 */ /* 0x000fe200000100ba */
[----:B------:R-:W-:Y:S01]  /*c270*/  FMNMX.FTZ R2, R21, R2, !PT ;  /* 0x0000000215027209 */ /* 0x000fe20007810000 */
[----:B------:R-:W2:Y:S01]  /*c280*/  I2F R77, R108 ;  /* 0x0000006c004d7306 */ /* 0x000ea20000201400 */
[----:B------:R-:W-:Y:S01]  /*c290*/  FFMA.FTZ R192, R125, -R0, R192 ;  /* 0x800000007dc07223 */ /* 0x000fe200000100c0 */
[----:B------:R-:W-:Y:S01]  /*c2a0*/  FMNMX.FTZ R4, R31, R4, !PT ;  /* 0x000000041f047209 */ /* 0x000fe20007810000 */
[----:B------:R-:W-:Y:S01]  /*c2b0*/  FFMA.FTZ R72, R205, -R0, R93 ;  /* 0x80000000cd487223 */ /* 0x000fe2000001005d */
[----:B------:R-:W-:Y:S01]  /*c2c0*/  FMNMX.FTZ R2, R33, R2, !PT ;  /* 0x0000000221027209 */ /* 0x000fe20007810000 */
[CC--:B---3--:R-:W-:Y:S01]  /*c2d0*/  FFMA.FTZ R83, R5.reuse, -R0.reuse, R67 ;  /* 0x8000000005537223 */ /* 0x0c8fe20000010043 */
[----:B------:R-:W-:Y:S01]  /*c2e0*/  FMNMX.FTZ R3, R26, R3, !PT ;  /* 0x000000031a037209 */ /* 0x000fe20007810000 */
[----:B------:R-:W-:Y:S01]  /*c2f0*/  FFMA.FTZ R42, R5, -R0, R42 ;  /* 0x80000000052a7223 */ /* 0x000fe2000001002a */
[----:B------:R-:W-:Y:S01]  /*c300*/  FMNMX.FTZ R2, R29, R2, !PT ;  /* 0x000000021d027209 */ /* 0x000fe20007810000 */
[-C--:B------:R-:W-:Y:S01]  /*c310*/  FFMA.FTZ R82, R131, -R0.reuse, R70 ;  /* 0x8000000083527223 */ /* 0x080fe20000010046 */
[----:B------:R-:W3:Y:S01]  /*c320*/  I2F R93, R114 ;  /* 0x00000072005d7306 */ /* 0x000ee20000201400 */
[-C--:B------:R-:W-:Y:S01]  /*c330*/  FFMA.FTZ R70, R125, -R0.reuse, R41 ;  /* 0x800000007d467223 */ /* 0x080fe20000010029 */
[----:B------:R-:W-:Y:S01]  /*c340*/  FMNMX.FTZ R3, R16, R3, !PT ;  /* 0x0000000310037209 */ /* 0x000fe20007810000 */
[----:B------:R-:W-:Y:S01]  /*c350*/  FFMA.FTZ R46, R5, -R0, R46 ;  /* 0x80000000052e7223 */ /* 0x000fe2000001002e */
[----:B------:R-:W-:Y:S01]  /*c360*/  FMNMX.FTZ R2, R79, R2, !PT ;  /* 0x000000024f027209 */ /* 0x000fe20007810000 */
[----:B-1----:R-:W-:Y:S01]  /*c370*/  FFMA.FTZ R59, R73, -R0, R69 ;  /* 0x80000000493b7223 */ /* 0x002fe20000010045 */
[----:B------:R-:W-:Y:S01]  /*c380*/  FMNMX.FTZ R37, R75, R4, !PT ;  /* 0x000000044b257209 */ /* 0x000fe20007810000 */
[----:B------:R-:W-:Y:S01]  /*c390*/  FFMA.FTZ R64, R73, -R0, R64 ;  /* 0x8000000049407223 */ /* 0x000fe20000010040 */
[----:B------:R-:W-:Y:S01]  /*c3a0*/  FMNMX.FTZ R4, R7, R164, !PT ;  /* 0x000000a407047209 */ /* 0x000fe20007810000 */
[-C--:B------:R-:W-:Y:S01]  /*c3b0*/  FFMA.FTZ R194, R87, -R0.reuse, R194 ;  /* 0x8000000057c27223 */ /* 0x080fe200000100c2 */
[----:B------:R-:W1:Y:S01]  /*c3c0*/  I2F R129, R129 ;  /* 0x0000008100817306 */ /* 0x000e620000201400 */
[----:B------:R-:W-:Y:S01]  /*c3d0*/  FMNMX.FTZ R36, R70, R37, !PT ;  /* 0x0000002546247209 */ /* 0x000fe20007810000 */
[----:B------:R-:W-:Y:S01]  /*c3e0*/  FFMA.FTZ R169, R73, -R0, R169 ;  /* 0x8000000049a97223 */ /* 0x000fe200000100a9 */
[----:B------:R-:W-:Y:S01]  /*c3f0*/  FMNMX.FTZ R2, R35, R2, !PT ;  /* 0x0000000223027209 */ /* 0x000fe20007810000 */
[----:B--2---:R-:W-:Y:S01]  /*c400*/  FFMA.FTZ R116, R77, -R0, R71 ;  /* 0x800000004d747223 */ /* 0x004fe20000010047 */
[----:B------:R-:W-:Y:S01]  /*c410*/  FMNMX.FTZ R37, R9, R4, !PT ;  /* 0x0000000409257209 */ /* 0x000fe20007810000 */
[----:B------:R-:W-:Y:S01]  /*c420*/  FFMA.FTZ R65, R77, -R0, R65 ;  /* 0x800000004d417223 */ /* 0x000fe20000010041 */
[----:B------:R-:W-:Y:S01]  /*c430*/  FMNMX.FTZ R2, R45, R2, !PT ;  /* 0x000000022d027209 */ /* 0x000fe20007810000 */
[----:B------:R-:W-:Y:S01]  /*c440*/  FFMA.FTZ R205, R205, -R0, R101 ;  /* 0x80000000cdcd7223 */ /* 0x000fe20000010065 */
[----:B------:R-:W-:Y:S01]  /*c450*/  FMNMX.FTZ R3, R30, R3, !PT ;  /* 0x000000031e037209 */ /* 0x000fe20007810000 */
[----:B------:R-:W2:Y:S01]  /*c460*/  I2F R121, R121 ;  /* 0x0000007900797306 */ /* 0x000ea20000201400 */
[----:B------:R-:W-:Y:S01]  /*c470*/  FMNMX.FTZ R2, R47, R2, !PT ;  /* 0x000000022f027209 */ /* 0x000fe20007810000 */
[-C--:B------:R-:W-:Y:S01]  /*c480*/  FFMA.FTZ R101, R172, -R0.reuse, R99 ;  /* 0x80000000ac657223 */ /* 0x080fe20000010063 */
[----:B------:R-:W-:Y:S01]  /*c490*/  FMNMX.FTZ R3, R28, R3, !PT ;  /* 0x000000031c037209 */ /* 0x000fe20007810000 */
[----:B---3--:R-:W-:Y:S01]  /*c4a0*/  FFMA.FTZ R49, R93, -R0, R49 ;  /* 0x800000005d317223 */ /* 0x008fe20000010031 */
[----:B------:R-:W-:Y:S01]  /*c4b0*/  FMNMX.FTZ R2, R51, R2, !PT ;  /* 0x0000000233027209 */ /* 0x000fe20007810000 */
[CC--:B------:R-:W-:Y:S01]  /*c4c0*/  FFMA.FTZ R95, R93.reuse, -R0.reuse, R66 ;  /* 0x800000005d5f7223 */ /* 0x0c0fe20000010042 */
        /* <DEDUP_REMOVED lines=13> */
[----:B------:R-:W-:Y:S01]  /*c5a0*/  FFMA.FTZ R187, R87, -R0, R187 ;  /* 0x8000000057bb7223 */ /* 0x000fe200000100bb */
[----:B------:R-:W-:Y:S01]  /*c5b0*/  FMNMX.FTZ R4, R65, R4, !PT ;  /* 0x0000000441047209 */ /* 0x000fe20007810000 */
[----:B------:R-:W-:Y:S01]  /*c5c0*/  FFMA.FTZ R168, R77, -R0, R168 ;  /* 0x800000004da87223 */ /* 0x000fe200000100a8 */
[----:B------:R-:W-:Y:S01]  /*c5d0*/  FMNMX.FTZ R39, R59, R2, !PT ;  /* 0x000000023b277209 */ /* 0x000fe20007810000 */
[----:B--2---:R-:W-:Y:S01]  /*c5e0*/  FFMA.FTZ R111, R121, -R0, R111 ;  /* 0x80000000796f7223 */ /* 0x004fe2000001006f */
[----:B------:R-:W-:Y:S01]  /*c5f0*/  FMNMX.FTZ R41, R173, R4, !PT ;  /* 0x00000004ad297209 */ /* 0x000fe20007810000 */
[-C--:B------:R-:W-:Y:S01]  /*c600*/  FFMA.FTZ R188, R121, -R0.reuse, R188 ;  /* 0x8000000079bc7223 */ /* 0x080fe200000100bc */
[----:B------:R-:W-:Y:S01]  /*c610*/  FMNMX.FTZ R39, R116, R39, !PT ;  /* 0x0000002774277209 */ /* 0x000fe20007810000 */
[-C--:B------:R-:W-:Y:S01]  /*c620*/  FFMA.FTZ R170, R5, -R0.reuse, R170 ;  /* 0x8000000005aa7223 */ /* 0x080fe200000100aa */
[----:B------:R-:W-:Y:S02]  /*c630*/  FMNMX.FTZ R37, R10, R37, !PT ;  /* 0x000000250a257209 */ /* 0x000fe40007810000 */
[----:B------:R-:W-:Y:S02]  /*c640*/  FMNMX.FTZ R39, R54, R39, !PT ;  /* 0x0000002736277209 */ /* 0x000fe40007810000 */
[----:B------:R-:W-:Y:S01]  /*c650*/  FMNMX.FTZ R37, R8, R37, !PT ;  /* 0x0000002508257209 */ /* 0x000fe20007810000 */
[----:B---3--:R-:W-:Y:S01]  /*c660*/  FFMA.FTZ R115, R120, -R0, R115 ;  /* 0x8000000078737223 */ /* 0x008fe20000010073 */
        /* <DEDUP_REMOVED lines=73> */
[----:B-1----:R-:W-:Y:S02]  /*cb00*/  FMNMX.FTZ R37, R37, R38, !PT ;  /* 0x0000002625257209 */ /* 0x002fe40007810000 */
[----:B------:R-:W-:Y:S04]  /*cb10*/  FMNMX.FTZ R41, R198, R41, !PT ;  /* 0x00000029c6297209 */ /* 0x000fe80007810000 */
[----:B------:R-:W-:Y:S01]  /*cb20*/  FMNMX.FTZ R41, R196, R41, !PT ;  /* 0x00000029c4297209 */ /* 0x000fe20007810000 */
[----:B------:R-:W1:Y:S03]  /*cb30*/  SHFL.BFLY PT, R4, R37, 0x1, 0x1f ;  /* 0x0c201f0025047f89 */ /* 0x000e6600000e0000 */
[----:B------:R-:W-:Y:S04]  /*cb40*/  FMNMX.FTZ R41, R194, R41, !PT ;  /* 0x00000029c2297209 */ /* 0x000fe80007810000 */
[----:B------:R-:W-:Y:S01]  /*cb50*/  FMNMX.FTZ R41, R192, R41, !PT ;  /* 0x00000029c0297209 */ /* 0x000fe20007810000 */
[----:B------:R-:W3:Y:S03]  /*cb60*/  SHFL.BFLY PT, R3, R2, 0x2, 0x1f ;  /* 0x0c401f0002037f89 */ /* 0x000ee600000e0000 */
[----:B------:R-:W-:Y:S04]  /*cb70*/  FMNMX.FTZ R41, R126, R41, !PT ;  /* 0x000000297e297209 */ /* 0x000fe80007810000 */
[----:B------:R-:W-:Y:S02]  /*cb80*/  FMNMX.FTZ R40, R170, R41, !PT ;  /* 0x00000029aa287209 */ /* 0x000fe40007810000 */
[----:B--2---:R-:W-:Y:S02]  /*cb90*/  FMNMX.FTZ R39, R36, R39, !PT ;  /* 0x0000002724277209 */ /* 0x004fe40007810000 */
[----:B------:R-:W-:Y:S03]  /*cba0*/  FMNMX.FTZ R5, R169, R40, !PT ;  /* 0x00000028a9057209 */ /* 0x000fe60007810000 */
[----:B------:R-:W2:Y:S01]  /*cbb0*/  SHFL.BFLY PT, R36, R39, 0x1, 0x1f ;  /* 0x0c201f0027247f89 */ /* 0x000ea200000e0000 */
[----:B------:R-:W-:Y:S02]  /*cbc0*/  FMNMX.FTZ R38, R168, R5, !PT ;  /* 0x00000005a8267209 */ /* 0x000fe40007810000 */
[----:B-1----:R-:W-:Y:S04]  /*cbd0*/  FMNMX.FTZ R37, R37, R4, !PT ;  /* 0x0000000425257209 */ /* 0x002fe80007810000 */
[C---:B------:R-:W-:Y:S01]  /*cbe0*/  FSETP.NEU.FTZ.AND P2, PT, R37.reuse, -INF , PT ;  /* 0xff8000002500780b */ /* 0x040fe20003f5d000 */
[C---:B------:R-:W-:Y:S01]  /*cbf0*/  FMUL.FTZ R120, R37.reuse, c[0x0][0x23c] ;  /* 0x00008f0025787a20 */ /* 0x040fe20000410000 */
[----:B------:R-:W1:Y:S01]  /*cc00*/  SHFL.BFLY PT, R5, R38, 0x2, 0x1f ;  /* 0x0c401f0026057f89 */ /* 0x000e6200000e0000 */
[----:B------:R-:W-:Y:S01]  /*cc10*/  FADD.FTZ R4, -R37, R166 ;  /* 0x000000a625047221 */ /* 0x000fe20000010100 */
[----:B---3--:R-:W-:Y:S02]  /*cc20*/  FMNMX.FTZ R3, R2, R3, !PT ;  /* 0x0000000302037209 */ /* 0x008fe40007810000 */
[----:B------:R-:W-:Y:S01]  /*cc30*/  FSEL R120, R120, RZ, P2 ;  /* 0x000000ff78787208 */ /* 0x000fe20001000000 */
[----:B------:R-:W-:Y:S03]  /*cc40*/  FMUL.FTZ R41, R4, c[0x0][0x23c] ;  /* 0x00008f0004297a20 */ /* 0x000fe60000410000 */
[----:B------:R-:W3:Y:S01]  /*cc50*/  SHFL.BFLY PT, R2, R3, 0x1, 0x1f ;  /* 0x0c201f0003027f89 */ /* 0x000ee200000e0000 */
[--C-:B------:R-:W-:Y:S02]  /*cc60*/  FFMA.FTZ R125, R23, c[0x0][0x23c], -R120.reuse ;  /* 0x00008f00177d7a23 */ /* 0x100fe40000010878 */
[----:B------:R-:W4:Y:S01]  /*cc70*/  MUFU.EX2 R41, R41 ;  /* 0x0000002900297308 */ /* 0x000f220000000800 */
[--C-:B------:R-:W-:Y:S02]  /*cc80*/  FFMA.FTZ R93, R49, c[0x0][0x23c], -R120.reuse ;  /* 0x00008f00315d7a23 */ /* 0x100fe40000010878 */
[--C-:B------:R-:W-:Y:S01]  /*cc90*/  FFMA.FTZ R73, R89, c[0x0][0x23c], -R120.reuse ;  /* 0x00008f0059497a23 */ /* 0x100fe20000010878 */
[----:B--2---:R-:W-:Y:S01]  /*cca0*/  FMNMX.FTZ R36, R39, R36, !PT ;  /* 0x0000002427247209 */ /* 0x004fe20007810000 */
[--C-:B------:R-:W-:Y:S02]  /*ccb0*/  FFMA.FTZ R67, R105, c[0x0][0x23c], -R120.reuse ;  /* 0x00008f0069437a23 */ /* 0x100fe40000010878 */
[--C-:B------:R-:W-:Y:S01]  /*ccc0*/  FFMA.FTZ R174, R18, c[0x0][0x23c], -R120.reuse ;  /* 0x00008f0012ae7a23 */ /* 0x100fe20000010878 */
[----:B------:R-:W-:Y:S01]  /*ccd0*/  MOV R18, R195 ;  /* 0x000000c300127202 */ /* 0x000fe20000000f00 */
[C---:B------:R-:W-:Y:S01]  /*cce0*/  FMUL.FTZ R195, R36.reuse, c[0x0][0x23c] ;  /* 0x00008f0024c37a20 */ /* 0x040fe20000410000 */
[----:B------:R-:W-:Y:S01]  /*ccf0*/  MUFU.EX2 R125, R125 ;  /* 0x0000007d007d7308 */ /* 0x000fe20000000800 */
[----:B------:R-:W-:Y:S01]  /*cd00*/  FSETP.NEU.FTZ.AND P2, PT, R36, -INF , PT ;  /* 0xff8000002400780b */ /* 0x000fe20003f5d000 */
[--C-:B------:R-:W-:Y:S01]  /*cd10*/  FFMA.FTZ R131, R17, c[0x0][0x23c], -R120.reuse ;  /* 0x00008f0011837a23 */ /* 0x100fe20000010878 */
[----:B------:R-:W-:Y:S01]  /*cd20*/  MOV R17, R182 ;  /* 0x000000b600117202 */ /* 0x000fe20000000f00 */
[--C-:B------:R-:W-:Y:S01]  /*cd30*/  FFMA.FTZ R99, R70, c[0x0][0x23c], -R120.reuse ;  /* 0x00008f0046637a23 */ /* 0x100fe20000010878 */
[----:B------:R-:W-:Y:S01]  /*cd40*/  FSEL R195, R195, RZ, P2 ;  /* 0x000000ffc3c37208 */ /* 0x000fe20001000000 */
[--C-:B------:R-:W-:Y:S01]  /*cd50*/  FFMA.FTZ R70, R97, c[0x0][0x23c], -R120.reuse ;  /* 0x00008f0061467a23 */ /* 0x100fe20000010878 */
[----:B-1----:R-:W-:Y:S01]  /*cd60*/  FMNMX.FTZ R5, R38, R5, !PT ;  /* 0x0000000526057209 */ /* 0x002fe20007810000 */
[--C-:B------:R-:W-:Y:S02]  /*cd70*/  FFMA.FTZ R87, R64, c[0x0][0x23c], -R120.reuse ;  /* 0x00008f0040577a23 */ /* 0x100fe40000010878 */
[----:B------:R-:W-:Y:S01]  /*cd80*/  MUFU.EX2 R174, R174 ;  /* 0x000000ae00ae7308 */ /* 0x000fe20000000800 */
[--C-:B------:R-:W-:Y:S01]  /*cd90*/  FFMA.FTZ R129, R21, c[0x0][0x23c], -R195.reuse ;  /* 0x00008f0015817a23 */ /* 0x100fe200000108c3 */
[----:B---3--:R-:W-:Y:S01]  /*cda0*/  FMNMX.FTZ R2, R3, R2, !PT ;  /* 0x0000000203027209 */ /* 0x008fe20007810000 */
[--C-:B------:R-:W-:Y:S02]  /*cdb0*/  FFMA.FTZ R184, R50, c[0x0][0x23c], -R195.reuse ;  /* 0x00008f0032b87a23 */ /* 0x100fe400000108c3 */
[--C-:B------:R-:W-:Y:S01]  /*cdc0*/  FFMA.FTZ R91, R51, c[0x0][0x23c], -R195.reuse ;  /* 0x00008f00335b7a23 */ /* 0x100fe200000108c3 */
[----:B------:R-:W-:Y:S01]  /*cdd0*/  FSETP.NEU.FTZ.AND P2, PT, R2, -INF , PT ;  /* 0xff8000000200780b */ /* 0x000fe20003f5d000 */
        /* <DEDUP_REMOVED lines=13> */
[----:B------:R-:W-:Y:S01]  /*ceb0*/  FADD.FTZ R3, -R2, R165 ;  /* 0x000000a502037221 */ /* 0x000fe20000010100 */
[----:B------:R-:W-:Y:S01]  /*cec0*/  MUFU.EX2 R131, R131 ;  /* 0x0000008300837308 */ /* 0x000fe20000000800 */
[----:B------:R-:W-:Y:S02]  /*ced0*/  FMUL.FTZ R40, R4, c[0x0][0x23c] ;  /* 0x00008f0004287a20 */ /* 0x000fe40000410000 */
[----:B------:R-:W1:Y:S01]  /*cee0*/  SHFL.BFLY PT, R4, R5, 0x1, 0x1f ;  /* 0x0c201f0005047f89 */ /* 0x000e6200000e0000 */
[----:B------:R-:W-:Y:S02]  /*cef0*/  FMUL.FTZ R38, R3, c[0x0][0x23c] ;  /* 0x00008f0003267a20 */ /* 0x000fe40000410000 */
[--C-:B------:R-:W-:Y:S02]  /*cf00*/  FFMA.FTZ R183, R193, c[0x0][0x23c], -R120.reuse ;  /* 0x00008f00c1b77a23 */ /* 0x100fe40000010878 */
[----:B------:R-:W-:Y:S02]  /*cf10*/  FMUL.FTZ R193, R2, c[0x0][0x23c] ;  /* 0x00008f0002c17a20 */ /* 0x000fe40000410000 */
[----:B------:R-:W2:Y:S01]  /*cf20*/  MUFU.EX2 R40, R40 ;  /* 0x0000002800287308 */ /* 0x000ea20000000800 */
[--C-:B------:R-:W-:Y:S02]  /*cf30*/  FFMA.FTZ R180, R74, c[0x0][0x23c], -R120.reuse ;  /* 0x00008f004ab47a23 */ /* 0x100fe40000010878 */
[----:B------:R-:W-:Y:S01]  /*cf40*/  FSEL R193, R193, RZ, P2 ;  /* 0x000000ffc1c17208 */ /* 0x000fe20001000000 */
[--C-:B------:R-:W-:Y:S01]  /*cf50*/  FFMA.FTZ R176, R13, c[0x0][0x23c], -R120.reuse ;  /* 0x00008f000db07a23 */ /* 0x100fe20000010878 */
[----:B------:R-:W-:Y:S01]  /*cf60*/  MOV R13, R82 ;  /* 0x00000052000d7202 */ /* 0x000fe20000000f00 */
[----:B------:R-:W-:Y:S01]  /*cf70*/  FFMA.FTZ R165, R15, c[0x0][0x23c], -R120 ;  /* 0x00008f000fa57a23 */ /* 0x000fe20000010878 */
[----:B------:R-:W-:Y:S01]  /*cf80*/  MOV R15, R179 ;  /* 0x000000b3000f7202 */ /* 0x000fe20000000f00 */
[--C-:B------:R-:W-:Y:S02]  /*cf90*/  FFMA.FTZ R127, R16, c[0x0][0x23c], -R193.reuse ;  /* 0x00008f00107f7a23 */ /* 0x100fe400000108c1 */
[----:B------:R-:W-:Y:S01]  /*cfa0*/  MUFU.EX2 R183, R183 ;  /* 0x000000b700b77308 */ /* 0x000fe20000000800 */
[----:B----4-:R-:W-:Y:S02]  /*cfb0*/  FMUL.FTZ R16, R41, R148 ;  /* 0x0000009429107220 */ /* 0x010fe40000410000 */
[----:B------:R-:W-:Y:S02]  /*cfc0*/  FFMA.FTZ R103, R90, c[0x0][0x23c], -R193 ;  /* 0x00008f005a677a23 */ /* 0x000fe400000108c1 */
[----:B------:R-:W-:Y:S01]  /*cfd0*/  FFMA.FTZ R90, R53, c[0x0][0x23c], -R195 ;  /* 0x00008f00355a7a23 */ /* 0x000fe200000108c3 */
[----:B-1----:R-:W-:Y:S01]  /*cfe0*/  FMNMX.FTZ R3, R5, R4, !PT ;  /* 0x0000000405037209 */ /* 0x002fe20007810000 */
[----:B------:R-:W-:Y:S01]  /*cff0*/  FFMA.FTZ R166, R185, c[0x0][0x23c], -R193 ;  /* 0x00008f00b9a67a23 */ /* 0x000fe200000108c1 */
[----:B------:R-:W-:Y:S02]  /*d000*/  MOV R5, R78 ;  /* 0x0000004e00057202 */ /* 0x000fe40000000f00 */
[----:B------:R-:W-:Y:S01]  /*d010*/  MUFU.EX2 R180, R180 ;  /* 0x000000b400b47308 */ /* 0x000fe20000000800 */
[C---:B------:R-:W-:Y:S01]  /*d020*/  FSETP.NEU.FTZ.AND P2, PT, R3.reuse, -INF , PT ;  /* 0xff8000000300780b */ /* 0x040fe20003f5d000 */
[C---:B------:R-:W-:Y:S02]  /*d030*/  FADD.FTZ R4, -R3.reuse, R164 ;  /* 0x000000a403047221 */ /* 0x040fe40000010100 */
[----:B------:R-:W-:Y:S02]  /*d040*/  FFMA.FTZ R164, R22, c[0x0][0x23c], -R195 ;  /* 0x00008f0016a47a23 */ /* 0x000fe400000108c3 */
[----:B--2---:R-:W-:Y:S02]  /*d050*/  FMUL.FTZ R19, R40, R151 ;  /* 0x0000009728137220 */ /* 0x004fe40000410000 */
[----:B------:R-:W-:Y:S02]  /*d060*/  FMUL.FTZ R39, R4, c[0x0][0x23c] ;  /* 0x00008f0004277a20 */ /* 0x000fe40000410000 */
[----:B------:R-:W-:Y:S01]  /*d070*/  MUFU.EX2 R176, R176 ;  /* 0x000000b000b07308 */ /* 0x000fe20000000800 */
[----:B------:R-:W-:Y:S02]  /*d080*/  FMUL.FTZ R4, R3, c[0x0][0x23c] ;  /* 0x00008f0003047a20 */ /* 0x000fe40000410000 */
[--C-:B------:R-:W-:Y:S02]  /*d090*/  FFMA.FTZ R181, R98, c[0x0][0x23c], -R193.reuse ;  /* 0x00008f0062b57a23 */ /* 0x100fe400000108c1 */
[----:B------:R-:W-:Y:S01]  /*d0a0*/  FFMA.FTZ R175, R11, c[0x0][0x23c], -R193 ;  /* 0x00008f000baf7a23 */ /* 0x000fe200000108c1 */
[----:B------:R-:W-:Y:S01]  /*d0b0*/  FSEL R185, R4, RZ, P2 ;  /* 0x000000ff04b97208 */ /* 0x000fe20001000000 */
[C---:B------:R-:W-:Y:S01]  /*d0c0*/  FMUL.FTZ R4, R41.reuse, R160 ;  /* 0x000000a029047220 */ /* 0x040fe20000410000 */
[----:B------:R-:W-:Y:S01]  /*d0d0*/  MOV R160, R5 ;  /* 0x0000000500a07202 */ /* 0x000fe20000000f00 */
[----:B------:R-:W-:Y:S01]  /*d0e0*/  FMUL.FTZ R5, R41, R161 ;  /* 0x000000a129057220 */ /* 0x000fe20000410000 */
[----:B------:R-:W-:Y:S01]  /*d0f0*/  MUFU.EX2 R165, R165 ;  /* 0x000000a500a57308 */ /* 0x000fe20000000800 */
[--C-:B------:R-:W-:Y:S02]  /*d100*/  FFMA.FTZ R119, R20, c[0x0][0x23c], -R185.reuse ;  /* 0x00008f0014777a23 */ /* 0x100fe400000108b9 */
[----:B------:R-:W1:Y:S01]  /*d110*/  LDSM.16.MT88.4 R20, [R220+0x4000] ;  /* 0x00400000dc14783b */ /* 0x000e620000004200 */
[--C-:B------:R-:W-:Y:S02]  /*d120*/  FFMA.FTZ R89, R55, c[0x0][0x23c], -R185.reuse ;  /* 0x00008f0037597a23 */ /* 0x100fe400000108b9 */
[----:B------:R-:W-:Y:S02]  /*d130*/  FFMA.FTZ R97, R57, c[0x0][0x23c], -R185 ;  /* 0x00008f0039617a23 */ /* 0x000fe400000108b9 */
[----:B------:R-:W-:Y:S02]  /*d140*/  FFMA.FTZ R128, R26, c[0x0][0x23c], -R193 ;  /* 0x00008f001a807a23 */ /* 0x000fe400000108c1 */
[----:B------:R-:W2:Y:S01]  /*d150*/  MUFU.EX2 R38, R38 ;  /* 0x0000002600267308 */ /* 0x000ea20000000800 */
[----:B------:R-:W-:Y:S01]  /*d160*/  LDSM.16.MT88.4 R52, [R220+0x4400] ;  /* 0x00440000dc34783b */ /* 0x000fe20000004200 */
[----:B------:R-:W-:Y:S02]  /*d170*/  FFMA.FTZ R114, R24, c[0x0][0x23c], -R185 ;  /* 0x00008f0018727a23 */ /* 0x000fe400000108b9 */
[--C-:B------:R-:W-:Y:S02]  /*d180*/  FFMA.FTZ R117, R30, c[0x0][0x23c], -R193.reuse ;  /* 0x00008f001e757a23 */ /* 0x100fe400000108c1 */
[--C-:B------:R-:W-:Y:S02]  /*d190*/  FFMA.FTZ R94, R94, c[0x0][0x23c], -R193.reuse ;  /* 0x00008f005e5e7a23 */ /* 0x100fe400000108c1 */
[--C-:B------:R-:W-:Y:S02]  /*d1a0*/  FFMA.FTZ R88, R88, c[0x0][0x23c], -R193.reuse ;  /* 0x00008f0058587a23 */ /* 0x100fe400000108c1 */
[----:B------:R-:W3:Y:S01]  /*d1b0*/  MUFU.EX2 R39, R39 ;  /* 0x0000002700277308 */ /* 0x000ee20000000800 */
[--C-:B------:R-:W-:Y:S02]  /*d1c0*/  FFMA.FTZ R84, R84, c[0x0][0x23c], -R193.reuse ;  /* 0x00008f0054547a23 */ /* 0x100fe400000108c1 */
[--C-:B------:R-:W-:Y:S02]  /*d1d0*/  FFMA.FTZ R201, R201, c[0x0][0x23c], -R193.reuse ;  /* 0x00008f00c9c97a23 */ /* 0x100fe400000108c1 */
[--C-:B------:R-:W-:Y:S02]  /*d1e0*/  FFMA.FTZ R199, R199, c[0x0][0x23c], -R193.reuse ;  /* 0x00008f00c7c77a23 */ /* 0x100fe400000108c1 */
[----:B------:R-:W-:Y:S02]  /*d1f0*/  FFMA.FTZ R210, R210, c[0x0][0x23c], -R193 ;  /* 0x00008f00d2d27a23 */ /* 0x000fe400000108c1 */
[--C-:B------:R-:W-:Y:S01]  /*d200*/  FFMA.FTZ R209, R209, c[0x0][0x23c], -R185.reuse ;  /* 0x00008f00d1d17a23 */ /* 0x100fe200000108b9 */
[----:B------:R-:W-:Y:S01]  /*d210*/  MUFU.EX2 R181, R181 ;  /* 0x000000b500b57308 */ /* 0x000fe20000000800 */
[----:B------:R-:W-:Y:S02]  /*d220*/  FFMA.FTZ R211, R211, c[0x0][0x23c], -R185 ;  /* 0x00008f00d3d37a23 */ /* 0x000fe400000108b9 */
[--C-:B------:R-:W-:Y:S02]  /*d230*/  FFMA.FTZ R206, R206, c[0x0][0x23c], -R193.reuse ;  /* 0x00008f00cece7a23 */ /* 0x100fe400000108c1 */
[----:B--2---:R-:W-:Y:S01]  /*d240*/  FMUL.FTZ R11, R38, R159 ;  /* 0x0000009f260b7220 */ /* 0x004fe20000410000 */
[----:B------:R-:W-:Y:S01]  /*d250*/  MOV R159, R18 ;  /* 0x00000012009f7202 */ /* 0x000fe20000000f00 */
[----:B------:R-:W-:Y:S02]  /*d260*/  FMUL.FTZ R18, R40, R150 ;  /* 0x0000009628127220 */ /* 0x000fe40000410000 */
[C---:B------:R-:W-:Y:S01]  /*d270*/  FMUL.FTZ R26, R38.reuse, R142 ;  /* 0x0000008e261a7220 */ /* 0x040fe20000410000 */
[----:B------:R-:W-:Y:S01]  /*d280*/  MUFU.EX2 R175, R175 ;  /* 0x000000af00af7308 */ /* 0x000fe20000000800 */
[----:B------:R-:W-:Y:S02]  /*d290*/  FMUL.FTZ R30, R38, R138 ;  /* 0x0000008a261e7220 */ /* 0x000fe40000410000 */
[--C-:B------:R-:W-:Y:S02]  /*d2a0*/  FFMA.FTZ R204, R204, c[0x0][0x23c], -R193.reuse ;  /* 0x00008f00cccc7a23 */ /* 0x100fe400000108c1 */
[----:B---3--:R-:W-:Y:S02]  /*d2b0*/  FMUL.FTZ R24, R39, R140 ;  /* 0x0000008c27187220 */ /* 0x008fe40000410000 */
[--C-:B------:R-:W-:Y:S02]  /*d2c0*/  FFMA.FTZ R140, R58, c[0x0][0x23c], -R193.reuse ;  /* 0x00008f003a8c7a23 */ /* 0x100fe400000108c1 */
[--C-:B------:R-:W-:Y:S01]  /*d2d0*/  FFMA.FTZ R202, R202, c[0x0][0x23c], -R193.reuse ;  /* 0x00008f00caca7a23 */ /* 0x100fe200000108c1 */
[----:B------:R-:W-:Y:S01]  /*d2e0*/  MUFU.EX2 R166, R166 ;  /* 0x000000a600a67308 */ /* 0x000fe20000000800 */
[--C-:B------:R-:W-:Y:S02]  /*d2f0*/  FFMA.FTZ R200, R200, c[0x0][0x23c], -R193.reuse ;  /* 0x00008f00c8c87a23 */ /* 0x100fe400000108c1 */
[--C-:B------:R-:W-:Y:S02]  /*d300*/  FFMA.FTZ R187, R187, c[0x0][0x23c], -R193.reuse ;  /* 0x00008f00bbbb7a23 */ /* 0x100fe400000108c1 */
[----:B------:R-:W-:Y:S02]  /*d310*/  FFMA.FTZ R186, R186, c[0x0][0x23c], -R193 ;  /* 0x00008f00baba7a23 */ /* 0x000fe400000108c1 */
[--C-:B------:R-:W-:Y:S01]  /*d320*/  FFMA.FTZ R122, R25, c[0x0][0x23c], -R120.reuse ;  /* 0x00008f00197a7a23 */ /* 0x100fe20000010878 */
[----:B------:R-:W-:Y:S01]  /*d330*/  MOV R25, R178 ;  /* 0x000000b200197202 */ /* 0x000fe20000000f00 */
[--C-:B------:R-:W-:Y:S01]  /*d340*/  FFMA.FTZ R179, R104, c[0x0][0x23c], -R195.reuse ;  /* 0x00008f0068b37a23 */ /* 0x100fe200000108c3 */
[----:B------:R-:W-:Y:S01]  /*d350*/  MUFU.EX2 R164, R164 ;  /* 0x000000a400a47308 */ /* 0x000fe20000000800 */
[----:B------:R-:W-:Y:S01]  /*d360*/  FFMA.FTZ R178, R102, c[0x0][0x23c], -R195 ;  /* 0x00008f0066b27a23 */ /* 0x000fe200000108c3 */
[----:B------:R-:W-:Y:S01]  /*d370*/  MOV R161, R25 ;  /* 0x0000001900a17202 */ /* 0x000fe20000000f00 */
[----:B------:R-:W-:Y:S02]  /*d380*/  FMUL.FTZ R25, R39, R141 ;  /* 0x0000008d27197220 */ /* 0x000fe40000410000 */
[--C-:B------:R-:W-:Y:S02]  /*d390*/  FFMA.FTZ R141, R63, c[0x0][0x23c], -R193.reuse ;  /* 0x00008f003f8d7a23 */ /* 0x100fe400000108c1 */
[----:B------:R-:W-:Y:S02]  /*d3a0*/  FFMA.FTZ R102, R80, c[0x0][0x23c], -R193 ;  /* 0x00008f0050667a23 */ /* 0x000fe400000108c1 */
[----:B------:R-:W-:Y:S01]  /*d3b0*/  FFMA.FTZ R80, R83, c[0x0][0x23c], -R195 ;  /* 0x00008f0053507a23 */ /* 0x000fe200000108c3 */
[----:B------:R-:W2:Y:S01]  /*d3c0*/  MUFU.EX2 R179, R179 ;  /* 0x000000b300b37308 */ /* 0x000ea20000000800 */
[--C-:B------:R-:W-:Y:S02]  /*d3d0*/  FFMA.FTZ R83, R48, c[0x0][0x23c], -R193.reuse ;  /* 0x00008f0030537a23 */ /* 0x100fe400000108c1 */
[----:B------:R-:W3:Y:S01]  /*d3e0*/  LDSM.16.MT88.4 R48, [R219+0x4000] ;  /* 0x00400000db30783b */ /* 0x000ee20000004200 */
[--C-:B------:R-:W-:Y:S01]  /*d3f0*/  FFMA.FTZ R109, R31, c[0x0][0x23c], -R120.reuse ;  /* 0x00008f001f6d7a23 */ /* 0x100fe20000010878 */
[----:B------:R-:W-:Y:S01]  /*d400*/  MOV R31, R177 ;  /* 0x000000b1001f7202 */ /* 0x000fe20000000f00 */
[--C-:B------:R-:W-:Y:S02]  /*d410*/  FFMA.FTZ R81, R173, c[0x0][0x23c], -R120.reuse ;  /* 0x00008f00ad517a23 */ /* 0x100fe40000010878 */
[----:B------:R-:W-:Y:S02]  /*d420*/  FFMA.FTZ R173, R14, c[0x0][0x23c], -R193 ;  /* 0x00008f000ead7a23 */ /* 0x000fe400000108c1 */
[----:B------:R-:W4:Y:S01]  /*d430*/  MUFU.EX2 R178, R178 ;  /* 0x000000b200b27308 */ /* 0x000f220000000800 */
[----:B------:R-:W-:Y:S02]  /*d440*/  FMUL.FTZ R14, R38, R154 ;  /* 0x0000009a260e7220 */ /* 0x000fe40000410000 */
[--C-:B------:R-:W-:Y:S02]  /*d450*/  FFMA.FTZ R182, R7, c[0x0][0x23c], -R185.reuse ;  /* 0x00008f0007b67a23 */ /* 0x100fe400000108b9 */
[----:B------:R-:W-:Y:S02]  /*d460*/  FMUL.FTZ R7, R40, R163 ;  /* 0x000000a328077220 */ /* 0x000fe40000410000 */
[--C-:B------:R-:W-:Y:S02]  /*d470*/  FFMA.FTZ R177, R9, c[0x0][0x23c], -R185.reuse ;  /* 0x00008f0009b17a23 */ /* 0x100fe400000108b9 */
[C---:B------:R-:W-:Y:S01]  /*d480*/  FMUL.FTZ R9, R39.reuse, R157 ;  /* 0x0000009d27097220 */ /* 0x040fe20000410000 */
[----:B------:R-:W5:Y:S01]  /*d490*/  MUFU.EX2 R173, R173 ;  /* 0x000000ad00ad7308 */ /* 0x000f620000000800 */
[--C-:B------:R-:W-:Y:S01]  /*d4a0*/  FFMA.FTZ R172, R6, c[0x0][0x23c], -R185.reuse ;  /* 0x00008f0006ac7a23 */ /* 0x100fe200000108b9 */
[----:B------:R-:W-:Y:S01]  /*d4b0*/  MOV R157, R13 ;  /* 0x0000000d009d7202 */ /* 0x000fe20000000f00 */
[----:B------:R-:W-:Y:S01]  /*d4c0*/  FMUL.FTZ R6, R40, R162 ;  /* 0x000000a228067220 */ /* 0x000fe20000410000 */
[----:B------:R-:W-:Y:S01]  /*d4d0*/  MOV R162, R31 ;  /* 0x0000001f00a27202 */ /* 0x000fe20000000f00 */
[----:B------:R-:W-:Y:S02]  /*d4e0*/  FMUL.FTZ R13, R39, R153 ;  /* 0x00000099270d7220 */ /* 0x000fe40000410000 */
[----:B------:R-:W-:Y:S02]  /*d4f0*/  FMUL.FTZ R31, R38, R139 ;  /* 0x0000008b261f7220 */ /* 0x000fe40000410000 */
[--C-:B------:R-:W-:Y:S01]  /*d500*/  FFMA.FTZ R167, R10, c[0x0][0x23c], -R185.reuse ;  /* 0x00008f000aa77a23 */ /* 0x100fe200000108b9 */
[----:B------:R-:W-:Y:S01]  /*d510*/  MUFU.EX2 R182, R182 ;  /* 0x000000b600b67308 */ /* 0x000fe20000000800 */
[----:B------:R-:W-:Y:S01]  /*d520*/  FMUL.FTZ R10, R38, R158 ;  /* 0x0000009e260a7220 */ /* 0x000fe20000410000 */
[----:B------:R-:W-:Y:S01]  /*d530*/  MOV R158, R17 ;  /* 0x00000011009e7202 */ /* 0x000fe20000000f00 */
[----:B------:R-:W-:Y:S02]  /*d540*/  FMUL.FTZ R17, R41, R149 ;  /* 0x0000009529117220 */ /* 0x000fe40000410000 */
[----:B------:R-:W-:Y:S01]  /*d550*/  LDSM.16.MT88.4 R148, [R220+0x5c00] ;  /* 0x005c0000dc94783b */ /* 0x000fe20000004200 */
[--C-:B------:R-:W-:Y:S01]  /*d560*/  FFMA.FTZ R118, R27, c[0x0][0x23c], -R120.reuse ;  /* 0x00008f001b767a23 */ /* 0x100fe20000010878 */
[----:B------:R-:W-:Y:S01]  /*d570*/  MOV R27, R92 ;  /* 0x0000005c001b7202 */ /* 0x000fe20000000f00 */
[--C-:B------:R-:W-:Y:S01]  /*d580*/  FFMA.FTZ R92, R46, c[0x0][0x23c], -R120.reuse ;  /* 0x00008f002e5c7a23 */ /* 0x100fe20000010878 */
[----:B------:R-:W-:Y:S01]  /*d590*/  F2FP.PACK_AB R46, R165, R176 ;  /* 0x000000b0a52e723e */ /* 0x000fe200000000ff */
[----:B------:R-:W1:Y:S01]  /*d5a0*/  MUFU.EX2 R177, R177 ;  /* 0x000000b100b17308 */ /* 0x000e620000000800 */
[----:B------:R-:W-:Y:S01]  /*d5b0*/  MOV R163, R27 ;  /* 0x0000001b00a37202 */ /* 0x000fe20000000f00 */
[----:B------:R-:W-:Y:S02]  /*d5c0*/  FMUL.FTZ R27, R38, R143 ;  /* 0x0000008f261b7220 */ /* 0x000fe40000410000 */
[----:B------:R-:W-:Y:S02]  /*d5d0*/  FFMA.FTZ R143, R62, c[0x0][0x23c], -R185 ;  /* 0x00008f003e8f7a23 */ /* 0x000fe400000108b9 */
[--C-:B------:R-:W-:Y:S02]  /*d5e0*/  FFMA.FTZ R78, R68, c[0x0][0x23c], -R120.reuse ;  /* 0x00008f00444e7a23 */ /* 0x100fe40000010878 */
[--C-:B------:R-:W-:Y:S02]  /*d5f0*/  FFMA.FTZ R68, R107, c[0x0][0x23c], -R120.reuse ;  /* 0x00008f006b447a23 */ /* 0x100fe40000010878 */
[----:B------:R-:W-:Y:S01]  /*d600*/  MUFU.EX2 R172, R172 ;  /* 0x000000ac00ac7308 */ /* 0x000fe20000000800 */
[--C-:B------:R-:W-:Y:S01]  /*d610*/  FFMA.FTZ R107, R45, c[0x0][0x23c], -R195.reuse ;  /* 0x00008f002d6b7a23 */ /* 0x100fe200000108c3 */
[----:B--2---:R-:W-:Y:S01]  /*d620*/  F2FP.PACK_AB R45, R179, R184 ;  /* 0x000000b8b32d723e */ /* 0x004fe200000000ff */
[----:B------:R-:W-:Y:S01]  /*d630*/  FFMA.FTZ R98, R47, c[0x0][0x23c], -R195 ;  /* 0x00008f002f627a23 */ /* 0x000fe200000108c3 */
[----:B----4-:R-:W-:Y:S01]  /*d640*/  F2FP.PACK_AB R47, R171, R178 ;  /* 0x000000b2ab2f723e */ /* 0x010fe200000000ff */
[--C-:B------:R-:W-:Y:S02]  /*d650*/  FFMA.FTZ R104, R100, c[0x0][0x23c], -R185.reuse ;  /* 0x00008f0064687a23 */ /* 0x100fe400000108b9 */
[----:B------:R-:W-:Y:S01]  /*d660*/  FFMA.FTZ R100, R44, c[0x0][0x23c], -R185 ;  /* 0x00008f002c647a23 */ /* 0x000fe200000108b9 */
[----:B------:R-:W-:Y:S01]  /*d670*/  F2FP.PACK_AB R44, R180, R183 ;  /* 0x000000b7b42c723e */ /* 0x000fe200000000ff */
[--C-:B------:R-:W-:Y:S01]  /*d680*/  FFMA.FTZ R82, R65, c[0x0][0x23c], -R120.reuse ;  /* 0x00008f0041527a23 */ /* 0x100fe20000010878 */
[----:B------:R-:W2:Y:S01]  /*d690*/  MUFU.EX2 R167, R167 ;  /* 0x000000a700a77308 */ /* 0x000ea20000000800 */
[--C-:B------:R-:W-:Y:S02]  /*d6a0*/  FFMA.FTZ R77, R76, c[0x0][0x23c], -R120.reuse ;  /* 0x00008f004c4d7a23 */ /* 0x100fe40000010878 */
[--C-:B------:R-:W-:Y:S02]  /*d6b0*/  FFMA.FTZ R76, R106, c[0x0][0x23c], -R120.reuse ;  /* 0x00008f006a4c7a23 */ /* 0x100fe40000010878 */
[-C--:B-1----:R-:W-:Y:S05]  /*d6c0*/  HMMA.16816.F32 R4, R44, R20.reuse, R4 ;  /* 0x000000142c04723c */ /* 0x082fea0000001804 */
[----:B------:R-:W-:Y:S01]  /*d6d0*/  MUFU.EX2 R122, R122 ;  /* 0x0000007a007a7308 */ /* 0x000fe20000000800 */
[----:B------:R-:W-:Y:S01]  /*d6e0*/  FFMA.FTZ R106, R35, c[0x0][0x23c], -R195 ;  /* 0x00008f00236a7a23 */ /* 0x000fe200000108c3 */
[----:B-----5:R-:W-:Y:S01]  /*d6f0*/  F2FP.PACK_AB R35, R166, R173 ;  /* 0x000000ada623723e */ /* 0x020fe200000000ff */
[--C-:B------:R-:W-:Y:S04]  /*d700*/  FFMA.FTZ R66, R111, c[0x0][0x23c], -R120.reuse ;  /* 0x00008f006f427a23 */ /* 0x100fe80000010878 */
[----:B------:R-:W-:Y:S01]  /*d710*/  FFMA.FTZ R111, R32, c[0x0][0x23c], -R193 ;  /* 0x00008f00206f7a23 */ /* 0x000fe200000108c1 */
[----:B------:R-:W-:Y:S01]  /*d720*/  F2FP.PACK_AB R32, R177, R182 ;  /* 0x000000b6b120723e */ /* 0x000fe200000000ff */
[--C-:B------:R-:W-:Y:S01]  /*d730*/  FFMA.FTZ R65, R113, c[0x0][0x23c], -R120.reuse ;  /* 0x00008f0071417a23 */ /* 0x100fe20000010878 */
[----:B------:R-:W-:Y:S01]  /*d740*/  MUFU.EX2 R129, R129 ;  /* 0x0000008100817308 */ /* 0x000fe20000000800 */
[----:B------:R-:W-:Y:S02]  /*d750*/  FFMA.FTZ R113, R34, c[0x0][0x23c], -R185 ;  /* 0x00008f0022717a23 */ /* 0x000fe400000108b9 */
[----:B------:R-:W-:Y:S01]  /*d760*/  FFMA.FTZ R121, R33, c[0x0][0x23c], -R195 ;  /* 0x00008f0021797a23 */ /* 0x000fe200000108c3 */
[----:B--2---:R-:W-:Y:S01]  /*d770*/  F2FP.PACK_AB R34, R167, R172 ;  /* 0x000000aca722723e */ /* 0x004fe200000000ff */
[--C-:B------:R-:W-:Y:S01]  /*d780*/  FFMA.FTZ R130, R8, c[0x0][0x23c], -R185.reuse ;  /* 0x00008f0008827a23 */ /* 0x100fe200000108b9 */
[----:B------:R-:W-:Y:S01]  /*d790*/  F2FP.PACK_AB R33, R175, R181 ;  /* 0x000000b5af21723e */ /* 0x000fe200000000ff */
[C---:B------:R-:W-:Y:S01]  /*d7a0*/  FMUL.FTZ R8, R39.reuse, R156 ;  /* 0x0000009c27087220 */ /* 0x040fe20000410000 */
[----:B------:R-:W-:Y:S01]  /*d7b0*/  MOV R156, R15 ;  /* 0x0000000f009c7202 */ /* 0x000fe20000000f00 */
[----:B------:R-:W-:Y:S01]  /*d7c0*/  FMUL.FTZ R15, R38, R155 ;  /* 0x0000009b260f7220 */ /* 0x000fe20000410000 */
[----:B------:R-:W-:Y:S01]  /*d7d0*/  MUFU.EX2 R121, R121 ;  /* 0x0000007900797308 */ /* 0x000fe20000000800 */
[----:B------:R-:W-:Y:S02]  /*d7e0*/  FFMA.FTZ R123, R12, c[0x0][0x23c], -R185 ;  /* 0x00008f000c7b7a23 */ /* 0x000fe400000108b9 */
[----:B------:R-:W-:Y:S01]  /*d7f0*/  FMUL.FTZ R12, R39, R152 ;  /* 0x00000098270c7220 */ /* 0x000fe20000410000 */
[C---:B------:R-:W-:Y:S04]  /*d800*/  HMMA.16816.F32 R8, R32.reuse, R20, R8 ;  /* 0x000000142008723c */ /* 0x040fe80000001808 */
[--C-:B------:R-:W-:Y:S02]  /*d810*/  FFMA.FTZ R152, R162, c[0x0][0x23c], -R193.reuse ;  /* 0x00008f00a2987a23 */ /* 0x100fe400000108c1 */
[----:B------:R-:W-:Y:S01]  /*d820*/  MUFU.EX2 R128, R128 ;  /* 0x0000008000807308 */ /* 0x000fe20000000800 */
[C---:B------:R-:W-:Y:S01]  /*d830*/  FMUL.FTZ R20, R41.reuse, R144 ;  /* 0x0000009029147220 */ /* 0x040fe20000410000 */
[-C--:B------:R-:W-:Y:S04]  /*d840*/  HMMA.16816.F32 R12, R32, R22.reuse, R12 ;  /* 0x00000016200c723c */ /* 0x080fe8000000180c */
[----:B------:R-:W-:Y:S02]  /*d850*/  FMUL.FTZ R21, R41, R145 ;  /* 0x0000009129157220 */ /* 0x000fe40000410000 */
[--C-:B------:R-:W-:Y:S02]  /*d860*/  FFMA.FTZ R108, R75, c[0x0][0x23c], -R120.reuse ;  /* 0x00008f004b6c7a23 */ /* 0x100fe40000010878 */
[----:B------:R-:W1:Y:S01]  /*d870*/  MUFU.EX2 R127, R127 ;  /* 0x0000007f007f7308 */ /* 0x000e620000000800 */
[C---:B------:R-:W-:Y:S04]  /*d880*/  HMMA.16816.F32 R16, R44.reuse, R22, R16 ;  /* 0x000000162c10723c */ /* 0x040fe80000001810 */
[--C-:B------:R-:W-:Y:S02]  /*d890*/  FFMA.FTZ R75, R112, c[0x0][0x23c], -R120.reuse ;  /* 0x00008f00704b7a23 */ /* 0x100fe40000010878 */
[----:B------:R-:W-:Y:S02]  /*d8a0*/  FFMA.FTZ R112, R28, c[0x0][0x23c], -R193 ;  /* 0x00008f001c707a23 */ /* 0x000fe400000108c1 */
[----:B------:R-:W-:Y:S01]  /*d8b0*/  FMUL.FTZ R28, R39, R136 ;  /* 0x00000088271c7220 */ /* 0x000fe20000410000 */
[----:B------:R-:W-:Y:S03]  /*d8c0*/  MUFU.EX2 R117, R117 ;  /* 0x0000007500757308 */ /* 0x000fe60000000800 */
[----:B------:R-:W-:Y:S02]  /*d8d0*/  FFMA.FTZ R136, R60, c[0x0][0x23c], -R185 ;  /* 0x00008f003c887a23 */ /* 0x000fe400000108b9 */
[C---:B------:R-:W-:Y:S02]  /*d8e0*/  FMUL.FTZ R22, R40.reuse, R146 ;  /* 0x0000009228167220 */ /* 0x040fe40000410000 */
[----:B------:R-:W-:Y:S02]  /*d8f0*/  FMUL.FTZ R23, R40, R147 ;  /* 0x0000009328177220 */ /* 0x000fe40000410000 */
[--C-:B------:R-:W-:Y:S01]  /*d900*/  FFMA.FTZ R74, R85, c[0x0][0x23c], -R120.reuse ;  /* 0x00008f00554a7a23 */ /* 0x100fe20000010878 */
[----:B------:R-:W-:Y:S01]  /*d910*/  MUFU.EX2 R112, R112 ;  /* 0x0000007000707308 */ /* 0x000fe20000000800 */
[----:B------:R-:W-:Y:S02]  /*d920*/  FFMA.FTZ R85, R95, c[0x0][0x23c], -R195 ;  /* 0x00008f005f557a23 */ /* 0x000fe400000108c3 */
[----:B------:R-:W-:Y:S01]  /*d930*/  FFMA.FTZ R95, R110, c[0x0][0x23c], -R185 ;  /* 0x00008f006e5f7a23 */ /* 0x000fe200000108b9 */
[-C--:B---3--:R-:W-:Y:S03]  /*d940*/  HMMA.16816.F32 R20, R44, R48.reuse, R20 ;  /* 0x000000302c14723c */ /* 0x088fe60000001814 */
[--C-:B------:R-:W-:Y:S02]  /*d950*/  FFMA.FTZ R110, R59, c[0x0][0x23c], -R195.reuse ;  /* 0x00008f003b6e7a23 */ /* 0x100fe400000108c3 */
[--C-:B------:R-:W-:Y:S01]  /*d960*/  FFMA.FTZ R72, R72, c[0x0][0x23c], -R120.reuse ;  /* 0x00008f0048487a23 */ /* 0x100fe20000010878 */
[----:B------:R-:W-:Y:S01]  /*d970*/  MUFU.EX2 R130, R130 ;  /* 0x0000008200827308 */ /* 0x000fe20000000800 */
[----:B------:R-:W-:Y:S01]  /*d980*/  FFMA.FTZ R120, R115, c[0x0][0x23c], -R120 ;  /* 0x00008f0073787a23 */ /* 0x000fe20000010878 */
[C---:B------:R-:W-:Y:S04]  /*d990*/  HMMA.16816.F32 R24, R32.reuse, R48, R24 ;  /* 0x000000302018723c */ /* 0x040fe80000001818 */
[----:B------:R-:W-:Y:S02]  /*d9a0*/  FFMA.FTZ R115, R79, c[0x0][0x23c], -R195 ;  /* 0x00008f004f737a23 */ /* 0x000fe400000108c3 */
[--C-:B------:R-:W-:Y:S01]  /*d9b0*/  FFMA.FTZ R79, R124, c[0x0][0x23c], -R193.reuse ;  /* 0x00008f007c4f7a23 */ /* 0x100fe200000108c1 */
[----:B-1----:R-:W-:Y:S01]  /*d9c0*/  F2FP.PACK_AB R49, R127, R128 ;  /* 0x000000807f31723e */ /* 0x002fe200000000ff */
[----:B------:R1:W-:Y:S01]  /*d9d0*/  MUFU.EX2 R64, R120 ;  /* 0x0000007800407308 */ /* 0x0003e20000000800 */
[----:B------:R-:W-:Y:S02]  /*d9e0*/  FFMA.FTZ R124, R56, c[0x0][0x23c], -R193 ;  /* 0x00008f00387c7a23 */ /* 0x000fe400000108c1 */
[----:B------:R-:W2:Y:S01]  /*d9f0*/  LDSM.16.MT88.4 R56, [R219+0x4400] ;  /* 0x00440000db38783b */ /* 0x000ea20000004200 */
[--C-:B------:R-:W-:Y:S02]  /*da00*/  FFMA.FTZ R86, R86, c[0x0][0x23c], -R185.reuse ;  /* 0x00008f0056567a23 */ /* 0x100fe400000108b9 */
[--C-:B------:R-:W-:Y:S02]  /*da10*/  FFMA.FTZ R96, R96, c[0x0][0x23c], -R185.reuse ;  /* 0x00008f0060607a23 */ /* 0x100fe400000108b9 */
[--C-:B------:R-:W-:Y:S02]  /*da20*/  FFMA.FTZ R145, R157, c[0x0][0x23c], -R185.reuse ;  /* 0x00008f009d917a23 */ /* 0x100fe400000108b9 */
[----:B------:R-:W3:Y:S01]  /*da30*/  MUFU.EX2 R123, R123 ;  /* 0x0000007b007b7308 */ /* 0x000ee20000000800 */
[----:B------:R-:W-:Y:S02]  /*da40*/  FFMA.FTZ R142, R156, c[0x0][0x23c], -R185 ;  /* 0x00008f009c8e7a23 */ /* 0x000fe400000108b9 */
[--C-:B------:R-:W-:Y:S02]  /*da50*/  FFMA.FTZ R144, R159, c[0x0][0x23c], -R195.reuse ;  /* 0x00008f009f907a23 */ /* 0x100fe400000108c3 */
[--C-:B------:R-:W-:Y:S02]  /*da60*/  FFMA.FTZ R147, R158, c[0x0][0x23c], -R195.reuse ;  /* 0x00008f009e937a23 */ /* 0x100fe400000108c3 */
[--C-:B------:R-:W-:Y:S02]  /*da70*/  FFMA.FTZ R197, R197, c[0x0][0x23c], -R195.reuse ;  /* 0x00008f00c5c57a23 */ /* 0x100fe400000108c3 */
[----:B------:R-:W-:Y:S01]  /*da80*/  FFMA.FTZ R146, R163, c[0x0][0x23c], -R195 ;  /* 0x00008f00a3927a23 */ /* 0x000fe200000108c3 */
[----:B------:R-:W-:Y:S01]  /*da90*/  MUFU.EX2 R119, R119 ;  /* 0x0000007700777308 */ /* 0x000fe20000000800 */
[--C-:B------:R-:W-:Y:S02]  /*daa0*/  FFMA.FTZ R198, R198, c[0x0][0x23c], -R185.reuse ;  /* 0x00008f00c6c67a23 */ /* 0x100fe400000108b9 */
[----:B------:R-:W-:Y:S02]  /*dab0*/  FFMA.FTZ R196, R196, c[0x0][0x23c], -R185 ;  /* 0x00008f00c4c47a23 */ /* 0x000fe400000108b9 */
[--C-:B-1----:R-:W-:Y:S02]  /*dac0*/  FFMA.FTZ R120, R29, c[0x0][0x23c], -R195.reuse ;  /* 0x00008f001d787a23 */ /* 0x102fe400000108c3 */
[----:B------:R-:W-:Y:S02]  /*dad0*/  FMUL.FTZ R29, R39, R137 ;  /* 0x00000089271d7220 */ /* 0x000fe40000410000 */
[----:B------:R-:W4:Y:S01]  /*dae0*/  LDL.LU R137, [R1+0x8] ;  /* 0x0000080001897983 */ /* 0x000f220000300800 */
[----:B------:R-:W-:Y:S01]  /*daf0*/  MUFU.EX2 R114, R114 ;  /* 0x0000007200727308 */ /* 0x000fe20000000800 */
[--C-:B------:R-:W-:Y:S02]  /*db00*/  FFMA.FTZ R191, R191, c[0x0][0x23c], -R195.reuse ;  /* 0x00008f00bfbf7a23 */ /* 0x100fe400000108c3 */
[--C-:B------:R-:W-:Y:S01]  /*db10*/  FFMA.FTZ R190, R190, c[0x0][0x23c], -R195.reuse ;  /* 0x00008f00bebe7a23 */ /* 0x100fe200000108c3 */
[-C--:B------:R-:W-:Y:S03]  /*db20*/  HMMA.16816.F32 R28, R32, R50.reuse, R28 ;  /* 0x00000032201c723c */ /* 0x080fe6000000181c */
[----:B---3--:R-:W-:Y:S01]  /*db30*/  F2FP.PACK_AB R48, R123, R130 ;  /* 0x000000827b30723e */ /* 0x008fe200000000ff */
[--C-:B------:R-:W-:Y:S02]  /*db40*/  FFMA.FTZ R189, R189, c[0x0][0x23c], -R195.reuse ;  /* 0x00008f00bdbd7a23 */ /* 0x100fe400000108c3 */
[----:B------:R-:W1:Y:S01]  /*db50*/  MUFU.EX2 R120, R120 ;  /* 0x0000007800787308 */ /* 0x000e620000000800 */
[C---:B------:R-:W-:Y:S02]  /*db60*/  FMUL.FTZ R34, R40.reuse, R134 ;  /* 0x0000008628227220 */ /* 0x040fe40000410000 */
[----:B------:R-:W-:Y:S02]  /*db70*/  FMUL.FTZ R35, R40, R135 ;  /* 0x0000008728237220 */ /* 0x000fe40000410000 */
[----:B------:R-:W3:Y:S01]  /*db80*/  LDL.LU R135, [R1+0x4] ;  /* 0x0000040001877983 */ /* 0x000ee20000300800 */
[C---:B------:R-:W-:Y:S02]  /*db90*/  FMUL.FTZ R32, R41.reuse, R132 ;  /* 0x0000008429207220 */ /* 0x040fe40000410000 */
[----:B------:R-:W-:Y:S01]  /*dba0*/  FMUL.FTZ R33, R41, R133 ;  /* 0x0000008529217220 */ /* 0x000fe20000410000 */
[----:B------:R-:W5:Y:S01]  /*dbb0*/  LDL.LU R134, [R1] ;  /* 0x0000000001867983 */ /* 0x000f620000300800 */
[----:B------:R2:W-:Y:S01]  /*dbc0*/  MUFU.EX2 R139, R140 ;  /* 0x0000008c008b7308 */ /* 0x0005e20000000800 */
[----:B------:R-:W-:Y:S02]  /*dbd0*/  FFMA.FTZ R195, R188, c[0x0][0x23c], -R195 ;  /* 0x00008f00bcc37a23 */ /* 0x000fe400000108c3 */
[--C-:B------:R-:W-:Y:S02]  /*dbe0*/  FFMA.FTZ R169, R169, c[0x0][0x23c], -R185.reuse ;  /* 0x00008f00a9a97a23 */ /* 0x100fe400000108b9 */
[----:B------:R-:W-:Y:S04]  /*dbf0*/  HMMA.16816.F32 R32, R44, R50, R32 ;  /* 0x000000322c20723c */ /* 0x000fe80000001820 */
[----:B------:R-:W-:Y:S01]  /*dc00*/  FFMA.FTZ R170, R170, c[0x0][0x23c], -R185 ;  /* 0x00008f00aaaa7a23 */ /* 0x000fe200000108b9 */
[----:B------:R-:W-:Y:S01]  /*dc10*/  MUFU.EX2 R118, R118 ;  /* 0x0000007600767308 */ /* 0x000fe20000000800 */
[----:B------:R-:W-:Y:S01]  /*dc20*/  FFMA.FTZ R181, R38, R252, R181 ;  /* 0x000000fc26b57223 */ /* 0x000fe200000100b5 */
[----:B------:R-:W-:Y:S02]  /*dc30*/  F2FP.PACK_AB R44, R131, R174 ;  /* 0x000000ae832c723e */ /* 0x000fe400000000ff */
[----:B------:R-:W-:Y:S03]  /*dc40*/  F2FP.PACK_AB R46, R122, R125 ;  /* 0x0000007d7a2e723e */ /* 0x000fe600000000ff */
[----:B------:R-:W-:Y:S01]  /*dc50*/  F2FP.PACK_AB R45, R129, R164 ;  /* 0x000000a4812d723e */ /* 0x000fe200000000ff */
[----:B------:R-:W-:Y:S01]  /*dc60*/  FADD.FTZ R38, R175, R181 ;  /* 0x000000b5af267221 */ /* 0x000fe20000010000 */
[----:B-1----:R-:W-:Y:S01]  /*dc70*/  F2FP.PACK_AB R47, R120, R121 ;  /* 0x00000079782f723e */ /* 0x002fe200000000ff */
[----:B------:R-:W1:Y:S01]  /*dc80*/  MUFU.EX2 R109, R109 ;  /* 0x0000006d006d7308 */ /* 0x000e620000000800 */
[----:B------:R-:W-:Y:S01]  /*dc90*/  F2FP.PACK_AB R51, R112, R117 ;  /* 0x000000757033723e */ /* 0x000fe200000000ff */
[----:B------:R-:W-:Y:S01]  /*dca0*/  FADD.FTZ R173, R173, R38 ;  /* 0x00000026adad7221 */ /* 0x000fe20000010000 */
[----:B------:R-:W-:Y:S01]  /*dcb0*/  F2FP.PACK_AB R50, R114, R119 ;  /* 0x000000777232723e */ /* 0x000fe200000000ff */
[----:B--2---:R-:W-:Y:S02]  /*dcc0*/  FFMA.FTZ R140, R61, c[0x0][0x23c], -R193 ;  /* 0x00008f003d8c7a23 */ /* 0x004fe400000108c1 */
[----:B------:R-:W2:Y:S01]  /*dcd0*/  LDSM.16.MT88.4 R60, [R220+0x4800] ;  /* 0x00480000dc3c783b */ /* 0x000ea20000004200 */
[-C--:B------:R-:W-:Y:S03]  /*dce0*/  HMMA.16816.F32 R4, R44, R52.reuse, R4 ;  /* 0x000000342c04723c */ /* 0x080fe60000001804 */
[----:B------:R-:W-:Y:S01]  /*dcf0*/  MUFU.EX2 R108, R108 ;  /* 0x0000006c006c7308 */ /* 0x000fe20000000800 */
[----:B------:R-:W-:Y:S01]  /*dd00*/  FADD.FTZ R173, R166, R173 ;  /* 0x000000ada6ad7221 */ /* 0x000fe20000010000 */
[----:B------:R-:W-:Y:S03]  /*dd10*/  MOV R166, R37 ;  /* 0x0000002500a67202 */ /* 0x000fe60000000f00 */
[C---:B------:R-:W-:Y:S05]  /*dd20*/  HMMA.16816.F32 R8, R48.reuse, R52, R8 ;  /* 0x000000343008723c */ /* 0x040fea0000001808 */
[----:B------:R-:W1:Y:S03]  /*dd30*/  MUFU.EX2 R99, R99 ;  /* 0x0000006300637308 */ /* 0x000e660000000800 */
[-C--:B------:R-:W-:Y:S07]  /*dd40*/  HMMA.16816.F32 R12, R48, R54.reuse, R12 ;  /* 0x00000036300c723c */ /* 0x080fee000000180c */
[----:B------:R-:W-:Y:S01]  /*dd50*/  MUFU.EX2 R115, R115 ;  /* 0x0000007300737308 */ /* 0x000fe20000000800 */
[C---:B------:R-:W-:Y:S01]  /*dd60*/  HMMA.16816.F32 R16, R44.reuse, R54, R16 ;  /* 0x000000362c10723c */ /* 0x040fe20000001810 */
[----:B------:R-:W2:Y:S07]  /*dd70*/  LDSM.16.MT88.4 R52, [R219+0x4800] ;  /* 0x00480000db34783b */ /* 0x000eae0000004200 */
[-C--:B------:R-:W-:Y:S01]  /*dd80*/  HMMA.16816.F32 R20, R44, R56.reuse, R20 ;  /* 0x000000382c14723c */ /* 0x080fe20000001814 */
[----:B------:R-:W1:Y:S07]  /*dd90*/  MUFU.EX2 R106, R106 ;  /* 0x0000006a006a7308 */ /* 0x000e6e0000000800 */
[C---:B------:R-:W-:Y:S03]  /*dda0*/  HMMA.16816.F32 R24, R48.reuse, R56, R24 ;  /* 0x000000383018723c */ /* 0x040fe60000001818 */
[----:B------:R-:W-:Y:S05]  /*ddb0*/  MUFU.EX2 R107, R107 ;  /* 0x0000006b006b7308 */ /* 0x000fea0000000800 */
[-C--:B------:R-:W-:Y:S05]  /*ddc0*/  HMMA.16816.F32 R28, R48, R58.reuse, R28 ;  /* 0x0000003a301c723c */ /* 0x080fea000000181c */
[----:B------:R-:W2:Y:S03]  /*ddd0*/  MUFU.EX2 R98, R98 ;  /* 0x0000006200627308 */ /* 0x000ea60000000800 */
[----:B------:R-:W-:Y:S01]  /*dde0*/  HMMA.16816.F32 R32, R44, R58, R32 ;  /* 0x0000003a2c20723c */ /* 0x000fe20000001820 */
[----:B------:R-:W4:Y:S06]  /*ddf0*/  LDSM.16.MT88.4 R56, [R220+0x4c00] ;  /* 0x004c0000dc38783b */ /* 0x000f2c0000004200 */
[----:B------:R-:W-:Y:S01]  /*de00*/  MUFU.EX2 R111, R111 ;  /* 0x0000006f006f7308 */ /* 0x000fe20000000800 */
[----:B-1----:R-:W-:Y:S04]  /*de10*/  F2FP.PACK_AB R44, R109, R118 ;  /* 0x000000766d2c723e */ /* 0x002fe800000000ff */
[----:B------:R-:W-:Y:S02]  /*de20*/  F2FP.PACK_AB R46, R99, R108 ;  /* 0x0000006c632e723e */ /* 0x000fe400000000ff */
[----:B------:R-:W-:Y:S03]  /*de30*/  F2FP.PACK_AB R45, R106, R115 ;  /* 0x000000736a2d723e */ /* 0x000fe600000000ff */
[----:B------:R-:W1:Y:S01]  /*de40*/  MUFU.EX2 R102, R102 ;  /* 0x0000006600667308 */ /* 0x000e620000000800 */
[----:B--2---:R-:W-:Y:S09]  /*de50*/  F2FP.PACK_AB R47, R98, R107 ;  /* 0x0000006b622f723e */ /* 0x004ff200000000ff */
        /* <DEDUP_REMOVED lines=18> */
[----:B------:R-:W2:Y:S02]  /*df80*/  LDSM.16.MT88.4 R60, [R219+0x4c00] ;  /* 0x004c0000db3c783b */ /* 0x000ea40000004200 */
[----:B------:R-:W-:Y:S05]  /*df90*/  MUFU.EX2 R91, R91 ;  /* 0x0000005b005b7308 */ /* 0x000fea0000000800 */
[-C--:B------:R-:W-:Y:S05]  /*dfa0*/  HMMA.16816.F32 R20, R44, R52.reuse, R20 ;  /* 0x000000342c14723c */ /* 0x080fea0000001814 */
[----:B------:R-:W1:Y:S03]  /*dfb0*/  MUFU.EX2 R90, R90 ;  /* 0x0000005a005a7308 */ /* 0x000e660000000800 */
[C---:B------:R-:W-:Y:S07]  /*dfc0*/  HMMA.16816.F32 R24, R48.reuse, R52, R24 ;  /* 0x000000343018723c */ /* 0x040fee0000001818 */
[----:B------:R-:W-:Y:S01]  /*dfd0*/  MUFU.EX2 R85, R85 ;  /* 0x0000005500557308 */ /* 0x000fe20000000800 */
[-C--:B------:R-:W-:Y:S04]  /*dfe0*/  HMMA.16816.F32 R28, R48, R54.reuse, R28 ;  /* 0x00000036301c723c */ /* 0x080fe8000000181c */
[----:B------:R-:W-:Y:S04]  /*dff0*/  FFMA.FTZ R52, R161, c[0x0][0x23c], -R185 ;  /* 0x00008f00a1347a23 */ /* 0x000fe800000108b9 */
[----:B------:R-:W-:Y:S01]  /*e000*/  HMMA.16816.F32 R32, R44, R54, R32 ;  /* 0x000000362c20723c */ /* 0x000fe20000001820 */
[----:B------:R-:W4:Y:S06]  /*e010*/  MUFU.EX2 R80, R80 ;  /* 0x0000005000507308 */ /* 0x000f2c0000000800 */
[----:B-1----:R-:W-:Y:S02]  /*e020*/  F2FP.PACK_AB R44, R92, R93 ;  /* 0x0000005d5c2c723e */ /* 0x002fe400000000ff */
[----:B--2---:R-:W-:Y:S02]  /*e030*/  F2FP.PACK_AB R46, R82, R87 ;  /* 0x00000057522e723e */ /* 0x004fe400000000ff */
[----:B------:R-:W-:Y:S01]  /*e040*/  MUFU.EX2 R88, R88 ;  /* 0x0000005800587308 */ /* 0x000fe20000000800 */
[----:B------:R-:W-:Y:S09]  /*e050*/  F2FP.PACK_AB R45, R90, R91 ;  /* 0x0000005b5a2d723e */ /* 0x000ff200000000ff */
[----:B------:R-:W1:Y:S01]  /*e060*/  MUFU.EX2 R83, R83 ;  /* 0x0000005300537308 */ /* 0x000e620000000800 */
[----:B----4-:R-:W-:Y:S09]  /*e070*/  F2FP.PACK_AB R47, R80, R85 ;  /* 0x00000055502f723e */ /* 0x010ff200000000ff */
[----:B------:R-:W-:Y:S01]  /*e080*/  MUFU.EX2 R84, R84 ;  /* 0x0000005400547308 */ /* 0x000fe20000000800 */
[-C--:B------:R-:W-:Y:S03]  /*e090*/  HMMA.16816.F32 R4, R44, R56.reuse, R4 ;  /* 0x000000382c04723c */ /* 0x080fe60000001804 */
[----:B------:R-:W-:Y:S06]  /*e0a0*/  FFMA.FTZ R183, R41, R137, R183 ;  /* 0x0000008929b77223 */ /* 0x000fec00000100b7 */
[----:B------:R-:W2:Y:S03]  /*e0b0*/  MUFU.EX2 R79, R79 ;  /* 0x0000004f004f7308 */ /* 0x000ea60000000800 */
[----:B------:R-:W-:Y:S01]  /*e0c0*/  FADD.FTZ R183, R180, R183 ;  /* 0x000000b7b4b77221 */ /* 0x000fe20000010000 */
[----:B-1----:R-:W-:Y:S03]  /*e0d0*/  F2FP.PACK_AB R49, R83, R88 ;  /* 0x000000585331723e */ /* 0x002fe600000000ff */
[----:B------:R-:W-:Y:S03]  /*e0e0*/  FADD.FTZ R176, R176, R183 ;  /* 0x000000b7b0b07221 */ /* 0x000fe60000010000 */
[----:B------:R-:W-:Y:S01]  /*e0f0*/  MUFU.EX2 R89, R89 ;  /* 0x0000005900597308 */ /* 0x000fe20000000800 */
[----:B------:R-:W-:Y:S02]  /*e100*/  FADD.FTZ R165, R165, R176 ;  /* 0x000000b0a5a57221 */ /* 0x000fe40000010000 */
[----:B---3--:R-:W-:Y:S02]  /*e110*/  FFMA.FTZ R184, R40, R135, R184 ;  /* 0x0000008728b87223 */ /* 0x008fe400000100b8 */
[----:B------:R-:W-:Y:S02]  /*e120*/  FADD.FTZ R40, R128, R173 ;  /* 0x000000ad80287221 */ /* 0x000fe40000010000 */
[----:B-----5:R-:W-:Y:S03]  /*e130*/  FFMA.FTZ R182, R39, R134, R182 ;  /* 0x0000008627b67223 */ /* 0x020fe600000100b6 */
[----:B------:R-:W1:Y:S01]  /*e140*/  MUFU.EX2 R86, R86 ;  /* 0x0000005600567308 */ /* 0x000e620000000800 */
[----:B------:R-:W-:Y:S01]  /*e150*/  FADD.FTZ R134, R174, R165 ;  /* 0x000000a5ae867221 */ /* 0x000fe20000010000 */
[----:B------:R-:W-:Y:S01]  /*e160*/  MOV R165, R2 ;  /* 0x0000000200a57202 */ /* 0x000fe20000000f00 */
[----:B------:R-:W-:Y:S01]  /*e170*/  FADD.FTZ R177, R177, R182 ;  /* 0x000000b6b1b17221 */ /* 0x000fe20000010000 */
[----:B--2---:R-:W-:Y:S01]  /*e180*/  F2FP.PACK_AB R51, R79, R84 ;  /* 0x000000544f33723e */ /* 0x004fe200000000ff */
        /* <DEDUP_REMOVED lines=9> */
[----:B------:R-:W2:Y:S01]  /*e220*/  MUFU.EX2 R95, R95 ;  /* 0x0000005f005f7308 */ /* 0x000ea20000000800 */
[----:B------:R-:W-:Y:S02]  /*e230*/  FADD.FTZ R109, R109, R118 ;  /* 0x000000766d6d7221 */ /* 0x000fe40000010000 */
[----:B------:R-:W-:Y:S01]  /*e240*/  FADD.FTZ R171, R171, R178 ;  /* 0x000000b2abab7221 */ /* 0x000fe20000010000 */
[----:B-1----:R-:W-:Y:S01]  /*e250*/  F2FP.PACK_AB R48, R86, R89 ;  /* 0x000000595630723e */ /* 0x002fe200000000ff */
[----:B------:R-:W-:Y:S02]  /*e260*/  FADD.FTZ R108, R108, R109 ;  /* 0x0000006d6c6c7221 */ /* 0x000fe40000010000 */
[----:B------:R-:W-:Y:S02]  /*e270*/  FADD.FTZ R164, R164, R171 ;  /* 0x000000aba4a47221 */ /* 0x000fe40000010000 */
[----:B------:R-:W-:Y:S01]  /*e280*/  FADD.FTZ R108, R99, R108 ;  /* 0x0000006c636c7221 */ /* 0x000fe20000010000 */
[----:B------:R1:W-:Y:S01]  /*e290*/  MUFU.EX2 R132, R52 ;  /* 0x0000003400847308 */ /* 0x0003e20000000800 */
[----:B------:R-:W-:Y:S01]  /*e2a0*/  FADD.FTZ R128, R129, R164 ;  /* 0x000000a481807221 */ /* 0x000fe20000010000 */
[----:B------:R-:W-:Y:S01]  /*e2b0*/  MOV R164, R3 ;  /* 0x0000000300a47202 */ /* 0x000fe20000000f00 */
        /* <DEDUP_REMOVED lines=8> */
[----:B------:R-:W-:Y:S02]  /*e340*/  FADD.FTZ R82, R82, R87 ;  /* 0x0000005752527221 */ /* 0x000fe40000010000 */
[----:B------:R-:W-:Y:S03]  /*e350*/  FADD.FTZ R106, R106, R115 ;  /* 0x000000736a6a7221 */ /* 0x000fe60000010000 */
[----:B------:R-:W2:Y:S01]  /*e360*/  MUFU.EX2 R78, R78 ;  /* 0x0000004e004e7308 */ /* 0x000ea20000000800 */
[C---:B------:R-:W-:Y:S01]  /*e370*/  HMMA.16816.F32 R8, R48.reuse, R56, R8 ;  /* 0x000000383008723c */ /* 0x040fe20000001808 */
[----:B-1----:R-:W1:Y:S03]  /*e380*/  LDSM.16.MT88.4 R52, [R220+0x5000] ;  /* 0x00500000dc34783b */ /* 0x002e660000004200 */
[----:B------:R-:W-:Y:S03]  /*e390*/  FADD.FTZ R107, R107, R106 ;  /* 0x0000006a6b6b7221 */ /* 0x000fe60000010000 */
[----:B------:R-:W-:Y:S01]  /*e3a0*/  FFMA.FTZ R56, R160, c[0x0][0x23c], -R185 ;  /* 0x00008f00a0387a23 */ /* 0x000fe200000108b9 */
[-C--:B------:R-:W-:Y:S01]  /*e3b0*/  HMMA.16816.F32 R12, R48, R58.reuse, R12 ;  /* 0x0000003a300c723c */ /* 0x080fe2000000180c */
[----:B------:R-:W-:Y:S03]  /*e3c0*/  MUFU.EX2 R77, R77 ;  /* 0x0000004d004d7308 */ /* 0x000fe60000000800 */
[----:B------:R-:W-:Y:S04]  /*e3d0*/  FADD.FTZ R98, R98, R107 ;  /* 0x0000006b62627221 */ /* 0x000fe80000010000 */
[C---:B------:R-:W-:Y:S03]  /*e3e0*/  HMMA.16816.F32 R16, R44.reuse, R58, R16 ;  /* 0x0000003a2c10723c */ /* 0x040fe60000001810 */
[----:B------:R3:W-:Y:S01]  /*e3f0*/  MUFU.EX2 R133, R56 ;  /* 0x0000003800857308 */ /* 0x0007e20000000800 */
[----:B------:R-:W-:Y:S04]  /*e400*/  FADD.FTZ R91, R91, R98 ;  /* 0x000000625b5b7221 */ /* 0x000fe80000010000 */
[-C--:B------:R-:W-:Y:S04]  /*e410*/  HMMA.16816.F32 R20, R44, R60.reuse, R20 ;  /* 0x0000003c2c14723c */ /* 0x080fe80000001814 */
[----:B------:R-:W-:Y:S01]  /*e420*/  FADD.FTZ R90, R90, R91 ;  /* 0x0000005b5a5a7221 */ /* 0x000fe20000010000 */
[----:B------:R-:W4:Y:S03]  /*e430*/  MUFU.EX2 R76, R76 ;  /* 0x0000004c004c7308 */ /* 0x000f260000000800 */
[C---:B------:R-:W-:Y:S04]  /*e440*/  HMMA.16816.F32 R24, R48.reuse, R60, R24 ;  /* 0x0000003c3018723c */ /* 0x040fe80000001818 */
[----:B------:R-:W-:Y:S03]  /*e450*/  FADD.FTZ R85, R85, R90 ;  /* 0x0000005a55557221 */ /* 0x000fe60000010000 */
[----:B------:R-:W-:Y:S01]  /*e460*/  MUFU.EX2 R110, R110 ;  /* 0x0000006e006e7308 */ /* 0x000fe20000000800 */
[-C--:B------:R-:W-:Y:S01]  /*e470*/  HMMA.16816.F32 R28, R48, R62.reuse, R28 ;  /* 0x0000003e301c723c */ /* 0x080fe2000000181c */
[----:B---3--:R-:W3:Y:S03]  /*e480*/  LDSM.16.MT88.4 R56, [R219+0x5000] ;  /* 0x00500000db38783b */ /* 0x008ee60000004200 */
[----:B------:R-:W-:Y:S04]  /*e490*/  FADD.FTZ R85, R80, R85 ;  /* 0x0000005550557221 */ /* 0x000fe80000010000 */
[----:B------:R-:W-:Y:S01]  /*e4a0*/  HMMA.16816.F32 R32, R44, R62, R32 ;  /* 0x0000003e2c20723c */ /* 0x000fe20000001820 */
[----:B------:R-:W5:Y:S01]  /*e4b0*/  MUFU.EX2 R101, R101 ;  /* 0x0000006500657308 */ /* 0x000f620000000800 */
[----:B------:R-:W-:Y:S05]  /*e4c0*/  LDSM.16.MT88.4 R60, [R219+0x5400] ;  /* 0x00540000db3c783b */ /* 0x000fea0000004200 */
[----:B--2---:R-:W-:Y:S01]  /*e4d0*/  F2FP.PACK_AB R44, R78, R81 ;  /* 0x000000514e2c723e */ /* 0x004fe200000000ff */
[----:B------:R-:W-:Y:S01]  /*e4e0*/  FADD.FTZ R81, R81, R82 ;  /* 0x0000005251517221 */ /* 0x000fe20000010000 */
[----:B----4-:R-:W-:Y:S02]  /*e4f0*/  F2FP.PACK_AB R46, R76, R77 ;  /* 0x0000004d4c2e723e */ /* 0x010fe400000000ff */
[----:B------:R-:W-:Y:S01]  /*e500*/  MUFU.EX2 R105, R105 ;  /* 0x0000006900697308 */ /* 0x000fe20000000800 */
[----:B------:R-:W-:Y:S04]  /*e510*/  FADD.FTZ R78, R78, R81 ;  /* 0x000000514e4e7221 */ /* 0x000fe80000010000 */
[----:B------:R-:W-:Y:S04]  /*e520*/  FADD.FTZ R77, R77, R78 ;  /* 0x0000004e4d4d7221 */ /* 0x000fe80000010000 */
[----:B------:R-:W-:Y:S01]  /*e530*/  FADD.FTZ R76, R76, R77 ;  /* 0x0000004d4c4c7221 */ /* 0x000fe20000010000 */
[----:B------:R-:W2:Y:S01]  /*e540*/  MUFU.EX2 R116, R116 ;  /* 0x0000007400747308 */ /* 0x000ea20000000800 */
[C---:B-----5:R-:W-:Y:S01]  /*e550*/  F2FP.PACK_AB R45, R101.reuse, R110 ;  /* 0x0000006e652d723e */ /* 0x060fe200000000ff */
[----:B------:R-:W-:Y:S04]  /*e560*/  FADD.FTZ R110, R110, R85 ;  /* 0x000000556e6e7221 */ /* 0x000fe80000010000 */
[----:B------:R-:W-:Y:S04]  /*e570*/  FADD.FTZ R110, R101, R110 ;  /* 0x0000006e656e7221 */ /* 0x000fe80000010000 */
[----:B------:R-:W4:Y:S10]  /*e580*/  MUFU.EX2 R124, R124 ;  /* 0x0000007c007c7308 */ /* 0x000f340000000800 */
[----:B------:R-:W-:Y:S01]  /*e590*/  MUFU.EX2 R140, R140 ;  /* 0x0000008c008c7308 */ /* 0x000fe20000000800 */
[C---:B--2---:R-:W-:Y:S01]  /*e5a0*/  F2FP.PACK_AB R47, R116.reuse, R105 ;  /* 0x00000069742f723e */ /* 0x044fe200000000ff */
[----:B------:R-:W-:Y:S04]  /*e5b0*/  FADD.FTZ R105, R105, R110 ;  /* 0x0000006e69697221 */ /* 0x000fe80000010000 */
[----:B------:R-:W-:Y:S04]  /*e5c0*/  FADD.FTZ R105, R116, R105 ;  /* 0x0000006974697221 */ /* 0x000fe80000010000 */
[----:B------:R-:W2:Y:S01]  /*e5d0*/  MUFU.EX2 R141, R141 ;  /* 0x0000008d008d7308 */ /* 0x000ea20000000800 */
[-C--:B-1----:R-:W-:Y:S03]  /*e5e0*/  HMMA.16816.F32 R4, R44, R52.reuse, R4 ;  /* 0x000000342c04723c */ /* 0x082fe60000001804 */
[----:B----4-:R-:W-:Y:S06]  /*e5f0*/  F2FP.PACK_AB R49, R124, R139 ;  /* 0x0000008b7c31723e */ /* 0x010fec00000000ff */
        /* <DEDUP_REMOVED lines=14> */
[----:B------:R-:W4:Y:S02]  /*e6e0*/  LDSM.16.MT88.4 R52, [R220+0x5400] ;  /* 0x00540000dc34783b */ /* 0x000f240000004200 */
[----:B------:R-:W-:Y:S05]  /*e6f0*/  MUFU.EX2 R144, R144 ;  /* 0x0000009000907308 */ /* 0x000fea0000000800 */
[-C--:B---3--:R-:W-:Y:S05]  /*e700*/  HMMA.16816.F32 R20, R44, R56.reuse, R20 ;  /* 0x000000382c14723c */ /* 0x088fea0000001814 */
[----:B------:R-:W3:Y:S03]  /*e710*/  MUFU.EX2 R147, R147 ;  /* 0x0000009300937308 */ /* 0x000ee60000000800 */
[C---:B------:R-:W-:Y:S07]  /*e720*/  HMMA.16816.F32 R24, R48.reuse, R56, R24 ;  /* 0x000000383018723c */ /* 0x040fee0000001818 */
[----:B------:R-:W-:Y:S01]  /*e730*/  MUFU.EX2 R197, R197 ;  /* 0x000000c500c57308 */ /* 0x000fe20000000800 */
[-C--:B------:R-:W-:Y:S04]  /*e740*/  HMMA.16816.F32 R28, R48, R58.reuse, R28 ;  /* 0x0000003a301c723c */ /* 0x080fe8000000181c */
[--C-:B------:R-:W-:Y:S01]  /*e750*/  FFMA.FTZ R56, R194, c[0x0][0x23c], -R185.reuse ;  /* 0x00008f00c2387a23 */ /* 0x100fe200000108b9 */
[----:B------:R-:W-:Y:S01]  /*e760*/  MOV R194, R133 ;  /* 0x0000008500c27202 */ /* 0x000fe20000000f00 */
[----:B------:R-:W-:Y:S01]  /*e770*/  FFMA.FTZ R57, R192, c[0x0][0x23c], -R185 ;  /* 0x00008f00c0397a23 */ /* 0x000fe200000108b9 */
[----:B------:R-:W-:Y:S01]  /*e780*/  MOV R192, R132 ;  /* 0x0000008400c07202 */ /* 0x000fe20000000f00 */
[----:B------:R-:W-:Y:S01]  /*e790*/  HMMA.16816.F32 R32, R44, R58, R32 ;  /* 0x0000003a2c20723c */ /* 0x000fe20000001820 */
[----:B------:R-:W5:Y:S03]  /*e7a0*/  MUFU.EX2 R146, R146 ;  /* 0x0000009200927308 */ /* 0x000f660000000800 */
[--C-:B------:R-:W-:Y:S02]  /*e7b0*/  FFMA.FTZ R132, R43, c[0x0][0x23c], -R193.reuse ;  /* 0x00008f002b847a23 */ /* 0x100fe400000108c1 */
[----:B------:R-:W-:Y:S01]  /*e7c0*/  FFMA.FTZ R193, R42, c[0x0][0x23c], -R193 ;  /* 0x00008f002ac17a23 */ /* 0x000fe200000108c1 */
[----:B-1----:R-:W-:Y:S01]  /*e7d0*/  F2FP.PACK_AB R44, R74, R75 ;  /* 0x0000004b4a2c723e */ /* 0x002fe200000000ff */
[--C-:B------:R-:W-:Y:S01]  /*e7e0*/  FFMA.FTZ R133, R126, c[0x0][0x23c], -R185.reuse ;  /* 0x00008f007e857a23 */ /* 0x100fe200000108b9 */
[----:B--2---:R-:W-:Y:S02]  /*e7f0*/  F2FP.PACK_AB R46, R72, R73 ;  /* 0x00000049482e723e */ /* 0x004fe400000000ff */
[----:B------:R-:W-:Y:S01]  /*e800*/  MUFU.EX2 R152, R152 ;  /* 0x0000009800987308 */ /* 0x000fe20000000800 */
[----:B---3--:R-:W-:Y:S01]  /*e810*/  F2FP.PACK_AB R45, R147, R144 ;  /* 0x00000090932d723e */ /* 0x008fe200000000ff */
[----:B------:R-:W-:Y:S02]  /*e820*/  FFMA.FTZ R185, R168, c[0x0][0x23c], -R185 ;  /* 0x00008f00a8b97a23 */ /* 0x000fe400000108b9 */
[----:B------:R-:W-:Y:S02]  /*e830*/  FADD.FTZ R144, R144, R105 ;  /* 0x0000006990907221 */ /* 0x000fe40000010000 */
[----:B------:R-:W-:Y:S02]  /*e840*/  FADD.FTZ R75, R75, R76 ;  /* 0x0000004c4b4b7221 */ /* 0x000fe40000010000 */
[----:B------:R-:W-:Y:S02]  /*e850*/  FADD.FTZ R144, R147, R144 ;  /* 0x0000009093907221 */ /* 0x000fe40000010000 */
[----:B------:R-:W1:Y:S01]  /*e860*/  MUFU.EX2 R201, R201 ;  /* 0x000000c900c97308 */ /* 0x000e620000000800 */
[----:B------:R-:W-:Y:S01]  /*e870*/  FADD.FTZ R74, R74, R75 ;  /* 0x0000004b4a4a7221 */ /* 0x000fe20000010000 */
[----:B-----5:R-:W-:Y:S01]  /*e880*/  F2FP.PACK_AB R47, R146, R197 ;  /* 0x000000c5922f723e */ /* 0x020fe200000000ff */
[----:B------:R-:W-:Y:S02]  /*e890*/  FADD.FTZ R197, R197, R144 ;  /* 0x00000090c5c57221 */ /* 0x000fe40000010000 */
[----:B------:R-:W-:Y:S05]  /*e8a0*/  FADD.FTZ R73, R73, R74 ;  /* 0x0000004a49497221 */ /* 0x000fea0000010000 */
[----:B------:R-:W-:Y:S01]  /*e8b0*/  MUFU.EX2 R199, R199 ;  /* 0x000000c700c77308 */ /* 0x000fe20000000800 */
[-C--:B----4-:R-:W-:Y:S03]  /*e8c0*/  HMMA.16816.F32 R4, R44, R52.reuse, R4 ;  /* 0x000000342c04723c */ /* 0x090fe60000001804 */
[----:B------:R-:W-:Y:S06]  /*e8d0*/  FADD.FTZ R72, R72, R73 ;  /* 0x0000004948487221 */ /* 0x000fec0000010000 */
[----:B------:R-:W2:Y:S03]  /*e8e0*/  MUFU.EX2 R210, R210 ;  /* 0x000000d200d27308 */ /* 0x000ea60000000800 */
[----:B-1----:R-:W-:Y:S07]  /*e8f0*/  F2FP.PACK_AB R49, R201, R152 ;  /* 0x00000098c931723e */ /* 0x002fee00000000ff */
[----:B------:R-:W1:Y:S10]  /*e900*/  MUFU.EX2 R209, R209 ;  /* 0x000000d100d17308 */ /* 0x000e740000000800 */
[----:B------:R-:W3:Y:S01]  /*e910*/  MUFU.EX2 R211, R211 ;  /* 0x000000d300d37308 */ /* 0x000ee20000000800 */
[----:B--2---:R-:W-:Y:S09]  /*e920*/  F2FP.PACK_AB R51, R210, R199 ;  /* 0x000000c7d233723e */ /* 0x004ff200000000ff */
[----:B------:R-:W-:Y:S01]  /*e930*/  MUFU.EX2 R71, R71 ;  /* 0x0000004700477308 */ /* 0x000fe20000000800 */
[----:B-1----:R-:W-:Y:S09]  /*e940*/  F2FP.PACK_AB R48, R192, R209 ;  /* 0x000000d1c030723e */ /* 0x002ff200000000ff */
[----:B------:R-:W-:Y:S01]  /*e950*/  MUFU.EX2 R70, R70 ;  /* 0x0000004600467308 */ /* 0x000fe20000000800 */
[----:B---3--:R-:W-:Y:S09]  /*e960*/  F2FP.PACK_AB R50, R194, R211 ;  /* 0x000000d3c232723e */ /* 0x008ff200000000ff */
[----:B------:R-:W-:Y:S01]  /*e970*/  MUFU.EX2 R69, R69 ;  /* 0x0000004500457308 */ /* 0x000fe20000000800 */
[C---:B------:R-:W-:Y:S08]  /*e980*/  HMMA.16816.F32 R8, R48.reuse, R52, R8 ;  /* 0x000000343008723c */ /* 0x040ff00000001808 */
[-C--:B------:R-:W-:Y:S01]  /*e990*/  HMMA.16816.F32 R12, R48, R54.reuse, R12 ;  /* 0x00000036300c723c */ /* 0x080fe2000000180c */
[----:B------:R-:W1:Y:S07]  /*e9a0*/  MUFU.EX2 R68, R68 ;  /* 0x0000004400447308 */ /* 0x000e6e0000000800 */
[C---:B------:R-:W-:Y:S01]  /*e9b0*/  HMMA.16816.F32 R16, R44.reuse, R54, R16 ;  /* 0x000000362c10723c */ /* 0x040fe20000001810 */
[----:B------:R-:W2:Y:S02]  /*e9c0*/  LDSM.16.MT88.4 R52, [R220+0x5800] ;  /* 0x00580000dc34783b */ /* 0x000ea40000004200 */
[----:B------:R-:W-:Y:S05]  /*e9d0*/  MUFU.EX2 R207, R207 ;  /* 0x000000cf00cf7308 */ /* 0x000fea0000000800 */
[-C--:B------:R-:W-:Y:S05]  /*e9e0*/  HMMA.16816.F32 R20, R44, R60.reuse, R20 ;  /* 0x0000003c2c14723c */ /* 0x080fea0000001814 */
[----:B------:R-:W3:Y:S03]  /*e9f0*/  MUFU.EX2 R205, R205 ;  /* 0x000000cd00cd7308 */ /* 0x000ee60000000800 */
[C---:B------:R-:W-:Y:S04]  /*ea00*/  HMMA.16816.F32 R24, R48.reuse, R60, R24 ;  /* 0x0000003c3018723c */ /* 0x040fe80000001818 */
[----:B-1----:R-:W-:Y:S03]  /*ea10*/  F2FP.PACK_AB R42, R68, R69 ;  /* 0x00000045442a723e */ /* 0x002fe600000000ff */
[----:B------:R-:W-:Y:S01]  /*ea20*/  MUFU.EX2 R203, R203 ;  /* 0x000000cb00cb7308 */ /* 0x000fe20000000800 */
[-C--:B------:R-:W-:Y:S01]  /*ea30*/  HMMA.16816.F32 R28, R48, R62.reuse, R28 ;  /* 0x0000003e301c723c */ /* 0x080fe2000000181c */
[----:B------:R-:W1:Y:S03]  /*ea40*/  LDSM.16.MT88.4 R48, [R219+0x5800] ;  /* 0x00580000db30783b */ /* 0x000e660000004200 */
[----:B------:R-:W-:Y:S01]  /*ea50*/  FADD.FTZ R60, R130, R167 ;  /* 0x000000a7823c7221 */ /* 0x000fe20000010000 */
[----:B------:R-:W-:Y:S01]  /*ea60*/  MOV R167, R36 ;  /* 0x0000002400a77202 */ /* 0x000fe20000000f00 */
[----:B------:R-:W-:Y:S01]  /*ea70*/  FADD.FTZ R130, R127, R40 ;  /* 0x000000287f827221 */ /* 0x000fe20000010000 */
[C---:B------:R-:W-:Y:S01]  /*ea80*/  F2FP.PACK_AB R40, R70.reuse, R71 ;  /* 0x000000474628723e */ /* 0x040fe200000000ff */
[----:B------:R-:W-:Y:S01]  /*ea90*/  HMMA.16816.F32 R32, R44, R62, R32 ;  /* 0x0000003e2c20723c */ /* 0x000fe20000001820 */
[----:B------:R-:W4:Y:S03]  /*eaa0*/  MUFU.EX2 R208, R208 ;  /* 0x000000d000d07308 */ /* 0x000f260000000800 */
[----:B------:R-:W-:Y:S01]  /*eab0*/  FADD.FTZ R71, R71, R72 ;  /* 0x0000004847477221 */ /* 0x000fe20000010000 */
[----:B---3--:R-:W-:Y:S01]  /*eac0*/  F2FP.PACK_AB R41, R205, R207 ;  /* 0x000000cfcd29723e */ /* 0x008fe200000000ff */
[----:B------:R-:W-:Y:S02]  /*ead0*/  FADD.FTZ R117, R117, R130 ;  /* 0x0000008275757221 */ /* 0x000fe40000010000 */
[----:B------:R-:W-:Y:S03]  /*eae0*/  FADD.FTZ R62, R123, R60 ;  /* 0x0000003c7b3e7221 */ /* 0x000fe60000010000 */
        /* <DEDUP_REMOVED lines=9> */
[----:B----4-:R-:W-:Y:S01]  /*eb80*/  F2FP.PACK_AB R43, R208, R203 ;  /* 0x000000cbd02b723e */ /* 0x010fe200000000ff */
[----:B------:R-:W-:Y:S02]  /*eb90*/  FADD.FTZ R113, R104, R113 ;  /* 0x0000007168717221 */ /* 0x000fe40000010000 */
[----:B------:R-:W-:Y:S02]  /*eba0*/  FADD.FTZ R111, R111, R112 ;  /* 0x000000706f6f7221 */ /* 0x000fe40000010000 */
[----:B------:R-:W-:Y:S01]  /*ebb0*/  FADD.FTZ R100, R100, R113 ;  /* 0x0000007164647221 */ /* 0x000fe20000010000 */
[----:B------:R-:W-:Y:S01]  /*ebc0*/  MUFU.EX2 R202, R202 ;  /* 0x000000ca00ca7308 */ /* 0x000fe20000000800 */
[-C--:B--2---:R-:W-:Y:S05]  /*ebd0*/  HMMA.16816.F32 R4, R40, R52.reuse, R4 ;  /* 0x000000342804723c */ /* 0x084fea0000001804 */
[----:B------:R-:W-:Y:S02]  /*ebe0*/  FADD.FTZ R100, R97, R100 ;  /* 0x0000006461647221 */ /* 0x000fe40000010000 */
[----:B------:R-:W-:Y:S02]  /*ebf0*/  FADD.FTZ R102, R102, R111 ;  /* 0x0000006f66667221 */ /* 0x000fe40000010000 */
[----:B------:R-:W2:Y:S03]  /*ec00*/  MUFU.EX2 R200, R200 ;  /* 0x000000c800c87308 */ /* 0x000ea60000000800 */
        /* <DEDUP_REMOVED lines=9> */
[----:B------:R-:W-:Y:S03]  /*eca0*/  FADD.FTZ R83, R83, R88 ;  /* 0x0000005853537221 */ /* 0x000fe60000010000 */
[----:B------:R-:W3:Y:S01]  /*ecb0*/  MUFU.EX2 R196, R196 ;  /* 0x000000c400c47308 */ /* 0x000ee20000000800 */
[----:B------:R-:W-:Y:S01]  /*ecc0*/  FADD.FTZ R84, R84, R83 ;  /* 0x0000005354547221 */ /* 0x000fe20000010000 */
[----:B--2---:R-:W-:Y:S03]  /*ecd0*/  F2FP.PACK_AB R47, R200, R202 ;  /* 0x000000cac82f723e */ /* 0x004fe600000000ff */
[----:B------:R-:W-:Y:S05]  /*ece0*/  FADD.FTZ R84, R79, R84 ;  /* 0x000000544f547221 */ /* 0x000fea0000010000 */
[----:B------:R-:W-:Y:S10]  /*ecf0*/  MUFU.EX2 R56, R56 ;  /* 0x0000003800387308 */ /* 0x000ff40000000800 */
[----:B------:R-:W2:Y:S01]  /*ed00*/  MUFU.EX2 R57, R57 ;  /* 0x0000003900397308 */ /* 0x000ea20000000800 */
[----:B---3--:R-:W-:Y:S09]  /*ed10*/  F2FP.PACK_AB R44, R196, R198 ;  /* 0x000000c6c42c723e */ /* 0x008ff200000000ff */
[----:B------:R-:W-:Y:S10]  /*ed20*/  MUFU.EX2 R67, R67 ;  /* 0x0000004300437308 */ /* 0x000ff40000000800 */
[----:B------:R-:W-:Y:S01]  /*ed30*/  MUFU.EX2 R66, R66 ;  /* 0x0000004200427308 */ /* 0x000fe20000000800 */
[----:B--2---:R-:W-:Y:S09]  /*ed40*/  F2FP.PACK_AB R46, R57, R56 ;  /* 0x00000038392e723e */ /* 0x004ff200000000ff */
[----:B------:R-:W2:Y:S01]  /*ed50*/  MUFU.EX2 R65, R65 ;  /* 0x0000004100417308 */ /* 0x000ea20000000800 */
[C---:B------:R-:W-:Y:S08]  /*ed60*/  HMMA.16816.F32 R8, R44.reuse, R52, R8 ;  /* 0x000000342c08723c */ /* 0x040ff00000001808 */
[-C--:B------:R-:W-:Y:S01]  /*ed70*/  HMMA.16816.F32 R12, R44, R54.reuse, R12 ;  /* 0x000000362c0c723c */ /* 0x080fe2000000180c */
[----:B------:R-:W-:Y:S07]  /*ed80*/  MUFU.EX2 R58, R191 ;  /* 0x000000bf003a7308 */ /* 0x000fee0000000800 */
[C---:B------:R-:W-:Y:S03]  /*ed90*/  HMMA.16816.F32 R16, R40.reuse, R54, R16 ;  /* 0x000000362810723c */ /* 0x040fe60000001810 */
[----:B------:R-:W-:Y:S01]  /*eda0*/  MUFU.EX2 R59, R190 ;  /* 0x000000be003b7308 */ /* 0x000fe20000000800 */
[----:B--2---:R-:W-:Y:S04]  /*edb0*/  F2FP.PACK_AB R134, R64, R65 ;  /* 0x000000414086723e */ /* 0x004fe800000000ff */
[-C--:B-1----:R-:W-:Y:S05]  /*edc0*/  HMMA.16816.F32 R20, R40, R48.reuse, R20 ;  /* 0x000000302814723c */ /* 0x082fea0000001814 */
[----:B------:R-:W-:Y:S03]  /*edd0*/  MUFU.EX2 R126, R189 ;  /* 0x000000bd007e7308 */ /* 0x000fe60000000800 */
[C---:B------:R-:W-:Y:S07]  /*ede0*/  HMMA.16816.F32 R24, R44.reuse, R48, R24 ;  /* 0x000000302c18723c */ /* 0x040fee0000001818 */
[----:B------:R-:W1:Y:S01]  /*edf0*/  MUFU.EX2 R195, R195 ;  /* 0x000000c300c37308 */ /* 0x000e620000000800 */
[-C--:B------:R-:W-:Y:S07]  /*ee00*/  HMMA.16816.F32 R28, R44, R50.reuse, R28 ;  /* 0x000000322c1c723c */ /* 0x080fee000000181c */
[----:B------:R-:W-:Y:S01]  /*ee10*/  FADD.FTZ R45, R139, R84 ;  /* 0x000000548b2d7221 */ /* 0x000fe20000010000 */
[----:B------:R-:W-:Y:S01]  /*ee20*/  HMMA.16816.F32 R32, R40, R50, R32 ;  /* 0x000000322820723c */ /* 0x000fe20000001820 */
[----:B------:R2:W-:Y:S01]  /*ee30*/  MUFU.EX2 R60, R132 ;  /* 0x00000084003c7308 */ /* 0x0005e20000000800 */
[----:B------:R-:W3:Y:S02]  /*ee40*/  LDSM.16.MT88.4 R40, [R219+0x5c00] ;  /* 0x005c0000db28783b */ /* 0x000ee40000004200 */
[----:B------:R-:W-:Y:S02]  /*ee50*/  FADD.FTZ R45, R124, R45 ;  /* 0x0000002d7c2d7221 */ /* 0x000fe40000010000 */
[----:B------:R-:W-:Y:S02]  /*ee60*/  FADD.FTZ R44, R136, R95 ;  /* 0x0000005f882c7221 */ /* 0x000fe40000010000 */
[----:B------:R-:W-:Y:S03]  /*ee70*/  FADD.FTZ R140, R140, R45 ;  /* 0x0000002d8c8c7221 */ /* 0x000fe60000010000 */
[----:B------:R4:W-:Y:S01]  /*ee80*/  MUFU.EX2 R52, R133 ;  /* 0x0000008500347308 */ /* 0x0009e20000000800 */
[----:B------:R-:W-:Y:S02]  /*ee90*/  FADD.FTZ R44, R143, R44 ;  /* 0x0000002c8f2c7221 */ /* 0x000fe40000010000 */
[----:B------:R-:W-:Y:S01]  /*eea0*/  FADD.FTZ R141, R141, R140 ;  /* 0x0000008c8d8d7221 */ /* 0x000fe20000010000 */
[----:B-1----:R-:W-:Y:S01]  /*eeb0*/  F2FP.PACK_AB R135, R195, R126 ;  /* 0x0000007ec387723e */ /* 0x002fe200000000ff */
[----:B------:R-:W-:Y:S04]  /*eec0*/  FADD.FTZ R145, R145, R44 ;  /* 0x0000002c91917221 */ /* 0x000fe80000010000 */
[----:B------:R-:W-:Y:S01]  /*eed0*/  FADD.FTZ R142, R142, R145 ;  /* 0x000000918e8e7221 */ /* 0x000fe20000010000 */
[----:B------:R-:W-:Y:S03]  /*eee0*/  MUFU.EX2 R48, R185 ;  /* 0x000000b900307308 */ /* 0x000fe60000000800 */
[----:B------:R-:W-:Y:S01]  /*eef0*/  FADD.FTZ R142, R209, R142 ;  /* 0x0000008ed18e7221 */ /* 0x000fe20000010000 */
[----:B--2---:R-:W-:Y:S01]  /*ef00*/  F2FP.PACK_AB R132, R66, R67 ;  /* 0x000000434284723e */ /* 0x004fe200000000ff */
[----:B------:R-:W-:Y:S02]  /*ef10*/  FADD.FTZ R67, R67, R68 ;  /* 0x0000004443437221 */ /* 0x000fe40000010000 */
[----:B------:R-:W-:Y:S02]  /*ef20*/  FADD.FTZ R142, R192, R142 ;  /* 0x0000008ec08e7221 */ /* 0x000fe40000010000 */
[----:B------:R-:W-:Y:S01]  /*ef30*/  FADD.FTZ R66, R66, R67 ;  /* 0x0000004342427221 */ /* 0x000fe20000010000 */
[----:B------:R-:W1:Y:S01]  /*ef40*/  MUFU.EX2 R169, R169 ;  /* 0x000000a900a97308 */ /* 0x000e620000000800 */
[----:B------:R-:W-:Y:S02]  /*ef50*/  FADD.FTZ R142, R211, R142 ;  /* 0x0000008ed38e7221 */ /* 0x000fe40000010000 */
[----:B------:R-:W-:Y:S01]  /*ef60*/  FADD.FTZ R65, R65, R66 ;  /* 0x0000004241417221 */ /* 0x000fe20000010000 */
[----:B----4-:R-:W-:Y:S06]  /*ef70*/  F2FP.PACK_AB R133, R59, R58 ;  /* 0x0000003a3b85723e */ /* 0x010fec00000000ff */
[----:B------:R-:W2:Y:S01]  /*ef80*/  MUFU.EX2 R53, R170 ;  /* 0x000000aa00357308 */ /* 0x000ea20000000800 */
[-C--:B------:R-:W-:Y:S07]  /*ef90*/  HMMA.16816.F32 R160, R132, R148.reuse, R4 ;  /* 0x0000009484a0723c */ /* 0x080fee0000001804 */
[----:B------:R-:W-:Y:S02]  /*efa0*/  FADD.FTZ R4, R152, R141 ;  /* 0x0000008d98047221 */ /* 0x000fe40000010000 */
[----:B------:R-:W-:Y:S01]  /*efb0*/  FADD.FTZ R5, R194, R142 ;  /* 0x0000008ec2057221 */ /* 0x000fe20000010000 */
[----:B------:R-:W-:Y:S02]  /*efc0*/  MUFU.EX2 R38, R187 ;  /* 0x000000bb00267308 */ /* 0x000fe40000000800 */
[----:B------:R-:W-:Y:S01]  /*efd0*/  FADD.FTZ R4, R201, R4 ;  /* 0x00000004c9047221 */ /* 0x000fe20000010000 */
[----:B-1----:R-:W-:Y:S01]  /*efe0*/  F2FP.PACK_AB R138, R48, R169 ;  /* 0x000000a9308a723e */ /* 0x002fe200000000ff */
[----:B------:R-:W-:Y:S02]  /*eff0*/  FADD.FTZ R5, R198, R5 ;  /* 0x00000005c6057221 */ /* 0x000fe40000010000 */
[----:B------:R-:W-:Y:S02]  /*f000*/  FADD.FTZ R199, R199, R4 ;  /* 0x00000004c7c77221 */ /* 0x000fe40000010000 */
[----:B------:R-:W-:Y:S02]  /*f010*/  FADD.FTZ R4, R146, R197 ;  /* 0x000000c592047221 */ /* 0x000fe40000010000 */
[----:B------:R-:W1:Y:S01]  /*f020*/  MUFU.EX2 R39, R186 ;  /* 0x000000ba00277308 */ /* 0x000e620000000800 */
[----:B------:R-:W-:Y:S01]  /*f030*/  FADD.FTZ R5, R196, R5 ;  /* 0x00000005c4057221 */ /* 0x000fe20000010000 */
[----:B--2---:R-:W-:Y:S01]  /*f040*/  F2FP.PACK_AB R136, R53, R52 ;  /* 0x000000343588723e */ /* 0x004fe200000000ff */
[----:B------:R-:W-:Y:S02]  /*f050*/  FADD.FTZ R4, R207, R4 ;  /* 0x00000004cf047221 */ /* 0x000fe40000010000 */
[----:B------:R-:W-:Y:S02]  /*f060*/  FADD.FTZ R56, R56, R5 ;  /* 0x0000000538387221 */ /* 0x000fe40000010000 */
[----:B------:R-:W-:Y:S03]  /*f070*/  FADD.FTZ R4, R205, R4 ;  /* 0x00000004cd047221 */ /* 0x000fe60000010000 */
[----:B------:R-:W2:Y:S01]  /*f080*/  MUFU.EX2 R193, R193 ;  /* 0x000000c100c17308 */ /* 0x000ea20000000800 */
[----:B------:R-:W-:Y:S02]  /*f090*/  FADD.FTZ R57, R57, R56 ;  /* 0x0000003839397221 */ /* 0x000fe40000010000 */
[----:B------:R-:W-:Y:S02]  /*f0a0*/  FADD.FTZ R203, R203, R4 ;  /* 0x00000004cbcb7221 */ /* 0x000fe40000010000 */
[----:B------:R-:W-:Y:S02]  /*f0b0*/  FADD.FTZ R4, R64, R65 ;  /* 0x0000004140047221 */ /* 0x000fe40000010000 */
[----:B------:R-:W-:Y:S02]  /*f0c0*/  FADD.FTZ R52, R52, R57 ;  /* 0x0000003934347221 */ /* 0x000fe40000010000 */
[----:B------:R-:W-:Y:S01]  /*f0d0*/  FADD.FTZ R203, R208, R203 ;  /* 0x000000cbd0cb7221 */ /* 0x000fe20000010000 */
[----:B------:R4:W-:Y:S01]  /*f0e0*/  STL [R1+0x8], R4 ;  /* 0x0000080401007387 */ /* 0x0009e20000100800 */
[----:B------:R-:W-:Y:S02]  /*f0f0*/  FADD.FTZ R52, R53, R52 ;  /* 0x0000003435347221 */ /* 0x000fe40000010000 */
[----:B------:R-:W-:Y:S01]  /*f100*/  FADD.FTZ R58, R58, R203 ;  /* 0x000000cb3a3a7221 */ /* 0x000fe20000010000 */
[----:B-1----:R-:W-:Y:S01]  /*f110*/  F2FP.PACK_AB R137, R39, R38 ;  /* 0x000000262789723e */ /* 0x002fe200000000ff */
[----:B------:R-:W-:Y:S02]  /*f120*/  FADD.FTZ R169, R169, R52 ;  /* 0x00000034a9a97221 */ /* 0x000fe40000010000 */
[----:B------:R-:W-:Y:S02]  /*f130*/  FADD.FTZ R59, R59, R58 ;  /* 0x0000003a3b3b7221 */ /* 0x000fe40000010000 */
[----:B------:R-:W-:Y:S02]  /*f140*/  FADD.FTZ R199, R210, R199 ;  /* 0x000000c7d2c77221 */ /* 0x000fe40000010000 */
[----:B------:R-:W-:Y:S02]  /*f150*/  FADD.FTZ R126, R126, R59 ;  /* 0x0000003b7e7e7221 */ /* 0x000fe40000010000 */
[----:B------:R-:W-:Y:S01]  /*f160*/  FADD.FTZ R199, R206, R199 ;  /* 0x000000c7cec77221 */ /* 0x000fe20000010000 */
[----:B--2---:R-:W-:Y:S01]  /*f170*/  F2FP.PACK_AB R139, R193, R60 ;  /* 0x0000003cc18b723e */ /* 0x004fe200000000ff */
[----:B------:R-:W-:Y:S02]  /*f180*/  FADD.FTZ R5, R195, R126 ;  /* 0x0000007ec3057221 */ /* 0x000fe40000010000 */
[----:B------:R-:W-:Y:S03]  /*f190*/  FADD.FTZ R199, R204, R199 ;  /* 0x000000c7ccc77221 */ /* 0x000fe60000010000 */
[----:B------:R1:W-:Y:S01]  /*f1a0*/  STL [R1+0x4], R5 ;  /* 0x0000040501007387 */ /* 0x0003e20000100800 */
[C---:B------:R-:W-:Y:S04]  /*f1b0*/  HMMA.16816.F32 R156, R136.reuse, R148, R8 ;  /* 0x00000094889c723c */ /* 0x040fe80000001808 */
[----:B----4-:R-:W-:Y:S02]  /*f1c0*/  FADD.FTZ R4, R48, R169 ;  /* 0x000000a930047221 */ /* 0x010fe40000010000 */
[----:B------:R-:W-:Y:S02]  /*f1d0*/  FADD.FTZ R199, R202, R199 ;  /* 0x000000c7cac77221 */ /* 0x000fe40000010000 */
[-C--:B------:R-:W-:Y:S01]  /*f1e0*/  HMMA.16816.F32 R152, R136, R150.reuse, R12 ;  /* 0x000000968898723c */ /* 0x080fe2000000180c */
[----:B------:R1:W-:Y:S03]  /*f1f0*/  STL [R1], R4 ;  /* 0x0000000401007387 */ /* 0x0003e60000100800 */
[----:B------:R-:W-:Y:S04]  /*f200*/  FADD.FTZ R199, R200, R199 ;  /* 0x000000c7c8c77221 */ /* 0x000fe80000010000 */
[C---:B------:R-:W-:Y:S04]  /*f210*/  HMMA.16816.F32 R148, R132.reuse, R150, R16 ;  /* 0x000000968494723c */ /* 0x040fe80000001810 */
[----:B------:R-:W-:Y:S04]  /*f220*/  FADD.FTZ R38, R38, R199 ;  /* 0x000000c726267221 */ /* 0x000fe80000010000 */
[-C--:B---3--:R-:W-:Y:S04]  /*f230*/  HMMA.16816.F32 R144, R132, R40.reuse, R20 ;  /* 0x000000288490723c */ /* 0x088fe80000001814 */
[----:B------:R-:W-:Y:S04]  /*f240*/  FADD.FTZ R39, R39, R38 ;  /* 0x0000002627277221 */ /* 0x000fe80000010000 */
[C---:B------:R-:W-:Y:S04]  /*f250*/  HMMA.16816.F32 R140, R136.reuse, R40, R24 ;  /* 0x00000028888c723c */ /* 0x040fe80000001818 */
[----:B------:R-:W-:Y:S04]  /*f260*/  FADD.FTZ R60, R60, R39 ;  /* 0x000000273c3c7221 */ /* 0x000fe80000010000 */
[-C--:B------:R-:W-:Y:S04]  /*f270*/  HMMA.16816.F32 R136, R136, R42.reuse, R28 ;  /* 0x0000002a8888723c */ /* 0x080fe8000000181c */
[----:B------:R-:W-:Y:S04]  /*f280*/  FADD.FTZ R252, R193, R60 ;  /* 0x0000003cc1fc7221 */ /* 0x000fe80000010000 */
[----:B------:R-:W-:Y:S01]  /*f290*/  HMMA.16816.F32 R132, R132, R42, R32 ;  /* 0x0000002a8484723c */ /* 0x000fe20000001820 */
[----:B-1----:R-:W-:-:S07]  /*f2a0*/  @P1 BRA `(.L_x_709) ;  /* 0xffffa3b000001947 */ /* 0x002fce000383ffff */
.L_x_708:
[----:B-1----:R-:W2:Y:S04]  /*f2b0*/  LDL.LU R8, [R1+0x8] ;  /* 0x0000080001087983 */ /* 0x002ea80000300800 */
[----:B------:R-:W3:Y:S04]  /*f2c0*/  LDL.LU R7, [R1+0x4] ;  /* 0x0000040001077983 */ /* 0x000ee80000300800 */
[----:B------:R-:W4:Y:S01]  /*f2d0*/  LDL.LU R6, [R1] ;  /* 0x0000000001067983 */ /* 0x000f220000300800 */
[----:B------:R-:W-:Y:S01]  /*f2e0*/  MOV R14, 0x3f800000 ;  /* 0x3f800000000e7802 */ /* 0x000fe20000000f00 */
[----:B------:R-:W-:Y:S01]  /*f2f0*/  IMAD.MOV.U32 R16, RZ, RZ, 0x3f800000 ;  /* 0x3f800000ff107424 */ /* 0x000fe200078e00ff */
[C---:B------:R-:W-:Y:S01]  /*f300*/  ISETP.NE.AND P0, PT, R229.reuse, -0x1, PT ;  /* 0xffffffffe500780c */ /* 0x040fe20003f05270 */
[----:B------:R-:W1:Y:S01]  /*f310*/  SHFL.BFLY PT, R5, R252, 0x2, 0x1f ;  /* 0x0c401f00fc057f89 */ /* 0x000e6200000e0000 */
[----:B------:R-:W-:Y:S01]  /*f320*/  MOV R15, 0x3f800000 ;  /* 0x3f800000000f7802 */ /* 0x000fe20000000f00 */
[----:B------:R-:W-:Y:S01]  /*f330*/  CS2R R38, SRZ ;  /* 0x0000000000267805 */ /* 0x000fe2000001ff00 */
[----:B------:R-:W-:Y:S09]  /*f340*/  BSSY B0, `(.L_x_712) ;  /* 0x00000d8000007945 */ /* 0x000ff20003800000 */
[----:B------:R-:W-:-:S04]  /*f350*/  @P0 IMAD.WIDE.U32 R18, R229, c[0x0][0x1e8], RZ ;  /* 0x00007a00e5120a25 */ /* 0x000fc800078e00ff */
[----:B-1----:R-:W-:Y:S01]  /*f360*/  FADD.FTZ R5, R5, R252 ;  /* 0x000000fc05057221 */ /* 0x002fe20000010000 */
[----:B--2---:R-:W1:Y:S04]  /*f370*/  SHFL.BFLY PT, R4, R8, 0x2, 0x1f ;  /* 0x0c401f0008047f89 */ /* 0x004e6800000e0000 */
[----:B---3--:R-:W2:Y:S04]  /*f380*/  SHFL.BFLY PT, R13, R7, 0x2, 0x1f ;  /* 0x0c401f00070d7f89 */ /* 0x008ea800000e0000 */
[----:B----4-:R-:W3:Y:S01]  /*f390*/  SHFL.BFLY PT, R0, R6, 0x2, 0x1f ;  /* 0x0c401f0006007f89 */ /* 0x010ee200000e0000 */
[----:B-1----:R-:W-:-:S03]  /*f3a0*/  FADD.FTZ R4, R4, R8 ;  /* 0x0000000804047221 */ /* 0x002fc60000010000 */
[----:B------:R-:W1:Y:S01]  /*f3b0*/  SHFL.BFLY PT, R8, R5, 0x1, 0x1f ;  /* 0x0c201f0005087f89 */ /* 0x000e6200000e0000 */
[----:B--2---:R-:W-:-:S03]  /*f3c0*/  FADD.FTZ R13, R13, R7 ;  /* 0x000000070d0d7221 */ /* 0x004fc60000010000 */
[----:B------:R-:W2:Y:S01]  /*f3d0*/  SHFL.BFLY PT, R11, R4, 0x1, 0x1f ;  /* 0x0c201f00040b7f89 */ /* 0x000ea200000e0000 */
[----:B---3--:R-:W-:-:S03]  /*f3e0*/  FADD.FTZ R0, R0, R6 ;  /* 0x0000000600007221 */ /* 0x008fc60000010000 */
[----:B------:R-:W3:Y:S04]  /*f3f0*/  S2R R7, SR_TID.X ;  /* 0x0000000000077919 */ /* 0x000ee80000002100 */
[----:B------:R-:W4:Y:S04]  /*f400*/  SHFL.BFLY PT, R9, R0, 0x1, 0x1f ;  /* 0x0c201f0000097f89 */ /* 0x000f2800000e0000 */
[----:B------:R-:W5:Y:S01]  /*f410*/  SHFL.BFLY PT, R10, R13, 0x1, 0x1f ;  /* 0x0c201f000d0a7f89 */ /* 0x000f6200000e0000 */
[----:B-1----:R-:W-:Y:S02]  /*f420*/  FADD.FTZ R8, R5, R8 ;  /* 0x0000000805087221 */ /* 0x002fe40000010000 */
[----:B--2---:R-:W-:-:S03]  /*f430*/  FADD.FTZ R11, R4, R11 ;  /* 0x0000000b040b7221 */ /* 0x004fc60000010000 */
[----:B------:R-:W-:Y:S02]  /*f440*/  FSETP.NE.FTZ.AND P3, PT, R8, RZ, PT ;  /* 0x000000ff0800720b */ /* 0x000fe40003f75000 */
[----:B---3--:R-:W-:Y:S02]  /*f450*/  SHF.R.S32.HI R4, RZ, 0x1f, R7 ;  /* 0x0000001fff047819 */ /* 0x008fe40000011407 */
[----:B------:R-:W-:Y:S02]  /*f460*/  FSETP.NE.FTZ.AND P6, PT, R11, RZ, PT ;  /* 0x000000ff0b00720b */ /* 0x000fe40003fd5000 */
[-C--:B------:R-:W-:Y:S01]  /*f470*/  LEA.HI R6, R4, R7.reuse, RZ, 0x2 ;  /* 0x0000000704067211 */ /* 0x080fe200078f10ff */
[----:B----4-:R-:W-:Y:S01]  /*f480*/  FADD.FTZ R9, R0, R9 ;  /* 0x0000000900097221 */ /* 0x010fe20000010000 */
[-C--:B------:R-:W-:Y:S02]  /*f490*/  LEA.HI R4, R4, R7.reuse, RZ, 0x5 ;  /* 0x0000000704047211 */ /* 0x080fe400078f28ff */
[----:B------:R-:W-:Y:S01]  /*f4a0*/  LOP3.LUT R12, R6, 0xfffffffc, RZ, 0xc0, !PT ;  /* 0xfffffffc060c7812 */ /* 0x000fe200078ec0ff */
[----:B-----5:R-:W-:Y:S01]  /*f4b0*/  FADD.FTZ R10, R13, R10 ;  /* 0x0000000a0d0a7221 */ /* 0x020fe20000010000 */
[----:B------:R-:W-:Y:S01]  /*f4c0*/  SHF.R.S32.HI R0, RZ, 0x5, R4 ;  /* 0x00000005ff007819 */ /* 0x000fe20000011404 */
[----:B------:R-:W-:Y:S01]  /*f4d0*/  @P0 IMAD R13, R229, c[0x0][0x1ec], R19 ;  /* 0x00007b00e50d0a24 */ /* 0x000fe200078e0213 */
[----:B------:R-:W-:Y:S01]  /*f4e0*/  IADD3 R5, -R12, R7, RZ ;  /* 0x000000070c057210 */ /* 0x000fe20007ffe1ff */
[----:B------:R-:W-:Y:S01]  /*f4f0*/  @P0 IMAD.MOV.U32 R12, RZ, RZ, R18 ;  /* 0x000000ffff0c0224 */ /* 0x000fe200078e0012 */
[----:B------:R-:W-:Y:S01]  /*f500*/  FSETP.NE.FTZ.AND P4, PT, R9, RZ, PT ;  /* 0x000000ff0900720b */ /* 0x000fe20003f95000 */
[----:B------:R-:W1:Y:S01]  /*f510*/  @P6 MUFU.RCP R15, R11 ;  /* 0x0000000b000f6308 */ /* 0x000e620000001000 */
[----:B------:R-:W-:Y:S01]  /*f520*/  SHF.R.S32.HI R17, RZ, 0x2, R6 ;  /* 0x00000002ff117819 */ /* 0x000fe20000011406 */
[----:B------:R-:W-:Y:S01]  /*f530*/  IMAD R0, R0, 0x100, R5 ;  /* 0x0000010000007824 */ /* 0x000fe200078e0205 */
[----:B------:R-:W-:-:S02]  /*f540*/  MOV R5, 0x3f800000 ;  /* 0x3f80000000057802 */ /* 0x000fc40000000f00 */
[----:B------:R-:W-:Y:S02]  /*f550*/  SHF.R.S32.HI R6, RZ, 0x1f, R17 ;  /* 0x0000001fff067819 */ /* 0x000fe40000011411 */
[----:B------:R-:W-:Y:S01]  /*f560*/  FSETP.NE.FTZ.AND P5, PT, R10, RZ, PT ;  /* 0x000000ff0a00720b */ /* 0x000fe20003fb5000 */
[----:B------:R-:W-:Y:S01]  /*f570*/  @P6 MUFU.LG2 R11, R11 ;  /* 0x0000000b000b6308 */ /* 0x000fe20000000c00 */
[----:B------:R-:W-:Y:S02]  /*f580*/  LEA.HI R6, R6, R17, RZ, 0x3 ;  /* 0x0000001106067211 */ /* 0x000fe400078f18ff */
[----:B------:R-:W-:Y:S02]  /*f590*/  LOP3.LUT R4, R4, 0xffffffe0, RZ, 0xc0, !PT ;  /* 0xffffffe004047812 */ /* 0x000fe400078ec0ff */
[----:B------:R-:W-:-:S03]  /*f5a0*/  LOP3.LUT R6, R6, 0xfffffff8, RZ, 0xc0, !PT ;  /* 0xfffffff806067812 */ /* 0x000fc600078ec0ff */
[----:B------:R-:W2:Y:S01]  /*f5b0*/  @P3 MUFU.RCP R5, R8 ;  /* 0x0000000800053308 */ /* 0x000ea20000001000 */
[----:B-1----:R-:W-:Y:S02]  /*f5c0*/  FMUL.FTZ R160, R15, R160 ;  /* 0x000000a00fa07220 */ /* 0x002fe40000410000 */
[----:B------:R-:W-:Y:S02]  /*f5d0*/  IMAD.IADD R6, R17, 0x1, -R6 ;  /* 0x0000000111067824 */ /* 0x000fe400078e0a06 */
[C---:B------:R-:W-:Y:S02]  /*f5e0*/  FMUL.FTZ R161, R15.reuse, R161 ;  /* 0x000000a10fa17220 */ /* 0x040fe40000410000 */
[C---:B------:R-:W-:Y:S01]  /*f5f0*/  FMUL.FTZ R148, R15.reuse, R148 ;  /* 0x000000940f947220 */ /* 0x040fe20000410000 */
[----:B------:R-:W1:Y:S01]  /*f600*/  @P4 MUFU.RCP R14, R9 ;  /* 0x00000009000e4308 */ /* 0x000e620000001000 */
[----:B------:R-:W-:Y:S01]  /*f610*/  FMUL.FTZ R149, R15, R149 ;  /* 0x000000950f957220 */ /* 0x000fe20000410000 */
[----:B------:R-:W-:Y:S01]  /*f620*/  F2FP.PACK_AB R160, R161, R160 ;  /* 0x000000a0a1a0723e */ /* 0x000fe200000000ff */
[----:B------:R-:W-:-:S02]  /*f630*/  FMUL.FTZ R144, R15, R144 ;  /* 0x000000900f907220 */ /* 0x000fc40000410000 */
[----:B------:R-:W-:Y:S01]  /*f640*/  FMUL.FTZ R145, R15, R145 ;  /* 0x000000910f917220 */ /* 0x000fe20000410000 */
[----:B------:R-:W-:Y:S01]  /*f650*/  F2FP.PACK_AB R148, R149, R148 ;  /* 0x000000949594723e */ /* 0x000fe200000000ff */
[----:B------:R-:W-:Y:S01]  /*f660*/  FMUL.FTZ R132, R15, R132 ;  /* 0x000000840f847220 */ /* 0x000fe20000410000 */
[----:B------:R-:W3:Y:S01]  /*f670*/  @P5 MUFU.RCP R16, R10 ;  /* 0x0000000a00105308 */ /* 0x000ee20000001000 */
[----:B--2---:R-:W-:Y:S01]  /*f680*/  FMUL.FTZ R159, R5, R159 ;  /* 0x0000009f059f7220 */ /* 0x004fe20000410000 */
[----:B------:R-:W-:Y:S01]  /*f690*/  F2FP.PACK_AB R144, R145, R144 ;  /* 0x000000909190723e */ /* 0x000fe200000000ff */
[C---:B------:R-:W-:Y:S02]  /*f6a0*/  FMUL.FTZ R158, R5.reuse, R158 ;  /* 0x0000009e059e7220 */ /* 0x040fe40000410000 */
[C---:B------:R-:W-:Y:S02]  /*f6b0*/  FMUL.FTZ R155, R5.reuse, R155 ;  /* 0x0000009b059b7220 */ /* 0x040fe40000410000 */
[----:B------:R-:W-:Y:S01]  /*f6c0*/  FMUL.FTZ R154, R5, R154 ;  /* 0x0000009a059a7220 */ /* 0x000fe20000410000 */
[----:B------:R-:W-:Y:S01]  /*f6d0*/  F2FP.PACK_AB R158, R159, R158 ;  /* 0x0000009e9f9e723e */ /* 0x000fe200000000ff */
[C---:B------:R-:W-:Y:S01]  /*f6e0*/  FMUL.FTZ R143, R5.reuse, R143 ;  /* 0x0000008f058f7220 */ /* 0x040fe20000410000 */
[----:B------:R-:W2:Y:S01]  /*f6f0*/  @P5 MUFU.LG2 R10, R10 ;  /* 0x0000000a000a5308 */ /* 0x000ea20000000c00 */
[----:B------:R-:W-:Y:S01]  /*f700*/  FMUL.FTZ R142, R5, R142 ;  /* 0x0000008e058e7220 */ /* 0x000fe20000410000 */
[----:B------:R-:W-:Y:S01]  /*f710*/  F2FP.PACK_AB R154, R155, R154 ;  /* 0x0000009a9b9a723e */ /* 0x000fe200000000ff */
[----:B------:R-:W-:-:S02]  /*f720*/  FMUL.FTZ R139, R5, R139 ;  /* 0x0000008b058b7220 */ /* 0x000fc40000410000 */
[----:B------:R-:W-:Y:S01]  /*f730*/  FMUL.FTZ R138, R5, R138 ;  /* 0x0000008a058a7220 */ /* 0x000fe20000410000 */
[----:B------:R-:W-:Y:S01]  /*f740*/  LEA.HI R5, R6, R6, RZ, 0x1 ;  /* 0x0000000606057211 */ /* 0x000fe200078f08ff */
[C---:B-1----:R-:W-:Y:S01]  /*f750*/  FMUL.FTZ R156, R14.reuse, R156 ;  /* 0x0000009c0e9c7220 */ /* 0x042fe20000410000 */
[----:B------:R-:W-:Y:S01]  /*f760*/  F2FP.PACK_AB R142, R143, R142 ;  /* 0x0000008e8f8e723e */ /* 0x000fe200000000ff */
[C---:B------:R-:W-:Y:S01]  /*f770*/  FMUL.FTZ R157, R14.reuse, R157 ;  /* 0x0000009d0e9d7220 */ /* 0x040fe20000410000 */
[----:B------:R-:W-:Y:S01]  /*f780*/  F2FP.PACK_AB R138, R139, R138 ;  /* 0x0000008a8b8a723e */ /* 0x000fe200000000ff */
[C---:B------:R-:W-:Y:S01]  /*f790*/  FMUL.FTZ R152, R14.reuse, R152 ;  /* 0x000000980e987220 */ /* 0x040fe20000410000 */
[----:B------:R-:W1:Y:S01]  /*f7a0*/  @P4 MUFU.LG2 R9, R9 ;  /* 0x0000000900094308 */ /* 0x000e620000000c00 */
[C---:B------:R-:W-:Y:S01]  /*f7b0*/  FMUL.FTZ R153, R14.reuse, R153 ;  /* 0x000000990e997220 */ /* 0x040fe20000410000 */
[----:B------:R-:W-:Y:S01]  /*f7c0*/  F2FP.PACK_AB R156, R157, R156 ;  /* 0x0000009c9d9c723e */ /* 0x000fe200000000ff */
[----:B------:R-:W-:-:S02]  /*f7d0*/  FMUL.FTZ R140, R14, R140 ;  /* 0x0000008c0e8c7220 */ /* 0x000fc40000410000 */
[C---:B------:R-:W-:Y:S01]  /*f7e0*/  FMUL.FTZ R141, R14.reuse, R141 ;  /* 0x0000008d0e8d7220 */ /* 0x040fe20000410000 */
[----:B------:R-:W-:Y:S01]  /*f7f0*/  F2FP.PACK_AB R152, R153, R152 ;  /* 0x000000989998723e */ /* 0x000fe200000000ff */
[C---:B------:R-:W-:Y:S01]  /*f800*/  FMUL.FTZ R136, R14.reuse, R136 ;  /* 0x000000880e887220 */ /* 0x040fe20000410000 */
[----:B------:R-:W4:Y:S01]  /*f810*/  @P3 MUFU.LG2 R8, R8 ;  /* 0x0000000800083308 */ /* 0x000f220000000c00 */
[----:B------:R-:W-:Y:S01]  /*f820*/  FMUL.FTZ R137, R14, R137 ;  /* 0x000000890e897220 */ /* 0x000fe20000410000 */
[----:B------:R-:W-:Y:S01]  /*f830*/  SHF.R.S32.HI R14, RZ, 0x1, R5 ;  /* 0x00000001ff0e7819 */ /* 0x000fe20000011405 */
[C---:B---3--:R-:W-:Y:S01]  /*f840*/  FMUL.FTZ R162, R16.reuse, R162 ;  /* 0x000000a210a27220 */ /* 0x048fe20000410000 */
[----:B------:R-:W-:Y:S01]  /*f850*/  LOP3.LUT R5, R5, 0x3fffffe, RZ, 0xc0, !PT ;  /* 0x03fffffe05057812 */ /* 0x000fe200078ec0ff */
[----:B------:R-:W-:Y:S01]  /*f860*/  FMUL.FTZ R163, R16, R163 ;  /* 0x000000a310a37220 */ /* 0x000fe20000410000 */
[----:B------:R-:W-:Y:S01]  /*f870*/  SHF.L.U32 R18, R14, 0x6, RZ ;  /* 0x000000060e127819 */ /* 0x000fe200000006ff */
[----:B------:R-:W-:Y:S01]  /*f880*/  FMUL.FTZ R150, R16, R150 ;  /* 0x0000009610967220 */ /* 0x000fe20000410000 */
[----:B------:R-:W-:Y:S01]  /*f890*/  LOP3.LUT P2, RZ, R14, 0x2, RZ, 0xc0, !PT ;  /* 0x000000020eff7812 */ /* 0x000fe2000784c0ff */
[----:B------:R-:W-:Y:S01]  /*f8a0*/  IMAD.IADD R5, R6, 0x1, -R5 ;  /* 0x0000000106057824 */ /* 0x000fe200078e0a05 */
[----:B------:R-:W-:Y:S01]  /*f8b0*/  LOP3.LUT R18, R18, 0xc0, RZ, 0xc0, !PT ;  /* 0x000000c012127812 */ /* 0x000fe200078ec0ff */
[----:B------:R-:W-:Y:S01]  /*f8c0*/  FMUL.FTZ R151, R16, R151 ;  /* 0x0000009710977220 */ /* 0x000fe20000410000 */
[----:B------:R-:W-:Y:S01]  /*f8d0*/  LOP3.LUT R6, R14, 0x1, RZ, 0xc0, !PT ;  /* 0x000000010e067812 */ /* 0x000fe200078ec0ff */
[C---:B------:R-:W-:Y:S01]  /*f8e0*/  FMUL.FTZ R146, R16.reuse, R146 ;  /* 0x0000009210927220 */ /* 0x040fe20000410000 */
[----:B------:R-:W-:Y:S01]  /*f8f0*/  LEA R0, R5, R0, 0x4 ;  /* 0x0000000005007211 */ /* 0x000fe200078e20ff */
[----:B------:R-:W-:Y:S01]  /*f900*/  FMUL.FTZ R147, R16, R147 ;  /* 0x0000009310937220 */ /* 0x000fe20000410000 */
[----:B------:R-:W-:Y:S01]  /*f910*/  LEA.HI R5, R18, R18, RZ, 0x1d ;  /* 0x0000001212057211 */ /* 0x000fe200078fe8ff */
[----:B------:R-:W-:Y:S01]  /*f920*/  FMUL.FTZ R134, R16, R134 ;  /* 0x0000008610867220 */ /* 0x000fe20000410000 */
[----:B------:R-:W-:Y:S01]  /*f930*/  ISETP.NE.U32.AND P1, PT, R6, 0x1, PT ;  /* 0x000000010600780c */ /* 0x000fe20003f25070 */
[----:B------:R-:W-:Y:S01]  /*f940*/  FMUL.FTZ R135, R16, R135 ;  /* 0x0000008710877220 */ /* 0x000fe20000410000 */
[----:B------:R-:W-:Y:S01]  /*f950*/  F2FP.PACK_AB R162, R163, R162 ;  /* 0x000000a2a3a2723e */ /* 0x000fe200000000ff */
[----:B------:R-:W3:Y:S01]  /*f960*/  LDC.U8 R16, c[0x0][0x329] ;  /* 0x0000ca40ff107b82 */ /* 0x000ee20000000000 */
[----:B------:R-:W-:Y:S01]  /*f970*/  IMAD.U32 R19, R0, 0x2, R5 ;  /* 0x0000000200137824 */ /* 0x000fe200078e0005 */
[----:B------:R-:W-:Y:S01]  /*f980*/  MOV R0, 0xfffffff0 ;  /* 0xfffffff000007802 */ /* 0x000fe20000000f00 */
[----:B------:R-:W-:Y:S01]  /*f990*/  FMUL.FTZ R15, R15, R133 ;  /* 0x000000850f0f7220 */ /* 0x000fe20000410000 */
[----:B------:R-:W-:Y:S01]  /*f9a0*/  F2FP.PACK_AB R150, R151, R150 ;  /* 0x000000969796723e */ /* 0x000fe200000000ff */
[----:B------:R-:W-:Y:S01]  /*f9b0*/  IMAD.SHL.U32 R19, R19, 0x2, RZ ;  /* 0x0000000213137824 */ /* 0x000fe200078e00ff */
[----:B------:R-:W-:Y:S01]  /*f9c0*/  SEL R6, R0, 0x10, !P1 ;  /* 0x0000001000067807 */ /* 0x000fe20004800000 */
[----:B------:R-:W5:Y:S01]  /*f9d0*/  S2R R14, SR_CTAID.Z ;  /* 0x00000000000e7919 */ /* 0x000f620000002700 */
[----:B------:R-:W1:Y:S01]  /*f9e0*/  LDC.U8 R5, c[0x0][0x328] ;  /* 0x0000ca00ff057b82 */ /* 0x000e620000000000 */
[----:B------:R-:W-:Y:S01]  /*f9f0*/  F2FP.PACK_AB R146, R147, R146 ;  /* 0x000000929392723e */ /* 0x000fe200000000ff */
[----:B------:R-:W-:Y:S01]  /*fa00*/  IMAD.IADD R4, R7, 0x1, -R4 ;  /* 0x0000000107047824 */ /* 0x000fe200078e0a04 */
[C---:B------:R-:W-:Y:S01]  /*fa10*/  IADD3 R21, R19.reuse, 0x20, RZ ;  /* 0x0000002013157810 */ /* 0x040fe20007ffe0ff */
[----:B------:R-:W2:Y:S01]  /*fa20*/  S2R R0, SR_CTAID.Y ;  /* 0x0000000000007919 */ /* 0x000ea20000002600 */
[----:B------:R-:W-:-:S02]  /*fa30*/  @P2 IADD3 R21, R19, -0x20, RZ ;  /* 0xffffffe013152810 */ /* 0x000fc40007ffe0ff */
[----:B------:R-:W-:Y:S01]  /*fa40*/  IADD3 R23, R19, R6, RZ ;  /* 0x0000000613177210 */ /* 0x000fe20007ffe0ff */
[----:B------:R-:W-:Y:S01]  /*fa50*/  STS [R19], R160 ;  /* 0x000000a013007388 */ /* 0x000fe20000000800 */
[----:B------:R-:W-:Y:S01]  /*fa60*/  F2FP.PACK_AB R15, R15, R132 ;  /* 0x000000840f0f723e */ /* 0x000fe200000000ff */
[----:B------:R-:W-:Y:S01]  /*fa70*/  IMAD.IADD R25, R6, 0x1, R21 ;  /* 0x0000000106197824 */ /* 0x000fe200078e0215 */
[----:B------:R-:W-:Y:S01]  /*fa80*/  F2FP.PACK_AB R134, R135, R134 ;  /* 0x000000868786723e */ /* 0x000fe200000000ff */
[----:B------:R-:W-:Y:S01]  /*fa90*/  STS [R19+0x200], R162 ;  /* 0x000200a213007388 */ /* 0x000fe20000000800 */
[----:B------:R-:W-:Y:S02]  /*faa0*/  F2FP.PACK_AB R140, R141, R140 ;  /* 0x0000008c8d8c723e */ /* 0x000fe400000000ff */
[----:B------:R-:W-:Y:S01]  /*fab0*/  F2FP.PACK_AB R136, R137, R136 ;  /* 0x000000888988723e */ /* 0x000fe200000000ff */
[----:B------:R-:W-:Y:S01]  /*fac0*/  STS [R23], R148 ;  /* 0x0000009417007388 */ /* 0x000fe20000000800 */
[----:B---3--:R-:W-:-:S03]  /*fad0*/  ISETP.NE.AND P1, PT, R16, RZ, PT ;  /* 0x000000ff1000720c */ /* 0x008fc60003f25270 */
[----:B------:R-:W-:Y:S04]  /*fae0*/  STS [R23+0x200], R150 ;  /* 0x0002009617007388 */ /* 0x000fe80000000800 */
[----:B------:R-:W-:Y:S01]  /*faf0*/  STS [R19+0x1000], R156 ;  /* 0x0010009c13007388 */ /* 0x000fe20000000800 */
[----:B-1----:R-:W-:-:S03]  /*fb00*/  ISETP.NE.AND P2, PT, R5, RZ, PT ;  /* 0x000000ff0500720c */ /* 0x002fc60003f45270 */
[----:B------:R2:W-:Y:S02]  /*fb10*/  STS [R19+0x1200], R158 ;  /* 0x0012009e13007388 */ /* 0x0005e40000000800 */
[----:B------:R-:W-:Y:S02]  /*fb20*/  @P1 MOV R6, c[0x0][0x210] ;  /* 0x0000840000061a02 */ /* 0x000fe40000000f00 */
[----:B------:R-:W-:Y:S01]  /*fb30*/  STS [R23+0x1000], R152 ;  /* 0x0010009817007388 */ /* 0x000fe20000000800 */
[----:B------:R-:W-:Y:S01]  /*fb40*/  @P1 MOV R7, c[0x0][0x210] ;  /* 0x0000840000071a02 */ /* 0x000fe20000000f00 */
[----:B------:R-:W-:Y:S02]  /*fb50*/  @!P1 IMAD.MOV.U32 R7, RZ, RZ, 0x1 ;  /* 0x00000001ff079424 */ /* 0x000fe400078e00ff */
[----:B------:R1:W-:Y:S01]  /*fb60*/  STS [R23+0x1200], R154 ;  /* 0x0012009a17007388 */ /* 0x0003e20000000800 */
[----:B------:R-:W-:Y:S02]  /*fb70*/  @P1 IMAD R5, R6, c[0x0][0x214], RZ ;  /* 0x0000850006051a24 */ /* 0x000fe400078e02ff */
[----:B------:R-:W-:Y:S01]  /*fb80*/  @!P1 IMAD.MOV.U32 R6, RZ, RZ, c[0x0][0x214] ;  /* 0x00008500ff069624 */ /* 0x000fe200078e00ff */
[----:B------:R-:W-:Y:S04]  /*fb90*/  STS [R21], R144 ;  /* 0x0000009015007388 */ /* 0x000fe80000000800 */
[----:B------:R-:W-:Y:S01]  /*fba0*/  STS [R21+0x200], R146 ;  /* 0x0002009215007388 */ /* 0x000fe20000000800 */
[----:B------:R-:W-:-:S02]  /*fbb0*/  @!P1 SEL R5, R6, c[0x0][0x234], !P2 ;  /* 0x00008d0006059a07 */ /* 0x000fc40005000000 */
[----:B------:R-:W-:Y:S01]  /*fbc0*/  ISETP.NE.OR P2, PT, R16, RZ, !P2 ;  /* 0x000000ff1000720c */ /* 0x000fe20005745670 */
[----:B------:R3:W-:Y:S04]  /*fbd0*/  STS [R25], R15 ;  /* 0x0000000f19007388 */ /* 0x0007e80000000800 */
[----:B------:R4:W-:Y:S01]  /*fbe0*/  STS [R25+0x200], R134 ;  /* 0x0002008619007388 */ /* 0x0009e20000000800 */
[----:B--2---:R-:W-:-:S03]  /*fbf0*/  @!P0 IMAD.WIDE.U32 R18, R0, c[0x0][0x1e0], RZ ;  /* 0x0000780000128a25 */ /* 0x004fc600078e00ff */
[----:B------:R2:W-:Y:S01]  /*fc00*/  STS [R21+0x1000], R140 ;  /* 0x0010008c15007388 */ /* 0x0005e20000000800 */
[----:B------:R-:W-:-:S03]  /*fc10*/  @!P0 IMAD.MOV.U32 R12, RZ, RZ, R18 ;  /* 0x000000ffff0c8224 */ /* 0x000fc600078e0012 */
[----:B------:R2:W-:Y:S01]  /*fc20*/  STS [R21+0x1200], R142 ;  /* 0x0012008e15007388 */ /* 0x0005e20000000800 */
[----:B-1----:R-:W-:Y:S01]  /*fc30*/  @!P0 SHF.R.S32.HI R23, RZ, 0x1f, R0 ;  /* 0x0000001fff178819 */ /* 0x002fe20000011400 */
[----:B------:R-:W-:Y:S02]  /*fc40*/  @!P2 IMAD R18, R0, c[0x0][0x214], RZ ;  /* 0x000085000012aa24 */ /* 0x000fe400078e02ff */
[----:B------:R2:W-:Y:S02]  /*fc50*/  STS [R25+0x1000], R136 ;  /* 0x0010008819007388 */ /* 0x0005e40000000800 */
[----:B------:R-:W-:Y:S01]  /*fc60*/  @!P0 IMAD R23, R23, c[0x0][0x1e0], RZ ;  /* 0x0000780017178a24 */ /* 0x000fe200078e02ff */
[----:B------:R-:W-:Y:S01]  /*fc70*/  @!P2 SEL R18, R18, R229, !P0 ;  /* 0x000000e51212a207 */ /* 0x000fe20004000000 */
[----:B------:R2:W-:Y:S02]  /*fc80*/  STS [R25+0x1200], R138 ;  /* 0x0012008a19007388 */ /* 0x0005e40000000800 */
[----:B------:R-:W-:Y:S01]  /*fc90*/  @!P0 IMAD R16, R0, c[0x0][0x1e4], R23 ;  /* 0x0000790000108a24 */ /* 0x000fe200078e0217 */
[----:B------:R-:W-:Y:S01]  /*fca0*/  @!P2 MOV R38, R18 ;  /* 0x000000120026a202 */ /* 0x000fe20000000f00 */
[----:B------:R-:W-:Y:S01]  /*fcb0*/  BAR.SYNC.DEFER_BLOCKING 0x0 ;  /* 0x0000000000007b1d */ /* 0x000fe20000010000 */
[----:B---3--:R-:W-:Y:S01]  /*fcc0*/  @P1 MOV R15, 0x1 ;  /* 0x00000001000f1802 */ /* 0x008fe20000000f00 */
[----:B------:R-:W-:Y:S01]  /*fcd0*/  @!P1 IMAD R15, R5, c[0x0][0x1c0], RZ ;  /* 0x00007000050f9a24 */ /* 0x000fe200078e02ff */
[----:B------:R-:W-:Y:S01]  /*fce0*/  @!P0 IADD3 R13, R19, R16, RZ ;  /* 0x00000010130d8210 */ /* 0x000fe20007ffe0ff */
[----:B------:R-:W-:Y:S01]  /*fcf0*/  @P6 FMUL.FTZ R16, R11, 0.69314718246459960938 ;  /* 0x3f3172180b106820 */ /* 0x000fe20000410000 */
[----:B------:R-:W-:Y:S01]  /*fd00*/  LOP3.LUT P0, RZ, R4, 0x3, RZ, 0xc0, !PT ;  /* 0x0000000304ff7812 */ /* 0x000fe2000780c0ff */
[----:B------:R-:W1:Y:S01]  /*fd10*/  S2R R6, SR_CTAID.X ;  /* 0x0000000000067919 */ /* 0x000e620000002500 */
[----:B------:R-:W-:Y:S01]  /*fd20*/  IMAD R15, R0, R15, RZ ;  /* 0x0000000f000f7224 */ /* 0x000fe200078e02ff */
[----:B------:R-:W-:Y:S01]  /*fd30*/  MOV R0, 0x7f800000 ;  /* 0x7f80000000007802 */ /* 0x000fe20000000f00 */
[----:B------:R-:W-:Y:S01]  /*fd40*/  @P5 FMUL.FTZ R19, R10, 0.69314718246459960938 ;  /* 0x3f3172180a135820 */ /* 0x000fe20000410000 */
[----:B------:R-:W-:Y:S01]  /*fd50*/  @!P2 SHF.R.S32.HI R39, RZ, 0x1f, R18 ;  /* 0x0000001fff27a819 */ /* 0x000fe20000011412 */
[----:B------:R-:W-:Y:S01]  /*fd60*/  @P4 FMUL.FTZ R10, R9, 0.69314718246459960938 ;  /* 0x3f317218090a4820 */ /* 0x000fe20000410000 */
[----:B------:R-:W-:Y:S01]  /*fd70*/  SEL R15, R15, RZ, P2 ;  /* 0x000000ff0f0f7207 */ /* 0x000fe20001000000 */
[----:B----4-:R-:W-:Y:S01]  /*fd80*/  @P3 FMUL.FTZ R9, R8, 0.69314718246459960938 ;  /* 0x3f31721808093820 */ /* 0x010fe20000410000 */
[----:B------:R-:W-:Y:S01]  /*fd90*/  MOV R11, 0x7f800000 ;  /* 0x7f800000000b7802 */ /* 0x000fe20000000f00 */
[----:B------:R-:W-:-:S02]  /*fda0*/  @P6 FFMA.FTZ R0, R37, c[0x0][0x238], R16 ;  /* 0x00008e0025006a23 */ /* 0x000fc40000010010 */
[----:B-----5:R-:W-:Y:S01]  /*fdb0*/  IMAD R15, R14, R5, R15 ;  /* 0x000000050e0f7224 */ /* 0x020fe200078e020f */
[----:B------:R-:W-:Y:S01]  /*fdc0*/  MOV R5, 0x7f800000 ;  /* 0x7f80000000057802 */ /* 0x000fe20000000f00 */
[----:B------:R-:W-:Y:S02]  /*fdd0*/  IMAD.MOV.U32 R4, RZ, RZ, 0x7f800000 ;  /* 0x7f800000ff047424 */ /* 0x000fe400078e00ff */
[----:B------:R-:W-:Y:S02]  /*fde0*/  @P5 FFMA.FTZ R11, R36, c[0x0][0x238], R19 ;  /* 0x00008e00240b5a23 */ /* 0x000fe40000010013 */
[----:B------:R-:W-:Y:S01]  /*fdf0*/  @P4 FFMA.FTZ R4, R3, c[0x0][0x238], R10 ;  /* 0x00008e0003044a23 */ /* 0x000fe2000001000a */
[----:B------:R2:W3:Y:S01]  /*fe00*/  LDS.128 R28, [R230] ;  /* 0x00000000e61c7984 */ /* 0x0004e20000000c00 */
[----:B------:R-:W-:-:S03]  /*fe10*/  @P3 FFMA.FTZ R5, R2, c[0x0][0x238], R9 ;  /* 0x00008e0002053a23 */ /* 0x000fc60000010009 */
[----:B------:R2:W4:Y:S01]  /*fe20*/  LDS.128 R24, [R230+0x800] ;  /* 0x00080000e6187984 */ /* 0x0005220000000c00 */
[----:B-1----:R-:W-:-:S03]  /*fe30*/  IMAD R6, R6, R7, RZ ;  /* 0x0000000706067224 */ /* 0x002fc600078e02ff */
[----:B------:R2:W1:Y:S02]  /*fe40*/  LDS.128 R20, [R230+0x1000] ;  /* 0x00100000e6147984 */ /* 0x0004640000000c00 */
[----:B------:R-:W-:Y:S02]  /*fe50*/  SHF.L.U32 R6, R6, 0x7, RZ ;  /* 0x0000000706067819 */ /* 0x000fe400000006ff */
[----:B------:R2:W1:Y:S02]  /*fe60*/  LDS.128 R32, [R230+0x1800] ;  /* 0x00180000e6207984 */ /* 0x0004640000000c00 */
[--C-:B------:R-:W-:Y:S02]  /*fe70*/  IADD3 R8, P2, P1, R6, R38, R15.reuse ;  /* 0x0000002606087210 */ /* 0x100fe4000795e00f */
[----:B------:R-:W-:Y:S02]  /*fe80*/  SHF.R.S32.HI R37, RZ, 0x1f, R6 ;  /* 0x0000001fff257819 */ /* 0x000fe40000011406 */
[----:B------:R-:W-:-:S04]  /*fe90*/  SHF.R.S32.HI R38, RZ, 0x1f, R15 ;  /* 0x0000001fff267819 */ /* 0x000fc8000001140f */
[----:B------:R-:W-:Y:S01]  /*fea0*/  IADD3.X R38, R37, R39, R38, P2, P1 ;  /* 0x0000002725267210 */ /* 0x000fe200017e2426 */
[----:B------:R-:W-:Y:S05]  /*feb0*/  @P0 BRA `(.L_x_713) ;  /* 0x0000020000000947 */ /* 0x000fea0003800000 */
        /* <DEDUP_REMOVED lines=21> */
[C---:B------:R-:W-:Y:S02]  /*10010*/  @!P5 LEA R36, P2, R6.reuse, c[0x0][0x200], 0x2 ;  /* 0x000080000624da11 */ /* 0x040fe400078410ff */
[-C--:B------:R-:W-:Y:S02]  /*10020*/  @!P4 LEA.HI.X.SX32 R9, R9, R38.reuse, 0x1, P1 ;  /* 0x000000260909c211 */ /* 0x080fe400008f0eff */
[----:B------:R-:W-:Y:S02]  /*10030*/  @!P3 LEA.HI.X.SX32 R7, R7, R38, 0x1, P0 ;  /* 0x000000260707b211 */ /* 0x000fe400000f0eff */
[----:B------:R-:W-:Y:S02]  /*10040*/  @!P5 LEA.HI.X R37, R6, c[0x0][0x204], R15, 0x2, P2 ;  /* 0x000081000625da11 */ /* 0x000fe400010f140f */
[----:B------:R-:W-:Y:S02]  /*10050*/  @!P4 LEA R38, P1, R2, c[0x0][0x200], 0x2 ;  /* 0x000080000226ca11 */ /* 0x000fe400078210ff */
[----:B------:R-:W-:Y:S01]  /*10060*/  @!P3 LEA R6, P0, R8, c[0x0][0x200], 0x2 ;  /* 0x000080000806ba11 */ /* 0x000fe200078010ff */
[----:B------:R2:W-:Y:S01]  /*10070*/  @!P5 STG.E [R36.64], R11 ;  /* 0x0000000b2400d986 */ /* 0x0005e2000c101906 */
[----:B------:R-:W-:-:S02]  /*10080*/  @!P4 LEA.HI.X R39, R2, c[0x0][0x204], R9, 0x2, P1 ;  /* 0x000081000227ca11 */ /* 0x000fc400008f1409 */
[----:B------:R-:W-:-:S03]  /*10090*/  @!P3 LEA.HI.X R7, R8, c[0x0][0x204], R7, 0x2, P0 ;  /* 0x000081000807ba11 */ /* 0x000fc600000f1407 */
[----:B------:R2:W-:Y:S04]  /*100a0*/  @!P4 STG.E [R38.64], R4 ;  /* 0x000000042600c986 */ /* 0x0005e8000c101906 */
[----:B------:R2:W-:Y:S02]  /*100b0*/  @!P3 STG.E [R6.64], R5 ;  /* 0x000000050600b986 */ /* 0x0005e4000c101906 */
.L_x_713:
[----:B------:R-:W-:Y:S05]  /*100c0*/  BSYNC B0 ;  /* 0x0000000000007941 */ /* 0x000fea0003800000 */
.L_x_712:
[C---:B------:R-:W-:Y:S01]  /*100d0*/  IADD3 R12, P0, R248.reuse, R12, RZ ;  /* 0x0000000cf80c7210 */ /* 0x040fe20007f1e0ff */
[----:B------:R-:W-:Y:S01]  /*100e0*/  BSSY B0, `(.L_x_714) ;  /* 0x0000012000007945 */ /* 0x000fe20003800000 */
[----:B------:R-:W-:Y:S02]  /*100f0*/  ISETP.GE.AND P1, PT, R248, c[0x0][0x220], PT ;  /* 0x00008800f8007a0c */ /* 0x000fe40003f26270 */
[----:B--2---:R-:W-:Y:S01]  /*10100*/  SHF.R.S32.HI R0, RZ, 0x1f, R14 ;  /* 0x0000001fff007819 */ /* 0x004fe2000001140e */
[----:B------:R-:W-:Y:S01]  /*10110*/  IMAD.X R13, R249, 0x1, R13, P0 ;  /* 0x00000001f90d7824 */ /* 0x000fe200000e060d */
[----:B------:R-:W-:-:S03]  /*10120*/  ISETP.GE.OR P0, PT, R17, R226, P1 ;  /* 0x000000e21100720c */ /* 0x000fc60000f06670 */
[----:B------:R-:W-:-:S04]  /*10130*/  IMAD R3, R0, c[0x0][0x1f0], RZ ;  /* 0x00007c0000037a24 */ /* 0x000fc800078e02ff */
[C---:B------:R-:W-:Y:S02]  /*10140*/  IMAD R3, R14.reuse, c[0x0][0x1f4], R3 ;  /* 0x00007d000e037a24 */ /* 0x040fe400078e0203 */
[----:B------:R-:W-:-:S05]  /*10150*/  IMAD.WIDE.U32 R14, R14, c[0x0][0x1f0], R12 ;  /* 0x00007c000e0e7a25 */ /* 0x000fca00078e000c */
        /* <DEDUP_REMOVED lines=10> */
.L_x_715:
[----:B------:R-:W-:Y:S05]  /*10200*/  BSYNC B0 ;  /* 0x0000000000007941 */ /* 0x000fea0003800000 */
.L_x_714:
[----:B------:R-:W-:Y:S01]  /*10210*/  ISETP.GE.OR P0, PT, R235, R226, P1 ;  /* 0x000000e2eb00720c */ /* 0x000fe20000f06670 */
[----:B------:R-:W-:-:S12]  /*10220*/  BSSY B0, `(.L_x_716) ;  /* 0x000000d000007945 */ /* 0x000fd80003800000 */
        /* <DEDUP_REMOVED lines=11> */
[----:B----4-:R2:W-:Y:S02]  /*102e0*/  STG.E.128 [R2.64], R24 ;  /* 0x0000001802007986 */ /* 0x0105e4000c101d06 */
.L_x_717:
[----:B------:R-:W-:Y:S05]  /*102f0*/  BSYNC B0 ;  /* 0x0000000000007941 */ /* 0x000fea0003800000 */
.L_x_716:
        /* <DEDUP_REMOVED lines=14> */
.L_x_719:
[----:B------:R-:W-:Y:S05]  /*103e0*/  BSYNC B0 ;  /* 0x0000000000007941 */ /* 0x000fea0003800000 */
.L_x_718:
[----:B------:R-:W-:-:S13]  /*103f0*/  ISETP.GE.OR P1, PT, R231, R226, P1 ;  /* 0x000000e2e700720c */ /* 0x000fda0000f26670 */
[----:B------:R-:W-:Y:S05]  /*10400*/  @P1 EXIT ;  /* 0x000000000000194d */ /* 0x000fea0003800000 */
[----:B------:R-:W-:Y:S02]  /*10410*/  IADD3 R0, P0, R250, 0x60, RZ ;  /* 0x00000060fa007810 */ /* 0x000fe40007f1e0ff */
[----:B------:R-:W-:Y:S02]  /*10420*/  MOV R4, R14 ;  /* 0x0000000e00047202 */ /* 0x000fe40000000f00 */
[----:B------:R-:W-:-:S03]  /*10430*/  IADD3.X R250, RZ, R251, RZ, P0, !PT ;  /* 0x000000fbfffa7210 */ /* 0x000fc600007fe4ff */
[----:B------:R-:W-:-:S04]  /*10440*/  IMAD.WIDE.U32 R4, R0, c[0x0][0x1e8], R4 ;  /* 0x00007a0000047a25 */ /* 0x000fc800078e0004 */
[----:B-12---:R-:W-:Y:S01]  /*10450*/  IMAD R3, R250, c[0x0][0x1e8], RZ ;  /* 0x00007a00fa037a24 */ /* 0x006fe200078e02ff */
[----:B------:R-:W-:-:S03]  /*10460*/  LEA R2, P0, R4, c[0x0][0x1d0], 0x1 ;  /* 0x0000740004027a11 */ /* 0x000fc600078008ff */
[----:B------:R-:W-:-:S05]  /*10470*/  IMAD R3, R0, c[0x0][0x1ec], R3 ;  /* 0x00007b0000037a24 */ /* 0x000fca00078e0203 */
[----:B------:R-:W-:-:S04]  /*10480*/  IADD3 R3, R5, R3, RZ ;  /* 0x0000000305037210 */ /* 0x000fc80007ffe0ff */
[----:B------:R-:W-:-:S05]  /*10490*/  LEA.HI.X R3, R4, c[0x0][0x1d4], R3, 0x1, P0 ;  /* 0x0000750004037a11 */ /* 0x000fca00000f0c03 */
[----:B------:R-:W-:Y:S01]  /*104a0*/  STG.E.128 [R2.64], R32 ;  /* 0x0000002002007986 */ /* 0x000fe2000c101d06 */
[----:B------:R-:W-:Y:S05]  /*104b0*/  EXIT ;  /* 0x000000000000794d */ /* 0x000fea0003800000 */
.L_x_678:
[----:B------:R-:W2:Y:S01]  /*104c0*/  LDC.U8 R0, c[0x0][0x329] ;  /* 0x0000ca40ff007b82 */ /* 0x000ea20000000000 */
[----:B------:R-:W-:Y:S01]  /*104d0*/  ISETP.NE.AND P4, PT, R229, -0x1, PT ;  /* 0xffffffffe500780c */ /* 0x000fe20003f85270 */
[----:B------:R-:W-:Y:S01]  /*104e0*/  BSSY B0, `(.L_x_720) ;  /* 0x000003e000007945 */ /* 0x000fe20003800000 */
[----:B------:R-:W-:Y:S02]  /*104f0*/  SHF.R.S32.HI R3, RZ, 0x1f, R178 ;  /* 0x0000001fff037819 */ /* 0x000fe400000114b2 */
[----:B------:R-:W-:-:S03]  /*10500*/  IADD3 R7, -R176, R7, RZ ;  /* 0x00000007b0077210 */ /* 0x000fc60007ffe1ff */
[----:B------:R-:W3:Y:S06]  /*10510*/  LDC.U8 R2, c[0x0][0x328] ;  /* 0x0000ca00ff027b82 */ /* 0x000eec0000000000 */
[----:B------:R-:W-:Y:S01]  /*10520*/  @!P4 SHF.R.S32.HI R6, RZ, 0x1f, R17 ;  /* 0x0000001fff06c819 */ /* 0x000fe20000011411 */
[----:B------:R-:W-:-:S04]  /*10530*/  @P4 IMAD.WIDE.U32 R4, R229, c[0x0][0x1e8], RZ ;  /* 0x00007a00e5044a25 */ /* 0x000fc800078e00ff */
[----:B------:R-:W-:Y:S02]  /*10540*/  @!P4 IMAD R6, R6, c[0x0][0x1e0], RZ ;  /* 0x000078000606ca24 */ /* 0x000fe400078e02ff */
[----:B-1----:R-:W-:Y:S01]  /*10550*/  @!P4 IMAD.WIDE.U32 R10, R17, c[0x0][0x1e0], RZ ;  /* 0x00007800110aca25 */ /* 0x002fe200078e00ff */
[----:B--2---:R-:W-:-:S03]  /*10560*/  ISETP.NE.AND P0, PT, R0, RZ, PT ;  /* 0x000000ff0000720c */ /* 0x004fc60003f05270 */
[----:B------:R-:W-:Y:S02]  /*10570*/  @!P4 IMAD R6, R17, c[0x0][0x1e4], R6 ;  /* 0x000079001106ca24 */ /* 0x000fe400078e0206 */
[----:B------:R-:W-:Y:S01]  /*10580*/  @!P4 IMAD.MOV.U32 R4, RZ, RZ, R10 ;  /* 0x000000ffff04c224 */ /* 0x000fe200078e000a */
[----:B---3--:R-:W-:Y:S01]  /*10590*/  ISETP.NE.AND P3, PT, R2, RZ, PT ;  /* 0x000000ff0200720c */ /* 0x008fe20003f65270 */
[----:B------:R-:W-:Y:S01]  /*105a0*/  @P4 IMAD R2, R229, c[0x0][0x1ec], R5 ;  /* 0x00007b00e5024a24 */ /* 0x000fe200078e0205 */
[----:B------:R-:W-:Y:S02]  /*105b0*/  @!P4 IADD3 R2, R11, R6, RZ ;  /* 0x000000060b02c210 */ /* 0x000fe40007ffe0ff */
[----:B------:R-:W-:-:S03]  /*105c0*/  ISETP.NE.OR P2, PT, R0, RZ, !P3 ;  /* 0x000000ff0000720c */ /* 0x000fc60005f45670 */
[----:B------:R-:W-:Y:S01]  /*105d0*/  @!P0 IMAD.MOV.U32 R5, RZ, RZ, c[0x0][0x214] ;  /* 0x00008500ff058624 */ /* 0x000fe200078e00ff */
[----:B------:R-:W-:Y:S01]  /*105e0*/  LEA.HI R0, R3, R178, RZ, 0x2 ;  /* 0x000000b203007211 */ /* 0x000fe200078f10ff */
[----:B------:R-:W-:Y:S01]  /*105f0*/  @P0 IMAD.MOV.U32 R3, RZ, RZ, c[0x0][0x210] ;  /* 0x00008400ff030624 */ /* 0x000fe200078e00ff */
[----:B------:R-:W-:Y:S01]  /*10600*/  ISETP.NE.OR P1, PT, R229, -0x1, P2 ;  /* 0xffffffffe500780c */ /* 0x000fe20001725670 */
[----:B------:R-:W-:Y:S01]  /*10610*/  @P0 IMAD.MOV.U32 R6, RZ, RZ, 0x1 ;  /* 0x00000001ff060424 */ /* 0x000fe200078e00ff */
[----:B------:R-:W-:Y:S01]  /*10620*/  LOP3.LUT R9, R0, 0xfffffffc, RZ, 0xc0, !PT ;  /* 0xfffffffc00097812 */ /* 0x000fe200078ec0ff */
[----:B------:R-:W-:Y:S01]  /*10630*/  @P0 IMAD R3, R3, c[0x0][0x214], RZ ;  /* 0x0000850003030a24 */ /* 0x000fe200078e02ff */
[----:B------:R-:W-:Y:S01]  /*10640*/  @!P0 SEL R3, R5, c[0x0][0x234], !P3 ;  /* 0x00008d0005038a07 */ /* 0x000fe20005800000 */
[----:B------:R-:W-:Y:S01]  /*10650*/  CS2R R10, SRZ ;  /* 0x00000000000a7805 */ /* 0x000fe2000001ff00 */
[----:B------:R-:W-:Y:S01]  /*10660*/  SHF.R.S32.HI R5, RZ, 0x1f, R18 ;  /* 0x0000001fff057819 */ /* 0x000fe20000011412 */
[----:B------:R-:W-:-:S02]  /*10670*/  IMAD.IADD R178, R178, 0x1, -R9 ;  /* 0x00000001b2b27824 */ /* 0x000fc400078e0a09 */
[----:B------:R-:W-:Y:S02]  /*10680*/  @!P0 IMAD R6, R3, c[0x0][0x1c0], RZ ;  /* 0x0000700003068a24 */ /* 0x000fe400078e02ff */
[----:B------:R-:W-:Y:S02]  /*10690*/  IMAD.SHL.U32 R9, R178, 0x8, RZ ;  /* 0x00000008b2097824 */ /* 0x000fe400078e00ff */
[C---:B------:R-:W-:Y:S02]  /*106a0*/  IMAD R6, R17.reuse, R6, RZ ;  /* 0x0000000611067224 */ /* 0x040fe400078e02ff */
[----:B------:R-:W-:Y:S01]  /*106b0*/  @!P1 IMAD R229, R17, c[0x0][0x214], RZ ;  /* 0x0000850011e59a24 */ /* 0x000fe200078e02ff */
[----:B------:R-:W-:Y:S01]  /*106c0*/  IADD3 R12, P3, R9, R4, RZ ;  /* 0x00000004090c7210 */ /* 0x000fe20007f7e0ff */
[----:B------:R-:W-:Y:S01]  /*106d0*/  IMAD R5, R5, c[0x0][0x1f0], RZ ;  /* 0x00007c0005057a24 */ /* 0x000fe200078e02ff */
[C---:B------:R-:W-:Y:S01]  /*106e0*/  ISETP.GE.AND P1, PT, R9.reuse, c[0x0][0x220], PT ;  /* 0x0000880009007a0c */ /* 0x040fe20003f26270 */
[----:B------:R-:W-:Y:S01]  /*106f0*/  @!P2 IMAD.MOV.U32 R10, RZ, RZ, R229 ;  /* 0x000000ffff0aa224 */ /* 0x000fe200078e00e5 */
[----:B------:R-:W-:Y:S01]  /*10700*/  LEA.HI.X.SX32 R13, R9, R2, 0x1, P3 ;  /* 0x00000002090d7211 */ /* 0x000fe200018f0eff */
[----:B------:R-:W-:Y:S01]  /*10710*/  IMAD R5, R18, c[0x0][0x1f4], R5 ;  /* 0x00007d0012057a24 */ /* 0x000fe200078e0205 */
[----:B------:R-:W-:-:S02]  /*10720*/  SHF.R.S32.HI R2, RZ, 0x2, R0 ;  /* 0x00000002ff027819 */ /* 0x000fc40000011400 */
[----:B------:R-:W-:Y:S01]  /*10730*/  @P0 MOV R9, c[0x0][0x210] ;  /* 0x0000840000090a02 */ /* 0x000fe20000000f00 */
[----:B------:R-:W-:Y:S01]  /*10740*/  @!P0 IMAD.MOV.U32 R9, RZ, RZ, 0x1 ;  /* 0x00000001ff098424 */ /* 0x000fe200078e00ff */
[----:B------:R-:W-:Y:S01]  /*10750*/  SEL R6, R6, RZ, P2 ;  /* 0x000000ff06067207 */ /* 0x000fe20001000000 */
[----:B------:R-:W-:Y:S01]  /*10760*/  IMAD.WIDE.U32 R12, R18, c[0x0][0x1f0], R12 ;  /* 0x00007c00120c7a25 */ /* 0x000fe200078e000c */
[----:B------:R-:W-:Y:S02]  /*10770*/  ISETP.GE.OR P3, PT, R2, R7, P1 ;  /* 0x000000070200720c */ /* 0x000fe40000f66670 */
[----:B------:R-:W-:Y:S01]  /*10780*/  @!P2 SHF.R.S32.HI R11, RZ, 0x1f, R229 ;  /* 0x0000001fff0ba819 */ /* 0x000fe200000114e5 */
[----:B------:R-:W-:Y:S01]  /*10790*/  IMAD R15, R176, R9, RZ ;  /* 0x00000009b00f7224 */ /* 0x000fe200078e02ff */
[----:B------:R-:W-:Y:S01]  /*107a0*/  ISETP.GE.AND P6, PT, R2, R7, PT ;  /* 0x000000070200720c */ /* 0x000fe20003fc6270 */
[----:B------:R-:W-:Y:S01]  /*107b0*/  IMAD R6, R18, R3, R6 ;  /* 0x0000000312067224 */ /* 0x000fe200078e0206 */
[----:B------:R-:W-:-:S02]  /*107c0*/  SHF.R.S32.HI R3, RZ, 0x1f, R2 ;  /* 0x0000001fff037819 */ /* 0x000fc40000011402 */
[----:B------:R-:W-:Y:S02]  /*107d0*/  SHF.R.S32.HI R19, RZ, 0x1f, R15 ;  /* 0x0000001fff137819 */ /* 0x000fe4000001140f */
        /* <DEDUP_REMOVED lines=14> */
.L_x_721:
[----:B------:R-:W-:Y:S05]  /*108c0*/  BSYNC B0 ;  /* 0x0000000000007941 */ /* 0x000fea0003800000 */
.L_x_720:
[----:B------:R-:W-:Y:S01]  /*108d0*/  IADD3 R6, R2, 0x20, RZ ;  /* 0x0000002002067810 */ /* 0x000fe20007ffe0ff */
[----:B------:R-:W-:Y:S03]  /*108e0*/  BSSY B0, `(.L_x_722) ;  /* 0x000000f000007945 */ /* 0x000fe60003800000 */
[CC--:B------:R-:W-:Y:S02]  /*108f0*/  ISETP.GE.OR P0, PT, R6.reuse, R7.reuse, P1 ;  /* 0x000000070600720c */ /* 0x0c0fe40000f06670 */
[----:B------:R-:W-:-:S11]  /*10900*/  ISETP.GE.AND P5, PT, R6, R7, PT ;  /* 0x000000070600720c */ /* 0x000fd60003fa6270 */
        /* <DEDUP_REMOVED lines=12> */
.L_x_723:
[----:B------:R-:W-:Y:S05]  /*109d0*/  BSYNC B0 ;  /* 0x0000000000007941 */ /* 0x000fea0003800000 */
.L_x_722:
[----:B-1----:R-:W-:Y:S01]  /*109e0*/  IADD3 R4, R2, 0x40, RZ ;  /* 0x0000004002047810 */ /* 0x002fe20007ffe0ff */
[----:B------:R-:W-:Y:S03]  /*109f0*/  BSSY B0, `(.L_x_724) ;  /* 0x000000f000007945 */ /* 0x000fe60003800000 */
[CC--:B------:R-:W-:Y:S02]  /*10a00*/  ISETP.GE.OR P0, PT, R4.reuse, R7.reuse, P1 ;  /* 0x000000070400720c */ /* 0x0c0fe40000f06670 */
[----:B------:R-:W-:-:S11]  /*10a10*/  ISETP.GE.AND P4, PT, R4, R7, PT ;  /* 0x000000070400720c */ /* 0x000fd60003f86270 */
[----:B------:R-:W-:Y:S05]  /*10a20*/  @P0 BRA `(.L_x_725) ;  /* 0x000000b000000947 */ /* 0x000fea0003800000 */
[----:B------:R-:W-:Y:S01]  /*10a30*/  IADD3 R5, P0, R16, 0x40, RZ ;  /* 0x0000004010057810 */ /* 0x000fe20007f1e0ff */
        /* <DEDUP_REMOVED lines=10> */
.L_x_725:
[----:B------:R-:W-:Y:S05]  /*10ae0*/  BSYNC B0 ;  /* 0x0000000000007941 */ /* 0x000fea0003800000 */
.L_x_724:
[----:B------:R-:W-:Y:S01]  /*10af0*/  IADD3 R0, R2, 0x60, RZ ;  /* 0x0000006002007810 */ /* 0x000fe20007ffe0ff */
        /* <DEDUP_REMOVED lines=14> */
.L_x_727:
[----:B------:R-:W-:Y:S05]  /*10be0*/  BSYNC B0 ;  /* 0x0000000000007941 */ /* 0x000fea0003800000 */
.L_x_726:
[C---:B------:R-:W-:Y:S02]  /*10bf0*/  ISETP.NE.OR P6, PT, R178.reuse, RZ, P6 ;  /* 0x000000ffb200720c */ /* 0x040fe400037c5670 */
[C---:B------:R-:W-:Y:S02]  /*10c00*/  ISETP.NE.OR P5, PT, R178.reuse, RZ, P5 ;  /* 0x000000ffb200720c */ /* 0x040fe40002fa5670 */
[C---:B------:R-:W-:Y:S02]  /*10c10*/  ISETP.NE.OR P4, PT, R178.reuse, RZ, P4 ;  /* 0x000000ffb200720c */ /* 0x040fe40002785670 */
[----:B------:R-:W-:-:S07]  /*10c20*/  ISETP.NE.OR P0, PT, R178, RZ, P0 ;  /* 0x000000ffb200720c */ /* 0x000fce0000705670 */
[-C--:B------:R-:W-:Y:S02]  /*10c30*/  @!P6 IMAD R7, R2, R9.reuse, RZ ;  /* 0x000000090207e224 */ /* 0x080fe400078e02ff */
[-C--:B------:R-:W-:Y:S02]  /*10c40*/  @!P5 IMAD R2, R6, R9.reuse, RZ ;  /* 0x000000090602d224 */ /* 0x080fe400078e02ff */
[----:B------:R-:W-:Y:S01]  /*10c50*/  @!P4 IMAD R4, R4, R9, RZ ;  /* 0x000000090404c224 */ /* 0x000fe200078e02ff */
[CC--:B------:R-:W-:Y:S02]  /*10c60*/  @!P6 IADD3 R6, P1, R7.reuse, R15.reuse, RZ ;  /* 0x0000000f0706e210 */ /* 0x0c0fe40007f3e0ff */
[----:B------:R-:W-:Y:S02]  /*10c70*/  @!P5 IADD3 R3, P2, R2, R15, RZ ;  /* 0x0000000f0203d210 */ /* 0x000fe40007f5e0ff */
[----:B------:R-:W-:Y:S02]  /*10c80*/  @!P6 LEA.HI.X.SX32 R7, R7, R10, 0x1, P1 ;  /* 0x0000000a0707e211 */ /* 0x000fe400008f0eff */
[----:B--2---:R-:W-:-:S02]  /*10c90*/  @!P6 LEA R16, P3, R6, c[0x0][0x200], 0x2 ;  /* 0x000080000610ea11 */ /* 0x004fc400078610ff */
[----:B------:R-:W-:Y:S02]  /*10ca0*/  @!P4 IADD3 R5, P1, R4, R15, RZ ;  /* 0x0000000f0405c210 */ /* 0x000fe40007f3e0ff */
[-C--:B------:R-:W-:Y:S02]  /*10cb0*/  @!P5 LEA.HI.X.SX32 R2, R2, R10.reuse, 0x1, P2 ;  /* 0x0000000a0202d211 */ /* 0x080fe400010f0eff */
[----:B------:R-:W-:Y:S02]  /*10cc0*/  @!P6 LEA.HI.X R17, R6, c[0x0][0x204], R7, 0x2, P3 ;  /* 0x000081000611ea11 */ /* 0x000fe400018f1407 */
[----:B------:R-:W-:Y:S02]  /*10cd0*/  @!P5 LEA R12, P2, R3, c[0x0][0x200], 0x2 ;  /* 0x00008000030cda11 */ /* 0x000fe400078410ff */
[----:B------:R-:W-:Y:S02]  /*10ce0*/  @!P4 LEA.HI.X.SX32 R4, R4, R10, 0x1, P1 ;  /* 0x0000000a0404c211 */ /* 0x000fe400008f0eff */
        /* <DEDUP_REMOVED lines=10> */
[----:B------:R-:W-:Y:S02]  /*10d90*/  IMAD R0, R0, R9, RZ ;  /* 0x0000000900007224 */ /* 0x000fe400078e02ff */
[----:B--2---:R-:W-:-:S03]  /*10da0*/  IMAD.MOV.U32 R5, RZ, RZ, 0x7f800000 ;  /* 0x7f800000ff057424 */ /* 0x004fc600078e00ff */
[----:B------:R-:W-:-:S04]  /*10db0*/  IADD3 R15, P0, R0, R15, RZ ;  /* 0x0000000f000f7210 */ /* 0x000fc80007f1e0ff */
[----:B------:R-:W-:Y:S02]  /*10dc0*/  LEA.HI.X.SX32 R0, R0, R10, 0x1, P0 ;  /* 0x0000000a00007211 */ /* 0x000fe400000f0eff */
[----:B------:R-:W-:-:S04]  /*10dd0*/  LEA R2, P0, R15, c[0x0][0x200], 0x2 ;  /* 0x000080000f027a11 */ /* 0x000fc800078010ff */
[----:B------:R-:W-:-:S05]  /*10de0*/  LEA.HI.X R3, R15, c[0x0][0x204], R0, 0x2, P0 ;  /* 0x000081000f037a11 */ /* 0x000fca00000f1400 */
[----:B------:R-:W-:Y:S01]  /*10df0*/  STG.E [R2.64], R5 ;  /* 0x0000000502007986 */ /* 0x000fe2000c101906 */
[----:B------:R-:W-:Y:S05]  /*10e00*/  EXIT ;  /* 0x000000000000794d */ /* 0x000fea0003800000 */
.L_x_728:
        /* <DEDUP_REMOVED lines=15> */
.L_x_1141:


//--------------------- .text._ZN5flash16flash_fwd_kernelI23Flash_fwd_kernel_traitsILi32ELi128ELi128ELi4ELb0ELb0EN7cutlass6half_tE19Flash_kernel_traitsILi32ELi128ELi128ELi4ES3_EELb1ELb0ELb1ELb0ELb0ELb1ELb0ELb0EEEvNS_16Flash_fwd_paramsE --------------------------
	.section	.text._ZN5flash16flash_fwd_kernelI23Flash_fwd_kernel_traitsILi32ELi128ELi128ELi4ELb0ELb0EN7cutlass6half_tE19Flash_kernel_traitsILi32ELi128ELi128ELi4ES3_EELb1ELb0ELb1ELb0ELb0ELb1ELb0ELb0EEEvNS_16Flash_fwd_paramsE,"ax",@progbits
	.sectioninfo	@"SHI_REGISTERS=255"
	.align	128
        .global         _ZN5flash16flash_fwd_kernelI23Flash_fwd_kernel_traitsILi32ELi128ELi128ELi4ELb0ELb0EN7cutlass6half_tE19Flash_kernel_traitsILi32ELi128ELi128ELi4ES3_EELb1ELb0ELb1ELb0ELb0ELb1ELb0ELb0EEEvNS_16Flash_fwd_paramsE
        .type           _ZN5flash16flash_fwd_kernelI23Flash_fwd_kernel_traitsILi32ELi128ELi128ELi4ELb0ELb0EN7cutlass6half_tE19Flash_kernel_traitsILi32ELi128ELi128ELi4ES3_EELb1ELb0ELb1ELb0ELb0ELb1ELb0ELb0EEEvNS_16Flash_fwd_paramsE,@function
        .size           _ZN5flash16flash_fwd_kernelI23Flash_fwd_kernel_traitsILi32ELi128ELi128ELi4ELb0ELb0EN7cutlass6half_tE19Flash_kernel_traitsILi32ELi128ELi128ELi4ES3_EELb1ELb0ELb1ELb0ELb0ELb1ELb0ELb0EEEvNS_16Flash_fwd_paramsE,(.L_x_1142 - _ZN5flash16flash_fwd_kernelI23Flash_fwd_kernel_traitsILi32ELi128ELi128ELi4ELb0ELb0EN7cutlass6half_tE19Flash_kernel_traitsILi32ELi128ELi128ELi4ES3_EELb1ELb0ELb1ELb0ELb0ELb1ELb0ELb0EEEvNS_16Flash_fwd_paramsE)
        .other          _ZN5flash16flash_fwd_kernelI23Flash_fwd_kernel_traitsILi32ELi128ELi128ELi4ELb0ELb0EN7cutlass6half_tE19Flash_kernel_traitsILi32ELi128ELi128ELi4ES3_EELb1ELb0ELb1ELb0ELb0ELb1ELb0ELb0EEEvNS_16Flash_fwd_paramsE,@"STO_CUDA_ENTRY STV_DEFAULT"
_ZN5flash16flash_fwd_kernelI23Flash_fwd_kernel_traitsILi32ELi128ELi128ELi4ELb0ELb0EN7cutlass6half_tE19Flash_kernel_traitsILi32ELi128ELi128ELi4ES3_EELb1ELb0ELb1ELb0ELb0ELb1ELb0ELb0EEEvNS_16Flash_fwd_paramsE:
.text._ZN5flash16flash_fwd_kernelI23Flash_fwd_kernel_traitsILi32ELi128ELi128ELi4ELb0ELb0EN7cutlass6half_tE19Flash_kernel_traitsILi32ELi128ELi128ELi4ES3_EELb1ELb0ELb1ELb0ELb0ELb1ELb0ELb0EEEvNS_16Flash_fwd_paramsE:
        /* <DEDUP_REMOVED lines=14> */
[----:B------:R-:W3:Y:S04]  /*00e0*/  @P2 LDG.E.64 R4, [R4.64] ;  /* 0x0000001804042981 */ /* 0x000ee8000c1e1b00 */
[----:B------:R-:W4:Y:S01]  /*00f0*/  @P2 LDG.E.64 R6, [R2.64] ;  /* 0x0000001802062981 */ /* 0x000f22000c1e1b00 */
[----:B------:R-:W5:Y:S01]  /*0100*/  S2UR UR13, SR_CTAID.Y ;  /* 0x00000000000d79c3 */ /* 0x000f620000002600 */
[----:B------:R-:W-:Y:S02]  /*0110*/  UISETP.NE.U32.AND UP2, UPT, URZ, UR6, UPT ;  /* 0x000000063f00728c */ /* 0x000fe4000bf45070 */
[----:B------:R-:W-:Y:S02]  /*0120*/  UISETP.NE.U32.AND UP1, UPT, URZ, UR4, UPT ;  /* 0x000000043f00728c */ /* 0x000fe4000bf25070 */
[----:B------:R-:W-:-:S02]  /*0130*/  UISETP.NE.AND.EX UP2, UPT, URZ, UR7, UPT, UP2 ;  /* 0x000000073f00728c */ /* 0x000fc4000bf45320 */
[----:B------:R-:W-:Y:S01]  /*0140*/  ULDC.64 UR14, c[0x0][0x240] ;  /* 0x00009000000e7ab9 */ /* 0x000fe20000000a00 */
[----:B------:R-:W1:Y:S01]  /*0150*/  S2UR UR9, SR_CTAID.Z ;  /* 0x00000000000979c3 */ /* 0x000e620000002700 */
[----:B------:R-:W-:Y:S02]  /*0160*/  UMOV UR7, 0x4 ;  /* 0x0000000400077882 */ /* 0x000fe40000000000 */
[----:B------:R-:W-:Y:S01]  /*0170*/  PLOP3.LUT P0, PT, PT, PT, UP2, 0x80, 0x0 ;  /* 0x000000000000781c */ /* 0x000fe20003f0f028 */
[----:B------:R-:W-:Y:S02]  /*0180*/  UISETP.NE.AND.EX UP1, UPT, URZ, UR5, UPT, UP1 ;  /* 0x000000053f00728c */ /* 0x000fe4000bf25310 */
[----:B------:R-:W-:Y:S02]  /*0190*/  ULDC.U8 UR6, c[0x0][0x312] ;  /* 0x0000c48000067ab9 */ /* 0x000fe40000000000 */
[----:B------:R-:W-:Y:S02]  /*01a0*/  ULDC.64 UR4, c[0x0][0x248] ;  /* 0x0000920000047ab9 */ /* 0x000fe40000000a00 */
[----:B------:R-:W-:-:S02]  /*01b0*/  UISETP.NE.AND UP3, UPT, UR6, URZ, UPT ;  /* 0x0000003f0600728c */ /* 0x000fc4000bf65270 */
[----:B------:R-:W-:Y:S02]  /*01c0*/  UISETP.EQ.U32.AND UP0, UPT, URZ, UR4, UPT ;  /* 0x000000043f00728c */ /* 0x000fe4000bf02070 */
[----:B-----5:R-:W-:Y:S02]  /*01d0*/  UIMAD.WIDE UR14, UR13, UR7, UR14 ;  /* 0x000000070d0e72a5 */ /* 0x020fe4000f8e020e */
[----:B------:R-:W-:-:S04]  /*01e0*/  UISETP.EQ.OR.EX UP0, UPT, URZ, UR5, !UP3, UP0 ;  /* 0x000000053f00728c */ /* 0x000fc8000df02700 */
[----:B------:R-:W-:Y:S01]  /*01f0*/  IMAD.U32 R12, RZ, RZ, UR14 ;  /* 0x0000000eff0c7e24 */ /* 0x000fe2000f8e00ff */
[----:B-1----:R-:W-:Y:S01]  /*0200*/  ULOP3.LUT UR8, UR9, UR10, UR13, 0xfe, !UPT ;  /* 0x0000000a09087292 */ /* 0x002fe2000f8efe0d */
[----:B------:R-:W-:-:S05]  /*0210*/  IMAD.U32 R13, RZ, RZ, UR15 ;  /* 0x0000000fff0d7e24 */ /* 0x000fca000f8e00ff */
[----:B--2---:R-:W-:Y:S01]  /*0220*/  LOP3.LUT P3, RZ, R153, UR8, RZ, 0xfc, !PT ;  /* 0x0000000899ff7c12 */ /* 0x004fe2000f86fcff */
[----:B------:R-:W-:Y:S02]  /*0230*/  ULDC.64 UR4, c[0x0][0x248] ;  /* 0x0000920000047ab9 */ /* 0x000fe40000000a00 */
[----:B------:R-:W-:-:S10]  /*0240*/  UIMAD.WIDE UR4, UR13, UR7, UR4 ;  /* 0x000000070d0472a5 */ /* 0x000fd4000f8e0204 */
[----:B------:R-:W-:Y:S02]  /*0250*/  @!P3 IMAD.MOV.U32 R14, RZ, RZ, c[0x0][0x308] ;  /* 0x0000c200ff0eb624 */ /* 0x000fe400078e00ff */
[----:B------:R-:W-:Y:S01]  /*0260*/  @!P3 IMAD.MOV.U32 R15, RZ, RZ, c[0x0][0x30c] ;  /* 0x0000c300ff0fb624 */ /* 0x000fe200078e00ff */
[----:B------:R-:W-:Y:S02]  /*0270*/  ULDC.64 UR14, c[0x0][0x250] ;  /* 0x00009400000e7ab9 */ /* 0x000fe40000000a00 */
[----:B------:R-:W-:-:S06]  /*0280*/  @UP1 UIMAD.WIDE UR14, UR13, UR7, UR14 ;  /* 0x000000070d0e12a5 */ /* 0x000fcc000f8e020e */
[----:B------:R-:W-:Y:S02]  /*0290*/  IMAD.U32 R10, RZ, RZ, UR14 ;  /* 0x0000000eff0a7e24 */ /* 0x000fe4000f8e00ff */
[----:B------:R-:W-:Y:S01]  /*02a0*/  IMAD.U32 R11, RZ, RZ, UR15 ;  /* 0x0000000fff0b7e24 */ /* 0x000fe2000f8e00ff */
[----:B---3--:R-:W1:Y:S01]  /*02b0*/  @P2 R2UR UR26, R4 ;  /* 0x00000000041a23c2 */ /* 0x008e6200000e0000 */
[----:B----4-:R-:W-:-:S07]  /*02c0*/  @P2 IADD3 R2, P1, R6, c[0x0][0x300], RZ ;  /* 0x0000c00006022a10 */ /* 0x010fce0007f3e0ff */
[----:B------:R-:W2:Y:S01]  /*02d0*/  @P2 R2UR UR27, R5 ;  /* 0x00000000051b23c2 */ /* 0x000ea200000e0000 */
[----:B------:R-:W-:Y:S02]  /*02e0*/  @P2 IADD3.X R3, RZ, R7, RZ, P1, !PT ;  /* 0x00000007ff032210 */ /* 0x000fe40000ffe4ff */
[----:B------:R-:W-:-:S03]  /*02f0*/  PLOP3.LUT P2, PT, PT, PT, UP0, 0x80, 0x0 ;  /* 0x000000000000781c */ /* 0x000fc60003f4f008 */
[----:B------:R-:W-:Y:S01]  /*0300*/  @!P3 STG.E.64 [R14.64+0x8], R2 ;  /* 0x000008020e00b986 */ /* 0x000fe2000c101b18 */
[----:B-1----:R-:W-:Y:S02]  /*0310*/  IMAD.U32 R4, RZ, RZ, UR26 ;  /* 0x0000001aff047e24 */ /* 0x002fe4000f8e00ff */
[----:B--2---:R-:W-:-:S05]  /*0320*/  IMAD.U32 R5, RZ, RZ, UR27 ;  /* 0x0000001bff057e24 */ /* 0x004fca000f8e00ff */
[----:B------:R1:W-:Y:S04]  /*0330*/  @!P3 STG.E.64 [R14.64], R4 ;  /* 0x000000040e00b986 */ /* 0x0003e8000c101b18 */
[----:B------:R2:W3:Y:S04]  /*0340*/  @P0 LDG.E R8, [R12.64] ;  /* 0x000000180c080981 */ /* 0x0004e8000c1e1900 */
[----:B------:R2:W4:Y:S01]  /*0350*/  @P0 LDG.E R7, [R12.64+0x4] ;  /* 0x000004180c070981 */ /* 0x000522000c1e1900 */
[----:B------:R-:W-:-:S13]  /*0360*/  PLOP3.LUT P1, PT, PT, PT, UP1, 0x80, 0x0 ;  /* 0x000000000000781c */ /* 0x000fda0003f2f018 */
[----:B------:R-:W5:Y:S01]  /*0370*/  @P1 LDG.E R0, [R10.64] ;  /* 0x000000180a001981 */ /* 0x000f62000c1e1900 */
[----:B-1----:R-:W-:Y:S01]  /*0380*/  MOV R4, UR4 ;  /* 0x0000000400047c02 */ /* 0x002fe20008000f00 */
[----:B------:R-:W-:-:S05]  /*0390*/  IMAD.U32 R5, RZ, RZ, UR5 ;  /* 0x00000005ff057e24 */ /* 0x000fca000f8e00ff */
[----:B------:R-:W5:Y:S01]  /*03a0*/  @!P2 LDG.E R6, [R4.64] ;  /* 0x000000180406a981 */ /* 0x000f62000c1e1900 */
[----:B------:R-:W-:Y:S01]  /*03b0*/  UMOV UR22, 0xffffffff ;  /* 0xffffffff00167882 */ /* 0x000fe20000000000 */
[----:B--2---:R-:W-:Y:S01]  /*03c0*/  SHF.R.S32.HI R12, RZ, 0x1f, R153 ;  /* 0x0000001fff0c7819 */ /* 0x004fe20000011499 */
[----:B------:R-:W-:-:S03]  /*03d0*/  UMOV UR15, 0xffffffff ;  /* 0xffffffff000f7882 */ /* 0x000fc60000000000 */
[----:B------:R-:W-:Y:S01]  /*03e0*/  LEA.HI R152, R12, R153, RZ, 0x5 ;  /* 0x000000990c987211 */ /* 0x000fe200078f28ff */
[----:B------:R-:W-:Y:S02]  /*03f0*/  ULDC UR4, c[0x0][0x1c0] ;  /* 0x0000700000047ab9 */ /* 0x000fe40000000800 */
[----:B------:R-:W-:Y:S01]  /*0400*/  UIMAD UR4, UR13, UR4, UR9 ;  /* 0x000000040d0472a4 */ /* 0x000fe2000f8e0209 */
[----:B------:R-:W-:Y:S01]  /*0410*/  LOP3.LUT R154, R152, 0xffffffe0, RZ, 0xc0, !PT ;  /* 0xffffffe0989a7812 */ /* 0x000fe200078ec0ff */
[----:B------:R-:W-:Y:S02]  /*0420*/  UMOV UR14, URZ ;  /* 0x0000003f000e7c82 */ /* 0x000fe40008000000 */
[----:B------:R-:W-:Y:S02]  /*0430*/  USHF.L.U32 UR5, UR4, 0x5, URZ ;  /* 0x0000000504057899 */ /* 0x000fe4000800063f */
[----:B------:R-:W-:Y:S02]  /*0440*/  IMAD.IADD R154, R153, 0x1, -R154 ;  /* 0x00000001999a7824 */ /* 0x000fe400078e0a9a */
[----:B------:R-:W-:Y:S01]  /*0450*/  USHF.R.S32.HI UR4, URZ, 0x1f, UR5 ;  /* 0x0000001f3f047899 */ /* 0x000fe20008011405 */
[----:B---3--:R-:W1:Y:S08]  /*0460*/  @P0 R2UR UR22, R8 ;  /* 0x00000000081603c2 */ /* 0x008e7000000e0000 */
[----:B----4-:R-:W1:Y:S08]  /*0470*/  @P0 R2UR UR12, R7 ;  /* 0x00000000070c03c2 */ /* 0x010e7000000e0000 */
[----:B-----5:R2:W3:Y:S08]  /*0480*/  @P1 R2UR UR14, R0 ;  /* 0x00000000000e13c2 */ /* 0x0204f000000e0000 */
[----:B------:R4:W3:Y:S01]  /*0490*/  @!P2 R2UR UR15, R6 ;  /* 0x00000000060fa3c2 */ /* 0x0008e200000e0000 */
[----:B------:R-:W-:-:S04]  /*04a0*/  ISETP.NE.U32.AND P2, PT, RZ, c[0x0][0x248], PT ;  /* 0x00009200ff007a0c */ /* 0x000fc80003f45070 */
[----:B------:R-:W-:Y:S01]  /*04b0*/  ISETP.NE.AND.EX P2, PT, RZ, c[0x0][0x24c], PT, P2 ;  /* 0x00009300ff007a0c */ /* 0x000fe20003f45320 */
[----:B-1----:R-:W-:Y:S01]  /*04c0*/  @UP2 UIADD3 UR12, UR12, -UR22, URZ ;  /* 0x800000160c0c2290 */ /* 0x002fe2000fffe03f */
[--C-:B------:R-:W-:Y:S02]  /*04d0*/  IADD3 R168, P1, P0, R2, UR5, R154.reuse ;  /* 0x0000000502a87c10 */ /* 0x100fe4000f83e09a */
[----:B--2---:R-:W-:-:S04]  /*04e0*/  SHF.R.S32.HI R0, RZ, 0x1f, R154 ;  /* 0x0000001fff007819 */ /* 0x004fc8000001149a */
[----:B------:R-:W-:Y:S01]  /*04f0*/  @!UP2 ULDC UR12, c[0x0][0x214] ;  /* 0x00008500000caab9 */ /* 0x000fe20000000800 */
[----:B------:R-:W-:-:S04]  /*0500*/  IADD3.X R0, R3, UR4, R0, P1, P0 ;  /* 0x0000000403007c10 */ /* 0x000fc80008fe0400 */
[----:B---34-:R-:W-:Y:S05]  /*0510*/  @!P2 BRA `(.L_x_729) ;  /* 0x000000700000a947 */ /* 0x018fea0003800000 */
[----:B------:R-:W-:-:S13]  /*0520*/  PLOP3.LUT P0, PT, PT, PT, UP3, 0x80, 0x0 ;  /* 0x000000000000781c */ /* 0x000fda0003f0f038 */
[----:B------:R-:W2:Y:S04]  /*0530*/  @P0 LDG.E R2, [R4.64+0x4] ;  /* 0x0000041804020981 */ /* 0x000ea8000c1e1900 */
[----:B------:R-:W3:Y:S01]  /*0540*/  @!P0 LDG.E R3, [R4.64] ;  /* 0x0000001804038981 */ /* 0x000ee2000c1e1900 */
[----:B--2---:R-:W1:Y:S02]  /*0550*/  @P0 R2UR UR6, R2 ;  /* 0x00000000020603c2 */ /* 0x004e6400000e0000 */
[----:B-1----:R-:W-:-:S11]  /*0560*/  @UP3 UIADD3 UR6, UR6, -UR15, URZ ;  /* 0x8000000f06063290 */ /* 0x002fd6000fffe03f */
[----:B---3--:R1:W2:Y:S02]  /*0570*/  @!P0 R2UR UR6, R3 ;  /* 0x00000000030683c2 */ /* 0x0082a400000e0000 */
[----:B-12---:R-:W-:Y:S05]  /*0580*/  BRA `(.L_x_730) ;  /* 0x0000001000007947 */ /* 0x006fea0003800000 */
.L_x_729:
[----:B------:R-:W-:Y:S02]  /*0590*/  ULDC UR6, c[0x0][0x218] ;  /* 0x0000860000067ab9 */ /* 0x000fe40000000800 */
.L_x_730:
        /* <DEDUP_REMOVED lines=48> */
[----:B------:R-:W-:Y:S01]  /*08a0*/  ULDC.64 UR4, c[0x0][0x1e0] ;  /* 0x0000780000047ab9 */ /* 0x000fe20000000a00 */
[----:B------:R-:W-:Y:S01]  /*08b0*/  LOP3.LUT R0, R10, 0x1ffffffc, RZ, 0xc0, !PT ;  /* 0x1ffffffc0a007812 */ /* 0x000fe200078ec0ff */
[----:B------:R-:W-:Y:S01]  /*08c0*/  USHF.R.S32.HI UR17, URZ, 0x1f, UR9 ;  /* 0x0000001f3f117899 */ /* 0x000fe20008011409 */
[----:B------:R-:W2:Y:S01]  /*08d0*/  S2R R13, SR_CTAID.X ;  /* 0x00000000000d7919 */ /* 0x000ea20000002500 */
[----:B------:R-:W-:Y:S01]  /*08e0*/  ULDC UR11, c[0x0][0x214] ;  /* 0x00008500000b7ab9 */ /* 0x000fe20000000800 */
[----:B------:R-:W-:Y:S01]  /*08f0*/  SHF.R.S32.HI R10, RZ, 0x2, R10 ;  /* 0x00000002ff0a7819 */ /* 0x000fe2000001140a */
[----:B------:R-:W-:Y:S01]  /*0900*/  ULDC UR8, c[0x0][0x234] ;  /* 0x00008d0000087ab9 */ /* 0x000fe20000000800 */
[----:B------:R-:W-:Y:S01]  /*0910*/  IMAD.IADD R0, R153, 0x1, -R0 ;  /* 0x0000000199007824 */ /* 0x000fe200078e0a00 */
[----:B------:R-:W-:Y:S01]  /*0920*/  @!UP0 USHF.R.S32.HI UR16, URZ, 0x1f, UR13 ;  /* 0x0000001f3f108899 */ /* 0x000fe2000801140d */
[----:B------:R-:W-:Y:S01]  /*0930*/  SHF.R.S32.HI R11, RZ, 0x1f, R10 ;  /* 0x0000001fff0b7819 */ /* 0x000fe2000001140a */
[----:B------:R-:W-:Y:S01]  /*0940*/  @UP0 UIMAD.WIDE.U32 UR14, UR22, UR6, URZ ;  /* 0x00000006160e02a5 */ /* 0x000fe2000f8e003f */
[----:B------:R-:W-:Y:S01]  /*0950*/  IMAD.SHL.U32 R0, R0, 0x8, RZ ;  /* 0x0000000800007824 */ /* 0x000fe200078e00ff */
[----:B------:R-:W-:Y:S01]  /*0960*/  @!UP0 UIMAD UR16, UR16, UR4, URZ ;  /* 0x00000004101082a4 */ /* 0x000fe2000f8e023f */
[----:B------:R-:W-:Y:S01]  /*0970*/  BSSY B0, `(.L_x_732) ;  /* 0x0000036000007945 */ /* 0x000fe20003800000 */
[----:B------:R-:W-:-:S02]  /*0980*/  @!UP0 UIMAD.WIDE.U32 UR18, UR13, UR4, URZ ;  /* 0x000000040d1282a5 */ /* 0x000fc4000f8e003f */
[----:B------:R-:W-:Y:S02]  /*0990*/  @UP0 UIMAD UR7, UR22, UR7, UR15 ;  /* 0x00000007160702a4 */ /* 0x000fe4000f8e020f */
[----:B------:R-:W-:Y:S02]  /*09a0*/  ULDC.U8 UR4, c[0x0][0x329] ;  /* 0x0000ca4000047ab9 */ /* 0x000fe40000000000 */
[----:B------:R-:W-:Y:S02]  /*09b0*/  UISETP.NE.AND UP2, UPT, UR4, URZ, UPT ;  /* 0x0000003f0400728c */ /* 0x000fe4000bf45270 */
[----:B------:R-:W-:Y:S02]  /*09c0*/  ULDC.U8 UR15, c[0x0][0x328] ;  /* 0x0000ca00000f7ab9 */ /* 0x000fe40000000000 */
[----:B------:R-:W-:Y:S02]  /*09d0*/  UISETP.NE.AND UP3, UPT, UR15, URZ, UPT ;  /* 0x0000003f0f00728c */ /* 0x000fe4000bf65270 */
[----:B------:R-:W-:Y:S01]  /*09e0*/  @!UP0 UIMAD UR16, UR13, UR5, UR16 ;  /* 0x000000050d1082a4 */ /* 0x000fe2000f8e0210 */
[----:B--2---:R-:W-:Y:S01]  /*09f0*/  IMAD.WIDE R12, R13, 0x80, R10 ;  /* 0x000000800d0c7825 */ /* 0x004fe200078e020a */
[----:B------:R-:W-:-:S02]  /*0a00*/  UISETP.EQ.AND UP3, UPT, UR4, URZ, UP3 ;  /* 0x0000003f0400728c */ /* 0x000fc40009f62270 */
[----:B------:R-:W-:Y:S02]  /*0a10*/  ULDC UR6, c[0x0][0x1c0] ;  /* 0x0000700000067ab9 */ /* 0x000fe40000000800 */
[----:B------:R-:W-:Y:S02]  /*0a20*/  ULDC.64 UR4, c[0x0][0x1f0] ;  /* 0x00007c0000047ab9 */ /* 0x000fe40000000a00 */
[----:B------:R-:W-:Y:S02]  /*0a30*/  UIMAD UR4, UR17, UR4, URZ ;  /* 0x00000004110472a4 */ /* 0x000fe4000f8e023f */
[----:B------:R-:W-:Y:S02]  /*0a40*/  @!UP2 UISETP.NE.AND UP1, UPT, UR15, URZ, UPT ;  /* 0x0000003f0f00a28c */ /* 0x000fe4000bf25270 */
[----:B------:R-:W-:Y:S02]  /*0a50*/  @UP0 UMOV UR17, UR14 ;  /* 0x0000000e00110c82 */ /* 0x000fe40008000000 */
[----:B------:R-:W-:-:S02]  /*0a60*/  @UP2 ULDC UR14, c[0x0][0x210] ;  /* 0x00008400000e2ab9 */ /* 0x000fc40000000800 */
[----:B------:R-:W-:Y:S02]  /*0a70*/  @UP2 UIMAD UR14, UR14, UR11, URZ ;  /* 0x0000000b0e0e22a4 */ /* 0x000fe4000f8e023f */
[----:B------:R-:W-:Y:S02]  /*0a80*/  @!UP2 USEL UR14, UR11, UR8, !UP1 ;  /* 0x000000080b0ea287 */ /* 0x000fe4000c800000 */
[----:B------:R-:W-:Y:S02]  /*0a90*/  @UP2 UMOV UR20, 0x1 ;  /* 0x0000000100142882 */ /* 0x000fe40000000000 */
[----:B------:R-:W-:Y:S02]  /*0aa0*/  @!UP2 UIMAD UR20, UR14, UR6, URZ ;  /* 0x000000060e14a2a4 */ /* 0x000fe4000f8e023f */
[----:B------:R-:W-:Y:S02]  /*0ab0*/  @!UP0 UMOV UR17, UR18 ;  /* 0x0000001200118c82 */ /* 0x000fe40008000000 */
[----:B------:R-:W-:Y:S01]  /*0ac0*/  @!UP0 UIADD3 UR7, UR19, UR16, URZ ;  /* 0x0000001013078290 */ /* 0x000fe2000fffe03f */
[----:B------:R-:W-:Y:S01]  /*0ad0*/  IADD3 R2, P0, R0, UR17, RZ ;  /* 0x0000001100027c10 */ /* 0x000fe2000ff1e0ff */
[----:B------:R-:W-:-:S02]  /*0ae0*/  UIADD3 UR12, -UR10, UR12, URZ ;  /* 0x0000000c0a0c7290 */ /* 0x000fc4000fffe13f */
[----:B------:R-:W-:Y:S02]  /*0af0*/  @UP3 UIMAD UR15, UR13, UR11, URZ ;  /* 0x0000000b0d0f32a4 */ /* 0x000fe4000f8e023f */
[----:B------:R-:W-:Y:S01]  /*0b00*/  UIMAD UR20, UR13, UR20, URZ ;  /* 0x000000140d1472a4 */ /* 0x000fe2000f8e023f */
[----:B------:R-:W-:Y:S01]  /*0b10*/  LEA.HI.X.SX32 R3, R0, UR7, 0x1, P0 ;  /* 0x0000000700037c11 */ /* 0x000fe200080f0eff */
[----:B------:R-:W-:Y:S01]  /*0b20*/  @UP3 USEL UR15, UR15, UR22, !UP0 ;  /* 0x000000160f0f3287 */ /* 0x000fe2000c000000 */
[----:B------:R-:W-:Y:S01]  /*0b30*/  ISETP.GE.AND P0, PT, R10, UR12, PT ;  /* 0x0000000c0a007c0c */ /* 0x000fe2000bf06270 */
[----:B------:R-:W-:Y:S02]  /*0b40*/  @UP2 ULDC UR21, c[0x0][0x210] ;  /* 0x0000840000152ab9 */ /* 0x000fe40000000800 */
[----:B------:R-:W-:Y:S01]  /*0b50*/  USEL UR20, UR20, URZ, !UP3 ;  /* 0x0000003f14147287 */ /* 0x000fe2000d800000 */
[----:B-1----:R-:W-:Y:S01]  /*0b60*/  IMAD.WIDE.U32 R6, R6, c[0x0][0x1f0], R2 ;  /* 0x00007c0006067a25 */ /* 0x002fe200078e0002 */
[----:B------:R-:W-:-:S02]  /*0b70*/  @!UP2 UMOV UR21, 0x1 ;  /* 0x000000010015a882 */ /* 0x000fc40000000000 */
[----:B------:R-:W-:Y:S02]  /*0b80*/  UIMAD UR10, UR10, UR21, URZ ;  /* 0x000000150a0a72a4 */ /* 0x000fe4000f8e023f */
[----:B------:R-:W-:Y:S02]  /*0b90*/  UIMAD UR20, UR9, UR14, UR20 ;  /* 0x0000000e091472a4 */ /* 0x000fe4000f8e0214 */
[----:B------:R-:W-:Y:S02]  /*0ba0*/  @!UP3 UMOV UR26, URZ ;  /* 0x0000003f001abc82 */ /* 0x000fe40008000000 */
[----:B------:R-:W-:Y:S02]  /*0bb0*/  @UP3 UMOV UR26, UR15 ;  /* 0x0000000f001a3c82 */ /* 0x000fe40008000000 */
[----:B------:R-:W-:Y:S02]  /*0bc0*/  UIMAD UR4, UR9, UR5, UR4 ;  /* 0x00000005090472a4 */ /* 0x000fe4000f8e0204 */
[----:B------:R-:W-:-:S02]  /*0bd0*/  @!UP3 UMOV UR27, URZ ;  /* 0x0000003f001bbc82 */ /* 0x000fc40008000000 */
        /* <DEDUP_REMOVED lines=15> */
.L_x_733:
[----:B------:R-:W-:Y:S05]  /*0cd0*/  BSYNC B0 ;  /* 0x0000000000007941 */ /* 0x000fea0003800000 */
.L_x_732:
[----:B------:R-:W-:Y:S01]  /*0ce0*/  IADD3 R5, R10, 0x20, RZ ;  /* 0x000000200a057810 */ /* 0x000fe20007ffe0ff */
[----:B------:R-:W-:Y:S03]  /*0cf0*/  BSSY B0, `(.L_x_734) ;  /* 0x000000e000007945 */ /* 0x000fe60003800000 */
[----:B------:R-:W-:-:S13]  /*0d00*/  ISETP.GE.AND P0, PT, R5, UR12, PT ;  /* 0x0000000c05007c0c */ /* 0x000fda000bf06270 */
        /* <DEDUP_REMOVED lines=12> */
.L_x_735:
[----:B------:R-:W-:Y:S05]  /*0dd0*/  BSYNC B0 ;  /* 0x0000000000007941 */ /* 0x000fea0003800000 */
.L_x_734:
        /* <DEDUP_REMOVED lines=15> */
.L_x_737:
[----:B------:R-:W-:Y:S05]  /*0ed0*/  BSYNC B0 ;  /* 0x0000000000007941 */ /* 0x000fea0003800000 */
.L_x_736:
[----:B-1----:R-:W-:Y:S01]  /*0ee0*/  IADD3 R2, R10, 0x60, RZ ;  /* 0x000000600a027810 */ /* 0x002fe20007ffe0ff */
[----:B------:R-:W-:Y:S03]  /*0ef0*/  BSSY B0, `(.L_x_738) ;  /* 0x000000d000007945 */ /* 0x000fe60003800000 */
[----:B------:R-:W-:-:S13]  /*0f00*/  ISETP.GE.AND P0, PT, R2, UR12, PT ;  /* 0x0000000c02007c0c */ /* 0x000fda000bf06270 */
        /* <DEDUP_REMOVED lines=11> */
.L_x_739:
[----:B------:R-:W-:Y:S05]  /*0fc0*/  BSYNC B0 ;  /* 0x0000000000007941 */ /* 0x000fea0003800000 */
.L_x_738:
[----:B------:R-:W-:-:S04]  /*0fd0*/  LOP3.LUT P6, RZ, R153, 0x3, RZ, 0xc0, !PT ;  /* 0x0000000399ff7812 */ /* 0x000fc800078cc0ff */
[----:B------:R-:W-:Y:S02]  /*0fe0*/  ISETP.GE.OR P5, PT, R10, UR12, P6 ;  /* 0x0000000c0a007c0c */ /* 0x000fe4000b7a6670 */
[----:B------:R-:W-:Y:S02]  /*0ff0*/  ISETP.GE.OR P4, PT, R5, UR12, P6 ;  /* 0x0000000c05007c0c */ /* 0x000fe4000b786670 */
[----:B------:R-:W-:Y:S02]  /*1000*/  ISETP.GE.OR P3, PT, R4, UR12, P6 ;  /* 0x0000000c04007c0c */ /* 0x000fe4000b766670 */
[----:B------:R-:W-:-:S07]  /*1010*/  ISETP.GE.OR P6, PT, R2, UR12, P6 ;  /* 0x0000000c02007c0c */ /* 0x000fce000b7c6670 */
        /* <DEDUP_REMOVED lines=30> */
.L_x_731:
        /* <DEDUP_REMOVED lines=8> */
[----:B------:R-:W-:Y:S02]  /*1280*/  @!UP0 UIMAD UR16, UR16, UR6, URZ ;  /* 0x00000006101082a4 */ /* 0x000fe4000f8e023f */
[----:B------:R-:W-:Y:S02]  /*1290*/  @UP1 UIADD3 UR17, UR14, UR15, URZ ;  /* 0x0000000f0e111290 */ /* 0x000fe4000fffe03f */
[----:B------:R-:W-:Y:S02]  /*12a0*/  @UP0 UIMAD UR8, UR22, UR5, UR31 ;  /* 0x00000005160802a4 */ /* 0x000fe4000f8e021f */
[----:B------:R-:W-:-:S02]  /*12b0*/  @!UP0 UIMAD UR16, UR13, UR7, UR16 ;  /* 0x000000070d1082a4 */ /* 0x000fc4000f8e0210 */
[----:B------:R-:W-:Y:S02]  /*12c0*/  ULDC.64 UR4, c[0x0][0x198] ;  /* 0x0000660000047ab9 */ /* 0x000fe40000000a00 */
[----:B------:R-:W-:Y:S02]  /*12d0*/  @!UP0 UIMAD.WIDE.U32 UR20, UR13, UR6, URZ ;  /* 0x000000060d1482a5 */ /* 0x000fe4000f8e003f */
[----:B------:R-:W-:Y:S02]  /*12e0*/  @UP1 UIMAD.WIDE.U32 UR32, UR17, UR4, URZ ;  /* 0x00000004112012a5 */ /* 0x000fe4000f8e003f */
[----:B------:R-:W-:Y:S02]  /*12f0*/  @!UP0 UIADD3 UR8, UR21, UR16, URZ ;  /* 0x0000001015088290 */ /* 0x000fe4000fffe03f */
[----:B------:R-:W-:Y:S02]  /*1300*/  @UP1 UIMAD UR7, UR17, UR5, UR33 ;  /* 0x00000005110712a4 */ /* 0x000fe4000f8e0221 */
[----:B------:R-:W-:-:S02]  /*1310*/  @UP0 UMOV UR16, UR30 ;  /* 0x0000001e00100c82 */ /* 0x000fc40008000000 */
        /* <DEDUP_REMOVED lines=16> */
.L_x_740:
[----:B-1----:R-:W-:Y:S01]  /*1420*/  IABS R4, c[0x0][0x1c8] ;  /* 0x0000720000047a13 */ /* 0x002fe20000000000 */
        /* <DEDUP_REMOVED lines=42> */
.L_x_741:
[CC--:B------:R-:W-:Y:S01]  /*16d0*/  LEA.HI R223, R12.reuse, R153.reuse, RZ, 0x2 ;  /* 0x000000990cdf7211 */ /* 0x0c0fe200078f10ff */
[----:B------:R-:W1:Y:S01]  /*16e0*/  S2R R24, SR_CTAID.Z ;  /* 0x0000000000187919 */ /* 0x000e620000002700 */
[----:B------:R-:W-:Y:S01]  /*16f0*/  UIADD3 UR6, -UR10, UR12, URZ ;  /* 0x0000000c0a067290 */ /* 0x000fe2000fffe13f */
[-C--:B------:R-:W-:Y:S01]  /*1700*/  LEA.HI R8, R12, R153.reuse, RZ, 0x3 ;  /* 0x000000990c087211 */ /* 0x080fe200078f18ff */
[----:B------:R-:W-:Y:S01]  /*1710*/  ULDC.64 UR4, c[0x0][0x1a8] ;  /* 0x00006a0000047ab9 */ /* 0x000fe20000000a00 */
[----:B------:R-:W-:Y:S01]  /*1720*/  LOP3.LUT R242, R223, 0xfffffffc, RZ, 0xc0, !PT ;  /* 0xfffffffcdff27812 */ /* 0x000fe200078ec0ff */
[----:B------:R-:W2:Y:S01]  /*1730*/  S2R R169, SR_CTAID.X ;  /* 0x0000000000a97919 */ /* 0x000ea20000002500 */
[----:B------:R-:W-:Y:S01]  /*1740*/  SHF.R.S32.HI R22, RZ, 0x2, R223 ;  /* 0x00000002ff167819 */ /* 0x000fe200000114df */
[----:B------:R-:W-:Y:S01]  /*1750*/  UIMAD UR4, UR15, UR4, URZ ;  /* 0x000000040f0472a4 */ /* 0x000fe2000f8e023f */
[----:B------:R-:W-:Y:S01]  /*1760*/  SHF.R.S32.HI R13, RZ, 0x3, R8 ;  /* 0x00000003ff0d7819 */ /* 0x000fe20000011408 */
[----:B------:R-:W-:Y:S01]  /*1770*/  IMAD.IADD R242, R153, 0x1, -R242 ;  /* 0x0000000199f27824 */ /* 0x000fe200078e0af2 */
[----:B------:R-:W-:Y:S01]  /*1780*/  ISETP.GE.AND P4, PT, R22, UR6, PT ;  /* 0x0000000616007c0c */ /* 0x000fe2000bf86270 */
[----:B------:R-:W-:Y:S01]  /*1790*/  UIMAD UR4, UR9, UR5, UR4 ;  /* 0x00000005090472a4 */ /* 0x000fe2000f8e0204 */
[----:B------:R-:W-:Y:S01]  /*17a0*/  SHF.R.S32.HI R23, RZ, 0x1f, R22 ;  /* 0x0000001fff177819 */ /* 0x000fe20000011416 */
[----:B------:R-:W-:Y:S01]  /*17b0*/  IMAD.SHL.U32 R242, R242, 0x8, RZ ;  /* 0x00000008f2f27824 */ /* 0x000fe200078e00ff */
[C---:B------:R-:W-:Y:S01]  /*17c0*/  IADD3 R222, R22.reuse, 0x40, RZ ;  /* 0x0000004016de7810 */ /* 0x040fe20007ffe0ff */
[----:B------:R-:W-:Y:S01]  /*17d0*/  UIADD3 UR23, UR28, -0x1, URZ ;  /* 0xffffffff1c177890 */ /* 0x000fe2000fffe03f */
[----:B------:R-:W-:Y:S01]  /*17e0*/  IADD3 R221, R22, 0x60, RZ ;  /* 0x0000006016dd7810 */ /* 0x000fe20007ffe0ff */
[----:B------:R-:W-:Y:S01]  /*17f0*/  UMOV UR14, 0x7 ;  /* 0x00000007000e7882 */ /* 0x000fe20000000000 */
[----:B------:R-:W-:Y:S01]  /*1800*/  SHF.R.S32.HI R243, RZ, 0x1f, R242 ;  /* 0x0000001ffff37819 */ /* 0x000fe200000114f2 */
[----:B------:R-:W-:Y:S01]  /*1810*/  UIMAD UR13, UR23, -0x80, UR11 ;  /* 0xffffff80170d78a4 */ /* 0x000fe2000f8e020b */
[----:B------:R-:W-:Y:S01]  /*1820*/  IADD3 R2, P0, R242, UR16, RZ ;  /* 0x00000010f2027c10 */ /* 0x000fe2000ff1e0ff */
[----:B------:R-:W-:Y:S01]  /*1830*/  USHF.R.S32.HI UR15, URZ, 0x1f, UR23 ;  /* 0x0000001f3f0f7899 */ /* 0x000fe20008011417 */
[----:B------:R-:W-:Y:S01]  /*1840*/  ISETP.GE.AND P2, PT, R222, UR6, PT ;  /* 0x00000006de007c0c */ /* 0x000fe2000bf46270 */
[----:B------:R-:W-:Y:S01]  /*1850*/  IMAD.MOV.U32 R164, RZ, RZ, c[0x0][0x1a4] ;  /* 0x00006900ffa47624 */ /* 0x000fe200078e00ff */
[----:B------:R-:W-:Y:S01]  /*1860*/  IADD3.X R3, R243, UR8, RZ, P0, !PT ;  /* 0x00000008f3037c10 */ /* 0x000fe200087fe4ff */
[----:B------:R-:W-:Y:S01]  /*1870*/  ULDC.64 UR8, c[0x0][0x198] ;  /* 0x0000660000087ab9 */ /* 0x000fe20000000a00 */
[----:B------:R-:W-:Y:S01]  /*1880*/  LEA.HI R12, R12, R153, RZ, 0x4 ;  /* 0x000000990c0c7211 */ /* 0x000fe200078f20ff */
[----:B------:R-:W-:Y:S01]  /*1890*/  USHF.L.U64.HI UR9, UR8, UR14, UR9 ;  /* 0x0000000e08097299 */ /* 0x000fe20008010209 */
[----:B------:R-:W-:Y:S01]  /*18a0*/  ISETP.GE.AND P1, PT, R221, UR6, PT ;  /* 0x00000006dd007c0c */ /* 0x000fe2000bf26270 */
[----:B-1----:R-:W-:Y:S01]  /*18b0*/  IMAD.WIDE.U32 R24, R24, c[0x0][0x1a8], R2 ;  /* 0x00006a0018187a25 */ /* 0x002fe200078e0002 */
[----:B------:R-:W-:Y:S01]  /*18c0*/  IADD3 R2, R22, 0x20, RZ ;  /* 0x0000002016027810 */ /* 0x000fe20007ffe0ff */
[----:B------:R-:W-:Y:S01]  /*18d0*/  UISETP.GT.AND UP0, UPT, UR23, UR19, UPT ;  /* 0x000000131700728c */ /* 0x000fe2000bf04270 */
[----:B------:R-:W-:Y:S01]  /*18e0*/  SHF.R.S32.HI R4, RZ, 0x4, R12 ;  /* 0x00000004ff047819 */ /* 0x000fe2000001140c */
[----:B--2---:R-:W-:Y:S01]  /*18f0*/  IMAD.WIDE R224, R169, 0x80, R22 ;  /* 0x00000080a9e07825 */ /* 0x004fe200078e0216 */
[----:B------:R-:W-:Y:S01]  /*1900*/  IADD3 R25, R25, UR4, RZ ;  /* 0x0000000419197c10 */ /* 0x000fe2000fffe0ff */
[----:B------:R-:W-:Y:S01]  /*1910*/  UIMAD UR4, UR9, UR23, URZ ;  /* 0x00000017090472a4 */ /* 0x000fe2000f8e023f */
[----:B------:R-:W-:Y:S01]  /*1920*/  ISETP.GE.AND P3, PT, R2, UR6, PT ;  /* 0x0000000602007c0c */ /* 0x000fe2000bf66270 */
[----:B------:R-:W-:Y:S01]  /*1930*/  @!P4 IMAD R3, R225, c[0x0][0x190], RZ ;  /* 0x00006400e103ca24 */ /* 0x000fe200078e02ff */
[----:B------:R-:W-:Y:S01]  /*1940*/  LEA.HI R5, R12, R4, RZ, 0x1 ;  /* 0x000000040c057211 */ /* 0x000fe200078f08ff */
[----:B------:R-:W-:Y:S01]  /*1950*/  @!P4 IMAD.WIDE.U32 R6, R224, c[0x0][0x190], R24 ;  /* 0x00006400e006ca25 */ /* 0x000fe200078e0018 */
[----:B------:R-:W-:-:S02]  /*1960*/  ISETP.GE.AND P6, PT, R2, UR13, PT ;  /* 0x0000000d02007c0c */ /* 0x000fc4000bfc6270 */
[----:B------:R-:W-:Y:S01]  /*1970*/  LOP3.LUT R5, R5, 0xfffffffe, RZ, 0xc0, !PT ;  /* 0xfffffffe05057812 */ /* 0x000fe200078ec0ff */
[----:B------:R-:W-:Y:S01]  /*1980*/  @!P4 IMAD R3, R224, c[0x0][0x194], R3 ;  /* 0x00006500e003ca24 */ /* 0x000fe200078e0203 */
[----:B------:R-:W-:Y:S01]  /*1990*/  @!P4 LEA R16, P0, R6, c[0x0][0x160], 0x1 ;  /* 0x000058000610ca11 */ /* 0x000fe200078008ff */
[----:B------:R-:W-:Y:S01]  /*19a0*/  @!P2 IMAD.MOV.U32 R14, RZ, RZ, R24 ;  /* 0x000000ffff0ea224 */ /* 0x000fe200078e0018 */
[----:B------:R-:W-:Y:S01]  /*19b0*/  LEA.HI R223, R223, R22, RZ, 0x1 ;  /* 0x00000016dfdf7211 */ /* 0x000fe200078f08ff */
[----:B------:R-:W-:Y:S01]  /*19c0*/  @!P4 IMAD.IADD R3, R7, 0x1, R3 ;  /* 0x000000010703c824 */ /* 0x000fe200078e0203 */
[----:B------:R-:W-:Y:S01]  /*19d0*/  SHF.R.S32.HI R152, RZ, 0x5, R152 ;  /* 0x00000005ff987819 */ /* 0x000fe20000011498 */
[----:B------:R-:W-:Y:S01]  /*19e0*/  IMAD.SHL.U32 R7, R13, 0x40, RZ ;  /* 0x000000400d077824 */ /* 0x000fe200078e00ff */
[----:B------:R-:W-:Y:S01]  /*19f0*/  @!P3 IADD3 R10, P5, R224, 0x20, RZ ;  /* 0x00000020e00ab810 */ /* 0x000fe20007fbe0ff */
[----:B------:R-:W-:Y:S01]  /*1a00*/  @!P3 IMAD.MOV.U32 R26, RZ, RZ, R24 ;  /* 0x000000ffff1ab224 */ /* 0x000fe200078e0018 */
[----:B------:R-:W-:Y:S01]  /*1a10*/  @!P4 LEA.HI.X R17, R6, c[0x0][0x164], R3, 0x1, P0 ;  /* 0x000059000611ca11 */ /* 0x000fe200000f0c03 */
[----:B------:R-:W-:Y:S01]  /*1a20*/  @!P3 IMAD.MOV.U32 R27, RZ, RZ, R25 ;  /* 0x000000ffff1bb224 */ /* 0x000fe200078e0019 */
[----:B------:R-:W-:Y:S01]  /*1a30*/  LOP3.LUT R7, R7, 0xc0, RZ, 0xc0, !PT ;  /* 0x000000c007077812 */ /* 0x000fe200078ec0ff */
[----:B------:R-:W-:Y:S01]  /*1a40*/  @!P3 IMAD.X R9, RZ, RZ, R225, P5 ;  /* 0x000000ffff09b224 */ /* 0x000fe200028e06e1 */
[----:B------:R-:W-:Y:S01]  /*1a50*/  @!P2 IADD3 R20, P0, R224, 0x40, RZ ;  /* 0x00000040e014a810 */ /* 0x000fe20007f1e0ff */
[----:B------:R-:W-:Y:S01]  /*1a60*/  IMAD.IADD R5, R4, 0x1, -R5 ;  /* 0x0000000104057824 */ /* 0x000fe200078e0a05 */
[----:B------:R-:W-:Y:S01]  /*1a70*/  LOP3.LUT R3, R7, 0x18, R242, 0xf8, !PT ;  /* 0x0000001807037812 */ /* 0x000fe200078ef8f2 */
[----:B------:R-:W-:Y:S01]  /*1a80*/  @!P3 IMAD R9, R9, c[0x0][0x190], RZ ;  /* 0x000064000909ba24 */ /* 0x000fe200078e02ff */
[----:B------:R-:W-:Y:S01]  /*1a90*/  SHF.R.U32.HI R6, RZ, 0x3, R7 ;  /* 0x00000003ff067819 */ /* 0x000fe20000011607 */
[----:B------:R-:W-:Y:S01]  /*1aa0*/  @!P2 IMAD.MOV.U32 R15, RZ, RZ, R25 ;  /* 0x000000ffff0fa224 */ /* 0x000fe200078e0019 */
[----:B------:R-:W-:Y:S01]  /*1ab0*/  ISETP.GE.AND P5, PT, R2, UR13, PT ;  /* 0x0000000d02007c0c */ /* 0x000fe2000bfa6270 */
[----:B------:R-:W-:Y:S01]  /*1ac0*/  @!P3 IMAD R4, R10, c[0x0][0x194], R9 ;  /* 0x000065000a04ba24 */ /* 0x000fe200078e0209 */
[----:B------:R-:W-:Y:S01]  /*1ad0*/  LOP3.LUT R6, R3, R6, RZ, 0x3c, !PT ;  /* 0x0000000603067212 */ /* 0x000fe200078e3cff */
[----:B------:R-:W-:Y:S01]  /*1ae0*/  @!P2 IMAD.X R3, RZ, RZ, R225, P0 ;  /* 0x000000ffff03a224 */ /* 0x000fe200000e06e1 */
[----:B------:R-:W-:Y:S01]  /*1af0*/  @!P1 IADD3 R18, P0, R224, 0x60, RZ ;  /* 0x00000060e0129810 */ /* 0x000fe20007f1e0ff */
[----:B------:R-:W-:Y:S01]  /*1b00*/  @!P3 IMAD.WIDE.U32 R10, R10, c[0x0][0x190], R26 ;  /* 0x000064000a0aba25 */ /* 0x000fe200078e001a */
[----:B------:R-:W-:-:S02]  /*1b10*/  LOP3.LUT R223, R223, 0x7fffffe, RZ, 0xc0, !PT ;  /* 0x07fffffedfdf7812 */ /* 0x000fc400078ec0ff */
[----:B------:R-:W-:Y:S01]  /*1b20*/  SHF.R.S32.HI R9, RZ, 0x1f, R170 ;  /* 0x0000001fff097819 */ /* 0x000fe200000114aa */
[----:B------:R-:W-:Y:S01]  /*1b30*/  @!P2 IMAD R3, R3, c[0x0][0x190], RZ ;  /* 0x000064000303aa24 */ /* 0x000fe200078e02ff */
[----:B------:R-:W-:Y:S01]  /*1b40*/  LOP3.LUT R12, R12, 0xfffffff0, RZ, 0xc0, !PT ;  /* 0xfffffff00c0c7812 */ /* 0x000fe200078ec0ff */
[----:B------:R-:W-:Y:S01]  /*1b50*/  @!P1 IMAD.X R7, RZ, RZ, R225, P0 ;  /* 0x000000ffff079224 */ /* 0x000fe200000e06e1 */
[----:B------:R-:W-:Y:S01]  /*1b60*/  LOP3.LUT R8, R8, 0xfffffff8, RZ, 0xc0, !PT ;  /* 0xfffffff808087812 */ /* 0x000fe200078ec0ff */
[C---:B------:R-:W-:Y:S02]  /*1b70*/  @!P2 IMAD R3, R20.reuse, c[0x0][0x194], R3 ;  /* 0x000065001403aa24 */ /* 0x040fe400078e0203 */
[----:B------:R-:W-:Y:S01]  /*1b80*/  @!P2 IMAD.WIDE.U32 R20, R20, c[0x0][0x190], R14 ;  /* 0x000064001414aa25 */ /* 0x000fe200078e000e */
[----:B------:R-:W-:-:S03]  /*1b90*/  @!P3 LEA R14, P0, R10, c[0x0][0x160], 0x1 ;  /* 0x000058000a0eba11 */ /* 0x000fc600078008ff */
[----:B------:R-:W-:Y:S02]  /*1ba0*/  @!P3 IMAD.IADD R4, R11, 0x1, R4 ;  /* 0x000000010b04b824 */ /* 0x000fe400078e0204 */
[----:B------:R-:W-:Y:S02]  /*1bb0*/  @!P1 IMAD R7, R7, c[0x0][0x190], RZ ;  /* 0x0000640007079a24 */ /* 0x000fe400078e02ff */
[----:B------:R-:W-:Y:S01]  /*1bc0*/  @!P2 IMAD.IADD R3, R21, 0x1, R3 ;  /* 0x000000011503a824 */ /* 0x000fe200078e0203 */
[----:B------:R-:W-:Y:S01]  /*1bd0*/  @!P3 LEA.HI.X R15, R10, c[0x0][0x164], R4, 0x1, P0 ;  /* 0x000059000a0fba11 */ /* 0x000fe200000f0c04 */
[----:B------:R-:W-:Y:S01]  /*1be0*/  @!P1 IMAD R2, R18, c[0x0][0x194], R7 ;  /* 0x0000650012029a24 */ /* 0x000fe200078e0207 */
[----:B------:R-:W-:Y:S01]  /*1bf0*/  @!P2 LEA R10, P0, R20, c[0x0][0x160], 0x1 ;  /* 0x00005800140aaa11 */ /* 0x000fe200078008ff */
[----:B------:R-:W-:-:S03]  /*1c00*/  @!P1 IMAD.WIDE.U32 R18, R18, c[0x0][0x190], R24 ;  /* 0x0000640012129a25 */ /* 0x000fc600078e0018 */
[----:B------:R-:W-:Y:S01]  /*1c10*/  @!P2 LEA.HI.X R11, R20, c[0x0][0x164], R3, 0x1, P0 ;  /* 0x00005900140baa11 */ /* 0x000fe200000f0c03 */
[----:B------:R-:W-:Y:S01]  /*1c20*/  @!P1 IMAD.IADD R2, R19, 0x1, R2 ;  /* 0x0000000113029824 */ /* 0x000fe200078e0202 */
[----:B------:R-:W-:Y:S01]  /*1c30*/  @!P1 LEA R24, P0, R18, c[0x0][0x160], 0x1 ;  /* 0x0000580012189a11 */ /* 0x000fe200078008ff */
[----:B------:R-:W-:Y:S02]  /*1c40*/  IMAD R3, R23, c[0x0][0x198], RZ ;  /* 0x0000660017037a24 */ /* 0x000fe400078e02ff */
[----:B------:R-:W-:Y:S01]  /*1c50*/  IMAD.WIDE.U32 R20, R22, c[0x0][0x198], R242 ;  /* 0x0000660016147a25 */ /* 0x000fe200078e00f2 */
[----:B------:R-:W-:-:S03]  /*1c60*/  @!P1 LEA.HI.X R25, R18, c[0x0][0x164], R2, 0x1, P0 ;  /* 0x0000590012199a11 */ /* 0x000fc600000f0c02 */
[----:B------:R-:W-:Y:S01]  /*1c70*/  IMAD.IADD R223, R22, 0x1, -R223 ;  /* 0x0000000116df7824 */ /* 0x000fe200078e0adf */
[----:B------:R-:W-:Y:S01]  /*1c80*/  IADD3 R234, P0, R20, UR18, RZ ;  /* 0x0000001214ea7c10 */ /* 0x000fe2000ff1e0ff */
[----:B------:R-:W-:Y:S02]  /*1c90*/  IMAD R3, R22, c[0x0][0x19c], R3 ;  /* 0x0000670016037a24 */ /* 0x000fe400078e0203 */
[----:B------:R-:W-:Y:S02]  /*1ca0*/  IMAD R223, R152, 0x8, R223 ;  /* 0x0000000898df7824 */ /* 0x000fe400078e02df */
[----:B------:R-:W-:Y:S01]  /*1cb0*/  IMAD R239, R9, c[0x0][0x1b0], RZ ;  /* 0x00006c0009ef7a24 */ /* 0x000fe200078e02ff */
[----:B------:R-:W-:Y:S01]  /*1cc0*/  IADD3.X R235, R21, UR7, R3, P0, !PT ;  /* 0x0000000715eb7c10 */ /* 0x000fe200087fe403 */
[----:B------:R-:W-:Y:S01]  /*1cd0*/  IMAD.IADD R12, R153, 0x1, -R12 ;  /* 0x00000001990c7824 */ /* 0x000fe200078e0a0c */
[----:B------:R-:W-:Y:S01]  /*1ce0*/  USHF.L.U32 UR7, UR8, 0x7, URZ ;  /* 0x0000000708077899 */ /* 0x000fe2000800063f */
[----:B------:R-:W-:Y:S01]  /*1cf0*/  IMAD.U32 R223, R223, 0x20, R6 ;  /* 0x00000020dfdf7824 */ /* 0x000fe200078e0006 */
[----:B------:R-:W-:Y:S01]  /*1d00*/  ISETP.GE.AND P0, PT, R22, UR13, PT ;  /* 0x0000000d16007c0c */ /* 0x000fe2000bf06270 */
[C---:B------:R-:W-:Y:S01]  /*1d10*/  IMAD R239, R170.reuse, c[0x0][0x1b4], R239 ;  /* 0x00006d00aaef7a24 */ /* 0x040fe200078e02ef */
[----:B------:R-:W-:Y:S01]  /*1d20*/  SHF.R.S32.HI R7, RZ, 0x1f, R12 ;  /* 0x0000001fff077819 */ /* 0x000fe2000001140c */
[----:B------:R-:W-:Y:S01]  /*1d30*/  IMAD.WIDE.U32 R234, R170, c[0x0][0x1b0], R234 ;  /* 0x00006c00aaea7a25 */ /* 0x000fe200078e00ea */
[----:B------:R-:W-:Y:S01]  /*1d40*/  UIMAD UR4, UR15, UR7, UR4 ;  /* 0x000000070f0472a4 */ /* 0x000fe2000f8e0204 */
[----:B------:R-:W-:-:S02]  /*1d50*/  LEA.HI R28, R12, R12, RZ, 0x1 ;  /* 0x0000000c0c1c7211 */ /* 0x000fc400078f08ff */
[----:B------:R-:W-:Y:S01]  /*1d60*/  IMAD.SHL.U32 R223, R223, 0x2, RZ ;  /* 0x00000002dfdf7824 */ /* 0x000fe200078e00ff */
[----:B------:R-:W-:Y:S01]  /*1d70*/  LEA.HI R4, R7, R12, RZ, 0x3 ;  /* 0x0000000c07047211 */ /* 0x000fe200078f18ff */
[----:B------:R-:W-:Y:S01]  /*1d80*/  IMAD.IADD R239, R235, 0x1, R239 ;  /* 0x00000001ebef7824 */ /* 0x000fe200078e02ef */
[----:B------:R-:W-:Y:S01]  /*1d90*/  LOP3.LUT R151, R28, 0x7fffffe, RZ, 0xc0, !PT ;  /* 0x07fffffe1c977812 */ /* 0x000fe200078ec0ff */
[----:B------:R-:W-:Y:S01]  /*1da0*/  IMAD.U32 R3, RZ, RZ, UR23 ;  /* 0x00000017ff037e24 */ /* 0x000fe2000f8e00ff */
[----:B------:R-:W-:Y:S01]  /*1db0*/  @!PT LDS RZ, [RZ] ;  /* 0x00000000fffff984 */ /* 0x000fe20000000800 */
[----:B------:R-:W-:Y:S01]  /*1dc0*/  @!PT LDS RZ, [RZ] ;  /* 0x00000000fffff984 */ /* 0x000fe20000000800 */
[----:B------:R-:W-:Y:S01]  /*1dd0*/  @!PT LDS RZ, [RZ] ;  /* 0x00000000fffff984 */ /* 0x000fe20000000800 */
[----:B------:R1:W-:Y:S01]  /*1de0*/  @!P4 LDGSTS.E.BYPASS.LTC128B.128 [R223], [R16.64] ;  /* 0x0000000010dfcfae */ /* 0x0003e2000b901d58 */
[----:B------:R-:W-:Y:S01]  /*1df0*/  IMAD.MOV.U32 R238, RZ, RZ, R234 ;  /* 0x000000ffffee7224 */ /* 0x000fe200078e00ea */
[----:B------:R-:W-:Y:S01]  /*1e00*/  ISETP.GE.AND P4, PT, R222, UR13, PT ;  /* 0x0000000dde007c0c */ /* 0x000fe2000bf86270 */
[----:B------:R-:W-:Y:S01]  /*1e10*/  IMAD.U32 R7, RZ, RZ, UR8 ;  /* 0x00000008ff077e24 */ /* 0x000fe2000f8e00ff */
[----:B------:R2:W-:Y:S01]  /*1e20*/  @!P3 LDGSTS.E.BYPASS.LTC128B.128 [R223+0x800], [R14.64] ;  /* 0x008000000edfbfae */ /* 0x0005e2000b901d58 */
[----:B------:R-:W-:-:S02]  /*1e30*/  IMAD.MOV.U32 R2, RZ, RZ, c[0x0][0x19c] ;  /* 0x00006700ff027624 */ /* 0x000fc400078e00ff */
[----:B------:R-:W-:Y:S01]  /*1e40*/  IMAD.IADD R151, R12, 0x1, -R151 ;  /* 0x000000010c977824 */ /* 0x000fe200078e0a97 */
[----:B------:R3:W-:Y:S01]  /*1e50*/  @!P2 LDGSTS.E.BYPASS.LTC128B.128 [R223+0x1000], [R10.64] ;  /* 0x010000000adfafae */ /* 0x0007e2000b901d58 */
[----:B------:R-:W-:Y:S01]  /*1e60*/  ISETP.GE.AND P2, PT, R22, UR13, PT ;  /* 0x0000000d16007c0c */ /* 0x000fe2000bf46270 */
[----:B------:R-:W-:Y:S02]  /*1e70*/  IMAD.SHL.U32 R13, R13, 0x8, RZ ;  /* 0x000000080d0d7824 */ /* 0x000fe400078e00ff */
[----:B------:R4:W-:Y:S01]  /*1e80*/  @!P1 LDGSTS.E.BYPASS.LTC128B.128 [R223+0x1800], [R24.64] ;  /* 0x0180000018df9fae */ /* 0x0009e2000b901d58 */
[----:B------:R-:W-:Y:S02]  /*1e90*/  IMAD R173, R9, c[0x0][0x1b8], RZ ;  /* 0x00006e0009ad7a24 */ /* 0x000fe400078e02ff */
[----:B------:R-:W-:Y:S02]  /*1ea0*/  IMAD.SHL.U32 R4, R4, 0x20, RZ ;  /* 0x0000002004047824 */ /* 0x000fe400078e00ff */
[----:B------:R-:W-:-:S02]  /*1eb0*/  IMAD R173, R170, c[0x0][0x1bc], R173 ;  /* 0x00006f00aaad7a24 */ /* 0x000fc400078e02ad */
[----:B------:R-:W-:Y:S01]  /*1ec0*/  IMAD.SHL.U32 R237, R153, 0x2, RZ ;  /* 0x0000000299ed7824 */ /* 0x000fe200078e00ff */
[----:B------:R-:W-:Y:S01]  /*1ed0*/  LOP3.LUT R150, R4, 0xffffff00, RZ, 0xc0, !PT ;  /* 0xffffff0004967812 */ /* 0x000fe200078ec0ff */
[----:B------:R-:W-:-:S03]  /*1ee0*/  IMAD R169, R169, 0x8, R152 ;  /* 0x00000008a9a97824 */ /* 0x000fc600078e0298 */
[----:B------:R-:W-:Y:S01]  /*1ef0*/  LOP3.LUT R237, R237, 0x6, RZ, 0xc0, !PT ;  /* 0x00000006eded7812 */ /* 0x000fe200078ec0ff */
[----:B------:R-:W-:Y:S02]  /*1f00*/  IMAD R4, R152, 0x200, R150 ;  /* 0x0000020098047824 */ /* 0x000fe400078e0296 */
[----:B-1----:R-:W-:-:S04]  /*1f10*/  IMAD.WIDE.U32 R16, R3, UR7, R238 ;  /* 0x0000000703107c25 */ /* 0x002fc8000f8e00ee */
[----:B------:R-:W-:Y:S01]  /*1f20*/  IMAD.U32 R3, RZ, RZ, UR8 ;  /* 0x00000008ff037e24 */ /* 0x000fe2000f8e00ff */
[----:B------:R-:W-:Y:S01]  /*1f30*/  @!P6 LEA R6, P3, R7, R16, 0x5 ;  /* 0x000000100706e211 */ /* 0x000fe200078628ff */
[----:B------:R-:W-:Y:S01]  /*1f40*/  IMAD R4, R151, 0x20, R4 ;  /* 0x0000002097047824 */ /* 0x000fe200078e0204 */
[----:B------:R-:W-:Y:S01]  /*1f50*/  IADD3 R21, R17, UR4, RZ ;  /* 0x0000000411157c10 */ /* 0x000fe2000fffe0ff */
[----:B------:R-:W-:Y:S01]  /*1f60*/  IMAD.IADD R17, R153, 0x1, -R8 ;  /* 0x0000000199117824 */ /* 0x000fe200078e0a08 */
[----:B------:R-:W-:Y:S01]  /*1f70*/  UIMAD.WIDE.U32 UR4, UR8, 0x40, URZ ;  /* 0x00000040080478a5 */ /* 0x000fe2000f8e003f */
[----:B------:R-:W-:Y:S01]  /*1f80*/  @!P2 LEA R18, P1, R16, c[0x0][0x168], 0x1 ;  /* 0x00005a001012aa11 */ /* 0x000fe200078208ff */
[----:B---3--:R-:W-:Y:S01]  /*1f90*/  IMAD R10, R23, c[0x0][0x1a0], RZ ;  /* 0x00006800170a7a24 */ /* 0x008fe200078e02ff */
[----:B------:R-:W-:Y:S01]  /*1fa0*/  @!P6 LEA.HI.X R3, R3, R21, R2, 0x5, P3 ;  /* 0x000000150303e211 */ /* 0x000fe200018f2c02 */
[----:B------:R-:W-:Y:S01]  /*1fb0*/  IMAD R150, R151, 0x20, R150 ;  /* 0x0000002097967824 */ /* 0x000fe200078e0296 */
[----:B--2---:R-:W-:Y:S01]  /*1fc0*/  @!P6 LEA R14, P3, R6, c[0x0][0x168], 0x1 ;  /* 0x00005a00060eea11 */ /* 0x004fe200078608ff */
[C---:B------:R-:W-:Y:S01]  /*1fd0*/  IMAD R10, R22.reuse, c[0x0][0x1a4], R10 ;  /* 0x00006900160a7a24 */ /* 0x040fe200078e020a */
[----:B------:R-:W-:Y:S01]  /*1fe0*/  LEA.HI R8, R17, R17, RZ, 0x1 ;  /* 0x0000001111087211 */ /* 0x000fe200078f08ff */
[----:B------:R-:W-:Y:S01]  /*1ff0*/  IMAD.WIDE.U32 R22, R22, c[0x0][0x1a0], R242 ;  /* 0x0000680016167a25 */ /* 0x000fe200078e00f2 */
[----:B------:R-:W-:-:S02]  /*2000*/  @!P6 LEA.HI.X R15, R6, c[0x0][0x16c], R3, 0x1, P3 ;  /* 0x00005b00060fea11 */ /* 0x000fc400018f0c03 */
[----:B------:R-:W-:Y:S01]  /*2010*/  SHF.R.S32.HI R3, RZ, 0x1, R8 ;  /* 0x00000001ff037819 */ /* 0x000fe20000011408 */
[----:B------:R-:W-:Y:S01]  /*2020*/  IMAD.SHL.U32 R6, R2, 0x40, RZ ;  /* 0x0000004002067824 */ /* 0x000fe200078e00ff */
[----:B------:R-:W-:Y:S02]  /*2030*/  ISETP.GE.AND P3, PT, R221, UR13, PT ;  /* 0x0000000ddd007c0c */ /* 0x000fe4000bf66270 */
[----:B------:R-:W-:Y:S01]  /*2040*/  LOP3.LUT R8, R8, 0x3fffffe, RZ, 0xc0, !PT ;  /* 0x03fffffe08087812 */ /* 0x000fe200078ec0ff */
[----:B------:R-:W-:Y:S01]  /*2050*/  IMAD.SHL.U32 R12, R3, 0x40, RZ ;  /* 0x00000040030c7824 */ /* 0x000fe200078e00ff */
[C---:B------:R-:W-:Y:S02]  /*2060*/  @!P2 LEA.HI.X R19, R16.reuse, c[0x0][0x16c], R21, 0x1, P1 ;  /* 0x00005b001013aa11 */ /* 0x040fe400008f0c15 */
[----:B------:R-:W-:Y:S01]  /*2070*/  @!P4 IADD3 R7, P1, R16, UR4, RZ ;  /* 0x000000041007cc10 */ /* 0x000fe2000ff3e0ff */
[----:B------:R-:W-:Y:S01]  /*2080*/  IMAD.IADD R8, R17, 0x1, -R8 ;  /* 0x0000000111087824 */ /* 0x000fe200078e0a08 */
[----:B------:R-:W-:Y:S01]  /*2090*/  LOP3.LUT R12, R12, 0xc0, RZ, 0xc0, !PT ;  /* 0x000000c00c0c7812 */ /* 0x000fe200078ec0ff */
[----:B------:R1:W-:Y:S01]  /*20a0*/  @!P2 LDGSTS.E.BYPASS.LTC128B.128 [R223+0x2000], [R18.64] ;  /* 0x0200000012dfafae */ /* 0x0003e2000b901d58 */
[----:B------:R-:W-:Y:S01]  /*20b0*/  @!P4 IADD3.X R6, R21, UR5, R6, P1, !PT ;  /* 0x000000051506cc10 */ /* 0x000fe20008ffe406 */
[----:B------:R-:W-:Y:S01]  /*20c0*/  IMAD R219, R5, 0x8, R8 ;  /* 0x0000000805db7824 */ /* 0x000fe200078e0208 */
[----:B------:R-:W-:Y:S01]  /*20d0*/  LOP3.LUT R13, R12, 0x8, R13, 0xf8, !PT ;  /* 0x000000080c0d7812 */ /* 0x000fe200078ef80d */
[----:B------:R-:W-:Y:S01]  /*20e0*/  IMAD.U32 R8, RZ, RZ, UR8 ;  /* 0x00000008ff087e24 */ /* 0x000fe2000f8e00ff */
[----:B------:R-:W-:Y:S01]  /*20f0*/  SHF.R.U32.HI R12, RZ, 0x3, R12 ;  /* 0x00000003ff0c7819 */ /* 0x000fe2000001160c */
[----:B------:R-:W-:Y:S01]  /*2100*/  @!P3 IMAD.MOV.U32 R20, RZ, RZ, R16 ;  /* 0x000000ffff14b224 */ /* 0x000fe200078e0010 */
[----:B------:R-:W-:Y:S01]  /*2110*/  IADD3 R22, P1, R22, UR20, RZ ;  /* 0x0000001416167c10 */ /* 0x000fe2000ff3e0ff */
[----:B------:R2:W-:Y:S01]  /*2120*/  @!P6 LDGSTS.E.BYPASS.LTC128B.128 [R223+0x2800], [R14.64] ;  /* 0x028000000edfefae */ /* 0x0005e2000b901d58 */
[----:B------:R-:W-:Y:S01]  /*2130*/  LOP3.LUT R12, R13, R12, RZ, 0x3c, !PT ;  /* 0x0000000c0d0c7212 */ /* 0x000fe200078e3cff */
[----:B------:R-:W-:Y:S01]  /*2140*/  @!P3 IMAD.WIDE.U32 R20, R8, 0x60, R20 ;  /* 0x000000600814b825 */ /* 0x000fe200078e0014 */
[----:B------:R-:W-:Y:S01]  /*2150*/  IADD3.X R23, R23, UR17, R10, P1, !PT ;  /* 0x0000001117177c10 */ /* 0x000fe20008ffe40a */
[----:B------:R-:W-:Y:S01]  /*2160*/  ULDC.64 UR4, c[0x0][0x1a0] ;  /* 0x0000680000047ab9 */ /* 0x000fe20000000a00 */
[----:B------:R-:W-:Y:S01]  /*2170*/  SHF.R.S32.HI R11, RZ, 0x1, R28 ;  /* 0x00000001ff0b7819 */ /* 0x000fe2000001141c */
[----:B------:R-:W-:Y:S01]  /*2180*/  @!P3 IMAD R8, R2, 0x60, RZ ;  /* 0x000000600208b824 */ /* 0x000fe200078e02ff */
[----:B----4-:R-:W-:Y:S01]  /*2190*/  @!P3 LEA R24, P1, R20, c[0x0][0x168], 0x1 ;  /* 0x00005a001418ba11 */ /* 0x010fe200078208ff */
[----:B------:R-:W-:Y:S01]  /*21a0*/  IMAD.U32 R219, R219, 0x20, R12 ;  /* 0x00000020dbdb7824 */ /* 0x000fe200078e000c */
[----:B------:R-:W-:Y:S01]  /*21b0*/  @!P4 LEA R12, P2, R7, c[0x0][0x168], 0x1 ;  /* 0x00005a00070cca11 */ /* 0x000fe200078408ff */
[----:B------:R-:W-:Y:S01]  /*21c0*/  @!P3 IMAD.IADD R8, R21, 0x1, R8 ;  /* 0x000000011508b824 */ /* 0x000fe200078e0208 */
[----:B------:R-:W-:Y:S01]  /*21d0*/  USHF.L.U64.HI UR20, UR4, UR14, UR5 ;  /* 0x0000000e04147299 */ /* 0x000fe20008010205 */
[----:B------:R-:W-:Y:S01]  /*21e0*/  IMAD.WIDE.U32 R170, R170, c[0x0][0x1b8], R22 ;  /* 0x00006e00aaaa7a25 */ /* 0x000fe200078e0016 */
[----:B------:R-:W-:Y:S01]  /*21f0*/  @!P4 LEA.HI.X R13, R7, c[0x0][0x16c], R6, 0x1, P2 ;  /* 0x00005b00070dca11 */ /* 0x000fe200010f0c06 */
[----:B------:R-:W-:Y:S01]  /*2200*/  USHF.L.U32 UR21, UR4, 0x7, URZ ;  /* 0x0000000704157899 */ /* 0x000fe2000800063f */
[----:B------:R-:W-:Y:S01]  /*2210*/  @!P3 LEA.HI.X R25, R20, c[0x0][0x16c], R8, 0x1, P1 ;  /* 0x00005b001419ba11 */ /* 0x000fe200008f0c08 */
[----:B------:R-:W-:Y:S01]  /*2220*/  UIMAD UR5, UR20, UR23, URZ ;  /* 0x00000017140572a4 */ /* 0x000fe2000f8e023f */
[----:B------:R-:W-:Y:S01]  /*2230*/  SHF.R.S32.HI R28, RZ, 0x1f, R28 ;  /* 0x0000001fff1c7819 */ /* 0x000fe2000001141c */
[----:B------:R3:W-:Y:S01]  /*2240*/  @!P4 LDGSTS.E.BYPASS.LTC128B.128 [R223+0x3000], [R12.64] ;  /* 0x030000000cdfcfae */ /* 0x0007e2000b901d58 */
[----:B------:R-:W-:Y:S01]  /*2250*/  IMAD.IADD R173, R171, 0x1, R173 ;  /* 0x00000001abad7824 */ /* 0x000fe200078e02ad */
[----:B------:R-:W-:Y:S01]  /*2260*/  UIMAD UR5, UR15, UR21, UR5 ;  /* 0x000000150f0572a4 */ /* 0x000fe2000f8e0205 */
[----:B------:R-:W-:Y:S01]  /*2270*/  IMAD.U32 R17, RZ, RZ, UR23 ;  /* 0x00000017ff117e24 */ /* 0x000fe2000f8e00ff */
[----:B------:R4:W-:Y:S01]  /*2280*/  @!P3 LDGSTS.E.BYPASS.LTC128B.128 [R223+0x3800], [R24.64] ;  /* 0x0380000018dfbfae */ /* 0x0009e2000b901d58 */
[----:B------:R-:W-:Y:S01]  /*2290*/  IMAD.MOV.U32 R172, RZ, RZ, R170 ;  /* 0x000000ffffac7224 */ /* 0x000fe200078e00aa */
[----:B------:R-:W-:Y:S01]  /*22a0*/  LEA.HI R28, R28, R11, RZ, 0x2 ;  /* 0x0000000b1c1c7211 */ /* 0x000fe200078f10ff */
[----:B------:R-:W-:Y:S01]  /*22b0*/  IMAD.U32 R10, RZ, RZ, UR4 ;  /* 0x00000004ff0a7e24 */ /* 0x000fe2000f8e00ff */
[----:B------:R-:W0:Y:S01]  /*22c0*/  LDGDEPBAR ;  /* 0x00000000000079af */ /* 0x000e220000000000 */
[----:B------:R-:W-:Y:S01]  /*22d0*/  IMAD.WIDE.U32 R16, R17, UR21, R172 ;  /* 0x0000001511107c25 */ /* 0x000fe2000f8e00ac */
[----:B------:R-:W-:Y:S01]  /*22e0*/  LOP3.LUT R28, R28, 0xfffffffc, RZ, 0xc0, !PT ;  /* 0xfffffffc1c1c7812 */ /* 0x000fe200078ec0ff */
[----:B------:R-:W-:Y:S01]  /*22f0*/  UIMAD.WIDE.U32 UR16, UR4, 0x40, URZ ;  /* 0x00000040041078a5 */ /* 0x000fe2000f8e003f */
[----:B------:R-:W-:Y:S01]  /*2300*/  ISETP.GE.AND P6, PT, R222, UR13, PT ;  /* 0x0000000dde007c0c */ /* 0x000fe2000bfc6270 */
[----:B------:R-:W-:Y:S01]  /*2310*/  IMAD.U32 R9, RZ, RZ, UR4 ;  /* 0x00000004ff097e24 */ /* 0x000fe2000f8e00ff */
[----:B------:R-:W-:Y:S01]  /*2320*/  @!P5 LEA R10, P2, R10, R16, 0x5 ;  /* 0x000000100a0ad211 */ /* 0x000fe200078428ff */
[----:B------:R-:W-:Y:S01]  /*2330*/  IMAD.IADD R28, R11, 0x1, -R28 ;  /* 0x000000010b1c7824 */ /* 0x000fe200078e0a1c */
[----:B------:R-:W-:Y:S01]  /*2340*/  IADD3 R17, R17, UR5, RZ ;  /* 0x0000000511117c10 */ /* 0x000fe2000fffe0ff */
[----:B------:R-:W-:Y:S01]  /*2350*/  IMAD.SHL.U32 R5, R5, 0x8, RZ ;  /* 0x0000000805057824 */ /* 0x000fe200078e00ff */
[----:B------:R-:W-:Y:S01]  /*2360*/  ISETP.GE.AND P4, PT, R221, UR13, PT ;  /* 0x0000000ddd007c0c */ /* 0x000fe2000bf86270 */
[----:B------:R-:W-:Y:S01]  /*2370*/  IMAD.SHL.U32 R11, R28, 0x40, RZ ;  /* 0x000000401c0b7824 */ /* 0x000fe200078e00ff */
[----:B------:R-:W-:Y:S01]  /*2380*/  @!P5 LEA.HI.X R9, R9, R17, R164, 0x5, P2 ;  /* 0x000000110909d211 */ /* 0x000fe200010f2ca4 */
[----:B------:R-:W-:Y:S01]  /*2390*/  IMAD.SHL.U32 R6, R164, 0x40, RZ ;  /* 0x00000040a4067824 */ /* 0x000fe200078e00ff */
[----:B--2---:R-:W-:Y:S01]  /*23a0*/  @!P0 LEA R14, P3, R16, c[0x0][0x170], 0x1 ;  /* 0x00005c00100e8a11 */ /* 0x004fe200078608ff */
[----:B------:R-:W-:Y:S01]  /*23b0*/  IMAD.U32 R8, RZ, RZ, UR4 ;  /* 0x00000004ff087e24 */ /* 0x000fe2000f8e00ff */
[----:B------:R-:W-:Y:S01]  /*23c0*/  LEA R153, R152, UR10, 0x4 ;  /* 0x0000000a98997c11 */ /* 0x000fe2000f8e20ff */
[----:B------:R-:W-:Y:S01]  /*23d0*/  IMAD.SHL.U32 R219, R219, 0x2, RZ ;  /* 0x00000002dbdb7824 */ /* 0x000fe200078e00ff */
[----:B------:R-:W-:Y:S01]  /*23e0*/  @!P6 IADD3 R7, P1, R16, UR16, RZ ;  /* 0x000000101007ec10 */ /* 0x000fe2000ff3e0ff */
[----:B------:R-:W-:Y:S01]  /*23f0*/  UIADD3 UR14, UR11, 0x1, -UR12 ;  /* 0x000000010b0e7890 */ /* 0x000fe2000fffe80c */
[----:B---3--:R-:W-:Y:S01]  /*2400*/  @!P5 LEA R12, P2, R10, c[0x0][0x170], 0x1 ;  /* 0x00005c000a0cda11 */ /* 0x008fe200078408ff */
[----:B------:R-:W-:Y:S01]  /*2410*/  ULDC UR5, c[0x0][0x2e8] ;  /* 0x0000ba0000057ab9 */ /* 0x000fe20000000800 */
[----:B------:R-:W-:Y:S01]  /*2420*/  @!P6 IADD3.X R6, R17, UR17, R6, P1, !PT ;  /* 0x000000111106ec10 */ /* 0x000fe20008ffe406 */
[----:B------:R-:W-:Y:S01]  /*2430*/  ULDC UR13, c[0x0][0x2e4] ;  /* 0x0000b900000d7ab9 */ /* 0x000fe20000000800 */
[----:B------:R-:W-:-:S04]  /*2440*/  DEPBAR.LE SB0, 0x0 ;  /* 0x000080000000791a */ /* 0x000fc80000000000 */
[----:B------:R-:W-:Y:S01]  /*2450*/  BAR.SYNC.DEFER_BLOCKING 0x0 ;  /* 0x0000000000007b1d */ /* 0x000fe20000010000 */
[----:B------:R-:W-:Y:S01]  /*2460*/  @!P5 LEA.HI.X R13, R10, c[0x0][0x174], R9, 0x1, P2 ;  /* 0x00005d000a0dda11 */ /* 0x000fe200010f0c09 */
[----:B------:R-:W-:Y:S01]  /*2470*/  UIADD3 UR5, UR14, UR5, URZ ;  /* 0x000000050e057290 */ /* 0x000fe2000fffe03f */
[----:B------:R-:W-:Y:S01]  /*2480*/  LOP3.LUT R10, R11, 0xc0, RZ, 0xc0, !PT ;  /* 0x000000c00b0a7812 */ /* 0x000fe200078ec0ff */
[----:B------:R-:W-:Y:S01]  /*2490*/  UIADD3 UR13, UR11, -UR13, -UR12 ;  /* 0x8000000d0b0d7290 */ /* 0x000fe2000fffe80c */
[--C-:B------:R-:W-:Y:S01]  /*24a0*/  @!P0 LEA.HI.X R15, R16, c[0x0][0x174], R17.reuse, 0x1, P3 ;  /* 0x00005d00100f8a11 */ /* 0x100fe200018f0c11 */
[----:B------:R-:W-:Y:S01]  /*24b0*/  @!P4 IMAD.WIDE.U32 R16, R8, 0x60, R16 ;  /* 0x000000600810c825 */ /* 0x000fe200078e0010 */
[----:B------:R-:W-:Y:S02]  /*24c0*/  LOP3.LUT R5, R10, 0x8, R5, 0xf8, !PT ;  /* 0x000000080a057812 */ /* 0x000fe400078ef805 */
[----:B------:R-:W-:Y:S01]  /*24d0*/  SHF.R.U32.HI R10, RZ, 0x3, R10 ;  /* 0x00000003ff0a7819 */ /* 0x000fe2000001160a */
[----:B------:R-:W-:Y:S01]  /*24e0*/  @!P4 IMAD R8, R164, 0x60, RZ ;  /* 0x00000060a408c824 */ /* 0x000fe200078e02ff */
[----:B-1----:R-:W-:-:S02]  /*24f0*/  @!P6 LEA R18, P2, R7, c[0x0][0x170], 0x1 ;  /* 0x00005c000712ea11 */ /* 0x002fc400078408ff */
[----:B------:R-:W-:Y:S01]  /*2500*/  LOP3.LUT R149, R5, R10, RZ, 0x3c, !PT ;  /* 0x0000000a05957212 */ /* 0x000fe200078e3cff */
[----:B------:R-:W-:Y:S01]  /*2510*/  @!P4 IMAD.IADD R8, R17, 0x1, R8 ;  /* 0x000000011108c824 */ /* 0x000fe200078e0208 */
[C---:B------:R-:W-:Y:S02]  /*2520*/  @!P4 LEA R30, P1, R16.reuse, c[0x0][0x170], 0x1 ;  /* 0x00005c00101eca11 */ /* 0x040fe400078208ff */
[----:B------:R-:W-:Y:S01]  /*2530*/  @!P6 LEA.HI.X R19, R7, c[0x0][0x174], R6, 0x1, P2 ;  /* 0x00005d000713ea11 */ /* 0x000fe200010f0c06 */
[----:B------:R-:W-:Y:S01]  /*2540*/  IMAD.IADD R220, R149, 0x1, R4 ;  /* 0x0000000195dc7824 */ /* 0x000fe200078e0204 */
[----:B------:R-:W-:Y:S02]  /*2550*/  @!P4 LEA.HI.X R31, R16, c[0x0][0x174], R8, 0x1, P1 ;  /* 0x00005d00101fca11 */ /* 0x000fe400008f0c08 */
[----:B------:R-:W-:Y:S01]  /*2560*/  LOP3.LUT P1, RZ, R28, 0x2, RZ, 0xc0, !PT ;  /* 0x000000021cff7812 */ /* 0x000fe2000782c0ff */
[----:B------:R-:W-:Y:S01]  /*2570*/  IMAD.SHL.U32 R220, R220, 0x2, RZ ;  /* 0x00000002dcdc7824 */ /* 0x000fe200078e00ff */
[C---:B------:R-:W-:Y:S01]  /*2580*/  IADD3 R28, R219.reuse, 0x2000, RZ ;  /* 0x00002000db1c7810 */ /* 0x040fe20007ffe0ff */
[----:B------:R-:W-:Y:S01]  /*2590*/  @P0 STS [R223+0x4000], RZ ;  /* 0x004000ffdf000388 */ /* 0x000fe20000000800 */
[----:B------:R-:W-:-:S03]  /*25a0*/  IADD3 R217, R219, 0x2020, RZ ;  /* 0x00002020dbd97810 */ /* 0x000fc60007ffe0ff */
[----:B------:R-:W-:Y:S04]  /*25b0*/  @P0 STS [R223+0x4004], RZ ;  /* 0x004004ffdf000388 */ /* 0x000fe80000000800 */
[----:B------:R-:W-:Y:S04]  /*25c0*/  @P0 STS.64 [R223+0x4008], RZ ;  /* 0x004008ffdf000388 */ /* 0x000fe80000000a00 */
[----:B------:R-:W-:Y:S01]  /*25d0*/  @!PT LDS RZ, [RZ] ;  /* 0x00000000fffff984 */ /* 0x000fe20000000800 */
[----:B------:R-:W-:Y:S01]  /*25e0*/  @!PT LDS RZ, [RZ] ;  /* 0x00000000fffff984 */ /* 0x000fe20000000800 */
[----:B------:R-:W-:Y:S01]  /*25f0*/  @!PT LDS RZ, [RZ] ;  /* 0x00000000fffff984 */ /* 0x000fe20000000800 */
[----:B------:R1:W-:Y:S01]  /*2600*/  @!P0 LDGSTS.E.BYPASS.LTC128B.128 [R223+0x4000], [R14.64] ;  /* 0x040000000edf8fae */ /* 0x0003e2000b901d58 */
[----:B------:R-:W-:Y:S01]  /*2610*/  LOP3.LUT P0, RZ, R3, 0x2, RZ, 0xc0, !PT ;  /* 0x0000000203ff7812 */ /* 0x000fe2000780c0ff */
[----:B------:R-:W-:-:S02]  /*2620*/  IMAD.MOV.U32 R3, RZ, RZ, 0x10 ;  /* 0x00000010ff037424 */ /* 0x000fc400078e00ff */
[----:B------:R-:W-:Y:S03]  /*2630*/  @P5 STS.128 [R223+0x4800], RZ ;  /* 0x004800ffdf005388 */ /* 0x000fe60000000c00 */
[----:B------:R-:W-:Y:S01]  /*2640*/  SEL R3, R3, 0xfffffff0, !P1 ;  /* 0xfffffff003037807 */ /* 0x000fe20004800000 */
[----:B------:R-:W-:Y:S01]  /*2650*/  @!PT LDS RZ, [RZ] ;  /* 0x00000000fffff984 */ /* 0x000fe20000000800 */
[----:B------:R-:W-:Y:S01]  /*2660*/  @!PT LDS RZ, [RZ] ;  /* 0x00000000fffff984 */ /* 0x000fe20000000800 */
[----:B------:R-:W-:Y:S01]  /*2670*/  @!PT LDS RZ, [RZ] ;  /* 0x00000000fffff984 */ /* 0x000fe20000000800 */
[----:B------:R1:W-:Y:S04]  /*2680*/  @!P5 LDGSTS.E.BYPASS.LTC128B.128 [R223+0x4800], [R12.64] ;  /* 0x048000000cdfdfae */ /* 0x0003e8000b901d58 */
[----:B------:R-:W-:Y:S01]  /*2690*/  @P6 STS.128 [R223+0x5000], RZ ;  /* 0x005000ffdf006388 */ /* 0x000fe20000000c00 */
[----:B------:R-:W-:Y:S01]  /*26a0*/  IMAD R218, R3, 0x2, R220 ;  /* 0x0000000203da7824 */ /* 0x000fe200078e02dc */
[----:B------:R-:W-:-:S02]  /*26b0*/  @P0 IADD3 R217, R28, -0x20, RZ ;  /* 0xffffffe01cd90810 */ /* 0x000fc40007ffe0ff */
[----:B------:R-:W-:Y:S01]  /*26c0*/  @!PT LDS RZ, [RZ] ;  /* 0x00000000fffff984 */ /* 0x000fe20000000800 */
[----:B------:R-:W-:Y:S01]  /*26d0*/  @!PT LDS RZ, [RZ] ;  /* 0x00000000fffff984 */ /* 0x000fe20000000800 */
[----:B------:R-:W-:Y:S01]  /*26e0*/  @!PT LDS RZ, [RZ] ;  /* 0x00000000fffff984 */ /* 0x000fe20000000800 */
[----:B------:R2:W-:Y:S02]  /*26f0*/  @!P6 LDGSTS.E.BYPASS.LTC128B.128 [R223+0x5000], [R18.64] ;  /* 0x0500000012dfefae */ /* 0x0005e4000b901d58 */
[C---:B------:R-:W-:Y:S02]  /*2700*/  IADD3 R214, R217.reuse, 0x400, RZ ;  /* 0x00000400d9d67810 */ /* 0x040fe40007ffe0ff */
        /* <DEDUP_REMOVED lines=9> */
[----:B------:R-:W-:Y:S01]  /*27a0*/  LDSM.16.M88.4 R20, [R220] ;  /* 0x00000000dc14783b */ /* 0x000fe20000000200 */
[----:B------:R-:W-:-:S02]  /*27b0*/  IADD3 R209, R217, 0x1800, RZ ;  /* 0x00001800d9d17810 */ /* 0x000fc40007ffe0ff */
[----:B------:R-:W-:Y:S01]  /*27c0*/  IADD3 R208, R217, 0x1c00, RZ ;  /* 0x00001c00d9d07810 */ /* 0x000fe20007ffe0ff */
[----:B------:R-:W2:Y:S04]  /*27d0*/  LDSM.16.M88.4 R8, [R219+0x2000] ;  /* 0x00200000db08783b */ /* 0x000ea80000000200 */
[----:B----4-:R-:W-:Y:S04]  /*27e0*/  LDSM.16.M88.4 R24, [R220+0x1000] ;  /* 0x00100000dc18783b */ /* 0x010fe80000000200 */
[----:B------:R-:W3:Y:S04]  /*27f0*/  LDSM.16.M88.4 R132, [R219+0x3c00] ;  /* 0x003c0000db84783b */ /* 0x000ee80000000200 */
[----:B------:R-:W4:Y:S04]  /*2800*/  LDSM.16.M88.4 R116, [R219+0x2400] ;  /* 0x00240000db74783b */ /* 0x000f280000000200 */
[----:B------:R-:W5:Y:S04]  /*2810*/  LDSM.16.M88.4 R100, [R219+0x2800] ;  /* 0x00280000db64783b */ /* 0x000f680000000200 */
[----:B------:R-:W1:Y:S04]  /*2820*/  LDSM.16.M88.4 R84, [R219+0x2c00] ;  /* 0x002c0000db54783b */ /* 0x000e680000000200 */
[----:B------:R-:W1:Y:S04]  /*2830*/  LDSM.16.M88.4 R68, [R219+0x3000] ;  /* 0x00300000db44783b */ /* 0x000e680000000200 */
[----:B------:R-:W4:Y:S04]  /*2840*/  LDSM.16.M88.4 R52, [R219+0x3400] ;  /* 0x00340000db34783b */ /* 0x000f280000000200 */
[----:B------:R-:W4:Y:S04]  /*2850*/  LDSM.16.M88.4 R36, [R219+0x3800] ;  /* 0x00380000db24783b */ /* 0x000f280000000200 */
[----:B------:R-:W-:Y:S04]  /*2860*/  LDSM.16.M88.4 R140, [R218] ;  /* 0x00000000da8c783b */ /* 0x000fe80000000200 */
[----:B------:R-:W4:Y:S01]  /*2870*/  LDSM.16.M88.4 R144, [R217] ;  /* 0x00000000d990783b */ /* 0x000f220000000200 */
[----:B--2---:R-:W-:Y:S03]  /*2880*/  HMMA.16816.F32 R16, R20, R8, RZ ;  /* 0x000000081410723c */ /* 0x004fe600000018ff */
[----:B------:R-:W2:Y:S04]  /*2890*/  LDSM.16.M88.4 R136, [R218+0x1000] ;  /* 0x00100000da88783b */ /* 0x000ea80000000200 */
[----:B------:R-:W0:Y:S01]  /*28a0*/  LDGDEPBAR ;  /* 0x00000000000079af */ /* 0x000e220000000000 */
[-C--:B---3--:R-:W-:Y:S08]  /*28b0*/  HMMA.16816.F32 R28, R24, R132.reuse, RZ ;  /* 0x00000084181c723c */ /* 0x088ff000000018ff */
[----:B------:R-:W-:Y:S07]  /*28c0*/  HMMA.16816.F32 R32, R20, R132, RZ ;  /* 0x000000841420723c */ /* 0x000fee00000018ff */
[----:B------:R-:W-:Y:S01]  /*28d0*/  SHF.R.S32.HI R133, RZ, 0x1f, R154 ;  /* 0x0000001fff857819 */ /* 0x000fe2000001149a */
[----:B------:R-:W-:Y:S01]  /*28e0*/  IMAD.U32 R132, RZ, RZ, UR23 ;  /* 0x00000017ff847e24 */ /* 0x000fe2000f8e00ff */
[----:B-1----:R-:W-:Y:S02]  /*28f0*/  HMMA.16816.F32 R12, R24, R8, RZ ;  /* 0x00000008180c723c */ /* 0x002fe400000018ff */
[----:B------:R-:W-:Y:S01]  /*2900*/  LEA.HI R236, R133, R154, RZ, 0x2 ;  /* 0x0000009a85ec7211 */ /* 0x000fe200078f10ff */
[----:B------:R-:W-:-:S03]  /*2910*/  IMAD R152, R132, 0x80, R237 ;  /* 0x0000008084987824 */ /* 0x000fc600078e02ed */
[----:B------:R-:W-:Y:S02]  /*2920*/  SHF.R.S32.HI R236, RZ, 0x2, R236 ;  /* 0x00000002ffec7819 */ /* 0x000fe400000114ec */
[----:B------:R-:W-:Y:S03]  /*2930*/  HMMA.16816.F32 R4, R20, R10, RZ ;  /* 0x0000000a1404723c */ /* 0x000fe600000018ff */
[----:B------:R-:W-:-:S05]  /*2940*/  IMAD.IADD R153, R236, 0x1, R153 ;  /* 0x00000001ec997824 */ /* 0x000fca00078e0299 */
[C---:B----4-:R-:W-:Y:S01]  /*2950*/  HMMA.16816.F32 R124, R24.reuse, R116, RZ ;  /* 0x00000074187c723c */ /* 0x050fe200000018ff */
[C---:B------:R-:W-:Y:S02]  /*2960*/  IADD3 R232, R153.reuse, UR5, RZ ;  /* 0x0000000599e87c10 */ /* 0x040fe4000fffe0ff */
[C---:B------:R-:W-:Y:S02]  /*2970*/  IADD3 R233, R153.reuse, UR13, RZ ;  /* 0x0000000d99e97c10 */ /* 0x040fe4000fffe0ff */
[C---:B------:R-:W-:Y:S02]  /*2980*/  IADD3 R230, R153.reuse, 0x8, RZ ;  /* 0x0000000899e67810 */ /* 0x040fe40007ffe0ff */
[C---:B------:R-:W-:Y:S01]  /*2990*/  IADD3 R228, R153.reuse, 0x40, RZ ;  /* 0x0000004099e47810 */ /* 0x040fe20007ffe0ff */
[----:B------:R-:W-:Y:S01]  /*29a0*/  HMMA.16816.F32 R120, R24, R118, RZ ;  /* 0x000000761878723c */ /* 0x000fe200000018ff */
[----:B------:R-:W-:Y:S02]  /*29b0*/  IADD3 R153, R153, 0x48, RZ ;  /* 0x0000004899997810 */ /* 0x000fe40007ffe0ff */
[----:B------:R-:W-:-:S02]  /*29c0*/  IMNMX R232, R232, UR11, PT ;  /* 0x0000000be8e87c17 */ /* 0x000fc4000b800200 */
[----:B------:R-:W-:Y:S02]  /*29d0*/  IADD3 R231, R230, UR13, RZ ;  /* 0x0000000de6e77c10 */ /* 0x000fe4000fffe0ff */
[----:B------:R-:W-:Y:S01]  /*29e0*/  IADD3 R229, R228, UR13, RZ ;  /* 0x0000000de4e57c10 */ /* 0x000fe2000fffe0ff */
[C---:B-----5:R-:W-:Y:S01]  /*29f0*/  HMMA.16816.F32 R108, R24.reuse, R100, RZ ;  /* 0x00000064186c723c */ /* 0x060fe200000018ff */
[----:B------:R-:W-:Y:S02]  /*2a00*/  IADD3 R230, R230, UR5, RZ ;  /* 0x00000005e6e67c10 */ /* 0x000fe4000fffe0ff */
[----:B------:R-:W-:Y:S02]  /*2a10*/  IADD3 R228, R228, UR5, RZ ;  /* 0x00000005e4e47c10 */ /* 0x000fe4000fffe0ff */
[----:B------:R-:W-:Y:S02]  /*2a20*/  IADD3 R226, R153, UR5, RZ ;  /* 0x0000000599e27c10 */ /* 0x000fe4000fffe0ff */
[----:B------:R-:W-:Y:S01]  /*2a30*/  IMNMX R233, RZ, R233, !PT ;  /* 0x000000e9ffe97217 */ /* 0x000fe20007800200 */
[----:B------:R-:W-:Y:S01]  /*2a40*/  HMMA.16816.F32 R104, R24, R102, RZ ;  /* 0x000000661868723c */ /* 0x000fe200000018ff */
[----:B------:R-:W-:-:S02]  /*2a50*/  ISETP.GE.AND P1, PT, R152, R232, PT ;  /* 0x000000e89800720c */ /* 0x000fc40003f26270 */
[----:B------:R-:W-:Y:S02]  /*2a60*/  IADD3 R227, R153, UR13, RZ ;  /* 0x0000000d99e37c10 */ /* 0x000fe4000fffe0ff */
[----:B------:R-:W-:Y:S02]  /*2a70*/  IMNMX R230, R230, UR11, PT ;  /* 0x0000000be6e67c17 */ /* 0x000fe4000b800200 */
[----:B------:R-:W-:Y:S01]  /*2a80*/  IMNMX R228, R228, UR11, PT ;  /* 0x0000000be4e47c17 */ /* 0x000fe2000b800200 */
[----:B------:R-:W-:Y:S01]  /*2a90*/  HMMA.16816.F32 R92, R24, R84, RZ ;  /* 0x00000054185c723c */ /* 0x000fe200000018ff */
[----:B------:R-:W-:Y:S02]  /*2aa0*/  IMNMX R226, R226, UR11, PT ;  /* 0x0000000be2e27c17 */ /* 0x000fe4000b800200 */
[----:B------:R-:W-:Y:S02]  /*2ab0*/  ISETP.LT.OR P1, PT, R152, R233, P1 ;  /* 0x000000e99800720c */ /* 0x000fe40000f21670 */
[----:B------:R-:W-:-:S02]  /*2ac0*/  IMNMX R231, RZ, R231, !PT ;  /* 0x000000e7ffe77217 */ /* 0x000fc40007800200 */
[----:B------:R-:W-:Y:S01]  /*2ad0*/  IMNMX R229, RZ, R229, !PT ;  /* 0x000000e5ffe57217 */ /* 0x000fe20007800200 */
[C---:B------:R-:W-:Y:S01]  /*2ae0*/  HMMA.16816.F32 R88, R24.reuse, R86, RZ ;  /* 0x000000561858723c */ /* 0x040fe200000018ff */
[----:B------:R-:W-:Y:S02]  /*2af0*/  IMNMX R227, RZ, R227, !PT ;  /* 0x000000e3ffe37217 */ /* 0x000fe40007800200 */
[C---:B------:R-:W-:Y:S02]  /*2b00*/  ISETP.GE.AND P0, PT, R152.reuse, R230, PT ;  /* 0x000000e69800720c */ /* 0x040fe40003f06270 */
[C---:B------:R-:W-:Y:S02]  /*2b10*/  ISETP.GE.AND P4, PT, R152.reuse, R228, PT ;  /* 0x000000e49800720c */ /* 0x040fe40003f86270 */
[C---:B------:R-:W-:Y:S01]  /*2b20*/  ISETP.LT.OR P0, PT, R152.reuse, R231, P0 ;  /* 0x000000e79800720c */ /* 0x040fe20000701670 */
[----:B------:R-:W-:Y:S01]  /*2b30*/  HMMA.16816.F32 R76, R24, R68, RZ ;  /* 0x00000044184c723c */ /* 0x000fe200000018ff */
[----:B------:R-:W-:-:S07]  /*2b40*/  ISETP.LT.OR P4, PT, R152, R229, P4 ;  /* 0x000000e59800720c */ /* 0x000fce0002781670 */
        /* <DEDUP_REMOVED lines=22> */
[----:B--2---:R-:W-:Y:S07]  /*2cb0*/  HMMA.16816.F32 R12, R136, R144, R12 ;  /* 0x00000090880c723c */ /* 0x004fee000000180c */
[----:B------:R-:W-:Y:S01]  /*2cc0*/  IADD3 R144, R152, 0x1, RZ ;  /* 0x0000000198907810 */ /* 0x000fe20007ffe0ff */
[----:B------:R-:W-:Y:S03]  /*2cd0*/  HMMA.16816.F32 R4, R140, R146, R4 ;  /* 0x000000928c04723c */ /* 0x000fe60000001804 */
[----:B------:R-:W-:-:S02]  /*2ce0*/  ISETP.GE.AND P2, PT, R144, R232, PT ;  /* 0x000000e89000720c */ /* 0x000fc40003f46270 */
[C---:B------:R-:W-:Y:S02]  /*2cf0*/  ISETP.GE.AND P6, PT, R144.reuse, R230, PT ;  /* 0x000000e69000720c */ /* 0x040fe40003fc6270 */
[C---:B------:R-:W-:Y:S01]  /*2d00*/  ISETP.GE.AND P5, PT, R144.reuse, R228, PT ;  /* 0x000000e49000720c */ /* 0x040fe20003fa6270 */
[----:B------:R-:W-:Y:S01]  /*2d10*/  HMMA.16816.F32 R8, R136, R146, R8 ;  /* 0x000000928808723c */ /* 0x000fe20000001808 */
[-C--:B------:R-:W-:Y:S02]  /*2d20*/  ISETP.GE.AND P3, PT, R144, R226.reuse, PT ;  /* 0x000000e29000720c */ /* 0x080fe40003f66270 */
[----:B------:R-:W-:Y:S02]  /*2d30*/  FSEL R157, R16, -INF , !P1 ;  /* 0xff800000109d7808 */ /* 0x000fe40004800000 */
[----:B------:R-:W-:Y:S02]  /*2d40*/  ISETP.GE.AND P1, PT, R152, R226, PT ;  /* 0x000000e29800720c */ /* 0x000fe40003f26270 */
[C---:B------:R-:W-:Y:S01]  /*2d50*/  ISETP.LT.OR P2, PT, R144.reuse, R233, P2 ;  /* 0x000000e99000720c */ /* 0x040fe20001741670 */
[----:B-1----:R-:W-:Y:S01]  /*2d60*/  HMMA.16816.F32 R128, R140, R132, R128 ;  /* 0x000000848c80723c */ /* 0x002fe20000001880 */
[----:B------:R-:W-:-:S02]  /*2d70*/  ISETP.LT.OR P6, PT, R144, R231, P6 ;  /* 0x000000e79000720c */ /* 0x000fc400037c1670 */
[C---:B------:R-:W-:Y:S02]  /*2d80*/  ISETP.LT.OR P5, PT, R144.reuse, R229, P5 ;  /* 0x000000e59000720c */ /* 0x040fe40002fa1670 */
[-C--:B------:R-:W-:Y:S02]  /*2d90*/  ISETP.LT.OR P3, PT, R144, R227.reuse, P3 ;  /* 0x000000e39000720c */ /* 0x080fe40001f61670 */
[C---:B------:R-:W-:Y:S01]  /*2da0*/  IADD3 R144, R152.reuse, 0x8, RZ ;  /* 0x0000000898907810 */ /* 0x040fe20007ffe0ff */
[----:B------:R-:W-:Y:S01]  /*2db0*/  HMMA.16816.F32 R124, R136, R132, R124 ;  /* 0x00000084887c723c */ /* 0x000fe2000000187c */
[----:B------:R-:W-:Y:S02]  /*2dc0*/  ISETP.LT.OR P1, PT, R152, R227, P1 ;  /* 0x000000e39800720c */ /* 0x000fe40000f21670 */
[----:B------:R-:W-:Y:S02]  /*2dd0*/  FSEL R156, R18, -INF , !P0 ;  /* 0xff800000129c7808 */ /* 0x000fe40004000000 */
[----:B------:R-:W-:-:S02]  /*2de0*/  FSEL R147, R12, -INF , !P4 ;  /* 0xff8000000c937808 */ /* 0x000fc40006000000 */
[C---:B------:R-:W-:Y:S01]  /*2df0*/  ISETP.GE.AND P0, PT, R144.reuse, R232, PT ;  /* 0x000000e89000720c */ /* 0x040fe20003f06270 */
[-C--:B------:R-:W-:Y:S01]  /*2e00*/  HMMA.16816.F32 R120, R136, R134.reuse, R120 ;  /* 0x000000868878723c */ /* 0x080fe20000001878 */
[----:B------:R-:W-:Y:S02]  /*2e10*/  ISETP.GE.AND P4, PT, R144, R230, PT ;  /* 0x000000e69000720c */ /* 0x000fe40003f86270 */
[----:B------:R-:W-:Y:S02]  /*2e20*/  FSEL R158, R17, -INF , !P2 ;  /* 0xff800000119e7808 */ /* 0x000fe40005000000 */
[----:B------:R-:W-:Y:S02]  /*2e30*/  FSEL R145, R14, -INF , !P1 ;  /* 0xff8000000e917808 */ /* 0x000fe40004800000 */
[----:B------:R-:W-:Y:S01]  /*2e40*/  FSEL R18, R13, -INF , !P5 ;  /* 0xff8000000d127808 */ /* 0x000fe20006800000 */
[----:B------:R-:W-:Y:S01]  /*2e50*/  HMMA.16816.F32 R116, R140, R134, R116 ;  /* 0x000000868c74723c */ /* 0x000fe20000001874 */
[----:B------:R-:W-:-:S02]  /*2e60*/  FSEL R17, R15, -INF , !P3 ;  /* 0xff8000000f117808 */ /* 0x000fc40005800000 */
[----:B------:R-:W1:Y:S01]  /*2e70*/  LDSM.16.M88.4 R12, [R217+0x800] ;  /* 0x00080000d90c783b */ /* 0x000e620000000200 */
[C---:B------:R-:W-:Y:S02]  /*2e80*/  ISETP.LT.OR P0, PT, R144.reuse, R233, P0 ;  /* 0x000000e99000720c */ /* 0x040fe40000701670 */
[----:B------:R-:W-:Y:S02]  /*2e90*/  ISETP.LT.OR P4, PT, R144, R231, P4 ;  /* 0x000000e79000720c */ /* 0x000fe40002781670 */
[----:B------:R-:W-:Y:S02]  /*2ea0*/  FSEL R133, R19, -INF , !P6 ;  /* 0xff80000013857808 */ /* 0x000fe40007000000 */
[C---:B------:R-:W-:Y:S02]  /*2eb0*/  IADD3 R19, R152.reuse, 0x9, RZ ;  /* 0x0000000998137810 */ /* 0x040fe40007ffe0ff */
[----:B------:R-:W-:Y:S02]  /*2ec0*/  IADD3 R16, R152, 0x10, RZ ;  /* 0x0000001098107810 */ /* 0x000fe40007ffe0ff */
        /* <DEDUP_REMOVED lines=14> */
[----:B------:R-:W-:Y:S01]  /*2fb0*/  IADD3 R4, R152, 0x11, RZ ;  /* 0x0000001198047810 */ /* 0x000fe20007ffe0ff */
[-C--:B-1----:R-:W-:Y:S01]  /*2fc0*/  HMMA.16816.F32 R112, R140, R12.reuse, R112 ;  /* 0x0000000c8c70723c */ /* 0x082fe20000001870 */
[----:B------:R-:W-:Y:S02]  /*2fd0*/  FSEL R153, R8, -INF , !P1 ;  /* 0xff80000008997808 */ /* 0x000fe40004800000 */
[----:B------:R-:W-:Y:S02]  /*2fe0*/  FSEL R155, R10, -INF , !P2 ;  /* 0xff8000000a9b7808 */ /* 0x000fe40005000000 */
[----:B------:R-:W-:Y:S02]  /*2ff0*/  FSEL R134, R7, -INF , !P6 ;  /* 0xff80000007867808 */ /* 0x000fe40007000000 */
[----:B------:R-:W-:Y:S01]  /*3000*/  FSEL R207, R9, -INF , !P3 ;  /* 0xff80000009cf7808 */ /* 0x000fe20005800000 */
[----:B------:R-:W-:Y:S01]  /*3010*/  HMMA.16816.F32 R108, R136, R12, R108 ;  /* 0x0000000c886c723c */ /* 0x000fe2000000186c */
[----:B------:R-:W-:-:S02]  /*3020*/  FSEL R163, R11, -INF , !P0 ;  /* 0xff8000000ba37808 */ /* 0x000fc40004000000 */
[----:B------:R-:W-:Y:S02]  /*3030*/  FSEL R128, R128, -INF , !P4 ;  /* 0xff80000080807808 */ /* 0x000fe40006000000 */
[C---:B------:R-:W-:Y:S02]  /*3040*/  ISETP.GE.AND P1, PT, R16.reuse, R230, PT ;  /* 0x000000e61000720c */ /* 0x040fe40003f26270 */
[----:B------:R-:W-:Y:S01]  /*3050*/  ISETP.GE.AND P2, PT, R16, R228, PT ;  /* 0x000000e41000720c */ /* 0x000fe20003f46270 */
[----:B------:R-:W-:Y:S01]  /*3060*/  HMMA.16816.F32 R104, R136, R14, R104 ;  /* 0x0000000e8868723c */ /* 0x000fe20000001868 */
[C---:B------:R-:W-:Y:S02]  /*3070*/  ISETP.GE.AND P3, PT, R4.reuse, R232, PT ;  /* 0x000000e80400720c */ /* 0x040fe40003f66270 */
[C---:B------:R-:W-:Y:S02]  /*3080*/  ISETP.GE.AND P0, PT, R4.reuse, R230, PT ;  /* 0x000000e60400720c */ /* 0x040fe40003f06270 */
[----:B------:R-:W-:-:S02]  /*3090*/  ISETP.GE.AND P6, PT, R4, R228, PT ;  /* 0x000000e40400720c */ /* 0x000fc40003fc6270 */
[----:B------:R-:W-:Y:S01]  /*30a0*/  ISETP.GE.AND P4, PT, R4, R226, PT ;  /* 0x000000e20400720c */ /* 0x000fe20003f86270 */
[----:B------:R-:W-:Y:S01]  /*30b0*/  HMMA.16816.F32 R100, R140, R14, R100 ;  /* 0x0000000e8c64723c */ /* 0x000fe20000001864 */
[C---:B------:R-:W-:Y:S02]  /*30c0*/  ISETP.LT.OR P1, PT, R16.reuse, R231, P1 ;  /* 0x000000e71000720c */ /* 0x040fe40000f21670 */
[----:B------:R-:W-:Y:S02]  /*30d0*/  ISETP.LT.OR P2, PT, R16, R229, P2 ;  /* 0x000000e51000720c */ /* 0x000fe40001741670 */
[C---:B------:R-:W-:Y:S02]  /*30e0*/  ISETP.LT.OR P3, PT, R4.reuse, R233, P3 ;  /* 0x000000e90400720c */ /* 0x040fe40001f61670 */
[C---:B------:R-:W-:Y:S02]  /*30f0*/  ISETP.LT.OR P0, PT, R4.reuse, R231, P0 ;  /* 0x000000e70400720c */ /* 0x040fe40000701670 */
[----:B------:R-:W-:-:S02]  /*3100*/  ISETP.LT.OR P6, PT, R4, R229, P6 ;  /* 0x000000e50400720c */ /* 0x000fc400037c1670 */
[----:B------:R-:W-:Y:S02]  /*3110*/  ISETP.LT.OR P4, PT, R4, R227, P4 ;  /* 0x000000e30400720c */ /* 0x000fe40002781670 */
[----:B------:R-:W-:Y:S02]  /*3120*/  ISETP.GE.AND P5, PT, R19, R232, PT ;  /* 0x000000e81300720c */ /* 0x000fe40003fa6270 */
[----:B------:R-:W-:Y:S02]  /*3130*/  IADD3 R4, R152, 0x18, RZ ;  /* 0x0000001898047810 */ /* 0x000fe40007ffe0ff */
[----:B------:R-:W-:Y:S02]  /*3140*/  FSEL R129, R129, -INF , !P3 ;  /* 0xff80000081817808 */ /* 0x000fe40005800000 */
[----:B------:R-:W-:Y:S02]  /*3150*/  FSEL R130, R130, -INF , !P1 ;  /* 0xff80000082827808 */ /* 0x000fe40004800000 */
[----:B------:R-:W-:-:S02]  /*3160*/  FSEL R131, R131, -INF , !P0 ;  /* 0xff80000083837808 */ /* 0x000fc40004000000 */
[----:B------:R-:W-:Y:S02]  /*3170*/  FSEL R215, R124, -INF , !P2 ;  /* 0xff8000007cd77808 */ /* 0x000fe40005000000 */
[----:B------:R-:W-:Y:S02]  /*3180*/  ISETP.LT.OR P5, PT, R19, R233, P5 ;  /* 0x000000e91300720c */ /* 0x000fe40002fa1670 */
[C---:B------:R-:W-:Y:S02]  /*3190*/  ISETP.GE.AND P1, PT, R4.reuse, R232, PT ;  /* 0x000000e80400720c */ /* 0x040fe40003f26270 */
[C---:B------:R-:W-:Y:S02]  /*31a0*/  ISETP.GE.AND P3, PT, R4.reuse, R230, PT ;  /* 0x000000e60400720c */ /* 0x040fe40003f66270 */
[C---:B------:R-:W-:Y:S02]  /*31b0*/  ISETP.GE.AND P0, PT, R4.reuse, R228, PT ;  /* 0x000000e40400720c */ /* 0x040fe40003f06270 */
[----:B------:R-:W-:-:S02]  /*31c0*/  ISETP.GE.AND P2, PT, R4, R226, PT ;  /* 0x000000e20400720c */ /* 0x000fc40003f46270 */
[----:B------:R-:W-:Y:S02]  /*31d0*/  FSEL R160, R5, -INF , !P5 ;  /* 0xff80000005a07808 */ /* 0x000fe40006800000 */
[C---:B------:R-:W-:Y:S02]  /*31e0*/  ISETP.LT.OR P1, PT, R4.reuse, R233, P1 ;  /* 0x000000e90400720c */ /* 0x040fe40000f21670 */
[C---:B------:R-:W-:Y:S02]  /*31f0*/  ISETP.LT.OR P3, PT, R4.reuse, R231, P3 ;  /* 0x000000e70400720c */ /* 0x040fe40001f61670 */
[C---:B------:R-:W-:Y:S02]  /*3200*/  ISETP.LT.OR P0, PT, R4.reuse, R229, P0 ;  /* 0x000000e50400720c */ /* 0x040fe40000701670 */
[----:B------:R-:W-:Y:S02]  /*3210*/  ISETP.LT.OR P2, PT, R4, R227, P2 ;  /* 0x000000e30400720c */ /* 0x000fe40001741670 */
[----:B------:R-:W1:Y:S01]  /*3220*/  LDSM.16.M88.4 R4, [R217+0xc00] ;  /* 0x000c0000d904783b */ /* 0x000e620000000200 */
[----:B------:R-:W-:-:S02]  /*3230*/  ISETP.GE.AND P5, PT, R16, R226, PT ;  /* 0x000000e21000720c */ /* 0x000fc40003fa6270 */
[----:B------:R-:W-:Y:S02]  /*3240*/  IADD3 R9, R152, 0x19, RZ ;  /* 0x0000001998097810 */ /* 0x000fe40007ffe0ff */
[----:B------:R-:W-:Y:S02]  /*3250*/  ISETP.LT.OR P5, PT, R16, R227, P5 ;  /* 0x000000e31000720c */ /* 0x000fe40002fa1670 */
[----:B------:R-:W-:Y:S02]  /*3260*/  IADD3 R8, R152, 0x20, RZ ;  /* 0x0000002098087810 */ /* 0x000fe40007ffe0ff */
[----:B------:R-:W-:Y:S02]  /*3270*/  FSEL R151, R126, -INF , !P5 ;  /* 0xff8000007e977808 */ /* 0x000fe40006800000 */
[----:B------:R-:W-:Y:S02]  /*3280*/  ISETP.GE.AND P5, PT, R9, R228, PT ;  /* 0x000000e40900720c */ /* 0x000fe40003fa6270 */
[----:B------:R-:W-:-:S02]  /*3290*/  FSEL R144, R125, -INF , !P6 ;  /* 0xff8000007d907808 */ /* 0x000fc40007000000 */
        /* <DEDUP_REMOVED lines=11> */
[----:B------:R-:W-:-:S02]  /*3350*/  ISETP.GE.AND P1, PT, R8, R230, PT ;  /* 0x000000e60800720c */ /* 0x000fc40003f26270 */
[C---:B------:R-:W-:Y:S01]  /*3360*/  ISETP.GE.AND P3, PT, R8.reuse, R228, PT ;  /* 0x000000e40800720c */ /* 0x040fe20003f66270 */
[-C--:B-1----:R-:W-:Y:S01]  /*3370*/  HMMA.16816.F32 R96, R140, R4.reuse, R96 ;  /* 0x000000048c60723c */ /* 0x082fe20000001860 */
[C---:B------:R-:W-:Y:S02]  /*3380*/  ISETP.GE.AND P5, PT, R8.reuse, R226, PT ;  /* 0x000000e20800720c */ /* 0x040fe40003fa6270 */
[C---:B------:R-:W-:Y:S02]  /*3390*/  ISETP.LT.OR P6, PT, R9.reuse, R233, P6 ;  /* 0x000000e90900720c */ /* 0x040fe400037c1670 */
[C---:B------:R-:W-:Y:S02]  /*33a0*/  ISETP.LT.OR P4, PT, R9.reuse, R231, P4 ;  /* 0x000000e70900720c */ /* 0x040fe40002781670 */
[----:B------:R-:W-:Y:S01]  /*33b0*/  ISETP.LT.OR P0, PT, R9, R227, P0 ;  /* 0x000000e30900720c */ /* 0x000fe20000701670 */
        /* <DEDUP_REMOVED lines=8> */
[----:B------:R-:W-:-:S02]  /*3440*/  FSEL R250, R117, -INF , !P6 ;  /* 0xff80000075fa7808 */ /* 0x000fc40007000000 */
[----:B------:R-:W-:Y:S01]  /*3450*/  FSEL R248, R119, -INF , !P4 ;  /* 0xff80000077f87808 */ /* 0x000fe20006000000 */
[----:B------:R-:W-:Y:S01]  /*3460*/  HMMA.16816.F32 R84, R140, R6, R84 ;  /* 0x000000068c54723c */ /* 0x000fe20000001854 */
        /* <DEDUP_REMOVED lines=9> */
[C---:B------:R-:W-:Y:S02]  /*3500*/  IADD3 R8, R152.reuse, 0x28, RZ ;  /* 0x0000002898087810 */ /* 0x040fe40007ffe0ff */
        /* <DEDUP_REMOVED lines=9> */
[----:B------:R-:W-:Y:S02]  /*35a0*/  FSEL R183, R110, -INF , !P5 ;  /* 0xff8000006eb77808 */ /* 0x000fe40006800000 */
[----:B------:R-:W-:Y:S02]  /*35b0*/  ISETP.GE.AND P5, PT, R5, R228, PT ;  /* 0x000000e40500720c */ /* 0x000fe40003fa6270 */
[C---:B------:R-:W-:Y:S02]  /*35c0*/  ISETP.LT.OR P1, PT, R8.reuse, R233, P1 ;  /* 0x000000e90800720c */ /* 0x040fe40000f21670 */
[----:B------:R-:W-:-:S02]  /*35d0*/  ISETP.LT.OR P4, PT, R8, R231, P4 ;  /* 0x000000e70800720c */ /* 0x000fc40002781670 */
[C---:B------:R-:W-:Y:S02]  /*35e0*/  ISETP.LT.OR P0, PT, R8.reuse, R229, P0 ;  /* 0x000000e50800720c */ /* 0x040fe40000701670 */
[----:B------:R-:W-:Y:S02]  /*35f0*/  ISETP.LT.OR P3, PT, R8, R227, P3 ;  /* 0x000000e30800720c */ /* 0x000fe40001f61670 */
[----:B------:R-:W1:Y:S01]  /*3600*/  LDSM.16.M88.4 R8, [R217+0x1000] ;  /* 0x00100000d908783b */ /* 0x000e620000000200 */
[----:B------:R-:W-:Y:S02]  /*3610*/  ISETP.LT.OR P5, PT, R5, R229, P5 ;  /* 0x000000e50500720c */ /* 0x000fe40002fa1670 */
        /* <DEDUP_REMOVED lines=8> */
[----:B------:R-:W-:-:S02]  /*36a0*/  ISETP.GE.AND P6, PT, R5, R232, PT ;  /* 0x000000e80500720c */ /* 0x000fc40003fc6270 */
[C---:B------:R-:W-:Y:S02]  /*36b0*/  ISETP.GE.AND P2, PT, R5.reuse, R230, PT ;  /* 0x000000e60500720c */ /* 0x040fe40003f46270 */
[----:B------:R-:W-:Y:S02]  /*36c0*/  ISETP.GE.AND P0, PT, R5, R226, PT ;  /* 0x000000e20500720c */ /* 0x000fe40003f06270 */
[C---:B------:R-:W-:Y:S02]  /*36d0*/  ISETP.GE.AND P3, PT, R4.reuse, R232, PT ;  /* 0x000000e80400720c */ /* 0x040fe40003f66270 */
[C---:B------:R-:W-:Y:S02]  /*36e0*/  ISETP.GE.AND P1, PT, R4.reuse, R230, PT ;  /* 0x000000e60400720c */ /* 0x040fe40003f26270 */
[C---:B------:R-:W-:Y:S02]  /*36f0*/  ISETP.GE.AND P4, PT, R4.reuse, R228, PT ;  /* 0x000000e40400720c */ /* 0x040fe40003f86270 */
[----:B------:R-:W-:-:S02]  /*3700*/  ISETP.GE.AND P5, PT, R4, R226, PT ;  /* 0x000000e20400720c */ /* 0x000fc40003fa6270 */
[C---:B------:R-:W-:Y:S02]  /*3710*/  ISETP.LT.OR P6, PT, R5.reuse, R233, P6 ;  /* 0x000000e90500720c */ /* 0x040fe400037c1670 */
[C---:B------:R-:W-:Y:S02]  /*3720*/  ISETP.LT.OR P2, PT, R5.reuse, R231, P2 ;  /* 0x000000e70500720c */ /* 0x040fe40001741670 */
[----:B------:R-:W-:Y:S02]  /*3730*/  ISETP.LT.OR P0, PT, R5, R227, P0 ;  /* 0x000000e30500720c */ /* 0x000fe40000701670 */
[C---:B------:R-:W-:Y:S01]  /*3740*/  ISETP.LT.OR P3, PT, R4.reuse, R233, P3 ;  /* 0x000000e90400720c */ /* 0x040fe20001f61670 */
[----:B-1----:R-:W-:Y:S01]  /*3750*/  HMMA.16816.F32 R80, R140, R8, R80 ;  /* 0x000000088c50723c */ /* 0x002fe20000001850 */
[C---:B------:R-:W-:Y:S02]  /*3760*/  ISETP.LT.OR P1, PT, R4.reuse, R231, P1 ;  /* 0x000000e70400720c */ /* 0x040fe40000f21670 */
[----:B------:R-:W-:-:S02]  /*3770*/  ISETP.LT.OR P4, PT, R4, R229, P4 ;  /* 0x000000e50400720c */ /* 0x000fc40002781670 */
[----:B------:R-:W-:Y:S02]  /*3780*/  ISETP.LT.OR P5, PT, R4, R227, P5 ;  /* 0x000000e30400720c */ /* 0x000fe40002fa1670 */
        /* <DEDUP_REMOVED lines=13> */
[C---:B------:R-:W-:Y:S02]  /*3860*/  ISETP.LT.OR P0, PT, R4.reuse, R231, P0 ;  /* 0x000000e70400720c */ /* 0x040fe40000701670 */
[----:B------:R-:W-:-:S02]  /*3870*/  ISETP.LT.OR P6, PT, R4, R229, P6 ;  /* 0x000000e50400720c */ /* 0x000fc400037c1670 */
[----:B------:R-:W-:Y:S02]  /*3880*/  ISETP.LT.OR P3, PT, R4, R227, P3 ;  /* 0x000000e30400720c */ /* 0x000fe40001f61670 */
[----:B------:R-:W-:Y:S02]  /*3890*/  IADD3 R4, R152, 0x38, RZ ;  /* 0x0000003898047810 */ /* 0x000fe40007ffe0ff */
        /* <DEDUP_REMOVED lines=12> */
[----:B------:R-:W1:Y:S01]  /*3960*/  LDSM.16.M88.4 R4, [R217+0x1400] ;  /* 0x00140000d904783b */ /* 0x000e620000000200 */
        /* <DEDUP_REMOVED lines=19> */
[C---:B------:R-:W-:Y:S01]  /*3aa0*/  ISETP.LT.OR P6, PT, R9.reuse, R233, P6 ;  /* 0x000000e90900720c */ /* 0x040fe200037c1670 */
[----:B-1----:R-:W-:Y:S01]  /*3ab0*/  HMMA.16816.F32 R64, R140, R4, R64 ;  /* 0x000000048c40723c */ /* 0x002fe20000001840 */
[C---:B------:R-:W-:Y:S02]  /*3ac0*/  ISETP.LT.OR P3, PT, R9.reuse, R231, P3 ;  /* 0x000000e70900720c */ /* 0x040fe40001f61670 */
[----:B------:R-:W-:-:S02]  /*3ad0*/  ISETP.LT.OR P0, PT, R9, R227, P0 ;  /* 0x000000e30900720c */ /* 0x000fc40000701670 */
[C---:B------:R-:W-:Y:S02]  /*3ae0*/  ISETP.LT.OR P4, PT, R8.reuse, R233, P4 ;  /* 0x000000e90800720c */ /* 0x040fe40002781670 */
[C---:B------:R-:W-:Y:S01]  /*3af0*/  ISETP.LT.OR P1, PT, R8.reuse, R231, P1 ;  /* 0x000000e70800720c */ /* 0x040fe20000f21670 */
[C---:B------:R-:W-:Y:S01]  /*3b00*/  HMMA.16816.F32 R60, R136.reuse, R4, R60 ;  /* 0x00000004883c723c */ /* 0x040fe2000000183c */
[C---:B------:R-:W-:Y:S02]  /*3b10*/  ISETP.LT.OR P2, PT, R8.reuse, R229, P2 ;  /* 0x000000e50800720c */ /* 0x040fe40001741670 */
[----:B------:R-:W-:Y:S02]  /*3b20*/  ISETP.LT.OR P5, PT, R8, R227, P5 ;  /* 0x000000e30800720c */ /* 0x000fe40002fa1670 */
[----:B------:R-:W-:Y:S02]  /*3b30*/  IADD3 R8, R152, 0x41, RZ ;  /* 0x0000004198087810 */ /* 0x000fe40007ffe0ff */
[----:B------:R-:W-:Y:S01]  /*3b40*/  FSEL R191, R91, -INF , !P0 ;  /* 0xff8000005bbf7808 */ /* 0x000fe20004000000 */
[----:B------:R-:W-:Y:S01]  /*3b50*/  HMMA.16816.F32 R56, R136, R6, R56 ;  /* 0x000000068838723c */ /* 0x000fe20000001838 */
[----:B------:R-:W-:-:S02]  /*3b60*/  FSEL R102, R85, -INF , !P6 ;  /* 0xff80000055667808 */ /* 0x000fc40007000000 */
[----:B------:R-:W-:Y:S02]  /*3b70*/  FSEL R106, R87, -INF , !P3 ;  /* 0xff800000576a7808 */ /* 0x000fe40005800000 */
[----:B------:R-:W-:Y:S02]  /*3b80*/  FSEL R80, R80, -INF , !P4 ;  /* 0xff80000050507808 */ /* 0x000fe40006000000 */
[C---:B------:R-:W-:Y:S01]  /*3b90*/  ISETP.GE.AND P3, PT, R8.reuse, R232, PT ;  /* 0x000000e80800720c */ /* 0x040fe20003f66270 */
[----:B------:R-:W-:Y:S01]  /*3ba0*/  HMMA.16816.F32 R52, R140, R6, R52 ;  /* 0x000000068c34723c */ /* 0x000fe20000001834 */
        /* <DEDUP_REMOVED lines=18> */
[----:B------:R-:W-:Y:S02]  /*3cd0*/  ISETP.GE.AND P4, PT, R5, R228, PT ;  /* 0x000000e40500720c */ /* 0x000fe40003f86270 */
[C---:B------:R-:W-:Y:S02]  /*3ce0*/  ISETP.LT.OR P3, PT, R8.reuse, R233, P3 ;  /* 0x000000e90800720c */ /* 0x040fe40001f61670 */
[----:B------:R-:W-:-:S02]  /*3cf0*/  ISETP.LT.OR P0, PT, R8, R231, P0 ;  /* 0x000000e70800720c */ /* 0x000fc40000701670 */
[C---:B------:R-:W-:Y:S02]  /*3d00*/  ISETP.LT.OR P1, PT, R8.reuse, R229, P1 ;  /* 0x000000e50800720c */ /* 0x040fe40000f21670 */
[----:B------:R-:W-:Y:S02]  /*3d10*/  ISETP.LT.OR P2, PT, R8, R227, P2 ;  /* 0x000000e30800720c */ /* 0x000fe40001741670 */
[----:B------:R-:W-:Y:S01]  /*3d20*/  ISETP.LT.OR P4, PT, R5, R229, P4 ;  /* 0x000000e50500720c */ /* 0x000fe20002781670 */
[----:B------:R-:W1:Y:S01]  /*3d30*/  LDSM.16.M88.4 R8, [R217+0x1800] ;  /* 0x00180000d908783b */ /* 0x000e620000000200 */
        /* <DEDUP_REMOVED lines=18> */
[C---:B------:R-:W-:Y:S02]  /*3e60*/  ISETP.LT.OR P2, PT, R4.reuse, R233, P2 ;  /* 0x000000e90400720c */ /* 0x040fe40001741670 */
[C---:B------:R-:W-:Y:S01]  /*3e70*/  ISETP.LT.OR P3, PT, R4.reuse, R231, P3 ;  /* 0x000000e70400720c */ /* 0x040fe20001f61670 */
[----:B-1----:R-:W-:Y:S01]  /*3e80*/  HMMA.16816.F32 R48, R140, R8, R48 ;  /* 0x000000088c30723c */ /* 0x002fe20000001830 */
[----:B------:R-:W-:-:S02]  /*3e90*/  ISETP.LT.OR P0, PT, R4, R229, P0 ;  /* 0x000000e50400720c */ /* 0x000fc40000701670 */
[----:B------:R-:W-:Y:S02]  /*3ea0*/  ISETP.LT.OR P4, PT, R4, R227, P4 ;  /* 0x000000e30400720c */ /* 0x000fe40002781670 */
[----:B------:R-:W1:Y:S01]  /*3eb0*/  LDSM.16.M88.4 R4, [R217+0x1c00] ;  /* 0x001c0000d904783b */ /* 0x000e620000000200 */
[----:B------:R-:W-:Y:S01]  /*3ec0*/  IADD3 R12, R152, 0x51, RZ ;  /* 0x00000051980c7810 */ /* 0x000fe20007ffe0ff */
[----:B------:R-:W-:-:S04]  /*3ed0*/  DEPBAR.LE SB0, 0x0 ;  /* 0x000080000000791a */ /* 0x000fc80000000000 */
[----:B------:R-:W-:Y:S01]  /*3ee0*/  FSEL R165, R75, -INF , !P1 ;  /* 0xff8000004ba57808 */ /* 0x000fe20004800000 */
[C---:B------:R-:W-:Y:S01]  /*3ef0*/  HMMA.16816.F32 R44, R136.reuse, R8, R44 ;  /* 0x00000008882c723c */ /* 0x040fe2000000182c */
[----:B------:R-:W-:Y:S02]  /*3f00*/  FSEL R175, R69, -INF , !P6 ;  /* 0xff80000045af7808 */ /* 0x000fe40007000000 */
[----:B------:R-:W-:Y:S02]  /*3f10*/  FSEL R176, R71, -INF , !P5 ;  /* 0xff80000047b07808 */ /* 0x000fe40006800000 */
[----:B------:R-:W-:Y:S02]  /*3f20*/  FSEL R64, R64, -INF , !P2 ;  /* 0xff80000040407808 */ /* 0x000fe40005000000 */
[C---:B------:R-:W-:Y:S01]  /*3f30*/  ISETP.GE.AND P5, PT, R12.reuse, R232, PT ;  /* 0x000000e80c00720c */ /* 0x040fe20003fa6270 */
[----:B------:R-:W-:Y:S01]  /*3f40*/  HMMA.16816.F32 R40, R136, R10, R40 ;  /* 0x0000000a8828723c */ /* 0x000fe20000001828 */
[----:B------:R-:W-:-:S02]  /*3f50*/  ISETP.GE.AND P1, PT, R12, R230, PT ;  /* 0x000000e60c00720c */ /* 0x000fc40003f26270 */
[C---:B------:R-:W-:Y:S02]  /*3f60*/  ISETP.GE.AND P6, PT, R12.reuse, R228, PT ;  /* 0x000000e40c00720c */ /* 0x040fe40003fc6270 */
[C---:B------:R-:W-:Y:S02]  /*3f70*/  ISETP.GE.AND P2, PT, R12.reuse, R226, PT ;  /* 0x000000e20c00720c */ /* 0x040fe40003f46270 */
[C---:B------:R-:W-:Y:S01]  /*3f80*/  ISETP.LT.OR P5, PT, R12.reuse, R233, P5 ;  /* 0x000000e90c00720c */ /* 0x040fe20002fa1670 */
[----:B------:R-:W-:Y:S01]  /*3f90*/  HMMA.16816.F32 R36, R140, R10, R36 ;  /* 0x0000000a8c24723c */ /* 0x000fe20000001824 */
[C---:B------:R-:W-:Y:S02]  /*3fa0*/  ISETP.LT.OR P1, PT, R12.reuse, R231, P1 ;  /* 0x000000e70c00720c */ /* 0x040fe40000f21670 */
[C---:B------:R-:W-:Y:S02]  /*3fb0*/  ISETP.LT.OR P6, PT, R12.reuse, R229, P6 ;  /* 0x000000e50c00720c */ /* 0x040fe400037c1670 */
[----:B------:R-:W-:-:S02]  /*3fc0*/  ISETP.LT.OR P2, PT, R12, R227, P2 ;  /* 0x000000e30c00720c */ /* 0x000fc40001741670 */
[----:B------:R-:W-:Y:S02]  /*3fd0*/  IADD3 R12, R152, 0x58, RZ ;  /* 0x00000058980c7810 */ /* 0x000fe40007ffe0ff */
[----:B------:R-:W-:Y:S02]  /*3fe0*/  FSEL R65, R65, -INF , !P5 ;  /* 0xff80000041417808 */ /* 0x000fe40006800000 */
[----:B------:R-:W-:Y:S02]  /*3ff0*/  FSEL R66, R66, -INF , !P3 ;  /* 0xff80000042427808 */ /* 0x000fe40005800000 */
[----:B------:R-:W-:Y:S02]  /*4000*/  FSEL R67, R67, -INF , !P1 ;  /* 0xff80000043437808 */ /* 0x000fe40004800000 */
[----:B------:R-:W-:Y:S02]  /*4010*/  FSEL R69, R60, -INF , !P0 ;  /* 0xff8000003c457808 */ /* 0x000fe40004000000 */
[----:B------:R-:W-:Y:S01]  /*4020*/  IADD3 R9, R152, 0x59, RZ ;  /* 0x0000005998097810 */ /* 0x000fe20007ffe0ff */
[----:B-1----:R-:W-:Y:S01]  /*4030*/  HMMA.16816.F32 R32, R140, R4, R32 ;  /* 0x000000048c20723c */ /* 0x002fe20000001820 */
[----:B------:R-:W-:-:S02]  /*4040*/  ISETP.GE.AND P5, PT, R12, R232, PT ;  /* 0x000000e80c00720c */ /* 0x000fc40003fa6270 */
[C---:B------:R-:W-:Y:S02]  /*4050*/  ISETP.GE.AND P3, PT, R12.reuse, R230, PT ;  /* 0x000000e60c00720c */ /* 0x040fe40003f66270 */
[C---:B------:R-:W-:Y:S02]  /*4060*/  ISETP.GE.AND P1, PT, R12.reuse, R228, PT ;  /* 0x000000e40c00720c */ /* 0x040fe40003f26270 */
[----:B------:R-:W-:Y:S01]  /*4070*/  ISETP.GE.AND P0, PT, R12, R226, PT ;  /* 0x000000e20c00720c */ /* 0x000fe20003f06270 */
[----:B------:R-:W-:Y:S01]  /*4080*/  HMMA.16816.F32 R20, R140, R6, R20 ;  /* 0x000000068c14723c */ /* 0x000fe20000001814 */
[----:B------:R-:W-:Y:S02]  /*4090*/  FSEL R74, R61, -INF , !P6 ;  /* 0xff8000003d4a7808 */ /* 0x000fe40007000000 */
[----:B------:R-:W-:Y:S02]  /*40a0*/  FSEL R76, R62, -INF , !P4 ;  /* 0xff8000003e4c7808 */ /* 0x000fe40006000000 */
[----:B------:R-:W-:-:S02]  /*40b0*/  ISETP.GE.AND P4, PT, R9, R232, PT ;  /* 0x000000e80900720c */ /* 0x000fc40003f86270 */
[C---:B------:R-:W-:Y:S02]  /*40c0*/  ISETP.GE.AND P6, PT, R9.reuse, R228, PT ;  /* 0x000000e40900720c */ /* 0x040fe40003fc6270 */
[C---:B------:R-:W-:Y:S02]  /*40d0*/  ISETP.LT.OR P5, PT, R12.reuse, R233, P5 ;  /* 0x000000e90c00720c */ /* 0x040fe40002fa1670 */
[C---:B------:R-:W-:Y:S02]  /*40e0*/  ISETP.LT.OR P3, PT, R12.reuse, R231, P3 ;  /* 0x000000e70c00720c */ /* 0x040fe40001f61670 */
[C---:B------:R-:W-:Y:S02]  /*40f0*/  ISETP.LT.OR P1, PT, R12.reuse, R229, P1 ;  /* 0x000000e50c00720c */ /* 0x040fe40000f21670 */
[----:B------:R-:W-:Y:S02]  /*4100*/  ISETP.LT.OR P0, PT, R12, R227, P0 ;  /* 0x000000e30c00720c */ /* 0x000fe40000701670 */
[----:B------:R-:W-:Y:S01]  /*4110*/  HMMA.16816.F32 R12, R136, R4, R28 ;  /* 0x00000004880c723c */ /* 0x000fe2000000181c */
[----:B------:R-:W-:-:S02]  /*4120*/  ISETP.LT.OR P4, PT, R9, R233, P4 ;  /* 0x000000e90900720c */ /* 0x000fc40002781670 */
[----:B------:R-:W-:Y:S02]  /*4130*/  ISETP.LT.OR P6, PT, R9, R229, P6 ;  /* 0x000000e50900720c */ /* 0x000fe400037c1670 */
[C---:B------:R-:W-:Y:S02]  /*4140*/  IADD3 R8, R152.reuse, 0x60, RZ ;  /* 0x0000006098087810 */ /* 0x040fe40007ffe0ff */
[----:B------:R-:W-:Y:S01]  /*4150*/  IADD3 R5, R152, 0x61, RZ ;  /* 0x0000006198057810 */ /* 0x000fe20007ffe0ff */
[----:B------:R-:W-:Y:S01]  /*4160*/  HMMA.16816.F32 R136, R136, R6, R24 ;  /* 0x000000068888723c */ /* 0x000fe20000001818 */
[----:B------:R-:W-:Y:S02]  /*4170*/  FSEL R77, R63, -INF , !P2 ;  /* 0xff8000003f4d7808 */ /* 0x000fe40005000000 */
        /* <DEDUP_REMOVED lines=10> */
[C---:B------:R-:W-:Y:S02]  /*4220*/  ISETP.GE.AND P3, PT, R8.reuse, R228, PT ;  /* 0x000000e40800720c */ /* 0x040fe40003f66270 */
[----:B------:R-:W-:Y:S02]  /*4230*/  ISETP.GE.AND P6, PT, R8, R226, PT ;  /* 0x000000e20800720c */ /* 0x000fe40003fc6270 */
[----:B------:R-:W-:Y:S02]  /*4240*/  ISETP.GE.AND P4, PT, R5, R232, PT ;  /* 0x000000e80500720c */ /* 0x000fe40003f86270 */
[----:B------:R-:W-:-:S02]  /*4250*/  ISETP.LT.OR P2, PT, R9, R231, P2 ;  /* 0x000000e70900720c */ /* 0x000fc40001741670 */
[----:B------:R-:W-:Y:S02]  /*4260*/  ISETP.LT.OR P1, PT, R9, R227, P1 ;  /* 0x000000e30900720c */ /* 0x000fe40000f21670 */
[C---:B------:R-:W-:Y:S02]  /*4270*/  ISETP.LT.OR P0, PT, R8.reuse, R233, P0 ;  /* 0x000000e90800720c */ /* 0x040fe40000701670 */
[C---:B------:R-:W-:Y:S02]  /*4280*/  ISETP.LT.OR P5, PT, R8.reuse, R231, P5 ;  /* 0x000000e70800720c */ /* 0x040fe40002fa1670 */
[C---:B------:R-:W-:Y:S02]  /*4290*/  ISETP.LT.OR P3, PT, R8.reuse, R229, P3 ;  /* 0x000000e50800720c */ /* 0x040fe40001f61670 */
[----:B------:R-:W-:Y:S02]  /*42a0*/  ISETP.LT.OR P6, PT, R8, R227, P6 ;  /* 0x000000e30800720c */ /* 0x000fe400037c1670 */
[----:B------:R-:W-:-:S02]  /*42b0*/  ISETP.LT.OR P4, PT, R5, R233, P4 ;  /* 0x000000e90500720c */ /* 0x000fc40002781670 */
[----:B------:R-:W-:Y:S02]  /*42c0*/  IADD3 R4, R152, 0x70, RZ ;  /* 0x0000007098047810 */ /* 0x000fe40007ffe0ff */
[----:B------:R-:W-:Y:S02]  /*42d0*/  FSEL R112, R59, -INF , !P1 ;  /* 0xff8000003b707808 */ /* 0x000fe40004800000 */
[----:B------:R-:W-:Y:S02]  /*42e0*/  FSEL R68, R55, -INF , !P2 ;  /* 0xff80000037447808 */ /* 0x000fe40005000000 */
[----:B------:R-:W-:Y:S02]  /*42f0*/  FSEL R29, R48, -INF , !P0 ;  /* 0xff800000301d7808 */ /* 0x000fe40004000000 */
[----:B------:R-:W-:Y:S02]  /*4300*/  FSEL R30, R50, -INF , !P5 ;  /* 0xff800000321e7808 */ /* 0x000fe40006800000 */
[----:B------:R-:W-:-:S02]  /*4310*/  FSEL R31, R44, -INF , !P3 ;  /* 0xff8000002c1f7808 */ /* 0x000fc40005800000 */
[----:B------:R-:W-:Y:S02]  /*4320*/  FSEL R28, R46, -INF , !P6 ;  /* 0xff8000002e1c7808 */ /* 0x000fe40007000000 */
[----:B------:R-:W-:Y:S01]  /*4330*/  FSEL R61, R49, -INF , !P4 ;  /* 0xff800000313d7808 */ /* 0x000fe20006000000 */
[----:B------:R-:W-:Y:S01]  /*4340*/  BAR.SYNC.DEFER_BLOCKING 0x0 ;  /* 0x0000000000007b1d */ /* 0x000fe20000010000 */
        /* <DEDUP_REMOVED lines=24> */
[C---:B------:R-:W-:Y:S02]  /*44d0*/  ISETP.GE.AND P5, PT, R4.reuse, R228, PT ;  /* 0x000000e40400720c */ /* 0x040fe40003fa6270 */
[----:B------:R-:W-:Y:S02]  /*44e0*/  ISETP.GE.AND P3, PT, R4, R226, PT ;  /* 0x000000e20400720c */ /* 0x000fe40003f66270 */
[C---:B------:R-:W-:Y:S02]  /*44f0*/  ISETP.GE.AND P6, PT, R5.reuse, R230, PT ;  /* 0x000000e60500720c */ /* 0x040fe40003fc6270 */
[----:B------:R-:W-:-:S02]  /*4500*/  ISETP.GE.AND P4, PT, R5, R228, PT ;  /* 0x000000e40500720c */ /* 0x000fc40003f86270 */
[C---:B------:R-:W-:Y:S02]  /*4510*/  ISETP.LT.OR P1, PT, R4.reuse, R233, P1 ;  /* 0x000000e90400720c */ /* 0x040fe40000f21670 */
[C---:B------:R-:W-:Y:S02]  /*4520*/  ISETP.LT.OR P0, PT, R4.reuse, R231, P0 ;  /* 0x000000e70400720c */ /* 0x040fe40000701670 */
[C---:B------:R-:W-:Y:S02]  /*4530*/  ISETP.LT.OR P5, PT, R4.reuse, R229, P5 ;  /* 0x000000e50400720c */ /* 0x040fe40002fa1670 */
[----:B------:R-:W-:Y:S02]  /*4540*/  ISETP.LT.OR P3, PT, R4, R227, P3 ;  /* 0x000000e30400720c */ /* 0x000fe40001f61670 */
[C---:B------:R-:W-:Y:S02]  /*4550*/  ISETP.LT.OR P6, PT, R5.reuse, R231, P6 ;  /* 0x000000e70500720c */ /* 0x040fe400037c1670 */
[----:B------:R-:W-:-:S02]  /*4560*/  ISETP.LT.OR P4, PT, R5, R229, P4 ;  /* 0x000000e50500720c */ /* 0x000fc40002781670 */
        /* <DEDUP_REMOVED lines=13> */
[C---:B------:R-:W-:Y:S02]  /*4640*/  IADD3 R4, R152.reuse, 0x78, RZ ;  /* 0x0000007898047810 */ /* 0x040fe40007ffe0ff */
[----:B------:R-:W-:Y:S02]  /*4650*/  IADD3 R152, R152, 0x79, RZ ;  /* 0x0000007998987810 */ /* 0x000fe40007ffe0ff */
[----:B------:R-:W-:Y:S02]  /*4660*/  FSEL R72, R45, -INF , !P2 ;  /* 0xff8000002d487808 */ /* 0x000fe40005000000 */
[----:B------:R-:W-:Y:S02]  /*4670*/  ISETP.GE.AND P2, PT, R5, R232, PT ;  /* 0x000000e80500720c */ /* 0x000fe40003f46270 */
[----:B------:R-:W-:-:S02]  /*4680*/  FSEL R174, R38, -INF , !P0 ;  /* 0xff80000026ae7808 */ /* 0x000fc40004000000 */
[C---:B------:R-:W-:Y:S02]  /*4690*/  ISETP.GE.AND P0, PT, R152.reuse, R228, PT ;  /* 0x000000e49800720c */ /* 0x040fe40003f06270 */
[----:B------:R-:W-:Y:S02]  /*46a0*/  ISETP.LT.OR P2, PT, R5, R233, P2 ;  /* 0x000000e90500720c */ /* 0x000fe40001741670 */
[----:B------:R-:W-:Y:S02]  /*46b0*/  ISETP.LT.OR P0, PT, R152, R229, P0 ;  /* 0x000000e59800720c */ /* 0x000fe40000701670 */
[----:B------:R-:W-:Y:S02]  /*46c0*/  FSEL R79, R33, -INF , !P2 ;  /* 0xff800000214f7808 */ /* 0x000fe40005000000 */
[----:B------:R-:W-:Y:S02]  /*46d0*/  ISETP.GE.AND P2, PT, R5, R226, PT ;  /* 0x000000e20500720c */ /* 0x000fe40003f46270 */
[----:B------:R-:W-:-:S02]  /*46e0*/  FSEL R114, R137, -INF , !P0 ;  /* 0xff80000089727808 */ /* 0x000fc40004000000 */
[C---:B------:R-:W-:Y:S02]  /*46f0*/  ISETP.GE.AND P0, PT, R152.reuse, R226, PT ;  /* 0x000000e29800720c */ /* 0x040fe40003f06270 */
[-C--:B------:R-:W-:Y:S02]  /*4700*/  ISETP.LT.OR P2, PT, R5, R227.reuse, P2 ;  /* 0x000000e30500720c */ /* 0x080fe40001741670 */
[----:B------:R-:W-:Y:S02]  /*4710*/  ISETP.LT.OR P0, PT, R152, R227, P0 ;  /* 0x000000e39800720c */ /* 0x000fe40000701670 */
[----:B------:R-:W-:Y:S02]  /*4720*/  FSEL R89, R15, -INF , !P2 ;  /* 0xff8000000f597808 */ /* 0x000fe40005000000 */
[----:B------:R-:W-:Y:S02]  /*4730*/  FSEL R167, R36, -INF , !P1 ;  /* 0xff80000024a77808 */ /* 0x000fe40004800000 */
[----:B------:R-:W-:-:S02]  /*4740*/  ISETP.GE.AND P2, PT, R4, R228, PT ;  /* 0x000000e40400720c */ /* 0x000fc40003f46270 */
[C---:B------:R-:W-:Y:S02]  /*4750*/  ISETP.GE.AND P1, PT, R4.reuse, R226, PT ;  /* 0x000000e20400720c */ /* 0x040fe40003f26270 */
[----:B------:R-:W-:Y:S02]  /*4760*/  FSEL R111, R139, -INF , !P0 ;  /* 0xff8000008b6f7808 */ /* 0x000fe40004000000 */
[----:B------:R-:W-:Y:S02]  /*4770*/  PLOP3.LUT P0, PT, PT, PT, UP0, 0x80, 0x0 ;  /* 0x000000000000781c */ /* 0x000fe40003f0f008 */
[C---:B------:R-:W-:Y:S02]  /*4780*/  ISETP.LT.OR P2, PT, R4.reuse, R229, P2 ;  /* 0x000000e50400720c */ /* 0x040fe40001741670 */
[----:B------:R-:W-:Y:S02]  /*4790*/  ISETP.LT.OR P1, PT, R4, R227, P1 ;  /* 0x000000e30400720c */ /* 0x000fe40000f21670 */
[----:B------:R-:W-:-:S02]  /*47a0*/  FSEL R124, R41, -INF , !P5 ;  /* 0xff800000297c7808 */ /* 0x000fc40006800000 */
[----:B------:R-:W-:Y:S02]  /*47b0*/  FSEL R104, R43, -INF , !P4 ;  /* 0xff8000002b687808 */ /* 0x000fe40006000000 */
[----:B------:R-:W-:Y:S02]  /*47c0*/  FSEL R113, R136, -INF , !P2 ;  /* 0xff80000088717808 */ /* 0x000fe40005000000 */
[----:B------:R-:W-:Y:S02]  /*47d0*/  FSEL R103, R138, -INF , !P1 ;  /* 0xff8000008a677808 */ /* 0x000fe40004800000 */
[-C--:B------:R-:W-:Y:S02]  /*47e0*/  ISETP.GE.AND P5, PT, R4, R232.reuse, PT ;  /* 0x000000e80400720c */ /* 0x080fe40003fa6270 */
[----:B------:R-:W-:Y:S02]  /*47f0*/  ISETP.GE.AND P4, PT, R152, R232, PT ;  /* 0x000000e89800720c */ /* 0x000fe40003f86270 */
[----:B------:R-:W-:-:S02]  /*4800*/  ISETP.GE.AND P2, PT, R4, R230, PT ;  /* 0x000000e60400720c */ /* 0x000fc40003f46270 */
[----:B------:R-:W-:Y:S02]  /*4810*/  ISETP.GE.AND P1, PT, R152, R230, PT ;  /* 0x000000e69800720c */ /* 0x000fe40003f26270 */
[C---:B------:R-:W-:Y:S02]  /*4820*/  ISETP.LT.OR P5, PT, R4.reuse, R233, P5 ;  /* 0x000000e90400720c */ /* 0x040fe40002fa1670 */
[----:B------:R-:W-:Y:S01]  /*4830*/  ISETP.LT.OR P2, PT, R4, R231, P2 ;  /* 0x000000e70400720c */ /* 0x000fe20001741670 */
[----:B------:R-:W-:Y:S01]  /*4840*/  IMAD.IADD R4, R149, 0x1, R150 ;  /* 0x0000000195047824 */ /* 0x000fe200078e0296 */
        /* <DEDUP_REMOVED lines=9> */
[----:B------:R-:W-:-:S04]  /*48e0*/  UIADD3 UR10, UR28, -0x2, URZ ;  /* 0xfffffffe1c0a7890 */ /* 0x000fc8000fffe03f */
[----:B------:R-:W-:Y:S02]  /*48f0*/  USHF.R.S32.HI UR5, URZ, 0x1f, UR10 ;  /* 0x0000001f3f057899 */ /* 0x000fe4000801140a */
[----:B------:R-:W-:Y:S01]  /*4900*/  UIMAD UR9, UR9, UR10, URZ ;  /* 0x0000000a090972a4 */ /* 0x000fe2000f8e023f */
[----:B------:R-:W-:-:S03]  /*4910*/  IMAD.U32 R5, RZ, RZ, UR10 ;  /* 0x0000000aff057e24 */ /* 0x000fc6000f8e00ff */
[----:B------:R-:W-:Y:S01]  /*4920*/  UIMAD UR5, UR5, UR7, UR9 ;  /* 0x00000007050572a4 */ /* 0x000fe2000f8e0209 */
[----:B------:R-:W-:Y:S01]  /*4930*/  IMAD.WIDE.U32 R10, R5, UR7, R238 ;  /* 0x00000007050a7c25 */ /* 0x000fe2000f8e00ee */
[----:B------:R-:W-:-:S03]  /*4940*/  USHF.L.U32 UR7, UR8, 0x6, URZ ;  /* 0x0000000608077899 */ /* 0x000fc6000800063f */
[----:B------:R-:W-:Y:S01]  /*4950*/  IMAD.U32 R5, RZ, RZ, UR8 ;  /* 0x00000008ff057e24 */ /* 0x000fe2000f8e00ff */
[----:B------:R-:W-:Y:S02]  /*4960*/  IADD3 R6, R11, UR5, RZ ;  /* 0x000000050b067c10 */ /* 0x000fe4000fffe0ff */
[C---:B------:R-:W-:Y:S02]  /*4970*/  LEA R8, P1, R10.reuse, c[0x0][0x168], 0x1 ;  /* 0x00005a000a087a11 */ /* 0x040fe400078208ff */
[----:B------:R-:W-:Y:S02]  /*4980*/  SHF.L.U64.HI R5, R5, 0x6, R2 ;  /* 0x0000000605057819 */ /* 0x000fe40000010202 */
[----:B------:R-:W-:Y:S02]  /*4990*/  LEA.HI.X R9, R10, c[0x0][0x16c], R6, 0x1, P1 ;  /* 0x00005b000a097a11 */ /* 0x000fe400008f0c06 */
[----:B------:R-:W-:-:S03]  /*49a0*/  IADD3 R12, P1, R8, UR7, RZ ;  /* 0x00000007080c7c10 */ /* 0x000fc6000ff3e0ff */
[----:B------:R-:W-:Y:S01]  /*49b0*/  @!PT LDS RZ, [RZ] ;  /* 0x00000000fffff984 */ /* 0x000fe20000000800 */
[----:B------:R-:W-:Y:S01]  /*49c0*/  @!PT LDS RZ, [RZ] ;  /* 0x00000000fffff984 */ /* 0x000fe20000000800 */
[----:B------:R-:W-:Y:S01]  /*49d0*/  @!PT LDS RZ, [RZ] ;  /* 0x00000000fffff984 */ /* 0x000fe20000000800 */
[----:B------:R1:W-:Y:S02]  /*49e0*/  LDGSTS.E.BYPASS.LTC128B.128 [R223+0x2000], [R8.64] ;  /* 0x0200000008df7fae */ /* 0x0003e4000b901d58 */
[----:B------:R-:W-:Y:S01]  /*49f0*/  IMAD.X R13, R5, 0x1, R9, P1 ;  /* 0x00000001050d7824 */ /* 0x000fe200008e0609 */
[----:B------:R-:W-:-:S04]  /*4a00*/  IADD3 R10, P1, R12, UR7, RZ ;  /* 0x000000070c0a7c10 */ /* 0x000fc8000ff3e0ff */
[----:B------:R1:W-:Y:S01]  /*4a10*/  LDGSTS.E.BYPASS.LTC128B.128 [R223+0x2800], [R12.64] ;  /* 0x028000000cdf7fae */ /* 0x0003e2000b901d58 */
[----:B------:R-:W-:Y:S01]  /*4a20*/  IMAD.X R11, R13, 0x1, R5, P1 ;  /* 0x000000010d0b7824 */ /* 0x000fe200008e0605 */
[----:B------:R-:W-:-:S04]  /*4a30*/  IADD3 R6, P1, R10, UR7, RZ ;  /* 0x000000070a067c10 */ /* 0x000fc8000ff3e0ff */
[----:B------:R1:W-:Y:S01]  /*4a40*/  LDGSTS.E.BYPASS.LTC128B.128 [R223+0x3000], [R10.64] ;  /* 0x030000000adf7fae */ /* 0x0003e2000b901d58 */
[----:B------:R-:W-:-:S05]  /*4a50*/  IMAD.X R7, R11, 0x1, R5, P1 ;  /* 0x000000010b077824 */ /* 0x000fca00008e0605 */
[----:B------:R1:W-:Y:S04]  /*4a60*/  LDGSTS.E.BYPASS.LTC128B.128 [R223+0x3800], [R6.64] ;  /* 0x0380000006df7fae */ /* 0x0003e8000b901d58 */
[----:B------:R-:W0:Y:S02]  /*4a70*/  LDGDEPBAR ;  /* 0x00000000000079af */ /* 0x000e240000000000 */
.L_x_742:
[----:B------:R-:W-:Y:S01]  /*4a80*/  FMNMX.FTZ R2, R147, R18, !PT ;  /* 0x0000001293027209 */ /* 0x000fe20007810000 */
[----:B------:R-:W-:Y:S01]  /*4a90*/  USHF.L.U32 UR29, UR23, 0x2, URZ ;  /* 0x00000002171d7899 */ /* 0x000fe2000800063f */
[----:B------:R-:W-:Y:S01]  /*4aa0*/  LOP3.LUT R19, R0, UR26, RZ, 0x3c, !PT ;  /* 0x0000001a00137c12 */ /* 0x000fe2000f8e3cff */
[----:B------:R-:W-:Y:S01]  /*4ab0*/  IMAD.WIDE.U32 R246, R168, -0x2daee0ad, RZ ;  /* 0xd2511f53a8f67825 */ /* 0x000fe200078e00ff */
[----:B------:R-:W-:Y:S01]  /*4ac0*/  FMNMX.FTZ R2, R153, R2, !PT ;  /* 0x0000000299027209 */ /* 0x000fe20007810000 */
[----:B------:R-:W-:Y:S01]  /*4ad0*/  UIADD3 UR15, UR27, -0x4498517b, URZ ;  /* 0xbb67ae851b0f7890 */ /* 0x000fe2000fffe03f */
[----:B------:R-:W-:Y:S01]  /*4ae0*/  IADD3 R16, R169, 0x4, RZ ;  /* 0x00000004a9107810 */ /* 0x000fe20007ffe0ff */
[----:B------:R-:W-:Y:S01]  /*4af0*/  UIADD3 UR16, UR26, -0x61c88647, URZ ;  /* 0x9e3779b91a107890 */ /* 0x000fe2000fffe03f */
[----:B------:R-:W-:Y:S01]  /*4b00*/  FMNMX.FTZ R2, R207, R2, !PT ;  /* 0x00000002cf027209 */ /* 0x000fe20007810000 */
[----:B------:R-:W-:Y:S01]  /*4b10*/  UIADD3 UR14, UR26, 0x3c6ef372, URZ ;  /* 0x3c6ef3721a0e7890 */ /* 0x000fe2000fffe03f */
[----:B------:R-:W-:Y:S01]  /*4b20*/  IMAD.MOV.U32 R51, RZ, RZ, R166 ;  /* 0x000000ffff337224 */ /* 0x000fe200078e00a6 */
[----:B------:R-:W-:Y:S01]  /*4b30*/  UIADD3 UR13, UR27, 0x76cf5d0a, URZ ;  /* 0x76cf5d0a1b0d7890 */ /* 0x000fe2000fffe03f */
[----:B------:R-:W-:Y:S01]  /*4b40*/  FMNMX.FTZ R5, R215, R2, !PT ;  /* 0x00000002d7057209 */ /* 0x000fe20007810000 */
[----:B------:R-:W-:Y:S01]  /*4b50*/  IMAD.WIDE.U32 R202, R16, -0x326172a9, RZ ;  /* 0xcd9e8d5710ca7825 */ /* 0x000fe200078e00ff */
[----:B------:R-:W-:Y:S01]  /*4b60*/  FMNMX.FTZ R2, R145, R17, !PT ;  /* 0x0000001191027209 */ /* 0x000fe20007810000 */
[----:B------:R-:W-:Y:S01]  /*4b70*/  UIADD3 UR11, UR27, 0x32370b8f, URZ ;  /* 0x32370b8f1b0b7890 */ /* 0x000fe2000fffe03f */
[----:B-1----:R-:W-:Y:S01]  /*4b80*/  FMNMX.FTZ R6, R144, R5, !PT ;  /* 0x0000000590067209 */ /* 0x002fe20007810000 */
[----:B------:R-:W-:Y:S01]  /*4b90*/  UIADD3 UR12, UR26, -0x255992d5, URZ ;  /* 0xdaa66d2b1a0c7890 */ /* 0x000fe2000fffe03f */
        /* <DEDUP_REMOVED lines=13> */
[----:B------:R-:W-:Y:S01]  /*4c70*/  IMAD.MOV.U32 R53, RZ, RZ, R162 ;  /* 0x000000ffff357224 */ /* 0x000fe200078e00a2 */
[----:B------:R-:W-:Y:S01]  /*4c80*/  FMNMX.FTZ R6, R193, R6, !PT ;  /* 0x00000006c1067209 */ /* 0x000fe20007810000 */
[----:B------:R-:W-:Y:S01]  /*4c90*/  IMAD R48, R148, 0x10000, R148 ;  /* 0x0001000094307824 */ /* 0x000fe200078e0294 */
[----:B------:R-:W-:Y:S01]  /*4ca0*/  FMNMX.FTZ R2, R161, R2, !PT ;  /* 0x00000002a1027209 */ /* 0x000fe20007810000 */
[----:B------:R-:W-:Y:S01]  /*4cb0*/  IMAD.SHL.U32 R216, R4, 0x2, RZ ;  /* 0x0000000204d87824 */ /* 0x000fe200078e00ff */
[----:B------:R-:W-:Y:S01]  /*4cc0*/  FMNMX.FTZ R6, R197, R6, !PT ;  /* 0x00000006c5067209 */ /* 0x000fe20007810000 */
[----:B------:R-:W-:Y:S01]  /*4cd0*/  STL.64 [R1+0x68], R218 ;  /* 0x000068da01007387 */ /* 0x000fe20000100a00 */
[----:B------:R-:W-:Y:S01]  /*4ce0*/  FMNMX.FTZ R2, R251, R2, !PT ;  /* 0x00000002fb027209 */ /* 0x000fe20007810000 */
[----:B------:R-:W-:Y:S01]  /*4cf0*/  UIADD3 UR5, UR29, 0x1, URZ ;  /* 0x000000011d057890 */ /* 0x000fe2000fffe03f */
[----:B------:R-:W-:Y:S01]  /*4d00*/  FMNMX.FTZ R6, R205, R6, !PT ;  /* 0x00000006cd067209 */ /* 0x000fe20007810000 */
[----:B------:R-:W-:Y:S01]  /*4d10*/  STL.64 [R1+0x60], R212 ;  /* 0x000060d401007387 */ /* 0x000fe20000100a00 */
        /* <DEDUP_REMOVED lines=13> */
[----:B------:R-:W-:Y:S02]  /*4df0*/  FMNMX.FTZ R5, R86, R5, !PT ;  /* 0x0000000556057209 */ /* 0x000fe40007810000 */
[----:B------:R-:W-:Y:S02]  /*4e00*/  FMNMX.FTZ R2, R123, R2, !PT ;  /* 0x000000027b027209 */ /* 0x000fe40007810000 */
[----:B------:R-:W-:Y:S02]  /*4e10*/  FMNMX.FTZ R6, R94, R5, !PT ;  /* 0x000000055e067209 */ /* 0x000fe40007810000 */
[----:B------:R-:W-:-:S02]  /*4e20*/  FMNMX.FTZ R2, R127, R2, !PT ;  /* 0x000000027f027209 */ /* 0x000fc40007810000 */
[----:B------:R-:W-:Y:S02]  /*4e30*/  FMNMX.FTZ R6, R101, R6, !PT ;  /* 0x0000000665067209 */ /* 0x000fe40007810000 */
[----:B------:R-:W-:Y:S02]  /*4e40*/  LOP3.LUT R200, R203, R19, RZ, 0x3c, !PT ;  /* 0x00000013cbc87212 */ /* 0x000fe400078e3cff */
[----:B------:R-:W-:-:S03]  /*4e50*/  FMNMX.FTZ R6, R117, R6, !PT ;  /* 0x0000000675067209 */ /* 0x000fc60007810000 */
[----:B------:R-:W-:Y:S01]  /*4e60*/  IMAD.WIDE.U32 R200, R200, -0x2daee0ad, RZ ;  /* 0xd2511f53c8c87825 */ /* 0x000fe200078e00ff */
[----:B------:R-:W-:-:S04]  /*4e70*/  FMNMX.FTZ R5, R69, R6, !PT ;  /* 0x0000000645057209 */ /* 0x000fc80007810000 */
[----:B------:R-:W-:Y:S02]  /*4e80*/  FMNMX.FTZ R5, R74, R5, !PT ;  /* 0x000000054a057209 */ /* 0x000fe40007810000 */
[----:B------:R-:W-:Y:S02]  /*4e90*/  LOP3.LUT R198, R201, UR15, R246, 0x96, !PT ;  /* 0x0000000fc9c67c12 */ /* 0x000fe4000f8e96f6 */
        /* <DEDUP_REMOVED lines=12> */
[----:B------:R-:W-:Y:S01]  /*4f60*/  IMAD.U32 R5, RZ, RZ, UR29 ;  /* 0x0000001dff057e24 */ /* 0x000fe2000f8e00ff */
        /* <DEDUP_REMOVED lines=12> */
[----:B------:R-:W-:Y:S01]  /*5030*/  LOP3.LUT R0, R199, UR14, R34, 0x96, !PT ;  /* 0x0000000ec7007c12 */ /* 0x000fe2000f8e9622 */
[----:B------:R-:W-:Y:S01]  /*5040*/  IMAD.WIDE.U32 R14, R2, -0x2daee0ad, RZ ;  /* 0xd2511f53020e7825 */ /* 0x000fe200078e00ff */
[----:B------:R-:W-:Y:S02]  /*5050*/  FMNMX.FTZ R5, R25, R6, !PT ;  /* 0x0000000619057209 */ /* 0x000fe40007810000 */
[----:B------:R-:W-:Y:S01]  /*5060*/  FMNMX.FTZ R8, R114, R7, !PT ;  /* 0x0000000772087209 */ /* 0x000fe20007810000 */
[----:B------:R-:W-:Y:S01]  /*5070*/  IMAD.WIDE.U32 R12, R0, -0x2daee0ad, RZ ;  /* 0xd2511f53000c7825 */ /* 0x000fe200078e00ff */
[----:B------:R-:W-:Y:S02]  /*5080*/  LOP3.LUT R2, R15, UR13, R200, 0x96, !PT ;  /* 0x0000000d0f027c12 */ /* 0x000fe4000f8e96c8 */
[----:B------:R-:W-:Y:S01]  /*5090*/  FMNMX.FTZ R5, R104, R5, !PT ;  /* 0x0000000568057209 */ /* 0x000fe20007810000 */
[----:B------:R-:W1:Y:S01]  /*50a0*/  SHFL.BFLY PT, R11, R8, 0x2, 0x1f ;  /* 0x0c401f00080b7f89 */ /* 0x000e6200000e0000 */
[----:B------:R-:W-:Y:S01]  /*50b0*/  LOP3.LUT R0, R13, UR11, R14, 0x96, !PT ;  /* 0x0000000b0d007c12 */ /* 0x000fe2000f8e960e */
        /* <DEDUP_REMOVED lines=8> */
[----:B------:R-:W-:-:S04]  /*5140*/  FMNMX.FTZ R0, R111, R6, !PT ;  /* 0x000000066f007209 */ /* 0x000fc80007810000 */
[----:B------:R-:W-:Y:S01]  /*5150*/  LOP3.LUT R6, R21, UR9, R12, 0x96, !PT ;  /* 0x0000000915067c12 */ /* 0x000fe2000f8e960c */
[----:B------:R-:W2:Y:S01]  /*5160*/  SHFL.BFLY PT, R13, R0, 0x2, 0x1f ;  /* 0x0c401f00000d7f89 */ /* 0x000ea200000e0000 */
[----:B-1----:R-:W-:Y:S01]  /*5170*/  FMNMX.FTZ R11, R8, R11, !PT ;  /* 0x0000000b080b7209 */ /* 0x002fe20007810000 */
[----:B------:R-:W-:-:S04]  /*5180*/  IMAD.WIDE.U32 R8, R2, -0x2daee0ad, RZ ;  /* 0xd2511f5302087825 */ /* 0x000fc800078e00ff */
[----:B------:R-:W1:Y:S01]  /*5190*/  SHFL.BFLY PT, R2, R11, 0x1, 0x1f ;  /* 0x0c201f000b027f89 */ /* 0x000e6200000e0000 */
[----:B------:R-:W-:Y:S01]  /*51a0*/  LOP3.LUT R5, R9, UR7, R20, 0x96, !PT ;  /* 0x0000000709057c12 */ /* 0x000fe2000f8e9614 */
[----:B------:R-:W-:-:S04]  /*51b0*/  IMAD.WIDE.U32 R20, R6, -0x326172a9, RZ ;  /* 0xcd9e8d5706147825 */ /* 0x000fc800078e00ff */
[----:B------:R-:W-:Y:S01]  /*51c0*/  IMAD.WIDE.U32 R6, R5, -0x326172a9, RZ ;  /* 0xcd9e8d5705067825 */ /* 0x000fe200078e00ff */
[----:B------:R-:W-:-:S04]  /*51d0*/  LOP3.LUT R5, R21, UR8, R14, 0x96, !PT ;  /* 0x0000000815057c12 */ /* 0x000fc8000f8e960e */
[----:B------:R-:W-:Y:S01]  /*51e0*/  LOP3.LUT R9, R7, UR17, R20, 0x96, !PT ;  /* 0x0000001107097c12 */ /* 0x000fe2000f8e9614 */
[----:B------:R-:W-:Y:S01]  /*51f0*/  IMAD.WIDE.U32 R20, R5, -0x2daee0ad, RZ ;  /* 0xd2511f5305147825 */ /* 0x000fe200078e00ff */
[----:B------:R-:W-:Y:S02]  /*5200*/  LOP3.LUT R12, R6, 0xffff, RZ, 0xc0, !PT ;  /* 0x0000ffff060c7812 */ /* 0x000fe400078ec0ff */
[----:B--2---:R-:W-:Y:S02]  /*5210*/  FMNMX.FTZ R13, R0, R13, !PT ;  /* 0x0000000d000d7209 */ /* 0x004fe40007810000 */
[--C-:B------:R-:W-:Y:S02]  /*5220*/  SHF.R.U32.HI R5, RZ, 0x10, R6.reuse ;  /* 0x00000010ff057819 */ /* 0x100fe40000011606 */
[----:B------:R-:W-:Y:S01]  /*5230*/  LOP3.LUT R7, R6, 0xff, RZ, 0xc0, !PT ;  /* 0x000000ff06077812 */ /* 0x000fe200078ec0ff */
[----:B------:R-:W2:Y:S01]  /*5240*/  SHFL.BFLY PT, R0, R13, 0x1, 0x1f ;  /* 0x0c201f000d007f89 */ /* 0x000ea200000e0000 */
[----:B------:R-:W-:-:S02]  /*5250*/  SHF.R.U32.HI R10, RZ, 0x18, R6 ;  /* 0x00000018ff0a7819 */ /* 0x000fc40000011606 */
[----:B------:R-:W-:Y:S02]  /*5260*/  SHF.R.U32.HI R12, RZ, 0x8, R12 ;  /* 0x00000008ff0c7819 */ /* 0x000fe4000001160c */
[----:B-1----:R-:W-:Y:S02]  /*5270*/  FMNMX.FTZ R2, R11, R2, !PT ;  /* 0x000000020b027209 */ /* 0x002fe40007810000 */
[----:B------:R-:W-:Y:S02]  /*5280*/  FMNMX.FTZ R11, R157, R158, !PT ;  /* 0x0000009e9d0b7209 */ /* 0x000fe40007810000 */
[----:B------:R-:W-:Y:S01]  /*5290*/  LOP3.LUT R6, R21, UR18, R8, 0x96, !PT ;  /* 0x0000001215067c12 */ /* 0x000fe2000f8e9608 */
[----:B------:R-:W-:Y:S01]  /*52a0*/  FMUL.FTZ R166, R2, c[0x0][0x23c] ;  /* 0x00008f0002a67a20 */ /* 0x000fe20000410000 */
[----:B------:R-:W-:Y:S02]  /*52b0*/  FMNMX.FTZ R11, R132, R11, !PT ;  /* 0x0000000b840b7209 */ /* 0x000fe40007810000 */
[----:B------:R-:W-:-:S02]  /*52c0*/  LOP3.LUT R5, R5, 0xff, RZ, 0xc0, !PT ;  /* 0x000000ff05057812 */ /* 0x000fc400078ec0ff */
[----:B------:R-:W-:Y:S02]  /*52d0*/  FMNMX.FTZ R11, R160, R11, !PT ;  /* 0x0000000ba00b7209 */ /* 0x000fe40007810000 */
[----:B------:R-:W-:Y:S02]  /*52e0*/  LOP3.LUT R8, R20, 0xffff, RZ, 0xc0, !PT ;  /* 0x0000ffff14087812 */ /* 0x000fe400078ec0ff */
[----:B------:R-:W-:Y:S02]  /*52f0*/  PRMT R7, R7, 0x5410, R12 ;  /* 0x0000541007077816 */ /* 0x000fe4000000000c */
[----:B------:R-:W-:Y:S02]  /*5300*/  PRMT R5, R5, 0x5410, R10 ;  /* 0x0000541005057816 */ /* 0x000fe4000000000a */
[----:B------:R-:W-:Y:S01]  /*5310*/  FMNMX.FTZ R12, R128, R11, !PT ;  /* 0x0000000b800c7209 */ /* 0x000fe20007810000 */
[--C-:B------:R-:W-:Y:S01]  /*5320*/  HSET2.LE.AND R7, R7, R48.reuse, PT ;  /* 0x0000003007077233 */ /* 0x100fe20003803000 */
[----:B------:R-:W-:Y:S01]  /*5330*/  LOP3.LUT R39, R20, 0xff, RZ, 0xc0, !PT ;  /* 0x000000ff14277812 */ /* 0x000fe200078ec0ff */
[----:B------:R-:W-:Y:S01]  /*5340*/  HSET2.LE.AND R5, R5, R48, PT ;  /* 0x0000003005057233 */ /* 0x000fe20003803000 */
[----:B------:R-:W-:-:S02]  /*5350*/  SHF.R.U32.HI R8, RZ, 0x8, R8 ;  /* 0x00000008ff087819 */ /* 0x000fc40000011608 */
[----:B------:R-:W-:Y:S02]  /*5360*/  FMNMX.FTZ R10, R156, R133, !PT ;  /* 0x000000859c0a7209 */ /* 0x000fe40007810000 */
[----:B--2---:R-:W-:Y:S02]  /*5370*/  FMNMX.FTZ R0, R13, R0, !PT ;  /* 0x000000000d007209 */ /* 0x004fe40007810000 */
[----:B------:R-:W-:Y:S02]  /*5380*/  FSETP.NEU.FTZ.AND P1, PT, R2, -INF , PT ;  /* 0xff8000000200780b */ /* 0x000fe40003f3d000 */
[----:B------:R-:W-:Y:S01]  /*5390*/  FMNMX.FTZ R21, R129, R12, !PT ;  /* 0x0000000c81157209 */ /* 0x000fe20007810000 */
[----:B------:R-:W-:Y:S01]  /*53a0*/  FMUL.FTZ R120, R0, c[0x0][0x23c] ;  /* 0x00008f0000787a20 */ /* 0x000fe20000410000 */
[----:B------:R-:W-:Y:S02]  /*53b0*/  PRMT R39, R39, 0x5410, R8 ;  /* 0x0000541027277816 */ /* 0x000fe40000000008 */
[----:B------:R-:W-:-:S02]  /*53c0*/  FMNMX.FTZ R15, R159, R10, !PT ;  /* 0x0000000a9f0f7209 */ /* 0x000fc40007810000 */
[----:B------:R-:W-:Y:S01]  /*53d0*/  LOP3.LUT R8, R9, 0xffff, RZ, 0xc0, !PT ;  /* 0x0000ffff09087812 */ /* 0x000fe200078ec0ff */
[--C-:B------:R-:W-:Y:S01]  /*53e0*/  HSET2.LE.AND R22, R39, R48.reuse, PT ;  /* 0x0000003027167233 */ /* 0x100fe20003803000 */
[----:B------:R-:W-:Y:S02]  /*53f0*/  FSEL R166, R166, RZ, P1 ;  /* 0x000000ffa6a67208 */ /* 0x000fe40000800000 */
[----:B------:R-:W-:Y:S02]  /*5400*/  FMNMX.FTZ R21, R190, R21, !PT ;  /* 0x00000015be157209 */ /* 0x000fe40007810000 */
[----:B------:R-:W-:Y:S01]  /*5410*/  FMNMX.FTZ R15, R134, R15, !PT ;  /* 0x0000000f860f7209 */ /* 0x000fe20007810000 */
[--C-:B------:R-:W-:Y:S01]  /*5420*/  FFMA.FTZ R108, R147, c[0x0][0x23c], -R166.reuse ;  /* 0x00008f00936c7a23 */ /* 0x100fe200000108a6 */
[----:B------:R-:W-:Y:S01]  /*5430*/  FSETP.NEU.FTZ.AND P1, PT, R0, -INF , PT ;  /* 0xff8000000000780b */ /* 0x000fe20003f3d000 */
[--C-:B------:R-:W-:Y:S01]  /*5440*/  FFMA.FTZ R90, R153, c[0x0][0x23c], -R166.reuse ;  /* 0x00008f00995a7a23 */ /* 0x100fe200000108a6 */
[----:B------:R-:W-:Y:S01]  /*5450*/  LOP3.LUT R11, R9, 0xff, RZ, 0xc0, !PT ;  /* 0x000000ff090b7812 */ /* 0x000fe200078ec0ff */
[----:B------:R-:W-:Y:S01]  /*5460*/  FFMA.FTZ R87, R207, c[0x0][0x23c], -R166 ;  /* 0x00008f00cf577a23 */ /* 0x000fe200000108a6 */
[----:B------:R-:W-:Y:S01]  /*5470*/  SHF.R.U32.HI R8, RZ, 0x8, R8 ;  /* 0x00000008ff087819 */ /* 0x000fe20000011608 */
[----:B------:R-:W-:Y:S01]  /*5480*/  FFMA.FTZ R49, R215, c[0x0][0x23c], -R166 ;  /* 0x00008f00d7317a23 */ /* 0x000fe200000108a6 */
[----:B------:R-:W-:Y:S01]  /*5490*/  FMNMX.FTZ R12, R250, R21, !PT ;  /* 0x00000015fa0c7209 */ /* 0x000fe20007810000 */
[----:B------:R-:W-:Y:S01]  /*54a0*/  MUFU.EX2 R90, R90 ;  /* 0x0000005a005a7308 */ /* 0x000fe20000000800 */
[----:B------:R-:W-:Y:S01]  /*54b0*/  FMNMX.FTZ R10, R130, R15, !PT ;  /* 0x0000000f820a7209 */ /* 0x000fe20007810000 */
[----:B------:R-:W-:Y:S01]  /*54c0*/  IMAD R215, R3, 0x2, R216 ;  /* 0x0000000203d77824 */ /* 0x000fe200078e02d8 */
[----:B------:R-:W-:Y:S01]  /*54d0*/  FSEL R120, R120, RZ, P1 ;  /* 0x000000ff78787208 */ /* 0x000fe20000800000 */
[----:B------:R-:W-:Y:S01]  /*54e0*/  FFMA.FTZ R45, R241, c[0x0][0x23c], -R166 ;  /* 0x00008f00f12d7a23 */ /* 0x000fe200000108a6 */
[----:B------:R-:W-:Y:S01]  /*54f0*/  PRMT R11, R11, 0x5410, R8 ;  /* 0x000054100b0b7816 */ /* 0x000fe20000000008 */
[----:B------:R-:W-:Y:S01]  /*5500*/  FFMA.FTZ R32, R249, c[0x0][0x23c], -R166 ;  /* 0x00008f00f9207a23 */ /* 0x000fe200000108a6 */
[C---:B------:R-:W-:Y:S01]  /*5510*/  LOP3.LUT R8, R6.reuse, 0xffff, RZ, 0xc0, !PT ;  /* 0x0000ffff06087812 */ /* 0x040fe200078ec0ff */
[--C-:B------:R-:W-:Y:S01]  /*5520*/  FFMA.FTZ R27, R155, c[0x0][0x23c], -R120.reuse ;  /* 0x00008f009b1b7a23 */ /* 0x100fe20000010878 */
[----:B------:R-:W-:Y:S01]  /*5530*/  FMNMX.FTZ R15, R187, R12, !PT ;  /* 0x0000000cbb0f7209 */ /* 0x000fe20007810000 */
[--C-:B------:R-:W-:Y:S01]  /*5540*/  FFMA.FTZ R26, R163, c[0x0][0x23c], -R120.reuse ;  /* 0x00008f00a31a7a23 */ /* 0x100fe20000010878 */
[----:B------:R-:W-:Y:S01]  /*5550*/  FMNMX.FTZ R13, R131, R10, !PT ;  /* 0x0000000a830d7209 */ /* 0x000fe20007810000 */
[----:B------:R-:W-:Y:S01]  /*5560*/  FFMA.FTZ R115, R145, c[0x0][0x23c], -R120 ;  /* 0x00008f0091737a23 */ /* 0x000fe20000010878 */
[----:B------:R-:W-:Y:S01]  /*5570*/  LOP3.LUT R37, R6, 0xff, RZ, 0xc0, !PT ;  /* 0x000000ff06257812 */ /* 0x000fe200078ec0ff */
[----:B------:R-:W-:Y:S01]  /*5580*/  MUFU.EX2 R27, R27 ;  /* 0x0000001b001b7308 */ /* 0x000fe20000000800 */
[----:B------:R-:W-:Y:S01]  /*5590*/  SHF.R.U32.HI R8, RZ, 0x8, R8 ;  /* 0x00000008ff087819 */ /* 0x000fe20000011608 */
[----:B------:R-:W-:Y:S01]  /*55a0*/  FFMA.FTZ R118, R17, c[0x0][0x23c], -R120 ;  /* 0x00008f0011767a23 */ /* 0x000fe20000010878 */
[----:B------:R-:W-:Y:S01]  /*55b0*/  FMNMX.FTZ R15, R186, R15, !PT ;  /* 0x0000000fba0f7209 */ /* 0x000fe20007810000 */
[----:B------:R-:W-:Y:S01]  /*55c0*/  FFMA.FTZ R107, R18, c[0x0][0x23c], -R166 ;  /* 0x00008f00126b7a23 */ /* 0x000fe200000108a6 */
[----:B------:R-:W-:Y:S01]  /*55d0*/  FMNMX.FTZ R13, R192, R13, !PT ;  /* 0x0000000dc00d7209 */ /* 0x000fe20007810000 */
[----:B------:R-:W1:Y:S01]  /*55e0*/  LDSM.16.MT88.4 R152, [R216+0x4000] ;  /* 0x00400000d898783b */ /* 0x000e620000004200 */
[----:B------:R-:W-:Y:S01]  /*55f0*/  PRMT R37, R37, 0x5410, R8 ;  /* 0x0000541025257816 */ /* 0x000fe20000000008 */
[----:B------:R-:W2:Y:S01]  /*5600*/  MUFU.EX2 R26, R26 ;  /* 0x0000001a001a7308 */ /* 0x000ea20000000800 */
[----:B------:R-:W-:Y:S01]  /*5610*/  SHF.R.U32.HI R21, RZ, 0x10, R6 ;  /* 0x00000010ff157819 */ /* 0x000fe20000011606 */
[--C-:B------:R-:W-:Y:S01]  /*5620*/  FFMA.FTZ R33, R161, c[0x0][0x23c], -R120.reuse ;  /* 0x00008f00a1217a23 */ /* 0x100fe20000010878 */
[----:B------:R-:W-:Y:S01]  /*5630*/  FMNMX.FTZ R8, R206, R15, !PT ;  /* 0x0000000fce087209 */ /* 0x000fe20007810000 */
[----:B------:R-:W-:Y:S01]  /*5640*/  FFMA.FTZ R18, R251, c[0x0][0x23c], -R120 ;  /* 0x00008f00fb127a23 */ /* 0x000fe20000010878 */
[----:B------:R-:W-:Y:S01]  /*5650*/  FMNMX.FTZ R13, R248, R13, !PT ;  /* 0x0000000df80d7209 */ /* 0x000fe20007810000 */
[----:B------:R-:W-:Y:S01]  /*5660*/  FFMA.FTZ R44, R144, c[0x0][0x23c], -R166 ;  /* 0x00008f00902c7a23 */ /* 0x000fe200000108a6 */
[----:B------:R-:W-:Y:S01]  /*5670*/  SHF.R.U32.HI R6, RZ, 0x18, R6 ;  /* 0x00000018ff067819 */ /* 0x000fe20000011606 */
[----:B------:R-:W-:Y:S01]  /*5680*/  MUFU.EX2 R115, R115 ;  /* 0x0000007300737308 */ /* 0x000fe20000000800 */
[----:B------:R-:W-:Y:S01]  /*5690*/  LOP3.LUT R21, R21, 0xff, RZ, 0xc0, !PT ;  /* 0x000000ff15157812 */ /* 0x000fe200078ec0ff */
[--C-:B------:R-:W-:Y:S01]  /*56a0*/  HSET2.LE.AND R11, R11, R48.reuse, PT ;  /* 0x000000300b0b7233 */ /* 0x100fe20003803000 */
[----:B------:R-:W-:Y:S01]  /*56b0*/  FMNMX.FTZ R15, R53, R8, !PT ;  /* 0x00000008350f7209 */ /* 0x000fe20007810000 */
[--C-:B------:R-:W-:Y:S01]  /*56c0*/  FFMA.FTZ R47, R151, c[0x0][0x23c], -R120.reuse ;  /* 0x00008f00972f7a23 */ /* 0x100fe20000010878 */
[----:B------:R-:W-:Y:S01]  /*56d0*/  FMNMX.FTZ R13, R180, R13, !PT ;  /* 0x0000000db40d7209 */ /* 0x000fe20007810000 */
[----:B------:R-:W-:Y:S01]  /*56e0*/  FFMA.FTZ R46, R135, c[0x0][0x23c], -R120 ;  /* 0x00008f00872e7a23 */ /* 0x000fe20000010878 */
[----:B------:R-:W-:Y:S01]  /*56f0*/  PRMT R21, R21, 0x5410, R6 ;  /* 0x0000541015157816 */ /* 0x000fe20000000006 */
[----:B------:R-:W3:Y:S01]  /*5700*/  MUFU.EX2 R118, R118 ;  /* 0x0000007600767308 */ /* 0x000ee20000000800 */
[----:B------:R-:W-:Y:S01]  /*5710*/  FMNMX.FTZ R6, R96, R15, !PT ;  /* 0x0000000f60067209 */ /* 0x000fe20007810000 */
[----:B------:R-:W-:Y:S01]  /*5720*/  IMAD.WIDE.U32 R240, R169, -0x326172a9, RZ ;  /* 0xcd9e8d57a9f07825 */ /* 0x000fe200078e00ff */
[----:B------:R-:W-:Y:S01]  /*5730*/  FMNMX.FTZ R13, R178, R13, !PT ;  /* 0x0000000db20d7209 */ /* 0x000fe20007810000 */
[----:B------:R-:W-:Y:S01]  /*5740*/  HSET2.LE.AND R21, R21, R48, PT ;  /* 0x0000003015157233 */ /* 0x000fe20003803000 */
[----:B------:R-:W-:Y:S01]  /*5750*/  FMNMX.FTZ R15, R97, R6, !PT ;  /* 0x00000006610f7209 */ /* 0x000fe20007810000 */
[----:B------:R-:W-:Y:S01]  /*5760*/  FFMA.FTZ R58, R185, c[0x0][0x23c], -R166 ;  /* 0x00008f00b93a7a23 */ /* 0x000fe200000108a6 */
[----:B------:R-:W-:Y:S01]  /*5770*/  FMNMX.FTZ R13, R244, R13, !PT ;  /* 0x0000000df40d7209 */ /* 0x000fe20007810000 */
[----:B------:R-:W4:Y:S01]  /*5780*/  MUFU.EX2 R87, R87 ;  /* 0x0000005700577308 */ /* 0x000f220000000800 */
[----:B------:R-:W-:Y:S01]  /*5790*/  FMNMX.FTZ R15, R84, R15, !PT ;  /* 0x0000000f540f7209 */ /* 0x000fe20007810000 */
[----:B------:R-:W-:Y:S01]  /*57a0*/  FFMA.FTZ R56, R183, c[0x0][0x23c], -R120 ;  /* 0x00008f00b7387a23 */ /* 0x000fe20000010878 */
[----:B--2---:R-:W-:Y:S01]  /*57b0*/  F2FP.PACK_AB R6, R26, R27 ;  /* 0x0000001b1a06723e */ /* 0x004fe200000000ff */
[----:B------:R-:W-:Y:S01]  /*57c0*/  FFMA.FTZ R109, R109, c[0x0][0x23c], -R166 ;  /* 0x00008f006d6d7a23 */ /* 0x000fe200000108a6 */
[----:B------:R-:W-:Y:S01]  /*57d0*/  FMNMX.FTZ R13, R51, R13, !PT ;  /* 0x0000000d330d7209 */ /* 0x000fe20007810000 */
[----:B------:R-:W-:Y:S01]  /*57e0*/  FFMA.FTZ R121, R121, c[0x0][0x23c], -R120 ;  /* 0x00008f0079797a23 */ /* 0x000fe20000010878 */
[----:B------:R-:W-:Y:S01]  /*57f0*/  FMNMX.FTZ R15, R102, R15, !PT ;  /* 0x0000000f660f7209 */ /* 0x000fe20007810000 */
[----:B------:R-:W-:Y:S01]  /*5800*/  MUFU.EX2 R45, R45 ;  /* 0x0000002d002d7308 */ /* 0x000fe20000000800 */
[----:B------:R-:W-:Y:S01]  /*5810*/  LOP3.LUT R147, R5, R6, RZ, 0xc0, !PT ;  /* 0x0000000605937212 */ /* 0x000fe200078ec0ff */
[----:B------:R-:W-:Y:S01]  /*5820*/  FFMA.FTZ R86, R86, c[0x0][0x23c], -R166 ;  /* 0x00008f0056567a23 */ /* 0x000fe200000108a6 */
[----:B------:R-:W-:-:S02]  /*5830*/  FMNMX.FTZ R6, R98, R13, !PT ;  /* 0x0000000d62067209 */ /* 0x000fc40007810000 */
[----:B------:R-:W-:Y:S02]  /*5840*/  FMNMX.FTZ R8, R80, R15, !PT ;  /* 0x0000000f50087209 */ /* 0x000fe40007810000 */
[--C-:B------:R-:W-:Y:S01]  /*5850*/  SHF.R.U32.HI R14, RZ, 0x10, R20.reuse ;  /* 0x00000010ff0e7819 */ /* 0x100fe20000011614 */
[----:B------:R-:W2:Y:S01]  /*5860*/  MUFU.EX2 R32, R32 ;  /* 0x0000002000207308 */ /* 0x000ea20000000800 */
[----:B------:R-:W-:Y:S02]  /*5870*/  FMNMX.FTZ R13, R99, R6, !PT ;  /* 0x00000006630d7209 */ /* 0x000fe40007810000 */
[----:B------:R-:W-:Y:S02]  /*5880*/  FMNMX.FTZ R5, R81, R8, !PT ;  /* 0x0000000851057209 */ /* 0x000fe40007810000 */
[----:B------:R-:W-:Y:S02]  /*5890*/  SHF.R.U32.HI R23, RZ, 0x18, R20 ;  /* 0x00000018ff177819 */ /* 0x000fe40000011614 */
[----:B------:R-:W-:Y:S01]  /*58a0*/  LOP3.LUT R14, R14, 0xff, RZ, 0xc0, !PT ;  /* 0x000000ff0e0e7812 */ /* 0x000fe200078ec0ff */
[----:B------:R-:W-:Y:S01]  /*58b0*/  MUFU.EX2 R108, R108 ;  /* 0x0000006c006c7308 */ /* 0x000fe20000000800 */
[----:B------:R-:W-:-:S02]  /*58c0*/  FMNMX.FTZ R13, R88, R13, !PT ;  /* 0x0000000d580d7209 */ /* 0x000fc40007810000 */
[----:B------:R-:W-:Y:S02]  /*58d0*/  FMNMX.FTZ R4, R110, R5, !PT ;  /* 0x000000056e047209 */ /* 0x000fe40007810000 */
[----:B------:R-:W-:Y:S02]  /*58e0*/  PRMT R23, R14, 0x5410, R23 ;  /* 0x000054100e177816 */ /* 0x000fe40000000017 */
[----:B------:R-:W-:Y:S01]  /*58f0*/  FMNMX.FTZ R13, R106, R13, !PT ;  /* 0x0000000d6a0d7209 */ /* 0x000fe20007810000 */
[----:B------:R-:W1:Y:S01]  /*5900*/  MUFU.EX2 R107, R107 ;  /* 0x0000006b006b7308 */ /* 0x000e620000000800 */
[----:B------:R-:W-:Y:S01]  /*5910*/  SHF.R.U32.HI R14, RZ, 0x10, R9 ;  /* 0x00000010ff0e7819 */ /* 0x000fe20000011609 */
[----:B------:R-:W-:Y:S01]  /*5920*/  HSET2.LE.AND R23, R23, R48, PT ;  /* 0x0000003017177233 */ /* 0x000fe20003803000 */
[----:B------:R-:W-:Y:S02]  /*5930*/  FMNMX.FTZ R3, R175, R4, !PT ;  /* 0x00000004af037209 */ /* 0x000fe40007810000 */
[----:B------:R-:W-:-:S02]  /*5940*/  FMNMX.FTZ R8, R82, R13, !PT ;  /* 0x0000000d52087209 */ /* 0x000fc40007810000 */
[----:B------:R-:W-:Y:S01]  /*5950*/  SHF.R.U32.HI R9, RZ, 0x18, R9 ;  /* 0x00000018ff097819 */ /* 0x000fe20000011609 */
[----:B------:R-:W-:Y:S01]  /*5960*/  MUFU.EX2 R33, R33 ;  /* 0x0000002100217308 */ /* 0x000fe20000000800 */
[----:B------:R-:W-:Y:S02]  /*5970*/  LOP3.LUT R14, R14, 0xff, RZ, 0xc0, !PT ;  /* 0x000000ff0e0e7812 */ /* 0x000fe400078ec0ff */
[----:B------:R-:W-:Y:S02]  /*5980*/  FMNMX.FTZ R10, R64, R3, !PT ;  /* 0x00000003400a7209 */ /* 0x000fe40007810000 */
[----:B------:R-:W-:Y:S02]  /*5990*/  FMNMX.FTZ R3, R83, R8, !PT ;  /* 0x0000000853037209 */ /* 0x000fe40007810000 */
[----:B------:R-:W-:Y:S01]  /*59a0*/  PRMT R9, R14, 0x5410, R9 ;  /* 0x000054100e097816 */ /* 0x000fe20000000009 */
[----:B------:R-:W1:Y:S01]  /*59b0*/  MUFU.EX2 R18, R18 ;  /* 0x0000001200127308 */ /* 0x000e620000000800 */
[----:B------:R-:W-:-:S02]  /*59c0*/  FMNMX.FTZ R3, R116, R3, !PT ;  /* 0x0000000374037209 */ /* 0x000fc40007810000 */
[----:B---3--:R-:W-:Y:S01]  /*59d0*/  F2FP.PACK_AB R8, R118, R115 ;  /* 0x000000737608723e */ /* 0x008fe200000000ff */
[----:B------:R-:W-:Y:S01]  /*59e0*/  HSET2.LE.AND R9, R9, R48, PT ;  /* 0x0000003009097233 */ /* 0x000fe20003803000 */
[----:B------:R-:W-:Y:S02]  /*59f0*/  FMNMX.FTZ R3, R176, R3, !PT ;  /* 0x00000003b0037209 */ /* 0x000fe40007810000 */
[----:B----4-:R-:W-:Y:S01]  /*5a00*/  F2FP.PACK_AB R146, R87, R90 ;  /* 0x0000005a5792723e */ /* 0x010fe200000000ff */
[----:B------:R-:W-:Y:S01]  /*5a10*/  MUFU.EX2 R49, R49 ;  /* 0x0000003100317308 */ /* 0x000fe20000000800 */
[----:B------:R-:W-:Y:S02]  /*5a20*/  LOP3.LUT R145, R9, R8, RZ, 0xc0, !PT ;  /* 0x0000000809917212 */ /* 0x000fe400078ec0ff */
[----:B------:R-:W-:Y:S02]  /*5a30*/  FMNMX.FTZ R8, R66, R3, !PT ;  /* 0x0000000342087209 */ /* 0x000fe40007810000 */
[----:B------:R-:W-:-:S02]  /*5a40*/  FMNMX.FTZ R13, R65, R10, !PT ;  /* 0x0000000a410d7209 */ /* 0x000fc40007810000 */
[----:B------:R-:W-:Y:S01]  /*5a50*/  LOP3.LUT R146, R7, R146, RZ, 0xc0, !PT ;  /* 0x0000009207927212 */ /* 0x000fe200078ec0ff */
[----:B------:R-:W3:Y:S01]  /*5a60*/  MUFU.EX2 R44, R44 ;  /* 0x0000002c002c7308 */ /* 0x000ee20000000800 */
[----:B------:R-:W4:Y:S01]  /*5a70*/  LDSM.16.MT88.4 R4, [R215+0x4000] ;  /* 0x00400000d704783b */ /* 0x000f220000004200 */
[----:B------:R-:W-:Y:S02]  /*5a80*/  FMNMX.FTZ R3, R67, R8, !PT ;  /* 0x0000000843037209 */ /* 0x000fe40007810000 */
[----:B------:R-:W-:Y:S02]  /*5a90*/  FMNMX.FTZ R36, R52, R13, !PT ;  /* 0x0000000d34247209 */ /* 0x000fe40007810000 */
[----:B------:R-:W-:Y:S01]  /*5aa0*/  FMNMX.FTZ R3, R54, R3, !PT ;  /* 0x0000000336037209 */ /* 0x000fe20007810000 */
[----:B------:R-:W3:Y:S01]  /*5ab0*/  LDSM.16.MT88.4 R12, [R216+0x4400] ;  /* 0x00440000d80c783b */ /* 0x000ee20000004200 */
[----:B------:R-:W-:Y:S01]  /*5ac0*/  FMNMX.FTZ R36, R63, R36, !PT ;  /* 0x000000243f247209 */ /* 0x000fe20007810000 */
[----:B------:R-:W-:Y:S01]  /*5ad0*/  MUFU.EX2 R47, R47 ;  /* 0x0000002f002f7308 */ /* 0x000fe20000000800 */
[----:B------:R-:W-:-:S02]  /*5ae0*/  FMNMX.FTZ R3, R68, R3, !PT ;  /* 0x0000000344037209 */ /* 0x000fc40007810000 */
[----:B------:R-:W-:Y:S02]  /*5af0*/  FMNMX.FTZ R36, R29, R36, !PT ;  /* 0x000000241d247209 */ /* 0x000fe40007810000 */
[----:B------:R-:W-:Y:S02]  /*5b00*/  FMNMX.FTZ R20, R30, R3, !PT ;  /* 0x000000031e147209 */ /* 0x000fe40007810000 */
[----:B------:R-:W-:Y:S01]  /*5b10*/  FMNMX.FTZ R36, R61, R36, !PT ;  /* 0x000000243d247209 */ /* 0x000fe20007810000 */
[----:B------:R-:W3:Y:S01]  /*5b20*/  MUFU.EX2 R46, R46 ;  /* 0x0000002e002e7308 */ /* 0x000ee20000000800 */
[----:B--2---:R-:W-:Y:S02]  /*5b30*/  F2FP.PACK_AB R3, R32, R45 ;  /* 0x0000002d2003723e */ /* 0x004fe400000000ff */
[----:B------:R-:W-:Y:S02]  /*5b40*/  FMNMX.FTZ R36, R167, R36, !PT ;  /* 0x00000024a7247209 */ /* 0x000fe40007810000 */
[----:B------:R-:W-:-:S02]  /*5b50*/  LOP3.LUT R22, R22, R3, RZ, 0xc0, !PT ;  /* 0x0000000316167212 */ /* 0x000fc400078ec0ff */
[----:B------:R-:W-:Y:S01]  /*5b60*/  FMNMX.FTZ R3, R71, R20, !PT ;  /* 0x0000001447037209 */ /* 0x000fe20007810000 */
[----:B------:R-:W-:Y:S01]  /*5b70*/  HSET2.LE.AND R20, R37, R48, PT ;  /* 0x0000003025147233 */ /* 0x000fe20003803000 */
[----:B-1----:R-:W-:Y:S01]  /*5b80*/  F2FP.PACK_AB R144, R107, R108 ;  /* 0x0000006c6b90723e */ /* 0x002fe200000000ff */
[----:B------:R-:W-:Y:S01]  /*5b90*/  MUFU.EX2 R58, R58 ;  /* 0x0000003a003a7308 */ /* 0x000fe20000000800 */
[----:B------:R-:W-:Y:S02]  /*5ba0*/  FMNMX.FTZ R36, R181, R36, !PT ;  /* 0x00000024b5247209 */ /* 0x000fe40007810000 */
[----:B------:R-:W-:Y:S02]  /*5bb0*/  F2FP.PACK_AB R38, R18, R33 ;  /* 0x000000211226723e */ /* 0x000fe400000000ff */
[----:B------:R-:W-:Y:S02]  /*5bc0*/  FMNMX.FTZ R3, R174, R3, !PT ;  /* 0x00000003ae037209 */ /* 0x000fe40007810000 */
[----:B------:R-:W-:Y:S01]  /*5bd0*/  LOP3.LUT R144, R11, R144, RZ, 0xc0, !PT ;  /* 0x000000900b907212 */ /* 0x000fe200078ec0ff */
[----:B------:R-:W-:Y:S01]  /*5be0*/  MUFU.EX2 R56, R56 ;  /* 0x0000003800387308 */ /* 0x000fe20000000800 */
[----:B------:R-:W-:Y:S01]  /*5bf0*/  LDSM.16.MT88.4 R8, [R215+0x4400] ;  /* 0x00440000d708783b */ /* 0x000fe20000004200 */
[----:B------:R-:W-:-:S02]  /*5c00*/  FMNMX.FTZ R36, R73, R36, !PT ;  /* 0x0000002449247209 */ /* 0x000fc40007810000 */
[----:B------:R-:W-:Y:S02]  /*5c10*/  LOP3.LUT R23, R23, R38, RZ, 0xc0, !PT ;  /* 0x0000002617177212 */ /* 0x000fe400078ec0ff */
[----:B------:R-:W-:Y:S01]  /*5c20*/  FMNMX.FTZ R38, R182, R3, !PT ;  /* 0x00000003b6267209 */ /* 0x000fe20007810000 */
[C---:B------:R-:W-:Y:S01]  /*5c30*/  HMMA.16816.F32 R140, R144.reuse, R152, RZ ;  /* 0x00000098908c723c */ /* 0x040fe200000018ff */
[----:B------:R-:W-:Y:S01]  /*5c40*/  FMNMX.FTZ R17, R79, R36, !PT ;  /* 0x000000244f117209 */ /* 0x000fe20007810000 */
[----:B------:R-:W-:Y:S01]  /*5c50*/  MUFU.EX2 R109, R109 ;  /* 0x0000006d006d7308 */ /* 0x000fe20000000800 */
[----:B------:R-:W-:Y:S02]  /*5c60*/  FMNMX.FTZ R38, R75, R38, !PT ;  /* 0x000000264b267209 */ /* 0x000fe40007810000 */
[----:B------:R-:W-:Y:S02]  /*5c70*/  FMNMX.FTZ R36, R184, R17, !PT ;  /* 0x00000011b8247209 */ /* 0x000fe40007810000 */
[----:B------:R-:W-:Y:S01]  /*5c80*/  FMNMX.FTZ R3, R95, R38, !PT ;  /* 0x000000265f037209 */ /* 0x000fe20007810000 */
[----:B----4-:R-:W-:Y:S01]  /*5c90*/  HMMA.16816.F32 R148, R144, R4, RZ ;  /* 0x000000049094723c */ /* 0x010fe200000018ff */
[----:B------:R-:W-:Y:S01]  /*5ca0*/  FMNMX.FTZ R36, R189, R36, !PT ;  /* 0x00000024bd247209 */ /* 0x000fe20007810000 */
[----:B------:R-:W-:Y:S01]  /*5cb0*/  MUFU.EX2 R121, R121 ;  /* 0x0000007900797308 */ /* 0x000fe20000000800 */
[----:B------:R-:W-:-:S02]  /*5cc0*/  FMNMX.FTZ R3, R122, R3, !PT ;  /* 0x000000037a037209 */ /* 0x000fc40007810000 */
[----:B---3--:R-:W-:Y:S01]  /*5cd0*/  F2FP.PACK_AB R37, R44, R49 ;  /* 0x000000312c25723e */ /* 0x008fe200000000ff */
[----:B------:R-:W1:Y:S01]  /*5ce0*/  SHFL.BFLY PT, R17, R36, 0x2, 0x1f ;  /* 0x0c401f0024117f89 */ /* 0x000e6200000e0000 */
[----:B------:R-:W-:Y:S01]  /*5cf0*/  FMNMX.FTZ R3, R126, R3, !PT ;  /* 0x000000037e037209 */ /* 0x000fe20007810000 */
[C---:B------:R-:W-:Y:S01]  /*5d00*/  HMMA.16816.F32 R136, R144.reuse, R154, RZ ;  /* 0x0000009a9088723c */ /* 0x040fe200000018ff */
[----:B------:R-:W-:Y:S01]  /*5d10*/  LOP3.LUT R20, R20, R37, RZ, 0xc0, !PT ;  /* 0x0000002514147212 */ /* 0x000fe200078ec0ff */
[--C-:B------:R-:W-:Y:S01]  /*5d20*/  FFMA.FTZ R105, R105, c[0x0][0x23c], -R120.reuse ;  /* 0x00008f0069697a23 */ /* 0x100fe20000010878 */
[----:B------:R-:W-:Y:S01]  /*5d30*/  F2FP.PACK_AB R40, R46, R47 ;  /* 0x0000002f2e28723e */ /* 0x000fe200000000ff */
[----:B------:R-:W-:Y:S01]  /*5d40*/  SHFL.BFLY PT, R38, R3, 0x2, 0x1f ;  /* 0x0c401f0003267f89 */ /* 0x000fe200000e0000 */
[----:B------:R-:W-:Y:S01]  /*5d50*/  LOP3.LUT R37, R241, R19, RZ, 0x3c, !PT ;  /* 0x00000013f1257212 */ /* 0x000fe200078e3cff */
[----:B------:R-:W-:Y:S01]  /*5d60*/  FFMA.FTZ R92, R92, c[0x0][0x23c], -R120 ;  /* 0x00008f005c5c7a23 */ /* 0x000fe20000010878 */
[----:B------:R-:W-:Y:S01]  /*5d70*/  LOP3.LUT R35, R35, UR16, R240, 0x96, !PT ;  /* 0x0000001023237c12 */ /* 0x000fe2000f8e96f0 */
[----:B------:R-:W-:Y:S01]  /*5d80*/  HMMA.16816.F32 R144, R144, R6, RZ ;  /* 0x000000069090723c */ /* 0x000fe200000018ff */
[----:B------:R-:W-:Y:S01]  /*5d90*/  LOP3.LUT R21, R21, R40, RZ, 0xc0, !PT ;  /* 0x0000002815157212 */ /* 0x000fe200078ec0ff */
[----:B------:R-:W-:Y:S01]  /*5da0*/  IMAD.WIDE.U32 R170, R37, -0x2daee0ad, RZ ;  /* 0xd2511f5325aa7825 */ /* 0x000fe200078e00ff */
[----:B------:R-:W-:Y:S03]  /*5db0*/  MUFU.EX2 R86, R86 ;  /* 0x0000005600567308 */ /* 0x000fe60000000800 */
[----:B------:R-:W-:Y:S01]  /*5dc0*/  IMAD.WIDE.U32 R42, R35, -0x2daee0ad, RZ ;  /* 0xd2511f53232a7825 */ /* 0x000fe200078e00ff */
[----:B------:R-:W-:Y:S01]  /*5dd0*/  LOP3.LUT R37, R171, UR15, R246, 0x96, !PT ;  /* 0x0000000fab257c12 */ /* 0x000fe2000f8e96f6 */
[----:B------:R-:W-:Y:S04]  /*5de0*/  HMMA.16816.F32 R140, R20, R12, R140 ;  /* 0x0000000c148c723c */ /* 0x000fe8000000188c */
[----:B------:R-:W-:Y:S01]  /*5df0*/  IMAD.WIDE.U32 R172, R37, -0x326172a9, RZ ;  /* 0xcd9e8d5725ac7825 */ /* 0x000fe200078e00ff */
[----:B-1----:R-:W-:-:S03]  /*5e00*/  FMNMX.FTZ R36, R36, R17, !PT ;  /* 0x0000001124247209 */ /* 0x002fc60007810000 */
[C---:B------:R-:W-:Y:S01]  /*5e10*/  HMMA.16816.F32 R148, R20.reuse, R8, R148 ;  /* 0x000000081494723c */ /* 0x040fe20000001894 */
[----:B------:R-:W-:Y:S01]  /*5e20*/  LOP3.LUT R34, R173, UR14, R34, 0x96, !PT ;  /* 0x0000000ead227c12 */ /* 0x000fe2000f8e9622 */
[----:B------:R-:W1:Y:S04]  /*5e30*/  SHFL.BFLY PT, R17, R36, 0x1, 0x1f ;  /* 0x0c201f0024117f89 */ /* 0x000e6800000e0000 */
[----:B------:R-:W-:Y:S02]  /*5e40*/  IMAD.WIDE.U32 R40, R34, -0x2daee0ad, RZ ;  /* 0xd2511f5322287825 */ /* 0x000fe400078e00ff */
[----:B------:R-:W-:Y:S03]  /*5e50*/  HMMA.16816.F32 R136, R20, R14, R136 ;  /* 0x0000000e1488723c */ /* 0x000fe60000001888 */
[----:B------:R-:W-:-:S05]  /*5e60*/  LOP3.LUT R34, R41, UR11, R42, 0x96, !PT ;  /* 0x0000000b29227c12 */ /* 0x000fca000f8e962a */
[----:B------:R-:W-:Y:S01]  /*5e70*/  HMMA.16816.F32 R144, R20, R10, R144 ;  /* 0x0000000a1490723c */ /* 0x000fe20000001890 */
[----:B------:R-:W-:-:S06]  /*5e80*/  IMAD.WIDE.U32 R34, R34, -0x326172a9, RZ ;  /* 0xcd9e8d5722227825 */ /* 0x000fcc00078e00ff */
[----:B------:R-:W-:Y:S02]  /*5e90*/  LOP3.LUT R20, R43, UR13, R170, 0x96, !PT ;  /* 0x0000000d2b147c12 */ /* 0x000fe4000f8e96aa */
[----:B-1----:R-:W-:-:S03]  /*5ea0*/  FMNMX.FTZ R17, R36, R17, !PT ;  /* 0x0000001124117209 */ /* 0x002fc60007810000 */
[----:B------:R-:W-:Y:S01]  /*5eb0*/  IMAD.WIDE.U32 R22, R20, -0x326172a9, RZ ;  /* 0xcd9e8d5714167825 */ /* 0x000fe200078e00ff */
[----:B------:R-:W-:Y:S02]  /*5ec0*/  FMNMX.FTZ R20, R3, R38, !PT ;  /* 0x0000002603147209 */ /* 0x000fe40007810000 */
[----:B------:R-:W-:Y:S02]  /*5ed0*/  FSETP.NEU.FTZ.AND P1, PT, R17, -INF , PT ;  /* 0xff8000001100780b */ /* 0x000fe40003f3d000 */
[----:B------:R-:W-:Y:S01]  /*5ee0*/  LOP3.LUT R21, R23, UR12, R172, 0x96, !PT ;  /* 0x0000000c17157c12 */ /* 0x000fe2000f8e96ac */
[----:B------:R-:W1:Y:S01]  /*5ef0*/  SHFL.BFLY PT, R3, R20, 0x1, 0x1f ;  /* 0x0c201f0014037f89 */ /* 0x000e6200000e0000 */
[----:B------:R-:W-:-:S03]  /*5f00*/  LOP3.LUT R22, R35, UR10, R22, 0x96, !PT ;  /* 0x0000000a23167c12 */ /* 0x000fc6000f8e9616 */
[----:B------:R-:W-:-:S04]  /*5f10*/  IMAD.WIDE.U32 R36, R21, -0x2daee0ad, RZ ;  /* 0xd2511f5315247825 */ /* 0x000fc800078e00ff */
[----:B------:R-:W-:Y:S01]  /*5f20*/  IMAD.WIDE.U32 R22, R22, -0x2daee0ad, RZ ;  /* 0xd2511f5316167825 */ /* 0x000fe200078e00ff */
[----:B------:R-:W-:-:S03]  /*5f30*/  LOP3.LUT R38, R37, UR9, R40, 0x96, !PT ;  /* 0x0000000925267c12 */ /* 0x000fc6000f8e9628 */
[----:B------:R-:W-:Y:S01]  /*5f40*/  FMUL.FTZ R21, R17, c[0x0][0x23c] ;  /* 0x00008f0011157a20 */ /* 0x000fe20000410000 */
[----:B------:R-:W-:Y:S01]  /*5f50*/  LOP3.LUT R36, R23, UR7, R36, 0x96, !PT ;  /* 0x0000000717247c12 */ /* 0x000fe2000f8e9624 */
[----:B------:R-:W-:-:S03]  /*5f60*/  IMAD.WIDE.U32 R38, R38, -0x326172a9, RZ ;  /* 0xcd9e8d5726267825 */ /* 0x000fc600078e00ff */
[----:B------:R-:W-:Y:S01]  /*5f70*/  FSEL R55, R21, RZ, P1 ;  /* 0x000000ff15377208 */ /* 0x000fe20000800000 */
[----:B------:R-:W-:-:S04]  /*5f80*/  IMAD.WIDE.U32 R36, R36, -0x326172a9, RZ ;  /* 0xcd9e8d5724247825 */ /* 0x000fc800078e00ff */
[--C-:B------:R-:W-:Y:S01]  /*5f90*/  FFMA.FTZ R204, R157, c[0x0][0x23c], -R55.reuse ;  /* 0x00008f009dcc7a23 */ /* 0x100fe20000010837 */
[----:B------:R-:W-:Y:S01]  /*5fa0*/  LOP3.LUT R21, R36, 0xffff, RZ, 0xc0, !PT ;  /* 0x0000ffff24157812 */ /* 0x000fe200078ec0ff */
[--C-:B------:R-:W-:Y:S01]  /*5fb0*/  FFMA.FTZ R241, R158, c[0x0][0x23c], -R55.reuse ;  /* 0x00008f009ef17a23 */ /* 0x100fe20000010837 */
[----:B-1----:R-:W-:Y:S01]  /*5fc0*/  FMNMX.FTZ R3, R20, R3, !PT ;  /* 0x0000000314037209 */ /* 0x002fe20007810000 */
[----:B------:R-:W-:Y:S01]  /*5fd0*/  FFMA.FTZ R201, R132, c[0x0][0x23c], -R55 ;  /* 0x00008f0084c97a23 */ /* 0x000fe20000010837 */
[----:B------:R-:W-:Y:S01]  /*5fe0*/  SHF.R.U32.HI R20, RZ, 0x8, R21 ;  /* 0x00000008ff147819 */ /* 0x000fe20000011615 */
[--C-:B------:R-:W-:Y:S01]  /*5ff0*/  FFMA.FTZ R194, R160, c[0x0][0x23c], -R55.reuse ;  /* 0x00008f00a0c27a23 */ /* 0x100fe20000010837 */
[C---:B------:R-:W-:Y:S01]  /*6000*/  FSETP.NEU.FTZ.AND P1, PT, R3.reuse, -INF , PT ;  /* 0xff8000000300780b */ /* 0x040fe20003f3d000 */
[----:B------:R-:W-:Y:S01]  /*6010*/  FMUL.FTZ R251, R3, c[0x0][0x23c] ;  /* 0x00008f0003fb7a20 */ /* 0x000fe20000410000 */
[----:B------:R-:W-:Y:S01]  /*6020*/  LOP3.LUT R21, R36, 0xff, RZ, 0xc0, !PT ;  /* 0x000000ff24157812 */ /* 0x000fe200078ec0ff */
[----:B------:R-:W-:Y:S01]  /*6030*/  MUFU.EX2 R204, R204 ;  /* 0x000000cc00cc7308 */ /* 0x000fe20000000800 */
[----:B------:R-:W-:Y:S01]  /*6040*/  SHF.R.U32.HI R35, RZ, 0x10, R36 ;  /* 0x00000010ff237819 */ /* 0x000fe20000011624 */
[--C-:B------:R-:W-:Y:S01]  /*6050*/  FFMA.FTZ R188, R129, c[0x0][0x23c], -R55.reuse ;  /* 0x00008f0081bc7a23 */ /* 0x100fe20000010837 */
[----:B------:R-:W-:Y:S01]  /*6060*/  FSEL R251, R251, RZ, P1 ;  /* 0x000000fffbfb7208 */ /* 0x000fe20000800000 */
[--C-:B------:R-:W-:Y:S01]  /*6070*/  FFMA.FTZ R252, R128, c[0x0][0x23c], -R55.reuse ;  /* 0x00008f0080fc7a23 */ /* 0x100fe20000010837 */
[----:B------:R-:W-:Y:S01]  /*6080*/  PRMT R21, R21, 0x5410, R20 ;  /* 0x0000541015157816 */ /* 0x000fe20000000014 */
[----:B------:R-:W-:Y:S01]  /*6090*/  FFMA.FTZ R128, R190, c[0x0][0x23c], -R55 ;  /* 0x00008f00be807a23 */ /* 0x000fe20000010837 */
[----:B------:R-:W-:Y:S01]  /*60a0*/  SHF.R.U32.HI R36, RZ, 0x18, R36 ;  /* 0x00000018ff247819 */ /* 0x000fe20000011624 */
[--C-:B------:R-:W-:Y:S01]  /*60b0*/  FFMA.FTZ R207, R159, c[0x0][0x23c], -R251.reuse ;  /* 0x00008f009fcf7a23 */ /* 0x100fe200000108fb */
[----:B------:R-:W-:Y:S01]  /*60c0*/  LOP3.LUT R20, R37, UR17, R38, 0x96, !PT ;  /* 0x0000001125147c12 */ /* 0x000fe2000f8e9626 */
[--C-:B------:R-:W-:Y:S01]  /*60d0*/  FFMA.FTZ R196, R134, c[0x0][0x23c], -R251.reuse ;  /* 0x00008f0086c47a23 */ /* 0x100fe200000108fb */
[----:B------:R-:W-:Y:S01]  /*60e0*/  LOP3.LUT R35, R35, 0xff, RZ, 0xc0, !PT ;  /* 0x000000ff23237812 */ /* 0x000fe200078ec0ff */
[--C-:B------:R-:W-:Y:S01]  /*60f0*/  FFMA.FTZ R246, R156, c[0x0][0x23c], -R251.reuse ;  /* 0x00008f009cf67a23 */ /* 0x100fe200000108fb */
[----:B------:R-:W1:Y:S01]  /*6100*/  MUFU.EX2 R241, R241 ;  /* 0x000000f100f17308 */ /* 0x000e620000000800 */
[--C-:B------:R-:W-:Y:S01]  /*6110*/  FFMA.FTZ R249, R133, c[0x0][0x23c], -R251.reuse ;  /* 0x00008f0085f97a23 */ /* 0x100fe200000108fb */
[----:B------:R-:W-:Y:S01]  /*6120*/  PRMT R35, R35, 0x5410, R36 ;  /* 0x0000541023237816 */ /* 0x000fe20000000024 */
[--C-:B------:R-:W-:Y:S01]  /*6130*/  HSET2.LE.AND R21, R21, R48.reuse, PT ;  /* 0x0000003015157233 */ /* 0x100fe20003803000 */
[--C-:B------:R-:W-:Y:S01]  /*6140*/  SHF.R.U32.HI R23, RZ, 0x10, R20.reuse ;  /* 0x00000010ff177819 */ /* 0x100fe20000011614 */
[--C-:B------:R-:W-:Y:S01]  /*6150*/  FFMA.FTZ R129, R192, c[0x0][0x23c], -R251.reuse ;  /* 0x00008f00c0817a23 */ /* 0x100fe200000108fb */
[C---:B------:R-:W-:Y:S01]  /*6160*/  LOP3.LUT R36, R20.reuse, 0xffff, RZ, 0xc0, !PT ;  /* 0x0000ffff14247812 */ /* 0x040fe200078ec0ff */
[--C-:B------:R-:W-:Y:S01]  /*6170*/  HSET2.LE.AND R35, R35, R48.reuse, PT ;  /* 0x0000003023237233 */ /* 0x100fe20003803000 */
[----:B------:R-:W-:Y:S01]  /*6180*/  MUFU.EX2 R207, R207 ;  /* 0x000000cf00cf7308 */ /* 0x000fe20000000800 */
[----:B------:R-:W-:Y:S01]  /*6190*/  LOP3.LUT R37, R20, 0xff, RZ, 0xc0, !PT ;  /* 0x000000ff14257812 */ /* 0x000fe200078ec0ff */
[--C-:B------:R-:W-:Y:S01]  /*61a0*/  FFMA.FTZ R203, R130, c[0x0][0x23c], -R251.reuse ;  /* 0x00008f0082cb7a23 */ /* 0x100fe200000108fb */
[----:B------:R-:W-:Y:S01]  /*61b0*/  SHF.R.U32.HI R20, RZ, 0x18, R20 ;  /* 0x00000018ff147819 */ /* 0x000fe20000011614 */
[--C-:B------:R-:W-:Y:S01]  /*61c0*/  FFMA.FTZ R130, R131, c[0x0][0x23c], -R251.reuse ;  /* 0x00008f0083827a23 */ /* 0x100fe200000108fb */
[----:B------:R-:W-:Y:S01]  /*61d0*/  LOP3.LUT R23, R23, 0xff, RZ, 0xc0, !PT ;  /* 0x000000ff17177812 */ /* 0x000fe200078ec0ff */
[--C-:B------:R-:W-:Y:S01]  /*61e0*/  FFMA.FTZ R60, R180, c[0x0][0x23c], -R251.reuse ;  /* 0x00008f00b43c7a23 */ /* 0x100fe200000108fb */
[----:B------:R-:W-:Y:S01]  /*61f0*/  SHF.R.U32.HI R36, RZ, 0x8, R36 ;  /* 0x00000008ff247819 */ /* 0x000fe20000011624 */
[----:B------:R-:W2:Y:S01]  /*6200*/  MUFU.EX2 R196, R196 ;  /* 0x000000c400c47308 */ /* 0x000ea20000000800 */
[----:B------:R-:W-:Y:S01]  /*6210*/  PRMT R23, R23, 0x5410, R20 ;  /* 0x0000541017177816 */ /* 0x000fe20000000014 */
[--C-:B------:R-:W-:Y:S01]  /*6220*/  FFMA.FTZ R41, R244, c[0x0][0x23c], -R251.reuse ;  /* 0x00008f00f4297a23 */ /* 0x100fe200000108fb */
[----:B------:R-:W-:Y:S01]  /*6230*/  PRMT R37, R37, 0x5410, R36 ;  /* 0x0000541025257816 */ /* 0x000fe20000000024 */
[----:B------:R-:W-:Y:S01]  /*6240*/  FFMA.FTZ R40, R51, c[0x0][0x23c], -R251 ;  /* 0x00008f0033287a23 */ /* 0x000fe200000108fb */
[----:B-1----:R-:W-:Y:S01]  /*6250*/  F2FP.PACK_AB R160, R241, R204 ;  /* 0x000000ccf1a0723e */ /* 0x002fe200000000ff */
[--C-:B------:R-:W-:Y:S01]  /*6260*/  HSET2.LE.AND R23, R23, R48.reuse, PT ;  /* 0x0000003017177233 */ /* 0x100fe20003803000 */
[----:B------:R-:W-:Y:S01]  /*6270*/  FSETP.NEU.FTZ.AND P1, PT, R17, -INF , PT ;  /* 0xff8000001100780b */ /* 0x000fe20003f3d000 */
[----:B------:R-:W-:Y:S01]  /*6280*/  MUFU.EX2 R246, R246 ;  /* 0x000000f600f67308 */ /* 0x000fe20000000800 */
[----:B------:R-:W-:Y:S01]  /*6290*/  HSET2.LE.AND R37, R37, R48, PT ;  /* 0x0000003025257233 */ /* 0x000fe20003803000 */
[----:B------:R-:W-:-:S02]  /*62a0*/  FFMA.FTZ R38, R205, c[0x0][0x23c], -R166 ;  /* 0x00008f00cd267a23 */ /* 0x000fc400000108a6 */
[----:B------:R-:W-:Y:S02]  /*62b0*/  FFMA.FTZ R51, R177, c[0x0][0x23c], -R120 ;  /* 0x00008f00b1337a23 */ /* 0x000fe40000010878 */
[----:B------:R-:W-:Y:S01]  /*62c0*/  LOP3.LUT R160, R37, R160, RZ, 0xc0, !PT ;  /* 0x000000a025a07212 */ /* 0x000fe200078ec0ff */
[----:B------:R-:W-:Y:S01]  /*62d0*/  FFMA.FTZ R180, R179, c[0x0][0x23c], -R166 ;  /* 0x00008f00b3b47a23 */ /* 0x000fe200000108a6 */
[----:B------:R-:W1:Y:S01]  /*62e0*/  MUFU.EX2 R249, R249 ;  /* 0x000000f900f97308 */ /* 0x000e620000000800 */
[----:B--2---:R-:W-:Y:S01]  /*62f0*/  F2FP.PACK_AB R20, R196, R207 ;  /* 0x000000cfc414723e */ /* 0x004fe200000000ff */
[----:B------:R-:W-:Y:S02]  /*6300*/  FFMA.FTZ R190, R123, c[0x0][0x23c], -R120 ;  /* 0x00008f007bbe7a23 */ /* 0x000fe40000010878 */
[----:B------:R-:W-:Y:S01]  /*6310*/  FFMA.FTZ R88, R88, c[0x0][0x23c], -R251 ;  /* 0x00008f0058587a23 */ /* 0x000fe200000108fb */
[----:B------:R-:W-:Y:S01]  /*6320*/  LOP3.LUT R163, R35, R20, RZ, 0xc0, !PT ;  /* 0x0000001423a37212 */ /* 0x000fe200078ec0ff */
[----:B------:R-:W-:-:S02]  /*6330*/  FFMA.FTZ R35, R250, c[0x0][0x23c], -R55 ;  /* 0x00008f00fa237a23 */ /* 0x000fc40000010837 */
[----:B------:R-:W-:Y:S01]  /*6340*/  MUFU.EX2 R201, R201 ;  /* 0x000000c900c97308 */ /* 0x000fe20000000800 */
[----:B------:R-:W-:Y:S02]  /*6350*/  FMUL.FTZ R250, R17, c[0x0][0x23c] ;  /* 0x00008f0011fa7a20 */ /* 0x000fe40000410000 */
[----:B------:R-:W-:Y:S02]  /*6360*/  FFMA.FTZ R55, R178, c[0x0][0x23c], -R251 ;  /* 0x00008f00b2377a23 */ /* 0x000fe400000108fb */
[--C-:B------:R-:W-:Y:S01]  /*6370*/  FFMA.FTZ R178, R119, c[0x0][0x23c], -R166.reuse ;  /* 0x00008f0077b27a23 */ /* 0x100fe200000108a6 */
[----:B------:R-:W-:Y:S01]  /*6380*/  FSEL R250, R250, RZ, P1 ;  /* 0x000000fffafa7208 */ /* 0x000fe20000800000 */
[----:B------:R-:W-:Y:S01]  /*6390*/  FFMA.FTZ R119, R125, c[0x0][0x23c], -R166 ;  /* 0x00008f007d777a23 */ /* 0x000fe200000108a6 */
[----:B------:R-:W2:Y:S01]  /*63a0*/  MUFU.EX2 R194, R194 ;  /* 0x000000c200c27308 */ /* 0x000ea20000000800 */
[----:B-1----:R-:W-:Y:S01]  /*63b0*/  F2FP.PACK_AB R20, R249, R246 ;  /* 0x000000f6f914723e */ /* 0x002fe200000000ff */
[----:B------:R-:W-:-:S02]  /*63c0*/  FFMA.FTZ R125, R127, c[0x0][0x23c], -R120 ;  /* 0x00008f007f7d7a23 */ /* 0x000fc40000010878 */
[--C-:B------:R-:W-:Y:S01]  /*63d0*/  FFMA.FTZ R62, R187, c[0x0][0x23c], -R250.reuse ;  /* 0x00008f00bb3e7a23 */ /* 0x100fe200000108fa */
[----:B------:R-:W-:Y:S01]  /*63e0*/  LOP3.LUT R161, R23, R20, RZ, 0xc0, !PT ;  /* 0x0000001417a17212 */ /* 0x000fe200078ec0ff */
[----:B------:R-:W-:Y:S01]  /*63f0*/  FFMA.FTZ R57, R186, c[0x0][0x23c], -R250 ;  /* 0x00008f00ba397a23 */ /* 0x000fe200000108fa */
[----:B------:R-:W-:Y:S01]  /*6400*/  LOP3.LUT R20, R39, UR8, R34, 0x96, !PT ;  /* 0x0000000827147c12 */ /* 0x000fe2000f8e9622 */
[----:B------:R-:W-:Y:S01]  /*6410*/  FFMA.FTZ R34, R248, c[0x0][0x23c], -R251 ;  /* 0x00008f00f8227a23 */ /* 0x000fe200000108fb */
[----:B------:R-:W-:Y:S01]  /*6420*/  MUFU.EX2 R129, R129 ;  /* 0x0000008100817308 */ /* 0x000fe20000000800 */
[----:B------:R-:W-:Y:S02]  /*6430*/  FFMA.FTZ R42, R53, c[0x0][0x23c], -R250 ;  /* 0x00008f00352a7a23 */ /* 0x000fe400000108fa */
[----:B------:R-:W-:Y:S02]  /*6440*/  FFMA.FTZ R53, R193, c[0x0][0x23c], -R166 ;  /* 0x00008f00c1357a23 */ /* 0x000fe400000108a6 */
[----:B------:R-:W-:Y:S01]  /*6450*/  FFMA.FTZ R43, R206, c[0x0][0x23c], -R250 ;  /* 0x00008f00ce2b7a23 */ /* 0x000fe200000108fa */
[----:B--2---:R-:W-:-:S02]  /*6460*/  F2FP.PACK_AB R162, R194, R201 ;  /* 0x000000c9c2a2723e */ /* 0x004fc400000000ff */
[----:B------:R-:W1:Y:S01]  /*6470*/  MUFU.EX2 R34, R34 ;  /* 0x0000002200227308 */ /* 0x000e620000000800 */
[----:B------:R-:W-:Y:S01]  /*6480*/  FFMA.FTZ R39, R197, c[0x0][0x23c], -R166 ;  /* 0x00008f00c5277a23 */ /* 0x000fe200000108a6 */
[----:B------:R-:W-:Y:S01]  /*6490*/  LOP3.LUT R162, R21, R162, RZ, 0xc0, !PT ;  /* 0x000000a215a27212 */ /* 0x000fe200078ec0ff */
[----:B------:R-:W-:-:S05]  /*64a0*/  IMAD.WIDE.U32 R20, R20, -0x2daee0ad, RZ ;  /* 0xd2511f5314147825 */ /* 0x000fca00078e00ff */
[----:B------:R-:W-:Y:S01]  /*64b0*/  MUFU.EX2 R252, R252 ;  /* 0x000000fc00fc7308 */ /* 0x000fe20000000800 */
[----:B------:R-:W-:Y:S01]  /*64c0*/  LOP3.LUT R23, R20, 0xff, RZ, 0xc0, !PT ;  /* 0x000000ff14177812 */ /* 0x000fe200078ec0ff */
[C---:B------:R-:W-:Y:S01]  /*64d0*/  HMMA.16816.F32 R132, R160.reuse, R152, RZ ;  /* 0x00000098a084723c */ /* 0x040fe200000018ff */
[----:B------:R-:W-:Y:S02]  /*64e0*/  FFMA.FTZ R127, R106, c[0x0][0x23c], -R251 ;  /* 0x00008f006a7f7a23 */ /* 0x000fe400000108fb */
[--C-:B------:R-:W-:Y:S02]  /*64f0*/  FFMA.FTZ R96, R96, c[0x0][0x23c], -R250.reuse ;  /* 0x00008f0060607a23 */ /* 0x100fe400000108fa */
[--C-:B------:R-:W-:Y:S01]  /*6500*/  FFMA.FTZ R97, R97, c[0x0][0x23c], -R250.reuse ;  /* 0x00008f0061617a23 */ /* 0x100fe200000108fa */
[----:B------:R-:W-:Y:S01]  /*6510*/  MUFU.EX2 R188, R188 ;  /* 0x000000bc00bc7308 */ /* 0x000fe20000000800 */
[--C-:B------:R-:W-:Y:S01]  /*6520*/  FFMA.FTZ R84, R84, c[0x0][0x23c], -R250.reuse ;  /* 0x00008f0054547a23 */ /* 0x100fe200000108fa */
[----:B------:R-:W-:Y:S01]  /*6530*/  HMMA.16816.F32 R152, R160, R154, RZ ;  /* 0x0000009aa098723c */ /* 0x000fe200000018ff */
[----:B------:R-:W-:-:S02]  /*6540*/  FFMA.FTZ R123, R102, c[0x0][0x23c], -R250 ;  /* 0x00008f00667b7a23 */ /* 0x000fc400000108fa */
[--C-:B------:R-:W-:Y:S02]  /*6550*/  FFMA.FTZ R98, R98, c[0x0][0x23c], -R251.reuse ;  /* 0x00008f0062627a23 */ /* 0x100fe400000108fb */
[--C-:B------:R-:W-:Y:S01]  /*6560*/  FFMA.FTZ R99, R99, c[0x0][0x23c], -R251.reuse ;  /* 0x00008f0063637a23 */ /* 0x100fe200000108fb */
[----:B------:R-:W-:Y:S01]  /*6570*/  MUFU.EX2 R128, R128 ;  /* 0x0000008000807308 */ /* 0x000fe20000000800 */
[--C-:B------:R-:W-:Y:S01]  /*6580*/  FFMA.FTZ R82, R82, c[0x0][0x23c], -R251.reuse ;  /* 0x00008f0052527a23 */ /* 0x100fe200000108fb */
[C---:B------:R-:W-:Y:S01]  /*6590*/  HMMA.16816.F32 R156, R160.reuse, R4, RZ ;  /* 0x00000004a09c723c */ /* 0x040fe200000018ff */
[----:B------:R-:W-:Y:S02]  /*65a0*/  FFMA.FTZ R83, R83, c[0x0][0x23c], -R251 ;  /* 0x00008f0053537a23 */ /* 0x000fe400000108fb */
[--C-:B------:R-:W-:Y:S02]  /*65b0*/  FFMA.FTZ R80, R80, c[0x0][0x23c], -R250.reuse ;  /* 0x00008f0050507a23 */ /* 0x100fe400000108fa */
[----:B------:R-:W-:Y:S01]  /*65c0*/  FFMA.FTZ R81, R81, c[0x0][0x23c], -R250 ;  /* 0x00008f0051517a23 */ /* 0x000fe200000108fa */
[----:B------:R-:W2:Y:S01]  /*65d0*/  MUFU.EX2 R35, R35 ;  /* 0x0000002300237308 */ /* 0x000ea20000000800 */
[----:B------:R-:W-:Y:S01]  /*65e0*/  SHF.R.U32.HI R5, RZ, 0x10, R20 ;  /* 0x00000010ff057819 */ /* 0x000fe20000011614 */
[----:B------:R-:W-:Y:S01]  /*65f0*/  HMMA.16816.F32 R160, R160, R6, RZ ;  /* 0x00000006a0a0723c */ /* 0x000fe200000018ff */
[----:B------:R-:W-:Y:S01]  /*6600*/  LOP3.LUT R4, R21, UR18, R22, 0x96, !PT ;  /* 0x0000001215047c12 */ /* 0x000fe2000f8e9616 */
[----:B------:R-:W-:-:S02]  /*6610*/  FFMA.FTZ R131, R175, c[0x0][0x23c], -R250 ;  /* 0x00008f00af837a23 */ /* 0x000fc400000108fa */
[--C-:B------:R-:W-:Y:S02]  /*6620*/  FFMA.FTZ R106, R116, c[0x0][0x23c], -R251.reuse ;  /* 0x00008f00746a7a23 */ /* 0x100fe400000108fb */
[----:B------:R-:W-:Y:S01]  /*6630*/  MUFU.EX2 R203, R203 ;  /* 0x000000cb00cb7308 */ /* 0x000fe20000000800 */
[----:B------:R-:W-:Y:S01]  /*6640*/  LOP3.LUT R6, R20, 0xffff, RZ, 0xc0, !PT ;  /* 0x0000ffff14067812 */ /* 0x000fe200078ec0ff */
[----:B------:R-:W-:Y:S01]  /*6650*/  FFMA.FTZ R175, R176, c[0x0][0x23c], -R251 ;  /* 0x00008f00b0af7a23 */ /* 0x000fe200000108fb */
[----:B------:R-:W-:Y:S01]  /*6660*/  SHF.R.U32.HI R7, RZ, 0x18, R20 ;  /* 0x00000018ff077819 */ /* 0x000fe20000011614 */
[----:B------:R-:W-:Y:S01]  /*6670*/  FFMA.FTZ R102, R110, c[0x0][0x23c], -R250 ;  /* 0x00008f006e667a23 */ /* 0x000fe200000108fa */
[----:B------:R-:W-:Y:S01]  /*6680*/  SHF.R.U32.HI R6, RZ, 0x8, R6 ;  /* 0x00000008ff067819 */ /* 0x000fe20000011606 */
[----:B------:R-:W-:Y:S01]  /*6690*/  FFMA.FTZ R177, R94, c[0x0][0x23c], -R166 ;  /* 0x00008f005eb17a23 */ /* 0x000fe200000108a6 */
[C---:B------:R-:W-:Y:S01]  /*66a0*/  LOP3.LUT R21, R4.reuse, 0xff, RZ, 0xc0, !PT ;  /* 0x000000ff04157812 */ /* 0x040fe200078ec0ff */
[----:B------:R-:W3:Y:S01]  /*66b0*/  MUFU.EX2 R130, R130 ;  /* 0x0000008200827308 */ /* 0x000ee20000000800 */
[----:B------:R-:W-:Y:S01]  /*66c0*/  PRMT R23, R23, 0x5410, R6 ;  /* 0x0000541017177816 */ /* 0x000fe20000000006 */
[--C-:B------:R-:W-:Y:S01]  /*66d0*/  FFMA.FTZ R94, R101, c[0x0][0x23c], -R166.reuse ;  /* 0x00008f00655e7a23 */ /* 0x100fe200000108a6 */
[----:B------:R-:W-:Y:S01]  /*66e0*/  LOP3.LUT R6, R5, 0xff, RZ, 0xc0, !PT ;  /* 0x000000ff05067812 */ /* 0x000fe200078ec0ff */
[----:B------:R-:W-:Y:S01]  /*66f0*/  FFMA.FTZ R101, R117, c[0x0][0x23c], -R166 ;  /* 0x00008f0075657a23 */ /* 0x000fe200000108a6 */
[----:B------:R-:W-:-:S02]  /*6700*/  LOP3.LUT R5, R4, 0xffff, RZ, 0xc0, !PT ;  /* 0x0000ffff04057812 */ /* 0x000fc400078ec0ff */
[----:B------:R-:W-:Y:S01]  /*6710*/  PRMT R7, R6, 0x5410, R7 ;  /* 0x0000541006077816 */ /* 0x000fe20000000007 */
[----:B------:R-:W-:Y:S01]  /*6720*/  MUFU.EX2 R60, R60 ;  /* 0x0000003c003c7308 */ /* 0x000fe20000000800 */
[--C-:B------:R-:W-:Y:S02]  /*6730*/  SHF.R.U32.HI R6, RZ, 0x10, R4.reuse ;  /* 0x00000010ff067819 */ /* 0x100fe40000011604 */
[----:B------:R-:W-:Y:S01]  /*6740*/  SHF.R.U32.HI R20, RZ, 0x8, R5 ;  /* 0x00000008ff147819 */ /* 0x000fe20000011605 */
[--C-:B------:R-:W-:Y:S01]  /*6750*/  HSET2.LE.AND R7, R7, R48.reuse, PT ;  /* 0x0000003007077233 */ /* 0x100fe20003803000 */
[----:B------:R-:W-:Y:S02]  /*6760*/  SHF.R.U32.HI R4, RZ, 0x18, R4 ;  /* 0x00000018ff047819 */ /* 0x000fe40000011604 */
[----:B------:R-:W-:Y:S01]  /*6770*/  LOP3.LUT R5, R6, 0xff, RZ, 0xc0, !PT ;  /* 0x000000ff06057812 */ /* 0x000fe200078ec0ff */
[----:B------:R-:W-:Y:S01]  /*6780*/  HSET2.LE.AND R6, R23, R48, PT ;  /* 0x0000003017067233 */ /* 0x000fe20003803000 */
[----:B------:R-:W-:Y:S01]  /*6790*/  PRMT R21, R21, 0x5410, R20 ;  /* 0x0000541015157816 */ /* 0x000fe20000000014 */
[----:B------:R-:W-:Y:S01]  /*67a0*/  MUFU.EX2 R55, R55 ;  /* 0x0000003700377308 */ /* 0x000fe20000000800 */
[----:B------:R-:W-:-:S02]  /*67b0*/  PRMT R5, R5, 0x5410, R4 ;  /* 0x0000541005057816 */ /* 0x000fc40000000004 */
[----:B-1----:R-:W-:Y:S02]  /*67c0*/  F2FP.PACK_AB R4, R34, R129 ;  /* 0x000000812204723e */ /* 0x002fe400000000ff */
[----:B--2---:R-:W-:Y:S01]  /*67d0*/  F2FP.PACK_AB R23, R35, R128 ;  /* 0x000000802317723e */ /* 0x004fe200000000ff */
[--C-:B------:R-:W-:Y:S01]  /*67e0*/  HSET2.LE.AND R5, R5, R48.reuse, PT ;  /* 0x0000003005057233 */ /* 0x100fe20003803000 */
[----:B------:R-:W-:Y:S01]  /*67f0*/  LOP3.LUT R7, R7, R4, RZ, 0xc0, !PT ;  /* 0x0000000407077212 */ /* 0x000fe200078ec0ff */
[----:B------:R-:W-:Y:S01]  /*6800*/  HSET2.LE.AND R4, R21, R48, PT ;  /* 0x0000003015047233 */ /* 0x000fe20003803000 */
[----:B------:R-:W-:Y:S01]  /*6810*/  F2FP.PACK_AB R21, R188, R252 ;  /* 0x000000fcbc15723e */ /* 0x000fe200000000ff */
[----:B------:R-:W-:Y:S01]  /*6820*/  MUFU.EX2 R41, R41 ;  /* 0x0000002900297308 */ /* 0x000fe20000000800 */
[----:B---3--:R-:W-:Y:S02]  /*6830*/  F2FP.PACK_AB R20, R130, R203 ;  /* 0x000000cb8214723e */ /* 0x008fe400000000ff */
[----:B------:R-:W-:-:S02]  /*6840*/  LOP3.LUT R6, R6, R23, RZ, 0xc0, !PT ;  /* 0x0000001706067212 */ /* 0x000fc400078ec0ff */
[----:B------:R-:W-:Y:S02]  /*6850*/  LOP3.LUT R4, R4, R21, RZ, 0xc0, !PT ;  /* 0x0000001504047212 */ /* 0x000fe400078ec0ff */
[----:B------:R-:W-:Y:S01]  /*6860*/  LOP3.LUT R5, R5, R20, RZ, 0xc0, !PT ;  /* 0x0000001405057212 */ /* 0x000fe200078ec0ff */
[----:B------:R-:W1:Y:S06]  /*6870*/  MUFU.EX2 R40, R40 ;  /* 0x0000002800287308 */ /* 0x000e6c0000000800 */
[C---:B------:R-:W-:Y:S02]  /*6880*/  HMMA.16816.F32 R156, R4.reuse, R8, R156 ;  /* 0x00000008049c723c */ /* 0x040fe4000000189c */
[----:B------:R-:W-:Y:S05]  /*6890*/  MUFU.EX2 R62, R62 ;  /* 0x0000003e003e7308 */ /* 0x000fea0000000800 */
[----:B------:R-:W-:Y:S01]  /*68a0*/  IMAD.U32 R9, RZ, RZ, UR5 ;  /* 0x00000005ff097e24 */ /* 0x000fe2000f8e00ff */
[----:B------:R-:W-:Y:S01]  /*68b0*/  HMMA.16816.F32 R132, R4, R12, R132 ;  /* 0x0000000c0484723c */ /* 0x000fe20000001884 */
[----:B------:R-:W-:Y:S01]  /*68c0*/  UIADD3 UR5, UR29, 0x2, URZ ;  /* 0x000000021d057890 */ /* 0x000fe2000fffe03f */
[----:B------:R-:W2:Y:S02]  /*68d0*/  MUFU.EX2 R57, R57 ;  /* 0x0000003900397308 */ /* 0x000ea40000000800 */
[----:B------:R-:W-:-:S04]  /*68e0*/  LOP3.LUT R9, R247, UR27, R9, 0x96, !PT ;  /* 0x0000001bf7097c12 */ /* 0x000fc8000f8e9609 */
[C---:B------:R-:W-:Y:S01]  /*68f0*/  HMMA.16816.F32 R152, R4.reuse, R14, R152 ;  /* 0x0000000e0498723c */ /* 0x040fe20000001898 */
[----:B------:R-:W-:Y:S01]  /*6900*/  IMAD.WIDE.U32 R8, R9, -0x326172a9, RZ ;  /* 0xcd9e8d5709087825 */ /* 0x000fe200078e00ff */
[----:B------:R-:W-:Y:S06]  /*6910*/  MUFU.EX2 R43, R43 ;  /* 0x0000002b002b7308 */ /* 0x000fec0000000800 */
[----:B------:R-:W-:Y:S02]  /*6920*/  HMMA.16816.F32 R160, R4, R10, R160 ;  /* 0x0000000a04a0723c */ /* 0x000fe400000018a0 */
[----:B------:R-:W3:Y:S05]  /*6930*/  MUFU.EX2 R42, R42 ;  /* 0x0000002a002a7308 */ /* 0x000eea0000000800 */
[----:B------:R-:W-:-:S02]  /*6940*/  LOP3.LUT R5, R9, UR16, R240, 0x96, !PT ;  /* 0x0000001009057c12 */ /* 0x000fc4000f8e96f0 */
[----:B------:R-:W-:Y:S01]  /*6950*/  LOP3.LUT R4, R173, UR14, R8, 0x96, !PT ;  /* 0x0000000ead047c12 */ /* 0x000fe2000f8e9608 */
[----:B------:R-:W-:Y:S02]  /*6960*/  MUFU.EX2 R39, R39 ;  /* 0x0000002700277308 */ /* 0x000fe40000000800 */
[----:B------:R-:W-:-:S04]  /*6970*/  IMAD.WIDE.U32 R6, R5, -0x2daee0ad, RZ ;  /* 0xd2511f5305067825 */ /* 0x000fc800078e00ff */
[----:B------:R-:W-:Y:S01]  /*6980*/  IMAD.WIDE.U32 R10, R4, -0x2daee0ad, RZ ;  /* 0xd2511f53040a7825 */ /* 0x000fe200078e00ff */
[----:B------:R-:W-:Y:S01]  /*6990*/  LOP3.LUT R5, R7, UR13, R170, 0x96, !PT ;  /* 0x0000000d07057c12 */ /* 0x000fe2000f8e96aa */
[----:B------:R-:W4:Y:S03]  /*69a0*/  MUFU.EX2 R38, R38 ;  /* 0x0000002600267308 */ /* 0x000f260000000800 */
[----:B------:R-:W-:Y:S01]  /*69b0*/  LOP3.LUT R4, R11, UR11, R6, 0x96, !PT ;  /* 0x0000000b0b047c12 */ /* 0x000fe2000f8e9606 */
[----:B------:R-:W-:-:S04]  /*69c0*/  IMAD.WIDE.U32 R6, R5, -0x326172a9, RZ ;  /* 0xcd9e8d5705067825 */ /* 0x000fc800078e00ff */
[----:B------:R-:W-:Y:S01]  /*69d0*/  IMAD.WIDE.U32 R212, R4, -0x326172a9, RZ ;  /* 0xcd9e8d5704d47825 */ /* 0x000fe200078e00ff */
[----:B------:R-:W-:Y:S01]  /*69e0*/  LOP3.LUT R7, R7, UR12, R172, 0x96, !PT ;  /* 0x0000000c07077c12 */ /* 0x000fe2000f8e96ac */
[----:B------:R-:W-:Y:S01]  /*69f0*/  MUFU.EX2 R53, R53 ;  /* 0x0000003500357308 */ /* 0x000fe20000000800 */
[----:B------:R-:W-:Y:S02]  /*6a00*/  LOP3.LUT R4, R199, UR14, R8, 0x96, !PT ;  /* 0x0000000ec7047c12 */ /* 0x000fe4000f8e9608 */
[----:B------:R-:W-:Y:S02]  /*6a10*/  LOP3.LUT R5, R213, UR10, R6, 0x96, !PT ;  /* 0x0000000ad5057c12 */ /* 0x000fe4000f8e9606 */
[----:B------:R-:W-:Y:S01]  /*6a20*/  LOP3.LUT R6, R9, UR16, R202, 0x96, !PT ;  /* 0x0000001009067c12 */ /* 0x000fe2000f8e96ca */
[----:B------:R-:W-:Y:S02]  /*6a30*/  IMAD.WIDE.U32 R8, R7, -0x2daee0ad, RZ ;  /* 0xd2511f5307087825 */ /* 0x000fe400078e00ff */
[----:B------:R-:W-:Y:S02]  /*6a40*/  MUFU.EX2 R51, R51 ;  /* 0x0000003300337308 */ /* 0x000fe40000000800 */
[----:B------:R-:W-:Y:S01]  /*6a50*/  IMAD.WIDE.U32 R208, R5, -0x2daee0ad, RZ ;  /* 0xd2511f5305d07825 */ /* 0x000fe200078e00ff */
[----:B------:R-:W-:-:S03]  /*6a60*/  LOP3.LUT R5, R9, UR9, R10, 0x96, !PT ;  /* 0x0000000909057c12 */ /* 0x000fc6000f8e960a */
[----:B------:R-:W-:Y:S01]  /*6a70*/  IMAD.WIDE.U32 R12, R4, -0x2daee0ad, RZ ;  /* 0xd2511f53040c7825 */ /* 0x000fe200078e00ff */
[----:B------:R-:W-:Y:S01]  /*6a80*/  LOP3.LUT R7, R209, UR7, R8, 0x96, !PT ;  /* 0x00000007d1077c12 */ /* 0x000fe2000f8e9608 */
[----:B------:R-:W-:Y:S02]  /*6a90*/  MUFU.EX2 R125, R125 ;  /* 0x0000007d007d7308 */ /* 0x000fe40000000800 */
[----:B------:R-:W-:-:S04]  /*6aa0*/  IMAD.WIDE.U32 R8, R6, -0x2daee0ad, RZ ;  /* 0xd2511f5306087825 */ /* 0x000fc800078e00ff */
[----:B------:R-:W-:Y:S01]  /*6ab0*/  IMAD.WIDE.U32 R14, R7, -0x326172a9, RZ ;  /* 0xcd9e8d57070e7825 */ /* 0x000fe200078e00ff */
[----:B------:R-:W-:Y:S01]  /*6ac0*/  LOP3.LUT R4, R9, UR13, R200, 0x96, !PT ;  /* 0x0000000d09047c12 */ /* 0x000fe2000f8e96c8 */
[----:B------:R-:W-:Y:S01]  /*6ad0*/  MUFU.EX2 R178, R178 ;  /* 0x000000b200b27308 */ /* 0x000fe20000000800 */
[----:B------:R-:W-:Y:S01]  /*6ae0*/  LOP3.LUT R6, R13, UR11, R8, 0x96, !PT ;  /* 0x0000000b0d067c12 */ /* 0x000fe2000f8e9608 */
[----:B------:R-:W-:Y:S01]  /*6af0*/  IMAD.WIDE.U32 R210, R5, -0x326172a9, RZ ;  /* 0xcd9e8d5705d27825 */ /* 0x000fe200078e00ff */
[C---:B------:R-:W-:Y:S02]  /*6b00*/  LOP3.LUT R10, R14.reuse, 0xffff, RZ, 0xc0, !PT ;  /* 0x0000ffff0e0a7812 */ /* 0x040fe400078ec0ff */
[----:B------:R-:W-:Y:S01]  /*6b10*/  LOP3.LUT R9, R14, 0xff, RZ, 0xc0, !PT ;  /* 0x000000ff0e097812 */ /* 0x000fe200078ec0ff */
[----:B------:R-:W-:Y:S01]  /*6b20*/  IMAD.WIDE.U32 R20, R4, -0x326172a9, RZ ;  /* 0xcd9e8d5704147825 */ /* 0x000fe200078e00ff */
[----:B------:R-:W-:Y:S01]  /*6b30*/  SHF.R.U32.HI R10, RZ, 0x8, R10 ;  /* 0x00000008ff0a7819 */ /* 0x000fe2000001160a */
[----:B------:R-:W-:Y:S01]  /*6b40*/  MUFU.EX2 R119, R119 ;  /* 0x0000007700777308 */ /* 0x000fe20000000800 */
[----:B------:R-:W-:Y:S01]  /*6b50*/  SHF.R.U32.HI R7, RZ, 0x10, R14 ;  /* 0x00000010ff077819 */ /* 0x000fe2000001160e */
[----:B------:R-:W-:Y:S01]  /*6b60*/  IMAD.WIDE.U32 R36, R6, -0x326172a9, RZ ;  /* 0xcd9e8d5706247825 */ /* 0x000fe200078e00ff */
[----:B------:R-:W-:-:S02]  /*6b70*/  LOP3.LUT R4, R21, UR12, R198, 0x96, !PT ;  /* 0x0000000c15047c12 */ /* 0x000fc4000f8e96c6 */
[----:B------:R-:W-:Y:S01]  /*6b80*/  PRMT R9, R9, 0x5410, R10 ;  /* 0x0000541009097816 */ /* 0x000fe2000000000a */
[----:B------:R-:W-:Y:S01]  /*6b90*/  IMAD.MOV.U32 R192, RZ, RZ, R36 ;  /* 0x000000ffffc07224 */ /* 0x000fe200078e0024 */
[----:B------:R-:W-:Y:S01]  /*6ba0*/  LOP3.LUT R6, R37, UR10, R20, 0x96, !PT ;  /* 0x0000000a25067c12 */ /* 0x000fe2000f8e9614 */
[----:B------:R-:W-:Y:S01]  /*6bb0*/  IMAD.WIDE.U32 R10, R4, -0x2daee0ad, RZ ;  /* 0xd2511f53040a7825 */ /* 0x000fe200078e00ff */
[----:B------:R-:W-:Y:S01]  /*6bc0*/  LOP3.LUT R5, R15, UR17, R210, 0x96, !PT ;  /* 0x000000110f057c12 */ /* 0x000fe2000f8e96d2 */
[----:B------:R-:W-:Y:S01]  /*6bd0*/  MUFU.EX2 R180, R180 ;  /* 0x000000b400b47308 */ /* 0x000fe20000000800 */
[----:B------:R-:W-:Y:S01]  /*6be0*/  LOP3.LUT R7, R7, 0xff, RZ, 0xc0, !PT ;  /* 0x000000ff07077812 */ /* 0x000fe200078ec0ff */
[----:B------:R-:W-:Y:S01]  /*6bf0*/  IMAD.WIDE.U32 R186, R6, -0x2daee0ad, RZ ;  /* 0xd2511f5306ba7825 */ /* 0x000fe200078e00ff */
[----:B------:R-:W-:Y:S02]  /*6c00*/  LOP3.LUT R4, R11, UR9, R12, 0x96, !PT ;  /* 0x000000090b047c12 */ /* 0x000fe4000f8e960c */
[----:B------:R-:W-:Y:S01]  /*6c10*/  SHF.R.U32.HI R8, RZ, 0x18, R14 ;  /* 0x00000018ff087819 */ /* 0x000fe2000001160e */
[----:B------:R-:W-:Y:S01]  /*6c20*/  IMAD.MOV.U32 R193, RZ, RZ, R37 ;  /* 0x000000ffffc17224 */ /* 0x000fe200078e0025 */
[----:B------:R-:W-:Y:S01]  /*6c30*/  LOP3.LUT R6, R187, UR7, R10, 0x96, !PT ;  /* 0x00000007bb067c12 */ /* 0x000fe2000f8e960a */
[----:B------:R-:W-:Y:S01]  /*6c40*/  IMAD.WIDE.U32 R218, R4, -0x326172a9, RZ ;  /* 0xcd9e8d5704da7825 */ /* 0x000fe200078e00ff */
[----:B------:R-:W-:Y:S01]  /*6c50*/  LOP3.LUT R15, R5, 0xffff, RZ, 0xc0, !PT ;  /* 0x0000ffff050f7812 */ /* 0x000fe200078ec0ff */
[----:B------:R-:W-:Y:S01]  /*6c60*/  MUFU.EX2 R190, R190 ;  /* 0x000000be00be7308 */ /* 0x000fe20000000800 */
[----:B------:R-:W-:Y:S01]  /*6c70*/  PRMT R7, R7, 0x5410, R8 ;  /* 0x0000541007077816 */ /* 0x000fe20000000008 */
[----:B------:R-:W-:Y:S01]  /*6c80*/  IMAD.WIDE.U32 R20, R6, -0x326172a9, RZ ;  /* 0xcd9e8d5706147825 */ /* 0x000fe200078e00ff */
[----:B------:R-:W-:-:S02]  /*6c90*/  SHF.R.U32.HI R15, RZ, 0x8, R15 ;  /* 0x00000008ff0f7819 */ /* 0x000fc4000001160f */
[----:B------:R-:W-:Y:S01]  /*6ca0*/  LOP3.LUT R8, R5, 0xff, RZ, 0xc0, !PT ;  /* 0x000000ff05087812 */ /* 0x000fe200078ec0ff */
[--C-:B------:R-:W-:Y:S01]  /*6cb0*/  FFMA.FTZ R37, R195, c[0x0][0x23c], -R120.reuse ;  /* 0x00008f00c3257a23 */ /* 0x100fe20000010878 */
[C---:B------:R-:W-:Y:S01]  /*6cc0*/  LOP3.LUT R6, R20.reuse, 0xffff, RZ, 0xc0, !PT ;  /* 0x0000ffff14067812 */ /* 0x040fe200078ec0ff */
[----:B------:R-:W-:Y:S01]  /*6cd0*/  FFMA.FTZ R36, R245, c[0x0][0x23c], -R120 ;  /* 0x00008f00f5247a23 */ /* 0x000fe20000010878 */
[----:B------:R-:W-:Y:S01]  /*6ce0*/  LOP3.LUT R13, R20, 0xff, RZ, 0xc0, !PT ;  /* 0x000000ff140d7812 */ /* 0x000fe200078ec0ff */
[----:B------:R-:W-:Y:S01]  /*6cf0*/  HSET2.LE.AND R7, R7, R48, PT ;  /* 0x0000003007077233 */ /* 0x000fe20003803000 */
[----:B------:R-:W-:Y:S01]  /*6d00*/  SHF.R.U32.HI R6, RZ, 0x8, R6 ;  /* 0x00000008ff067819 */ /* 0x000fe20000011606 */
[----:B------:R-:W-:Y:S01]  /*6d10*/  MUFU.EX2 R37, R37 ;  /* 0x0000002500257308 */ /* 0x000fe20000000800 */
[----:B------:R-:W-:Y:S02]  /*6d20*/  SHF.R.U32.HI R11, RZ, 0x10, R20 ;  /* 0x00000010ff0b7819 */ /* 0x000fe40000011614 */
[----:B------:R-:W-:-:S02]  /*6d30*/  LOP3.LUT R4, R21, UR17, R218, 0x96, !PT ;  /* 0x0000001115047c12 */ /* 0x000fc4000f8e96da */
[----:B------:R-:W-:Y:S02]  /*6d40*/  PRMT R13, R13, 0x5410, R6 ;  /* 0x000054100d0d7816 */ /* 0x000fe40000000006 */
[----:B------:R-:W-:Y:S01]  /*6d50*/  LOP3.LUT R11, R11, 0xff, RZ, 0xc0, !PT ;  /* 0x000000ff0b0b7812 */ /* 0x000fe200078ec0ff */
[----:B------:R-:W1:Y:S01]  /*6d60*/  MUFU.EX2 R36, R36 ;  /* 0x0000002400247308 */ /* 0x000e620000000800 */
[----:B------:R-:W-:Y:S01]  /*6d70*/  SHF.R.U32.HI R6, RZ, 0x18, R20 ;  /* 0x00000018ff067819 */ /* 0x000fe20000011614 */
[----:B------:R-:W-:Y:S01]  /*6d80*/  HSET2.LE.AND R13, R13, R48, PT ;  /* 0x000000300d0d7233 */ /* 0x000fe20003803000 */
[----:B------:R-:W-:Y:S02]  /*6d90*/  LOP3.LUT R21, R4, 0xffff, RZ, 0xc0, !PT ;  /* 0x0000ffff04157812 */ /* 0x000fe400078ec0ff */
[----:B------:R-:W-:Y:S02]  /*6da0*/  PRMT R15, R8, 0x5410, R15 ;  /* 0x00005410080f7816 */ /* 0x000fe4000000000f */
[----:B------:R-:W-:Y:S01]  /*6db0*/  PRMT R11, R11, 0x5410, R6 ;  /* 0x000054100b0b7816 */ /* 0x000fe20000000006 */
[----:B------:R-:W-:Y:S01]  /*6dc0*/  MUFU.EX2 R88, R88 ;  /* 0x0000005800587308 */ /* 0x000fe20000000800 */
[----:B------:R-:W-:-:S02]  /*6dd0*/  SHF.R.U32.HI R8, RZ, 0x10, R5 ;  /* 0x00000010ff087819 */ /* 0x000fc40000011605 */
[----:B------:R-:W-:Y:S01]  /*6de0*/  SHF.R.U32.HI R21, RZ, 0x8, R21 ;  /* 0x00000008ff157819 */ /* 0x000fe20000011615 */
[----:B------:R-:W-:Y:S01]  /*6df0*/  HSET2.LE.AND R11, R11, R48, PT ;  /* 0x000000300b0b7233 */ /* 0x000fe20003803000 */
[----:B------:R-:W-:Y:S02]  /*6e00*/  LOP3.LUT R6, R4, 0xff, RZ, 0xc0, !PT ;  /* 0x000000ff04067812 */ /* 0x000fe400078ec0ff */
[----:B------:R-:W-:Y:S01]  /*6e10*/  SHF.R.U32.HI R5, RZ, 0x18, R5 ;  /* 0x00000018ff057819 */ /* 0x000fe20000011605 */
[----:B------:R-:W-:Y:S01]  /*6e20*/  MUFU.EX2 R127, R127 ;  /* 0x0000007f007f7308 */ /* 0x000fe20000000800 */
[----:B------:R-:W-:Y:S02]  /*6e30*/  LOP3.LUT R8, R8, 0xff, RZ, 0xc0, !PT ;  /* 0x000000ff08087812 */ /* 0x000fe400078ec0ff */
[----:B------:R-:W-:Y:S02]  /*6e40*/  PRMT R21, R6, 0x5410, R21 ;  /* 0x0000541006157816 */ /* 0x000fe40000000015 */
[----:B------:R-:W-:-:S02]  /*6e50*/  SHF.R.U32.HI R6, RZ, 0x10, R4 ;  /* 0x00000010ff067819 */ /* 0x000fc40000011604 */
[----:B------:R-:W-:Y:S01]  /*6e60*/  PRMT R5, R8, 0x5410, R5 ;  /* 0x0000541008057816 */ /* 0x000fe20000000005 */
[--C-:B------:R-:W-:Y:S01]  /*6e70*/  HSET2.LE.AND R12, R21, R48.reuse, PT ;  /* 0x00000030150c7233 */ /* 0x100fe20003803000 */
[----:B------:R-:W-:Y:S01]  /*6e80*/  SHF.R.U32.HI R23, RZ, 0x18, R4 ;  /* 0x00000018ff177819 */ /* 0x000fe20000011604 */
[--C-:B------:R-:W-:Y:S01]  /*6e90*/  HSET2.LE.AND R4, R15, R48.reuse, PT ;  /* 0x000000300f047233 */ /* 0x100fe20003803000 */
[----:B------:R-:W-:Y:S01]  /*6ea0*/  LOP3.LUT R6, R6, 0xff, RZ, 0xc0, !PT ;  /* 0x000000ff06067812 */ /* 0x000fe200078ec0ff */
[----:B------:R-:W-:Y:S01]  /*6eb0*/  HSET2.LE.AND R5, R5, R48, PT ;  /* 0x0000003005057233 */ /* 0x000fe20003803000 */
[----:B-1----:R-:W-:Y:S01]  /*6ec0*/  F2FP.PACK_AB R8, R40, R41 ;  /* 0x000000292808723e */ /* 0x002fe200000000ff */
[----:B------:R-:W-:Y:S01]  /*6ed0*/  MUFU.EX2 R96, R96 ;  /* 0x0000006000607308 */ /* 0x000fe20000000800 */
[----:B------:R-:W-:Y:S02]  /*6ee0*/  PRMT R23, R6, 0x5410, R23 ;  /* 0x0000541006177816 */ /* 0x000fe40000000017 */
[----:B------:R-:W-:-:S02]  /*6ef0*/  F2FP.PACK_AB R6, R55, R60 ;  /* 0x0000003c3706723e */ /* 0x000fc400000000ff */
[----:B--2---:R-:W-:Y:S02]  /*6f00*/  F2FP.PACK_AB R15, R57, R62 ;  /* 0x0000003e390f723e */ /* 0x004fe400000000ff */
[----:B------:R-:W-:Y:S01]  /*6f10*/  LOP3.LUT R5, R5, R6, RZ, 0xc0, !PT ;  /* 0x0000000605057212 */ /* 0x000fe200078ec0ff */
[----:B------:R-:W-:Y:S01]  /*6f20*/  HSET2.LE.AND R6, R9, R48, PT ;  /* 0x0000003009067233 */ /* 0x000fe20003803000 */
[----:B------:R-:W-:Y:S01]  /*6f30*/  LOP3.LUT R7, R7, R8, RZ, 0xc0, !PT ;  /* 0x0000000807077212 */ /* 0x000fe200078ec0ff */
[----:B------:R-:W-:Y:S01]  /*6f40*/  MUFU.EX2 R97, R97 ;  /* 0x0000006100617308 */ /* 0x000fe20000000800 */
[----:B---3--:R-:W-:Y:S02]  /*6f50*/  F2FP.PACK_AB R9, R42, R43 ;  /* 0x0000002b2a09723e */ /* 0x008fe400000000ff */
[----:B----4-:R-:W-:Y:S02]  /*6f60*/  F2FP.PACK_AB R14, R38, R39 ;  /* 0x00000027260e723e */ /* 0x010fe400000000ff */
[----:B------:R-:W-:-:S02]  /*6f70*/  F2FP.PACK_AB R8, R36, R37 ;  /* 0x000000252408723e */ /* 0x000fc400000000ff */
[----:B------:R-:W-:Y:S01]  /*6f80*/  LOP3.LUT R4, R4, R15, RZ, 0xc0, !PT ;  /* 0x0000000f04047212 */ /* 0x000fe200078ec0ff */
[----:B------:R-:W-:Y:S01]  /*6f90*/  MUFU.EX2 R84, R84 ;  /* 0x0000005400547308 */ /* 0x000fe20000000800 */
[----:B------:R-:W-:Y:S02]  /*6fa0*/  LOP3.LUT R6, R6, R9, RZ, 0xc0, !PT ;  /* 0x0000000906067212 */ /* 0x000fe400078ec0ff */
[----:B------:R-:W-:Y:S01]  /*6fb0*/  LOP3.LUT R14, R13, R14, RZ, 0xc0, !PT ;  /* 0x0000000e0d0e7212 */ /* 0x000fe200078ec0ff */
[----:B------:R-:W-:Y:S01]  /*6fc0*/  HSET2.LE.AND R13, R23, R48, PT ;  /* 0x00000030170d7233 */ /* 0x000fe20003803000 */
[----:B------:R-:W-:Y:S01]  /*6fd0*/  LOP3.LUT R15, R11, R8, RZ, 0xc0, !PT ;  /* 0x000000080b0f7212 */ /* 0x000fe200078ec0ff */
[----:B------:R-:W1:Y:S01]  /*6fe0*/  LDSM.16.MT88.4 R20, [R216+0x4800] ;  /* 0x00480000d814783b */ /* 0x000e620000004200 */
[----:B------:R-:W-:Y:S01]  /*6ff0*/  F2FP.PACK_AB R9, R53, R58 ;  /* 0x0000003a3509723e */ /* 0x000fe200000000ff */
[----:B------:R-:W-:Y:S01]  /*7000*/  MUFU.EX2 R123, R123 ;  /* 0x0000007b007b7308 */ /* 0x000fe20000000800 */
[----:B------:R-:W-:-:S02]  /*7010*/  F2FP.PACK_AB R8, R51, R56 ;  /* 0x000000383308723e */ /* 0x000fc400000000ff */
[----:B------:R-:W-:Y:S02]  /*7020*/  LOP3.LUT R12, R12, R9, RZ, 0xc0, !PT ;  /* 0x000000090c0c7212 */ /* 0x000fe400078ec0ff */
[----:B------:R-:W-:Y:S02]  /*7030*/  LOP3.LUT R13, R13, R8, RZ, 0xc0, !PT ;  /* 0x000000080d0d7212 */ /* 0x000fe400078ec0ff */
[----:B------:R-:W2:Y:S01]  /*7040*/  LDSM.16.MT88.4 R8, [R215+0x4800] ;  /* 0x00480000d708783b */ /* 0x000ea20000004200 */
[----:B------:R-:W-:Y:S08]  /*7050*/  MUFU.EX2 R98, R98 ;  /* 0x0000006200627308 */ /* 0x000ff00000000800 */
[----:B------:R-:W-:Y:S08]  /*7060*/  MUFU.EX2 R99, R99 ;  /* 0x0000006300637308 */ /* 0x000ff00000000800 */
[----:B------:R-:W-:Y:S08]  /*7070*/  MUFU.EX2 R82, R82 ;  /* 0x0000005200527308 */ /* 0x000ff00000000800 */
[----:B------:R-:W-:Y:S01]  /*7080*/  MUFU.EX2 R83, R83 ;  /* 0x0000005300537308 */ /* 0x000fe20000000800 */
[C---:B-1----:R-:W-:Y:S07]  /*7090*/  HMMA.16816.F32 R132, R4.reuse, R20, R132 ;  /* 0x000000140484723c */ /* 0x042fee0000001884 */
[----:B------:R-:W-:Y:S01]  /*70a0*/  MUFU.EX2 R80, R80 ;  /* 0x0000005000507308 */ /* 0x000fe20000000800 */
[C---:B------:R-:W-:Y:S07]  /*70b0*/  HMMA.16816.F32 R152, R4.reuse, R22, R152 ;  /* 0x000000160498723c */ /* 0x040fee0000001898 */
[----:B------:R-:W-:Y:S01]  /*70c0*/  MUFU.EX2 R81, R81 ;  /* 0x0000005100517308 */ /* 0x000fe20000000800 */
[C---:B--2---:R-:W-:Y:S07]  /*70d0*/  HMMA.16816.F32 R156, R4.reuse, R8, R156 ;  /* 0x00000008049c723c */ /* 0x044fee000000189c */
[----:B------:R-:W-:Y:S01]  /*70e0*/  MUFU.EX2 R106, R106 ;  /* 0x0000006a006a7308 */ /* 0x000fe20000000800 */
[----:B------:R-:W-:Y:S07]  /*70f0*/  HMMA.16816.F32 R160, R4, R10, R160 ;  /* 0x0000000a04a0723c */ /* 0x000fee00000018a0 */
[----:B------:R-:W-:Y:S01]  /*7100*/  MUFU.EX2 R175, R175 ;  /* 0x000000af00af7308 */ /* 0x000fe20000000800 */
[----:B------:R-:W-:Y:S01]  /*7110*/  LOP3.LUT R4, R219, UR8, R192, 0x96, !PT ;  /* 0x00000008db047c12 */ /* 0x000fe2000f8e96c0 */
[C---:B------:R-:W-:Y:S06]  /*7120*/  HMMA.16816.F32 R148, R12.reuse, R8, R148 ;  /* 0x000000080c94723c */ /* 0x040fec0000001894 */
[----:B------:R-:W-:Y:S01]  /*7130*/  MUFU.EX2 R102, R102 ;  /* 0x0000006600667308 */ /* 0x000fe20000000800 */
[----:B------:R-:W-:Y:S01]  /*7140*/  IMAD.WIDE.U32 R8, R4, -0x2daee0ad, RZ ;  /* 0xd2511f5304087825 */ /* 0x000fe200078e00ff */
[----:B------:R-:W-:Y:S06]  /*7150*/  HMMA.16816.F32 R136, R12, R22, R136 ;  /* 0x000000160c88723c */ /* 0x000fec0000001888 */
[----:B------:R-:W-:Y:S01]  /*7160*/  MUFU.EX2 R131, R131 ;  /* 0x0000008300837308 */ /* 0x000fe20000000800 */
[----:B------:R-:W-:-:S02]  /*7170*/  LOP3.LUT R6, R8, 0xffff, RZ, 0xc0, !PT ;  /* 0x0000ffff08067812 */ /* 0x000fc400078ec0ff */
[----:B------:R-:W-:Y:S02]  /*7180*/  SHF.R.U32.HI R5, RZ, 0x10, R8 ;  /* 0x00000010ff057819 */ /* 0x000fe40000011608 */
[----:B------:R-:W-:Y:S01]  /*7190*/  LOP3.LUT R23, R8, 0xff, RZ, 0xc0, !PT ;  /* 0x000000ff08177812 */ /* 0x000fe200078ec0ff */
[C---:B------:R-:W-:Y:S01]  /*71a0*/  HMMA.16816.F32 R140, R12.reuse, R20, R140 ;  /* 0x000000140c8c723c */ /* 0x040fe2000000188c */
[----:B------:R-:W-:Y:S01]  /*71b0*/  SHF.R.U32.HI R6, RZ, 0x8, R6 ;  /* 0x00000008ff067819 */ /* 0x000fe20000011606 */
[----:B------:R-:W-:Y:S01]  /*71c0*/  FFMA.FTZ R110, R165, c[0x0][0x23c], -R120 ;  /* 0x00008f00a56e7a23 */ /* 0x000fe20000010878 */
[----:B------:R-:W-:Y:S01]  /*71d0*/  LOP3.LUT R4, R9, UR18, R186, 0x96, !PT ;  /* 0x0000001209047c12 */ /* 0x000fe2000f8e96ba */
[----:B------:R-:W-:Y:S01]  /*71e0*/  FFMA.FTZ R186, R191, c[0x0][0x23c], -R120 ;  /* 0x00008f00bfba7a23 */ /* 0x000fe20000010878 */
[----:B------:R-:W-:Y:S01]  /*71f0*/  PRMT R23, R23, 0x5410, R6 ;  /* 0x0000541017177816 */ /* 0x000fe20000000006 */
[----:B------:R-:W-:Y:S01]  /*7200*/  MUFU.EX2 R94, R94 ;  /* 0x0000005e005e7308 */ /* 0x000fe20000000800 */
[----:B------:R-:W-:Y:S01]  /*7210*/  LOP3.LUT R6, R5, 0xff, RZ, 0xc0, !PT ;  /* 0x000000ff05067812 */ /* 0x000fe200078ec0ff */
[----:B------:R-:W-:Y:S01]  /*7220*/  HMMA.16816.F32 R144, R12, R10, R144 ;  /* 0x0000000a0c90723c */ /* 0x000fe20000001890 */
[----:B------:R-:W-:Y:S01]  /*7230*/  LOP3.LUT R5, R4, 0xffff, RZ, 0xc0, !PT ;  /* 0x0000ffff04057812 */ /* 0x000fe200078ec0ff */
[----:B------:R-:W1:Y:S01]  /*7240*/  LDSM.16.MT88.4 R12, [R216+0x4c00] ;  /* 0x004c0000d80c783b */ /* 0x000e620000004200 */
[----:B------:R-:W-:-:S02]  /*7250*/  SHF.R.U32.HI R7, RZ, 0x18, R8 ;  /* 0x00000018ff077819 */ /* 0x000fc40000011608 */
[----:B------:R-:W-:Y:S01]  /*7260*/  SHF.R.U32.HI R8, RZ, 0x8, R5 ;  /* 0x00000008ff087819 */ /* 0x000fe20000011605 */
[----:B------:R-:W2:Y:S01]  /*7270*/  MUFU.EX2 R186, R186 ;  /* 0x000000ba00ba7308 */ /* 0x000ea20000000800 */
[----:B------:R-:W-:Y:S02]  /*7280*/  LOP3.LUT R21, R4, 0xff, RZ, 0xc0, !PT ;  /* 0x000000ff04157812 */ /* 0x000fe400078ec0ff */
[----:B------:R-:W-:Y:S02]  /*7290*/  PRMT R7, R6, 0x5410, R7 ;  /* 0x0000541006077816 */ /* 0x000fe40000000007 */
[----:B------:R-:W-:Y:S02]  /*72a0*/  PRMT R21, R21, 0x5410, R8 ;  /* 0x0000541015157816 */ /* 0x000fe40000000008 */
[----:B------:R-:W3:Y:S01]  /*72b0*/  LDSM.16.MT88.4 R8, [R215+0x4c00] ;  /* 0x004c0000d708783b */ /* 0x000ee20000004200 */
[--C-:B------:R-:W-:Y:S01]  /*72c0*/  SHF.R.U32.HI R6, RZ, 0x10, R4.reuse ;  /* 0x00000010ff067819 */ /* 0x100fe20000011604 */
[--C-:B------:R-:W-:Y:S01]  /*72d0*/  HSET2.LE.AND R7, R7, R48.reuse, PT ;  /* 0x0000003007077233 */ /* 0x100fe20003803000 */
[----:B------:R-:W-:Y:S01]  /*72e0*/  SHF.R.U32.HI R4, RZ, 0x18, R4 ;  /* 0x00000018ff047819 */ /* 0x000fe20000011604 */
[----:B------:R-:W-:Y:S01]  /*72f0*/  MUFU.EX2 R105, R105 ;  /* 0x0000006900697308 */ /* 0x000fe20000000800 */
[----:B------:R-:W-:Y:S01]  /*7300*/  LOP3.LUT R5, R6, 0xff, RZ, 0xc0, !PT ;  /* 0x000000ff06057812 */ /* 0x000fe200078ec0ff */
[----:B------:R-:W-:Y:S01]  /*7310*/  HSET2.LE.AND R6, R23, R48, PT ;  /* 0x0000003017067233 */ /* 0x000fe20003803000 */
[----:B------:R-:W-:-:S02]  /*7320*/  F2FP.PACK_AB R23, R180, R119 ;  /* 0x00000077b417723e */ /* 0x000fc400000000ff */
[----:B------:R-:W-:Y:S02]  /*7330*/  PRMT R5, R5, 0x5410, R4 ;  /* 0x0000541005057816 */ /* 0x000fe40000000004 */
[----:B--2---:R-:W-:Y:S01]  /*7340*/  F2FP.PACK_AB R4, R186, R125 ;  /* 0x0000007dba04723e */ /* 0x004fe200000000ff */
[----:B------:R-:W-:Y:S01]  /*7350*/  FFMA.FTZ R91, R91, c[0x0][0x23c], -R120 ;  /* 0x00008f005b5b7a23 */ /* 0x000fe20000010878 */
[----:B------:R-:W-:Y:S01]  /*7360*/  F2FP.PACK_AB R20, R190, R121 ;  /* 0x00000079be14723e */ /* 0x000fe200000000ff */
[--C-:B------:R-:W-:Y:S01]  /*7370*/  HSET2.LE.AND R5, R5, R48.reuse, PT ;  /* 0x0000003005057233 */ /* 0x100fe20003803000 */
[----:B------:R-:W-:Y:S01]  /*7380*/  LOP3.LUT R7, R7, R4, RZ, 0xc0, !PT ;  /* 0x0000000407077212 */ /* 0x000fe200078ec0ff */
[----:B------:R-:W-:Y:S01]  /*7390*/  HSET2.LE.AND R4, R21, R48, PT ;  /* 0x0000003015047233 */ /* 0x000fe20003803000 */
[----:B------:R-:W-:Y:S01]  /*73a0*/  F2FP.PACK_AB R21, R178, R109 ;  /* 0x0000006db215723e */ /* 0x000fe200000000ff */
[----:B------:R-:W-:Y:S01]  /*73b0*/  MUFU.EX2 R177, R177 ;  /* 0x000000b100b17308 */ /* 0x000fe20000000800 */
[----:B------:R-:W-:-:S02]  /*73c0*/  LOP3.LUT R6, R6, R23, RZ, 0xc0, !PT ;  /* 0x0000001706067212 */ /* 0x000fc400078ec0ff */
[----:B------:R-:W-:Y:S02]  /*73d0*/  LOP3.LUT R4, R4, R21, RZ, 0xc0, !PT ;  /* 0x0000001504047212 */ /* 0x000fe400078ec0ff */
[----:B------:R-:W-:-:S07]  /*73e0*/  LOP3.LUT R5, R5, R20, RZ, 0xc0, !PT ;  /* 0x0000001405057212 */ /* 0x000fce00078ec0ff */
[C---:B-1----:R-:W-:Y:S08]  /*73f0*/  HMMA.16816.F32 R140, R4.reuse, R12, R140 ;  /* 0x0000000c048c723c */ /* 0x042ff0000000188c */
[C---:B------:R-:W-:Y:S08]  /*7400*/  HMMA.16816.F32 R136, R4.reuse, R14, R136 ;  /* 0x0000000e0488723c */ /* 0x040ff00000001888 */
[C---:B---3--:R-:W-:Y:S08]  /*7410*/  HMMA.16816.F32 R148, R4.reuse, R8, R148 ;  /* 0x000000080494723c */ /* 0x048ff00000001894 */
[----:B------:R-:W-:Y:S07]  /*7420*/  HMMA.16816.F32 R144, R4, R10, R144 ;  /* 0x0000000a0490723c */ /* 0x000fee0000001890 */
[----:B------:R-:W-:-:S05]  /*7430*/  LOP3.LUT R4, R211, UR8, R212, 0x96, !PT ;  /* 0x00000008d3047c12 */ /* 0x000fca000f8e96d4 */
[----:B------:R-:W-:-:S05]  /*7440*/  IMAD.WIDE.U32 R20, R4, -0x2daee0ad, RZ ;  /* 0xd2511f5304147825 */ /* 0x000fca00078e00ff */
[C---:B------:R-:W-:Y:S02]  /*7450*/  LOP3.LUT R6, R20.reuse, 0xffff, RZ, 0xc0, !PT ;  /* 0x0000ffff14067812 */ /* 0x040fe400078ec0ff */
[----:B------:R-:W-:Y:S02]  /*7460*/  LOP3.LUT R23, R20, 0xff, RZ, 0xc0, !PT ;  /* 0x000000ff14177812 */ /* 0x000fe400078ec0ff */
[----:B------:R-:W-:Y:S02]  /*7470*/  SHF.R.U32.HI R6, RZ, 0x8, R6 ;  /* 0x00000008ff067819 */ /* 0x000fe40000011606 */
[----:B------:R-:W-:Y:S02]  /*7480*/  SHF.R.U32.HI R5, RZ, 0x10, R20 ;  /* 0x00000010ff057819 */ /* 0x000fe40000011614 */
[----:B------:R-:W-:Y:S02]  /*7490*/  PRMT R23, R23, 0x5410, R6 ;  /* 0x0000541017177816 */ /* 0x000fe40000000006 */
[----:B------:R-:W-:-:S02]  /*74a0*/  LOP3.LUT R4, R21, UR18, R208, 0x96, !PT ;  /* 0x0000001215047c12 */ /* 0x000fc4000f8e96d0 */
[----:B------:R-:W-:Y:S02]  /*74b0*/  SHF.R.U32.HI R7, RZ, 0x18, R20 ;  /* 0x00000018ff077819 */ /* 0x000fe40000011614 */
[----:B------:R-:W-:Y:S02]  /*74c0*/  LOP3.LUT R6, R5, 0xff, RZ, 0xc0, !PT ;  /* 0x000000ff05067812 */ /* 0x000fe400078ec0ff */
[----:B------:R-:W-:Y:S02]  /*74d0*/  LOP3.LUT R5, R4, 0xffff, RZ, 0xc0, !PT ;  /* 0x0000ffff04057812 */ /* 0x000fe400078ec0ff */
[----:B------:R-:W-:Y:S02]  /*74e0*/  PRMT R7, R6, 0x5410, R7 ;  /* 0x0000541006077816 */ /* 0x000fe40000000007 */
[----:B------:R-:W-:Y:S02]  /*74f0*/  SHF.R.U32.HI R6, RZ, 0x10, R4 ;  /* 0x00000010ff067819 */ /* 0x000fe40000011604 */
[----:B------:R-:W-:Y:S01]  /*7500*/  LOP3.LUT R21, R4, 0xff, RZ, 0xc0, !PT ;  /* 0x000000ff04157812 */ /* 0x000fe200078ec0ff */
[----:B------:R-:W-:Y:S01]  /*7510*/  HSET2.LE.AND R7, R7, R48, PT ;  /* 0x0000003007077233 */ /* 0x000fe20003803000 */
[----:B------:R-:W-:-:S02]  /*7520*/  SHF.R.U32.HI R20, RZ, 0x8, R5 ;  /* 0x00000008ff147819 */ /* 0x000fc40000011605 */
[----:B------:R-:W-:Y:S02]  /*7530*/  SHF.R.U32.HI R4, RZ, 0x18, R4 ;  /* 0x00000018ff047819 */ /* 0x000fe40000011604 */
[----:B------:R-:W-:Y:S01]  /*7540*/  LOP3.LUT R5, R6, 0xff, RZ, 0xc0, !PT ;  /* 0x000000ff06057812 */ /* 0x000fe200078ec0ff */
[--C-:B------:R-:W-:Y:S01]  /*7550*/  HSET2.LE.AND R6, R23, R48.reuse, PT ;  /* 0x0000003017067233 */ /* 0x100fe20003803000 */
[----:B------:R-:W-:Y:S02]  /*7560*/  PRMT R21, R21, 0x5410, R20 ;  /* 0x0000541015157816 */ /* 0x000fe40000000014 */
[----:B------:R-:W-:Y:S02]  /*7570*/  PRMT R5, R5, 0x5410, R4 ;  /* 0x0000541005057816 */ /* 0x000fe40000000004 */
[----:B------:R-:W-:Y:S02]  /*7580*/  F2FP.PACK_AB R4, R127, R88 ;  /* 0x000000587f04723e */ /* 0x000fe400000000ff */
[----:B------:R-:W-:Y:S01]  /*7590*/  F2FP.PACK_AB R23, R123, R84 ;  /* 0x000000547b17723e */ /* 0x000fe200000000ff */
[--C-:B------:R-:W-:Y:S01]  /*75a0*/  HSET2.LE.AND R5, R5, R48.reuse, PT ;  /* 0x0000003005057233 */ /* 0x100fe20003803000 */
[----:B------:R-:W-:Y:S01]  /*75b0*/  LOP3.LUT R7, R7, R4, RZ, 0xc0, !PT ;  /* 0x0000000407077212 */ /* 0x000fe200078ec0ff */
[----:B------:R-:W-:Y:S01]  /*75c0*/  HSET2.LE.AND R4, R21, R48, PT ;  /* 0x0000003015047233 */ /* 0x000fe20003803000 */
[----:B------:R-:W-:-:S02]  /*75d0*/  F2FP.PACK_AB R21, R97, R96 ;  /* 0x000000606115723e */ /* 0x000fc400000000ff */
[----:B------:R-:W-:Y:S02]  /*75e0*/  F2FP.PACK_AB R20, R99, R98 ;  /* 0x000000626314723e */ /* 0x000fe400000000ff */
[----:B------:R-:W-:Y:S02]  /*75f0*/  LOP3.LUT R6, R6, R23, RZ, 0xc0, !PT ;  /* 0x0000001706067212 */ /* 0x000fe400078ec0ff */
[----:B------:R-:W-:Y:S02]  /*7600*/  LOP3.LUT R4, R4, R21, RZ, 0xc0, !PT ;  /* 0x0000001504047212 */ /* 0x000fe400078ec0ff */
[----:B------:R-:W-:-:S07]  /*7610*/  LOP3.LUT R5, R5, R20, RZ, 0xc0, !PT ;  /* 0x0000001405057212 */ /* 0x000fce00078ec0ff */
[C---:B------:R-:W-:Y:S07]  /*7620*/  HMMA.16816.F32 R156, R4.reuse, R8, R156 ;  /* 0x00000008049c723c */ /* 0x040fee000000189c */
[----:B------:R-:W-:Y:S01]  /*7630*/  IMAD.U32 R9, RZ, RZ, UR5 ;  /* 0x00000005ff097e24 */ /* 0x000fe2000f8e00ff */
[----:B------:R-:W-:Y:S04]  /*7640*/  HMMA.16816.F32 R132, R4, R12, R132 ;  /* 0x0000000c0484723c */ /* 0x000fe80000001884 */
[----:B------:R-:W-:-:S04]  /*7650*/  LOP3.LUT R9, R247, UR27, R9, 0x96, !PT ;  /* 0x0000001bf7097c12 */ /* 0x000fc8000f8e9609 */
[----:B------:R-:W-:Y:S01]  /*7660*/  HMMA.16816.F32 R152, R4, R14, R152 ;  /* 0x0000000e0498723c */ /* 0x000fe20000001898 */
[----:B------:R-:W-:-:S07]  /*7670*/  IMAD.WIDE.U32 R8, R9, -0x326172a9, RZ ;  /* 0xcd9e8d5709087825 */ /* 0x000fce00078e00ff */
[----:B------:R-:W-:Y:S07]  /*7680*/  HMMA.16816.F32 R160, R4, R10, R160 ;  /* 0x0000000a04a0723c */ /* 0x000fee00000018a0 */
        /* <DEDUP_REMOVED lines=18> */
[----:B------:R-:W-:Y:S01]  /*77b0*/  LOP3.LUT R4, R9, UR13, R200, 0x96, !PT ;  /* 0x0000000d09047c12 */ /* 0x000fe2000f8e96c8 */
[----:B------:R-:W-:-:S04]  /*77c0*/  IMAD.WIDE.U32 R244, R244, -0x326172a9, RZ ;  /* 0xcd9e8d57f4f47825 */ /* 0x000fc800078e00ff */
[----:B------:R-:W-:Y:S01]  /*77d0*/  IMAD.WIDE.U32 R14, R6, -0x326172a9, RZ ;  /* 0xcd9e8d57060e7825 */ /* 0x000fe200078e00ff */
[----:B------:R-:W-:-:S03]  /*77e0*/  LOP3.LUT R6, R13, UR11, R8, 0x96, !PT ;  /* 0x0000000b0d067c12 */ /* 0x000fc6000f8e9608 */
[----:B------:R-:W-:Y:S01]  /*77f0*/  IMAD.WIDE.U32 R20, R4, -0x326172a9, RZ ;  /* 0xcd9e8d5704147825 */ /* 0x000fe200078e00ff */
[C---:B------:R-:W-:Y:S02]  /*7800*/  LOP3.LUT R10, R14.reuse, 0xffff, RZ, 0xc0, !PT ;  /* 0x0000ffff0e0a7812 */ /* 0x040fe400078ec0ff */
[----:B------:R-:W-:Y:S01]  /*7810*/  LOP3.LUT R9, R14, 0xff, RZ, 0xc0, !PT ;  /* 0x000000ff0e097812 */ /* 0x000fe200078ec0ff */
[----:B------:R-:W-:Y:S01]  /*7820*/  IMAD.WIDE.U32 R210, R6, -0x326172a9, RZ ;  /* 0xcd9e8d5706d27825 */ /* 0x000fe200078e00ff */
[----:B------:R-:W-:Y:S02]  /*7830*/  SHF.R.U32.HI R10, RZ, 0x8, R10 ;  /* 0x00000008ff0a7819 */ /* 0x000fe4000001160a */
[----:B------:R-:W-:Y:S01]  /*7840*/  LOP3.LUT R4, R21, UR12, R198, 0x96, !PT ;  /* 0x0000000c15047c12 */ /* 0x000fe2000f8e96c6 */
[----:B------:R-:W1:Y:S01]  /*7850*/  MUFU.EX2 R101, R101 ;  /* 0x0000006500657308 */ /* 0x000e620000000800 */
[----:B------:R-:W-:Y:S01]  /*7860*/  LOP3.LUT R6, R211, UR10, R20, 0x96, !PT ;  /* 0x0000000ad3067c12 */ /* 0x000fe2000f8e9614 */
[----:B------:R-:W-:Y:S01]  /*7870*/  FFMA.FTZ R76, R76, c[0x0][0x23c], -R120 ;  /* 0x00008f004c4c7a23 */ /* 0x000fe20000010878 */
[----:B------:R-:W-:Y:S01]  /*7880*/  PRMT R9, R9, 0x5410, R10 ;  /* 0x0000541009097816 */ /* 0x000fe2000000000a */
[----:B------:R-:W-:Y:S01]  /*7890*/  IMAD.WIDE.U32 R10, R4, -0x2daee0ad, RZ ;  /* 0xd2511f53040a7825 */ /* 0x000fe200078e00ff */
[----:B------:R-:W-:-:S02]  /*78a0*/  SHF.R.U32.HI R7, RZ, 0x10, R14 ;  /* 0x00000010ff077819 */ /* 0x000fc4000001160e */
[----:B------:R-:W-:Y:S01]  /*78b0*/  LOP3.LUT R5, R15, UR17, R244, 0x96, !PT ;  /* 0x000000110f057c12 */ /* 0x000fe2000f8e96f4 */
[----:B------:R-:W-:Y:S01]  /*78c0*/  IMAD.WIDE.U32 R212, R6, -0x2daee0ad, RZ ;  /* 0xd2511f5306d47825 */ /* 0x000fe200078e00ff */
[----:B------:R-:W-:Y:S02]  /*78d0*/  LOP3.LUT R4, R11, UR9, R12, 0x96, !PT ;  /* 0x000000090b047c12 */ /* 0x000fe4000f8e960c */
[----:B------:R-:W-:Y:S01]  /*78e0*/  LOP3.LUT R7, R7, 0xff, RZ, 0xc0, !PT ;  /* 0x000000ff07077812 */ /* 0x000fe200078ec0ff */
[----:B------:R-:W2:Y:S01]  /*78f0*/  MUFU.EX2 R110, R110 ;  /* 0x0000006e006e7308 */ /* 0x000ea20000000800 */
[----:B------:R-:W-:Y:S01]  /*7900*/  LOP3.LUT R6, R213, UR7, R10, 0x96, !PT ;  /* 0x00000007d5067c12 */ /* 0x000fe2000f8e960a */
[----:B------:R-:W-:Y:S01]  /*7910*/  IMAD.WIDE.U32 R208, R4, -0x326172a9, RZ ;  /* 0xcd9e8d5704d07825 */ /* 0x000fe200078e00ff */
[----:B------:R-:W-:Y:S02]  /*7920*/  SHF.R.U32.HI R8, RZ, 0x18, R14 ;  /* 0x00000018ff087819 */ /* 0x000fe4000001160e */
[----:B------:R-:W-:Y:S01]  /*7930*/  LOP3.LUT R15, R5, 0xffff, RZ, 0xc0, !PT ;  /* 0x0000ffff050f7812 */ /* 0x000fe200078ec0ff */
[----:B------:R-:W-:Y:S01]  /*7940*/  IMAD.WIDE.U32 R20, R6, -0x326172a9, RZ ;  /* 0xcd9e8d5706147825 */ /* 0x000fe200078e00ff */
[----:B------:R-:W-:-:S02]  /*7950*/  PRMT R7, R7, 0x5410, R8 ;  /* 0x0000541007077816 */ /* 0x000fc40000000008 */
[----:B------:R-:W-:Y:S01]  /*7960*/  SHF.R.U32.HI R15, RZ, 0x8, R15 ;  /* 0x00000008ff0f7819 */ /* 0x000fe2000001160f */
[----:B------:R-:W-:Y:S01]  /*7970*/  MUFU.EX2 R92, R92 ;  /* 0x0000005c005c7308 */ /* 0x000fe20000000800 */
[C---:B------:R-:W-:Y:S01]  /*7980*/  LOP3.LUT R6, R20.reuse, 0xffff, RZ, 0xc0, !PT ;  /* 0x0000ffff14067812 */ /* 0x040fe200078ec0ff */
[----:B------:R-:W-:Y:S01]  /*7990*/  FFMA.FTZ R77, R77, c[0x0][0x23c], -R120 ;  /* 0x00008f004d4d7a23 */ /* 0x000fe20000010878 */
[----:B------:R-:W-:Y:S01]  /*79a0*/  LOP3.LUT R13, R20, 0xff, RZ, 0xc0, !PT ;  /* 0x000000ff140d7812 */ /* 0x000fe200078ec0ff */
[----:B------:R-:W-:Y:S01]  /*79b0*/  FFMA.FTZ R69, R69, c[0x0][0x23c], -R166 ;  /* 0x00008f0045457a23 */ /* 0x000fe200000108a6 */
[----:B------:R-:W-:Y:S01]  /*79c0*/  SHF.R.U32.HI R6, RZ, 0x8, R6 ;  /* 0x00000008ff067819 */ /* 0x000fe20000011606 */
[----:B------:R-:W-:Y:S01]  /*79d0*/  FFMA.FTZ R74, R74, c[0x0][0x23c], -R166 ;  /* 0x00008f004a4a7a23 */ /* 0x000fe200000108a6 */
[----:B------:R-:W-:Y:S01]  /*79e0*/  SHF.R.U32.HI R11, RZ, 0x10, R20 ;  /* 0x00000010ff0b7819 */ /* 0x000fe20000011614 */
[----:B------:R-:W3:Y:S01]  /*79f0*/  MUFU.EX2 R91, R91 ;  /* 0x0000005b005b7308 */ /* 0x000ee20000000800 */
[----:B------:R-:W-:Y:S01]  /*7a00*/  LOP3.LUT R4, R21, UR17, R208, 0x96, !PT ;  /* 0x0000001115047c12 */ /* 0x000fe2000f8e96d0 */
[----:B------:R-:W-:Y:S01]  /*7a10*/  FFMA.FTZ R78, R78, c[0x0][0x23c], -R166 ;  /* 0x00008f004e4e7a23 */ /* 0x000fe200000108a6 */
[----:B------:R-:W-:Y:S01]  /*7a20*/  PRMT R13, R13, 0x5410, R6 ;  /* 0x000054100d0d7816 */ /* 0x000fe20000000006 */
[----:B------:R-:W-:Y:S01]  /*7a30*/  FFMA.FTZ R93, R93, c[0x0][0x23c], -R166 ;  /* 0x00008f005d5d7a23 */ /* 0x000fe200000108a6 */
[----:B------:R-:W-:Y:S01]  /*7a40*/  LOP3.LUT R8, R5, 0xff, RZ, 0xc0, !PT ;  /* 0x000000ff05087812 */ /* 0x000fe200078ec0ff */
[----:B------:R-:W-:Y:S01]  /*7a50*/  IMAD.MOV.U32 R116, RZ, RZ, R218 ;  /* 0x000000ffff747224 */ /* 0x000fe200078e00da */
[----:B------:R-:W-:Y:S01]  /*7a60*/  LOP3.LUT R11, R11, 0xff, RZ, 0xc0, !PT ;  /* 0x000000ff0b0b7812 */ /* 0x000fe200078ec0ff */
[----:B------:R-:W-:Y:S01]  /*7a70*/  IMAD.MOV.U32 R117, RZ, RZ, R219 ;  /* 0x000000ffff757224 */ /* 0x000fe200078e00db */
[----:B------:R-:W-:-:S02]  /*7a80*/  SHF.R.U32.HI R6, RZ, 0x18, R20 ;  /* 0x00000018ff067819 */ /* 0x000fc40000011614 */
[----:B------:R-:W-:Y:S02]  /*7a90*/  LOP3.LUT R21, R4, 0xffff, RZ, 0xc0, !PT ;  /* 0x0000ffff04157812 */ /* 0x000fe400078ec0ff */
[----:B------:R-:W-:Y:S01]  /*7aa0*/  SHF.R.U32.HI R23, RZ, 0x18, R4 ;  /* 0x00000018ff177819 */ /* 0x000fe20000011604 */
[--C-:B------:R-:W-:Y:S01]  /*7ab0*/  HSET2.LE.AND R7, R7, R48.reuse, PT ;  /* 0x0000003007077233 */ /* 0x100fe20003803000 */
[----:B------:R-:W-:Y:S01]  /*7ac0*/  PRMT R15, R8, 0x5410, R15 ;  /* 0x00005410080f7816 */ /* 0x000fe2000000000f */
[----:B------:R-:W-:Y:S01]  /*7ad0*/  IMAD.MOV.U32 R14, RZ, RZ, R212 ;  /* 0x000000ffff0e7224 */ /* 0x000fe200078e00d4 */
[----:B------:R-:W-:Y:S01]  /*7ae0*/  PRMT R11, R11, 0x5410, R6 ;  /* 0x000054100b0b7816 */ /* 0x000fe20000000006 */
[--C-:B------:R-:W-:Y:S01]  /*7af0*/  HSET2.LE.AND R13, R13, R48.reuse, PT ;  /* 0x000000300d0d7233 */ /* 0x100fe20003803000 */
[----:B------:R-:W-:Y:S01]  /*7b00*/  SHF.R.U32.HI R8, RZ, 0x10, R5 ;  /* 0x00000010ff087819 */ /* 0x000fe20000011605 */
[----:B------:R-:W-:Y:S01]  /*7b10*/  MUFU.EX2 R76, R76 ;  /* 0x0000004c004c7308 */ /* 0x000fe20000000800 */
[----:B------:R-:W-:Y:S01]  /*7b20*/  SHF.R.U32.HI R21, RZ, 0x8, R21 ;  /* 0x00000008ff157819 */ /* 0x000fe20000011615 */
[----:B------:R-:W-:Y:S01]  /*7b30*/  FFMA.FTZ R54, R54, c[0x0][0x23c], -R251 ;  /* 0x00008f0036367a23 */ /* 0x000fe200000108fb */
[----:B------:R-:W-:Y:S01]  /*7b40*/  LOP3.LUT R6, R4, 0xff, RZ, 0xc0, !PT ;  /* 0x000000ff04067812 */ /* 0x000fe200078ec0ff */
[--C-:B------:R-:W-:Y:S01]  /*7b50*/  FFMA.FTZ R64, R64, c[0x0][0x23c], -R250.reuse ;  /* 0x00008f0040407a23 */ /* 0x100fe200000108fa */
[----:B------:R-:W-:Y:S01]  /*7b60*/  SHF.R.U32.HI R5, RZ, 0x18, R5 ;  /* 0x00000018ff057819 */ /* 0x000fe20000011605 */
[--C-:B------:R-:W-:Y:S01]  /*7b70*/  FFMA.FTZ R65, R65, c[0x0][0x23c], -R250.reuse ;  /* 0x00008f0041417a23 */ /* 0x100fe200000108fa */
[----:B------:R-:W-:Y:S01]  /*7b80*/  LOP3.LUT R8, R8, 0xff, RZ, 0xc0, !PT ;  /* 0x000000ff08087812 */ /* 0x000fe200078ec0ff */
[----:B------:R-:W4:Y:S01]  /*7b90*/  MUFU.EX2 R77, R77 ;  /* 0x0000004d004d7308 */ /* 0x000f220000000800 */
[----:B------:R-:W-:Y:S01]  /*7ba0*/  PRMT R21, R6, 0x5410, R21 ;  /* 0x0000541006157816 */ /* 0x000fe20000000015 */
[----:B------:R-:W-:Y:S01]  /*7bb0*/  FFMA.FTZ R52, R52, c[0x0][0x23c], -R250 ;  /* 0x00008f0034347a23 */ /* 0x000fe200000108fa */
[----:B------:R-:W-:Y:S01]  /*7bc0*/  SHF.R.U32.HI R6, RZ, 0x10, R4 ;  /* 0x00000010ff067819 */ /* 0x000fe20000011604 */
[--C-:B------:R-:W-:Y:S01]  /*7bd0*/  FFMA.FTZ R63, R63, c[0x0][0x23c], -R250.reuse ;  /* 0x00008f003f3f7a23 */ /* 0x100fe200000108fa */
[----:B------:R-:W-:Y:S01]  /*7be0*/  PRMT R5, R8, 0x5410, R5 ;  /* 0x0000541008057816 */ /* 0x000fe20000000005 */
[----:B------:R-:W-:Y:S01]  /*7bf0*/  FFMA.FTZ R66, R66, c[0x0][0x23c], -R251 ;  /* 0x00008f0042427a23 */ /* 0x000fe200000108fb */
[----:B------:R-:W-:Y:S01]  /*7c00*/  LOP3.LUT R6, R6, 0xff, RZ, 0xc0, !PT ;  /* 0x000000ff06067812 */ /* 0x000fe200078ec0ff */
[--C-:B------:R-:W-:Y:S01]  /*7c10*/  HSET2.LE.AND R4, R15, R48.reuse, PT ;  /* 0x000000300f047233 */ /* 0x100fe20003803000 */
[----:B------:R-:W-:Y:S01]  /*7c20*/  MUFU.EX2 R69, R69 ;  /* 0x0000004500457308 */ /* 0x000fe20000000800 */
[--C-:B------:R-:W-:Y:S01]  /*7c30*/  HSET2.LE.AND R5, R5, R48.reuse, PT ;  /* 0x0000003005057233 */ /* 0x100fe20003803000 */
[----:B------:R-:W-:Y:S01]  /*7c40*/  PRMT R23, R6, 0x5410, R23 ;  /* 0x0000541006177816 */ /* 0x000fe20000000017 */
[----:B------:R-:W-:Y:S01]  /*7c50*/  FFMA.FTZ R67, R67, c[0x0][0x23c], -R251 ;  /* 0x00008f0043437a23 */ /* 0x000fe200000108fb */
[----:B------:R-:W-:Y:S01]  /*7c60*/  F2FP.PACK_AB R6, R83, R82 ;  /* 0x000000525306723e */ /* 0x000fe200000000ff */
[----:B------:R-:W-:Y:S01]  /*7c70*/  UIADD3 UR29, UR29, 0x3, URZ ;  /* 0x000000031d1d7890 */ /* 0x000fe2000fffe03f */
[----:B------:R-:W-:Y:S01]  /*7c80*/  F2FP.PACK_AB R15, R81, R80 ;  /* 0x00000050510f723e */ /* 0x000fe200000000ff */
[--C-:B------:R-:W-:Y:S01]  /*7c90*/  FFMA.FTZ R165, R181, c[0x0][0x23c], -R250.reuse ;  /* 0x00008f00b5a57a23 */ /* 0x100fe200000108fa */
[----:B------:R-:W-:Y:S01]  /*7ca0*/  LOP3.LUT R5, R5, R6, RZ, 0xc0, !PT ;  /* 0x0000000605057212 */ /* 0x000fe200078ec0ff */
[--C-:B------:R-:W-:Y:S01]  /*7cb0*/  HSET2.LE.AND R6, R9, R48.reuse, PT ;  /* 0x0000003009067233 */ /* 0x100fe20003803000 */
[----:B------:R-:W-:Y:S01]  /*7cc0*/  F2FP.PACK_AB R8, R175, R106 ;  /* 0x0000006aaf08723e */ /* 0x000fe200000000ff */
[----:B------:R-:W3:Y:S01]  /*7cd0*/  MUFU.EX2 R74, R74 ;  /* 0x0000004a004a7308 */ /* 0x000ee20000000800 */
[----:B------:R-:W-:Y:S01]  /*7ce0*/  LOP3.LUT R4, R4, R15, RZ, 0xc0, !PT ;  /* 0x0000000f04047212 */ /* 0x000fe200078ec0ff */
[----:B------:R-:W-:Y:S01]  /*7cf0*/  IMAD.MOV.U32 R15, RZ, RZ, R213 ;  /* 0x000000ffff0f7224 */ /* 0x000fe200078e00d5 */
[----:B------:R-:W-:Y:S01]  /*7d00*/  F2FP.PACK_AB R9, R131, R102 ;  /* 0x000000668309723e */ /* 0x000fe200000000ff */
[----:B------:R-:W-:Y:S01]  /*7d10*/  FFMA.FTZ R195, R79, c[0x0][0x23c], -R250 ;  /* 0x00008f004fc37a23 */ /* 0x000fe200000108fa */
[----:B------:R-:W-:Y:S01]  /*7d20*/  LOP3.LUT R7, R7, R8, RZ, 0xc0, !PT ;  /* 0x0000000807077212 */ /* 0x000fe200078ec0ff */
[----:B------:R-:W-:Y:S01]  /*7d30*/  IMAD.MOV.U32 R8, RZ, RZ, R14 ;  /* 0x000000ffff087224 */ /* 0x000fe200078e000e */
[----:B------:R-:W-:Y:S01]  /*7d40*/  LOP3.LUT R6, R6, R9, RZ, 0xc0, !PT ;  /* 0x0000000906067212 */ /* 0x000fe200078ec0ff */
[----:B------:R-:W-:Y:S01]  /*7d50*/  IMAD.MOV.U32 R9, RZ, RZ, R15 ;  /* 0x000000ffff097224 */ /* 0x000fe200078e000f */
[----:B-1----:R-:W-:Y:S01]  /*7d60*/  F2FP.PACK_AB R14, R101, R94 ;  /* 0x0000005e650e723e */ /* 0x002fe200000000ff */
[----:B------:R-:W-:Y:S01]  /*7d70*/  IMAD.MOV.U32 R12, RZ, RZ, R8 ;  /* 0x000000ffff0c7224 */ /* 0x000fe200078e0008 */
[--C-:B------:R-:W-:Y:S01]  /*7d80*/  HSET2.LE.AND R11, R11, R48.reuse, PT ;  /* 0x000000300b0b7233 */ /* 0x100fe20003803000 */
[----:B--2---:R-:W-:Y:S01]  /*7d90*/  F2FP.PACK_AB R8, R110, R105 ;  /* 0x000000696e08723e */ /* 0x004fe200000000ff */
[----:B------:R-:W-:Y:S01]  /*7da0*/  MUFU.EX2 R78, R78 ;  /* 0x0000004e004e7308 */ /* 0x000fe20000000800 */
[----:B------:R-:W-:Y:S01]  /*7db0*/  LOP3.LUT R14, R13, R14, RZ, 0xc0, !PT ;  /* 0x0000000e0d0e7212 */ /* 0x000fe200078ec0ff */
[----:B------:R-:W-:Y:S01]  /*7dc0*/  IMAD.MOV.U32 R13, RZ, RZ, R9 ;  /* 0x000000ffff0d7224 */ /* 0x000fe200078e0009 */
[----:B------:R-:W-:Y:S01]  /*7dd0*/  LOP3.LUT R15, R11, R8, RZ, 0xc0, !PT ;  /* 0x000000080b0f7212 */ /* 0x000fe200078ec0ff */
[----:B------:R-:W-:Y:S01]  /*7de0*/  IMAD.MOV.U32 R10, RZ, RZ, R12 ;  /* 0x000000ffff0a7224 */ /* 0x000fe200078e000c */
[--C-:B------:R-:W-:Y:S01]  /*7df0*/  HSET2.LE.AND R12, R21, R48.reuse, PT ;  /* 0x00000030150c7233 */ /* 0x100fe20003803000 */
[----:B------:R-:W-:Y:S01]  /*7e00*/  IMAD.MOV.U32 R11, RZ, RZ, R13 ;  /* 0x000000ffff0b7224 */ /* 0x000fe200078e000d */
[----:B------:R-:W-:Y:S01]  /*7e10*/  HSET2.LE.AND R13, R23, R48, PT ;  /* 0x00000030170d7233 */ /* 0x000fe20003803000 */
[----:B------:R-:W-:Y:S01]  /*7e20*/  MUFU.EX2 R93, R93 ;  /* 0x0000005d005d7308 */ /* 0x000fe20000000800 */
[----:B------:R-:W1:Y:S01]  /*7e30*/  LDSM.16.MT88.4 R20, [R216+0x5000] ;  /* 0x00500000d814783b */ /* 0x000e620000004200 */
[----:B------:R-:W-:-:S02]  /*7e40*/  F2FP.PACK_AB R9, R177, R86 ;  /* 0x00000056b109723e */ /* 0x000fc400000000ff */
[----:B---3--:R-:W-:Y:S01]  /*7e50*/  F2FP.PACK_AB R8, R91, R92 ;  /* 0x0000005c5b08723e */ /* 0x008fe200000000ff */
[----:B------:R-:W-:Y:S01]  /*7e60*/  FFMA.FTZ R72, R72, c[0x0][0x23c], -R166 ;  /* 0x00008f0048487a23 */ /* 0x000fe200000108a6 */
[----:B------:R-:W-:Y:S01]  /*7e70*/  LOP3.LUT R12, R12, R9, RZ, 0xc0, !PT ;  /* 0x000000090c0c7212 */ /* 0x000fe200078ec0ff */
[----:B------:R-:W-:Y:S01]  /*7e80*/  FFMA.FTZ R176, R184, c[0x0][0x23c], -R250 ;  /* 0x00008f00b8b07a23 */ /* 0x000fe200000108fa */
[----:B------:R-:W-:Y:S01]  /*7e90*/  LOP3.LUT R13, R13, R8, RZ, 0xc0, !PT ;  /* 0x000000080d0d7212 */ /* 0x000fe200078ec0ff */
[----:B------:R-:W-:Y:S01]  /*7ea0*/  FFMA.FTZ R100, R100, c[0x0][0x23c], -R166 ;  /* 0x00008f0064647a23 */ /* 0x000fe200000108a6 */
[----:B------:R-:W-:Y:S01]  /*7eb0*/  LOP3.LUT R244, R245, UR8, R116, 0x96, !PT ;  /* 0x00000008f5f47c12 */ /* 0x000fe2000f8e9674 */
[----:B------:R-:W-:Y:S01]  /*7ec0*/  FFMA.FTZ R61, R61, c[0x0][0x23c], -R250 ;  /* 0x00008f003d3d7a23 */ /* 0x000fe200000108fa */
[----:B------:R2:W5:Y:S01]  /*7ed0*/  LDL.LU.64 R218, [R1+0x68] ;  /* 0x0000680001da7983 */ /* 0x0005620000300a00 */
[-C--:B-1----:R-:W-:Y:S08]  /*7ee0*/  HMMA.16816.F32 R132, R4, R20.reuse, R132 ;  /* 0x000000140484723c */ /* 0x082ff00000001884 */
[C---:B------:R-:W-:Y:S08]  /*7ef0*/  HMMA.16816.F32 R140, R12.reuse, R20, R140 ;  /* 0x000000140c8c723c */ /* 0x040ff0000000188c */
[----:B------:R-:W-:Y:S01]  /*7f00*/  HMMA.16816.F32 R136, R12, R22, R136 ;  /* 0x000000160c88723c */ /* 0x000fe20000001888 */
[----:B------:R-:W-:-:S07]  /*7f10*/  IMAD.MOV.U32 R20, RZ, RZ, R10 ;  /* 0x000000ffff147224 */ /* 0x000fce00078e000a */
[----:B------:R-:W-:Y:S01]  /*7f20*/  HMMA.16816.F32 R152, R4, R22, R152 ;  /* 0x000000160498723c */ /* 0x000fe20000001898 */
[----:B------:R-:W-:Y:S02]  /*7f30*/  IMAD.MOV.U32 R21, RZ, RZ, R11 ;  /* 0x000000ffff157224 */ /* 0x000fe400078e000b */
[----:B------:R-:W-:Y:S01]  /*7f40*/  IMAD.WIDE.U32 R244, R244, -0x2daee0ad, RZ ;  /* 0xd2511f53f4f47825 */ /* 0x000fe200078e00ff */
[----:B------:R-:W1:Y:S03]  /*7f50*/  LDSM.16.MT88.4 R8, [R215+0x5000] ;  /* 0x00500000d708783b */ /* 0x000e660000004200 */
[----:B------:R-:W-:Y:S01]  /*7f60*/  FFMA.FTZ R117, R68, c[0x0][0x23c], -R251 ;  /* 0x00008f0044757a23 */ /* 0x000fe200000108fb */
[----:B------:R-:W-:Y:S08]  /*7f70*/  MUFU.EX2 R54, R54 ;  /* 0x0000003600367308 */ /* 0x000ff00000000800 */
[----:B------:R-:W-:Y:S08]  /*7f80*/  MUFU.EX2 R64, R64 ;  /* 0x0000004000407308 */ /* 0x000ff00000000800 */
[----:B------:R-:W-:Y:S08]  /*7f90*/  MUFU.EX2 R65, R65 ;  /* 0x0000004100417308 */ /* 0x000ff00000000800 */
[----:B------:R-:W-:Y:S08]  /*7fa0*/  MUFU.EX2 R52, R52 ;  /* 0x0000003400347308 */ /* 0x000ff00000000800 */
[----:B------:R-:W-:Y:S08]  /*7fb0*/  MUFU.EX2 R63, R63 ;  /* 0x0000003f003f7308 */ /* 0x000ff00000000800 */
[----:B------:R-:W-:Y:S01]  /*7fc0*/  MUFU.EX2 R66, R66 ;  /* 0x0000004200427308 */ /* 0x000fe20000000800 */
[C---:B-1----:R-:W-:Y:S07]  /*7fd0*/  HMMA.16816.F32 R148, R12.reuse, R8, R148 ;  /* 0x000000080c94723c */ /* 0x042fee0000001894 */
[----:B------:R-:W-:Y:S01]  /*7fe0*/  MUFU.EX2 R67, R67 ;  /* 0x0000004300437308 */ /* 0x000fe20000000800 */
[----:B------:R-:W-:Y:S01]  /*7ff0*/  HMMA.16816.F32 R144, R12, R10, R144 ;  /* 0x0000000a0c90723c */ /* 0x000fe20000001890 */
[----:B------:R-:W-:Y:S01]  /*8000*/  FFMA.FTZ R79, R189, c[0x0][0x23c], -R250 ;  /* 0x00008f00bd4f7a23 */ /* 0x000fe200000108fa */
[----:B------:R2:W5:Y:S05]  /*8010*/  LDL.LU.64 R212, [R1+0x60] ;  /* 0x0000600001d47983 */ /* 0x00056a0000300a00 */
[----:B------:R-:W-:-:S02]  /*8020*/  IMAD.MOV.U32 R12, RZ, RZ, R210 ;  /* 0x000000ffff0c7224 */ /* 0x000fc400078e00d2 */
[----:B------:R-:W-:Y:S01]  /*8030*/  IMAD.MOV.U32 R15, RZ, RZ, R209 ;  /* 0x000000ffff0f7224 */ /* 0x000fe200078e00d1 */
[----:B------:R-:W-:Y:S01]  /*8040*/  HMMA.16816.F32 R156, R4, R8, R156 ;  /* 0x00000008049c723c */ /* 0x000fe2000000189c */
[----:B------:R-:W-:-:S07]  /*8050*/  IMAD.MOV.U32 R13, RZ, RZ, R211 ;  /* 0x000000ffff0d7224 */ /* 0x000fce00078e00d3 */
[----:B------:R-:W-:Y:S01]  /*8060*/  HMMA.16816.F32 R160, R4, R10, R160 ;  /* 0x0000000a04a0723c */ /* 0x000fe200000018a0 */
[----:B------:R-:W-:Y:S01]  /*8070*/  IMAD.MOV.U32 R14, RZ, RZ, R208 ;  /* 0x000000ffff0e7224 */ /* 0x000fe200078e00d0 */
[----:B------:R-:W-:Y:S01]  /*8080*/  MUFU.EX2 R117, R117 ;  /* 0x0000007500757308 */ /* 0x000fe20000000800 */
[----:B------:R-:W-:Y:S01]  /*8090*/  FFMA.FTZ R116, R167, c[0x0][0x23c], -R250 ;  /* 0x00008f00a7747a23 */ /* 0x000fe200000108fa */
[----:B------:R2:W5:Y:S03]  /*80a0*/  LDL.LU.64 R210, [R1+0x58] ;  /* 0x0000580001d27983 */ /* 0x0005660000300a00 */
[----:B------:R-:W-:Y:S01]  /*80b0*/  LOP3.LUT R4, R15, UR8, R12, 0x96, !PT ;  /* 0x000000080f047c12 */ /* 0x000fe2000f8e960c */
[----:B------:R-:W-:Y:S01]  /*80c0*/  FFMA.FTZ R29, R29, c[0x0][0x23c], -R250 ;  /* 0x00008f001d1d7a23 */ /* 0x000fe200000108fa */
[----:B------:R-:W1:Y:S03]  /*80d0*/  LDSM.16.MT88.4 R12, [R216+0x5400] ;  /* 0x00540000d80c783b */ /* 0x000e660000004200 */
[----:B------:R-:W-:Y:S01]  /*80e0*/  IMAD.WIDE.U32 R8, R4, -0x2daee0ad, RZ ;  /* 0xd2511f5304087825 */ /* 0x000fe200078e00ff */
[----:B------:R-:W-:Y:S01]  /*80f0*/  MUFU.EX2 R184, R195 ;  /* 0x000000c300b87308 */ /* 0x000fe20000000800 */
[----:B------:R2:W5:Y:S03]  /*8100*/  LDL.LU.64 R208, [R1+0x50] ;  /* 0x0000500001d07983 */ /* 0x0005660000300a00 */
[----:B------:R-:W-:-:S02]  /*8110*/  LOP3.LUT R6, R8, 0xffff, RZ, 0xc0, !PT ;  /* 0x0000ffff08067812 */ /* 0x000fc400078ec0ff */
[----:B------:R-:W-:Y:S02]  /*8120*/  LOP3.LUT R21, R8, 0xff, RZ, 0xc0, !PT ;  /* 0x000000ff08157812 */ /* 0x000fe400078ec0ff */
[----:B------:R-:W-:Y:S02]  /*8130*/  SHF.R.U32.HI R6, RZ, 0x8, R6 ;  /* 0x00000008ff067819 */ /* 0x000fe40000011606 */
[----:B------:R-:W-:Y:S02]  /*8140*/  SHF.R.U32.HI R5, RZ, 0x10, R8 ;  /* 0x00000010ff057819 */ /* 0x000fe40000011608 */
[----:B------:R-:W-:Y:S01]  /*8150*/  LOP3.LUT R4, R9, UR18, R20, 0x96, !PT ;  /* 0x0000001209047c12 */ /* 0x000fe2000f8e9614 */
[----:B------:R-:W-:Y:S01]  /*8160*/  FFMA.FTZ R20, R85, c[0x0][0x23c], -R120 ;  /* 0x00008f0055147a23 */ /* 0x000fe20000010878 */
[----:B------:R-:W-:Y:S01]  /*8170*/  PRMT R21, R21, 0x5410, R6 ;  /* 0x0000541015157816 */ /* 0x000fe20000000006 */
[----:B------:R-:W-:Y:S01]  /*8180*/  FFMA.FTZ R85, R112, c[0x0][0x23c], -R120 ;  /* 0x00008f0070557a23 */ /* 0x000fe20000010878 */
[----:B------:R-:W-:Y:S01]  /*8190*/  LOP3.LUT R6, R5, 0xff, RZ, 0xc0, !PT ;  /* 0x000000ff05067812 */ /* 0x000fe200078ec0ff */
[----:B------:R-:W-:Y:S01]  /*81a0*/  MUFU.EX2 R112, R20 ;  /* 0x0000001400707308 */ /* 0x000fe20000000800 */
[----:B------:R-:W-:-:S02]  /*81b0*/  LOP3.LUT R5, R4, 0xffff, RZ, 0xc0, !PT ;  /* 0x0000ffff04057812 */ /* 0x000fc400078ec0ff */
[----:B------:R-:W-:Y:S02]  /*81c0*/  SHF.R.U32.HI R7, RZ, 0x18, R8 ;  /* 0x00000018ff077819 */ /* 0x000fe40000011608 */
[----:B------:R-:W-:Y:S02]  /*81d0*/  SHF.R.U32.HI R8, RZ, 0x8, R5 ;  /* 0x00000008ff087819 */ /* 0x000fe40000011605 */
[----:B------:R-:W-:Y:S01]  /*81e0*/  LOP3.LUT R23, R4, 0xff, RZ, 0xc0, !PT ;  /* 0x000000ff04177812 */ /* 0x000fe200078ec0ff */
[----:B------:R-:W3:Y:S01]  /*81f0*/  MUFU.EX2 R85, R85 ;  /* 0x0000005500557308 */ /* 0x000ee20000000800 */
[----:B------:R-:W-:Y:S02]  /*8200*/  PRMT R7, R6, 0x5410, R7 ;  /* 0x0000541006077816 */ /* 0x000fe40000000007 */
[----:B------:R-:W-:Y:S02]  /*8210*/  PRMT R23, R23, 0x5410, R8 ;  /* 0x0000541017177816 */ /* 0x000fe40000000008 */
[----:B------:R-:W2:Y:S01]  /*8220*/  LDSM.16.MT88.4 R8, [R215+0x5400] ;  /* 0x00540000d708783b */ /* 0x000ea20000004200 */
[--C-:B------:R-:W-:Y:S01]  /*8230*/  SHF.R.U32.HI R6, RZ, 0x10, R4.reuse ;  /* 0x00000010ff067819 */ /* 0x100fe20000011604 */
[----:B------:R-:W-:Y:S01]  /*8240*/  HSET2.LE.AND R7, R7, R48, PT ;  /* 0x0000003007077233 */ /* 0x000fe20003803000 */
[----:B------:R-:W-:-:S02]  /*8250*/  SHF.R.U32.HI R4, RZ, 0x18, R4 ;  /* 0x00000018ff047819 */ /* 0x000fc40000011604 */
[----:B------:R-:W-:Y:S02]  /*8260*/  LOP3.LUT R5, R6, 0xff, RZ, 0xc0, !PT ;  /* 0x000000ff06057812 */ /* 0x000fe400078ec0ff */
[----:B----4-:R-:W-:Y:S02]  /*8270*/  F2FP.PACK_AB R6, R77, R76 ;  /* 0x0000004c4d06723e */ /* 0x010fe400000000ff */
[----:B------:R-:W-:Y:S01]  /*8280*/  PRMT R5, R5, 0x5410, R4 ;  /* 0x0000541005057816 */ /* 0x000fe20000000004 */
[--C-:B------:R-:W-:Y:S01]  /*8290*/  HSET2.LE.AND R4, R23, R48.reuse, PT ;  /* 0x0000003017047233 */ /* 0x100fe20003803000 */
[----:B------:R-:W-:Y:S02]  /*82a0*/  F2FP.PACK_AB R23, R74, R69 ;  /* 0x000000454a17723e */ /* 0x000fe400000000ff */
[----:B---3--:R-:W-:Y:S01]  /*82b0*/  F2FP.PACK_AB R20, R85, R112 ;  /* 0x000000705514723e */ /* 0x008fe200000000ff */
[----:B------:R-:W-:Y:S01]  /*82c0*/  HSET2.LE.AND R5, R5, R48, PT ;  /* 0x0000003005057233 */ /* 0x000fe20003803000 */
[----:B------:R-:W-:-:S02]  /*82d0*/  LOP3.LUT R4, R4, R23, RZ, 0xc0, !PT ;  /* 0x0000001704047212 */ /* 0x000fc400078ec0ff */
[----:B------:R-:W-:Y:S02]  /*82e0*/  LOP3.LUT R7, R7, R20, RZ, 0xc0, !PT ;  /* 0x0000001407077212 */ /* 0x000fe400078ec0ff */
[----:B------:R-:W-:Y:S01]  /*82f0*/  LOP3.LUT R5, R5, R6, RZ, 0xc0, !PT ;  /* 0x0000000605057212 */ /* 0x000fe200078ec0ff */
[----:B------:R-:W-:Y:S01]  /*8300*/  HSET2.LE.AND R6, R21, R48, PT ;  /* 0x0000003015067233 */ /* 0x000fe20003803000 */
[----:B------:R-:W-:Y:S02]  /*8310*/  F2FP.PACK_AB R21, R93, R78 ;  /* 0x0000004e5d15723e */ /* 0x000fe400000000ff */
[----:B------:R-:W-:Y:S02]  /*8320*/  LOP3.LUT R23, R244, 0xff, RZ, 0xc0, !PT ;  /* 0x000000fff4177812 */ /* 0x000fe400078ec0ff */
[----:B------:R-:W-:-:S07]  /*8330*/  LOP3.LUT R6, R6, R21, RZ, 0xc0, !PT ;  /* 0x0000001506067212 */ /* 0x000fce00078ec0ff */
[C---:B-1----:R-:W-:Y:S08]  /*8340*/  HMMA.16816.F32 R140, R4.reuse, R12, R140 ;  /* 0x0000000c048c723c */ /* 0x042ff0000000188c */
[C---:B------:R-:W-:Y:S08]  /*8350*/  HMMA.16816.F32 R136, R4.reuse, R14, R136 ;  /* 0x0000000e0488723c */ /* 0x040ff00000001888 */
[C---:B--2---:R-:W-:Y:S08]  /*8360*/  HMMA.16816.F32 R148, R4.reuse, R8, R148 ;  /* 0x000000080494723c */ /* 0x044ff00000001894 */
[----:B------:R-:W-:Y:S07]  /*8370*/  HMMA.16816.F32 R144, R4, R10, R144 ;  /* 0x0000000a0490723c */ /* 0x000fee0000001890 */
[----:B------:R-:W-:-:S02]  /*8380*/  LOP3.LUT R6, R244, 0xffff, RZ, 0xc0, !PT ;  /* 0x0000fffff4067812 */ /* 0x000fc400078ec0ff */
[----:B------:R-:W-:Y:S02]  /*8390*/  SHF.R.U32.HI R5, RZ, 0x10, R244 ;  /* 0x00000010ff057819 */ /* 0x000fe400000116f4 */
[----:B------:R-:W-:Y:S02]  /*83a0*/  SHF.R.U32.HI R6, RZ, 0x8, R6 ;  /* 0x00000008ff067819 */ /* 0x000fe40000011606 */
[----:B------:R-:W-:Y:S02]  /*83b0*/  LOP3.LUT R4, R245, UR18, R192, 0x96, !PT ;  /* 0x00000012f5047c12 */ /* 0x000fe4000f8e96c0 */
[----:B------:R-:W-:Y:S02]  /*83c0*/  PRMT R23, R23, 0x5410, R6 ;  /* 0x0000541017177816 */ /* 0x000fe40000000006 */
[----:B------:R-:W-:Y:S02]  /*83d0*/  SHF.R.U32.HI R7, RZ, 0x18, R244 ;  /* 0x00000018ff077819 */ /* 0x000fe400000116f4 */
[----:B------:R-:W-:-:S02]  /*83e0*/  LOP3.LUT R6, R5, 0xff, RZ, 0xc0, !PT ;  /* 0x000000ff05067812 */ /* 0x000fc400078ec0ff */
[----:B------:R-:W-:Y:S02]  /*83f0*/  LOP3.LUT R5, R4, 0xffff, RZ, 0xc0, !PT ;  /* 0x0000ffff04057812 */ /* 0x000fe400078ec0ff */
[----:B------:R-:W-:Y:S02]  /*8400*/  PRMT R7, R6, 0x5410, R7 ;  /* 0x0000541006077816 */ /* 0x000fe40000000007 */
[--C-:B------:R-:W-:Y:S02]  /*8410*/  SHF.R.U32.HI R6, RZ, 0x10, R4.reuse ;  /* 0x00000010ff067819 */ /* 0x100fe40000011604 */
[----:B------:R-:W-:Y:S01]  /*8420*/  LOP3.LUT R21, R4, 0xff, RZ, 0xc0, !PT ;  /* 0x000000ff04157812 */ /* 0x000fe200078ec0ff */
[----:B------:R-:W-:Y:S01]  /*8430*/  HSET2.LE.AND R7, R7, R48, PT ;  /* 0x0000003007077233 */ /* 0x000fe20003803000 */
[----:B------:R-:W-:Y:S02]  /*8440*/  SHF.R.U32.HI R20, RZ, 0x8, R5 ;  /* 0x00000008ff147819 */ /* 0x000fe40000011605 */
[----:B------:R-:W-:-:S02]  /*8450*/  SHF.R.U32.HI R4, RZ, 0x18, R4 ;  /* 0x00000018ff047819 */ /* 0x000fc40000011604 */
        /* <DEDUP_REMOVED lines=17> */
[----:B------:R-:W-:-:S05]  /*8570*/  LOP3.LUT R247, R247, UR27, R13, 0x96, !PT ;  /* 0x0000001bf7f77c12 */ /* 0x000fca000f8e960d */
[----:B------:R-:W-:-:S05]  /*8580*/  IMAD.WIDE.U32 R12, R247, -0x326172a9, RZ ;  /* 0xcd9e8d57f70c7825 */ /* 0x000fca00078e00ff */
[----:B------:R-:W-:Y:S02]  /*8590*/  LOP3.LUT R240, R13, UR16, R240, 0x96, !PT ;  /* 0x000000100df07c12 */ /* 0x000fe4000f8e96f0 */
        /* <DEDUP_REMOVED lines=31> */
[----:B------:R-:W-:Y:S01]  /*8790*/  LOP3.LUT R191, R245, UR17, R20, 0x96, !PT ;  /* 0x00000011f5bf7c12 */ /* 0x000fe2000f8e9614 */
[C---:B------:R-:W-:Y:S01]  /*87a0*/  HMMA.16816.F32 R156, R4.reuse, R8, R156 ;  /* 0x00000008049c723c */ /* 0x040fe2000000189c */
[C---:B------:R-:W-:Y:S01]  /*87b0*/  LOP3.LUT R68, R244.reuse, 0xffff, RZ, 0xc0, !PT ;  /* 0x0000fffff4447812 */ /* 0x040fe200078ec0ff */
[----:B------:R-:W-:Y:S01]  /*87c0*/  MUFU.EX2 R72, R72 ;  /* 0x0000004800487308 */ /* 0x000fe20000000800 */
[----:B------:R-:W-:Y:S01]  /*87d0*/  LOP3.LUT R21, R244, 0xff, RZ, 0xc0, !PT ;  /* 0x000000fff4157812 */ /* 0x000fe200078ec0ff */
[----:B------:R-:W-:Y:S01]  /*87e0*/  FADD.FTZ R118, R115, R118 ;  /* 0x0000007673767221 */ /* 0x000fe20000010000 */
[--C-:B------:R-:W-:Y:S01]  /*87f0*/  SHF.R.U32.HI R20, RZ, 0x10, R244.reuse ;  /* 0x00000010ff147819 */ /* 0x100fe200000116f4 */
[----:B------:R-:W-:Y:S01]  /*8800*/  FADD.FTZ R204, R204, R241 ;  /* 0x000000f1cccc7221 */ /* 0x000fe20000010000 */
[----:B------:R-:W-:Y:S01]  /*8810*/  SHF.R.U32.HI R23, RZ, 0x18, R244 ;  /* 0x00000018ff177819 */ /* 0x000fe200000116f4 */
[----:B------:R-:W-:Y:S01]  /*8820*/  IMAD.WIDE.U32 R244, R12, -0x326172a9, RZ ;  /* 0xcd9e8d570cf47825 */ /* 0x000fe200078e00ff */
[----:B------:R-:W-:Y:S01]  /*8830*/  LOP3.LUT R14, R171, UR8, R22, 0x96, !PT ;  /* 0x00000008ab0e7c12 */ /* 0x000fe2000f8e9616 */
[----:B------:R-:W-:Y:S01]  /*8840*/  HMMA.16816.F32 R160, R4, R10, R160 ;  /* 0x0000000a04a0723c */ /* 0x000fe200000018a0 */
[----:B------:R-:W-:Y:S01]  /*8850*/  LOP3.LUT R20, R20, 0xff, RZ, 0xc0, !PT ;  /* 0x000000ff14147812 */ /* 0x000fe200078ec0ff */
[----:B------:R-:W1:Y:S01]  /*8860*/  LDSM.16.MT88.4 R4, [R216+0x5800] ;  /* 0x00580000d804783b */ /* 0x000e620000004200 */
[----:B------:R-:W-:Y:S01]  /*8870*/  LOP3.LUT R22, R245, UR17, R170, 0x96, !PT ;  /* 0x00000011f5167c12 */ /* 0x000fe2000f8e96aa */
[----:B------:R-:W-:Y:S01]  /*8880*/  IMAD.WIDE.U32 R170, R13, -0x2daee0ad, RZ ;  /* 0xd2511f530daa7825 */ /* 0x000fe200078e00ff */
[----:B------:R-:W-:Y:S01]  /*8890*/  PRMT R23, R20, 0x5410, R23 ;  /* 0x0000541014177816 */ /* 0x000fe20000000017 */
[----:B------:R-:W-:Y:S01]  /*88a0*/  MUFU.EX2 R100, R100 ;  /* 0x0000006400647308 */ /* 0x000fe20000000800 */
[----:B------:R2:W5:Y:S01]  /*88b0*/  LDL.LU.64 R172, [R1+0x48] ;  /* 0x0000480001ac7983 */ /* 0x0005620000300a00 */
[----:B------:R-:W-:Y:S01]  /*88c0*/  IMAD.MOV.U32 R199, RZ, RZ, R171 ;  /* 0x000000ffffc77224 */ /* 0x000fe200078e00ab */
[----:B------:R-:W-:Y:S01]  /*88d0*/  LOP3.LUT R20, R171, UR18, R198, 0x96, !PT ;  /* 0x00000012ab147c12 */ /* 0x000fe2000f8e96c6 */
[----:B------:R-:W-:Y:S01]  /*88e0*/  IMAD.MOV.U32 R198, RZ, RZ, R170 ;  /* 0x000000ffffc67224 */ /* 0x000fe200078e00aa */
[----:B------:R-:W-:-:S02]  /*88f0*/  SHF.R.U32.HI R12, RZ, 0x10, R244 ;  /* 0x00000010ff0c7819 */ /* 0x000fc400000116f4 */
[----:B------:R-:W-:Y:S01]  /*8900*/  LOP3.LUT R189, R191, 0xffff, RZ, 0xc0, !PT ;  /* 0x0000ffffbfbd7812 */ /* 0x000fe200078ec0ff */
[----:B------:R-:W-:Y:S01]  /*8910*/  MUFU.EX2 R61, R61 ;  /* 0x0000003d003d7308 */ /* 0x000fe20000000800 */
[----:B------:R-:W-:Y:S02]  /*8920*/  LOP3.LUT R181, R198, 0xffff, RZ, 0xc0, !PT ;  /* 0x0000ffffc6b57812 */ /* 0x000fe400078ec0ff */
[C---:B------:R-:W-:Y:S02]  /*8930*/  LOP3.LUT R15, R244.reuse, 0xffff, RZ, 0xc0, !PT ;  /* 0x0000fffff40f7812 */ /* 0x040fe400078ec0ff */
[----:B------:R-:W-:Y:S02]  /*8940*/  SHF.R.U32.HI R167, RZ, 0x10, R191 ;  /* 0x00000010ffa77819 */ /* 0x000fe400000116bf */
[----:B------:R-:W-:Y:S01]  /*8950*/  LOP3.LUT R205, R244, 0xff, RZ, 0xc0, !PT ;  /* 0x000000fff4cd7812 */ /* 0x000fe200078ec0ff */
[----:B------:R-:W-:Y:S01]  /*8960*/  MUFU.EX2 R116, R116 ;  /* 0x0000007400747308 */ /* 0x000fe20000000800 */
[----:B------:R-:W-:-:S02]  /*8970*/  LOP3.LUT R193, R198, 0xff, RZ, 0xc0, !PT ;  /* 0x000000ffc6c17812 */ /* 0x000fc400078ec0ff */
[----:B------:R-:W-:Y:S02]  /*8980*/  SHF.R.U32.HI R247, RZ, 0x18, R22 ;  /* 0x00000018fff77819 */ /* 0x000fe40000011616 */
[----:B------:R-:W-:-:S03]  /*8990*/  SHF.R.U32.HI R68, RZ, 0x8, R68 ;  /* 0x00000008ff447819 */ /* 0x000fc60000011644 */
[----:B------:R-:W-:Y:S01]  /*89a0*/  MUFU.EX2 R165, R165 ;  /* 0x000000a500a57308 */ /* 0x000fe20000000800 */
[----:B------:R-:W-:Y:S01]  /*89b0*/  SHF.R.U32.HI R183, RZ, 0x10, R198 ;  /* 0x00000010ffb77819 */ /* 0x000fe200000116c6 */
[----:B------:R-:W-:Y:S01]  /*89c0*/  FADD.FTZ R27, R27, R118 ;  /* 0x000000761b1b7221 */ /* 0x000fe20000010000 */
[----:B------:R-:W-:Y:S01]  /*89d0*/  SHF.R.U32.HI R13, RZ, 0x18, R198 ;  /* 0x00000018ff0d7819 */ /* 0x000fe200000116c6 */
[----:B------:R-:W-:Y:S01]  /*89e0*/  IMAD.WIDE.U32 R198, R14, -0x2daee0ad, RZ ;  /* 0xd2511f530ec67825 */ /* 0x000fe200078e00ff */
[----:B------:R-:W-:-:S03]  /*89f0*/  SHF.R.U32.HI R245, RZ, 0x18, R244 ;  /* 0x00000018fff57819 */ /* 0x000fc600000116f4 */
[----:B------:R-:W-:Y:S01]  /*8a00*/  FADD.FTZ R107, R108, R107 ;  /* 0x0000006b6c6b7221 */ /* 0x000fe20000010000 */
[----:B------:R-:W-:Y:S01]  /*8a10*/  LOP3.LUT R14, R199, UR18, R192, 0x96, !PT ;  /* 0x00000012c70e7c12 */ /* 0x000fe2000f8e96c0 */
[----:B------:R-:W-:Y:S01]  /*8a20*/  FFMA.FTZ R111, R111, c[0x0][0x23c], -R120 ;  /* 0x00008f006f6f7a23 */ /* 0x000fe20000010878 */
[----:B------:R-:W-:Y:S01]  /*8a30*/  SHF.R.U32.HI R189, RZ, 0x8, R189 ;  /* 0x00000008ffbd7819 */ /* 0x000fe200000116bd */
[----:B------:R-:W-:Y:S01]  /*8a40*/  FADD.FTZ R201, R201, R204 ;  /* 0x000000ccc9c97221 */ /* 0x000fe20000010000 */
[----:B------:R-:W-:Y:S01]  /*8a50*/  LOP3.LUT R192, R191, 0xff, RZ, 0xc0, !PT ;  /* 0x000000ffbfc07812 */ /* 0x000fe200078ec0ff */
[----:B------:R-:W-:Y:S01]  /*8a60*/  HSET2.LE.AND R23, R23, R48, PT ;  /* 0x0000003017177233 */ /* 0x000fe20003803000 */
[----:B------:R-:W-:Y:S01]  /*8a70*/  LOP3.LUT R12, R12, 0xff, RZ, 0xc0, !PT ;  /* 0x000000ff0c0c7812 */ /* 0x000fe200078ec0ff */
[----:B------:R-:W-:Y:S01]  /*8a80*/  FADD.FTZ R246, R246, R249 ;  /* 0x000000f9f6f67221 */ /* 0x000fe20000010000 */
[----:B------:R-:W-:Y:S01]  /*8a90*/  PRMT R189, R192, 0x5410, R189 ;  /* 0x00005410c0bd7816 */ /* 0x000fe200000000bd */
[--C-:B------:R-:W-:Y:S01]  /*8aa0*/  FFMA.FTZ R113, R113, c[0x0][0x23c], -R166.reuse ;  /* 0x00008f0071717a23 */ /* 0x100fe200000108a6 */
[----:B------:R-:W-:Y:S01]  /*8ab0*/  PRMT R245, R12, 0x5410, R245 ;  /* 0x000054100cf57816 */ /* 0x000fe200000000f5 */
[----:B------:R-:W-:Y:S01]  /*8ac0*/  FFMA.FTZ R114, R114, c[0x0][0x23c], -R166 ;  /* 0x00008f0072727a23 */ /* 0x000fe200000108a6 */
[----:B------:R-:W-:Y:S01]  /*8ad0*/  SHF.R.U32.HI R191, RZ, 0x18, R191 ;  /* 0x00000018ffbf7819 */ /* 0x000fe200000116bf */
[----:B------:R-:W-:Y:S01]  /*8ae0*/  FFMA.FTZ R73, R73, c[0x0][0x23c], -R250 ;  /* 0x00008f0049497a23 */ /* 0x000fe200000108fa */
[----:B------:R-:W-:Y:S01]  /*8af0*/  LOP3.LUT R192, R167, 0xff, RZ, 0xc0, !PT ;  /* 0x000000ffa7c07812 */ /* 0x000fe200078ec0ff */
        /* <DEDUP_REMOVED lines=8> */
[----:B------:R-:W-:Y:S01]  /*8b80*/  FFMA.FTZ R71, R174, c[0x0][0x23c], -R251 ;  /* 0x00008f00ae477a23 */ /* 0x000fe200000108fb */
[----:B------:R-:W-:Y:S01]  /*8b90*/  SHF.R.U32.HI R30, RZ, 0x8, R15 ;  /* 0x00000008ff1e7819 */ /* 0x000fe2000001160f */
[--C-:B------:R-:W-:Y:S01]  /*8ba0*/  FFMA.FTZ R174, R182, c[0x0][0x23c], -R251.reuse ;  /* 0x00008f00b6ae7a23 */ /* 0x100fe200000108fb */
[----:B------:R-:W-:Y:S01]  /*8bb0*/  SHF.R.U32.HI R12, RZ, 0x8, R12 ;  /* 0x00000008ff0c7819 */ /* 0x000fe2000001160c */
[--C-:B------:R-:W-:Y:S01]  /*8bc0*/  FFMA.FTZ R182, R95, c[0x0][0x23c], -R251.reuse ;  /* 0x00008f005fb67a23 */ /* 0x100fe200000108fb */
[----:B------:R-:W-:Y:S01]  /*8bd0*/  LOP3.LUT R95, R22, 0xff, RZ, 0xc0, !PT ;  /* 0x000000ff165f7812 */ /* 0x000fe200078ec0ff */
[----:B------:R-:W-:Y:S01]  /*8be0*/  FFMA.FTZ R75, R75, c[0x0][0x23c], -R251 ;  /* 0x00008f004b4b7a23 */ /* 0x000fe200000108fb */
[----:B------:R-:W-:Y:S01]  /*8bf0*/  PRMT R205, R205, 0x5410, R30 ;  /* 0x00005410cdcd7816 */ /* 0x000fe2000000001e */
[----:B------:R-:W-:Y:S01]  /*8c00*/  MUFU.EX2 R176, R176 ;  /* 0x000000b000b07308 */ /* 0x000fe20000000800 */
[----:B------:R-:W-:Y:S01]  /*8c10*/  SHF.R.U32.HI R30, RZ, 0x8, R181 ;  /* 0x00000008ff1e7819 */ /* 0x000fe200000116b5 */
[----:B------:R2:W5:Y:S01]  /*8c20*/  LDL.LU.64 R170, [R1+0x40] ;  /* 0x0000400001aa7983 */ /* 0x0005620000300a00 */
[----:B------:R-:W-:Y:S01]  /*8c30*/  PRMT R12, R95, 0x5410, R12 ;  /* 0x000054105f0c7816 */ /* 0x000fe2000000000c */
[----:B------:R-:W-:Y:S01]  /*8c40*/  FFMA.FTZ R95, R31, c[0x0][0x23c], -R166 ;  /* 0x00008f001f5f7a23 */ /* 0x000fe200000108a6 */
[----:B------:R-:W-:-:S02]  /*8c50*/  LOP3.LUT R179, R198, 0xffff, RZ, 0xc0, !PT ;  /* 0x0000ffffc6b37812 */ /* 0x000fc400078ec0ff */
[----:B------:R-:W-:Y:S02]  /*8c60*/  PRMT R15, R193, 0x5410, R30 ;  /* 0x00005410c10f7816 */ /* 0x000fe4000000001e */
[----:B------:R-:W-:Y:S02]  /*8c70*/  LOP3.LUT R8, R20, 0xffff, RZ, 0xc0, !PT ;  /* 0x0000ffff14087812 */ /* 0x000fe400078ec0ff */
[----:B------:R-:W-:Y:S02]  /*8c80*/  SHF.R.U32.HI R30, RZ, 0x10, R22 ;  /* 0x00000010ff1e7819 */ /* 0x000fe40000011616 */
[----:B------:R-:W-:Y:S02]  /*8c90*/  SHF.R.U32.HI R9, RZ, 0x10, R20 ;  /* 0x00000010ff097819 */ /* 0x000fe40000011614 */
[----:B------:R-:W-:Y:S01]  /*8ca0*/  SHF.R.U32.HI R22, RZ, 0x8, R179 ;  /* 0x00000008ff167819 */ /* 0x000fe200000116b3 */
[----:B------:R-:W-:Y:S01]  /*8cb0*/  FFMA.FTZ R179, R124, c[0x0][0x23c], -R166 ;  /* 0x00008f007cb37a23 */ /* 0x000fe200000108a6 */
[----:B------:R-:W-:Y:S01]  /*8cc0*/  LOP3.LUT R195, R20, 0xff, RZ, 0xc0, !PT ;  /* 0x000000ff14c37812 */ /* 0x000fe200078ec0ff */
[----:B------:R-:W3:Y:S01]  /*8cd0*/  MUFU.EX2 R95, R95 ;  /* 0x0000005f005f7308 */ /* 0x000ee20000000800 */
[----:B------:R-:W-:Y:S01]  /*8ce0*/  SHF.R.U32.HI R193, RZ, 0x18, R20 ;  /* 0x00000018ffc17819 */ /* 0x000fe20000011614 */
[----:B------:R-:W-:Y:S01]  /*8cf0*/  FFMA.FTZ R124, R28, c[0x0][0x23c], -R120 ;  /* 0x00008f001c7c7a23 */ /* 0x000fe20000010878 */
[----:B------:R-:W-:Y:S01]  /*8d00*/  SHF.R.U32.HI R20, RZ, 0x8, R8 ;  /* 0x00000008ff147819 */ /* 0x000fe20000011608 */
[--C-:B------:R-:W-:Y:S01]  /*8d10*/  FFMA.FTZ R181, R70, c[0x0][0x23c], -R120.reuse ;  /* 0x00008f0046b57a23 */ /* 0x100fe20000010878 */
[----:B------:R-:W-:Y:S01]  /*8d20*/  LOP3.LUT R8, R9, 0xff, RZ, 0xc0, !PT ;  /* 0x000000ff09087812 */ /* 0x000fe200078ec0ff */
[----:B------:R-:W-:Y:S01]  /*8d30*/  FFMA.FTZ R70, R25, c[0x0][0x23c], -R120 ;  /* 0x00008f0019467a23 */ /* 0x000fe20000010878 */
[----:B------:R-:W-:Y:S01]  /*8d40*/  PRMT R21, R21, 0x5410, R68 ;  /* 0x0000541015157816 */ /* 0x000fe20000000044 */
[----:B------:R-:W-:Y:S01]  /*8d50*/  FFMA.FTZ R183, R104, c[0x0][0x23c], -R120 ;  /* 0x00008f0068b77a23 */ /* 0x000fe20000010878 */
[----:B------:R-:W-:Y:S01]  /*8d60*/  PRMT R193, R8, 0x5410, R193 ;  /* 0x0000541008c17816 */ /* 0x000fe200000000c1 */
[----:B------:R-:W-:Y:S01]  /*8d70*/  MUFU.EX2 R124, R124 ;  /* 0x0000007c007c7308 */ /* 0x000fe20000000800 */
[----:B------:R-:W-:-:S02]  /*8d80*/  LOP3.LUT R8, R14, 0xffff, RZ, 0xc0, !PT ;  /* 0x0000ffff0e087812 */ /* 0x000fc400078ec0ff */
[----:B------:R-:W-:-:S05]  /*8d90*/  LOP3.LUT R199, R14, 0xff, RZ, 0xc0, !PT ;  /* 0x000000ff0ec77812 */ /* 0x000fca00078ec0ff */
[----:B------:R-:W4:Y:S01]  /*8da0*/  MUFU.EX2 R181, R181 ;  /* 0x000000b500b57308 */ /* 0x000f220000000800 */
[----:B------:R-:W-:Y:S02]  /*8db0*/  SHF.R.U32.HI R8, RZ, 0x8, R8 ;  /* 0x00000008ff087819 */ /* 0x000fe40000011608 */
[----:B------:R-:W-:-:S05]  /*8dc0*/  LOP3.LUT R30, R30, 0xff, RZ, 0xc0, !PT ;  /* 0x000000ff1e1e7812 */ /* 0x000fca00078ec0ff */
[----:B------:R-:W1:Y:S01]  /*8dd0*/  MUFU.EX2 R179, R179 ;  /* 0x000000b300b37308 */ /* 0x000e620000000800 */
[----:B------:R-:W-:-:S07]  /*8de0*/  PRMT R199, R199, 0x5410, R8 ;  /* 0x00005410c7c77816 */ /* 0x000fce0000000008 */
[----:B------:R-:W-:Y:S08]  /*8df0*/  MUFU.EX2 R70, R70 ;  /* 0x0000004600467308 */ /* 0x000ff00000000800 */
[----:B------:R-:W1:Y:S01]  /*8e00*/  MUFU.EX2 R183, R183 ;  /* 0x000000b700b77308 */ /* 0x000e620000000800 */
[----:B------:R-:W-:Y:S01]  /*8e10*/  LOP3.LUT R185, R198, 0xff, RZ, 0xc0, !PT ;  /* 0x000000ffc6b97812 */ /* 0x000fe200078ec0ff */
[----:B------:R-:W-:Y:S01]  /*8e20*/  HSET2.LE.AND R8, R12, R48, PT ;  /* 0x000000300c087233 */ /* 0x000fe20003803000 */
[----:B------:R-:W-:-:S05]  /*8e30*/  PRMT R247, R30, 0x5410, R247 ;  /* 0x000054101ef77816 */ /* 0x000fca00000000f7 */
[----:B------:R1:W-:Y:S01]  /*8e40*/  MUFU.EX2 R68, R29 ;  /* 0x0000001d00447308 */ /* 0x0003e20000000800 */
[----:B---3--:R-:W-:-:S07]  /*8e50*/  F2FP.PACK_AB R9, R72, R95 ;  /* 0x0000005f4809723e */ /* 0x008fce00000000ff */
[----:B------:R-:W-:Y:S01]  /*8e60*/  MUFU.EX2 R167, R167 ;  /* 0x000000a700a77308 */ /* 0x000fe20000000800 */
[----:B------:R-:W-:-:S07]  /*8e70*/  SHF.R.U32.HI R197, RZ, 0x10, R14 ;  /* 0x00000010ffc57819 */ /* 0x000fce000001160e */
[----:B------:R-:W-:Y:S01]  /*8e80*/  MUFU.EX2 R192, R192 ;  /* 0x000000c000c07308 */ /* 0x000fe20000000800 */
[----:B-1----:R-:W-:-:S07]  /*8e90*/  SHF.R.U32.HI R29, RZ, 0x10, R198 ;  /* 0x00000010ff1d7819 */ /* 0x002fce00000116c6 */
[----:B------:R-:W-:Y:S01]  /*8ea0*/  MUFU.EX2 R71, R71 ;  /* 0x0000004700477308 */ /* 0x000fe20000000800 */
[----:B------:R-:W-:-:S07]  /*8eb0*/  PRMT R185, R185, 0x5410, R22 ;  /* 0x00005410b9b97816 */ /* 0x000fce0000000016 */
[----:B------:R-:W1:Y:S01]  /*8ec0*/  MUFU.EX2 R174, R174 ;  /* 0x000000ae00ae7308 */ /* 0x000e620000000800 */
[----:B------:R-:W-:Y:S01]  /*8ed0*/  SHF.R.U32.HI R187, RZ, 0x18, R198 ;  /* 0x00000018ffbb7819 */ /* 0x000fe200000116c6 */
[----:B------:R-:W-:Y:S01]  /*8ee0*/  FFMA.FTZ R104, R24, c[0x0][0x23c], -R166 ;  /* 0x00008f0018687a23 */ /* 0x000fe200000108a6 */
[----:B------:R-:W-:Y:S02]  /*8ef0*/  LOP3.LUT R22, R29, 0xff, RZ, 0xc0, !PT ;  /* 0x000000ff1d167812 */ /* 0x000fe400078ec0ff */
[----:B------:R-:W-:Y:S01]  /*8f00*/  LOP3.LUT R8, R8, R9, RZ, 0xc0, !PT ;  /* 0x0000000908087212 */ /* 0x000fe200078ec0ff */
[--C-:B------:R-:W-:Y:S01]  /*8f10*/  HSET2.LE.AND R9, R247, R48.reuse, PT ;  /* 0x00000030f7097233 */ /* 0x100fe20003803000 */
[----:B------:R-:W-:Y:S01]  /*8f20*/  PRMT R195, R195, 0x5410, R20 ;  /* 0x00005410c3c37816 */ /* 0x000fe20000000014 */
[----:B------:R-:W-:Y:S01]  /*8f30*/  FFMA.FTZ R25, R59, c[0x0][0x23c], -R166 ;  /* 0x00008f003b197a23 */ /* 0x000fe200000108a6 */
[----:B------:R-:W-:Y:S01]  /*8f40*/  SHF.R.U32.HI R14, RZ, 0x18, R14 ;  /* 0x00000018ff0e7819 */ /* 0x000fe2000001160e */
[--C-:B------:R-:W-:Y:S01]  /*8f50*/  FFMA.FTZ R20, R103, c[0x0][0x23c], -R120.reuse ;  /* 0x00008f0067147a23 */ /* 0x100fe20000010878 */
[----:B------:R-:W-:Y:S01]  /*8f60*/  LOP3.LUT R197, R197, 0xff, RZ, 0xc0, !PT ;  /* 0x000000ffc5c57812 */ /* 0x000fe200078ec0ff */
[--C-:B------:R-:W-:Y:S01]  /*8f70*/  HSET2.LE.AND R10, R205, R48.reuse, PT ;  /* 0x00000030cd0a7233 */ /* 0x100fe20003803000 */
[----:B----4-:R-:W-:Y:S01]  /*8f80*/  F2FP.PACK_AB R24, R181, R124 ;  /* 0x0000007cb518723e */ /* 0x010fe200000000ff */
[--C-:B------:R-:W-:Y:S01]  /*8f90*/  HSET2.LE.AND R11, R245, R48.reuse, PT ;  /* 0x00000030f50b7233 */ /* 0x100fe20003803000 */
[----:B------:R-:W-:Y:S01]  /*8fa0*/  F2FP.PACK_AB R103, R179, R100 ;  /* 0x00000064b367723e */ /* 0x000fe200000000ff */
[----:B------:R-:W-:Y:S01]  /*8fb0*/  FADD.FTZ R118, R26, R27 ;  /* 0x0000001b1a767221 */ /* 0x000fe20000010000 */
[----:B------:R-:W-:Y:S01]  /*8fc0*/  F2FP.PACK_AB R12, R183, R70 ;  /* 0x00000046b70c723e */ /* 0x000fe200000000ff */
[--C-:B------:R-:W-:Y:S01]  /*8fd0*/  HSET2.LE.AND R21, R21, R48.reuse, PT ;  /* 0x0000003015157233 */ /* 0x100fe20003803000 */
[----:B------:R-:W-:Y:S01]  /*8fe0*/  PRMT R187, R22, 0x5410, R187 ;  /* 0x0000541016bb7816 */ /* 0x000fe200000000bb */
[----:B------:R-:W-:Y:S01]  /*8ff0*/  FFMA.FTZ R22, R89, c[0x0][0x23c], -R120 ;  /* 0x00008f0059167a23 */ /* 0x000fe20000010878 */
[----:B------:R-:W-:Y:S01]  /*9000*/  PRMT R197, R197, 0x5410, R14 ;  /* 0x00005410c5c57816 */ /* 0x000fe2000000000e */
[----:B------:R3:W-:Y:S01]  /*9010*/  MUFU.EX2 R89, R25 ;  /* 0x0000001900597308 */ /* 0x0007e20000000800 */
[----:B------:R-:W-:Y:S01]  /*9020*/  LOP3.LUT R9, R9, R24, RZ, 0xc0, !PT ;  /* 0x0000001809097212 */ /* 0x000fe200078ec0ff */
[----:B------:R-:W-:Y:S01]  /*9030*/  FFMA.FTZ R14, R50, c[0x0][0x23c], -R120 ;  /* 0x00008f00320e7a23 */ /* 0x000fe20000010878 */
[----:B------:R-:W-:Y:S01]  /*9040*/  LOP3.LUT R10, R10, R103, RZ, 0xc0, !PT ;  /* 0x000000670a0a7212 */ /* 0x000fe200078ec0ff */
[----:B------:R-:W-:Y:S01]  /*9050*/  HSET2.LE.AND R24, R189, R48, PT ;  /* 0x00000030bd187233 */ /* 0x000fe20003803000 */
[----:B------:R-:W-:Y:S01]  /*9060*/  LOP3.LUT R11, R11, R12, RZ, 0xc0, !PT ;  /* 0x0000000c0b0b7212 */ /* 0x000fe200078ec0ff */
[----:B------:R-:W-:Y:S01]  /*9070*/  FADD.FTZ R120, R90, R107 ;  /* 0x0000006b5a787221 */ /* 0x000fe20000010000 */
[----:B------:R-:W-:Y:S01]  /*9080*/  F2FP.PACK_AB R26, R165, R116 ;  /* 0x00000074a51a723e */ /* 0x000fe200000000ff */
[----:B------:R-:W-:Y:S01]  /*9090*/  FADD.FTZ R207, R207, R246 ;  /* 0x000000f6cfcf7221 */ /* 0x000fe20000010000 */
[----:B-1----:R-:W-:Y:S01]  /*90a0*/  F2FP.PACK_AB R108, R174, R71 ;  /* 0x00000047ae6c723e */ /* 0x002fe200000000ff */
[----:B------:R-:W1:Y:S01]  /*90b0*/  LDSM.16.MT88.4 R28, [R215+0x5800] ;  /* 0x00580000d71c783b */ /* 0x000e620000004200 */
[----:B------:R-:W-:-:S02]  /*90c0*/  F2FP.PACK_AB R103, R61, R68 ;  /* 0x000000443d67723e */ /* 0x000fc400000000ff */
[----:B------:R-:W-:Y:S01]  /*90d0*/  F2FP.PACK_AB R12, R192, R167 ;  /* 0x000000a7c00c723e */ /* 0x000fe200000000ff */
[----:B---3--:R-:W-:Y:S01]  /*90e0*/  HSET2.LE.AND R25, R191, R48, PT ;  /* 0x00000030bf197233 */ /* 0x008fe20003803000 */
[----:B------:R-:W-:Y:S01]  /*90f0*/  FADD.FTZ R107, R194, R201 ;  /* 0x000000c9c26b7221 */ /* 0x000fe20000010000 */
[----:B------:R-:W-:Y:S01]  /*9100*/  LOP3.LUT R26, R21, R26, RZ, 0xc0, !PT ;  /* 0x0000001a151a7212 */ /* 0x000fe200078ec0ff */
[----:B------:R-:W-:Y:S01]  /*9110*/  FADD.FTZ R120, R87, R120 ;  /* 0x0000007857787221 */ /* 0x000fe20000010000 */
[----:B------:R-:W-:Y:S02]  /*9120*/  LOP3.LUT R27, R23, R108, RZ, 0xc0, !PT ;  /* 0x0000006c171b7212 */ /* 0x000fe400078ec0ff */
[----:B------:R-:W-:Y:S02]  /*9130*/  LOP3.LUT R24, R24, R103, RZ, 0xc0, !PT ;  /* 0x0000006718187212 */ /* 0x000fe400078ec0ff */
[----:B------:R-:W-:Y:S01]  /*9140*/  LOP3.LUT R25, R25, R12, RZ, 0xc0, !PT ;  /* 0x0000000c19197212 */ /* 0x000fe200078ec0ff */
[----:B------:R-:W-:-:S02]  /*9150*/  FADD.FTZ R107, R252, R107 ;  /* 0x0000006bfc6b7221 */ /* 0x000fc40000010000 */
[----:B------:R-:W-:Y:S01]  /*9160*/  FADD.FTZ R49, R49, R120 ;  /* 0x0000007831317221 */ /* 0x000fe20000010000 */
[----:B------:R-:W-:Y:S01]  /*9170*/  HMMA.16816.F32 R140, R8, R4, R140 ;  /* 0x00000004088c723c */ /* 0x000fe2000000188c */
[----:B------:R-:W-:-:S07]  /*9180*/  FADD.FTZ R107, R188, R107 ;  /* 0x0000006bbc6b7221 */ /* 0x000fce0000010000 */
[----:B------:R-:W-:Y:S01]  /*9190*/  HMMA.16816.F32 R132, R24, R4, R132 ;  /* 0x000000041884723c */ /* 0x000fe20000001884 */
[----:B------:R-:W-:-:S06]  /*91a0*/  FADD.FTZ R128, R128, R107 ;  /* 0x0000006b80807221 */ /* 0x000fcc0000010000 */
[----:B------:R-:W-:-:S04]  /*91b0*/  FADD.FTZ R4, R44, R49 ;  /* 0x000000312c047221 */ /* 0x000fc80000010000 */
        /* <DEDUP_REMOVED lines=48> */
[----:B------:R3:W-:Y:S01]  /*94c0*/  MUFU.EX2 R87, R113 ;  /* 0x0000007100577308 */ /* 0x0007e20000000800 */
[----:B------:R-:W-:Y:S01]  /*94d0*/  FADD.FTZ R64, R64, R131 ;  /* 0x0000008340407221 */ /* 0x000fe20000010000 */
[----:B------:R-:W-:Y:S01]  /*94e0*/  HMMA.16816.F32 R136, R8, R6, R136 ;  /* 0x000000060888723c */ /* 0x000fe20000001888 */
[----:B------:R-:W-:-:S02]  /*94f0*/  FADD.FTZ R69, R69, R94 ;  /* 0x0000005e45457221 */ /* 0x000fc40000010000 */
[----:B------:R-:W-:Y:S02]  /*9500*/  FADD.FTZ R88, R88, R99 ;  /* 0x0000006358587221 */ /* 0x000fe40000010000 */
[----:B------:R-:W-:Y:S01]  /*9510*/  FADD.FTZ R125, R125, R190 ;  /* 0x000000be7d7d7221 */ /* 0x000fe20000010000 */
[----:B------:R4:W-:Y:S02]  /*9520*/  MUFU.EX2 R90, R114 ;  /* 0x00000072005a7308 */ /* 0x0009e40000000800 */
[----:B-1----:R-:W-:Y:S01]  /*9530*/  HMMA.16816.F32 R148, R8, R28, R148 ;  /* 0x0000001c0894723c */ /* 0x002fe20000001894 */
[----:B------:R-:W-:Y:S02]  /*9540*/  FADD.FTZ R65, R65, R64 ;  /* 0x0000004041417221 */ /* 0x000fe40000010000 */
[----:B------:R-:W-:-:S03]  /*9550*/  FADD.FTZ R69, R74, R69 ;  /* 0x000000454a457221 */ /* 0x000fc60000010000 */
[----:B------:R1:W-:Y:S01]  /*9560*/  MUFU.EX2 R103, R14 ;  /* 0x0000000e00677308 */ /* 0x0003e20000000800 */
[--C-:B---3--:R-:W-:Y:S01]  /*9570*/  HSET2.LE.AND R113, R13, R48.reuse, PT ;  /* 0x000000300d717233 */ /* 0x108fe20003803000 */
[----:B------:R-:W-:Y:S01]  /*9580*/  HMMA.16816.F32 R144, R8, R30, R144 ;  /* 0x0000001e0890723c */ /* 0x000fe20000001890 */
[----:B------:R-:W-:Y:S01]  /*9590*/  LDSM.16.MT88.4 R8, [R215+0x5c00] ;  /* 0x005c0000d708783b */ /* 0x000fe20000004200 */
[----:B------:R-:W-:Y:S01]  /*95a0*/  FADD.FTZ R127, R127, R88 ;  /* 0x000000587f7f7221 */ /* 0x000fe20000010000 */
[----:B----4-:R-:W-:Y:S01]  /*95b0*/  HSET2.LE.AND R114, R15, R48, PT ;  /* 0x000000300f727233 */ /* 0x010fe20003803000 */
[----:B------:R-:W-:Y:S02]  /*95c0*/  FADD.FTZ R125, R186, R125 ;  /* 0x0000007dba7d7221 */ /* 0x000fe40000010000 */
[----:B------:R-:W-:Y:S01]  /*95d0*/  FADD.FTZ R52, R52, R65 ;  /* 0x0000004134347221 */ /* 0x000fe20000010000 */
[----:B-1----:R-:W1:Y:S01]  /*95e0*/  LDSM.16.MT88.4 R12, [R216+0x5c00] ;  /* 0x005c0000d80c783b */ /* 0x002e620000004200 */
[----:B------:R-:W-:Y:S01]  /*95f0*/  FADD.FTZ R78, R78, R69 ;  /* 0x000000454e4e7221 */ /* 0x000fe20000010000 */
[----:B------:R-:W-:Y:S01]  /*9600*/  MUFU.EX2 R73, R73 ;  /* 0x0000004900497308 */ /* 0x000fe20000000800 */
[----:B------:R-:W-:-:S02]  /*9610*/  FADD.FTZ R82, R82, R127 ;  /* 0x0000007f52527221 */ /* 0x000fc40000010000 */
[----:B------:R-:W-:Y:S02]  /*9620*/  FADD.FTZ R92, R92, R125 ;  /* 0x0000007d5c5c7221 */ /* 0x000fe40000010000 */
[----:B------:R-:W-:-:S03]  /*9630*/  FADD.FTZ R63, R63, R52 ;  /* 0x000000343f3f7221 */ /* 0x000fc60000010000 */
[----:B------:R-:W-:Y:S01]  /*9640*/  MUFU.EX2 R50, R122 ;  /* 0x0000007a00327308 */ /* 0x000fe20000000800 */
[----:B------:R-:W-:Y:S02]  /*9650*/  FADD.FTZ R78, R93, R78 ;  /* 0x0000004e5d4e7221 */ /* 0x000fe40000010000 */
[----:B------:R-:W-:Y:S02]  /*9660*/  FADD.FTZ R83, R83, R82 ;  /* 0x0000005253537221 */ /* 0x000fe40000010000 */
[----:B------:R-:W-:-:S03]  /*9670*/  FADD.FTZ R92, R91, R92 ;  /* 0x0000005c5b5c7221 */ /* 0x000fc60000010000 */
[----:B------:R-:W-:Y:S01]  /*9680*/  MUFU.EX2 R59, R126 ;  /* 0x0000007e003b7308 */ /* 0x000fe20000000800 */
[----:B------:R-:W-:Y:S02]  /*9690*/  FADD.FTZ R68, R68, R63 ;  /* 0x0000003f44447221 */ /* 0x000fe40000010000 */
[----:B------:R-:W-:Y:S01]  /*96a0*/  FADD.FTZ R95, R95, R78 ;  /* 0x0000004e5f5f7221 */ /* 0x000fe20000010000 */
[----:B------:R-:W-:Y:S01]  /*96b0*/  HMMA.16816.F32 R152, R24, R6, R152 ;  /* 0x000000061898723c */ /* 0x000fe20000001898 */
[----:B------:R-:W-:-:S03]  /*96c0*/  FADD.FTZ R106, R106, R83 ;  /* 0x000000536a6a7221 */ /* 0x000fc60000010000 */
[----:B------:R-:W3:Y:S01]  /*96d0*/  MUFU.EX2 R79, R79 ;  /* 0x0000004f004f7308 */ /* 0x000ee20000000800 */
[----:B------:R-:W-:Y:S02]  /*96e0*/  FADD.FTZ R105, R105, R92 ;  /* 0x0000005c69697221 */ /* 0x000fe40000010000 */
[----:B------:R-:W-:Y:S01]  /*96f0*/  FADD.FTZ R61, R61, R68 ;  /* 0x000000443d3d7221 */ /* 0x000fe20000010000 */
[----:B------:R-:W-:Y:S04]  /*9700*/  HMMA.16816.F32 R156, R24, R28, R156 ;  /* 0x0000001c189c723c */ /* 0x000fe8000000189c */
[----:B------:R-:W-:Y:S01]  /*9710*/  MUFU.EX2 R75, R75 ;  /* 0x0000004b004b7308 */ /* 0x000fe20000000800 */
[----:B------:R-:W-:-:S03]  /*9720*/  FADD.FTZ R95, R72, R95 ;  /* 0x0000005f485f7221 */ /* 0x000fc60000010000 */
[----:B------:R-:W-:Y:S04]  /*9730*/  HMMA.16816.F32 R160, R24, R30, R160 ;  /* 0x0000001e18a0723c */ /* 0x000fe800000018a0 */
[----:B------:R-:W4:Y:S01]  /*9740*/  MUFU.EX2 R182, R182 ;  /* 0x000000b600b67308 */ /* 0x000f220000000800 */
[----:B------:R-:W-:-:S07]  /*9750*/  FADD.FTZ R175, R175, R106 ;  /* 0x0000006aafaf7221 */ /* 0x000fce0000010000 */
[----:B------:R-:W1:Y:S01]  /*9760*/  MUFU.EX2 R104, R104 ;  /* 0x0000006800687308 */ /* 0x000e620000000800 */
[----:B------:R-:W-:Y:S02]  /*9770*/  FADD.FTZ R105, R110, R105 ;  /* 0x000000696e697221 */ /* 0x000fe40000010000 */
[----:B------:R-:W-:Y:S01]  /*9780*/  FADD.FTZ R116, R116, R61 ;  /* 0x0000003d74747221 */ /* 0x000fe20000010000 */
[----:B------:R-:W-:Y:S01]  /*9790*/  HSET2.LE.AND R195, R195, R48, PT ;  /* 0x00000030c3c37233 */ /* 0x000fe20003803000 */
[----:B------:R-:W-:Y:S02]  /*97a0*/  FADD.FTZ R100, R100, R95 ;  /* 0x0000005f64647221 */ /* 0x000fe40000010000 */
[----:B------:R-:W-:Y:S01]  /*97b0*/  FADD.FTZ R66, R66, R175 ;  /* 0x000000af42427221 */ /* 0x000fe20000010000 */
[----:B------:R1:W1:Y:S01]  /*97c0*/  MUFU.EX2 R108, R22 ;  /* 0x00000016006c7308 */ /* 0x0002620000000800 */
[----:B------:R-:W-:Y:S02]  /*97d0*/  FADD.FTZ R76, R76, R105 ;  /* 0x000000694c4c7221 */ /* 0x000fe40000010000 */
[----:B------:R-:W-:-:S02]  /*97e0*/  FADD.FTZ R116, R165, R116 ;  /* 0x00000074a5747221 */ /* 0x000fc40000010000 */
[----:B------:R-:W-:-:S03]  /*97f0*/  FADD.FTZ R100, R179, R100 ;  /* 0x00000064b3647221 */ /* 0x000fc60000010000 */
[----:B------:R2:W-:Y:S01]  /*9800*/  MUFU.EX2 R47, R20 ;  /* 0x00000014002f7308 */ /* 0x0005e20000000800 */
[----:B------:R-:W-:Y:S01]  /*9810*/  FADD.FTZ R67, R67, R66 ;  /* 0x0000004243437221 */ /* 0x000fe20000010000 */
[----:B------:R-:W-:Y:S01]  /*9820*/  HSET2.LE.AND R193, R193, R48, PT ;  /* 0x00000030c1c17233 */ /* 0x000fe20003803000 */
[----:B------:R-:W-:Y:S01]  /*9830*/  FADD.FTZ R77, R77, R76 ;  /* 0x0000004c4d4d7221 */ /* 0x000fe20000010000 */
[----:B---3--:R-:W-:Y:S02]  /*9840*/  F2FP.PACK_AB R5, R79, R176 ;  /* 0x000000b04f05723e */ /* 0x008fe400000000ff */
[----:B-1----:R-:W-:Y:S01]  /*9850*/  F2FP.PACK_AB R22, R59, R50 ;  /* 0x000000323b16723e */ /* 0x002fe200000000ff */
[----:B------:R-:W-:-:S03]  /*9860*/  FADD.FTZ R54, R54, R67 ;  /* 0x0000004336367221 */ /* 0x000fc60000010000 */
[----:B------:R-:W-:Y:S02]  /*9870*/  LOP3.LUT R7, R113, R22, RZ, 0xc0, !PT ;  /* 0x0000001671077212 */ /* 0x000fe400078ec0ff */
[----:B--2---:R-:W-:Y:S01]  /*9880*/  F2FP.PACK_AB R20, R184, R73 ;  /* 0x00000049b814723e */ /* 0x004fe200000000ff */
[----:B------:R-:W-:Y:S01]  /*9890*/  FADD.FTZ R73, R73, R116 ;  /* 0x0000007449497221 */ /* 0x000fe20000010000 */
[----:B----4-:R-:W-:Y:S02]  /*98a0*/  F2FP.PACK_AB R22, R182, R75 ;  /* 0x0000004bb616723e */ /* 0x010fe400000000ff */
[----:B------:R-:W-:Y:S02]  /*98b0*/  LOP3.LUT R4, R195, R20, RZ, 0xc0, !PT ;  /* 0x00000014c3047212 */ /* 0x000fe400078ec0ff */
[----:B------:R-:W-:Y:S01]  /*98c0*/  F2FP.PACK_AB R20, R104, R89 ;  /* 0x000000596814723e */ /* 0x000fe200000000ff */
[----:B------:R-:W-:Y:S01]  /*98d0*/  FADD.FTZ R89, R89, R100 ;  /* 0x0000006459597221 */ /* 0x000fe20000010000 */
[----:B------:R-:W-:Y:S01]  /*98e0*/  LOP3.LUT R6, R114, R5, RZ, 0xc0, !PT ;  /* 0x0000000572067212 */ /* 0x000fe200078ec0ff */
[----:B------:R-:W-:Y:S01]  /*98f0*/  FADD.FTZ R112, R112, R77 ;  /* 0x0000004d70707221 */ /* 0x000fe20000010000 */
[----:B------:R-:W-:Y:S01]  /*9900*/  LOP3.LUT R5, R193, R22, RZ, 0xc0, !PT ;  /* 0x00000016c1057212 */ /* 0x000fe200078ec0ff */
[----:B------:R-:W-:-:S02]  /*9910*/  FADD.FTZ R73, R184, R73 ;  /* 0x00000049b8497221 */ /* 0x000fc40000010000 */
[----:B------:R-:W-:Y:S02]  /*9920*/  FADD.FTZ R104, R104, R89 ;  /* 0x0000005968687221 */ /* 0x000fe40000010000 */
[----:B------:R-:W-:Y:S02]  /*9930*/  FADD.FTZ R54, R117, R54 ;  /* 0x0000003675367221 */ /* 0x000fe40000010000 */
[----:B------:R-:W-:Y:S01]  /*9940*/  FADD.FTZ R85, R85, R112 ;  /* 0x0000007055557221 */ /* 0x000fe20000010000 */
[----:B------:R-:W1:Y:S01]  /*9950*/  MUFU.EX2 R44, R111 ;  /* 0x0000006f002c7308 */ /* 0x000e620000000800 */
[----:B------:R-:W-:Y:S01]  /*9960*/  F2FP.PACK_AB R22, R90, R87 ;  /* 0x000000575a16723e */ /* 0x000fe200000000ff */
[----:B------:R-:W-:Y:S02]  /*9970*/  FADD.FTZ R176, R176, R73 ;  /* 0x00000049b0b07221 */ /* 0x000fe40000010000 */
[----:B------:R-:W-:Y:S01]  /*9980*/  FADD.FTZ R87, R87, R104 ;  /* 0x0000006857577221 */ /* 0x000fe20000010000 */
[----:B------:R-:W-:Y:S01]  /*9990*/  HMMA.16816.F32 R132, R4, R12, R132 ;  /* 0x0000000c0484723c */ /* 0x000fe20000001884 */
[----:B------:R-:W-:-:S02]  /*99a0*/  FADD.FTZ R167, R167, R54 ;  /* 0x00000036a7a77221 */ /* 0x000fc40000010000 */
[----:B------:R-:W-:Y:S02]  /*99b0*/  FADD.FTZ R124, R124, R85 ;  /* 0x000000557c7c7221 */ /* 0x000fe40000010000 */
[----:B------:R-:W-:-:S03]  /*99c0*/  FADD.FTZ R130, R90, R87 ;  /* 0x000000575a827221 */ /* 0x000fc60000010000 */
[----:B------:R-:W-:Y:S01]  /*99d0*/  HMMA.16816.F32 R152, R4, R14, R152 ;  /* 0x0000000e0498723c */ /* 0x000fe20000001898 */
[----:B------:R-:W-:Y:S02]  /*99e0*/  FADD.FTZ R192, R192, R167 ;  /* 0x000000a7c0c07221 */ /* 0x000fe40000010000 */
[----:B------:R-:W-:-:S05]  /*99f0*/  FADD.FTZ R181, R181, R124 ;  /* 0x0000007cb5b57221 */ /* 0x000fca0000010000 */
[----:B------:R-:W-:Y:S01]  /*9a00*/  HMMA.16816.F32 R156, R4, R8, R156 ;  /* 0x00000008049c723c */ /* 0x000fe2000000189c */
[----:B------:R-:W-:-:S07]  /*9a10*/  HSET2.LE.AND R21, R197, R48, PT ;  /* 0x00000030c5157233 */ /* 0x000fce0003803000 */
[----:B------:R-:W-:Y:S01]  /*9a20*/  HMMA.16816.F32 R160, R4, R10, R160 ;  /* 0x0000000a04a0723c */ /* 0x000fe200000018a0 */
[----:B------:R-:W-:-:S06]  /*9a30*/  FADD.FTZ R71, R71, R192 ;  /* 0x000000c047477221 */ /* 0x000fcc0000010000 */
[----:B------:R-:W-:Y:S01]  /*9a40*/  FADD.FTZ R4, R79, R176 ;  /* 0x000000b04f047221 */ /* 0x000fe20000010000 */
[----:B------:R-:W-:Y:S01]  /*9a50*/  F2FP.PACK_AB R28, R108, R103 ;  /* 0x000000676c1c723e */ /* 0x000fe200000000ff */
[----:B------:R-:W-:-:S03]  /*9a60*/  FADD.FTZ R70, R70, R181 ;  /* 0x000000b546467221 */ /* 0x000fc60000010000 */
[----:B------:R2:W-:Y:S04]  /*9a70*/  STL [R1+0x10], R4 ;  /* 0x0000100401007387 */ /* 0x0005e80000100800 */
[----:B------:R2:W-:Y:S01]  /*9a80*/  STL [R1+0x14], R130 ;  /* 0x0000148201007387 */ /* 0x0005e20000100800 */
[----:B------:R-:W-:Y:S01]  /*9a90*/  FADD.FTZ R174, R174, R71 ;  /* 0x00000047aeae7221 */ /* 0x000fe20000010000 */
[--C-:B------:R-:W-:Y:S01]  /*9aa0*/  HSET2.LE.AND R185, R185, R48.reuse, PT ;  /* 0x00000030b9b97233 */ /* 0x100fe20003803000 */
[----:B------:R-:W-:Y:S01]  /*9ab0*/  FADD.FTZ R70, R183, R70 ;  /* 0x00000046b7467221 */ /* 0x000fe20000010000 */
[--C-:B------:R-:W-:Y:S01]  /*9ac0*/  HSET2.LE.AND R23, R187, R48.reuse, PT ;  /* 0x00000030bb177233 */ /* 0x100fe20003803000 */
[----:B------:R-:W-:Y:S01]  /*9ad0*/  LOP3.LUT R21, R21, R28, RZ, 0xc0, !PT ;  /* 0x0000001c15157212 */ /* 0x000fe200078ec0ff */
[----:B------:R-:W-:Y:S01]  /*9ae0*/  HSET2.LE.AND R199, R199, R48, PT ;  /* 0x00000030c7c77233 */ /* 0x000fe20003803000 */
[----:B-1----:R-:W-:Y:S01]  /*9af0*/  F2FP.PACK_AB R28, R44, R47 ;  /* 0x0000002f2c1c723e */ /* 0x002fe200000000ff */
[----:B------:R-:W-:-:S02]  /*9b00*/  FADD.FTZ R75, R75, R174 ;  /* 0x000000ae4b4b7221 */ /* 0x000fc40000010000 */
[----:B------:R-:W-:Y:S01]  /*9b10*/  FADD.FTZ R103, R103, R70 ;  /* 0x0000004667677221 */ /* 0x000fe20000010000 */
[----:B------:R-:W-:Y:S02]  /*9b20*/  LOP3.LUT R20, R199, R20, RZ, 0xc0, !PT ;  /* 0x00000014c7147212 */ /* 0x000fe400078ec0ff */
[----:B------:R-:W-:Y:S02]  /*9b30*/  LOP3.LUT R22, R185, R22, RZ, 0xc0, !PT ;  /* 0x00000016b9167212 */ /* 0x000fe400078ec0ff */
[----:B------:R-:W-:Y:S01]  /*9b40*/  LOP3.LUT R23, R23, R28, RZ, 0xc0, !PT ;  /* 0x0000001c17177212 */ /* 0x000fe200078ec0ff */
[----:B------:R-:W-:Y:S02]  /*9b50*/  FADD.FTZ R75, R182, R75 ;  /* 0x0000004bb64b7221 */ /* 0x000fe40000010000 */
[----:B------:R-:W-:Y:S02]  /*9b60*/  FADD.FTZ R108, R108, R103 ;  /* 0x000000676c6c7221 */ /* 0x000fe40000010000 */
[----:B------:R-:W-:-:S02]  /*9b70*/  FADD.FTZ R50, R50, R75 ;  /* 0x0000004b32327221 */ /* 0x000fc40000010000 */
[----:B------:R-:W-:Y:S01]  /*9b80*/  FADD.FTZ R47, R47, R108 ;  /* 0x0000006c2f2f7221 */ /* 0x000fe20000010000 */
[----:B------:R-:W-:Y:S01]  /*9b90*/  HMMA.16816.F32 R140, R20, R12, R140 ;  /* 0x0000000c148c723c */ /* 0x000fe2000000188c */
[----:B------:R-:W-:Y:S02]  /*9ba0*/  FADD.FTZ R252, R59, R50 ;  /* 0x000000323bfc7221 */ /* 0x000fe40000010000 */
[----:B------:R-:W-:-:S05]  /*9bb0*/  FADD.FTZ R241, R44, R47 ;  /* 0x0000002f2cf17221 */ /* 0x000fca0000010000 */
[C---:B------:R-:W-:Y:S08]  /*9bc0*/  HMMA.16816.F32 R136, R20.reuse, R14, R136 ;  /* 0x0000000e1488723c */ /* 0x040ff00000001888 */
[C---:B------:R-:W-:Y:S08]  /*9bd0*/  HMMA.16816.F32 R148, R20.reuse, R8, R148 ;  /* 0x000000081494723c */ /* 0x040ff00000001894 */
[----:B------:R-:W-:Y:S01]  /*9be0*/  HMMA.16816.F32 R144, R20, R10, R144 ;  /* 0x0000000a1490723c */ /* 0x000fe20000001890 */
[----:B------:R-:W-:Y:S07]  /*9bf0*/  @!P0 BRA `(.L_x_743) ;  /* 0x00007a7000008947 */ /* 0x000fee0003800000 */
[----:B--2---:R-:W-:Y:S01]  /*9c00*/  UIADD3 UR23, UR28, -0x2, URZ ;  /* 0xfffffffe1c177890 */ /* 0x004fe2000fffe03f */
[----:B------:R-:W-:-:S04]  /*9c10*/  DEPBAR.LE SB0, 0x0 ;  /* 0x000080000000791a */ /* 0x000fc80000000000 */
[----:B------:R-:W-:Y:S01]  /*9c20*/  USHF.R.S32.HI UR5, URZ, 0x1f, UR23 ;  /* 0x0000001f3f057899 */ /* 0x000fe20008011417 */
[----:B------:R-:W-:Y:S01]  /*9c30*/  IMAD.U32 R5, RZ, RZ, UR23 ;  /* 0x00000017ff057e24 */ /* 0x000fe2000f8e00ff */
[----:B------:R-:W-:Y:S01]  /*9c40*/  UIMAD UR29, UR20, UR23, URZ ;  /* 0x00000017141d72a4 */ /* 0x000fe2000f8e023f */
[----:B------:R-:W-:Y:S01]  /*9c50*/  IMAD.U32 R18, RZ, RZ, UR23 ;  /* 0x00000017ff127e24 */ /* 0x000fe2000f8e00ff */
[----:B------:R-:W-:Y:S01]  /*9c60*/  UISETP.GT.AND UP0, UPT, UR23, UR19, UPT ;  /* 0x000000131700728c */ /* 0x000fe2000bf04270 */
[----:B-----5:R-:W-:Y:S01]  /*9c70*/  IMAD.WIDE.U32 R8, R5, UR21, R172 ;  /* 0x0000001505087c25 */ /* 0x020fe2000f8e00ac */
[----:B------:R-:W-:Y:S02]  /*9c80*/  UIMAD UR5, UR5, UR21, UR29 ;  /* 0x00000015050572a4 */ /* 0x000fe4000f8e021d */
[----:B------:R-:W-:Y:S01]  /*9c90*/  USHF.L.U32 UR29, UR4, 0x6, URZ ;  /* 0x00000006041d7899 */ /* 0x000fe2000800063f */
[----:B------:R-:W-:Y:S01]  /*9ca0*/  IMAD.U32 R5, RZ, RZ, UR4 ;  /* 0x00000004ff057e24 */ /* 0x000fe2000f8e00ff */
[----:B------:R-:W-:Y:S01]  /*9cb0*/  BAR.SYNC.DEFER_BLOCKING 0x0 ;  /* 0x0000000000007b1d */ /* 0x000fe20000010000 */
[----:B------:R-:W-:Y:S01]  /*9cc0*/  LEA R6, P0, R8, c[0x0][0x170], 0x1 ;  /* 0x00005c0008067a11 */ /* 0x000fe200078008ff */
[----:B------:R-:W-:Y:S01]  /*9cd0*/  IMAD R129, R18, 0x80, R237 ;  /* 0x0000008012817824 */ /* 0x000fe200078e02ed */
[----:B------:R-:W-:-:S02]  /*9ce0*/  IADD3 R4, R9, UR5, RZ ;  /* 0x0000000509047c10 */ /* 0x000fc4000fffe0ff */
[----:B------:R-:W-:Y:S02]  /*9cf0*/  SHF.L.U64.HI R5, R5, 0x6, R164 ;  /* 0x0000000605057819 */ /* 0x000fe400000102a4 */
[----:B------:R-:W-:Y:S02]  /*9d00*/  LEA.HI.X R7, R8, c[0x0][0x174], R4, 0x1, P0 ;  /* 0x00005d0008077a11 */ /* 0x000fe400000f0c04 */
[----:B------:R-:W-:Y:S02]  /*9d10*/  IADD3 R10, P0, R6, UR29, RZ ;  /* 0x0000001d060a7c10 */ /* 0x000fe4000ff1e0ff */
[C---:B------:R-:W-:Y:S02]  /*9d20*/  ISETP.GE.AND P5, PT, R129.reuse, R232, PT ;  /* 0x000000e88100720c */ /* 0x040fe40003fa6270 */
[----:B------:R-:W-:Y:S01]  /*9d30*/  IADD3 R18, R129, 0x1, RZ ;  /* 0x0000000181127810 */ /* 0x000fe20007ffe0ff */
[----:B------:R-:W-:Y:S01]  /*9d40*/  IMAD.X R11, R5, 0x1, R7, P0 ;  /* 0x00000001050b7824 */ /* 0x000fe200000e0607 */
[----:B------:R-:W-:-:S02]  /*9d50*/  IADD3 R8, P0, R10, UR29, RZ ;  /* 0x0000001d0a087c10 */ /* 0x000fc4000ff1e0ff */
[----:B------:R-:W-:Y:S02]  /*9d60*/  ISETP.LT.OR P5, PT, R129, R233, P5 ;  /* 0x000000e98100720c */ /* 0x000fe40002fa1670 */
[----:B------:R-:W-:Y:S01]  /*9d70*/  ISETP.GE.AND P3, PT, R18, R232, PT ;  /* 0x000000e81200720c */ /* 0x000fe20003f66270 */
[--C-:B------:R-:W-:Y:S01]  /*9d80*/  IMAD.X R9, R11, 0x1, R5.reuse, P0 ;  /* 0x000000010b097824 */ /* 0x100fe200000e0605 */
[----:B------:R-:W-:Y:S02]  /*9d90*/  IADD3 R4, P0, R8, UR29, RZ ;  /* 0x0000001d08047c10 */ /* 0x000fe4000ff1e0ff */
[C---:B------:R-:W-:Y:S01]  /*9da0*/  ISETP.GE.AND P6, PT, R18.reuse, R228, PT ;  /* 0x000000e41200720c */ /* 0x040fe20003fc6270 */
[----:B------:R-:W-:Y:S01]  /*9db0*/  @!PT LDS RZ, [RZ] ;  /* 0x00000000fffff984 */ /* 0x000fe20000000800 */
[----:B------:R-:W-:Y:S01]  /*9dc0*/  @!PT LDS RZ, [RZ] ;  /* 0x00000000fffff984 */ /* 0x000fe20000000800 */
[----:B------:R-:W-:Y:S01]  /*9dd0*/  @!PT LDS RZ, [RZ] ;  /* 0x00000000fffff984 */ /* 0x000fe20000000800 */
[----:B------:R1:W-:Y:S01]  /*9de0*/  LDGSTS.E.BYPASS.LTC128B.128 [R223+0x4000], [R6.64] ;  /* 0x0400000006df7fae */ /* 0x0003e2000b901d58 */
[C---:B------:R-:W-:Y:S01]  /*9df0*/  ISETP.GE.AND P2, PT, R18.reuse, R226, PT ;  /* 0x000000e21200720c */ /* 0x040fe20003f46270 */
[----:B------:R-:W-:Y:S01]  /*9e00*/  IMAD.X R5, R9, 0x1, R5, P0 ;  /* 0x0000000109057824 */ /* 0x000fe200000e0605 */
[-C--:B------:R-:W-:Y:S01]  /*9e10*/  ISETP.GE.AND P0, PT, R18, R230.reuse, PT ;  /* 0x000000e61200720c */ /* 0x080fe20003f06270 */
[----:B------:R2:W-:Y:S01]  /*9e20*/  LDGSTS.E.BYPASS.LTC128B.128 [R223+0x4800], [R10.64] ;  /* 0x048000000adf7fae */ /* 0x0005e2000b901d58 */
[----:B------:R-:W-:-:S02]  /*9e30*/  ISETP.GE.AND P1, PT, R129, R230, PT ;  /* 0x000000e68100720c */ /* 0x000fc40003f26270 */
[C---:B------:R-:W-:Y:S01]  /*9e40*/  ISETP.GE.AND P4, PT, R129.reuse, R228, PT ;  /* 0x000000e48100720c */ /* 0x040fe20003f86270 */
[----:B------:R2:W-:Y:S01]  /*9e50*/  LDGSTS.E.BYPASS.LTC128B.128 [R223+0x5000], [R8.64] ;  /* 0x0500000008df7fae */ /* 0x0005e2000b901d58 */
[C---:B------:R-:W-:Y:S02]  /*9e60*/  ISETP.LT.OR P3, PT, R18.reuse, R233, P3 ;  /* 0x000000e91200720c */ /* 0x040fe40001f61670 */
[C---:B------:R-:W-:Y:S01]  /*9e70*/  ISETP.LT.OR P0, PT, R18.reuse, R231, P0 ;  /* 0x000000e71200720c */ /* 0x040fe20000701670 */
[----:B------:R1:W-:Y:S01]  /*9e80*/  LDGSTS.E.BYPASS.LTC128B.128 [R223+0x5800], [R4.64] ;  /* 0x0580000004df7fae */ /* 0x0003e2000b901d58 */
[C---:B------:R-:W-:Y:S02]  /*9e90*/  ISETP.LT.OR P6, PT, R18.reuse, R229, P6 ;  /* 0x000000e51200720c */ /* 0x040fe400037c1670 */
[----:B------:R-:W-:Y:S01]  /*9ea0*/  ISETP.LT.OR P2, PT, R18, R227, P2 ;  /* 0x000000e31200720c */ /* 0x000fe20001741670 */
[----:B------:R-:W-:Y:S01]  /*9eb0*/  LDSM.16.M88.4 R72, [R220] ;  /* 0x00000000dc48783b */ /* 0x000fe20000000200 */
[----:B------:R-:W-:-:S02]  /*9ec0*/  ISETP.LT.OR P1, PT, R129, R231, P1 ;  /* 0x000000e78100720c */ /* 0x000fc40000f21670 */
[C---:B------:R-:W-:Y:S01]  /*9ed0*/  ISETP.LT.OR P4, PT, R129.reuse, R229, P4 ;  /* 0x000000e58100720c */ /* 0x040fe20002781670 */
[----:B------:R-:W3:Y:S01]  /*9ee0*/  LDSM.16.M88.4 R32, [R219+0x2000] ;  /* 0x00200000db20783b */ /* 0x000ee20000000200 */
[C---:B------:R-:W-:Y:S02]  /*9ef0*/  IADD3 R18, R129.reuse, 0x8, RZ ;  /* 0x0000000881127810 */ /* 0x040fe40007ffe0ff */
[----:B------:R-:W-:Y:S01]  /*9f00*/  IADD3 R96, R129, 0x50, RZ ;  /* 0x0000005081607810 */ /* 0x000fe20007ffe0ff */
[----:B------:R-:W4:Y:S04]  /*9f10*/  LDSM.16.M88.4 R68, [R220+0x1000] ;  /* 0x00100000dc44783b */ /* 0x000f280000000200 */
[----:B------:R-:W-:Y:S04]  /*9f20*/  LDSM.16.M88.4 R64, [R218] ;  /* 0x00000000da40783b */ /* 0x000fe80000000200 */
[----:B------:R-:W1:Y:S04]  /*9f30*/  LDSM.16.M88.4 R56, [R217] ;  /* 0x00000000d938783b */ /* 0x000e680000000200 */
[----:B------:R-:W1:Y:S04]  /*9f40*/  LDSM.16.M88.4 R12, [R219+0x2400] ;  /* 0x00240000db0c783b */ /* 0x000e680000000200 */
[----:B------:R-:W1:Y:S04]  /*9f50*/  LDSM.16.M88.4 R60, [R218+0x1000] ;  /* 0x00100000da3c783b */ /* 0x000e680000000200 */
[----:B------:R-:W1:Y:S04]  /*9f60*/  LDSM.16.M88.4 R52, [R214] ;  /* 0x00000000d634783b */ /* 0x000e680000000200 */
[----:B------:R-:W2:Y:S04]  /*9f70*/  LDSM.16.M88.4 R76, [R219+0x2800] ;  /* 0x00280000db4c783b */ /* 0x000ea80000000200 */
[----:B------:R-:W1:Y:S04]  /*9f80*/  LDSM.16.M88.4 R48, [R213] ;  /* 0x00000000d530783b */ /* 0x000e680000000200 */
[----:B------:R-:W0:Y:S01]  /*9f90*/  LDGDEPBAR ;  /* 0x00000000000079af */ /* 0x000e220000000000 */
[-C--:B---3--:R-:W-:Y:S08]  /*9fa0*/  HMMA.16816.F32 R44, R72, R32.reuse, RZ ;  /* 0x00000020482c723c */ /* 0x088ff000000018ff */
[C---:B----4-:R-:W-:Y:S08]  /*9fb0*/  HMMA.16816.F32 R40, R68.reuse, R32, RZ ;  /* 0x000000204428723c */ /* 0x050ff000000018ff */
[-C--:B------:R-:W-:Y:S08]  /*9fc0*/  HMMA.16816.F32 R36, R68, R34.reuse, RZ ;  /* 0x000000224424723c */ /* 0x080ff000000018ff */
[----:B------:R-:W-:Y:S08]  /*9fd0*/  HMMA.16816.F32 R32, R72, R34, RZ ;  /* 0x000000224820723c */ /* 0x000ff000000018ff */
[----:B-1----:R-:W-:Y:S08]  /*9fe0*/  HMMA.16816.F32 R44, R64, R56, R44 ;  /* 0x00000038402c723c */ /* 0x002ff0000000182c */
[----:B------:R-:W-:Y:S08]  /*9ff0*/  HMMA.16816.F32 R28, R72, R12, RZ ;  /* 0x0000000c481c723c */ /* 0x000ff000000018ff */
[----:B------:R-:W-:Y:S08]  /*a000*/  HMMA.16816.F32 R40, R60, R56, R40 ;  /* 0x000000383c28723c */ /* 0x000ff00000001828 */
[----:B------:R-:W-:Y:S01]  /*a010*/  HMMA.16816.F32 R24, R68, R12, RZ ;  /* 0x0000000c4418723c */ /* 0x000fe200000018ff */
[----:B------:R-:W-:-:S02]  /*a020*/  FSEL R116, R44, -INF , !P5 ;  /* 0xff8000002c747808 */ /* 0x000fc40006800000 */
[C---:B------:R-:W-:Y:S02]  /*a030*/  ISETP.GE.AND P5, PT, R129.reuse, R226, PT ;  /* 0x000000e28100720c */ /* 0x040fe40003fa6270 */
[C---:B------:R-:W-:Y:S02]  /*a040*/  IADD3 R44, R129.reuse, 0x9, RZ ;  /* 0x00000009812c7810 */ /* 0x040fe40007ffe0ff */
[----:B------:R-:W-:Y:S01]  /*a050*/  ISETP.LT.OR P5, PT, R129, R227, P5 ;  /* 0x000000e38100720c */ /* 0x000fe20002fa1670 */
[----:B------:R-:W-:Y:S01]  /*a060*/  HMMA.16816.F32 R36, R60, R58, R36 ;  /* 0x0000003a3c24723c */ /* 0x000fe20000001824 */
[----:B------:R-:W-:Y:S02]  /*a070*/  FSEL R117, R45, -INF , !P3 ;  /* 0xff8000002d757808 */ /* 0x000fe40005800000 */
[----:B------:R-:W-:Y:S02]  /*a080*/  FSEL R128, R46, -INF , !P1 ;  /* 0xff8000002e807808 */ /* 0x000fe40004800000 */
[----:B------:R-:W-:-:S02]  /*a090*/  FSEL R123, R47, -INF , !P0 ;  /* 0xff8000002f7b7808 */ /* 0x000fc40004000000 */
[----:B------:R-:W-:Y:S01]  /*a0a0*/  ISETP.GE.AND P1, PT, R18, R232, PT ;  /* 0x000000e81200720c */ /* 0x000fe20003f26270 */
[----:B------:R-:W-:Y:S01]  /*a0b0*/  HMMA.16816.F32 R32, R64, R58, R32 ;  /* 0x0000003a4020723c */ /* 0x000fe20000001820 */
[----:B------:R-:W-:Y:S01]  /*a0c0*/  FSEL R121, R40, -INF , !P4 ;  /* 0xff80000028797808 */ /* 0x000fe20006000000 */
[----:B------:R-:W1:Y:S01]  /*a0d0*/  LDSM.16.M88.4 R56, [R219+0x2c00] ;  /* 0x002c0000db38783b */ /* 0x000e620000000200 */
[----:B------:R-:W-:Y:S02]  /*a0e0*/  FSEL R127, R42, -INF , !P5 ;  /* 0xff8000002a7f7808 */ /* 0x000fe40006800000 */
[C---:B------:R-:W-:Y:S02]  /*a0f0*/  ISETP.GE.AND P3, PT, R18.reuse, R230, PT ;  /* 0x000000e61200720c */ /* 0x040fe40003f66270 */
[C---:B------:R-:W-:Y:S01]  /*a100*/  ISETP.GE.AND P0, PT, R18.reuse, R228, PT ;  /* 0x000000e41200720c */ /* 0x040fe20003f06270 */
[----:B------:R-:W-:Y:S01]  /*a110*/  HMMA.16816.F32 R20, R68, R14, RZ ;  /* 0x0000000e4414723c */ /* 0x000fe200000018ff */
[----:B------:R-:W-:-:S02]  /*a120*/  ISETP.GE.AND P4, PT, R18, R226, PT ;  /* 0x000000e21200720c */ /* 0x000fc40003f86270 */
[----:B------:R-:W-:Y:S02]  /*a130*/  ISETP.GE.AND P5, PT, R44, R228, PT ;  /* 0x000000e42c00720c */ /* 0x000fe40003fa6270 */
[C---:B------:R-:W-:Y:S02]  /*a140*/  ISETP.LT.OR P1, PT, R18.reuse, R233, P1 ;  /* 0x000000e91200720c */ /* 0x040fe40000f21670 */
[C---:B------:R-:W-:Y:S01]  /*a150*/  ISETP.LT.OR P3, PT, R18.reuse, R231, P3 ;  /* 0x000000e71200720c */ /* 0x040fe20001f61670 */
[----:B------:R-:W-:Y:S01]  /*a160*/  HMMA.16816.F32 R12, R72, R14, RZ ;  /* 0x0000000e480c723c */ /* 0x000fe200000018ff */
[C---:B------:R-:W-:Y:S02]  /*a170*/  ISETP.LT.OR P0, PT, R18.reuse, R229, P0 ;  /* 0x000000e51200720c */ /* 0x040fe40000701670 */
[----:B------:R-:W-:Y:S02]  /*a180*/  ISETP.LT.OR P4, PT, R18, R227, P4 ;  /* 0x000000e31200720c */ /* 0x000fe40002781670 */
[----:B------:R-:W-:-:S02]  /*a190*/  ISETP.LT.OR P5, PT, R44, R229, P5 ;  /* 0x000000e52c00720c */ /* 0x000fc40002fa1670 */
[----:B------:R-:W-:Y:S01]  /*a1a0*/  IADD3 R18, R129, 0x10, RZ ;  /* 0x0000001081127810 */ /* 0x000fe20007ffe0ff */
[----:B------:R-:W-:Y:S01]  /*a1b0*/  HMMA.16816.F32 R28, R64, R52, R28 ;  /* 0x00000034401c723c */ /* 0x000fe2000000181c */
[----:B------:R-:W-:Y:S02]  /*a1c0*/  FSEL R124, R41, -INF , !P6 ;  /* 0xff800000297c7808 */ /* 0x000fe40007000000 */
[----:B------:R-:W-:Y:S02]  /*a1d0*/  FSEL R126, R43, -INF , !P2 ;  /* 0xff8000002b7e7808 */ /* 0x000fe40005000000 */
[----:B------:R-:W-:Y:S01]  /*a1e0*/  FSEL R175, R36, -INF , !P0 ;  /* 0xff80000024af7808 */ /* 0x000fe20004000000 */
[----:B------:R-:W3:Y:S01]  /*a1f0*/  LDSM.16.M88.4 R40, [R212] ;  /* 0x00000000d428783b */ /* 0x000ee20000000200 */
[----:B------:R-:W-:Y:S01]  /*a200*/  FSEL R174, R38, -INF , !P4 ;  /* 0xff80000026ae7808 */ /* 0x000fe20006000000 */
[----:B--2---:R-:W-:Y:S01]  /*a210*/  HMMA.16816.F32 R8, R72, R76, RZ ;  /* 0x0000004c4808723c */ /* 0x004fe200000018ff */
        /* <DEDUP_REMOVED lines=8> */
[C---:B------:R-:W-:Y:S01]  /*a2a0*/  ISETP.GE.AND P1, PT, R18.reuse, R230, PT ;  /* 0x000000e61200720c */ /* 0x040fe20003f26270 */
[----:B------:R-:W-:Y:S01]  /*a2b0*/  HMMA.16816.F32 R4, R68, R76, RZ ;  /* 0x0000004c4404723c */ /* 0x000fe200000018ff */
[C---:B------:R-:W-:Y:S02]  /*a2c0*/  ISETP.GE.AND P3, PT, R18.reuse, R228, PT ;  /* 0x000000e41200720c */ /* 0x040fe40003f66270 */
[----:B------:R-:W-:Y:S02]  /*a2d0*/  ISETP.GE.AND P5, PT, R18, R226, PT ;  /* 0x000000e21200720c */ /* 0x000fe40003fa6270 */
[C---:B------:R-:W-:Y:S02]  /*a2e0*/  ISETP.LT.OR P6, PT, R44.reuse, R233, P6 ;  /* 0x000000e92c00720c */ /* 0x040fe400037c1670 */
[C---:B------:R-:W-:Y:S01]  /*a2f0*/  ISETP.LT.OR P2, PT, R44.reuse, R231, P2 ;  /* 0x000000e72c00720c */ /* 0x040fe20001741670 */
[----:B------:R-:W-:Y:S01]  /*a300*/  HMMA.16816.F32 R20, R60, R54, R20 ;  /* 0x000000363c14723c */ /* 0x000fe20000001814 */
        /* <DEDUP_REMOVED lines=9> */
[----:B------:R-:W-:Y:S01]  /*a3a0*/  HMMA.16816.F32 R52, R68, R78, RZ ;  /* 0x0000004e4434723c */ /* 0x000fe200000018ff */
[----:B------:R-:W-:Y:S01]  /*a3b0*/  FSEL R188, R35, -INF , !P2 ;  /* 0xff80000023bc7808 */ /* 0x000fe20005000000 */
[----:B------:R-:W2:Y:S01]  /*a3c0*/  LDSM.16.M88.4 R36, [R219+0x3000] ;  /* 0x00300000db24783b */ /* 0x000ea20000000200 */
        /* <DEDUP_REMOVED lines=8> */
[----:B------:R-:W-:Y:S01]  /*a450*/  HMMA.16816.F32 R76, R72, R78, RZ ;  /* 0x0000004e484c723c */ /* 0x000fe200000018ff */
[C---:B------:R-:W-:Y:S02]  /*a460*/  ISETP.LT.OR P6, PT, R18.reuse, R229, P6 ;  /* 0x000000e51200720c */ /* 0x040fe400037c1670 */
[----:B------:R-:W-:Y:S02]  /*a470*/  ISETP.LT.OR P4, PT, R18, R227, P4 ;  /* 0x000000e31200720c */ /* 0x000fe40002781670 */
[----:B------:R-:W-:-:S02]  /*a480*/  IADD3 R18, R129, 0x18, RZ ;  /* 0x0000001881127810 */ /* 0x000fc40007ffe0ff */
[----:B------:R-:W-:Y:S01]  /*a490*/  FSEL R198, R31, -INF , !P0 ;  /* 0xff8000001fc67808 */ /* 0x000fe20004000000 */
[C---:B------:R-:W-:Y:S01]  /*a4a0*/  HMMA.16816.F32 R4, R60.reuse, R48, R4 ;  /* 0x000000303c04723c */ /* 0x040fe20000001804 */
[----:B------:R-:W-:Y:S02]  /*a4b0*/  IADD3 R28, R129, 0x19, RZ ;  /* 0x00000019811c7810 */ /* 0x000fe40007ffe0ff */
[----:B------:R-:W-:Y:S02]  /*a4c0*/  ISETP.GE.AND P0, PT, R18, R228, PT ;  /* 0x000000e41200720c */ /* 0x000fe40003f06270 */
[----:B------:R-:W-:Y:S02]  /*a4d0*/  FSEL R177, R30, -INF , !P1 ;  /* 0xff8000001eb17808 */ /* 0x000fe40004800000 */
[----:B------:R-:W-:Y:S01]  /*a4e0*/  FSEL R205, R29, -INF , !P2 ;  /* 0xff8000001dcd7808 */ /* 0x000fe20005000000 */
[----:B------:R-:W-:Y:S01]  /*a4f0*/  HMMA.16816.F32 R52, R60, R50, R52 ;  /* 0x000000323c34723c */ /* 0x000fe20000001834 */
[----:B------:R-:W-:-:S02]  /*a500*/  ISETP.GE.AND P1, PT, R18, R232, PT ;  /* 0x000000e81200720c */ /* 0x000fc40003f26270 */
[----:B------:R-:W-:Y:S02]  /*a510*/  FSEL R187, R24, -INF , !P3 ;  /* 0xff80000018bb7808 */ /* 0x000fe40005800000 */
[----:B------:R-:W-:Y:S02]  /*a520*/  FSEL R190, R26, -INF , !P5 ;  /* 0xff8000001abe7808 */ /* 0x000fe40006800000 */
[C---:B------:R-:W-:Y:S01]  /*a530*/  ISETP.GE.AND P2, PT, R18.reuse, R230, PT ;  /* 0x000000e61200720c */ /* 0x040fe20003f46270 */
[----:B------:R-:W-:Y:S01]  /*a540*/  HMMA.16816.F32 R76, R64, R50, R76 ;  /* 0x00000032404c723c */ /* 0x000fe2000000184c */
[----:B------:R-:W-:Y:S02]  /*a550*/  ISETP.GE.AND P3, PT, R18, R226, PT ;  /* 0x000000e21200720c */ /* 0x000fe40003f66270 */
[----:B------:R-:W-:Y:S02]  /*a560*/  ISETP.GE.AND P5, PT, R28, R228, PT ;  /* 0x000000e41c00720c */ /* 0x000fe40003fa6270 */
[----:B------:R-:W-:-:S02]  /*a570*/  ISETP.LT.OR P0, PT, R18, R229, P0 ;  /* 0x000000e51200720c */ /* 0x000fc40000701670 */
[C---:B------:R-:W-:Y:S01]  /*a580*/  ISETP.LT.OR P1, PT, R18.reuse, R233, P1 ;  /* 0x000000e91200720c */ /* 0x040fe20000f21670 */
[-C--:B-1----:R-:W-:Y:S01]  /*a590*/  HMMA.16816.F32 R44, R72, R56.reuse, RZ ;  /* 0x00000038482c723c */ /* 0x082fe200000018ff */
[C---:B------:R-:W-:Y:S02]  /*a5a0*/  ISETP.LT.OR P2, PT, R18.reuse, R231, P2 ;  /* 0x000000e71200720c */ /* 0x040fe40001741670 */
[----:B------:R-:W-:Y:S02]  /*a5b0*/  ISETP.LT.OR P3, PT, R18, R227, P3 ;  /* 0x000000e31200720c */ /* 0x000fe40001f61670 */
[----:B------:R-:W-:Y:S02]  /*a5c0*/  ISETP.LT.OR P5, PT, R28, R229, P5 ;  /* 0x000000e51c00720c */ /* 0x000fe40002fa1670 */
[----:B------:R-:W-:Y:S01]  /*a5d0*/  IADD3 R18, R129, 0x20, RZ ;  /* 0x0000002081127810 */ /* 0x000fe20007ffe0ff */
[----:B------:R-:W-:Y:S01]  /*a5e0*/  HMMA.16816.F32 R48, R68, R56, RZ ;  /* 0x000000384430723c */ /* 0x000fe200000018ff */
[----:B------:R-:W-:-:S02]  /*a5f0*/  FSEL R240, R20, -INF , !P0 ;  /* 0xff80000014f07808 */ /* 0x000fc40004000000 */
[----:B------:R-:W-:Y:S02]  /*a600*/  FSEL R193, R27, -INF , !P4 ;  /* 0xff8000001bc17808 */ /* 0x000fe40006000000 */
[C---:B------:R-:W-:Y:S02]  /*a610*/  ISETP.GE.AND P0, PT, R28.reuse, R226, PT ;  /* 0x000000e21c00720c */ /* 0x040fe40003f06270 */
[----:B------:R-:W-:Y:S01]  /*a620*/  FSEL R194, R25, -INF , !P6 ;  /* 0xff80000019c27808 */ /* 0x000fe20007000000 */
[----:B------:R-:W-:Y:S01]  /*a630*/  HMMA.16816.F32 R32, R68, R58, RZ ;  /* 0x0000003a4420723c */ /* 0x000fe200000018ff */
[----:B------:R-:W-:Y:S01]  /*a640*/  ISETP.GE.AND P4, PT, R28, R230, PT ;  /* 0x000000e61c00720c */ /* 0x000fe20003f86270 */
[----:B------:R-:W1:Y:S01]  /*a650*/  LDSM.16.M88.4 R24, [R211] ;  /* 0x00000000d318783b */ /* 0x000e620000000200 */
[----:B------:R-:W-:Y:S02]  /*a660*/  FSEL R247, R12, -INF , !P1 ;  /* 0xff8000000cf77808 */ /* 0x000fe40004800000 */
[----:B------:R-:W-:-:S02]  /*a670*/  ISETP.GE.AND P6, PT, R28, R232, PT ;  /* 0x000000e81c00720c */ /* 0x000fc40003fc6270 */
[----:B------:R-:W-:Y:S01]  /*a680*/  FSEL R20, R22, -INF , !P3 ;  /* 0xff80000016147808 */ /* 0x000fe20005800000 */
[----:B---3--:R-:W-:Y:S01]  /*a690*/  HMMA.16816.F32 R44, R64, R40, R44 ;  /* 0x00000028402c723c */ /* 0x008fe2000000182c */
[----:B------:R-:W-:Y:S02]  /*a6a0*/  FSEL R207, R14, -INF , !P2 ;  /* 0xff8000000ecf7808 */ /* 0x000fe40005000000 */
[----:B------:R-:W-:Y:S01]  /*a6b0*/  FSEL R12, R21, -INF , !P5 ;  /* 0xff800000150c7808 */ /* 0x000fe20006800000 */
[----:B------:R3:W-:Y:S01]  /*a6c0*/  STL [R1+0x4], R20 ;  /* 0x0000041401007387 */ /* 0x0007e20000100800 */
[C---:B------:R-:W-:Y:S02]  /*a6d0*/  ISETP.GE.AND P3, PT, R18.reuse, R232, PT ;  /* 0x000000e81200720c */ /* 0x040fe40003f66270 */
[C---:B------:R-:W-:Y:S01]  /*a6e0*/  ISETP.GE.AND P1, PT, R18.reuse, R230, PT ;  /* 0x000000e61200720c */ /* 0x040fe20003f26270 */
[----:B------:R4:W-:Y:S01]  /*a6f0*/  STL [R1+0x1c], R12 ;  /* 0x00001c0c01007387 */ /* 0x0009e20000100800 */
[C---:B------:R-:W-:Y:S01]  /*a700*/  ISETP.GE.AND P2, PT, R18.reuse, R228, PT ;  /* 0x000000e41200720c */ /* 0x040fe20003f46270 */
[----:B------:R-:W-:Y:S01]  /*a710*/  HMMA.16816.F32 R56, R72, R58, RZ ;  /* 0x0000003a4838723c */ /* 0x000fe200000018ff */
[----:B------:R-:W-:-:S02]  /*a720*/  ISETP.GE.AND P5, PT, R18, R226, PT ;  /* 0x000000e21200720c */ /* 0x000fc40003fa6270 */
[C---:B------:R-:W-:Y:S02]  /*a730*/  ISETP.LT.OR P0, PT, R28.reuse, R227, P0 ;  /* 0x000000e31c00720c */ /* 0x040fe40000701670 */
[C---:B------:R-:W-:Y:S02]  /*a740*/  ISETP.LT.OR P4, PT, R28.reuse, R231, P4 ;  /* 0x000000e71c00720c */ /* 0x040fe40002781670 */
[-C--:B------:R-:W-:Y:S01]  /*a750*/  ISETP.LT.OR P6, PT, R28, R233.reuse, P6 ;  /* 0x000000e91c00720c */ /* 0x080fe200037c1670 */
[----:B------:R-:W-:Y:S01]  /*a760*/  HMMA.16816.F32 R48, R60, R40, R48 ;  /* 0x000000283c30723c */ /* 0x000fe20000001830 */
[C---:B------:R-:W-:Y:S02]  /*a770*/  ISETP.LT.OR P3, PT, R18.reuse, R233, P3 ;  /* 0x000000e91200720c */ /* 0x040fe40001f61670 */
[C---:B------:R-:W-:Y:S02]  /*a780*/  ISETP.LT.OR P1, PT, R18.reuse, R231, P1 ;  /* 0x000000e71200720c */ /* 0x040fe40000f21670 */
[----:B------:R-:W-:-:S02]  /*a790*/  ISETP.LT.OR P2, PT, R18, R229, P2 ;  /* 0x000000e51200720c */ /* 0x000fc40001741670 */
[----:B------:R-:W-:Y:S01]  /*a7a0*/  ISETP.LT.OR P5, PT, R18, R227, P5 ;  /* 0x000000e31200720c */ /* 0x000fe20002fa1670 */
[----:B--2---:R-:W-:Y:S01]  /*a7b0*/  HMMA.16816.F32 R28, R72, R36, RZ ;  /* 0x00000024481c723c */ /* 0x004fe200000018ff */
[----:B------:R-:W-:Y:S02]  /*a7c0*/  FSEL R14, R23, -INF , !P0 ;  /* 0xff800000170e7808 */ /* 0x000fe40004000000 */
[----:B------:R-:W-:Y:S02]  /*a7d0*/  IADD3 R18, R129, 0x21, RZ ;  /* 0x0000002181127810 */ /* 0x000fe40007ffe0ff */
[----:B---3--:R-:W-:Y:S01]  /*a7e0*/  FSEL R20, R15, -INF , !P4 ;  /* 0xff8000000f147808 */ /* 0x008fe20006000000 */
[----:B------:R-:W-:Y:S01]  /*a7f0*/  STL [R1+0x18], R14 ;  /* 0x0000180e01007387 */ /* 0x000fe20000100800 */
[----:B----4-:R-:W-:Y:S01]  /*a800*/  FSEL R12, R13, -INF , !P6 ;  /* 0xff8000000d0c7808 */ /* 0x010fe20007000000 */
[----:B------:R-:W-:Y:S01]  /*a810*/  HMMA.16816.F32 R32, R60, R42, R32 ;  /* 0x0000002a3c20723c */ /* 0x000fe20000001820 */
[----:B------:R-:W-:Y:S01]  /*a820*/  FSEL R8, R8, -INF , !P3 ;  /* 0xff80000008087808 */ /* 0x000fe20005800000 */
[----:B------:R-:W-:Y:S01]  /*a830*/  STL [R1], R20 ;  /* 0x0000001401007387 */ /* 0x000fe20000100800 */
[----:B------:R-:W-:-:S02]  /*a840*/  ISETP.GE.AND P4, PT, R18, R232, PT ;  /* 0x000000e81200720c */ /* 0x000fc40003f86270 */
[C---:B------:R-:W-:Y:S01]  /*a850*/  ISETP.GE.AND P0, PT, R18.reuse, R230, PT ;  /* 0x000000e61200720c */ /* 0x040fe20003f06270 */
[----:B------:R2:W-:Y:S01]  /*a860*/  STL [R1+0x20], R12 ;  /* 0x0000200c01007387 */ /* 0x0005e20000100800 */
[C---:B------:R-:W-:Y:S01]  /*a870*/  ISETP.LT.OR P4, PT, R18.reuse, R233, P4 ;  /* 0x000000e91200720c */ /* 0x040fe20002781670 */
[C---:B------:R-:W-:Y:S01]  /*a880*/  HMMA.16816.F32 R56, R64.reuse, R42, R56 ;  /* 0x0000002a4038723c */ /* 0x040fe20000001838 */
[----:B------:R-:W-:Y:S01]  /*a890*/  ISETP.LT.OR P0, PT, R18, R231, P0 ;  /* 0x000000e71200720c */ /* 0x000fe20000701670 */
[----:B------:R3:W-:Y:S01]  /*a8a0*/  STL [R1+0x2c], R8 ;  /* 0x00002c0801007387 */ /* 0x0007e20000100800 */
[----:B------:R-:W-:Y:S02]  /*a8b0*/  FSEL R9, R9, -INF , !P4 ;  /* 0xff80000009097808 */ /* 0x000fe40006000000 */
[----:B------:R-:W-:Y:S02]  /*a8c0*/  FSEL R166, R10, -INF , !P1 ;  /* 0xff8000000aa67808 */ /* 0x000fe40004800000 */
[----:B------:R-:W-:Y:S01]  /*a8d0*/  FSEL R184, R11, -INF , !P0 ;  /* 0xff8000000bb87808 */ /* 0x000fe20004000000 */
[----:B------:R-:W-:Y:S01]  /*a8e0*/  STL [R1+0x24], R9 ;  /* 0x0000240901007387 */ /* 0x000fe20000100800 */
[----:B------:R-:W-:Y:S01]  /*a8f0*/  FSEL R246, R4, -INF , !P2 ;  /* 0xff80000004f67808 */ /* 0x000fe20005000000 */
[----:B-1----:R-:W-:Y:S01]  /*a900*/  HMMA.16816.F32 R28, R64, R24, R28 ;  /* 0x00000018401c723c */ /* 0x002fe2000000181c */
[----:B------:R-:W-:-:S02]  /*a910*/  ISETP.GE.AND P6, PT, R18, R228, PT ;  /* 0x000000e41200720c */ /* 0x000fc40003fc6270 */
[C---:B------:R-:W-:Y:S02]  /*a920*/  ISETP.GE.AND P3, PT, R18.reuse, R226, PT ;  /* 0x000000e21200720c */ /* 0x040fe40003f66270 */
[C---:B------:R-:W-:Y:S02]  /*a930*/  ISETP.LT.OR P6, PT, R18.reuse, R229, P6 ;  /* 0x000000e51200720c */ /* 0x040fe400037c1670 */
[----:B------:R-:W-:Y:S02]  /*a940*/  ISETP.LT.OR P3, PT, R18, R227, P3 ;  /* 0x000000e31200720c */ /* 0x000fe40001f61670 */
[----:B------:R-:W-:Y:S02]  /*a950*/  FSEL R245, R5, -INF , !P6 ;  /* 0xff80000005f57808 */ /* 0x000fe40007000000 */
[----:B------:R-:W-:Y:S02]  /*a960*/  FSEL R244, R6, -INF , !P5 ;  /* 0xff80000006f47808 */ /* 0x000fe40006800000 */
[----:B------:R-:W-:Y:S01]  /*a970*/  FSEL R250, R7, -INF , !P3 ;  /* 0xff80000007fa7808 */ /* 0x000fe20005800000 */
[----:B--2---:R-:W-:Y:S01]  /*a980*/  HMMA.16816.F32 R12, R68, R36, RZ ;  /* 0x00000024440c723c */ /* 0x004fe200000018ff */
[----:B------:R-:W-:-:S02]  /*a990*/  IADD3 R18, R129, 0x30, RZ ;  /* 0x0000003081127810 */ /* 0x000fc40007ffe0ff */
[C---:B---3--:R-:W-:Y:S02]  /*a9a0*/  IADD3 R8, R129.reuse, 0x28, RZ ;  /* 0x0000002881087810 */ /* 0x048fe40007ffe0ff */
[----:B------:R-:W-:Y:S02]  /*a9b0*/  IADD3 R20, R129, 0x31, RZ ;  /* 0x0000003181147810 */ /* 0x000fe40007ffe0ff */
        /* <DEDUP_REMOVED lines=8> */
[----:B------:R-:W-:Y:S01]  /*aa40*/  IADD3 R8, R129, 0x29, RZ ;  /* 0x0000002981087810 */ /* 0x000fe20007ffe0ff */
[----:B------:R-:W-:Y:S01]  /*aa50*/  HMMA.16816.F32 R12, R60, R24, R12 ;  /* 0x000000183c0c723c */ /* 0x000fe2000000180c */
[----:B------:R-:W-:-:S02]  /*aa60*/  FSEL R4, R52, -INF , !P0 ;  /* 0xff80000034047808 */ /* 0x000fc40004000000 */
[C---:B------:R-:W-:Y:S02]  /*aa70*/  ISETP.GE.AND P6, PT, R8.reuse, R232, PT ;  /* 0x000000e80800720c */ /* 0x040fe40003fc6270 */
[C---:B------:R-:W-:Y:S01]  /*aa80*/  ISETP.GE.AND P3, PT, R8.reuse, R230, PT ;  /* 0x000000e60800720c */ /* 0x040fe20003f66270 */
[----:B------:R1:W-:Y:S01]  /*aa90*/  STL [R1+0x28], R4 ;  /* 0x0000280401007387 */ /* 0x0003e20000100800 */
[C---:B------:R-:W-:Y:S02]  /*aaa0*/  ISETP.GE.AND P5, PT, R8.reuse, R228, PT ;  /* 0x000000e40800720c */ /* 0x040fe40003fa6270 */
[C---:B------:R-:W-:Y:S02]  /*aab0*/  ISETP.GE.AND P0, PT, R8.reuse, R226, PT ;  /* 0x000000e20800720c */ /* 0x040fe40003f06270 */
[C---:B------:R-:W-:Y:S02]  /*aac0*/  ISETP.LT.OR P6, PT, R8.reuse, R233, P6 ;  /* 0x000000e90800720c */ /* 0x040fe400037c1670 */
[----:B------:R-:W-:-:S02]  /*aad0*/  ISETP.LT.OR P3, PT, R8, R231, P3 ;  /* 0x000000e70800720c */ /* 0x000fc40001f61670 */
[C---:B------:R-:W-:Y:S02]  /*aae0*/  ISETP.LT.OR P5, PT, R8.reuse, R229, P5 ;  /* 0x000000e50800720c */ /* 0x040fe40002fa1670 */
[----:B------:R-:W-:Y:S02]  /*aaf0*/  ISETP.LT.OR P0, PT, R8, R227, P0 ;  /* 0x000000e30800720c */ /* 0x000fe40000701670 */
[----:B------:R-:W-:Y:S02]  /*ab00*/  FSEL R8, R76, -INF , !P1 ;  /* 0xff8000004c087808 */ /* 0x000fe40004800000 */
[----:B------:R-:W-:Y:S02]  /*ab10*/  FSEL R249, R54, -INF , !P2 ;  /* 0xff80000036f97808 */ /* 0x000fe40005000000 */
[----:B------:R-:W-:Y:S01]  /*ab20*/  FSEL R192, R78, -INF , !P4 ;  /* 0xff8000004ec07808 */ /* 0x000fe20006000000 */
[----:B------:R-:W-:Y:S01]  /*ab30*/  STL [R1+0x30], R8 ;  /* 0x0000300801007387 */ /* 0x000fe20000100800 */
[----:B------:R-:W-:-:S02]  /*ab40*/  FSEL R251, R53, -INF , !P5 ;  /* 0xff80000035fb7808 */ /* 0x000fc40006800000 */
[C---:B------:R-:W-:Y:S01]  /*ab50*/  ISETP.GE.AND P2, PT, R18.reuse, R232, PT ;  /* 0x000000e81200720c */ /* 0x040fe20003f46270 */
[----:B------:R-:W2:Y:S01]  /*ab60*/  LDSM.16.M88.4 R8, [R219+0x3400] ;  /* 0x00340000db08783b */ /* 0x000ea20000000200 */
[C---:B------:R-:W-:Y:S02]  /*ab70*/  ISETP.GE.AND P1, PT, R18.reuse, R230, PT ;  /* 0x000000e61200720c */ /* 0x040fe40003f26270 */
[C---:B------:R-:W-:Y:S01]  /*ab80*/  ISETP.GE.AND P4, PT, R18.reuse, R228, PT ;  /* 0x000000e41200720c */ /* 0x040fe20003f86270 */
[----:B-1----:R-:W-:Y:S01]  /*ab90*/  HMMA.16816.F32 R4, R68, R38, RZ ;  /* 0x000000264404723c */ /* 0x002fe200000018ff */
[C---:B------:R-:W-:Y:S02]  /*aba0*/  ISETP.GE.AND P5, PT, R18.reuse, R226, PT ;  /* 0x000000e21200720c */ /* 0x040fe40003fa6270 */
[C---:B------:R-:W-:Y:S02]  /*abb0*/  ISETP.LT.OR P2, PT, R18.reuse, R233, P2 ;  /* 0x000000e91200720c */ /* 0x040fe40001741670 */
[----:B------:R-:W-:-:S02]  /*abc0*/  ISETP.LT.OR P1, PT, R18, R231, P1 ;  /* 0x000000e71200720c */ /* 0x000fc40000f21670 */
[C---:B------:R-:W-:Y:S01]  /*abd0*/  ISETP.LT.OR P4, PT, R18.reuse, R229, P4 ;  /* 0x000000e51200720c */ /* 0x040fe20002781670 */
[----:B------:R-:W-:Y:S01]  /*abe0*/  HMMA.16816.F32 R36, R72, R38, RZ ;  /* 0x000000264824723c */ /* 0x000fe200000018ff */
[----:B------:R-:W-:Y:S02]  /*abf0*/  ISETP.LT.OR P5, PT, R18, R227, P5 ;  /* 0x000000e31200720c */ /* 0x000fe40002fa1670 */
[----:B------:R-:W-:Y:S02]  /*ac00*/  FSEL R18, R77, -INF , !P6 ;  /* 0xff8000004d127808 */ /* 0x000fe40007000000 */
[----:B------:R-:W-:Y:S02]  /*ac10*/  FSEL R248, R55, -INF , !P0 ;  /* 0xff80000037f87808 */ /* 0x000fe40004000000 */
[----:B------:R-:W-:Y:S01]  /*ac20*/  FSEL R206, R79, -INF , !P3 ;  /* 0xff8000004fce7808 */ /* 0x000fe20005800000 */
[----:B------:R1:W-:Y:S01]  /*ac30*/  STL [R1+0x34], R18 ;  /* 0x0000341201007387 */ /* 0x0003e20000100800 */
[----:B------:R-:W-:-:S02]  /*ac40*/  ISETP.GE.AND P3, PT, R20, R232, PT ;  /* 0x000000e81400720c */ /* 0x000fc40003f66270 */
[C---:B------:R-:W-:Y:S02]  /*ac50*/  ISETP.GE.AND P0, PT, R20.reuse, R230, PT ;  /* 0x000000e61400720c */ /* 0x040fe40003f06270 */
[C---:B------:R-:W-:Y:S02]  /*ac60*/  ISETP.GE.AND P6, PT, R20.reuse, R228, PT ;  /* 0x000000e41400720c */ /* 0x040fe40003fc6270 */
[C---:B------:R-:W-:Y:S01]  /*ac70*/  ISETP.LT.OR P3, PT, R20.reuse, R233, P3 ;  /* 0x000000e91400720c */ /* 0x040fe20001f61670 */
[----:B------:R-:W-:Y:S01]  /*ac80*/  HMMA.16816.F32 R4, R60, R26, R4 ;  /* 0x0000001a3c04723c */ /* 0x000fe20000001804 */
        /* <DEDUP_REMOVED lines=8> */
[----:B------:R-:W-:Y:S01]  /*ad10*/  ISETP.GE.AND P1, PT, R24, R232, PT ;  /* 0x000000e81800720c */ /* 0x000fe20003f26270 */
[----:B--2---:R-:W-:Y:S01]  /*ad20*/  HMMA.16816.F32 R40, R68, R8, RZ ;  /* 0x000000084428723c */ /* 0x004fe200000018ff */
[----:B-1----:R-:W-:-:S02]  /*ad30*/  FSEL R18, R44, -INF , !P2 ;  /* 0xff8000002c127808 */ /* 0x002fc40005000000 */
[----:B------:R-:W-:Y:S02]  /*ad40*/  ISETP.GE.AND P2, PT, R20, R226, PT ;  /* 0x000000e21400720c */ /* 0x000fe40003f46270 */
[----:B------:R-:W-:Y:S02]  /*ad50*/  ISETP.GE.AND P3, PT, R24, R230, PT ;  /* 0x000000e61800720c */ /* 0x000fe40003f66270 */
[----:B------:R-:W-:Y:S02]  /*ad60*/  ISETP.LT.OR P2, PT, R20, R227, P2 ;  /* 0x000000e31400720c */ /* 0x000fe40001741670 */
[----:B------:R-:W1:Y:S01]  /*ad70*/  LDSM.16.M88.4 R20, [R210] ;  /* 0x00000000d214783b */ /* 0x000e620000000200 */
[C---:B------:R-:W-:Y:S02]  /*ad80*/  ISETP.GE.AND P0, PT, R24.reuse, R228, PT ;  /* 0x000000e41800720c */ /* 0x040fe40003f06270 */
[----:B------:R-:W-:Y:S02]  /*ad90*/  ISETP.GE.AND P4, PT, R24, R226, PT ;  /* 0x000000e21800720c */ /* 0x000fe40003f86270 */
[----:B------:R-:W-:-:S02]  /*ada0*/  IADD3 R44, R129, 0x39, RZ ;  /* 0x00000039812c7810 */ /* 0x000fc40007ffe0ff */
[C---:B------:R-:W-:Y:S02]  /*adb0*/  ISETP.LT.OR P1, PT, R24.reuse, R233, P1 ;  /* 0x000000e91800720c */ /* 0x040fe40000f21670 */
[C---:B------:R-:W-:Y:S02]  /*adc0*/  ISETP.LT.OR P3, PT, R24.reuse, R231, P3 ;  /* 0x000000e71800720c */ /* 0x040fe40001f61670 */
[C---:B------:R-:W-:Y:S02]  /*add0*/  ISETP.LT.OR P0, PT, R24.reuse, R229, P0 ;  /* 0x000000e51800720c */ /* 0x040fe40000701670 */
[----:B------:R-:W-:Y:S02]  /*ade0*/  ISETP.LT.OR P4, PT, R24, R227, P4 ;  /* 0x000000e31800720c */ /* 0x000fe40002781670 */
[----:B------:R-:W-:Y:S01]  /*adf0*/  HMMA.16816.F32 R24, R72, R8, RZ ;  /* 0x000000084818723c */ /* 0x000fe200000018ff */
[----:B------:R-:W-:Y:S02]  /*ae00*/  FSEL R77, R50, -INF , !P5 ;  /* 0xff800000324d7808 */ /* 0x000fe40006800000 */
[----:B------:R-:W-:-:S02]  /*ae10*/  ISETP.GE.AND P5, PT, R44, R228, PT ;  /* 0x000000e42c00720c */ /* 0x000fc40003fa6270 */
[----:B------:R-:W-:Y:S02]  /*ae20*/  IADD3 R48, R129, 0x40, RZ ;  /* 0x0000004081307810 */ /* 0x000fe40007ffe0ff */
[----:B------:R-:W-:Y:S02]  /*ae30*/  ISETP.LT.OR P5, PT, R44, R229, P5 ;  /* 0x000000e52c00720c */ /* 0x000fe40002fa1670 */
[----:B------:R-:W-:Y:S02]  /*ae40*/  FSEL R79, R32, -INF , !P0 ;  /* 0xff800000204f7808 */ /* 0x000fe40004000000 */
[----:B------:R-:W-:Y:S02]  /*ae50*/  ISETP.GE.AND P0, PT, R44, R226, PT ;  /* 0x000000e22c00720c */ /* 0x000fe40003f06270 */
[----:B------:R-:W-:Y:S02]  /*ae60*/  FSEL R78, R51, -INF , !P2 ;  /* 0xff800000334e7808 */ /* 0x000fe40005000000 */
[----:B------:R-:W-:-:S02]  /*ae70*/  FSEL R80, R34, -INF , !P4 ;  /* 0xff80000022507808 */ /* 0x000fc40006000000 */
[----:B------:R-:W-:Y:S02]  /*ae80*/  FSEL R56, R56, -INF , !P1 ;  /* 0xff80000038387808 */ /* 0x000fe40004800000 */
[----:B------:R-:W-:Y:S02]  /*ae90*/  FSEL R58, R58, -INF , !P3 ;  /* 0xff8000003a3a7808 */ /* 0x000fe40005800000 */
[----:B------:R-:W-:Y:S02]  /*aea0*/  FSEL R81, R33, -INF , !P5 ;  /* 0xff80000021517808 */ /* 0x000fe40006800000 */
[----:B------:R-:W-:Y:S02]  /*aeb0*/  FSEL R76, R49, -INF , !P6 ;  /* 0xff800000314c7808 */ /* 0x000fe40007000000 */
[----:B------:R-:W-:Y:S01]  /*aec0*/  ISETP.GE.AND P2, PT, R44, R230, PT ;  /* 0x000000e62c00720c */ /* 0x000fe20003f46270 */
[----:B-1----:R-:W-:Y:S01]  /*aed0*/  HMMA.16816.F32 R24, R64, R20, R24 ;  /* 0x000000144018723c */ /* 0x002fe20000001818 */
[----:B------:R-:W-:-:S02]  /*aee0*/  ISETP.GE.AND P4, PT, R48, R232, PT ;  /* 0x000000e83000720c */ /* 0x000fc40003f86270 */
[C---:B------:R-:W-:Y:S02]  /*aef0*/  ISETP.GE.AND P1, PT, R48.reuse, R230, PT ;  /* 0x000000e63000720c */ /* 0x040fe40003f26270 */
[C---:B------:R-:W-:Y:S02]  /*af00*/  ISETP.GE.AND P3, PT, R48.reuse, R228, PT ;  /* 0x000000e43000720c */ /* 0x040fe40003f66270 */
[----:B------:R-:W-:Y:S01]  /*af10*/  ISETP.GE.AND P5, PT, R48, R226, PT ;  /* 0x000000e23000720c */ /* 0x000fe20003fa6270 */
[----:B------:R-:W-:Y:S01]  /*af20*/  HMMA.16816.F32 R40, R60, R20, R40 ;  /* 0x000000143c28723c */ /* 0x000fe20000001828 */
[C---:B------:R-:W-:Y:S02]  /*af30*/  ISETP.GE.AND P6, PT, R44.reuse, R232, PT ;  /* 0x000000e82c00720c */ /* 0x040fe40003fc6270 */
[C---:B------:R-:W-:Y:S02]  /*af40*/  ISETP.LT.OR P0, PT, R44.reuse, R227, P0 ;  /* 0x000000e32c00720c */ /* 0x040fe40000701670 */
[----:B------:R-:W-:-:S02]  /*af50*/  ISETP.LT.OR P2, PT, R44, R231, P2 ;  /* 0x000000e72c00720c */ /* 0x000fc40001741670 */
[C---:B------:R-:W-:Y:S02]  /*af60*/  ISETP.LT.OR P4, PT, R48.reuse, R233, P4 ;  /* 0x000000e93000720c */ /* 0x040fe40002781670 */
[C---:B------:R-:W-:Y:S02]  /*af70*/  ISETP.LT.OR P1, PT, R48.reuse, R231, P1 ;  /* 0x000000e73000720c */ /* 0x040fe40000f21670 */
[C---:B------:R-:W-:Y:S02]  /*af80*/  ISETP.LT.OR P3, PT, R48.reuse, R229, P3 ;  /* 0x000000e53000720c */ /* 0x040fe40001f61670 */
[----:B------:R-:W-:Y:S02]  /*af90*/  ISETP.LT.OR P5, PT, R48, R227, P5 ;  /* 0x000000e33000720c */ /* 0x000fe40002fa1670 */
[----:B------:R-:W-:Y:S02]  /*afa0*/  ISETP.LT.OR P6, PT, R44, R233, P6 ;  /* 0x000000e92c00720c */ /* 0x000fe400037c1670 */
[----:B------:R-:W-:Y:S01]  /*afb0*/  FSEL R82, R35, -INF , !P0 ;  /* 0xff80000023527808 */ /* 0x000fe20004000000 */
[----:B------:R-:W-:Y:S01]  /*afc0*/  HMMA.16816.F32 R44, R68, R10, RZ ;  /* 0x0000000a442c723c */ /* 0x000fe200000018ff */
[----:B------:R-:W-:Y:S01]  /*afd0*/  IADD3 R48, R129, 0x41, RZ ;  /* 0x0000004181307810 */ /* 0x000fe20007ffe0ff */
[----:B------:R-:W1:Y:S01]  /*afe0*/  LDSM.16.M88.4 R32, [R219+0x3800] ;  /* 0x00380000db20783b */ /* 0x000e620000000200 */
[----:B------:R-:W-:-:S02]  /*aff0*/  FSEL R59, R59, -INF , !P2 ;  /* 0xff8000003b3b7808 */ /* 0x000fc40005000000 */
[C---:B------:R-:W-:Y:S02]  /*b000*/  ISETP.GE.AND P2, PT, R48.reuse, R232, PT ;  /* 0x000000e83000720c */ /* 0x040fe40003f46270 */
[C---:B------:R-:W-:Y:S01]  /*b010*/  ISETP.GE.AND P0, PT, R48.reuse, R230, PT ;  /* 0x000000e63000720c */ /* 0x040fe20003f06270 */
[----:B------:R-:W-:Y:S01]  /*b020*/  HMMA.16816.F32 R8, R72, R10, RZ ;  /* 0x0000000a4808723c */ /* 0x000fe200000018ff */
[C---:B------:R-:W-:Y:S02]  /*b030*/  ISETP.LT.OR P2, PT, R48.reuse, R233, P2 ;  /* 0x000000e93000720c */ /* 0x040fe40001741670 */
[----:B------:R-:W-:Y:S02]  /*b040*/  ISETP.LT.OR P0, PT, R48, R231, P0 ;  /* 0x000000e73000720c */ /* 0x000fe40000701670 */
[----:B------:R-:W-:Y:S02]  /*b050*/  IADD3 R20, R129, 0x48, RZ ;  /* 0x0000004881147810 */ /* 0x000fe40007ffe0ff */
[----:B------:R-:W-:-:S02]  /*b060*/  FSEL R57, R57, -INF , !P6 ;  /* 0xff80000039397808 */ /* 0x000fc40007000000 */
[----:B------:R-:W-:Y:S02]  /*b070*/  FSEL R83, R28, -INF , !P4 ;  /* 0xff8000001c537808 */ /* 0x000fe40006000000 */
[----:B------:R-:W-:Y:S02]  /*b080*/  FSEL R84, R29, -INF , !P2 ;  /* 0xff8000001d547808 */ /* 0x000fe40005000000 */
[----:B------:R-:W-:Y:S02]  /*b090*/  FSEL R85, R30, -INF , !P1 ;  /* 0xff8000001e557808 */ /* 0x000fe40004800000 */
[----:B------:R-:W-:Y:S01]  /*b0a0*/  FSEL R86, R31, -INF , !P0 ;  /* 0xff8000001f567808 */ /* 0x000fe20004000000 */
[----:B------:R-:W-:Y:S01]  /*b0b0*/  HMMA.16816.F32 R44, R60, R22, R44 ;  /* 0x000000163c2c723c */ /* 0x000fe2000000182c */
[----:B------:R-:W-:Y:S01]  /*b0c0*/  FSEL R87, R12, -INF , !P3 ;  /* 0xff8000000c577808 */ /* 0x000fe20005800000 */
[----:B------:R-:W2:Y:S01]  /*b0d0*/  LDSM.16.M88.4 R28, [R209] ;  /* 0x00000000d11c783b */ /* 0x000ea20000000200 */
[----:B------:R-:W-:-:S02]  /*b0e0*/  ISETP.GE.AND P6, PT, R48, R228, PT ;  /* 0x000000e43000720c */ /* 0x000fc40003fc6270 */
[----:B------:R-:W-:Y:S02]  /*b0f0*/  ISETP.GE.AND P4, PT, R48, R226, PT ;  /* 0x000000e23000720c */ /* 0x000fe40003f86270 */
[C---:B------:R-:W-:Y:S01]  /*b100*/  ISETP.GE.AND P2, PT, R20.reuse, R232, PT ;  /* 0x000000e81400720c */ /* 0x040fe20003f46270 */
[----:B------:R-:W-:Y:S01]  /*b110*/  HMMA.16816.F32 R8, R64, R22, R8 ;  /* 0x000000164008723c */ /* 0x000fe20000001808 */
[C---:B------:R-:W-:Y:S02]  /*b120*/  ISETP.GE.AND P0, PT, R20.reuse, R230, PT ;  /* 0x000000e61400720c */ /* 0x040fe40003f06270 */
[C---:B------:R-:W-:Y:S02]  /*b130*/  ISETP.GE.AND P1, PT, R20.reuse, R228, PT ;  /* 0x000000e41400720c */ /* 0x040fe40003f26270 */
[----:B------:R-:W-:Y:S02]  /*b140*/  ISETP.GE.AND P3, PT, R20, R226, PT ;  /* 0x000000e21400720c */ /* 0x000fe40003f66270 */
[----:B------:R-:W-:-:S02]  /*b150*/  ISETP.LT.OR P6, PT, R48, R229, P6 ;  /* 0x000000e53000720c */ /* 0x000fc400037c1670 */
[----:B------:R-:W-:Y:S02]  /*b160*/  ISETP.LT.OR P4, PT, R48, R227, P4 ;  /* 0x000000e33000720c */ /* 0x000fe40002781670 */
[C---:B------:R-:W-:Y:S01]  /*b170*/  ISETP.LT.OR P2, PT, R20.reuse, R233, P2 ;  /* 0x000000e91400720c */ /* 0x040fe20001741670 */
[----:B-1----:R-:W-:Y:S01]  /*b180*/  HMMA.16816.F32 R48, R68, R32, RZ ;  /* 0x000000204430723c */ /* 0x002fe200000018ff */
        /* <DEDUP_REMOVED lines=8> */
[----:B------:R-:W-:Y:S01]  /*b210*/  HMMA.16816.F32 R12, R72, R32, RZ ;  /* 0x00000020480c723c */ /* 0x000fe200000018ff */
[C---:B------:R-:W-:Y:S02]  /*b220*/  ISETP.GE.AND P6, PT, R20.reuse, R232, PT ;  /* 0x000000e81400720c */ /* 0x040fe40003fc6270 */
[----:B------:R-:W-:-:S02]  /*b230*/  ISETP.GE.AND P5, PT, R20, R230, PT ;  /* 0x000000e61400720c */ /* 0x000fc40003fa6270 */
[C---:B------:R-:W-:Y:S02]  /*b240*/  ISETP.GE.AND P4, PT, R20.reuse, R228, PT ;  /* 0x000000e41400720c */ /* 0x040fe40003f86270 */
[C---:B------:R-:W-:Y:S01]  /*b250*/  ISETP.GE.AND P1, PT, R20.reuse, R226, PT ;  /* 0x000000e21400720c */ /* 0x040fe20003f26270 */
[----:B--2---:R-:W-:Y:S01]  /*b260*/  HMMA.16816.F32 R48, R60, R28, R48 ;  /* 0x0000001c3c30723c */ /* 0x004fe20000001830 */
[C---:B------:R-:W-:Y:S02]  /*b270*/  ISETP.LT.OR P6, PT, R20.reuse, R233, P6 ;  /* 0x000000e91400720c */ /* 0x040fe400037c1670 */
[C---:B------:R-:W-:Y:S02]  /*b280*/  ISETP.LT.OR P5, PT, R20.reuse, R231, P5 ;  /* 0x000000e71400720c */ /* 0x040fe40002fa1670 */
[C---:B------:R-:W-:Y:S02]  /*b290*/  ISETP.LT.OR P4, PT, R20.reuse, R229, P4 ;  /* 0x000000e51400720c */ /* 0x040fe40002781670 */
[----:B------:R-:W-:-:S02]  /*b2a0*/  ISETP.LT.OR P1, PT, R20, R227, P1 ;  /* 0x000000e31400720c */ /* 0x000fc40000f21670 */
[----:B------:R-:W1:Y:S01]  /*b2b0*/  LDSM.16.M88.4 R20, [R219+0x3c00] ;  /* 0x003c0000db14783b */ /* 0x000e620000000200 */
[----:B------:R-:W-:Y:S02]  /*b2c0*/  FSEL R92, R6, -INF , !P3 ;  /* 0xff800000065c7808 */ /* 0x000fe40005800000 */
[----:B------:R-:W-:Y:S02]  /*b2d0*/  ISETP.GE.AND P3, PT, R96, R232, PT ;  /* 0x000000e86000720c */ /* 0x000fe40003f66270 */
[----:B------:R-:W-:Y:S02]  /*b2e0*/  FSEL R93, R36, -INF , !P2 ;  /* 0xff800000245d7808 */ /* 0x000fe40005000000 */
[----:B------:R-:W-:Y:S01]  /*b2f0*/  FSEL R94, R38, -INF , !P0 ;  /* 0xff800000265e7808 */ /* 0x000fe20004000000 */
[----:B------:R-:W-:Y:S01]  /*b300*/  HMMA.16816.F32 R12, R64, R28, R12 ;  /* 0x0000001c400c723c */ /* 0x000fe2000000180c */
[----:B------:R-:W-:Y:S02]  /*b310*/  FSEL R95, R5, -INF , !P4 ;  /* 0xff800000055f7808 */ /* 0x000fe40006000000 */
[----:B------:R-:W-:-:S02]  /*b320*/  ISETP.GE.AND P2, PT, R96, R230, PT ;  /* 0x000000e66000720c */ /* 0x000fc40003f46270 */
[C---:B------:R-:W-:Y:S02]  /*b330*/  ISETP.GE.AND P0, PT, R96.reuse, R228, PT ;  /* 0x000000e46000720c */ /* 0x040fe40003f06270 */
[C---:B------:R-:W-:Y:S02]  /*b340*/  ISETP.GE.AND P4, PT, R96.reuse, R226, PT ;  /* 0x000000e26000720c */ /* 0x040fe40003f86270 */
[C---:B------:R-:W-:Y:S02]  /*b350*/  ISETP.LT.OR P3, PT, R96.reuse, R233, P3 ;  /* 0x000000e96000720c */ /* 0x040fe40001f61670 */
[----:B------:R-:W-:Y:S02]  /*b360*/  IADD3 R4, R129, 0x51, RZ ;  /* 0x0000005181047810 */ /* 0x000fe40007ffe0ff */
[C---:B------:R-:W-:Y:S02]  /*b370*/  ISETP.LT.OR P2, PT, R96.reuse, R231, P2 ;  /* 0x000000e76000720c */ /* 0x040fe40001741670 */
[----:B------:R-:W-:-:S02]  /*b380*/  ISETP.LT.OR P0, PT, R96, R229, P0 ;  /* 0x000000e56000720c */ /* 0x000fc40000701670 */
[----:B------:R-:W-:Y:S02]  /*b390*/  ISETP.LT.OR P4, PT, R96, R227, P4 ;  /* 0x000000e36000720c */ /* 0x000fe40002781670 */
[----:B------:R-:W-:Y:S02]  /*b3a0*/  FSEL R96, R7, -INF , !P1 ;  /* 0xff80000007607808 */ /* 0x000fe40004800000 */
[----:B------:R-:W-:Y:S02]  /*b3b0*/  FSEL R97, R37, -INF , !P6 ;  /* 0xff80000025617808 */ /* 0x000fe40007000000 */
[----:B------:R-:W-:Y:S02]  /*b3c0*/  FSEL R98, R39, -INF , !P5 ;  /* 0xff80000027627808 */ /* 0x000fe40006800000 */
[----:B------:R-:W-:Y:S01]  /*b3d0*/  FSEL R99, R24, -INF , !P3 ;  /* 0xff80000018637808 */ /* 0x000fe20005800000 */
[----:B------:R-:W-:Y:S01]  /*b3e0*/  HMMA.16816.F32 R36, R68, R34, RZ ;  /* 0x000000224424723c */ /* 0x000fe200000018ff */
[----:B------:R-:W-:-:S02]  /*b3f0*/  ISETP.GE.AND P6, PT, R4, R232, PT ;  /* 0x000000e80400720c */ /* 0x000fc40003fc6270 */
[C---:B------:R-:W-:Y:S02]  /*b400*/  ISETP.GE.AND P1, PT, R4.reuse, R230, PT ;  /* 0x000000e60400720c */ /* 0x040fe40003f26270 */
[C---:B------:R-:W-:Y:S02]  /*b410*/  ISETP.GE.AND P5, PT, R4.reuse, R228, PT ;  /* 0x000000e40400720c */ /* 0x040fe40003fa6270 */
[C---:B------:R-:W-:Y:S01]  /*b420*/  ISETP.GE.AND P3, PT, R4.reuse, R226, PT ;  /* 0x000000e20400720c */ /* 0x040fe20003f66270 */
[----:B------:R-:W-:Y:S01]  /*b430*/  HMMA.16816.F32 R32, R72, R34, RZ ;  /* 0x000000224820723c */ /* 0x000fe200000018ff */
[C---:B------:R-:W-:Y:S02]  /*b440*/  ISETP.LT.OR P6, PT, R4.reuse, R233, P6 ;  /* 0x000000e90400720c */ /* 0x040fe400037c1670 */
[C---:B------:R-:W-:Y:S02]  /*b450*/  ISETP.LT.OR P1, PT, R4.reuse, R231, P1 ;  /* 0x000000e70400720c */ /* 0x040fe40000f21670 */
[----:B------:R-:W-:-:S02]  /*b460*/  ISETP.LT.OR P5, PT, R4, R229, P5 ;  /* 0x000000e50400720c */ /* 0x000fc40002fa1670 */
[----:B------:R-:W-:Y:S02]  /*b470*/  ISETP.LT.OR P3, PT, R4, R227, P3 ;  /* 0x000000e30400720c */ /* 0x000fe40001f61670 */
[----:B------:R-:W2:Y:S01]  /*b480*/  LDSM.16.M88.4 R4, [R208] ;  /* 0x00000000d004783b */ /* 0x000ea20000000200 */
[----:B------:R-:W-:Y:S01]  /*b490*/  FSEL R100, R25, -INF , !P6 ;  /* 0xff80000019647808 */ /* 0x000fe20007000000 */
[----:B------:R-:W-:-:S04]  /*b4a0*/  DEPBAR.LE SB0, 0x0 ;  /* 0x000080000000791a */ /* 0x000fc80000000000 */
[----:B------:R-:W-:Y:S01]  /*b4b0*/  FSEL R101, R26, -INF , !P2 ;  /* 0xff8000001a657808 */ /* 0x000fe20005000000 */
[----:B------:R-:W-:Y:S01]  /*b4c0*/  HMMA.16816.F32 R36, R60, R30, R36 ;  /* 0x0000001e3c24723c */ /* 0x000fe20000001824 */
[----:B------:R-:W-:Y:S02]  /*b4d0*/  FSEL R102, R27, -INF , !P1 ;  /* 0xff8000001b667808 */ /* 0x000fe40004800000 */
[----:B------:R-:W-:Y:S02]  /*b4e0*/  IADD3 R28, R129, 0x58, RZ ;  /* 0x00000058811c7810 */ /* 0x000fe40007ffe0ff */
[----:B------:R-:W-:Y:S02]  /*b4f0*/  FSEL R103, R40, -INF , !P0 ;  /* 0xff80000028677808 */ /* 0x000fe40004000000 */
[----:B------:R-:W-:Y:S01]  /*b500*/  FSEL R104, R41, -INF , !P5 ;  /* 0xff80000029687808 */ /* 0x000fe20006800000 */
[----:B-1----:R-:W-:Y:S01]  /*b510*/  HMMA.16816.F32 R24, R72, R20, RZ ;  /* 0x000000144818723c */ /* 0x002fe200000018ff */
[----:B------:R-:W-:-:S02]  /*b520*/  FSEL R105, R42, -INF , !P4 ;  /* 0xff8000002a697808 */ /* 0x000fc40006000000 */
[----:B------:R-:W-:Y:S02]  /*b530*/  FSEL R106, R43, -INF , !P3 ;  /* 0xff8000002b6a7808 */ /* 0x000fe40005800000 */
[C---:B------:R-:W-:Y:S02]  /*b540*/  ISETP.GE.AND P6, PT, R28.reuse, R232, PT ;  /* 0x000000e81c00720c */ /* 0x040fe40003fc6270 */
[C---:B------:R-:W-:Y:S01]  /*b550*/  ISETP.GE.AND P1, PT, R28.reuse, R230, PT ;  /* 0x000000e61c00720c */ /* 0x040fe20003f26270 */
[----:B------:R-:W-:Y:S01]  /*b560*/  HMMA.16816.F32 R40, R68, R20, RZ ;  /* 0x000000144428723c */ /* 0x000fe200000018ff */
[C---:B------:R-:W-:Y:S02]  /*b570*/  ISETP.GE.AND P2, PT, R28.reuse, R228, PT ;  /* 0x000000e41c00720c */ /* 0x040fe40003f46270 */
[C---:B------:R-:W-:Y:S02]  /*b580*/  ISETP.GE.AND P0, PT, R28.reuse, R226, PT ;  /* 0x000000e21c00720c */ /* 0x040fe40003f06270 */
[----:B------:R-:W-:-:S02]  /*b590*/  ISETP.LT.OR P6, PT, R28, R233, P6 ;  /* 0x000000e91c00720c */ /* 0x000fc400037c1670 */
[C---:B------:R-:W-:Y:S01]  /*b5a0*/  ISETP.LT.OR P1, PT, R28.reuse, R231, P1 ;  /* 0x000000e71c00720c */ /* 0x040fe20000f21670 */
[-C--:B------:R-:W-:Y:S01]  /*b5b0*/  HMMA.16816.F32 R68, R68, R22.reuse, RZ ;  /* 0x000000164444723c */ /* 0x080fe200000018ff */
[C---:B------:R-:W-:Y:S02]  /*b5c0*/  ISETP.LT.OR P2, PT, R28.reuse, R229, P2 ;  /* 0x000000e51c00720c */ /* 0x040fe40001741670 */
[----:B------:R-:W-:Y:S02]  /*b5d0*/  ISETP.LT.OR P0, PT, R28, R227, P0 ;  /* 0x000000e31c00720c */ /* 0x000fe40000701670 */
[C---:B------:R-:W-:Y:S02]  /*b5e0*/  IADD3 R29, R129.reuse, 0x59, RZ ;  /* 0x00000059811d7810 */ /* 0x040fe40007ffe0ff */
[----:B------:R-:W-:Y:S01]  /*b5f0*/  IADD3 R28, R129, 0x60, RZ ;  /* 0x00000060811c7810 */ /* 0x000fe20007ffe0ff */
[----:B------:R-:W-:Y:S01]  /*b600*/  HMMA.16816.F32 R72, R72, R22, RZ ;  /* 0x000000164848723c */ /* 0x000fe200000018ff */
[----:B------:R-:W-:-:S02]  /*b610*/  ISETP.GE.AND P3, PT, R29, R230, PT ;  /* 0x000000e61d00720c */ /* 0x000fc40003f66270 */
[C---:B------:R-:W-:Y:S02]  /*b620*/  ISETP.GE.AND P4, PT, R29.reuse, R228, PT ;  /* 0x000000e41d00720c */ /* 0x040fe40003f86270 */
[----:B------:R-:W-:Y:S02]  /*b630*/  FSEL R46, R46, -INF , !P0 ;  /* 0xff8000002e2e7808 */ /* 0x000fe40004000000 */
[----:B------:R-:W-:Y:S01]  /*b640*/  ISETP.GE.AND P0, PT, R28, R232, PT ;  /* 0x000000e81c00720c */ /* 0x000fe20003f06270 */
[----:B--2---:R-:W-:Y:S01]  /*b650*/  HMMA.16816.F32 R24, R64, R4, R24 ;  /* 0x000000044018723c */ /* 0x004fe20000001818 */
[C---:B------:R-:W-:Y:S02]  /*b660*/  ISETP.LT.OR P3, PT, R29.reuse, R231, P3 ;  /* 0x000000e71d00720c */ /* 0x040fe40001f61670 */
[----:B------:R-:W-:Y:S02]  /*b670*/  ISETP.LT.OR P4, PT, R29, R229, P4 ;  /* 0x000000e51d00720c */ /* 0x000fe40002781670 */
[----:B------:R-:W-:-:S02]  /*b680*/  FSEL R108, R10, -INF , !P1 ;  /* 0xff8000000a6c7808 */ /* 0x000fc40004800000 */
[----:B------:R-:W-:Y:S01]  /*b690*/  ISETP.LT.OR P0, PT, R28, R233, P0 ;  /* 0x000000e91c00720c */ /* 0x000fe20000701670 */
[----:B------:R-:W-:Y:S01]  /*b6a0*/  HMMA.16816.F32 R40, R60, R4, R40 ;  /* 0x000000043c28723c */ /* 0x000fe20000001828 */
[----:B------:R-:W-:Y:S02]  /*b6b0*/  IADD3 R10, R129, 0x61, RZ ;  /* 0x00000061810a7810 */ /* 0x000fe40007ffe0ff */
[----:B------:R-:W-:Y:S02]  /*b6c0*/  FSEL R44, R44, -INF , !P2 ;  /* 0xff8000002c2c7808 */ /* 0x000fe40005000000 */
[----:B------:R-:W-:Y:S02]  /*b6d0*/  ISETP.GE.AND P2, PT, R29, R226, PT ;  /* 0x000000e21d00720c */ /* 0x000fe40003f46270 */
[----:B------:R-:W-:Y:S01]  /*b6e0*/  FSEL R107, R8, -INF , !P6 ;  /* 0xff800000086b7808 */ /* 0x000fe20007000000 */
[----:B------:R-:W-:Y:S01]  /*b6f0*/  HMMA.16816.F32 R32, R64, R30, R32 ;  /* 0x0000001e4020723c */ /* 0x000fe20000001820 */
[----:B------:R-:W-:-:S02]  /*b700*/  FSEL R45, R45, -INF , !P4 ;  /* 0xff8000002d2d7808 */ /* 0x000fc40006000000 */
[----:B------:R-:W-:Y:S02]  /*b710*/  FSEL R110, R11, -INF , !P3 ;  /* 0xff8000000b6e7808 */ /* 0x000fe40005800000 */
[----:B------:R-:W-:Y:S02]  /*b720*/  ISETP.GE.AND P5, PT, R29, R232, PT ;  /* 0x000000e81d00720c */ /* 0x000fe40003fa6270 */
[C---:B------:R-:W-:Y:S01]  /*b730*/  ISETP.GE.AND P6, PT, R28.reuse, R230, PT ;  /* 0x000000e61c00720c */ /* 0x040fe20003fc6270 */
[----:B------:R-:W-:Y:S01]  /*b740*/  HMMA.16816.F32 R68, R60, R6, R68 ;  /* 0x000000063c44723c */ /* 0x000fe20000001844 */
[C---:B------:R-:W-:Y:S02]  /*b750*/  ISETP.GE.AND P1, PT, R28.reuse, R228, PT ;  /* 0x000000e41c00720c */ /* 0x040fe40003f26270 */
[----:B------:R-:W-:Y:S02]  /*b760*/  ISETP.GE.AND P4, PT, R28, R226, PT ;  /* 0x000000e21c00720c */ /* 0x000fe40003f86270 */
[----:B------:R-:W-:-:S02]  /*b770*/  ISETP.GE.AND P3, PT, R10, R232, PT ;  /* 0x000000e80a00720c */ /* 0x000fc40003f66270 */
[----:B------:R-:W-:Y:S01]  /*b780*/  FSEL R111, R12, -INF , !P0 ;  /* 0xff8000000c6f7808 */ /* 0x000fe20004000000 */
[----:B------:R-:W-:Y:S01]  /*b790*/  HMMA.16816.F32 R72, R64, R6, R72 ;  /* 0x000000064048723c */ /* 0x000fe20000001848 */
[----:B------:R-:W-:Y:S02]  /*b7a0*/  ISETP.GE.AND P0, PT, R10, R226, PT ;  /* 0x000000e20a00720c */ /* 0x000fe40003f06270 */
[C---:B------:R-:W-:Y:S02]  /*b7b0*/  ISETP.LT.OR P2, PT, R29.reuse, R227, P2 ;  /* 0x000000e31d00720c */ /* 0x040fe40001741670 */
[----:B------:R-:W-:Y:S02]  /*b7c0*/  ISETP.LT.OR P5, PT, R29, R233, P5 ;  /* 0x000000e91d00720c */ /* 0x000fe40002fa1670 */
[C---:B------:R-:W-:Y:S02]  /*b7d0*/  ISETP.LT.OR P6, PT, R28.reuse, R231, P6 ;  /* 0x000000e71c00720c */ /* 0x040fe400037c1670 */
[----:B------:R-:W-:-:S02]  /*b7e0*/  ISETP.LT.OR P1, PT, R28, R229, P1 ;  /* 0x000000e51c00720c */ /* 0x000fc40000f21670 */
[----:B------:R-:W-:Y:S02]  /*b7f0*/  ISETP.LT.OR P4, PT, R28, R227, P4 ;  /* 0x000000e31c00720c */ /* 0x000fe40002781670 */
[C---:B------:R-:W-:Y:S02]  /*b800*/  ISETP.LT.OR P3, PT, R10.reuse, R233, P3 ;  /* 0x000000e90a00720c */ /* 0x040fe40001f61670 */
[C---:B------:R-:W-:Y:S02]  /*b810*/  IADD3 R8, R129.reuse, 0x68, RZ ;  /* 0x0000006881087810 */ /* 0x040fe40007ffe0ff */
[----:B------:R-:W-:Y:S02]  /*b820*/  ISETP.LT.OR P0, PT, R10, R227, P0 ;  /* 0x000000e30a00720c */ /* 0x000fe40000701670 */
[----:B------:R-:W-:Y:S02]  /*b830*/  IADD3 R4, R129, 0x69, RZ ;  /* 0x0000006981047810 */ /* 0x000fe40007ffe0ff */
[----:B------:R-:W-:-:S02]  /*b840*/  FSEL R47, R47, -INF , !P2 ;  /* 0xff8000002f2f7808 */ /* 0x000fc40005000000 */
[----:B------:R-:W-:Y:S02]  /*b850*/  FSEL R109, R9, -INF , !P5 ;  /* 0xff800000096d7808 */ /* 0x000fe40006800000 */
[----:B------:R-:W-:Y:S02]  /*b860*/  ISETP.GE.AND P2, PT, R10, R228, PT ;  /* 0x000000e40a00720c */ /* 0x000fe40003f46270 */
[----:B------:R-:W-:Y:S02]  /*b870*/  FSEL R112, R14, -INF , !P6 ;  /* 0xff8000000e707808 */ /* 0x000fe40007000000 */
[----:B------:R-:W-:Y:S02]  /*b880*/  FSEL R48, R48, -INF , !P1 ;  /* 0xff80000030307808 */ /* 0x000fe40004800000 */
[----:B------:R-:W-:Y:S02]  /*b890*/  FSEL R50, R50, -INF , !P4 ;  /* 0xff80000032327808 */ /* 0x000fe40006000000 */
[----:B------:R-:W-:-:S02]  /*b8a0*/  FSEL R113, R13, -INF , !P3 ;  /* 0xff8000000d717808 */ /* 0x000fc40005800000 */
[----:B------:R-:W-:Y:S02]  /*b8b0*/  ISETP.GE.AND P5, PT, R10, R230, PT ;  /* 0x000000e60a00720c */ /* 0x000fe40003fa6270 */
[C---:B------:R-:W-:Y:S02]  /*b8c0*/  ISETP.GE.AND P6, PT, R8.reuse, R232, PT ;  /* 0x000000e80800720c */ /* 0x040fe40003fc6270 */
[C---:B------:R-:W-:Y:S02]  /*b8d0*/  ISETP.GE.AND P1, PT, R8.reuse, R230, PT ;  /* 0x000000e60800720c */ /* 0x040fe40003f26270 */
[C---:B------:R-:W-:Y:S02]  /*b8e0*/  ISETP.GE.AND P4, PT, R8.reuse, R228, PT ;  /* 0x000000e40800720c */ /* 0x040fe40003f86270 */
[----:B------:R-:W-:Y:S02]  /*b8f0*/  ISETP.GE.AND P3, PT, R8, R226, PT ;  /* 0x000000e20800720c */ /* 0x000fe40003f66270 */
[----:B------:R-:W-:-:S02]  /*b900*/  FSEL R51, R51, -INF , !P0 ;  /* 0xff80000033337808 */ /* 0x000fc40004000000 */
[----:B------:R-:W-:Y:S02]  /*b910*/  ISETP.GE.AND P0, PT, R4, R226, PT ;  /* 0x000000e20400720c */ /* 0x000fe40003f06270 */
[C---:B------:R-:W-:Y:S02]  /*b920*/  ISETP.LT.OR P2, PT, R10.reuse, R229, P2 ;  /* 0x000000e50a00720c */ /* 0x040fe40001741670 */
[----:B------:R-:W-:Y:S02]  /*b930*/  ISETP.LT.OR P5, PT, R10, R231, P5 ;  /* 0x000000e70a00720c */ /* 0x000fe40002fa1670 */
[C---:B------:R-:W-:Y:S02]  /*b940*/  ISETP.LT.OR P6, PT, R8.reuse, R233, P6 ;  /* 0x000000e90800720c */ /* 0x040fe400037c1670 */
[C---:B------:R-:W-:Y:S02]  /*b950*/  ISETP.LT.OR P1, PT, R8.reuse, R231, P1 ;  /* 0x000000e70800720c */ /* 0x040fe40000f21670 */
[----:B------:R-:W-:-:S02]  /*b960*/  ISETP.LT.OR P4, PT, R8, R229, P4 ;  /* 0x000000e50800720c */ /* 0x000fc40002781670 */
[-C--:B------:R-:W-:Y:S02]  /*b970*/  ISETP.LT.OR P3, PT, R8, R227.reuse, P3 ;  /* 0x000000e30800720c */ /* 0x080fe40001f61670 */
[C---:B------:R-:W-:Y:S02]  /*b980*/  IADD3 R8, R129.reuse, 0x70, RZ ;  /* 0x0000007081087810 */ /* 0x040fe40007ffe0ff */
[C---:B------:R-:W-:Y:S02]  /*b990*/  ISETP.LT.OR P0, PT, R4.reuse, R227, P0 ;  /* 0x000000e30400720c */ /* 0x040fe40000701670 */
[----:B------:R-:W-:Y:S02]  /*b9a0*/  IADD3 R5, R129, 0x71, RZ ;  /* 0x0000007181057810 */ /* 0x000fe40007ffe0ff */
[----:B------:R-:W-:Y:S02]  /*b9b0*/  FSEL R49, R49, -INF , !P2 ;  /* 0xff80000031317808 */ /* 0x000fe40005000000 */
[----:B------:R-:W-:Y:S01]  /*b9c0*/  FSEL R114, R15, -INF , !P5 ;  /* 0xff8000000f727808 */ /* 0x000fe20006800000 */
[----:B------:R-:W-:Y:S01]  /*b9d0*/  BAR.SYNC.DEFER_BLOCKING 0x0 ;  /* 0x0000000000007b1d */ /* 0x000fe20000010000 */
[----:B------:R-:W-:-:S02]  /*b9e0*/  ISETP.GE.AND P2, PT, R4, R228, PT ;  /* 0x000000e40400720c */ /* 0x000fc40003f46270 */
[----:B------:R-:W-:Y:S02]  /*b9f0*/  FSEL R118, R36, -INF , !P4 ;  /* 0xff80000024767808 */ /* 0x000fe40006000000 */
[C---:B------:R-:W-:Y:S02]  /*ba00*/  ISETP.GE.AND P5, PT, R8.reuse, R232, PT ;  /* 0x000000e80800720c */ /* 0x040fe40003fa6270 */
[----:B------:R-:W-:Y:S02]  /*ba10*/  ISETP.GE.AND P4, PT, R8, R230, PT ;  /* 0x000000e60800720c */ /* 0x000fe40003f86270 */
[----:B------:R-:W-:Y:S02]  /*ba20*/  FSEL R119, R39, -INF , !P0 ;  /* 0xff80000027777808 */ /* 0x000fe40004000000 */
[----:B------:R-:W-:Y:S02]  /*ba30*/  ISETP.GE.AND P0, PT, R5, R232, PT ;  /* 0x000000e80500720c */ /* 0x000fe40003f06270 */
[----:B------:R-:W-:-:S02]  /*ba40*/  ISETP.LT.OR P2, PT, R4, R229, P2 ;  /* 0x000000e50400720c */ /* 0x000fc40001741670 */
[C---:B------:R-:W-:Y:S02]  /*ba50*/  ISETP.LT.OR P5, PT, R8.reuse, R233, P5 ;  /* 0x000000e90800720c */ /* 0x040fe40002fa1670 */
[C---:B------:R-:W-:Y:S02]  /*ba60*/  ISETP.LT.OR P4, PT, R8.reuse, R231, P4 ;  /* 0x000000e70800720c */ /* 0x040fe40002781670 */
[----:B------:R-:W-:Y:S02]  /*ba70*/  ISETP.LT.OR P0, PT, R5, R233, P0 ;  /* 0x000000e90500720c */ /* 0x000fe40000701670 */
[----:B------:R-:W-:Y:S02]  /*ba80*/  FSEL R122, R37, -INF , !P2 ;  /* 0xff800000257a7808 */ /* 0x000fe40005000000 */
[----:B------:R-:W-:Y:S02]  /*ba90*/  ISETP.GE.AND P2, PT, R8, R226, PT ;  /* 0x000000e20800720c */ /* 0x000fe40003f46270 */
[----:B------:R-:W-:-:S02]  /*baa0*/  FSEL R131, R24, -INF , !P5 ;  /* 0xff80000018837808 */ /* 0x000fc40006800000 */
[----:B------:R-:W-:Y:S02]  /*bab0*/  FSEL R164, R26, -INF , !P4 ;  /* 0xff8000001aa47808 */ /* 0x000fe40006000000 */
[C---:B------:R-:W-:Y:S02]  /*bac0*/  ISETP.GE.AND P5, PT, R4.reuse, R232, PT ;  /* 0x000000e80400720c */ /* 0x040fe40003fa6270 */
[----:B------:R-:W-:Y:S02]  /*bad0*/  ISETP.GE.AND P4, PT, R4, R230, PT ;  /* 0x000000e60400720c */ /* 0x000fe40003f86270 */
[----:B------:R-:W-:Y:S02]  /*bae0*/  FSEL R167, R25, -INF , !P0 ;  /* 0xff80000019a77808 */ /* 0x000fe40004000000 */
[----:B------:R-:W-:Y:S02]  /*baf0*/  ISETP.GE.AND P0, PT, R5, R226, PT ;  /* 0x000000e20500720c */ /* 0x000fe40003f06270 */
        /* <DEDUP_REMOVED lines=8> */
[CC--:B------:R-:W-:Y:S02]  /*bb80*/  ISETP.GE.AND P3, PT, R8.reuse, R228.reuse, PT ;  /* 0x000000e40800720c */ /* 0x0c0fe40003f66270 */
[-C--:B------:R-:W-:Y:S02]  /*bb90*/  ISETP.GE.AND P2, PT, R5, R228.reuse, PT ;  /* 0x000000e40500720c */ /* 0x080fe40003f46270 */
[----:B------:R-:W-:Y:S02]  /*bba0*/  FSEL R180, R43, -INF , !P0 ;  /* 0xff8000002bb47808 */ /* 0x000fe40004000000 */
[----:B------:R-:W-:Y:S02]  /*bbb0*/  ISETP.GE.AND P0, PT, R129, R228, PT ;  /* 0x000000e48100720c */ /* 0x000fe40003f06270 */
[----:B------:R-:W-:-:S02]  /*bbc0*/  ISETP.LT.OR P3, PT, R8, R229, P3 ;  /* 0x000000e50800720c */ /* 0x000fc40001f61670 */
[-C--:B------:R-:W-:Y:S02]  /*bbd0*/  ISETP.LT.OR P2, PT, R5, R229.reuse, P2 ;  /* 0x000000e50500720c */ /* 0x080fe40001741670 */
[----:B------:R-:W-:Y:S02]  /*bbe0*/  ISETP.LT.OR P0, PT, R129, R229, P0 ;  /* 0x000000e58100720c */ /* 0x000fe40000701670 */
[----:B------:R-:W-:Y:S02]  /*bbf0*/  FSEL R165, R40, -INF , !P3 ;  /* 0xff80000028a57808 */ /* 0x000fe40005800000 */
[----:B------:R-:W-:Y:S02]  /*bc00*/  FSEL R181, R34, -INF , !P1 ;  /* 0xff80000022b57808 */ /* 0x000fe40004800000 */
[----:B------:R-:W-:Y:S02]  /*bc10*/  FSEL R183, R41, -INF , !P2 ;  /* 0xff80000029b77808 */ /* 0x000fe40005000000 */
[----:B------:R-:W-:-:S02]  /*bc20*/  ISETP.GE.AND P3, PT, R5, R230, PT ;  /* 0x000000e60500720c */ /* 0x000fc40003f66270 */
[C---:B------:R-:W-:Y:S02]  /*bc30*/  ISETP.GE.AND P1, PT, R4.reuse, R228, PT ;  /* 0x000000e40400720c */ /* 0x040fe40003f26270 */
[C---:B------:R-:W-:Y:S02]  /*bc40*/  ISETP.GE.AND P2, PT, R4.reuse, R226, PT ;  /* 0x000000e20400720c */ /* 0x040fe40003f46270 */
[----:B------:R-:W-:Y:S02]  /*bc50*/  FSEL R197, R69, -INF , !P0 ;  /* 0xff80000045c57808 */ /* 0x000fe40004000000 */
[----:B------:R-:W-:Y:S02]  /*bc60*/  PLOP3.LUT P0, PT, PT, PT, UP0, 0x80, 0x0 ;  /* 0x000000000000781c */ /* 0x000fe40003f0f008 */
[----:B------:R-:W-:Y:S02]  /*bc70*/  ISETP.LT.OR P3, PT, R5, R231, P3 ;  /* 0x000000e70500720c */ /* 0x000fe40001f61670 */
[----:B------:R-:W-:-:S02]  /*bc80*/  ISETP.LT.OR P1, PT, R4, R229, P1 ;  /* 0x000000e50400720c */ /* 0x000fc40000f21670 */
[----:B------:R-:W-:Y:S02]  /*bc90*/  ISETP.LT.OR P2, PT, R4, R227, P2 ;  /* 0x000000e30400720c */ /* 0x000fe40001741670 */
        /* <DEDUP_REMOVED lines=14> */
[----:B------:R-:W-:Y:S02]  /*bd80*/  ISETP.LT.OR P2, PT, R129, R231, P2 ;  /* 0x000000e78100720c */ /* 0x000fe40001741670 */
[----:B------:R-:W-:Y:S02]  /*bd90*/  FSEL R186, R71, -INF , !P1 ;  /* 0xff80000047ba7808 */ /* 0x000fe40004800000 */
[----:B------:R-:W-:-:S02]  /*bda0*/  FSEL R199, R35, -INF , !P4 ;  /* 0xff80000023c77808 */ /* 0x000fc40006000000 */
[----:B------:R-:W-:Y:S02]  /*bdb0*/  FSEL R200, R72, -INF , !P6 ;  /* 0xff80000048c87808 */ /* 0x000fe40007000000 */
[----:B------:R-:W-:Y:S02]  /*bdc0*/  FSEL R202, R74, -INF , !P3 ;  /* 0xff8000004aca7808 */ /* 0x000fe40005800000 */
[----:B------:R-:W-:Y:S02]  /*bdd0*/  FSEL R203, R73, -INF , !P5 ;  /* 0xff80000049cb7808 */ /* 0x000fe40006800000 */
[----:B------:R-:W-:Y:S01]  /*bde0*/  FSEL R204, R75, -INF , !P2 ;  /* 0xff8000004bcc7808 */ /* 0x000fe20005000000 */
[----:B------:R-:W-:Y:S05]  /*bdf0*/  @!P0 BRA `(.L_x_744) ;  /* 0x000001e000008947 */ /* 0x000fea0003800000 */
[----:B------:R-:W-:Y:S02]  /*be00*/  UIADD3 UR29, UR28, -0x3, URZ ;  /* 0xfffffffd1c1d7890 */ /* 0x000fe4000fffe03f */
[----:B------:R-:W-:Y:S02]  /*be10*/  ULDC.64 UR4, c[0x0][0x198] ;  /* 0x0000660000047ab9 */ /* 0x000fe40000000a00 */
[----:B------:R-:W-:-:S02]  /*be20*/  USHF.R.S32.HI UR28, URZ, 0x1f, UR29 ;  /* 0x0000001f3f1c7899 */ /* 0x000fc4000801141d */
[----:B------:R-:W-:Y:S02]  /*be30*/  UIMAD.WIDE.U32 UR30, UR29, UR4, URZ ;  /* 0x000000041d1e72a5 */ /* 0x000fe4000f8e003f */
[----:B------:R-:W-:-:S04]  /*be40*/  UIMAD UR28, UR28, UR4, URZ ;  /* 0x000000041c1c72a4 */ /* 0x000fc8000f8e023f */
[----:B------:R-:W-:Y:S01]  /*be50*/  UIMAD UR28, UR29, UR5, UR28 ;  /* 0x000000051d1c72a4 */ /* 0x000fe2000f8e021c */
[----:B------:R-:W-:Y:S02]  /*be60*/  IMAD.U32 R5, RZ, RZ, UR30 ;  /* 0x0000001eff057e24 */ /* 0x000fe4000f8e00ff */
[----:B------:R-:W-:Y:S01]  /*be70*/  IMAD.U32 R4, RZ, RZ, UR30 ;  /* 0x0000001eff047e24 */ /* 0x000fe2000f8e00ff */
[----:B------:R-:W-:Y:S02]  /*be80*/  UIADD3 UR28, UR31, UR28, URZ ;  /* 0x0000001c1f1c7290 */ /* 0x000fe4000fffe03f */
[----:B------:R-:W-:-:S04]  /*be90*/  LEA R6, P0, R5, R234, 0x7 ;  /* 0x000000ea05067211 */ /* 0x000fc800078038ff */
[----:B------:R-:W-:Y:S01]  /*bea0*/  IMAD.U32 R5, RZ, RZ, UR28 ;  /* 0x0000001cff057e24 */ /* 0x000fe2000f8e00ff */
[----:B------:R-:W-:Y:S01]  /*beb0*/  USHF.L.U32 UR28, UR4, 0x6, URZ ;  /* 0x00000006041c7899 */ /* 0x000fe2000800063f */
[----:B------:R-:W-:Y:S01]  /*bec0*/  LEA R8, P1, R6, c[0x0][0x168], 0x1 ;  /* 0x00005a0006087a11 */ /* 0x000fe200078208ff */
[----:B------:R-:W-:Y:S02]  /*bed0*/  USHF.L.U64.HI UR4, UR4, 0x6, UR5 ;  /* 0x0000000604047899 */ /* 0x000fe40008010205 */
[----:B------:R-:W-:Y:S02]  /*bee0*/  LEA.HI.X R5, R4, R239, R5, 0x7, P0 ;  /* 0x000000ef04057211 */ /* 0x000fe400000f3c05 */
[----:B------:R-:W-:Y:S02]  /*bef0*/  IADD3 R4, P0, R8, UR28, RZ ;  /* 0x0000001c08047c10 */ /* 0x000fe4000ff1e0ff */
[----:B------:R-:W-:Y:S02]  /*bf00*/  LEA.HI.X R9, R6, c[0x0][0x16c], R5, 0x1, P1 ;  /* 0x00005b0006097a11 */ /* 0x000fe400008f0c05 */
[----:B------:R-:W-:-:S02]  /*bf10*/  IADD3 R10, P1, R4, UR28, RZ ;  /* 0x0000001c040a7c10 */ /* 0x000fc4000ff3e0ff */
        /* <DEDUP_REMOVED lines=12> */
.L_x_744:
[----:B------:R-:W2:Y:S04]  /*bfe0*/  LDL.LU R35, [R1+0x34] ;  /* 0x0000340001237983 */ /* 0x000ea80000300800 */
[----:B------:R-:W3:Y:S04]  /*bff0*/  LDL.LU R40, [R1+0x30] ;  /* 0x0000300001287983 */ /* 0x000ee80000300800 */
[----:B------:R-:W4:Y:S04]  /*c000*/  LDL.LU R43, [R1+0x20] ;  /* 0x00002000012b7983 */ /* 0x000f280000300800 */
[----:B------:R-:W2:Y:S04]  /*c010*/  LDL.LU R41, [R1+0x24] ;  /* 0x0000240001297983 */ /* 0x000ea80000300800 */
[----:B------:R-:W2:Y:S04]  /*c020*/  LDL.LU R42, [R1+0x2c] ;  /* 0x00002c00012a7983 */ /* 0x000ea80000300800 */
[----:B------:R-:W3:Y:S04]  /*c030*/  LDL.LU R22, [R1] ;  /* 0x0000000001167983 */ /* 0x000ee80000300800 */
[----:B------:R-:W3:Y:S04]  /*c040*/  LDL.LU R23, [R1+0x1c] ;  /* 0x00001c0001177983 */ /* 0x000ee80000300800 */
[----:B------:R-:W3:Y:S04]  /*c050*/  LDL.LU R24, [R1+0x4] ;  /* 0x0000040001187983 */ /* 0x000ee80000300800 */
[----:B------:R-:W3:Y:S04]  /*c060*/  LDL.LU R25, [R1+0x18] ;  /* 0x0000180001197983 */ /* 0x000ee80000300800 */
[----:B------:R-:W3:Y:S01]  /*c070*/  LDL.LU R26, [R1+0x28] ;  /* 0x00002800011a7983 */ /* 0x000ee20000300800 */
[----:B-1----:R-:W-:Y:S01]  /*c080*/  FMNMX.FTZ R8, R17, R116, !PT ;  /* 0x0000007411087209 */ /* 0x002fe20007810000 */
[----:B------:R-:W-:Y:S01]  /*c090*/  IMAD.MOV.U32 R27, RZ, RZ, R251 ;  /* 0x000000ffff1b7224 */ /* 0x000fe200078e00fb */
[----:B------:R-:W-:Y:S01]  /*c0a0*/  USHF.L.U32 UR4, UR23, 0x2, URZ ;  /* 0x0000000217047899 */ /* 0x000fe2000800063f */
[----:B------:R-:W-:Y:S01]  /*c0b0*/  IMAD.MOV.U32 R28, RZ, RZ, R250 ;  /* 0x000000ffff1c7224 */ /* 0x000fe200078e00fa */
[----:B------:R-:W-:Y:S01]  /*c0c0*/  FMNMX.FTZ R8, R117, R8, !PT ;  /* 0x0000000875087209 */ /* 0x000fe20007810000 */
[----:B------:R-:W-:Y:S01]  /*c0d0*/  IMAD.WIDE.U32 R38, R169, -0x326172a9, RZ ;  /* 0xcd9e8d57a9267825 */ /* 0x000fe200078e00ff */
[----:B------:R-:W-:Y:S01]  /*c0e0*/  UIADD3 UR5, UR4, 0x1, URZ ;  /* 0x0000000104057890 */ /* 0x000fe2000fffe03f */
[----:B------:R-:W-:Y:S01]  /*c0f0*/  STL.64 [R1+0x78], R222 ;  /* 0x000078de01007387 */ /* 0x000fe20000100a00 */
[----:B------:R-:W-:Y:S01]  /*c100*/  FMNMX.FTZ R8, R189, R8, !PT ;  /* 0x00000008bd087209 */ /* 0x000fe20007810000 */
[----:B------:R-:W-:-:S02]  /*c110*/  IMAD.U32 R5, RZ, RZ, UR27 ;  /* 0x0000001bff057e24 */ /* 0x000fc4000f8e00ff */
[----:B------:R-:W-:Y:S01]  /*c120*/  IMAD.WIDE.U32 R250, R168, -0x2daee0ad, RZ ;  /* 0xd2511f53a8fa7825 */ /* 0x000fe200078e00ff */
[----:B------:R-:W-:Y:S01]  /*c130*/  FMNMX.FTZ R8, R191, R8, !PT ;  /* 0x00000008bf087209 */ /* 0x000fe20007810000 */
[----:B------:R-:W-:Y:S02]  /*c140*/  STL.64 [R1+0x70], R220 ;  /* 0x000070dc01007387 */ /* 0x000fe40000100a00 */
[----:B------:R-:W-:Y:S01]  /*c150*/  IMAD.MOV.U32 R32, RZ, RZ, R244 ;  /* 0x000000ffff207224 */ /* 0x000fe200078e00f4 */
[----:B------:R-:W-:Y:S01]  /*c160*/  LOP3.LUT R244, R39, R19, RZ, 0x3c, !PT ;  /* 0x0000001327f47212 */ /* 0x000fe200078e3cff */
[----:B------:R-:W-:Y:S01]  /*c170*/  IMAD.MOV.U32 R31, RZ, RZ, R245 ;  /* 0x000000ffff1f7224 */ /* 0x000fe200078e00f5 */
[----:B------:R-:W-:Y:S01]  /*c180*/  LOP3.LUT R36, R251, UR4, R5, 0x96, !PT ;  /* 0x00000004fb247c12 */ /* 0x000fe2000f8e9605 */
[----:B------:R-:W-:Y:S01]  /*c190*/  IMAD.MOV.U32 R30, RZ, RZ, R248 ;  /* 0x000000ffff1e7224 */ /* 0x000fe200078e00f8 */
[----:B------:R-:W-:Y:S01]  /*c1a0*/  FMNMX.FTZ R8, R201, R8, !PT ;  /* 0x00000008c9087209 */ /* 0x000fe20007810000 */
[----:B------:R-:W-:Y:S01]  /*c1b0*/  IMAD.WIDE.U32 R244, R244, -0x2daee0ad, RZ ;  /* 0xd2511f53f4f47825 */ /* 0x000fe200078e00ff */
[----:B------:R1:W-:Y:S02]  /*c1c0*/  STL.64 [R1+0x68], R218 ;  /* 0x000068da01007387 */ /* 0x0003e40000100a00 */
[----:B------:R-:W-:Y:S01]  /*c1d0*/  FMNMX.FTZ R8, R205, R8, !PT ;  /* 0x00000008cd087209 */ /* 0x000fe20007810000 */
[----:B------:R-:W-:Y:S01]  /*c1e0*/  IMAD.WIDE.U32 R36, R36, -0x326172a9, RZ ;  /* 0xcd9e8d5724247825 */ /* 0x000fe200078e00ff */
[----:B------:R-:W-:Y:S01]  /*c1f0*/  LOP3.LUT R248, R245, UR15, R250, 0x96, !PT ;  /* 0x0000000ff5f87c12 */ /* 0x000fe2000f8e96fa */
[----:B------:R1:W-:Y:S01]  /*c200*/  STL.64 [R1+0x60], R212 ;  /* 0x000060d401007387 */ /* 0x0003e20000100a00 */
[----:B------:R-:W-:Y:S01]  /*c210*/  FMNMX.FTZ R9, R247, R8, !PT ;  /* 0x00000008f7097209 */ /* 0x000fe20007810000 */
[----:B------:R-:W-:Y:S01]  /*c220*/  IMAD.MOV.U32 R29, RZ, RZ, R249 ;  /* 0x000000ffff1d7224 */ /* 0x000fe200078e00f9 */
[----:B------:R-:W-:Y:S01]  /*c230*/  LOP3.LUT R4, R37, UR16, R38, 0x96, !PT ;  /* 0x0000001025047c12 */ /* 0x000fe2000f8e9626 */
[----:B------:R-:W-:Y:S01]  /*c240*/  IMAD.WIDE.U32 R248, R248, -0x326172a9, RZ ;  /* 0xcd9e8d57f8f87825 */ /* 0x000fe200078e00ff */
[----:B------:R-:W-:Y:S03]  /*c250*/  STL.64 [R1+0x58], R210 ;  /* 0x000058d201007387 */ /* 0x000fe60000100a00 */
[----:B------:R-:W-:Y:S01]  /*c260*/  IMAD.WIDE.U32 R14, R4, -0x2daee0ad, RZ ;  /* 0xd2511f53040e7825 */ /* 0x000fe200078e00ff */
[----:B------:R-:W-:Y:S01]  /*c270*/  LOP3.LUT R6, R249, UR14, R36, 0x96, !PT ;  /* 0x0000000ef9067c12 */ /* 0x000fe2000f8e9624 */
[----:B------:R-:W-:Y:S02]  /*c280*/  STL.64 [R1+0x50], R208 ;  /* 0x000050d001007387 */ /* 0x000fe40000100a00 */
[----:B------:R-:W-:Y:S01]  /*c290*/  IMAD.MOV.U32 R67, RZ, RZ, R29 ;  /* 0x000000ffff437224 */ /* 0x000fe200078e001d */
[----:B------:R-:W-:Y:S01]  /*c2a0*/  LOP3.LUT R4, R15, UR13, R244, 0x96, !PT ;  /* 0x0000000d0f047c12 */ /* 0x000fe2000f8e96f4 */
[----:B------:R-:W-:Y:S01]  /*c2b0*/  IMAD.WIDE.U32 R6, R6, -0x2daee0ad, RZ ;  /* 0xd2511f5306067825 */ /* 0x000fe200078e00ff */
[----:B------:R-:W-:Y:S03]  /*c2c0*/  STL.64 [R1+0x48], R172 ;  /* 0x000048ac01007387 */ /* 0x000fe60000100a00 */
[----:B------:R-:W-:Y:S01]  /*c2d0*/  IMAD.WIDE.U32 R10, R4, -0x326172a9, RZ ;  /* 0xcd9e8d57040a7825 */ /* 0x000fe200078e00ff */
[----:B------:R-:W-:Y:S01]  /*c2e0*/  LOP3.LUT R14, R7, UR11, R14, 0x96, !PT ;  /* 0x0000000b070e7c12 */ /* 0x000fe2000f8e960e */
[----:B------:R2:W-:Y:S02]  /*c2f0*/  STL.64 [R1+0x40], R170 ;  /* 0x000040aa01007387 */ /* 0x0005e40000100a00 */
[----:B------:R-:W-:Y:S01]  /*c300*/  IMAD.U32 R7, RZ, RZ, UR5 ;  /* 0x00000005ff077e24 */ /* 0x000fe2000f8e00ff */
[----:B------:R-:W-:Y:S01]  /*c310*/  LOP3.LUT R4, R11, UR12, R248, 0x96, !PT ;  /* 0x0000000c0b047c12 */ /* 0x000fe2000f8e96f8 */
[----:B------:R-:W-:-:S04]  /*c320*/  IMAD.WIDE.U32 R14, R14, -0x326172a9, RZ ;  /* 0xcd9e8d570e0e7825 */ /* 0x000fc800078e00ff */
[----:B------:R-:W-:Y:S01]  /*c330*/  IMAD.WIDE.U32 R4, R4, -0x2daee0ad, RZ ;  /* 0xd2511f5304047825 */ /* 0x000fe200078e00ff */
[----:B------:R-:W-:-:S03]  /*c340*/  LOP3.LUT R10, R15, UR10, R10, 0x96, !PT ;  /* 0x0000000a0f0a7c12 */ /* 0x000fc6000f8e960a */
[----:B-1----:R-:W-:Y:S01]  /*c350*/  IMAD.MOV.U32 R219, RZ, RZ, R28 ;  /* 0x000000ffffdb7224 */ /* 0x002fe200078e001c */
[----:B------:R-:W-:Y:S01]  /*c360*/  LOP3.LUT R6, R5, UR9, R6, 0x96, !PT ;  /* 0x0000000905067c12 */ /* 0x000fe2000f8e9606 */
[----:B------:R-:W-:-:S04]  /*c370*/  IMAD.WIDE.U32 R10, R10, -0x2daee0ad, RZ ;  /* 0xd2511f530a0a7825 */ /* 0x000fc800078e00ff */
[----:B------:R-:W-:Y:S01]  /*c380*/  IMAD.WIDE.U32 R20, R6, -0x326172a9, RZ ;  /* 0xcd9e8d5706147825 */ /* 0x000fe200078e00ff */
[----:B------:R-:W-:Y:S02]  /*c390*/  LOP3.LUT R5, R11, UR7, R4, 0x96, !PT ;  /* 0x000000070b057c12 */ /* 0x000fe4000f8e9604 */
[----:B------:R-:W-:Y:S01]  /*c3a0*/  LOP3.LUT R4, R251, UR27, R7, 0x96, !PT ;  /* 0x0000001bfb047c12 */ /* 0x000fe2000f8e9607 */
[----:B------:R-:W-:Y:S02]  /*c3b0*/  IMAD.MOV.U32 R75, RZ, RZ, R30 ;  /* 0x000000ffff4b7224 */ /* 0x000fe400078e001e */
[----:B------:R-:W-:-:S04]  /*c3c0*/  IMAD.WIDE.U32 R12, R5, -0x326172a9, RZ ;  /* 0xcd9e8d57050c7825 */ /* 0x000fc800078e00ff */
[----:B------:R-:W-:Y:S01]  /*c3d0*/  IMAD.WIDE.U32 R4, R4, -0x326172a9, RZ ;  /* 0xcd9e8d5704047825 */ /* 0x000fe200078e00ff */
[----:B------:R-:W-:-:S03]  /*c3e0*/  LOP3.LUT R28, R12, 0xff, RZ, 0xc0, !PT ;  /* 0x000000ff0c1c7812 */ /* 0x000fc600078ec0ff */
[----:B------:R-:W-:Y:S01]  /*c3f0*/  IMAD.MOV.U32 R69, RZ, RZ, R32 ;  /* 0x000000ffff457224 */ /* 0x000fe200078e0020 */
[----:B------:R-:W-:Y:S01]  /*c400*/  LOP3.LUT R7, R5, UR16, R38, 0x96, !PT ;  /* 0x0000001005077c12 */ /* 0x000fe2000f8e9626 */
[----:B------:R-:W-:Y:S01]  /*c410*/  IMAD.MOV.U32 R34, RZ, RZ, R166 ;  /* 0x000000ffff227224 */ /* 0x000fe200078e00a6 */
[----:B------:R-:W-:Y:S01]  /*c420*/  FMNMX.FTZ R32, R3, R128, !PT ;  /* 0x0000008003207209 */ /* 0x000fe20007810000 */
[----:B------:R-:W-:Y:S02]  /*c430*/  IMAD.MOV.U32 R33, RZ, RZ, R184 ;  /* 0x000000ffff217224 */ /* 0x000fe400078e00b8 */
[----:B------:R-:W-:Y:S01]  /*c440*/  IMAD.MOV.U32 R39, RZ, RZ, R192 ;  /* 0x000000ffff277224 */ /* 0x000fe200078e00c0 */
[----:B------:R-:W-:Y:S01]  /*c450*/  FMNMX.FTZ R32, R123, R32, !PT ;  /* 0x000000207b207209 */ /* 0x000fe20007810000 */
[----:B------:R-:W-:Y:S02]  /*c460*/  IMAD.MOV.U32 R70, RZ, RZ, R31 ;  /* 0x000000ffff467224 */ /* 0x000fe400078e001f */
[----:B------:R-:W-:-:S02]  /*c470*/  IMAD.MOV.U32 R31, RZ, RZ, R206 ;  /* 0x000000ffff1f7224 */ /* 0x000fc400078e00ce */
[----:B------:R-:W-:Y:S02]  /*c480*/  IMAD.MOV.U32 R68, RZ, RZ, R27 ;  /* 0x000000ffff447224 */ /* 0x000fe400078e001b */
[----:B------:R-:W-:Y:S02]  /*c490*/  IMAD.MOV.U32 R27, RZ, RZ, R130 ;  /* 0x000000ffff1b7224 */ /* 0x000fe400078e0082 */
[----:B------:R-:W-:Y:S01]  /*c4a0*/  IMAD.WIDE.U32 R212, R16, -0x326172a9, RZ ;  /* 0xcd9e8d5710d47825 */ /* 0x000fe200078e00ff */
[----:B----4-:R-:W-:-:S04]  /*c4b0*/  FMNMX.FTZ R9, R43, R9, !PT ;  /* 0x000000092b097209 */ /* 0x010fc80007810000 */
[----:B--2---:R-:W-:-:S04]  /*c4c0*/  FMNMX.FTZ R9, R42, R9, !PT ;  /* 0x000000092a097209 */ /* 0x004fc80007810000 */
[----:B------:R-:W-:Y:S01]  /*c4d0*/  FMNMX.FTZ R9, R41, R9, !PT ;  /* 0x0000000929097209 */ /* 0x000fe20007810000 */
[----:B---3--:R-:W-:-:S03]  /*c4e0*/  IMAD.MOV.U32 R29, RZ, RZ, R22 ;  /* 0x000000ffff1d7224 */ /* 0x008fc600078e0016 */
[----:B------:R-:W-:Y:S01]  /*c4f0*/  FMNMX.FTZ R9, R40, R9, !PT ;  /* 0x0000000928097209 */ /* 0x000fe20007810000 */
[----:B------:R-:W-:-:S03]  /*c500*/  IMAD.MOV.U32 R72, RZ, RZ, R23 ;  /* 0x000000ffff487224 */ /* 0x000fc600078e0017 */
[----:B------:R-:W-:Y:S01]  /*c510*/  FMNMX.FTZ R9, R35, R9, !PT ;  /* 0x0000000923097209 */ /* 0x000fe20007810000 */
[----:B------:R-:W-:-:S03]  /*c520*/  IMAD.MOV.U32 R71, RZ, RZ, R24 ;  /* 0x000000ffff477224 */ /* 0x000fc600078e0018 */
[----:B------:R-:W-:Y:S01]  /*c530*/  FMNMX.FTZ R9, R18, R9, !PT ;  /* 0x0000000912097209 */ /* 0x000fe20007810000 */
[----:B------:R-:W-:Y:S02]  /*c540*/  IMAD.MOV.U32 R66, RZ, RZ, R25 ;  /* 0x000000ffff427224 */ /* 0x000fe400078e0019 */
[----:B------:R-:W-:Y:S01]  /*c550*/  IMAD.WIDE.U32 R24, R7, -0x2daee0ad, RZ ;  /* 0xd2511f5307187825 */ /* 0x000fe200078e00ff */
[----:B------:R-:W-:-:S03]  /*c560*/  FMNMX.FTZ R9, R52, R9, !PT ;  /* 0x0000000934097209 */ /* 0x000fc60007810000 */
[----:B------:R-:W-:Y:S01]  /*c570*/  IMAD.MOV.U32 R73, RZ, RZ, R26 ;  /* 0x000000ffff497224 */ /* 0x000fe200078e001a */
[----:B------:R-:W-:Y:S02]  /*c580*/  FMNMX.FTZ R8, R56, R9, !PT ;  /* 0x0000000938087209 */ /* 0x000fe40007810000 */
[----:B------:R-:W-:Y:S02]  /*c590*/  LOP3.LUT R9, R13, UR17, R20, 0x96, !PT ;  /* 0x000000110d097c12 */ /* 0x000fe4000f8e9614 */
[----:B------:R-:W-:Y:S02]  /*c5a0*/  FMNMX.FTZ R6, R57, R8, !PT ;  /* 0x0000000839067209 */ /* 0x000fe40007810000 */
[----:B------:R-:W-:Y:S02]  /*c5b0*/  LOP3.LUT R20, R249, UR14, R4, 0x96, !PT ;  /* 0x0000000ef9147c12 */ /* 0x000fe4000f8e9604 */
[----:B------:R-:W-:Y:S02]  /*c5c0*/  FMNMX.FTZ R11, R83, R6, !PT ;  /* 0x00000006530b7209 */ /* 0x000fe40007810000 */
[----:B------:R-:W-:Y:S01]  /*c5d0*/  LOP3.LUT R6, R21, UR8, R14, 0x96, !PT ;  /* 0x0000000815067c12 */ /* 0x000fe2000f8e960e */
[----:B------:R-:W-:Y:S01]  /*c5e0*/  IMAD.WIDE.U32 R20, R20, -0x2daee0ad, RZ ;  /* 0xd2511f5314147825 */ /* 0x000fe200078e00ff */
[----:B------:R-:W-:-:S02]  /*c5f0*/  FMNMX.FTZ R8, R84, R11, !PT ;  /* 0x0000000b54087209 */ /* 0x000fc40007810000 */
[----:B------:R-:W-:Y:S01]  /*c600*/  LOP3.LUT R11, R12, 0xffff, RZ, 0xc0, !PT ;  /* 0x0000ffff0c0b7812 */ /* 0x000fe200078ec0ff */
[----:B------:R-:W-:Y:S01]  /*c610*/  IMAD.WIDE.U32 R22, R6, -0x2daee0ad, RZ ;  /* 0xd2511f5306167825 */ /* 0x000fe200078e00ff */
[----:B------:R-:W-:Y:S02]  /*c620*/  FMNMX.FTZ R8, R93, R8, !PT ;  /* 0x000000085d087209 */ /* 0x000fe40007810000 */
[----:B------:R-:W-:Y:S02]  /*c630*/  LOP3.LUT R6, R21, UR11, R24, 0x96, !PT ;  /* 0x0000000b15067c12 */ /* 0x000fe4000f8e9618 */
[----:B------:R-:W-:Y:S02]  /*c640*/  FMNMX.FTZ R8, R97, R8, !PT ;  /* 0x0000000861087209 */ /* 0x000fe40007810000 */
[----:B------:R-:W-:Y:S01]  /*c650*/  SHF.R.U32.HI R26, RZ, 0x10, R12 ;  /* 0x00000010ff1a7819 */ /* 0x000fe2000001160c */
[----:B------:R-:W-:Y:S01]  /*c660*/  IMAD.WIDE.U32 R170, R6, -0x326172a9, RZ ;  /* 0xcd9e8d5706aa7825 */ /* 0x000fe200078e00ff */
[----:B------:R-:W-:-:S02]  /*c670*/  FMNMX.FTZ R15, R99, R8, !PT ;  /* 0x00000008630f7209 */ /* 0x000fc40007810000 */
[----:B------:R-:W-:Y:S02]  /*c680*/  LOP3.LUT R8, R25, UR13, R244, 0x96, !PT ;  /* 0x0000000d19087c12 */ /* 0x000fe4000f8e96f4 */
[----:B------:R-:W-:Y:S02]  /*c690*/  FMNMX.FTZ R14, R100, R15, !PT ;  /* 0x0000000f640e7209 */ /* 0x000fe40007810000 */
[----:B------:R-:W-:Y:S02]  /*c6a0*/  SHF.R.U32.HI R13, RZ, 0x18, R12 ;  /* 0x00000018ff0d7819 */ /* 0x000fe4000001160c */
[----:B------:R-:W-:Y:S02]  /*c6b0*/  FMNMX.FTZ R14, R107, R14, !PT ;  /* 0x0000000e6b0e7209 */ /* 0x000fe40007810000 */
[----:B------:R-:W-:Y:S02]  /*c6c0*/  LOP3.LUT R7, R23, UR18, R10, 0x96, !PT ;  /* 0x0000001217077c12 */ /* 0x000fe4000f8e960a */
[----:B------:R-:W-:-:S02]  /*c6d0*/  FMNMX.FTZ R14, R109, R14, !PT ;  /* 0x0000000e6d0e7209 */ /* 0x000fc40007810000 */
[C---:B------:R-:W-:Y:S02]  /*c6e0*/  LOP3.LUT R21, R22.reuse, 0xffff, RZ, 0xc0, !PT ;  /* 0x0000ffff16157812 */ /* 0x040fe400078ec0ff */
[----:B------:R-:W-:Y:S02]  /*c6f0*/  FMNMX.FTZ R14, R111, R14, !PT ;  /* 0x0000000e6f0e7209 */ /* 0x000fe40007810000 */
[----:B------:R-:W-:Y:S02]  /*c700*/  LOP3.LUT R12, R22, 0xff, RZ, 0xc0, !PT ;  /* 0x000000ff160c7812 */ /* 0x000fe400078ec0ff */
[----:B------:R-:W-:Y:S02]  /*c710*/  FMNMX.FTZ R14, R113, R14, !PT ;  /* 0x0000000e710e7209 */ /* 0x000fe40007810000 */
[----:B------:R-:W-:Y:S02]  /*c720*/  SHF.R.U32.HI R10, RZ, 0x10, R22 ;  /* 0x00000010ff0a7819 */ /* 0x000fe40000011616 */
[----:B------:R-:W-:-:S02]  /*c730*/  FMNMX.FTZ R14, R179, R14, !PT ;  /* 0x0000000eb30e7209 */ /* 0x000fc40007810000 */
[----:B------:R-:W-:Y:S01]  /*c740*/  SHF.R.U32.HI R15, RZ, 0x18, R22 ;  /* 0x00000018ff0f7819 */ /* 0x000fe20000011616 */
[----:B------:R-:W-:Y:S01]  /*c750*/  IMAD.WIDE.U32 R22, R8, -0x326172a9, RZ ;  /* 0xcd9e8d5708167825 */ /* 0x000fe200078e00ff */
[----:B------:R-:W-:Y:S02]  /*c760*/  FMNMX.FTZ R14, R195, R14, !PT ;  /* 0x0000000ec30e7209 */ /* 0x000fe40007810000 */
[----:B------:R-:W-:Y:S02]  /*c770*/  SHF.R.U32.HI R11, RZ, 0x8, R11 ;  /* 0x00000008ff0b7819 */ /* 0x000fe4000001160b */
[----:B------:R-:W-:Y:S02]  /*c780*/  FMNMX.FTZ R14, R131, R14, !PT ;  /* 0x0000000e830e7209 */ /* 0x000fe40007810000 */
[----:B------:R-:W-:Y:S02]  /*c790*/  PRMT R28, R28, 0x5410, R11 ;  /* 0x000054101c1c7816 */ /* 0x000fe4000000000b */
[----:B------:R-:W-:-:S02]  /*c7a0*/  LOP3.LUT R8, R23, UR12, R248, 0x96, !PT ;  /* 0x0000000c17087c12 */ /* 0x000fc4000f8e96f8 */
[----:B------:R-:W-:Y:S02]  /*c7b0*/  LOP3.LUT R6, R171, UR10, R22, 0x96, !PT ;  /* 0x0000000aab067c12 */ /* 0x000fe4000f8e9616 */
[----:B------:R-:W-:Y:S01]  /*c7c0*/  FMNMX.FTZ R11, R167, R14, !PT ;  /* 0x0000000ea70b7209 */ /* 0x000fe20007810000 */
[----:B------:R-:W-:Y:S01]  /*c7d0*/  IMAD.WIDE.U32 R22, R8, -0x2daee0ad, RZ ;  /* 0xd2511f5308167825 */ /* 0x000fe200078e00ff */
[----:B------:R-:W-:Y:S02]  /*c7e0*/  LOP3.LUT R26, R26, 0xff, RZ, 0xc0, !PT ;  /* 0x000000ff1a1a7812 */ /* 0x000fe400078ec0ff */
[----:B------:R-:W-:Y:S01]  /*c7f0*/  FMNMX.FTZ R14, R200, R11, !PT ;  /* 0x0000000bc80e7209 */ /* 0x000fe20007810000 */
[----:B------:R-:W-:Y:S01]  /*c800*/  IMAD.WIDE.U32 R210, R6, -0x2daee0ad, RZ ;  /* 0xd2511f5306d27825 */ /* 0x000fe200078e00ff */
[----:B------:R-:W-:Y:S02]  /*c810*/  PRMT R26, R26, 0x5410, R13 ;  /* 0x000054101a1a7816 */ /* 0x000fe4000000000d */
[----:B------:R-:W-:-:S02]  /*c820*/  FMNMX.FTZ R11, R203, R14, !PT ;  /* 0x0000000ecb0b7209 */ /* 0x000fc40007810000 */
[----:B------:R-:W-:Y:S02]  /*c830*/  LOP3.LUT R8, R211, UR7, R22, 0x96, !PT ;  /* 0x00000007d3087c12 */ /* 0x000fe4000f8e9616 */
[----:B------:R-:W-:Y:S01]  /*c840*/  LOP3.LUT R6, R23, UR9, R20, 0x96, !PT ;  /* 0x0000000917067c12 */ /* 0x000fe2000f8e9614 */
[----:B------:R-:W1:Y:S01]  /*c850*/  SHFL.BFLY PT, R14, R11, 0x2, 0x1f ;  /* 0x0c401f000b0e7f89 */ /* 0x000e6200000e0000 */
[----:B------:R-:W-:Y:S01]  /*c860*/  SHF.R.U32.HI R21, RZ, 0x8, R21 ;  /* 0x00000008ff157819 */ /* 0x000fe20000011615 */
[----:B------:R-:W-:Y:S01]  /*c870*/  IMAD.WIDE.U32 R24, R8, -0x326172a9, RZ ;  /* 0xcd9e8d5708187825 */ /* 0x000fe200078e00ff */
[----:B------:R-:W-:Y:S02]  /*c880*/  LOP3.LUT R8, R9, 0xff, RZ, 0xc0, !PT ;  /* 0x000000ff09087812 */ /* 0x000fe400078ec0ff */
[----:B------:R-:W-:Y:S01]  /*c890*/  PRMT R12, R12, 0x5410, R21 ;  /* 0x000054100c0c7816 */ /* 0x000fe20000000015 */
[----:B------:R-:W-:Y:S01]  /*c8a0*/  IMAD.WIDE.U32 R222, R6, -0x326172a9, RZ ;  /* 0xcd9e8d5706de7825 */ /* 0x000fe200078e00ff */
[----:B------:R-:W-:-:S02]  /*c8b0*/  LOP3.LUT R13, R24, 0xffff, RZ, 0xc0, !PT ;  /* 0x0000ffff180d7812 */ /* 0x000fc400078ec0ff */
[----:B------:R-:W-:Y:S02]  /*c8c0*/  LOP3.LUT R22, R24, 0xff, RZ, 0xc0, !PT ;  /* 0x000000ff18167812 */ /* 0x000fe400078ec0ff */
[----:B------:R-:W-:Y:S02]  /*c8d0*/  SHF.R.U32.HI R13, RZ, 0x8, R13 ;  /* 0x00000008ff0d7819 */ /* 0x000fe4000001160d */
[--C-:B------:R-:W-:Y:S02]  /*c8e0*/  SHF.R.U32.HI R30, RZ, 0x10, R24.reuse ;  /* 0x00000010ff1e7819 */ /* 0x100fe40000011618 */
[----:B------:R-:W-:Y:S02]  /*c8f0*/  PRMT R22, R22, 0x5410, R13 ;  /* 0x0000541016167816 */ /* 0x000fe4000000000d */
[----:B------:R-:W-:Y:S02]  /*c900*/  LOP3.LUT R30, R30, 0xff, RZ, 0xc0, !PT ;  /* 0x000000ff1e1e7812 */ /* 0x000fe400078ec0ff */
[----:B------:R-:W-:-:S02]  /*c910*/  SHF.R.U32.HI R13, RZ, 0x18, R24 ;  /* 0x00000018ff0d7819 */ /* 0x000fc40000011618 */
[----:B------:R-:W-:Y:S02]  /*c920*/  SHF.R.U32.HI R6, RZ, 0x10, R9 ;  /* 0x00000010ff067819 */ /* 0x000fe40000011609 */
[----:B------:R-:W-:Y:S02]  /*c930*/  PRMT R30, R30, 0x5410, R13 ;  /* 0x000054101e1e7816 */ /* 0x000fe4000000000d */
[----:B------:R-:W-:Y:S02]  /*c940*/  LOP3.LUT R13, R25, UR17, R222, 0x96, !PT ;  /* 0x00000011190d7c12 */ /* 0x000fe4000f8e96de */
[----:B-1----:R-:W-:Y:S02]  /*c950*/  FMNMX.FTZ R14, R11, R14, !PT ;  /* 0x0000000e0b0e7209 */ /* 0x002fe40007810000 */
[C---:B------:R-:W-:Y:S02]  /*c960*/  LOP3.LUT R11, R13.reuse, 0xffff, RZ, 0xc0, !PT ;  /* 0x0000ffff0d0b7812 */ /* 0x040fe400078ec0ff */
[----:B------:R-:W-:Y:S01]  /*c970*/  LOP3.LUT R20, R13, 0xff, RZ, 0xc0, !PT ;  /* 0x000000ff0d147812 */ /* 0x000fe200078ec0ff */
[----:B------:R-:W1:Y:S01]  /*c980*/  SHFL.BFLY PT, R65, R14, 0x1, 0x1f ;  /* 0x0c201f000e417f89 */ /* 0x000e6200000e0000 */
[----:B------:R-:W-:-:S02]  /*c990*/  SHF.R.U32.HI R11, RZ, 0x8, R11 ;  /* 0x00000008ff0b7819 */ /* 0x000fc4000001160b */
[----:B------:R-:W-:Y:S02]  /*c9a0*/  LOP3.LUT R6, R6, 0xff, RZ, 0xc0, !PT ;  /* 0x000000ff06067812 */ /* 0x000fe400078ec0ff */
[----:B------:R-:W-:Y:S02]  /*c9b0*/  PRMT R20, R20, 0x5410, R11 ;  /* 0x0000541014147816 */ /* 0x000fe4000000000b */
[----:B------:R-:W-:Y:S02]  /*c9c0*/  LOP3.LUT R11, R9, 0xffff, RZ, 0xc0, !PT ;  /* 0x0000ffff090b7812 */ /* 0x000fe400078ec0ff */
[----:B------:R-:W-:Y:S02]  /*c9d0*/  SHF.R.U32.HI R9, RZ, 0x18, R9 ;  /* 0x00000018ff097819 */ /* 0x000fe40000011609 */
[----:B------:R-:W-:Y:S02]  /*c9e0*/  SHF.R.U32.HI R11, RZ, 0x8, R11 ;  /* 0x00000008ff0b7819 */ /* 0x000fe4000001160b */
[----:B------:R-:W-:-:S02]  /*c9f0*/  PRMT R6, R6, 0x5410, R9 ;  /* 0x0000541006067816 */ /* 0x000fc40000000009 */
[----:B------:R-:W-:Y:S02]  /*ca00*/  FMNMX.FTZ R9, R2, R121, !PT ;  /* 0x0000007902097209 */ /* 0x000fe40007810000 */
[----:B------:R-:W-:Y:S02]  /*ca10*/  SHF.R.U32.HI R38, RZ, 0x10, R13 ;  /* 0x00000010ff267819 */ /* 0x000fe4000001160d */
[----:B------:R-:W-:Y:S02]  /*ca20*/  PRMT R8, R8, 0x5410, R11 ;  /* 0x0000541008087816 */ /* 0x000fe4000000000b */
[----:B------:R-:W-:Y:S02]  /*ca30*/  FMNMX.FTZ R24, R124, R9, !PT ;  /* 0x000000097c187209 */ /* 0x000fe40007810000 */
[----:B------:R-:W-:Y:S02]  /*ca40*/  FMNMX.FTZ R11, R125, R32, !PT ;  /* 0x000000207d0b7209 */ /* 0x000fe40007810000 */
[----:B------:R-:W-:-:S02]  /*ca50*/  SHF.R.U32.HI R13, RZ, 0x18, R13 ;  /* 0x00000018ff0d7819 */ /* 0x000fc4000001160d */
[----:B------:R-:W-:Y:S02]  /*ca60*/  LOP3.LUT R38, R38, 0xff, RZ, 0xc0, !PT ;  /* 0x000000ff26267812 */ /* 0x000fe400078ec0ff */
[----:B------:R-:W-:Y:S02]  /*ca70*/  FMNMX.FTZ R9, R175, R24, !PT ;  /* 0x00000018af097209 */ /* 0x000fe40007810000 */
[----:B------:R-:W-:Y:S02]  /*ca80*/  FMNMX.FTZ R24, R188, R11, !PT ;  /* 0x0000000bbc187209 */ /* 0x000fe40007810000 */
[----:B------:R-:W-:Y:S02]  /*ca90*/  PRMT R38, R38, 0x5410, R13 ;  /* 0x0000541026267816 */ /* 0x000fe4000000000d */
[----:B------:R-:W-:Y:S02]  /*caa0*/  FMNMX.FTZ R13, R177, R24, !PT ;  /* 0x00000018b10d7209 */ /* 0x000fe40007810000 */
[----:B-1----:R-:W-:-:S02]  /*cab0*/  FMNMX.FTZ R65, R14, R65, !PT ;  /* 0x000000410e417209 */ /* 0x002fc40007810000 */
[----:B------:R-:W-:Y:S02]  /*cac0*/  FMNMX.FTZ R14, R176, R9, !PT ;  /* 0x00000009b00e7209 */ /* 0x000fe40007810000 */
[----:B------:R-:W-:Y:S01]  /*cad0*/  FMNMX.FTZ R11, R0, R127, !PT ;  /* 0x0000007f000b7209 */ /* 0x000fe20007810000 */
[----:B------:R-:W-:Y:S01]  /*cae0*/  FMUL.FTZ R206, R65, c[0x0][0x23c] ;  /* 0x00008f0041ce7a20 */ /* 0x000fe20000410000 */
        /* <DEDUP_REMOVED lines=84> */
[----:B------:R-:W-:Y:S02]  /*d030*/  FMNMX.FTZ R14, R180, R9, !PT ;  /* 0x00000009b40e7209 */ /* 0x000fe40007810000 */
[----:B------:R-:W-:Y:S01]  /*d040*/  FSETP.NEU.FTZ.AND P1, PT, R65, -INF , PT ;  /* 0xff8000004100780b */ /* 0x000fe20003f3d000 */
[----:B------:R-:W2:Y:S01]  /*d050*/  SHFL.BFLY PT, R24, R63, 0x2, 0x1f ;  /* 0x0c401f003f187f89 */ /* 0x000ea200000e0000 */
[----:B------:R-:W-:Y:S02]  /*d060*/  FMNMX.FTZ R9, R185, R14, !PT ;  /* 0x0000000eb9097209 */ /* 0x000fe40007810000 */
[----:B------:R-:W-:Y:S02]  /*d070*/  FSEL R206, R206, RZ, P1 ;  /* 0x000000ffcece7208 */ /* 0x000fe40000800000 */
[----:B------:R-:W-:-:S02]  /*d080*/  FMNMX.FTZ R9, R186, R9, !PT ;  /* 0x00000009ba097209 */ /* 0x000fc40007810000 */
[----:B------:R-:W-:Y:S01]  /*d090*/  LOP3.LUT R13, R7, 0xffff, RZ, 0xc0, !PT ;  /* 0x0000ffff070d7812 */ /* 0x000fe200078ec0ff */
[--C-:B------:R-:W-:Y:S01]  /*d0a0*/  FFMA.FTZ R130, R247, c[0x0][0x23c], -R206.reuse ;  /* 0x00008f00f7827a23 */ /* 0x100fe200000108ce */
[----:B------:R-:W-:Y:S01]  /*d0b0*/  LOP3.LUT R10, R10, 0xff, RZ, 0xc0, !PT ;  /* 0x000000ff0a0a7812 */ /* 0x000fe200078ec0ff */
[----:B------:R-:W3:Y:S01]  /*d0c0*/  SHFL.BFLY PT, R14, R9, 0x2, 0x1f ;  /* 0x0c401f00090e7f89 */ /* 0x000ee200000e0000 */
[--C-:B------:R-:W-:Y:S01]  /*d0d0*/  FFMA.FTZ R61, R43, c[0x0][0x23c], -R206.reuse ;  /* 0x00008f002b3d7a23 */ /* 0x100fe200000108ce */
[----:B------:R-:W-:Y:S01]  /*d0e0*/  SHF.R.U32.HI R13, RZ, 0x8, R13 ;  /* 0x00000008ff0d7819 */ /* 0x000fe2000001160d */
[--C-:B------:R-:W-:Y:S01]  /*d0f0*/  FFMA.FTZ R43, R41, c[0x0][0x23c], -R206.reuse ;  /* 0x00008f00292b7a23 */ /* 0x100fe200000108ce */
[----:B------:R-:W-:Y:S01]  /*d100*/  MUFU.EX2 R130, R130 ;  /* 0x0000008200827308 */ /* 0x000fe20000000800 */
[--C-:B------:R-:W-:Y:S01]  /*d110*/  FFMA.FTZ R60, R42, c[0x0][0x23c], -R206.reuse ;  /* 0x00008f002a3c7a23 */ /* 0x100fe200000108ce */
[----:B-1----:R-:W-:Y:S01]  /*d120*/  FMNMX.FTZ R64, R64, R11, !PT ;  /* 0x0000000b40407209 */ /* 0x002fe20007810000 */
[--C-:B------:R-:W-:Y:S01]  /*d130*/  FFMA.FTZ R41, R35, c[0x0][0x23c], -R206.reuse ;  /* 0x00008f0023297a23 */ /* 0x100fe200000108ce */
[----:B------:R-:W-:Y:S01]  /*d140*/  PRMT R10, R10, 0x5410, R15 ;  /* 0x000054100a0a7816 */ /* 0x000fe2000000000f */
[----:B------:R-:W-:-:S02]  /*d150*/  FFMA.FTZ R42, R40, c[0x0][0x23c], -R206 ;  /* 0x00008f00282a7a23 */ /* 0x000fc400000108ce */
[----:B------:R-:W1:Y:S01]  /*d160*/  SHFL.BFLY PT, R11, R64, 0x1, 0x1f ;  /* 0x0c201f00400b7f89 */ /* 0x000e6200000e0000 */
[--C-:B------:R-:W-:Y:S01]  /*d170*/  FFMA.FTZ R192, R117, c[0x0][0x23c], -R206.reuse ;  /* 0x00008f0075c07a23 */ /* 0x100fe200000108ce */
[----:B------:R-:W-:Y:S01]  /*d180*/  MUFU.EX2 R60, R60 ;  /* 0x0000003c003c7308 */ /* 0x000fe20000000800 */
[----:B--2---:R-:W-:Y:S01]  /*d190*/  FMNMX.FTZ R63, R63, R24, !PT ;  /* 0x000000183f3f7209 */ /* 0x004fe20007810000 */
[--C-:B------:R-:W-:Y:S01]  /*d1a0*/  FFMA.FTZ R189, R189, c[0x0][0x23c], -R206.reuse ;  /* 0x00008f00bdbd7a23 */ /* 0x100fe200000108ce */
[----:B------:R-:W-:Y:S01]  /*d1b0*/  LOP3.LUT R24, R7, 0xff, RZ, 0xc0, !PT ;  /* 0x000000ff07187812 */ /* 0x000fe200078ec0ff */
[--C-:B------:R-:W-:Y:S02]  /*d1c0*/  FFMA.FTZ R184, R191, c[0x0][0x23c], -R206.reuse ;  /* 0x00008f00bfb87a23 */ /* 0x100fe400000108ce */
[----:B------:R-:W2:Y:S01]  /*d1d0*/  SHFL.BFLY PT, R32, R63, 0x1, 0x1f ;  /* 0x0c201f003f207f89 */ /* 0x000ea200000e0000 */
[--C-:B------:R-:W-:Y:S01]  /*d1e0*/  FFMA.FTZ R245, R116, c[0x0][0x23c], -R206.reuse ;  /* 0x00008f0074f57a23 */ /* 0x100fe200000108ce */
[----:B------:R-:W4:Y:S01]  /*d1f0*/  MUFU.EX2 R43, R43 ;  /* 0x0000002b002b7308 */ /* 0x000f220000000800 */
[--C-:B------:R-:W-:Y:S01]  /*d200*/  FFMA.FTZ R166, R201, c[0x0][0x23c], -R206.reuse ;  /* 0x00008f00c9a67a23 */ /* 0x100fe200000108ce */
[----:B------:R-:W-:Y:S01]  /*d210*/  PRMT R24, R24, 0x5410, R13 ;  /* 0x0000541018187816 */ /* 0x000fe2000000000d */
[----:B------:R-:W-:Y:S01]  /*d220*/  FFMA.FTZ R129, R205, c[0x0][0x23c], -R206 ;  /* 0x00008f00cd817a23 */ /* 0x000fe200000108ce */
[----:B---3--:R-:W-:-:S02]  /*d230*/  FMNMX.FTZ R9, R9, R14, !PT ;  /* 0x0000000e09097209 */ /* 0x008fc40007810000 */
[--C-:B------:R-:W-:Y:S02]  /*d240*/  SHF.R.U32.HI R14, RZ, 0x10, R7.reuse ;  /* 0x00000010ff0e7819 */ /* 0x100fe40000011607 */
[----:B------:R-:W-:Y:S01]  /*d250*/  SHF.R.U32.HI R7, RZ, 0x18, R7 ;  /* 0x00000018ff077819 */ /* 0x000fe20000011607 */
[----:B------:R-:W3:Y:S01]  /*d260*/  SHFL.BFLY PT, R62, R9, 0x1, 0x1f ;  /* 0x0c201f00093e7f89 */ /* 0x000ee200000e0000 */
[----:B------:R-:W-:Y:S01]  /*d270*/  LOP3.LUT R14, R14, 0xff, RZ, 0xc0, !PT ;  /* 0x000000ff0e0e7812 */ /* 0x000fe200078ec0ff */
[----:B------:R-:W-:Y:S01]  /*d280*/  MUFU.EX2 R42, R42 ;  /* 0x0000002a002a7308 */ /* 0x000fe20000000800 */
[----:B-1----:R-:W-:Y:S02]  /*d290*/  FMNMX.FTZ R64, R64, R11, !PT ;  /* 0x0000000b40407209 */ /* 0x002fe40007810000 */
[----:B------:R-:W-:Y:S02]  /*d2a0*/  PRMT R14, R14, 0x5410, R7 ;  /* 0x000054100e0e7816 */ /* 0x000fe40000000007 */
[C---:B------:R-:W-:Y:S01]  /*d2b0*/  FSETP.NEU.FTZ.AND P0, PT, R64.reuse, -INF , PT ;  /* 0xff8000004000780b */ /* 0x040fe20003f1d000 */
[----:B------:R-:W-:Y:S01]  /*d2c0*/  FMUL.FTZ R247, R64, c[0x0][0x23c] ;  /* 0x00008f0040f77a20 */ /* 0x000fe20000410000 */
[----:B------:R-:W1:Y:S01]  /*d2d0*/  LDC.U8 R7, c[0x0][0x2d8] ;  /* 0x0000b600ff077b82 */ /* 0x000e620000000000 */
[----:B------:R-:W1:Y:S01]  /*d2e0*/  MUFU.EX2 R41, R41 ;  /* 0x0000002900297308 */ /* 0x000e620000000800 */
[----:B--2---:R-:W-:-:S02]  /*d2f0*/  FMNMX.FTZ R63, R63, R32, !PT ;  /* 0x000000203f3f7209 */ /* 0x004fc40007810000 */
[----:B------:R-:W-:Y:S02]  /*d300*/  FSEL R32, R65, RZ, P1 ;  /* 0x000000ff41207208 */ /* 0x000fe40000800000 */
[----:B------:R-:W-:Y:S02]  /*d310*/  FSEL R247, R247, RZ, P0 ;  /* 0x000000fff7f77208 */ /* 0x000fe40000000000 */
[----:B------:R-:W-:Y:S01]  /*d320*/  FSETP.NEU.FTZ.AND P1, PT, R63, -INF , PT ;  /* 0xff8000003f00780b */ /* 0x000fe20003f3d000 */
[----:B------:R-:W-:Y:S01]  /*d330*/  FADD.FTZ R35, R17, -R32 ;  /* 0x8000002011237221 */ /* 0x000fe20000010000 */
[----:B------:R-:W-:Y:S01]  /*d340*/  MUFU.EX2 R189, R189 ;  /* 0x000000bd00bd7308 */ /* 0x000fe20000000800 */
[--C-:B------:R-:W-:Y:S01]  /*d350*/  FFMA.FTZ R40, R34, c[0x0][0x23c], -R247.reuse ;  /* 0x00008f0022287a23 */ /* 0x100fe200000108f7 */
[----:B------:R-:W-:Y:S01]  /*d360*/  FSEL R34, R64, RZ, P0 ;  /* 0x000000ff40227208 */ /* 0x000fe20000000000 */
[--C-:B------:R-:W-:Y:S01]  /*d370*/  FFMA.FTZ R17, R33, c[0x0][0x23c], -R247.reuse ;  /* 0x00008f0021117a23 */ /* 0x100fe200000108f7 */
[----:B---3--:R-:W-:Y:S01]  /*d380*/  FMNMX.FTZ R62, R9, R62, !PT ;  /* 0x0000003e093e7209 */ /* 0x008fe20007810000 */
[--C-:B------:R-:W-:Y:S01]  /*d390*/  FFMA.FTZ R117, R39, c[0x0][0x23c], -R247.reuse ;  /* 0x00008f0027757a23 */ /* 0x100fe200000108f7 */
[----:B------:R-:W-:Y:S01]  /*d3a0*/  FSEL R33, R63, RZ, P1 ;  /* 0x000000ff3f217208 */ /* 0x000fe20000800000 */
[----:B------:R-:W-:Y:S01]  /*d3b0*/  FFMA.FTZ R74, R31, c[0x0][0x23c], -R247 ;  /* 0x00008f001f4a7a23 */ /* 0x000fe200000108f7 */
[----:B------:R-:W-:Y:S01]  /*d3c0*/  MUFU.EX2 R40, R40 ;  /* 0x0000002800287308 */ /* 0x000fe20000000800 */
[----:B------:R-:W-:Y:S01]  /*d3d0*/  FSETP.NEU.FTZ.AND P0, PT, R62, -INF , PT ;  /* 0xff8000003e00780b */ /* 0x000fe20003f1d000 */
[----:B------:R-:W-:-:S02]  /*d3e0*/  FADD.FTZ R34, R3, -R34 ;  /* 0x8000002203227221 */ /* 0x000fc40000010000 */
[----:B------:R-:W-:Y:S01]  /*d3f0*/  FFMA.FTZ R191, R125, c[0x0][0x23c], -R247 ;  /* 0x00008f007dbf7a23 */ /* 0x000fe200000108f7 */
[----:B-1----:R-:W-:Y:S01]  /*d400*/  PRMT R3, R7, 0x7054, R7 ;  /* 0x0000705407037816 */ /* 0x002fe20000000007 */
[--C-:B------:R-:W-:Y:S02]  /*d410*/  FFMA.FTZ R188, R188, c[0x0][0x23c], -R247.reuse ;  /* 0x00008f00bcbc7a23 */ /* 0x100fe400000108f7 */
[----:B------:R-:W1:Y:S01]  /*d420*/  MUFU.EX2 R17, R17 ;  /* 0x0000001100117308 */ /* 0x000e620000000800 */
[----:B------:R-:W-:Y:S01]  /*d430*/  FSEL R7, R62, RZ, P0 ;  /* 0x000000ff3e077208 */ /* 0x000fe20000000000 */
[--C-:B------:R-:W-:Y:S01]  /*d440*/  FFMA.FTZ R201, R123, c[0x0][0x23c], -R247.reuse ;  /* 0x00008f007bc97a23 */ /* 0x100fe200000108f7 */
[--C-:B------:R-:W-:Y:S01]  /*d450*/  HSET2.LE.AND R21, R38, R3.reuse, PT ;  /* 0x0000000326157233 */ /* 0x100fe20003803000 */
[----:B------:R-:W-:Y:S01]  /*d460*/  FFMA.FTZ R128, R128, c[0x0][0x23c], -R247 ;  /* 0x00008f0080807a23 */ /* 0x000fe200000108f7 */
[--C-:B------:R-:W-:Y:S01]  /*d470*/  HSET2.LE.AND R20, R20, R3.reuse, PT ;  /* 0x0000000314147233 */ /* 0x100fe20003803000 */
[----:B------:R-:W-:Y:S01]  /*d480*/  FADD.FTZ R32, R0, -R7 ;  /* 0x8000000700207221 */ /* 0x000fe20000010000 */
[----:B----4-:R-:W-:Y:S01]  /*d490*/  F2FP.PACK_AB R7, R43, R60 ;  /* 0x0000003c2b07723e */ /* 0x010fe200000000ff */
[----:B------:R-:W-:Y:S01]  /*d4a0*/  MUFU.EX2 R117, R117 ;  /* 0x0000007500757308 */ /* 0x000fe20000000800 */
[--C-:B------:R-:W-:Y:S01]  /*d4b0*/  HSET2.LE.AND R23, R30, R3.reuse, PT ;  /* 0x000000031e177233 */ /* 0x100fe20003803000 */
[--C-:B------:R-:W-:Y:S01]  /*d4c0*/  FFMA.FTZ R125, R207, c[0x0][0x23c], -R247.reuse ;  /* 0x00008f00cf7d7a23 */ /* 0x100fe200000108f7 */
[----:B------:R-:W-:Y:S01]  /*d4d0*/  LOP3.LUT R20, R20, R7, RZ, 0xc0, !PT ;  /* 0x0000000714147212 */ /* 0x000fe200078ec0ff */
[--C-:B------:R-:W-:Y:S01]  /*d4e0*/  HSET2.LE.AND R22, R22, R3.reuse, PT ;  /* 0x0000000316167233 */ /* 0x100fe20003803000 */
[----:B------:R-:W-:Y:S01]  /*d4f0*/  F2FP.PACK_AB R7, R41, R42 ;  /* 0x0000002a2907723e */ /* 0x000fe200000000ff */
[--C-:B------:R-:W-:Y:S01]  /*d500*/  HSET2.LE.AND R28, R28, R3.reuse, PT ;  /* 0x000000031c1c7233 */ /* 0x100fe20003803000 */
[----:B------:R-:W-:Y:S01]  /*d510*/  FFMA.FTZ R116, R29, c[0x0][0x23c], -R247 ;  /* 0x00008f001d747a23 */ /* 0x000fe200000108f7 */
[----:B------:R-:W2:Y:S01]  /*d520*/  MUFU.EX2 R74, R74 ;  /* 0x0000004a004a7308 */ /* 0x000ea20000000800 */
[----:B-1----:R-:W-:Y:S01]  /*d530*/  F2FP.PACK_AB R0, R17, R40 ;  /* 0x000000281100723e */ /* 0x002fe200000000ff */
[--C-:B------:R-:W-:Y:S01]  /*d540*/  HSET2.LE.AND R26, R26, R3.reuse, PT ;  /* 0x000000031a1a7233 */ /* 0x100fe20003803000 */
[----:B------:R-:W-:Y:S01]  /*d550*/  LOP3.LUT R22, R22, R7, RZ, 0xc0, !PT ;  /* 0x0000000716167212 */ /* 0x000fe200078ec0ff */
[--C-:B------:R-:W-:Y:S01]  /*d560*/  HSET2.LE.AND R12, R12, R3.reuse, PT ;  /* 0x000000030c0c7233 */ /* 0x100fe20003803000 */
[----:B------:R-:W-:Y:S01]  /*d570*/  LOP3.LUT R21, R21, R0, RZ, 0xc0, !PT ;  /* 0x0000000015157212 */ /* 0x000fe200078ec0ff */
[--C-:B------:R-:W-:Y:S01]  /*d580*/  HSET2.LE.AND R8, R8, R3.reuse, PT ;  /* 0x0000000308087233 */ /* 0x100fe20003803000 */
[----:B------:R-:W-:Y:S01]  /*d590*/  FADD.FTZ R33, R2, -R33 ;  /* 0x8000002102217221 */ /* 0x000fe20000010000 */
[----:B------:R-:W1:Y:S01]  /*d5a0*/  MUFU.EX2 R184, R184 ;  /* 0x000000b800b87308 */ /* 0x000e620000000800 */
[--C-:B------:R-:W-:Y:S01]  /*d5b0*/  HSET2.LE.AND R6, R6, R3.reuse, PT ;  /* 0x0000000306067233 */ /* 0x100fe20003803000 */
[----:B------:R-:W-:Y:S01]  /*d5c0*/  IMAD.MOV.U32 R39, RZ, RZ, R27 ;  /* 0x000000ffff277224 */ /* 0x000fe200078e001b */
[--C-:B------:R-:W-:Y:S01]  /*d5d0*/  HSET2.LE.AND R24, R24, R3.reuse, PT ;  /* 0x0000000318187233 */ /* 0x100fe20003803000 */
[----:B------:R-:W-:Y:S01]  /*d5e0*/  FFMA.FTZ R177, R177, c[0x0][0x23c], -R247 ;  /* 0x00008f00b1b17a23 */ /* 0x000fe200000108f7 */
[--C-:B------:R-:W-:Y:S01]  /*d5f0*/  HSET2.LE.AND R10, R10, R3.reuse, PT ;  /* 0x000000030a0a7233 */ /* 0x100fe20003803000 */
[----:B------:R-:W-:Y:S01]  /*d600*/  FMUL.FTZ R207, R62, c[0x0][0x23c] ;  /* 0x00008f003ecf7a20 */ /* 0x000fe20000410000 */
[----:B------:R-:W-:Y:S01]  /*d610*/  HSET2.LE.AND R14, R14, R3, PT ;  /* 0x000000030e0e7233 */ /* 0x000fe20003803000 */
[----:B------:R-:W-:Y:S01]  /*d620*/  MUFU.EX2 R191, R191 ;  /* 0x000000bf00bf7308 */ /* 0x000fe20000000800 */
[----:B--2---:R-:W-:Y:S01]  /*d630*/  F2FP.PACK_AB R0, R74, R117 ;  /* 0x000000754a00723e */ /* 0x004fe200000000ff */
[----:B------:R-:W-:Y:S01]  /*d640*/  IMAD.MOV.U32 R38, RZ, RZ, R170 ;  /* 0x000000ffff267224 */ /* 0x000fe200078e00aa */
[----:B------:R-:W-:Y:S01]  /*d650*/  FSEL R207, R207, RZ, P0 ;  /* 0x000000ffcfcf7208 */ /* 0x000fe20000000000 */
[----:B------:R-:W-:Y:S01]  /*d660*/  IMAD.MOV.U32 R218, RZ, RZ, R39 ;  /* 0x000000ffffda7224 */ /* 0x000fe200078e0027 */
[----:B------:R-:W-:Y:S01]  /*d670*/  LOP3.LUT R23, R23, R0, RZ, 0xc0, !PT ;  /* 0x0000000017177212 */ /* 0x000fe200078ec0ff */
[----:B------:R-:W-:Y:S01]  /*d680*/  IMAD.MOV.U32 R39, RZ, RZ, R171 ;  /* 0x000000ffff277224 */ /* 0x000fe200078e00ab */
[----:B------:R-:W-:Y:S01]  /*d690*/  LOP3.LUT R0, R213, R19, RZ, 0x3c, !PT ;  /* 0x00000013d5007212 */ /* 0x000fe200078e3cff */
[----:B------:R-:W2:Y:S01]  /*d6a0*/  MUFU.EX2 R188, R188 ;  /* 0x000000bc00bc7308 */ /* 0x000ea20000000800 */
[----:B-1----:R-:W-:Y:S01]  /*d6b0*/  F2FP.PACK_AB R7, R184, R189 ;  /* 0x000000bdb807723e */ /* 0x002fe200000000ff */
[----:B------:R-:W-:-:S02]  /*d6c0*/  FFMA.FTZ R205, R174, c[0x0][0x23c], -R207 ;  /* 0x00008f00aecd7a23 */ /* 0x000fc400000108cf */
[----:B------:R-:W-:Y:S01]  /*d6d0*/  IMAD.WIDE.U32 R172, R0, -0x2daee0ad, RZ ;  /* 0xd2511f5300ac7825 */ /* 0x000fe200078e00ff */
[----:B------:R-:W-:-:S03]  /*d6e0*/  LOP3.LUT R30, R28, R7, RZ, 0xc0, !PT ;  /* 0x000000071c1e7212 */ /* 0x000fc600078ec0ff */
[----:B------:R-:W1:Y:S01]  /*d6f0*/  MUFU.EX2 R61, R61 ;  /* 0x0000003d003d7308 */ /* 0x000e620000000800 */
[----:B------:R-:W-:Y:S01]  /*d700*/  LOP3.LUT R0, R173, UR15, R250, 0x96, !PT ;  /* 0x0000000fad007c12 */ /* 0x000fe2000f8e96fa */
[----:B------:R-:W-:Y:S02]  /*d710*/  FMUL.FTZ R250, R63, c[0x0][0x23c] ;  /* 0x00008f003ffa7a20 */ /* 0x000fe40000410000 */
[--C-:B------:R-:W-:Y:S02]  /*d720*/  FFMA.FTZ R174, R182, c[0x0][0x23c], -R207.reuse ;  /* 0x00008f00b6ae7a23 */ /* 0x100fe400000108cf */
[----:B------:R-:W-:Y:S01]  /*d730*/  IMAD.WIDE.U32 R208, R0, -0x326172a9, RZ ;  /* 0xcd9e8d5700d07825 */ /* 0x000fe200078e00ff */
[----:B------:R-:W-:Y:S01]  /*d740*/  LOP3.LUT R0, R37, UR16, R212, 0x96, !PT ;  /* 0x0000001025007c12 */ /* 0x000fe2000f8e96d4 */
[----:B------:R-:W-:Y:S01]  /*d750*/  MUFU.EX2 R245, R245 ;  /* 0x000000f500f57308 */ /* 0x000fe20000000800 */
[----:B--2---:R-:W-:Y:S01]  /*d760*/  F2FP.PACK_AB R31, R188, R191 ;  /* 0x000000bfbc1f723e */ /* 0x004fe200000000ff */
[--C-:B------:R-:W-:Y:S01]  /*d770*/  FFMA.FTZ R71, R71, c[0x0][0x23c], -R207.reuse ;  /* 0x00008f0047477a23 */ /* 0x100fe200000108cf */
[----:B------:R-:W-:Y:S01]  /*d780*/  LOP3.LUT R36, R209, UR14, R36, 0x96, !PT ;  /* 0x0000000ed1247c12 */ /* 0x000fe2000f8e9624 */
[----:B------:R-:W-:Y:S01]  /*d790*/  FFMA.FTZ R66, R66, c[0x0][0x23c], -R207 ;  /* 0x00008f0042427a23 */ /* 0x000fe200000108cf */
[----:B------:R-:W-:Y:S01]  /*d7a0*/  LOP3.LUT R31, R26, R31, RZ, 0xc0, !PT ;  /* 0x0000001f1a1f7212 */ /* 0x000fe200078ec0ff */
[----:B------:R-:W-:Y:S01]  /*d7b0*/  IMAD.MOV.U32 R171, RZ, RZ, R218 ;  /* 0x000000ffffab7224 */ /* 0x000fe200078e00da */
[----:B------:R-:W-:Y:S01]  /*d7c0*/  FSEL R250, R250, RZ, P1 ;  /* 0x000000fffafa7208 */ /* 0x000fe20000800000 */
[----:B------:R-:W2:Y:S01]  /*d7d0*/  MUFU.EX2 R192, R192 ;  /* 0x000000c000c07308 */ /* 0x000ea20000000800 */
[----:B-1----:R-:W-:Y:S01]  /*d7e0*/  F2FP.PACK_AB R7, R61, R130 ;  /* 0x000000823d07723e */ /* 0x002fe200000000ff */
[----:B------:R-:W-:Y:S01]  /*d7f0*/  IMAD.WIDE.U32 R36, R36, -0x2daee0ad, RZ ;  /* 0xd2511f5324247825 */ /* 0x000fe200078e00ff */
[----:B------:R-:W-:-:S02]  /*d800*/  LOP3.LUT R4, R209, UR14, R4, 0x96, !PT ;  /* 0x0000000ed1047c12 */ /* 0x000fc4000f8e9604 */
[----:B------:R-:W-:Y:S01]  /*d810*/  LOP3.LUT R26, R12, R7, RZ, 0xc0, !PT ;  /* 0x000000070c1a7212 */ /* 0x000fe200078ec0ff */
[--C-:B------:R-:W-:Y:S02]  /*d820*/  FFMA.FTZ R123, R240, c[0x0][0x23c], -R250.reuse ;  /* 0x00008f00f07b7a23 */ /* 0x100fe400000108fa */
[----:B------:R-:W-:Y:S01]  /*d830*/  MUFU.EX2 R166, R166 ;  /* 0x000000a600a67308 */ /* 0x000fe20000000800 */
[--C-:B------:R-:W-:Y:S02]  /*d840*/  FFMA.FTZ R72, R72, c[0x0][0x23c], -R250.reuse ;  /* 0x00008f0048487a23 */ /* 0x100fe400000108fa */
[--C-:B------:R-:W-:Y:S02]  /*d850*/  FFMA.FTZ R240, R121, c[0x0][0x23c], -R250.reuse ;  /* 0x00008f0079f07a23 */ /* 0x100fe400000108fa */
[----:B------:R-:W-:Y:S02]  /*d860*/  FFMA.FTZ R182, R124, c[0x0][0x23c], -R250 ;  /* 0x00008f007cb67a23 */ /* 0x000fe400000108fa */
[--C-:B------:R-:W-:Y:S01]  /*d870*/  FFMA.FTZ R124, R190, c[0x0][0x23c], -R207.reuse ;  /* 0x00008f00be7c7a23 */ /* 0x100fe200000108cf */
[----:B------:R-:W1:Y:S01]  /*d880*/  MUFU.EX2 R129, R129 ;  /* 0x0000008100817308 */ /* 0x000e620000000800 */
[----:B--2---:R-:W-:Y:S01]  /*d890*/  F2FP.PACK_AB R7, R192, R245 ;  /* 0x000000f5c007723e */ /* 0x004fe200000000ff */
[----:B------:R-:W-:-:S02]  /*d8a0*/  FFMA.FTZ R121, R193, c[0x0][0x23c], -R207 ;  /* 0x00008f00c1797a23 */ /* 0x000fc400000108cf */
[--C-:B------:R-:W-:Y:S01]  /*d8b0*/  FFMA.FTZ R73, R73, c[0x0][0x23c], -R250.reuse ;  /* 0x00008f0049497a23 */ /* 0x100fe200000108fa */
[----:B------:R-:W-:Y:S01]  /*d8c0*/  LOP3.LUT R28, R8, R7, RZ, 0xc0, !PT ;  /* 0x00000007081c7212 */ /* 0x000fe200078ec0ff */
[--C-:B------:R-:W-:Y:S02]  /*d8d0*/  FFMA.FTZ R68, R68, c[0x0][0x23c], -R250.reuse ;  /* 0x00008f0044447a23 */ /* 0x100fe400000108fa */
[----:B------:R2:W-:Y:S01]  /*d8e0*/  MUFU.EX2 R237, R128 ;  /* 0x0000008000ed7308 */ /* 0x0005e20000000800 */
[--C-:B------:R-:W-:Y:S02]  /*d8f0*/  FFMA.FTZ R67, R67, c[0x0][0x23c], -R207.reuse ;  /* 0x00008f0043437a23 */ /* 0x100fe400000108cf */
[----:B------:R-:W-:Y:S02]  /*d900*/  FFMA.FTZ R70, R70, c[0x0][0x23c], -R250 ;  /* 0x00008f0046467a23 */ /* 0x000fe400000108fa */
[----:B------:R-:W-:Y:S02]  /*d910*/  FMUL.FTZ R35, R35, c[0x0][0x23c] ;  /* 0x00008f0023237a20 */ /* 0x000fe40000410000 */
[----:B------:R-:W-:Y:S01]  /*d920*/  FMUL.FTZ R34, R34, c[0x0][0x23c] ;  /* 0x00008f0022227a20 */ /* 0x000fe20000410000 */
[----:B------:R-:W3:Y:S01]  /*d930*/  MUFU.EX2 R201, R201 ;  /* 0x000000c900c97308 */ /* 0x000ee20000000800 */
[----:B-1----:R-:W-:Y:S01]  /*d940*/  F2FP.PACK_AB R7, R129, R166 ;  /* 0x000000a68107723e */ /* 0x002fe200000000ff */
[----:B------:R-:W-:-:S03]  /*d950*/  FFMA.FTZ R69, R69, c[0x0][0x23c], -R207 ;  /* 0x00008f0045457a23 */ /* 0x000fc600000108cf */
[----:B------:R-:W-:-:S03]  /*d960*/  LOP3.LUT R24, R24, R7, RZ, 0xc0, !PT ;  /* 0x0000000718187212 */ /* 0x000fc600078ec0ff */
[----:B------:R-:W-:Y:S01]  /*d970*/  MUFU.EX2 R125, R125 ;  /* 0x0000007d007d7308 */ /* 0x000fe20000000800 */
[----:B--2---:R-:W-:Y:S02]  /*d980*/  FFMA.FTZ R128, R198, c[0x0][0x23c], -R247 ;  /* 0x00008f00c6807a23 */ /* 0x004fe400000108f7 */
[----:B------:R-:W-:Y:S02]  /*d990*/  FFMA.FTZ R198, R126, c[0x0][0x23c], -R207 ;  /* 0x00008f007ec67a23 */ /* 0x000fe400000108cf */
[----:B------:R-:W-:-:S03]  /*d9a0*/  FFMA.FTZ R126, R194, c[0x0][0x23c], -R250 ;  /* 0x00008f00c27e7a23 */ /* 0x000fc600000108fa */
[----:B------:R-:W1:Y:S01]  /*d9b0*/  MUFU.EX2 R116, R116 ;  /* 0x0000007400747308 */ /* 0x000e620000000800 */
[----:B---3--:R-:W-:-:S04]  /*d9c0*/  F2FP.PACK_AB R29, R201, R237 ;  /* 0x000000edc91d723e */ /* 0x008fc800000000ff */
[----:B------:R-:W-:Y:S01]  /*d9d0*/  LOP3.LUT R29, R6, R29, RZ, 0xc0, !PT ;  /* 0x0000001d061d7212 */ /* 0x000fe200078ec0ff */
[----:B------:R-:W-:Y:S02]  /*d9e0*/  IMAD.WIDE.U32 R6, R0, -0x2daee0ad, RZ ;  /* 0xd2511f5300067825 */ /* 0x000fe400078e00ff */
[----:B------:R-:W-:Y:S03]  /*d9f0*/  MUFU.EX2 R177, R177 ;  /* 0x000000b100b17308 */ /* 0x000fe60000000800 */
[----:B------:R-:W-:Y:S02]  /*da00*/  LOP3.LUT R0, R7, UR13, R172, 0x96, !PT ;  /* 0x0000000d07007c12 */ /* 0x000fe4000f8e96ac */
[----:B------:R-:W-:Y:S02]  /*da10*/  LOP3.LUT R2, R37, UR11, R6, 0x96, !PT ;  /* 0x0000000b25027c12 */ /* 0x000fe4000f8e9606 */
[----:B-1----:R-:W-:Y:S01]  /*da20*/  F2FP.PACK_AB R27, R116, R125 ;  /* 0x0000007d741b723e */ /* 0x002fe200000000ff */
[----:B------:R-:W-:Y:S01]  /*da30*/  IMAD.WIDE.U32 R8, R0, -0x326172a9, RZ ;  /* 0xcd9e8d5700087825 */ /* 0x000fe200078e00ff */
[----:B------:R-:W1:Y:S02]  /*da40*/  MUFU.EX2 R128, R128 ;  /* 0x0000008000807308 */ /* 0x000e640000000800 */
[----:B------:R-:W-:Y:S01]  /*da50*/  LOP3.LUT R27, R10, R27, RZ, 0xc0, !PT ;  /* 0x0000001b0a1b7212 */ /* 0x000fe200078ec0ff */
[----:B------:R-:W-:Y:S01]  /*da60*/  IMAD.WIDE.U32 R10, R2, -0x326172a9, RZ ;  /* 0xcd9e8d57020a7825 */ /* 0x000fe200078e00ff */
[----:B------:R-:W-:-:S04]  /*da70*/  LOP3.LUT R0, R9, UR12, R208, 0x96, !PT ;  /* 0x0000000c09007c12 */ /* 0x000fc8000f8e96d0 */
[----:B------:R-:W-:Y:S01]  /*da80*/  LOP3.LUT R8, R11, UR10, R8, 0x96, !PT ;  /* 0x0000000a0b087c12 */ /* 0x000fe2000f8e9608 */
[----:B------:R-:W-:Y:S01]  /*da90*/  IMAD.WIDE.U32 R6, R0, -0x2daee0ad, RZ ;  /* 0xd2511f5300067825 */ /* 0x000fe200078e00ff */
[----:B------:R-:W-:Y:S03]  /*daa0*/  MUFU.EX2 R205, R205 ;  /* 0x000000cd00cd7308 */ /* 0x000fe60000000800 */
[----:B------:R-:W-:Y:S01]  /*dab0*/  IMAD.WIDE.U32 R8, R8, -0x2daee0ad, RZ ;  /* 0xd2511f5308087825 */ /* 0x000fe200078e00ff */
[----:B------:R-:W-:Y:S02]  /*dac0*/  LOP3.LUT R0, R7, UR9, R36, 0x96, !PT ;  /* 0x0000000907007c12 */ /* 0x000fe4000f8e9624 */
[----:B-1----:R-:W-:Y:S01]  /*dad0*/  F2FP.PACK_AB R25, R128, R177 ;  /* 0x000000b18019723e */ /* 0x002fe200000000ff */
[----:B------:R-:W-:Y:S01]  /*dae0*/  IMAD.WIDE.U32 R36, R4, -0x2daee0ad, RZ ;  /* 0xd2511f5304247825 */ /* 0x000fe200078e00ff */
[----:B------:R-:W-:Y:S01]  /*daf0*/  LOP3.LUT R2, R9, UR7, R6, 0x96, !PT ;  /* 0x0000000709027c12 */ /* 0x000fe2000f8e9606 */
[----:B------:R-:W1:Y:S01]  /*db00*/  MUFU.EX2 R174, R174 ;  /* 0x000000ae00ae7308 */ /* 0x000e620000000800 */
[----:B------:R-:W-:Y:S01]  /*db10*/  LOP3.LUT R25, R14, R25, RZ, 0xc0, !PT ;  /* 0x000000190e197212 */ /* 0x000fe200078ec0ff */
[----:B------:R-:W-:-:S04]  /*db20*/  IMAD.WIDE.U32 R6, R0, -0x326172a9, RZ ;  /* 0xcd9e8d5700067825 */ /* 0x000fc800078e00ff */
[----:B------:R-:W-:Y:S01]  /*db30*/  FFMA.FTZ R9, R175, c[0x0][0x23c], -R250 ;  /* 0x00008f00af097a23 */ /* 0x000fe200000108fa */
[----:B------:R-:W-:Y:S01]  /*db40*/  LOP3.LUT R0, R7, UR8, R10, 0x96, !PT ;  /* 0x0000000807007c12 */ /* 0x000fe2000f8e960a */
[----:B------:R-:W-:Y:S01]  /*db50*/  FFMA.FTZ R175, R176, c[0x0][0x23c], -R250 ;  /* 0x00008f00b0af7a23 */ /* 0x000fe200000108fa */
[----:B------:R-:W-:Y:S01]  /*db60*/  MUFU.EX2 R123, R123 ;  /* 0x0000007b007b7308 */ /* 0x000fe20000000800 */
[----:B------:R-:W-:-:S04]  /*db70*/  IMAD.WIDE.U32 R10, R2, -0x326172a9, RZ ;  /* 0xcd9e8d57020a7825 */ /* 0x000fc800078e00ff */
[----:B------:R-:W-:Y:S01]  /*db80*/  IMAD.WIDE.U32 R12, R0, -0x2daee0ad, RZ ;  /* 0xd2511f53000c7825 */ /* 0x000fe200078e00ff */
[C---:B------:R-:W-:Y:S02]  /*db90*/  LOP3.LUT R7, R10.reuse, 0xffff, RZ, 0xc0, !PT ;  /* 0x0000ffff0a077812 */ /* 0x040fe400078ec0ff */
[----:B------:R-:W-:Y:S01]  /*dba0*/  MUFU.EX2 R176, R9 ;  /* 0x0000000900b07308 */ /* 0x000fe20000000800 */
[----:B------:R-:W-:Y:S02]  /*dbb0*/  LOP3.LUT R2, R11, UR17, R6, 0x96, !PT ;  /* 0x000000110b027c12 */ /* 0x000fe4000f8e9606 */
[----:B------:R-:W-:Y:S02]  /*dbc0*/  SHF.R.U32.HI R7, RZ, 0x8, R7 ;  /* 0x00000008ff077819 */ /* 0x000fe40000011607 */
[----:B------:R-:W-:Y:S02]  /*dbd0*/  LOP3.LUT R6, R10, 0xff, RZ, 0xc0, !PT ;  /* 0x000000ff0a067812 */ /* 0x000fe400078ec0ff */
[----:B-1----:R-:W-:Y:S01]  /*dbe0*/  F2FP.PACK_AB R15, R174, R205 ;  /* 0x000000cdae0f723e */ /* 0x002fe200000000ff */
[----:B------:R-:W1:Y:S01]  /*dbf0*/  MUFU.EX2 R175, R175 ;  /* 0x000000af00af7308 */ /* 0x000e620000000800 */
[----:B------:R-:W-:-:S02]  /*dc00*/  PRMT R6, R6, 0x5410, R7 ;  /* 0x0000541006067816 */ /* 0x000fc40000000007 */
[----:B------:R-:W-:-:S03]  /*dc10*/  LOP3.LUT R0, R13, UR18, R8, 0x96, !PT ;  /* 0x000000120d007c12 */ /* 0x000fc6000f8e9608 */
[----:B------:R-:W-:Y:S02]  /*dc20*/  HSET2.LE.AND R6, R6, R3, PT ;  /* 0x0000000306067233 */ /* 0x000fe40003803000 */
[----:B------:R-:W-:Y:S01]  /*dc30*/  MUFU.EX2 R72, R72 ;  /* 0x0000004800487308 */ /* 0x000fe20000000800 */
[----:B-1----:R-:W-:-:S07]  /*dc40*/  F2FP.PACK_AB R7, R175, R176 ;  /* 0x000000b0af07723e */ /* 0x002fce00000000ff */
[----:B------:R-:W-:Y:S01]  /*dc50*/  MUFU.EX2 R71, R71 ;  /* 0x0000004700477308 */ /* 0x000fe20000000800 */
[----:B------:R-:W-:Y:S02]  /*dc60*/  LOP3.LUT R14, R6, R7, RZ, 0xc0, !PT ;  /* 0x00000007060e7212 */ /* 0x000fe400078ec0ff */
[--C-:B------:R-:W-:Y:S02]  /*dc70*/  SHF.R.U32.HI R6, RZ, 0x10, R10.reuse ;  /* 0x00000010ff067819 */ /* 0x100fe4000001160a */
[----:B------:R-:W-:-:S03]  /*dc80*/  SHF.R.U32.HI R7, RZ, 0x18, R10 ;  /* 0x00000018ff077819 */ /* 0x000fc6000001160a */
[----:B------:R-:W1:Y:S01]  /*dc90*/  MUFU.EX2 R66, R66 ;  /* 0x0000004200427308 */ /* 0x000e620000000800 */
[----:B------:R-:W-:-:S04]  /*dca0*/  LOP3.LUT R6, R6, 0xff, RZ, 0xc0, !PT ;  /* 0x000000ff06067812 */ /* 0x000fc800078ec0ff */
[----:B------:R-:W-:Y:S02]  /*dcb0*/  PRMT R6, R6, 0x5410, R7 ;  /* 0x0000541006067816 */ /* 0x000fe40000000007 */
[----:B------:R-:W-:Y:S01]  /*dcc0*/  LOP3.LUT R7, R12, 0xffff, RZ, 0xc0, !PT ;  /* 0x0000ffff0c077812 */ /* 0x000fe200078ec0ff */
[----:B------:R-:W-:Y:S02]  /*dcd0*/  MUFU.EX2 R240, R240 ;  /* 0x000000f000f07308 */ /* 0x000fe40000000800 */
[----:B------:R-:W-:Y:S01]  /*dce0*/  HSET2.LE.AND R6, R6, R3, PT ;  /* 0x0000000306067233 */ /* 0x000fe20003803000 */
[----:B------:R-:W-:-:S04]  /*dcf0*/  SHF.R.U32.HI R7, RZ, 0x8, R7 ;  /* 0x00000008ff077819 */ /* 0x000fc80000011607 */
[----:B------:R-:W-:Y:S01]  /*dd00*/  LOP3.LUT R15, R6, R15, RZ, 0xc0, !PT ;  /* 0x0000000f060f7212 */ /* 0x000fe200078ec0ff */
[----:B------:R-:W2:Y:S01]  /*dd10*/  MUFU.EX2 R182, R182 ;  /* 0x000000b600b67308 */ /* 0x000ea20000000800 */
[----:B------:R-:W-:Y:S02]  /*dd20*/  LOP3.LUT R6, R12, 0xff, RZ, 0xc0, !PT ;  /* 0x000000ff0c067812 */ /* 0x000fe400078ec0ff */
[----:B-1----:R-:W-:Y:S02]  /*dd30*/  F2FP.PACK_AB R11, R66, R71 ;  /* 0x00000047420b723e */ /* 0x002fe400000000ff */
[----:B------:R-:W-:Y:S02]  /*dd40*/  PRMT R6, R6, 0x5410, R7 ;  /* 0x0000541006067816 */ /* 0x000fe40000000007 */
[----:B------:R-:W-:Y:S01]  /*dd50*/  F2FP.PACK_AB R7, R72, R123 ;  /* 0x0000007b4807723e */ /* 0x000fe200000000ff */
[----:B------:R-:W-:Y:S02]  /*dd60*/  MUFU.EX2 R198, R198 ;  /* 0x000000c600c67308 */ /* 0x000fe40000000800 */
[----:B------:R-:W-:-:S05]  /*dd70*/  HSET2.LE.AND R6, R6, R3, PT ;  /* 0x0000000306067233 */ /* 0x000fca0003803000 */
[----:B------:R-:W-:Y:S01]  /*dd80*/  LOP3.LUT R10, R6, R7, RZ, 0xc0, !PT ;  /* 0x00000007060a7212 */ /* 0x000fe200078ec0ff */
[----:B------:R-:W-:Y:S01]  /*dd90*/  MUFU.EX2 R126, R126 ;  /* 0x0000007e007e7308 */ /* 0x000fe20000000800 */
[--C-:B------:R-:W-:Y:S02]  /*dda0*/  SHF.R.U32.HI R6, RZ, 0x10, R12.reuse ;  /* 0x00000010ff067819 */ /* 0x100fe4000001160c */
[----:B------:R-:W-:Y:S02]  /*ddb0*/  SHF.R.U32.HI R7, RZ, 0x18, R12 ;  /* 0x00000018ff077819 */ /* 0x000fe4000001160c */
[----:B------:R-:W-:-:S03]  /*ddc0*/  LOP3.LUT R6, R6, 0xff, RZ, 0xc0, !PT ;  /* 0x000000ff06067812 */ /* 0x000fc600078ec0ff */
[----:B------:R-:W-:Y:S01]  /*ddd0*/  MUFU.EX2 R124, R124 ;  /* 0x0000007c007c7308 */ /* 0x000fe20000000800 */
[----:B------:R-:W-:Y:S02]  /*dde0*/  PRMT R6, R6, 0x5410, R7 ;  /* 0x0000541006067816 */ /* 0x000fe40000000007 */
[----:B------:R-:W-:-:S03]  /*ddf0*/  LOP3.LUT R7, R2, 0xffff, RZ, 0xc0, !PT ;  /* 0x0000ffff02077812 */ /* 0x000fc600078ec0ff */
[----:B------:R-:W-:Y:S01]  /*de00*/  HSET2.LE.AND R6, R6, R3, PT ;  /* 0x0000000306067233 */ /* 0x000fe20003803000 */
[----:B------:R-:W-:Y:S01]  /*de10*/  SHF.R.U32.HI R7, RZ, 0x8, R7 ;  /* 0x00000008ff077819 */ /* 0x000fe20000011607 */
[----:B------:R-:W1:Y:S03]  /*de20*/  MUFU.EX2 R121, R121 ;  /* 0x0000007900797308 */ /* 0x000e660000000800 */
[----:B------:R-:W-:Y:S02]  /*de30*/  LOP3.LUT R11, R6, R11, RZ, 0xc0, !PT ;  /* 0x0000000b060b7212 */ /* 0x000fe400078ec0ff */
[----:B------:R-:W-:-:S03]  /*de40*/  LOP3.LUT R6, R2, 0xff, RZ, 0xc0, !PT ;  /* 0x000000ff02067812 */ /* 0x000fc600078ec0ff */
[----:B------:R-:W-:Y:S01]  /*de50*/  MUFU.EX2 R73, R73 ;  /* 0x0000004900497308 */ /* 0x000fe20000000800 */
[----:B------:R-:W-:Y:S02]  /*de60*/  PRMT R6, R6, 0x5410, R7 ;  /* 0x0000541006067816 */ /* 0x000fe40000000007 */
[----:B--2---:R-:W-:-:S03]  /*de70*/  F2FP.PACK_AB R7, R182, R240 ;  /* 0x000000f0b607723e */ /* 0x004fc600000000ff */
[----:B------:R-:W-:Y:S01]  /*de80*/  HSET2.LE.AND R6, R6, R3, PT ;  /* 0x0000000306067233 */ /* 0x000fe20003803000 */
[----:B-1----:R-:W-:Y:S01]  /*de90*/  F2FP.PACK_AB R9, R121, R124 ;  /* 0x0000007c7909723e */ /* 0x002fe200000000ff */
[----:B------:R-:W-:Y:S03]  /*dea0*/  MUFU.EX2 R68, R68 ;  /* 0x0000004400447308 */ /* 0x000fe60000000800 */
[----:B------:R-:W-:Y:S02]  /*deb0*/  LOP3.LUT R12, R6, R7, RZ, 0xc0, !PT ;  /* 0x00000007060c7212 */ /* 0x000fe400078ec0ff */
[--C-:B------:R-:W-:Y:S02]  /*dec0*/  SHF.R.U32.HI R6, RZ, 0x10, R2.reuse ;  /* 0x00000010ff067819 */ /* 0x100fe40000011602 */
[----:B------:R-:W-:Y:S02]  /*ded0*/  SHF.R.U32.HI R2, RZ, 0x18, R2 ;  /* 0x00000018ff027819 */ /* 0x000fe40000011602 */
[----:B------:R-:W-:Y:S01]  /*dee0*/  LOP3.LUT R7, R6, 0xff, RZ, 0xc0, !PT ;  /* 0x000000ff06077812 */ /* 0x000fe200078ec0ff */
[----:B------:R-:W-:Y:S01]  /*def0*/  FFMA.FTZ R6, R127, c[0x0][0x23c], -R207 ;  /* 0x00008f007f067a23 */ /* 0x000fe200000108cf */
[----:B------:R-:W-:Y:S01]  /*df00*/  MUFU.EX2 R67, R67 ;  /* 0x0000004300437308 */ /* 0x000fe20000000800 */
[----:B------:R-:W-:Y:S01]  /*df10*/  FFMA.FTZ R127, R187, c[0x0][0x23c], -R250 ;  /* 0x00008f00bb7f7a23 */ /* 0x000fe200000108fa */
[----:B------:R-:W-:Y:S01]  /*df20*/  PRMT R2, R7, 0x5410, R2 ;  /* 0x0000541007027816 */ /* 0x000fe20000000002 */
[----:B------:R-:W-:Y:S01]  /*df30*/  IMAD.MOV.U32 R187, RZ, RZ, R219 ;  /* 0x000000ffffbb7224 */ /* 0x000fe200078e00db */
[----:B------:R-:W-:-:S03]  /*df40*/  LOP3.LUT R7, R0, 0xffff, RZ, 0xc0, !PT ;  /* 0x0000ffff00077812 */ /* 0x000fc600078ec0ff */
[----:B------:R-:W-:Y:S01]  /*df50*/  HSET2.LE.AND R2, R2, R3, PT ;  /* 0x0000000302027233 */ /* 0x000fe20003803000 */
[----:B------:R-:W1:Y:S01]  /*df60*/  MUFU.EX2 R170, R6 ;  /* 0x0000000600aa7308 */ /* 0x000e620000000800 */
[----:B------:R-:W-:-:S07]  /*df70*/  SHF.R.U32.HI R7, RZ, 0x8, R7 ;  /* 0x00000008ff077819 */ /* 0x000fce0000011607 */
[----:B------:R-:W2:Y:S01]  /*df80*/  MUFU.EX2 R127, R127 ;  /* 0x0000007f007f7308 */ /* 0x000ea20000000800 */
[----:B-1----:R-:W-:-:S07]  /*df90*/  F2FP.PACK_AB R13, R198, R170 ;  /* 0x000000aac60d723e */ /* 0x002fce00000000ff */
[----:B------:R-:W-:Y:S01]  /*dfa0*/  MUFU.EX2 R70, R70 ;  /* 0x0000004600467308 */ /* 0x000fe20000000800 */
[----:B------:R-:W-:Y:S02]  /*dfb0*/  LOP3.LUT R13, R2, R13, RZ, 0xc0, !PT ;  /* 0x0000000d020d7212 */ /* 0x000fe400078ec0ff */
[----:B------:R-:W-:Y:S01]  /*dfc0*/  LOP3.LUT R2, R0, 0xff, RZ, 0xc0, !PT ;  /* 0x000000ff00027812 */ /* 0x000fe200078ec0ff */
[----:B------:R-:W-:-:S04]  /*dfd0*/  FMUL.FTZ R193, R33, c[0x0][0x23c] ;  /* 0x00008f0021c17a20 */ /* 0x000fc80000410000 */
[----:B------:R-:W-:Y:S01]  /*dfe0*/  MUFU.EX2 R190, R35 ;  /* 0x0000002300be7308 */ /* 0x000fe20000000800 */
[----:B------:R-:W-:Y:S02]  /*dff0*/  PRMT R2, R2, 0x5410, R7 ;  /* 0x0000541002027816 */ /* 0x000fe40000000007 */
[----:B--2---:R-:W-:-:S03]  /*e000*/  F2FP.PACK_AB R7, R126, R127 ;  /* 0x0000007f7e07723e */ /* 0x004fc600000000ff */
[----:B------:R-:W-:Y:S02]  /*e010*/  HSET2.LE.AND R2, R2, R3, PT ;  /* 0x0000000302027233 */ /* 0x000fe40003803000 */
[----:B------:R-:W-:Y:S03]  /*e020*/  MUFU.EX2 R69, R69 ;  /* 0x0000004500457308 */ /* 0x000fe60000000800 */
[----:B------:R-:W-:Y:S02]  /*e030*/  LOP3.LUT R8, R2, R7, RZ, 0xc0, !PT ;  /* 0x0000000702087212 */ /* 0x000fe400078ec0ff */
[--C-:B------:R-:W-:Y:S02]  /*e040*/  SHF.R.U32.HI R2, RZ, 0x10, R0.reuse ;  /* 0x00000010ff027819 */ /* 0x100fe40000011600 */
[----:B------:R-:W-:Y:S02]  /*e050*/  SHF.R.U32.HI R0, RZ, 0x18, R0 ;  /* 0x00000018ff007819 */ /* 0x000fe40000011600 */
[----:B------:R-:W-:-:S04]  /*e060*/  LOP3.LUT R7, R2, 0xff, RZ, 0xc0, !PT ;  /* 0x000000ff02077812 */ /* 0x000fc800078ec0ff */
[----:B------:R-:W-:-:S05]  /*e070*/  PRMT R0, R7, 0x5410, R0 ;  /* 0x0000541007007816 */ /* 0x000fca0000000000 */
[----:B------:R-:W-:-:S05]  /*e080*/  HSET2.LE.AND R0, R0, R3, PT ;  /* 0x0000000300007233 */ /* 0x000fca0003803000 */
[----:B------:R-:W-:Y:S02]  /*e090*/  LOP3.LUT R9, R0, R9, RZ, 0xc0, !PT ;  /* 0x0000000900097212 */ /* 0x000fe400078ec0ff */
[----:B------:R-:W-:-:S05]  /*e0a0*/  LOP3.LUT R0, R5, UR16, R212, 0x96, !PT ;  /* 0x0000001005007c12 */ /* 0x000fca000f8e96d4 */
        /* <DEDUP_REMOVED lines=12> */
[----:B------:R-:W-:-:S04]  /*e170*/  IMAD.WIDE.U32 R36, R2, -0x326172a9, RZ ;  /* 0xcd9e8d5702247825 */ /* 0x000fc800078e00ff */
[----:B------:R-:W-:Y:S01]  /*e180*/  FFMA.FTZ R0, R75, c[0x0][0x23c], -R207 ;  /* 0x00008f004b007a23 */ /* 0x000fe200000108cf */
[----:B------:R-:W-:Y:S01]  /*e190*/  LOP3.LUT R5, R36, 0xffff, RZ, 0xc0, !PT ;  /* 0x0000ffff24057812 */ /* 0x000fe200078ec0ff */
[----:B------:R-:W-:Y:S01]  /*e1a0*/  FFMA.FTZ R75, R246, c[0x0][0x23c], -R250 ;  /* 0x00008f00f64b7a23 */ /* 0x000fe200000108fa */
[----:B------:R-:W-:Y:S02]  /*e1b0*/  LOP3.LUT R2, R36, 0xff, RZ, 0xc0, !PT ;  /* 0x000000ff24027812 */ /* 0x000fe400078ec0ff */
[----:B------:R-:W-:Y:S01]  /*e1c0*/  SHF.R.U32.HI R5, RZ, 0x8, R5 ;  /* 0x00000008ff057819 */ /* 0x000fe20000011605 */
[----:B------:R-:W1:Y:S01]  /*e1d0*/  MUFU.EX2 R0, R0 ;  /* 0x0000000000007308 */ /* 0x000e620000000800 */
[----:B------:R-:W-:Y:S02]  /*e1e0*/  SHF.R.U32.HI R4, RZ, 0x10, R36 ;  /* 0x00000010ff047819 */ /* 0x000fe40000011624 */
[----:B------:R-:W-:Y:S02]  /*e1f0*/  PRMT R2, R2, 0x5410, R5 ;  /* 0x0000541002027816 */ /* 0x000fe40000000005 */
[----:B------:R-:W-:-:S02]  /*e200*/  F2FP.PACK_AB R5, R68, R73 ;  /* 0x000000494405723e */ /* 0x000fc400000000ff */
[----:B------:R-:W-:Y:S01]  /*e210*/  LOP3.LUT R4, R4, 0xff, RZ, 0xc0, !PT ;  /* 0x000000ff04047812 */ /* 0x000fe200078ec0ff */
[--C-:B------:R-:W-:Y:S01]  /*e220*/  HSET2.LE.AND R2, R2, R3.reuse, PT ;  /* 0x0000000302027233 */ /* 0x100fe20003803000 */
[----:B------:R-:W2:Y:S04]  /*e230*/  MUFU.EX2 R75, R75 ;  /* 0x0000004b004b7308 */ /* 0x000ea80000000800 */
[----:B------:R-:W-:Y:S02]  /*e240*/  LOP3.LUT R6, R2, R5, RZ, 0xc0, !PT ;  /* 0x0000000502067212 */ /* 0x000fe400078ec0ff */
[----:B------:R-:W-:Y:S02]  /*e250*/  SHF.R.U32.HI R5, RZ, 0x18, R36 ;  /* 0x00000018ff057819 */ /* 0x000fe40000011624 */
[----:B------:R-:W-:Y:S01]  /*e260*/  LOP3.LUT R2, R37, UR17, R218, 0x96, !PT ;  /* 0x0000001125027c12 */ /* 0x000fe2000f8e96da */
[----:B------:R-:W-:Y:S01]  /*e270*/  FMUL.FTZ R194, R32, c[0x0][0x23c] ;  /* 0x00008f0020c27a20 */ /* 0x000fe20000410000 */
[----:B------:R-:W-:Y:S01]  /*e280*/  PRMT R4, R4, 0x5410, R5 ;  /* 0x0000541004047816 */ /* 0x000fe20000000005 */
[----:B------:R-:W-:Y:S01]  /*e290*/  MUFU.EX2 R193, R193 ;  /* 0x000000c100c17308 */ /* 0x000fe20000000800 */
[----:B-1----:R-:W-:Y:S01]  /*e2a0*/  F2FP.PACK_AB R7, R0, R67 ;  /* 0x000000430007723e */ /* 0x002fe200000000ff */
[-C--:B------:R-:W-:Y:S01]  /*e2b0*/  FMUL.FTZ R132, R132, R190.reuse ;  /* 0x000000be84847220 */ /* 0x080fe20000410000 */
[----:B------:R-:W-:Y:S01]  /*e2c0*/  LOP3.LUT R5, R2, 0xffff, RZ, 0xc0, !PT ;  /* 0x0000ffff02057812 */ /* 0x000fe200078ec0ff */
[----:B------:R-:W-:Y:S01]  /*e2d0*/  HSET2.LE.AND R4, R4, R3, PT ;  /* 0x0000000304047233 */ /* 0x000fe20003803000 */
[----:B------:R-:W-:Y:S01]  /*e2e0*/  SHF.R.U32.HI R36, RZ, 0x18, R2 ;  /* 0x00000018ff247819 */ /* 0x000fe20000011602 */
[----:B------:R-:W-:Y:S01]  /*e2f0*/  FMUL.FTZ R133, R133, R190 ;  /* 0x000000be85857220 */ /* 0x000fe20000410000 */
[----:B------:R-:W-:Y:S01]  /*e300*/  SHF.R.U32.HI R5, RZ, 0x8, R5 ;  /* 0x00000008ff057819 */ /* 0x000fe20000011605 */
[----:B------:R-:W-:Y:S01]  /*e310*/  IMAD.MOV.U32 R37, RZ, RZ, R223 ;  /* 0x000000ffff257224 */ /* 0x000fe200078e00df */
[----:B------:R-:W-:-:S02]  /*e320*/  LOP3.LUT R7, R4, R7, RZ, 0xc0, !PT ;  /* 0x0000000704077212 */ /* 0x000fc400078ec0ff */
[----:B------:R-:W-:-:S04]  /*e330*/  LOP3.LUT R4, R2, 0xff, RZ, 0xc0, !PT ;  /* 0x000000ff02047812 */ /* 0x000fc800078ec0ff */
[----:B------:R-:W-:Y:S02]  /*e340*/  PRMT R4, R4, 0x5410, R5 ;  /* 0x0000541004047816 */ /* 0x000fe40000000005 */
[----:B--2---:R-:W-:-:S03]  /*e350*/  F2FP.PACK_AB R5, R70, R75 ;  /* 0x0000004b4605723e */ /* 0x004fc600000000ff */
[----:B------:R-:W-:-:S05]  /*e360*/  HSET2.LE.AND R4, R4, R3, PT ;  /* 0x0000000304047233 */ /* 0x000fca0003803000 */
[----:B------:R-:W-:Y:S02]  /*e370*/  LOP3.LUT R4, R4, R5, RZ, 0xc0, !PT ;  /* 0x0000000504047212 */ /* 0x000fe400078ec0ff */
[----:B------:R-:W-:Y:S01]  /*e380*/  SHF.R.U32.HI R5, RZ, 0x10, R2 ;  /* 0x00000010ff057819 */ /* 0x000fe20000011602 */
[----:B------:R-:W-:Y:S02]  /*e390*/  FFMA.FTZ R2, R187, c[0x0][0x23c], -R207 ;  /* 0x00008f00bb027a23 */ /* 0x000fe400000108cf */
[----:B------:R1:W2:Y:S01]  /*e3a0*/  MUFU.EX2 R187, R34 ;  /* 0x0000002200bb7308 */ /* 0x0002a20000000800 */
[----:B------:R-:W-:-:S04]  /*e3b0*/  LOP3.LUT R5, R5, 0xff, RZ, 0xc0, !PT ;  /* 0x000000ff05057812 */ /* 0x000fc800078ec0ff */
[----:B------:R-:W-:-:S03]  /*e3c0*/  PRMT R36, R5, 0x5410, R36 ;  /* 0x0000541005247816 */ /* 0x000fc60000000024 */
[----:B------:R-:W3:Y:S02]  /*e3d0*/  MUFU.EX2 R2, R2 ;  /* 0x0000000200027308 */ /* 0x000ee40000000800 */
[----:B------:R-:W-:Y:S01]  /*e3e0*/  HSET2.LE.AND R5, R36, R3, PT ;  /* 0x0000000324057233 */ /* 0x000fe20003803000 */
[----:B-1----:R-:W1:Y:S05]  /*e3f0*/  LDSM.16.MT88.4 R32, [R216+0x4000] ;  /* 0x00400000d820783b */ /* 0x002e6a0000004200 */
[----:B------:R-:W4:Y:S01]  /*e400*/  MUFU.EX2 R194, R194 ;  /* 0x000000c200c27308 */ /* 0x000f220000000800 */
[-C--:B--2---:R-:W-:Y:S02]  /*e410*/  FMUL.FTZ R134, R134, R187.reuse ;  /* 0x000000bb86867220 */ /* 0x084fe40000410000 */
[----:B------:R-:W-:-:S02]  /*e420*/  FMUL.FTZ R135, R135, R187 ;  /* 0x000000bb87877220 */ /* 0x000fc40000410000 */
[----:B------:R-:W-:Y:S01]  /*e430*/  FMUL.FTZ R140, R140, R193 ;  /* 0x000000c18c8c7220 */ /* 0x000fe20000410000 */
[----:B---3--:R-:W-:Y:S01]  /*e440*/  F2FP.PACK_AB R36, R2, R69 ;  /* 0x000000450224723e */ /* 0x008fe200000000ff */
[----:B------:R-:W-:-:S03]  /*e450*/  FMUL.FTZ R141, R141, R193 ;  /* 0x000000c18d8d7220 */ /* 0x000fc60000410000 */
[----:B------:R-:W-:Y:S01]  /*e460*/  LOP3.LUT R5, R5, R36, RZ, 0xc0, !PT ;  /* 0x0000002405057212 */ /* 0x000fe200078ec0ff */
[----:B------:R-:W-:Y:S02]  /*e470*/  IMAD.MOV.U32 R36, RZ, RZ, R222 ;  /* 0x000000ffff247224 */ /* 0x000fe400078e00de */
[----:B------:R-:W-:Y:S01]  /*e480*/  FMUL.FTZ R152, R152, R190 ;  /* 0x000000be98987220 */ /* 0x000fe20000410000 */
[----:B------:R2:W5:Y:S01]  /*e490*/  LDL.LU.64 R222, [R1+0x78] ;  /* 0x0000780001de7983 */ /* 0x0005620000300a00 */
[-C--:B----4-:R-:W-:Y:S02]  /*e4a0*/  FMUL.FTZ R142, R142, R194.reuse ;  /* 0x000000c28e8e7220 */ /* 0x090fe40000410000 */
[----:B------:R-:W-:Y:S02]  /*e4b0*/  FMUL.FTZ R143, R143, R194 ;  /* 0x000000c28f8f7220 */ /* 0x000fe40000410000 */
[----:B------:R-:W-:Y:S02]  /*e4c0*/  FMUL.FTZ R153, R153, R190 ;  /* 0x000000be99997220 */ /* 0x000fe40000410000 */
[----:B------:R-:W-:-:S02]  /*e4d0*/  FMUL.FTZ R154, R154, R187 ;  /* 0x000000bb9a9a7220 */ /* 0x000fc40000410000 */
[----:B------:R-:W-:Y:S02]  /*e4e0*/  FMUL.FTZ R155, R155, R187 ;  /* 0x000000bb9b9b7220 */ /* 0x000fe40000410000 */
[-C--:B------:R-:W-:Y:S02]  /*e4f0*/  FMUL.FTZ R148, R148, R193.reuse ;  /* 0x000000c194947220 */ /* 0x080fe40000410000 */
[-C--:B------:R-:W-:Y:S02]  /*e500*/  FMUL.FTZ R149, R149, R193.reuse ;  /* 0x000000c195957220 */ /* 0x080fe40000410000 */
[-C--:B------:R-:W-:Y:S02]  /*e510*/  FMUL.FTZ R150, R150, R194.reuse ;  /* 0x000000c296967220 */ /* 0x080fe40000410000 */
[----:B------:R-:W-:Y:S02]  /*e520*/  FMUL.FTZ R151, R151, R194 ;  /* 0x000000c297977220 */ /* 0x000fe40000410000 */
[----:B------:R-:W-:-:S02]  /*e530*/  FMUL.FTZ R144, R144, R193 ;  /* 0x000000c190907220 */ /* 0x000fc40000410000 */
[----:B------:R-:W-:Y:S02]  /*e540*/  FMUL.FTZ R145, R145, R193 ;  /* 0x000000c191917220 */ /* 0x000fe40000410000 */
[-C--:B------:R-:W-:Y:S01]  /*e550*/  FMUL.FTZ R146, R146, R194.reuse ;  /* 0x000000c292927220 */ /* 0x080fe20000410000 */
[-C--:B-1----:R-:W-:Y:S01]  /*e560*/  HMMA.16816.F32 R132, R28, R32.reuse, R132 ;  /* 0x000000201c84723c */ /* 0x082fe20000001884 */
[----:B------:R-:W-:Y:S02]  /*e570*/  FMUL.FTZ R147, R147, R194 ;  /* 0x000000c293937220 */ /* 0x000fe40000410000 */
[-C--:B------:R-:W-:Y:S02]  /*e580*/  FMUL.FTZ R160, R160, R190.reuse ;  /* 0x000000bea0a07220 */ /* 0x080fe40000410000 */
[----:B------:R-:W-:Y:S02]  /*e590*/  FMUL.FTZ R161, R161, R190 ;  /* 0x000000bea1a17220 */ /* 0x000fe40000410000 */
[-C--:B------:R-:W-:Y:S01]  /*e5a0*/  FMUL.FTZ R162, R162, R187.reuse ;  /* 0x000000bba2a27220 */ /* 0x080fe20000410000 */
[----:B------:R-:W-:Y:S01]  /*e5b0*/  HMMA.16816.F32 R140, R12, R32, R140 ;  /* 0x000000200c8c723c */ /* 0x000fe2000000188c */
[----:B------:R-:W-:-:S02]  /*e5c0*/  FMUL.FTZ R163, R163, R187 ;  /* 0x000000bba3a37220 */ /* 0x000fc40000410000 */
[-C--:B------:R-:W-:Y:S02]  /*e5d0*/  FMUL.FTZ R156, R156, R190.reuse ;  /* 0x000000be9c9c7220 */ /* 0x080fe40000410000 */
[----:B------:R-:W-:Y:S02]  /*e5e0*/  FMUL.FTZ R157, R157, R190 ;  /* 0x000000be9d9d7220 */ /* 0x000fe40000410000 */
[----:B------:R-:W-:Y:S01]  /*e5f0*/  IMAD.MOV.U32 R32, RZ, RZ, R36 ;  /* 0x000000ffff207224 */ /* 0x000fe200078e0024 */
[----:B------:R-:W-:Y:S01]  /*e600*/  HMMA.16816.F32 R152, R28, R34, R152 ;  /* 0x000000221c98723c */ /* 0x000fe20000001898 */
[----:B------:R-:W-:Y:S02]  /*e610*/  IMAD.MOV.U32 R33, RZ, RZ, R37 ;  /* 0x000000ffff217224 */ /* 0x000fe400078e0025 */
[-C--:B------:R-:W-:Y:S02]  /*e620*/  FMUL.FTZ R36, R136, R193.reuse ;  /* 0x000000c188247220 */ /* 0x080fe40000410000 */
[----:B------:R-:W-:-:S02]  /*e630*/  FMUL.FTZ R37, R137, R193 ;  /* 0x000000c189257220 */ /* 0x000fc40000410000 */
[----:B------:R-:W-:Y:S02]  /*e640*/  IMAD.MOV.U32 R136, RZ, RZ, R38 ;  /* 0x000000ffff887224 */ /* 0x000fe400078e0026 */
[----:B------:R-:W-:Y:S02]  /*e650*/  IMAD.MOV.U32 R137, RZ, RZ, R39 ;  /* 0x000000ffff897224 */ /* 0x000fe400078e0027 */
[-C--:B------:R-:W-:Y:S02]  /*e660*/  FMUL.FTZ R38, R138, R194.reuse ;  /* 0x000000c28a267220 */ /* 0x080fe40000410000 */
[----:B------:R-:W-:Y:S02]  /*e670*/  FMUL.FTZ R39, R139, R194 ;  /* 0x000000c28b277220 */ /* 0x000fe40000410000 */
[----:B------:R-:W-:Y:S02]  /*e680*/  IMAD.MOV.U32 R138, RZ, RZ, R136 ;  /* 0x000000ffff8a7224 */ /* 0x000fe400078e0088 */
[----:B------:R-:W-:-:S02]  /*e690*/  IMAD.MOV.U32 R139, RZ, RZ, R137 ;  /* 0x000000ffff8b7224 */ /* 0x000fc400078e0089 */
[----:B------:R-:W-:Y:S01]  /*e6a0*/  IMAD.MOV.U32 R136, RZ, RZ, R32 ;  /* 0x000000ffff887224 */ /* 0x000fe200078e0020 */
[C---:B------:R-:W-:Y:S01]  /*e6b0*/  HMMA.16816.F32 R36, R12.reuse, R34, R36 ;  /* 0x000000220c24723c */ /* 0x040fe20000001824 */
[----:B------:R-:W-:Y:S02]  /*e6c0*/  IMAD.MOV.U32 R137, RZ, RZ, R33 ;  /* 0x000000ffff897224 */ /* 0x000fe400078e0021 */
[----:B------:R-:W1:Y:S01]  /*e6d0*/  LDSM.16.MT88.4 R32, [R215+0x4000] ;  /* 0x00400000d720783b */ /* 0x000e620000004200 */
[-C--:B------:R-:W-:Y:S02]  /*e6e0*/  FMUL.FTZ R158, R158, R187.reuse ;  /* 0x000000bb9e9e7220 */ /* 0x080fe40000410000 */
[----:B------:R-:W-:Y:S02]  /*e6f0*/  FMUL.FTZ R159, R159, R187 ;  /* 0x000000bb9f9f7220 */ /* 0x000fe40000410000 */
[C---:B-1----:R-:W-:Y:S08]  /*e700*/  HMMA.16816.F32 R148, R12.reuse, R32, R148 ;  /* 0x000000200c94723c */ /* 0x042ff00000001894 */
[-C--:B------:R-:W-:Y:S01]  /*e710*/  HMMA.16816.F32 R144, R12, R34.reuse, R144 ;  /* 0x000000220c90723c */ /* 0x080fe20000001890 */
[----:B------:R-:W1:Y:S07]  /*e720*/  LDSM.16.MT88.4 R12, [R216+0x4400] ;  /* 0x00440000d80c783b */ /* 0x000e6e0000004200 */
[C---:B------:R-:W-:Y:S08]  /*e730*/  HMMA.16816.F32 R160, R28.reuse, R34, R160 ;  /* 0x000000221ca0723c */ /* 0x040ff000000018a0 */
[----:B------:R-:W-:Y:S08]  /*e740*/  HMMA.16816.F32 R156, R28, R32, R156 ;  /* 0x000000201c9c723c */ /* 0x000ff0000000189c */
[-C--:B-1----:R-:W-:Y:S08]  /*e750*/  HMMA.16816.F32 R132, R24, R12.reuse, R132 ;  /* 0x0000000c1884723c */ /* 0x082ff00000001884 */
[C---:B------:R-:W-:Y:S08]  /*e760*/  HMMA.16816.F32 R140, R8.reuse, R12, R140 ;  /* 0x0000000c088c723c */ /* 0x040ff0000000188c */
[-C--:B------:R-:W-:Y:S08]  /*e770*/  HMMA.16816.F32 R36, R8, R14.reuse, R36 ;  /* 0x0000000e0824723c */ /* 0x080ff00000001824 */
[----:B------:R-:W-:Y:S01]  /*e780*/  HMMA.16816.F32 R152, R24, R14, R152 ;  /* 0x0000000e1898723c */ /* 0x000fe20000001898 */
[----:B------:R-:W1:Y:S07]  /*e790*/  LDSM.16.MT88.4 R12, [R215+0x4400] ;  /* 0x00440000d70c783b */ /* 0x000e6e0000004200 */
        /* <DEDUP_REMOVED lines=9> */
[----:B------:R-:W1:Y:S01]  /*e830*/  LDSM.16.MT88.4 R8, [R215+0x4800] ;  /* 0x00480000d708783b */ /* 0x000e620000004200 */
[----:B------:R-:W-:-:S02]  /*e840*/  FFMA.FTZ R35, R79, c[0x0][0x23c], -R250 ;  /* 0x00008f004f237a23 */ /* 0x000fc400000108fa */
[--C-:B------:R-:W-:Y:S02]  /*e850*/  FFMA.FTZ R32, R81, c[0x0][0x23c], -R250.reuse ;  /* 0x00008f0051207a23 */ /* 0x100fe400000108fa */
[--C-:B------:R-:W-:Y:S02]  /*e860*/  FFMA.FTZ R34, R55, c[0x0][0x23c], -R250.reuse ;  /* 0x00008f0037227a23 */ /* 0x100fe400000108fa */
[----:B------:R-:W-:Y:S02]  /*e870*/  FFMA.FTZ R55, R76, c[0x0][0x23c], -R250 ;  /* 0x00008f004c377a23 */ /* 0x000fe400000108fa */
[--C-:B------:R-:W-:Y:S01]  /*e880*/  FFMA.FTZ R76, R80, c[0x0][0x23c], -R207.reuse ;  /* 0x00008f00504c7a23 */ /* 0x100fe200000108cf */
[----:B------:R-:W-:Y:S01]  /*e890*/  MUFU.EX2 R35, R35 ;  /* 0x0000002300237308 */ /* 0x000fe20000000800 */
[--C-:B------:R-:W-:Y:S02]  /*e8a0*/  FFMA.FTZ R80, R77, c[0x0][0x23c], -R207.reuse ;  /* 0x00008f004d507a23 */ /* 0x100fe400000108cf */
[----:B------:R-:W-:-:S02]  /*e8b0*/  FFMA.FTZ R33, R82, c[0x0][0x23c], -R207 ;  /* 0x00008f0052217a23 */ /* 0x000fc400000108cf */
[----:B------:R-:W-:-:S03]  /*e8c0*/  FFMA.FTZ R77, R78, c[0x0][0x23c], -R207 ;  /* 0x00008f004e4d7a23 */ /* 0x000fc600000108cf */
[----:B------:R-:W3:Y:S01]  /*e8d0*/  MUFU.EX2 R32, R32 ;  /* 0x0000002000207308 */ /* 0x000ee20000000800 */
[C---:B-1----:R-:W-:Y:S08]  /*e8e0*/  HMMA.16816.F32 R148, R4.reuse, R8, R148 ;  /* 0x000000080494723c */ /* 0x042ff00000001894 */
[-C--:B------:R-:W-:Y:S07]  /*e8f0*/  HMMA.16816.F32 R144, R4, R10.reuse, R144 ;  /* 0x0000000a0490723c */ /* 0x080fee0000001890 */
[----:B------:R-:W-:Y:S01]  /*e900*/  LOP3.LUT R4, R219, UR8, R220, 0x96, !PT ;  /* 0x00000008db047c12 */ /* 0x000fe2000f8e96dc */
[----:B------:R-:W-:Y:S01]  /*e910*/  HMMA.16816.F32 R160, R20, R10, R160 ;  /* 0x0000000a14a0723c */ /* 0x000fe200000018a0 */
[----:B------:R-:W-:Y:S01]  /*e920*/  MUFU.EX2 R34, R34 ;  /* 0x0000002200227308 */ /* 0x000fe20000000800 */
[----:B------:R2:W5:Y:S02]  /*e930*/  LDL.LU.64 R220, [R1+0x70] ;  /* 0x0000700001dc7983 */ /* 0x0005640000300a00 */
[----:B------:R-:W-:-:S02]  /*e940*/  IMAD.WIDE.U32 R6, R4, -0x2daee0ad, RZ ;  /* 0xd2511f5304067825 */ /* 0x000fc400078e00ff */
[----:B------:R2:W5:Y:S02]  /*e950*/  LDL.LU.64 R218, [R1+0x68] ;  /* 0x0000680001da7983 */ /* 0x0005640000300a00 */
[----:B------:R-:W-:Y:S01]  /*e960*/  HMMA.16816.F32 R156, R20, R8, R156 ;  /* 0x00000008149c723c */ /* 0x000fe2000000189c */
[----:B------:R-:W-:Y:S02]  /*e970*/  LOP3.LUT R5, R7, UR18, R212, 0x96, !PT ;  /* 0x0000001207057c12 */ /* 0x000fe4000f8e96d4 */
[C---:B------:R-:W-:Y:S01]  /*e980*/  LOP3.LUT R7, R6.reuse, 0xffff, RZ, 0xc0, !PT ;  /* 0x0000ffff06077812 */ /* 0x040fe200078ec0ff */
[----:B------:R-:W-:Y:S01]  /*e990*/  MUFU.EX2 R55, R55 ;  /* 0x0000003700377308 */ /* 0x000fe20000000800 */
[----:B------:R-:W-:Y:S01]  /*e9a0*/  LOP3.LUT R10, R6, 0xff, RZ, 0xc0, !PT ;  /* 0x000000ff060a7812 */ /* 0x000fe200078ec0ff */
[----:B------:R2:W5:Y:S01]  /*e9b0*/  LDL.LU.64 R212, [R1+0x60] ;  /* 0x0000600001d47983 */ /* 0x0005620000300a00 */
[----:B------:R-:W-:Y:S02]  /*e9c0*/  SHF.R.U32.HI R7, RZ, 0x8, R7 ;  /* 0x00000008ff077819 */ /* 0x000fe40000011607 */
[----:B------:R-:W-:-:S02]  /*e9d0*/  SHF.R.U32.HI R4, RZ, 0x10, R6 ;  /* 0x00000010ff047819 */ /* 0x000fc40000011606 */
[----:B------:R-:W-:Y:S02]  /*e9e0*/  PRMT R10, R10, 0x5410, R7 ;  /* 0x000054100a0a7816 */ /* 0x000fe40000000007 */
[----:B------:R-:W-:Y:S02]  /*e9f0*/  SHF.R.U32.HI R6, RZ, 0x18, R6 ;  /* 0x00000018ff067819 */ /* 0x000fe40000011606 */
[----:B------:R-:W-:Y:S01]  /*ea00*/  LOP3.LUT R7, R4, 0xff, RZ, 0xc0, !PT ;  /* 0x000000ff04077812 */ /* 0x000fe200078ec0ff */
[----:B------:R-:W-:Y:S01]  /*ea10*/  MUFU.EX2 R76, R76 ;  /* 0x0000004c004c7308 */ /* 0x000fe20000000800 */
[----:B------:R-:W-:Y:S02]  /*ea20*/  SHF.R.U32.HI R4, RZ, 0x10, R5 ;  /* 0x00000010ff047819 */ /* 0x000fe40000011605 */
[----:B------:R-:W-:Y:S02]  /*ea30*/  PRMT R6, R7, 0x5410, R6 ;  /* 0x0000541007067816 */ /* 0x000fe40000000006 */
[----:B------:R-:W-:-:S03]  /*ea40*/  LOP3.LUT R7, R5, 0xffff, RZ, 0xc0, !PT ;  /* 0x0000ffff05077812 */ /* 0x000fc600078ec0ff */
[----:B------:R-:W1:Y:S01]  /*ea50*/  MUFU.EX2 R33, R33 ;  /* 0x0000002100217308 */ /* 0x000e620000000800 */
[----:B------:R-:W-:Y:S02]  /*ea60*/  LOP3.LUT R8, R5, 0xff, RZ, 0xc0, !PT ;  /* 0x000000ff05087812 */ /* 0x000fe400078ec0ff */
[----:B------:R-:W-:-:S05]  /*ea70*/  SHF.R.U32.HI R5, RZ, 0x18, R5 ;  /* 0x00000018ff057819 */ /* 0x000fca0000011605 */
[----:B------:R-:W-:Y:S01]  /*ea80*/  MUFU.EX2 R80, R80 ;  /* 0x0000005000507308 */ /* 0x000fe20000000800 */
[----:B------:R-:W-:-:S07]  /*ea90*/  LOP3.LUT R4, R4, 0xff, RZ, 0xc0, !PT ;  /* 0x000000ff04047812 */ /* 0x000fce00078ec0ff */
[----:B------:R-:W4:Y:S01]  /*eaa0*/  MUFU.EX2 R77, R77 ;  /* 0x0000004d004d7308 */ /* 0x000f220000000800 */
[----:B------:R-:W-:Y:S01]  /*eab0*/  SHF.R.U32.HI R7, RZ, 0x8, R7 ;  /* 0x00000008ff077819 */ /* 0x000fe20000011607 */
[--C-:B------:R-:W-:Y:S01]  /*eac0*/  HSET2.LE.AND R10, R10, R3.reuse, PT ;  /* 0x000000030a0a7233 */ /* 0x100fe20003803000 */
[----:B------:R-:W-:Y:S02]  /*ead0*/  PRMT R4, R4, 0x5410, R5 ;  /* 0x0000541004047816 */ /* 0x000fe40000000005 */
[----:B------:R-:W-:Y:S02]  /*eae0*/  PRMT R8, R8, 0x5410, R7 ;  /* 0x0000541008087816 */ /* 0x000fe40000000007 */
[----:B---3--:R-:W-:Y:S01]  /*eaf0*/  F2FP.PACK_AB R5, R32, R35 ;  /* 0x000000232005723e */ /* 0x008fe200000000ff */
[--C-:B------:R-:W-:Y:S01]  /*eb00*/  HSET2.LE.AND R6, R6, R3.reuse, PT ;  /* 0x0000000306067233 */ /* 0x100fe20003803000 */
[----:B-1----:R-:W-:Y:S01]  /*eb10*/  F2FP.PACK_AB R15, R33, R76 ;  /* 0x0000004c210f723e */ /* 0x002fe200000000ff */
[--C-:B------:R-:W-:Y:S01]  /*eb20*/  HSET2.LE.AND R8, R8, R3.reuse, PT ;  /* 0x0000000308087233 */ /* 0x100fe20003803000 */
[----:B------:R-:W-:Y:S01]  /*eb30*/  LOP3.LUT R14, R10, R5, RZ, 0xc0, !PT ;  /* 0x000000050a0e7212 */ /* 0x000fe200078ec0ff */
[----:B------:R-:W-:Y:S01]  /*eb40*/  HSET2.LE.AND R4, R4, R3, PT ;  /* 0x0000000304047233 */ /* 0x000fe20003803000 */
[----:B------:R-:W-:-:S02]  /*eb50*/  F2FP.PACK_AB R5, R55, R34 ;  /* 0x000000223705723e */ /* 0x000fc400000000ff */
[----:B----4-:R-:W-:Y:S02]  /*eb60*/  F2FP.PACK_AB R13, R77, R80 ;  /* 0x000000504d0d723e */ /* 0x010fe400000000ff */
[----:B------:R-:W-:Y:S02]  /*eb70*/  LOP3.LUT R15, R6, R15, RZ, 0xc0, !PT ;  /* 0x0000000f060f7212 */ /* 0x000fe400078ec0ff */
[----:B------:R-:W-:Y:S02]  /*eb80*/  LOP3.LUT R12, R8, R5, RZ, 0xc0, !PT ;  /* 0x00000005080c7212 */ /* 0x000fe400078ec0ff */
[----:B------:R-:W-:Y:S01]  /*eb90*/  LOP3.LUT R13, R4, R13, RZ, 0xc0, !PT ;  /* 0x0000000d040d7212 */ /* 0x000fe200078ec0ff */
[----:B------:R-:W1:Y:S04]  /*eba0*/  LDSM.16.MT88.4 R8, [R216+0x4c00] ;  /* 0x004c0000d808783b */ /* 0x000e680000004200 */
[----:B------:R-:W3:Y:S02]  /*ebb0*/  LDSM.16.MT88.4 R4, [R215+0x4c00] ;  /* 0x004c0000d704783b */ /* 0x000ee40000004200 */
[C---:B-1----:R-:W-:Y:S08]  /*ebc0*/  HMMA.16816.F32 R140, R12.reuse, R8, R140 ;  /* 0x000000080c8c723c */ /* 0x042ff0000000188c */
[C---:B------:R-:W-:Y:S08]  /*ebd0*/  HMMA.16816.F32 R36, R12.reuse, R10, R36 ;  /* 0x0000000a0c24723c */ /* 0x040ff00000001824 */
[C---:B---3--:R-:W-:Y:S08]  /*ebe0*/  HMMA.16816.F32 R148, R12.reuse, R4, R148 ;  /* 0x000000040c94723c */ /* 0x048ff00000001894 */
[----:B------:R-:W-:Y:S07]  /*ebf0*/  HMMA.16816.F32 R144, R12, R6, R144 ;  /* 0x000000060c90723c */ /* 0x000fee0000001890 */
[----:B------:R-:W-:-:S05]  /*ec00*/  LOP3.LUT R12, R137, UR8, R138, 0x96, !PT ;  /* 0x00000008890c7c12 */ /* 0x000fca000f8e968a */
[----:B------:R-:W-:-:S05]  /*ec10*/  IMAD.WIDE.U32 R20, R12, -0x2daee0ad, RZ ;  /* 0xd2511f530c147825 */ /* 0x000fca00078e00ff */
[----:B------:R-:W-:Y:S02]  /*ec20*/  LOP3.LUT R13, R21, UR18, R210, 0x96, !PT ;  /* 0x00000012150d7c12 */ /* 0x000fe4000f8e96d2 */
[----:B------:R2:W5:Y:S04]  /*ec30*/  LDL.LU.64 R210, [R1+0x58] ;  /* 0x0000580001d27983 */ /* 0x0005680000300a00 */
[----:B------:R-:W3:Y:S01]  /*ec40*/  LDL.LU R246, [R1+0x10] ;  /* 0x0000100001f67983 */ /* 0x000ee20000300800 */
[--C-:B------:R-:W-:Y:S02]  /*ec50*/  FFMA.FTZ R137, R58, c[0x0][0x23c], -R247.reuse ;  /* 0x00008f003a897a23 */ /* 0x100fe400000108f7 */
[----:B------:R-:W-:Y:S02]  /*ec60*/  FFMA.FTZ R58, R59, c[0x0][0x23c], -R247 ;  /* 0x00008f003b3a7a23 */ /* 0x000fe400000108f7 */
[----:B------:R-:W-:-:S02]  /*ec70*/  FFMA.FTZ R56, R56, c[0x0][0x23c], -R206 ;  /* 0x00008f0038387a23 */ /* 0x000fc400000108ce */
[----:B------:R-:W-:Y:S01]  /*ec80*/  FFMA.FTZ R81, R57, c[0x0][0x23c], -R206 ;  /* 0x00008f0039517a23 */ /* 0x000fe200000108ce */
[----:B------:R-:W-:Y:S01]  /*ec90*/  SHF.R.U32.HI R15, RZ, 0x10, R20 ;  /* 0x00000010ff0f7819 */ /* 0x000fe20000011614 */
[--C-:B------:R-:W-:Y:S01]  /*eca0*/  FFMA.FTZ R31, R18, c[0x0][0x23c], -R206.reuse ;  /* 0x00008f00121f7a23 */ /* 0x100fe200000108ce */
[----:B------:R-:W-:Y:S01]  /*ecb0*/  MUFU.EX2 R137, R137 ;  /* 0x0000008900897308 */ /* 0x000fe20000000800 */
[----:B------:R-:W-:Y:S01]  /*ecc0*/  FFMA.FTZ R82, R52, c[0x0][0x23c], -R206 ;  /* 0x00008f0034527a23 */ /* 0x000fe200000108ce */
[----:B------:R-:W-:Y:S02]  /*ecd0*/  SHF.R.U32.HI R12, RZ, 0x18, R20 ;  /* 0x00000018ff0c7819 */ /* 0x000fe40000011614 */
[----:B------:R-:W-:-:S04]  /*ece0*/  LOP3.LUT R15, R15, 0xff, RZ, 0xc0, !PT ;  /* 0x000000ff0f0f7812 */ /* 0x000fc800078ec0ff */
[----:B------:R-:W1:Y:S01]  /*ecf0*/  MUFU.EX2 R58, R58 ;  /* 0x0000003a003a7308 */ /* 0x000e620000000800 */
[----:B------:R-:W-:Y:S01]  /*ed00*/  LOP3.LUT R21, R20, 0xffff, RZ, 0xc0, !PT ;  /* 0x0000ffff14157812 */ /* 0x000fe200078ec0ff */
[----:B------:R-:W-:Y:S01]  /*ed10*/  FFMA.FTZ R29, R53, c[0x0][0x23c], -R247 ;  /* 0x00008f00351d7a23 */ /* 0x000fe200000108f7 */
[----:B------:R-:W-:-:S05]  /*ed20*/  PRMT R12, R15, 0x5410, R12 ;  /* 0x000054100f0c7816 */ /* 0x000fca000000000c */
[----:B------:R-:W-:Y:S01]  /*ed30*/  MUFU.EX2 R56, R56 ;  /* 0x0000003800387308 */ /* 0x000fe20000000800 */
[----:B------:R-:W-:Y:S01]  /*ed40*/  FFMA.FTZ R136, R54, c[0x0][0x23c], -R247 ;  /* 0x00008f0036887a23 */ /* 0x000fe200000108f7 */
[----:B------:R-:W-:-:S06]  /*ed50*/  LOP3.LUT R14, R20, 0xff, RZ, 0xc0, !PT ;  /* 0x000000ff140e7812 */ /* 0x000fcc00078ec0ff */
[----:B------:R-:W4:Y:S01]  /*ed60*/  MUFU.EX2 R81, R81 ;  /* 0x0000005100517308 */ /* 0x000f220000000800 */
[----:B------:R-:W-:Y:S02]  /*ed70*/  SHF.R.U32.HI R21, RZ, 0x8, R21 ;  /* 0x00000008ff157819 */ /* 0x000fe40000011615 */
[----:B------:R-:W-:Y:S02]  /*ed80*/  LOP3.LUT R15, R13, 0xffff, RZ, 0xc0, !PT ;  /* 0x0000ffff0d0f7812 */ /* 0x000fe400078ec0ff */
[----:B------:R-:W-:-:S03]  /*ed90*/  SHF.R.U32.HI R18, RZ, 0x10, R13 ;  /* 0x00000010ff127819 */ /* 0x000fc6000001160d */
[----:B------:R-:W-:Y:S01]  /*eda0*/  MUFU.EX2 R31, R31 ;  /* 0x0000001f001f7308 */ /* 0x000fe20000000800 */
[----:B------:R-:W-:Y:S02]  /*edb0*/  PRMT R14, R14, 0x5410, R21 ;  /* 0x000054100e0e7816 */ /* 0x000fe40000000015 */
[----:B------:R-:W-:-:S05]  /*edc0*/  LOP3.LUT R20, R13, 0xff, RZ, 0xc0, !PT ;  /* 0x000000ff0d147812 */ /* 0x000fca00078ec0ff */
[----:B------:R-:W1:Y:S01]  /*edd0*/  MUFU.EX2 R82, R82 ;  /* 0x0000005200527308 */ /* 0x000e620000000800 */
[----:B------:R-:W-:Y:S02]  /*ede0*/  SHF.R.U32.HI R15, RZ, 0x8, R15 ;  /* 0x00000008ff0f7819 */ /* 0x000fe4000001160f */
[----:B------:R-:W-:Y:S02]  /*edf0*/  SHF.R.U32.HI R13, RZ, 0x18, R13 ;  /* 0x00000018ff0d7819 */ /* 0x000fe4000001160d */
[----:B------:R-:W-:-:S03]  /*ee00*/  LOP3.LUT R18, R18, 0xff, RZ, 0xc0, !PT ;  /* 0x000000ff12127812 */ /* 0x000fc600078ec0ff */
[----:B------:R-:W-:Y:S01]  /*ee10*/  MUFU.EX2 R29, R29 ;  /* 0x0000001d001d7308 */ /* 0x000fe20000000800 */
[----:B------:R-:W-:Y:S01]  /*ee20*/  PRMT R20, R20, 0x5410, R15 ;  /* 0x0000541014147816 */ /* 0x000fe2000000000f */
[--C-:B------:R-:W-:Y:S01]  /*ee30*/  HSET2.LE.AND R12, R12, R3.reuse, PT ;  /* 0x000000030c0c7233 */ /* 0x100fe20003803000 */
[----:B------:R-:W-:Y:S01]  /*ee40*/  PRMT R18, R18, 0x5410, R13 ;  /* 0x0000541012127816 */ /* 0x000fe2000000000d */
[----:B------:R-:W-:-:S04]  /*ee50*/  HSET2.LE.AND R14, R14, R3, PT ;  /* 0x000000030e0e7233 */ /* 0x000fc80003803000 */
[----:B------:R-:W2:Y:S01]  /*ee60*/  MUFU.EX2 R136, R136 ;  /* 0x0000008800887308 */ /* 0x000ea20000000800 */
[----:B-1----:R-:W-:Y:S02]  /*ee70*/  F2FP.PACK_AB R15, R58, R137 ;  /* 0x000000893a0f723e */ /* 0x002fe400000000ff */
[----:B----4-:R-:W-:Y:S02]  /*ee80*/  F2FP.PACK_AB R13, R81, R56 ;  /* 0x00000038510d723e */ /* 0x010fe400000000ff */
[----:B------:R-:W-:Y:S01]  /*ee90*/  LOP3.LUT R15, R12, R15, RZ, 0xc0, !PT ;  /* 0x0000000f0c0f7212 */ /* 0x000fe200078ec0ff */
[----:B------:R-:W-:Y:S01]  /*eea0*/  HSET2.LE.AND R12, R20, R3, PT ;  /* 0x00000003140c7233 */ /* 0x000fe20003803000 */
[----:B------:R-:W-:Y:S02]  /*eeb0*/  LOP3.LUT R14, R14, R13, RZ, 0xc0, !PT ;  /* 0x0000000d0e0e7212 */ /* 0x000fe400078ec0ff */
[----:B------:R-:W-:-:S04]  /*eec0*/  F2FP.PACK_AB R13, R82, R31 ;  /* 0x0000001f520d723e */ /* 0x000fc800000000ff */
[----:B------:R-:W-:Y:S01]  /*eed0*/  LOP3.LUT R12, R12, R13, RZ, 0xc0, !PT ;  /* 0x0000000d0c0c7212 */ /* 0x000fe200078ec0ff */
[----:B------:R-:W-:Y:S01]  /*eee0*/  HSET2.LE.AND R13, R18, R3, PT ;  /* 0x00000003120d7233 */ /* 0x000fe20003803000 */
[----:B--2---:R-:W-:Y:S01]  /*eef0*/  F2FP.PACK_AB R18, R136, R29 ;  /* 0x0000001d8812723e */ /* 0x004fe200000000ff */
[----:B------:R-:W-:-:S03]  /*ef00*/  UIADD3 UR5, UR4, 0x2, URZ ;  /* 0x0000000204057890 */ /* 0x000fc6000fffe03f */
[----:B------:R-:W-:Y:S01]  /*ef10*/  LOP3.LUT R13, R13, R18, RZ, 0xc0, !PT ;  /* 0x000000120d0d7212 */ /* 0x000fe200078ec0ff */
[----:B------:R-:W-:-:S06]  /*ef20*/  UIADD3 UR4, UR4, 0x3, URZ ;  /* 0x0000000304047890 */ /* 0x000fcc000fffe03f */
[C---:B------:R-:W-:Y:S07]  /*ef30*/  HMMA.16816.F32 R160, R12.reuse, R6, R160 ;  /* 0x000000060ca0723c */ /* 0x040fee00000018a0 */
[----:B------:R-:W-:Y:S01]  /*ef40*/  IMAD.U32 R7, RZ, RZ, UR5 ;  /* 0x00000005ff077e24 */ /* 0x000fe2000f8e00ff */
[----:B------:R-:W-:Y:S04]  /*ef50*/  HMMA.16816.F32 R156, R12, R4, R156 ;  /* 0x000000040c9c723c */ /* 0x000fe8000000189c */
[----:B------:R-:W-:-:S03]  /*ef60*/  LOP3.LUT R7, R251, UR27, R7, 0x96, !PT ;  /* 0x0000001bfb077c12 */ /* 0x000fc6000f8e9607 */
[----:B------:R-:W-:Y:S01]  /*ef70*/  IMAD.U32 R5, RZ, RZ, UR4 ;  /* 0x00000004ff057e24 */ /* 0x000fe2000f8e00ff */
[----:B------:R-:W-:Y:S01]  /*ef80*/  HMMA.16816.F32 R132, R12, R8, R132 ;  /* 0x000000080c84723c */ /* 0x000fe20000001884 */
[----:B------:R-:W-:-:S03]  /*ef90*/  IMAD.WIDE.U32 R26, R169, -0x326172a9, RZ ;  /* 0xcd9e8d57a91a7825 */ /* 0x000fc600078e00ff */
[----:B------:R-:W-:-:S03]  /*efa0*/  LOP3.LUT R5, R251, UR27, R5, 0x96, !PT ;  /* 0x0000001bfb057c12 */ /* 0x000fc6000f8e9605 */
[----:B------:R-:W-:Y:S01]  /*efb0*/  IMAD.WIDE.U32 R8, R7, -0x326172a9, RZ ;  /* 0xcd9e8d5707087825 */ /* 0x000fe200078e00ff */
[----:B------:R-:W-:Y:S04]  /*efc0*/  HMMA.16816.F32 R152, R12, R10, R152 ;  /* 0x0000000a0c98723c */ /* 0x000fe80000001898 */
        /* <DEDUP_REMOVED lines=8> */
[----:B------:R-:W-:Y:S02]  /*f050*/  LOP3.LUT R5, R209, UR14, R8, 0x96, !PT ;  /* 0x0000000ed1057c12 */ /* 0x000fe4000f8e9608 */
[----:B------:R-:W-:Y:S02]  /*f060*/  LOP3.LUT R8, R249, UR14, R12, 0x96, !PT ;  /* 0x0000000ef9087c12 */ /* 0x000fe4000f8e960c */
[----:B------:R-:W-:Y:S02]  /*f070*/  LOP3.LUT R10, R15, UR13, R244, 0x96, !PT ;  /* 0x0000000d0f0a7c12 */ /* 0x000fe4000f8e96f4 */
[----:B------:R-:W-:Y:S01]  /*f080*/  LOP3.LUT R9, R25, UR11, R14, 0x96, !PT ;  /* 0x0000000b19097c12 */ /* 0x000fe2000f8e960e */
[----:B------:R-:W-:-:S04]  /*f090*/  IMAD.WIDE.U32 R14, R4, -0x2daee0ad, RZ ;  /* 0xd2511f53040e7825 */ /* 0x000fc800078e00ff */
[----:B------:R-:W-:Y:S01]  /*f0a0*/  IMAD.WIDE.U32 R22, R8, -0x2daee0ad, RZ ;  /* 0xd2511f5308167825 */ /* 0x000fe200078e00ff */
[----:B------:R-:W-:-:S03]  /*f0b0*/  LOP3.LUT R244, R15, UR13, R244, 0x96, !PT ;  /* 0x0000000d0ff47c12 */ /* 0x000fc6000f8e96f4 */
[----:B------:R-:W-:Y:S01]  /*f0c0*/  IMAD.WIDE.U32 R10, R10, -0x326172a9, RZ ;  /* 0xcd9e8d570a0a7825 */ /* 0x000fe200078e00ff */
[----:B------:R-:W-:-:S03]  /*f0d0*/  LOP3.LUT R14, R23, UR11, R14, 0x96, !PT ;  /* 0x0000000b170e7c12 */ /* 0x000fc6000f8e960e */
[----:B------:R-:W-:Y:S01]  /*f0e0*/  IMAD.WIDE.U32 R52, R9, -0x326172a9, RZ ;  /* 0xcd9e8d5709347825 */ /* 0x000fe200078e00ff */
[----:B------:R-:W-:-:S03]  /*f0f0*/  LOP3.LUT R7, R13, UR16, R138, 0x96, !PT ;  /* 0x000000100d077c12 */ /* 0x000fc6000f8e968a */
        /* <DEDUP_REMOVED lines=21> */
[----:B------:R-:W-:Y:S01]  /*f250*/  IMAD.WIDE.U32 R14, R6, -0x2daee0ad, RZ ;  /* 0xd2511f53060e7825 */ /* 0x000fe200078e00ff */
[----:B------:R-:W-:-:S03]  /*f260*/  LOP3.LUT R10, R23, UR17, R10, 0x96, !PT ;  /* 0x00000011170a7c12 */ /* 0x000fc6000f8e960a */
[----:B------:R-:W-:Y:S02]  /*f270*/  FFMA.FTZ R249, R171, R193, R240 ;  /* 0x000000c1abf97223 */ /* 0x000fe400000100f0 */
[----:B------:R-:W-:Y:S02]  /*f280*/  FFMA.FTZ R251, R241, R194, R170 ;  /* 0x000000c2f1fb7223 */ /* 0x000fe400000100aa */
[----:B------:R-:W-:Y:S01]  /*f290*/  IMAD.WIDE.U32 R170, R5, -0x2daee0ad, RZ ;  /* 0xd2511f5305aa7825 */ /* 0x000fe200078e00ff */
[----:B------:R-:W-:Y:S02]  /*f2a0*/  LOP3.LUT R12, R22, 0xffff, RZ, 0xc0, !PT ;  /* 0x0000ffff160c7812 */ /* 0x000fe400078ec0ff */
[----:B------:R-:W-:Y:S01]  /*f2b0*/  LOP3.LUT R8, R53, UR17, R78, 0x96, !PT ;  /* 0x0000001135087c12 */ /* 0x000fe2000f8e964e */
[----:B------:R-:W-:Y:S01]  /*f2c0*/  FFMA.FTZ R20, R252, R187, R237 ;  /* 0x000000bbfc147223 */ /* 0x000fe200000100ed */
[C---:B------:R-:W-:Y:S01]  /*f2d0*/  LOP3.LUT R25, R52.reuse, 0xffff, RZ, 0xc0, !PT ;  /* 0x0000ffff34197812 */ /* 0x040fe200078ec0ff */
[----:B------:R-:W-:Y:S01]  /*f2e0*/  IMAD.WIDE.U32 R240, R13, -0x2daee0ad, RZ ;  /* 0xd2511f530df07825 */ /* 0x000fe200078e00ff */
[----:B------:R-:W-:-:S02]  /*f2f0*/  LOP3.LUT R187, R52, 0xff, RZ, 0xc0, !PT ;  /* 0x000000ff34bb7812 */ /* 0x000fc400078ec0ff */
[--C-:B------:R-:W-:Y:S02]  /*f300*/  SHF.R.U32.HI R23, RZ, 0x10, R52.reuse ;  /* 0x00000010ff177819 */ /* 0x100fe40000011634 */
[----:B------:R-:W-:Y:S01]  /*f310*/  SHF.R.U32.HI R252, RZ, 0x18, R52 ;  /* 0x00000018fffc7819 */ /* 0x000fe20000011634 */
[----:B------:R-:W-:Y:S01]  /*f320*/  IMAD.WIDE.U32 R52, R7, -0x2daee0ad, RZ ;  /* 0xd2511f5307347825 */ /* 0x000fe200078e00ff */
        /* <DEDUP_REMOVED lines=11> */
[----:B------:R-:W-:Y:S01]  /*f3e0*/  SHF.R.U32.HI R11, RZ, 0x10, R22 ;  /* 0x00000010ff0b7819 */ /* 0x000fe20000011616 */
[----:B------:R-:W-:Y:S01]  /*f3f0*/  IMAD.WIDE.U32 R6, R6, -0x2daee0ad, RZ ;  /* 0xd2511f5306067825 */ /* 0x000fe200078e00ff */
[----:B------:R-:W-:Y:S02]  /*f400*/  LOP3.LUT R14, R53, UR10, R14, 0x96, !PT ;  /* 0x0000000a350e7c12 */ /* 0x000fe4000f8e960e */
[----:B------:R-:W-:Y:S01]  /*f410*/  LOP3.LUT R24, R22, 0xff, RZ, 0xc0, !PT ;  /* 0x000000ff16187812 */ /* 0x000fe200078ec0ff */
[----:B------:R-:W-:Y:S01]  /*f420*/  IMAD.WIDE.U32 R78, R78, -0x2daee0ad, RZ ;  /* 0xd2511f534e4e7825 */ /* 0x000fe200078e00ff */
[----:B------:R-:W-:Y:S02]  /*f430*/  LOP3.LUT R7, R7, UR9, R170, 0x96, !PT ;  /* 0x0000000907077c12 */ /* 0x000fe4000f8e96aa */
[----:B------:R-:W-:Y:S01]  /*f440*/  SHF.R.U32.HI R27, RZ, 0x8, R12 ;  /* 0x00000008ff1b7819 */ /* 0x000fe2000001160c */
[----:B------:R-:W-:Y:S01]  /*f450*/  IMAD.WIDE.U32 R170, R5, -0x2daee0ad, RZ ;  /* 0xd2511f5305aa7825 */ /* 0x000fe200078e00ff */
[----:B------:R-:W-:-:S02]  /*f460*/  LOP3.LUT R6, R79, UR7, R6, 0x96, !PT ;  /* 0x000000074f067c12 */ /* 0x000fc4000f8e9606 */
[----:B------:R-:W-:Y:S01]  /*f470*/  LOP3.LUT R248, R8, 0xffff, RZ, 0xc0, !PT ;  /* 0x0000ffff08f87812 */ /* 0x000fe200078ec0ff */
[----:B------:R-:W-:Y:S01]  /*f480*/  IMAD.WIDE.U32 R14, R14, -0x2daee0ad, RZ ;  /* 0xd2511f530e0e7825 */ /* 0x000fe200078e00ff */
[----:B------:R-:W-:-:S03]  /*f490*/  LOP3.LUT R13, R171, UR9, R240, 0x96, !PT ;  /* 0x00000009ab0d7c12 */ /* 0x000fc6000f8e96f0 */
[----:B------:R-:W-:Y:S01]  /*f4a0*/  FFMA.FTZ R244, R83, c[0x0][0x23c], -R206 ;  /* 0x00008f0053f47a23 */ /* 0x000fe200000108ce */
[----:B------:R-:W-:Y:S01]  /*f4b0*/  LOP3.LUT R5, R15, UR7, R170, 0x96, !PT ;  /* 0x000000070f057c12 */ /* 0x000fe2000f8e96aa */
[----:B------:R-:W-:Y:S01]  /*f4c0*/  IMAD.WIDE.U32 R170, R7, -0x326172a9, RZ ;  /* 0xcd9e8d5707aa7825 */ /* 0x000fe200078e00ff */
[----:B------:R-:W-:Y:S02]  /*f4d0*/  LOP3.LUT R23, R23, 0xff, RZ, 0xc0, !PT ;  /* 0x000000ff17177812 */ /* 0x000fe400078ec0ff */
[----:B------:R-:W-:Y:S01]  /*f4e0*/  SHF.R.U32.HI R193, RZ, 0x18, R8 ;  /* 0x00000018ffc17819 */ /* 0x000fe20000011608 */
[----:B------:R-:W-:Y:S01]  /*f4f0*/  IMAD.WIDE.U32 R240, R6, -0x326172a9, RZ ;  /* 0xcd9e8d5706f07825 */ /* 0x000fe200078e00ff */
[----:B------:R-:W-:-:S03]  /*f500*/  LOP3.LUT R7, R171, UR8, R172, 0x96, !PT ;  /* 0x00000008ab077c12 */ /* 0x000fc6000f8e96ac */
[----:B------:R-:W-:Y:S01]  /*f510*/  FFMA.FTZ R97, R97, c[0x0][0x23c], -R206 ;  /* 0x00008f0061617a23 */ /* 0x000fe200000108ce */
[----:B------:R-:W-:Y:S01]  /*f520*/  LOP3.LUT R28, R241, UR17, R170, 0x96, !PT ;  /* 0x00000011f11c7c12 */ /* 0x000fe2000f8e96aa */
[----:B------:R-:W-:Y:S01]  /*f530*/  IMAD.WIDE.U32 R170, R13, -0x326172a9, RZ ;  /* 0xcd9e8d570daa7825 */ /* 0x000fe200078e00ff */
[----:B------:R-:W-:-:S03]  /*f540*/  LOP3.LUT R21, R240, 0xffff, RZ, 0xc0, !PT ;  /* 0x0000fffff0157812 */ /* 0x000fc600078ec0ff */
[----:B---3--:R-:W-:Y:S01]  /*f550*/  FFMA.FTZ R245, R246, R190, R245 ;  /* 0x000000bef6f57223 */ /* 0x008fe200000100f5 */
[----:B------:R-:W-:Y:S01]  /*f560*/  LOP3.LUT R6, R240, 0xff, RZ, 0xc0, !PT ;  /* 0x000000fff0067812 */ /* 0x000fe200078ec0ff */
[----:B------:R-:W-:Y:S01]  /*f570*/  FFMA.FTZ R100, R100, c[0x0][0x23c], -R206 ;  /* 0x00008f0064647a23 */ /* 0x000fe200000108ce */
[----:B------:R-:W-:Y:S01]  /*f580*/  SHF.R.U32.HI R18, RZ, 0x10, R240 ;  /* 0x00000010ff127819 */ /* 0x000fe200000116f0 */
[----:B------:R-:W-:Y:S01]  /*f590*/  FFMA.FTZ R195, R195, c[0x0][0x23c], -R206 ;  /* 0x00008f00c3c37a23 */ /* 0x000fe200000108ce */
[----:B------:R-:W-:Y:S01]  /*f5a0*/  SHF.R.U32.HI R15, RZ, 0x18, R240 ;  /* 0x00000018ff0f7819 */ /* 0x000fe200000116f0 */
[----:B------:R-:W-:Y:S01]  /*f5b0*/  IMAD.WIDE.U32 R240, R5, -0x326172a9, RZ ;  /* 0xcd9e8d5705f07825 */ /* 0x000fe200078e00ff */
[----:B------:R-:W-:-:S03]  /*f5c0*/  LOP3.LUT R5, R171, UR8, R52, 0x96, !PT ;  /* 0x00000008ab057c12 */ /* 0x000fc6000f8e9634 */
[----:B------:R-:W-:Y:S01]  /*f5d0*/  FFMA.FTZ R203, R203, c[0x0][0x23c], -R206 ;  /* 0x00008f00cbcb7a23 */ /* 0x000fe200000108ce */
[----:B------:R-:W-:Y:S01]  /*f5e0*/  LOP3.LUT R52, R241, UR17, R170, 0x96, !PT ;  /* 0x00000011f1347c12 */ /* 0x000fe2000f8e96aa */
[----:B------:R-:W-:Y:S01]  /*f5f0*/  IMAD.WIDE.U32 R170, R9, -0x2daee0ad, RZ ;  /* 0xd2511f5309aa7825 */ /* 0x000fe200078e00ff */
[----:B------:R-:W-:-:S03]  /*f600*/  SHF.R.U32.HI R22, RZ, 0x18, R22 ;  /* 0x00000018ff167819 */ /* 0x000fc60000011616 */
[--C-:B------:R-:W-:Y:S01]  /*f610*/  FFMA.FTZ R89, R89, c[0x0][0x23c], -R207.reuse ;  /* 0x00008f0059597a23 */ /* 0x100fe200000108cf */
[----:B------:R-:W-:Y:S01]  /*f620*/  LOP3.LUT R11, R11, 0xff, RZ, 0xc0, !PT ;  /* 0x000000ff0b0b7812 */ /* 0x000fe200078ec0ff */
[----:B------:R-:W-:Y:S02]  /*f630*/  FFMA.FTZ R90, R90, c[0x0][0x23c], -R207 ;  /* 0x00008f005a5a7a23 */ /* 0x000fe400000108cf */
[----:B------:R-:W-:Y:S01]  /*f640*/  FFMA.FTZ R44, R44, c[0x0][0x23c], -R250 ;  /* 0x00008f002c2c7a23 */ /* 0x000fe200000108fa */
[----:B------:R-:W-:Y:S01]  /*f650*/  PRMT R22, R11, 0x5410, R22 ;  /* 0x000054100b167816 */ /* 0x000fe20000000016 */
[----:B------:R-:W-:Y:S01]  /*f660*/  FADD.FTZ R20, R201, R20 ;  /* 0x00000014c9147221 */ /* 0x000fe20000010000 */
[----:B------:R-:W-:Y:S01]  /*f670*/  LOP3.LUT R11, R171, UR18, R138, 0x96, !PT ;  /* 0x00000012ab0b7c12 */ /* 0x000fe2000f8e968a */
[----:B------:R-:W-:Y:S01]  /*f680*/  FFMA.FTZ R104, R104, c[0x0][0x23c], -R250 ;  /* 0x00008f0068687a23 */ /* 0x000fe200000108fa */
[----:B------:R-:W-:Y:S01]  /*f690*/  SHF.R.U32.HI R138, RZ, 0x8, R25 ;  /* 0x00000008ff8a7819 */ /* 0x000fe20000011619 */
[----:B------:R-:W-:-:S02]  /*f6a0*/  FFMA.FTZ R114, R114, c[0x0][0x23c], -R247 ;  /* 0x00008f0072727a23 */ /* 0x000fc400000108f7 */
[----:B------:R-:W-:Y:S01]  /*f6b0*/  FFMA.FTZ R199, R199, c[0x0][0x23c], -R247 ;  /* 0x00008f00c7c77a23 */ /* 0x000fe200000108f7 */
[----:B------:R-:W-:Y:S01]  /*f6c0*/  PRMT R187, R187, 0x5410, R138 ;  /* 0x00005410bbbb7816 */ /* 0x000fe2000000008a */
[----:B------:R-:W-:Y:S01]  /*f6d0*/  IMAD.WIDE.U32 R138, R4, -0x2daee0ad, RZ ;  /* 0xd2511f53048a7825 */ /* 0x000fe200078e00ff */
[----:B------:R-:W-:-:S03]  /*f6e0*/  PRMT R24, R24, 0x5410, R27 ;  /* 0x0000541018187816 */ /* 0x000fc6000000001b */
[----:B------:R-:W-:Y:S01]  /*f6f0*/  FFMA.FTZ R164, R164, c[0x0][0x23c], -R247 ;  /* 0x00008f00a4a47a23 */ /* 0x000fe200000108f7 */
[----:B------:R-:W-:Y:S01]  /*f700*/  LOP3.LUT R9, R139, UR18, R26, 0x96, !PT ;  /* 0x000000128b097c12 */ /* 0x000fe2000f8e961a */
[----:B------:R-:W-:Y:S01]  /*f710*/  IMAD.WIDE.U32 R26, R7, -0x2daee0ad, RZ ;  /* 0xd2511f53071a7825 */ /* 0x000fe200078e00ff */
[----:B------:R-:W-:-:S03]  /*f720*/  LOP3.LUT R13, R240, 0xffff, RZ, 0xc0, !PT ;  /* 0x0000fffff00d7812 */ /* 0x000fc600078ec0ff */
[----:B------:R-:W-:Y:S01]  /*f730*/  FFMA.FTZ R178, R178, c[0x0][0x23c], -R247 ;  /* 0x00008f00b2b27a23 */ /* 0x000fe200000108f7 */
[----:B------:R-:W-:Y:S01]  /*f740*/  SHF.R.U32.HI R21, RZ, 0x8, R21 ;  /* 0x00000008ff157819 */ /* 0x000fe20000011615 */
[--C-:B------:R-:W-:Y:S01]  /*f750*/  FFMA.FTZ R202, R202, c[0x0][0x23c], -R247.reuse ;  /* 0x00008f00caca7a23 */ /* 0x100fe200000108f7 */
[----:B------:R-:W-:Y:S01]  /*f760*/  LOP3.LUT R7, R27, UR18, R78, 0x96, !PT ;  /* 0x000000121b077c12 */ /* 0x000fe2000f8e964e */
[----:B------:R-:W-:Y:S01]  /*f770*/  FFMA.FTZ R204, R204, c[0x0][0x23c], -R247 ;  /* 0x00008f00cccc7a23 */ /* 0x000fe200000108f7 */
[----:B------:R-:W-:Y:S01]  /*f780*/  LOP3.LUT R241, R240, 0xff, RZ, 0xc0, !PT ;  /* 0x000000fff0f17812 */ /* 0x000fe200078ec0ff */
[--C-:B------:R-:W-:Y:S01]  /*f790*/  FFMA.FTZ R165, R165, c[0x0][0x23c], -R250.reuse ;  /* 0x00008f00a5a57a23 */ /* 0x100fe200000108fa */
[----:B------:R-:W-:Y:S01]  /*f7a0*/  SHF.R.U32.HI R78, RZ, 0x8, R13 ;  /* 0x00000008ff4e7819 */ /* 0x000fe2000001160d */
[--C-:B------:R-:W-:Y:S01]  /*f7b0*/  FFMA.FTZ R183, R183, c[0x0][0x23c], -R250.reuse ;  /* 0x00008f00b7b77a23 */ /* 0x100fe200000108fa */
[----:B------:R-:W-:Y:S01]  /*f7c0*/  PRMT R6, R6, 0x5410, R21 ;  /* 0x0000541006067816 */ /* 0x000fe20000000015 */
[----:B------:R-:W-:Y:S01]  /*f7d0*/  FFMA.FTZ R196, R196, c[0x0][0x23c], -R250 ;  /* 0x00008f00c4c47a23 */ /* 0x000fe200000108fa */
[----:B------:R-:W-:Y:S01]  /*f7e0*/  SHF.R.U32.HI R21, RZ, 0x10, R10 ;  /* 0x00000010ff157819 */ /* 0x000fe2000001160a */
[----:B------:R-:W-:Y:S01]  /*f7f0*/  FFMA.FTZ R197, R197, c[0x0][0x23c], -R250 ;  /* 0x00008f00c5c57a23 */ /* 0x000fe200000108fa */
[----:B------:R-:W-:Y:S01]  /*f800*/  PRMT R252, R23, 0x5410, R252 ;  /* 0x0000541017fc7816 */ /* 0x000fe200000000fc */
[----:B------:R-:W-:Y:S01]  /*f810*/  FADD.FTZ R249, R182, R249 ;  /* 0x000000f9b6f97221 */ /* 0x000fe20000010000 */
[----:B------:R-:W-:Y:S01]  /*f820*/  PRMT R241, R241, 0x5410, R78 ;  /* 0x00005410f1f17816 */ /* 0x000fe2000000004e */
[--C-:B------:R-:W-:Y:S01]  /*f830*/  FFMA.FTZ R105, R105, c[0x0][0x23c], -R207.reuse ;  /* 0x00008f0069697a23 */ /* 0x100fe200000108cf */
[----:B------:R-:W-:Y:S01]  /*f840*/  LOP3.LUT R78, R10, 0xffff, RZ, 0xc0, !PT ;  /* 0x0000ffff0a4e7812 */ /* 0x000fe200078ec0ff */
[----:B------:R-:W-:Y:S01]  /*f850*/  FFMA.FTZ R106, R106, c[0x0][0x23c], -R207 ;  /* 0x00008f006a6a7a23 */ /* 0x000fe200000108cf */
[----:B------:R-:W-:Y:S01]  /*f860*/  LOP3.LUT R23, R10, 0xff, RZ, 0xc0, !PT ;  /* 0x000000ff0a177812 */ /* 0x000fe200078ec0ff */
[----:B------:R-:W-:Y:S01]  /*f870*/  FADD.FTZ R198, R198, R251 ;  /* 0x000000fbc6c67221 */ /* 0x000fe20000010000 */
[----:B------:R-:W-:Y:S01]  /*f880*/  LOP3.LUT R59, R170, 0xffff, RZ, 0xc0, !PT ;  /* 0x0000ffffaa3b7812 */ /* 0x000fe200078ec0ff */
[--C-:B------:R-:W-:Y:S01]  /*f890*/  FFMA.FTZ R115, R115, c[0x0][0x23c], -R207.reuse ;  /* 0x00008f0073737a23 */ /* 0x100fe200000108cf */
[----:B------:R-:W-:Y:S01]  /*f8a0*/  SHF.R.U32.HI R10, RZ, 0x18, R10 ;  /* 0x00000018ff0a7819 */ /* 0x000fe2000001160a */
[----:B------:R-:W-:Y:S01]  /*f8b0*/  FFMA.FTZ R119, R119, c[0x0][0x23c], -R207 ;  /* 0x00008f0077777a23 */ /* 0x000fe200000108cf */
[----:B------:R-:W-:Y:S01]  /*f8c0*/  LOP3.LUT R21, R21, 0xff, RZ, 0xc0, !PT ;  /* 0x000000ff15157812 */ /* 0x000fe200078ec0ff */
[----:B------:R-:W-:-:S02]  /*f8d0*/  IMAD.MOV.U32 R79, RZ, RZ, R59 ;  /* 0x000000ffff4f7224 */ /* 0x000fc400078e003b */
[--C-:B------:R-:W-:Y:S01]  /*f8e0*/  FFMA.FTZ R185, R185, c[0x0][0x23c], -R207.reuse ;  /* 0x00008f00b9b97a23 */ /* 0x100fe200000108cf */
[----:B------:R-:W-:Y:S01]  /*f8f0*/  PRMT R21, R21, 0x5410, R10 ;  /* 0x0000541015157816 */ /* 0x000fe2000000000a */
[----:B------:R-:W-:Y:S01]  /*f900*/  FFMA.FTZ R186, R186, c[0x0][0x23c], -R207 ;  /* 0x00008f00baba7a23 */ /* 0x000fe200000108cf */
[----:B------:R-:W-:Y:S01]  /*f910*/  SHF.R.U32.HI R10, RZ, 0x10, R8 ;  /* 0x00000010ff0a7819 */ /* 0x000fe20000011608 */
[----:B------:R-:W-:Y:S01]  /*f920*/  FFMA.FTZ R83, R107, c[0x0][0x23c], -R206 ;  /* 0x00008f006b537a23 */ /* 0x000fe200000108ce */
[----:B------:R-:W-:Y:S01]  /*f930*/  SHF.R.U32.HI R248, RZ, 0x8, R248 ;  /* 0x00000008fff87819 */ /* 0x000fe200000116f8 */
[----:B------:R-:W-:Y:S01]  /*f940*/  IMAD.MOV.U32 R107, RZ, RZ, R79 ;  /* 0x000000ffff6b7224 */ /* 0x000fe200078e004f */
[----:B------:R-:W-:Y:S01]  /*f950*/  LOP3.LUT R10, R10, 0xff, RZ, 0xc0, !PT ;  /* 0x000000ff0a0a7812 */ /* 0x000fe200078ec0ff */
[--C-:B------:R-:W-:Y:S01]  /*f960*/  FFMA.FTZ R120, R120, c[0x0][0x23c], -R207.reuse ;  /* 0x00008f0078787a23 */ /* 0x100fe200000108cf */
[----:B------:R-:W-:Y:S01]  /*f970*/  LOP3.LUT R59, R8, 0xff, RZ, 0xc0, !PT ;  /* 0x000000ff083b7812 */ /* 0x000fe200078ec0ff */
[----:B------:R-:W-:Y:S01]  /*f980*/  FFMA.FTZ R180, R180, c[0x0][0x23c], -R207 ;  /* 0x00008f00b4b47a23 */ /* 0x000fe200000108cf */
[----:B------:R-:W-:Y:S01]  /*f990*/  LOP3.LUT R79, R28, 0xffff, RZ, 0xc0, !PT ;  /* 0x0000ffff1c4f7812 */ /* 0x000fe200078ec0ff */
[----:B------:R-:W1:Y:S01]  /*f9a0*/  S2R R237, SR_TID.X ;  /* 0x0000000000ed7919 */ /* 0x000e620000002100 */
[----:B------:R-:W-:-:S02]  /*f9b0*/  SHF.R.U32.HI R8, RZ, 0x10, R28 ;  /* 0x00000010ff087819 */ /* 0x000fc4000001161c */
[----:B------:R-:W-:Y:S01]  /*f9c0*/  LOP3.LUT R4, R18, 0xff, RZ, 0xc0, !PT ;  /* 0x000000ff12047812 */ /* 0x000fe200078ec0ff */
[----:B------:R2:W5:Y:S01]  /*f9d0*/  LDL.LU.64 R208, [R1+0x50] ;  /* 0x0000500001d07983 */ /* 0x0005620000300a00 */
[----:B------:R-:W-:Y:S02]  /*f9e0*/  PRMT R193, R10, 0x5410, R193 ;  /* 0x000054100ac17816 */ /* 0x000fe400000000c1 */
[C---:B------:R-:W-:Y:S02]  /*f9f0*/  LOP3.LUT R18, R138.reuse, 0xffff, RZ, 0xc0, !PT ;  /* 0x0000ffff8a127812 */ /* 0x040fe400078ec0ff */
[----:B------:R-:W-:Y:S02]  /*fa00*/  LOP3.LUT R190, R138, 0xff, RZ, 0xc0, !PT ;  /* 0x000000ff8abe7812 */ /* 0x000fe400078ec0ff */
[--C-:B------:R-:W-:Y:S02]  /*fa10*/  SHF.R.U32.HI R53, RZ, 0x10, R138.reuse ;  /* 0x00000010ff357819 */ /* 0x100fe4000001168a */
[----:B------:R-:W-:Y:S01]  /*fa20*/  SHF.R.U32.HI R194, RZ, 0x18, R138 ;  /* 0x00000018ffc27819 */ /* 0x000fe2000001168a */
[----:B------:R-:W-:Y:S01]  /*fa30*/  FFMA.FTZ R138, R93, c[0x0][0x23c], -R206 ;  /* 0x00008f005d8a7a23 */ /* 0x000fe200000108ce */
[----:B------:R-:W-:-:S02]  /*fa40*/  PRMT R248, R59, 0x5410, R248 ;  /* 0x000054103bf87816 */ /* 0x000fc400000000f8 */
[--C-:B------:R-:W-:Y:S02]  /*fa50*/  SHF.R.U32.HI R12, RZ, 0x10, R240.reuse ;  /* 0x00000010ff0c7819 */ /* 0x100fe400000116f0 */
[----:B------:R-:W-:Y:S02]  /*fa60*/  SHF.R.U32.HI R30, RZ, 0x18, R240 ;  /* 0x00000018ff1e7819 */ /* 0x000fe400000116f0 */
[--C-:B------:R-:W-:Y:S02]  /*fa70*/  SHF.R.U32.HI R246, RZ, 0x10, R170.reuse ;  /* 0x00000010fff67819 */ /* 0x100fe400000116aa */
[----:B------:R-:W-:Y:S02]  /*fa80*/  LOP3.LUT R57, R170, 0xff, RZ, 0xc0, !PT ;  /* 0x000000ffaa397812 */ /* 0x000fe400078ec0ff */
[----:B------:R-:W-:Y:S02]  /*fa90*/  SHF.R.U32.HI R79, RZ, 0x8, R79 ;  /* 0x00000008ff4f7819 */ /* 0x000fe4000001164f */
[----:B------:R-:W-:-:S02]  /*faa0*/  SHF.R.U32.HI R54, RZ, 0x18, R170 ;  /* 0x00000018ff367819 */ /* 0x000fc400000116aa */
[C---:B------:R-:W-:Y:S02]  /*fab0*/  LOP3.LUT R27, R26.reuse, 0xffff, RZ, 0xc0, !PT ;  /* 0x0000ffff1a1b7812 */ /* 0x040fe400078ec0ff */
[----:B------:R-:W-:Y:S02]  /*fac0*/  LOP3.LUT R25, R26, 0xff, RZ, 0xc0, !PT ;  /* 0x000000ff1a197812 */ /* 0x000fe400078ec0ff */
[----:B------:R-:W-:Y:S01]  /*fad0*/  SHF.R.U32.HI R78, RZ, 0x8, R78 ;  /* 0x00000008ff4e7819 */ /* 0x000fe2000001164e */
[----:B------:R-:W-:Y:S01]  /*fae0*/  MUFU.EX2 R89, R89 ;  /* 0x0000005900597308 */ /* 0x000fe20000000800 */
[----:B------:R-:W-:Y:S01]  /*faf0*/  LOP3.LUT R10, R28, 0xff, RZ, 0xc0, !PT ;  /* 0x000000ff1c0a7812 */ /* 0x000fe200078ec0ff */
[----:B------:R-:W-:Y:S01]  /*fb00*/  FFMA.FTZ R93, R99, c[0x0][0x23c], -R206 ;  /* 0x00008f00635d7a23 */ /* 0x000fe200000108ce */
[----:B------:R-:W-:-:S05]  /*fb10*/  SHF.R.U32.HI R59, RZ, 0x18, R28 ;  /* 0x00000018ff3b7819 */ /* 0x000fca000001161c */
[----:B------:R-:W-:Y:S01]  /*fb20*/  MUFU.EX2 R90, R90 ;  /* 0x0000005a005a7308 */ /* 0x000fe20000000800 */
[----:B------:R-:W-:Y:S01]  /*fb30*/  LOP3.LUT R8, R8, 0xff, RZ, 0xc0, !PT ;  /* 0x000000ff08087812 */ /* 0x000fe200078ec0ff */
[----:B------:R-:W-:Y:S01]  /*fb40*/  HSET2.LE.AND R6, R6, R3, PT ;  /* 0x0000000306067233 */ /* 0x000fe20003803000 */
[----:B------:R-:W-:-:S05]  /*fb50*/  SHF.R.U32.HI R99, RZ, 0x10, R52 ;  /* 0x00000010ff637819 */ /* 0x000fca0000011634 */
[----:B------:R-:W-:Y:S01]  /*fb60*/  MUFU.EX2 R244, R244 ;  /* 0x000000f400f47308 */ /* 0x000fe20000000800 */
[----:B------:R-:W-:Y:S01]  /*fb70*/  PRMT R10, R10, 0x5410, R79 ;  /* 0x000054100a0a7816 */ /* 0x000fe2000000004f */
[----:B------:R-:W-:Y:S01]  /*fb80*/  FFMA.FTZ R79, R113, c[0x0][0x23c], -R206 ;  /* 0x00008f00714f7a23 */ /* 0x000fe200000108ce */
[----:B------:R-:W-:-:S05]  /*fb90*/  PRMT R8, R8, 0x5410, R59 ;  /* 0x0000541008087816 */ /* 0x000fca000000003b */
[----:B------:R-:W-:Y:S01]  /*fba0*/  MUFU.EX2 R97, R97 ;  /* 0x0000006100617308 */ /* 0x000fe20000000800 */
[C---:B------:R-:W-:Y:S01]  /*fbb0*/  LOP3.LUT R28, R52.reuse, 0xffff, RZ, 0xc0, !PT ;  /* 0x0000ffff341c7812 */ /* 0x040fe200078ec0ff */
[----:B------:R-:W-:Y:S01]  /*fbc0*/  FADD.FTZ R191, R191, R20 ;  /* 0x00000014bfbf7221 */ /* 0x000fe20000010000 */
[----:B------:R-:W-:Y:S01]  /*fbd0*/  LOP3.LUT R59, R52, 0xff, RZ, 0xc0, !PT ;  /* 0x000000ff343b7812 */ /* 0x000fe200078ec0ff */
[--C-:B------:R-:W-:Y:S01]  /*fbe0*/  HSET2.LE.AND R24, R24, R3.reuse, PT ;  /* 0x0000000318187233 */ /* 0x100fe20003803000 */
[----:B------:R-:W-:Y:S01]  /*fbf0*/  SHF.R.U32.HI R113, RZ, 0x18, R52 ;  /* 0x00000018ff717819 */ /* 0x000fe20000011634 */
[----:B------:R-:W-:Y:S01]  /*fc00*/  HSET2.LE.AND R21, R21, R3, PT ;  /* 0x0000000315157233 */ /* 0x000fe20003803000 */
[----:B------:R-:W-:Y:S01]  /*fc10*/  LOP3.LUT R13, R12, 0xff, RZ, 0xc0, !PT ;  /* 0x000000ff0c0d7812 */ /* 0x000fe200078ec0ff */
[----:B------:R-:W-:Y:S01]  /*fc20*/  FADD.FTZ R192, R192, R245 ;  /* 0x000000f5c0c07221 */ /* 0x000fe20000010000 */
[----:B------:R-:W-:Y:S01]  /*fc30*/  LOP3.LUT R52, R99, 0xff, RZ, 0xc0, !PT ;  /* 0x000000ff63347812 */ /* 0x000fe200078ec0ff */
[--C-:B------:R-:W-:Y:S01]  /*fc40*/  FFMA.FTZ R139, R84, c[0x0][0x23c], -R206.reuse ;  /* 0x00008f00548b7a23 */ /* 0x100fe200000108ce */
[----:B------:R-:W-:Y:S01]  /*fc50*/  SHF.R.U32.HI R99, RZ, 0x8, R107 ;  /* 0x00000008ff637819 */ /* 0x000fe2000001166b */
[----:B------:R-:W-:Y:S01]  /*fc60*/  FFMA.FTZ R84, R109, c[0x0][0x23c], -R206 ;  /* 0x00008f006d547a23 */ /* 0x000fe200000108ce */
[----:B------:R-:W-:Y:S01]  /*fc70*/  PRMT R30, R13, 0x5410, R30 ;  /* 0x000054100d1e7816 */ /* 0x000fe2000000001e */
[----:B------:R-:W-:Y:S01]  /*fc80*/  FFMA.FTZ R107, R131, c[0x0][0x23c], -R206 ;  /* 0x00008f00836b7a23 */ /* 0x000fe200000108ce */
[----:B------:R-:W-:Y:S01]  /*fc90*/  LOP3.LUT R109, R246, 0xff, RZ, 0xc0, !PT ;  /* 0x000000fff66d7812 */ /* 0x000fe200078ec0ff */
[----:B------:R-:W-:Y:S01]  /*fca0*/  IMAD.WIDE.U32 R12, R5, -0x2daee0ad, RZ ;  /* 0xd2511f53050c7825 */ /* 0x000fe200078e00ff */
[----:B------:R-:W-:Y:S01]  /*fcb0*/  PRMT R131, R57, 0x5410, R99 ;  /* 0x0000541039837816 */ /* 0x000fe20000000063 */
[----:B------:R-:W-:Y:S01]  /*fcc0*/  MUFU.EX2 R100, R100 ;  /* 0x0000006400647308 */ /* 0x000fe20000000800 */
[----:B------:R-:W-:Y:S01]  /*fcd0*/  SHF.R.U32.HI R99, RZ, 0x8, R18 ;  /* 0x00000008ff637819 */ /* 0x000fe20000011612 */
[----:B------:R-:W-:Y:S01]  /*fce0*/  FFMA.FTZ R18, R167, c[0x0][0x23c], -R206 ;  /* 0x00008f00a7127a23 */ /* 0x000fe200000108ce */
[----:B------:R-:W-:Y:S01]  /*fcf0*/  PRMT R167, R109, 0x5410, R54 ;  /* 0x000054106da77816 */ /* 0x000fe20000000036 */
[----:B------:R-:W-:Y:S01]  /*fd00*/  FFMA.FTZ R54, R200, c[0x0][0x23c], -R206 ;  /* 0x00008f00c8367a23 */ /* 0x000fe200000108ce */
[----:B------:R-:W-:-:S03]  /*fd10*/  LOP3.LUT R5, R13, UR18, R14, 0x96, !PT ;  /* 0x000000120d057c12 */ /* 0x000fc6000f8e960e */
[----:B------:R-:W-:Y:S01]  /*fd20*/  MUFU.EX2 R83, R83 ;  /* 0x0000005300537308 */ /* 0x000fe20000000800 */
[----:B------:R-:W-:Y:S01]  /*fd30*/  SHF.R.U32.HI R200, RZ, 0x8, R27 ;  /* 0x00000008ffc87819 */ /* 0x000fe2000001161b */
[----:B------:R-:W-:Y:S01]  /*fd40*/  FADD.FTZ R205, R205, R198 ;  /* 0x000000c6cdcd7221 */ /* 0x000fe20000010000 */
[----:B------:R-:W-:-:S05]  /*fd50*/  LOP3.LUT R14, R12, 0xffff, RZ, 0xc0, !PT ;  /* 0x0000ffff0c0e7812 */ /* 0x000fca00078ec0ff */
[----:B------:R-:W-:Y:S01]  /*fd60*/  MUFU.EX2 R199, R199 ;  /* 0x000000c700c77308 */ /* 0x000fe20000000800 */
[----:B------:R-:W-:-:S07]  /*fd70*/  SHF.R.U32.HI R28, RZ, 0x8, R28 ;  /* 0x00000008ff1c7819 */ /* 0x000fce000001161c */
[----:B------:R-:W-:Y:S01]  /*fd80*/  MUFU.EX2 R115, R115 ;  /* 0x0000007300737308 */ /* 0x000fe20000000800 */
[----:B------:R-:W-:Y:S01]  /*fd90*/  SHF.R.U32.HI R13, RZ, 0x10, R12 ;  /* 0x00000010ff0d7819 */ /* 0x000fe2000001160c */
[----:B------:R-:W-:Y:S01]  /*fda0*/  HSET2.LE.AND R241, R241, R3, PT ;  /* 0x00000003f1f17233 */ /* 0x000fe20003803000 */
[----:B------:R-:W-:Y:S01]  /*fdb0*/  PRMT R25, R25, 0x5410, R200 ;  /* 0x0000541019197816 */ /* 0x000fe200000000c8 */
[--C-:B------:R-:W-:Y:S01]  /*fdc0*/  FFMA.FTZ R200, R101, c[0x0][0x23c], -R247.reuse ;  /* 0x00008f0065c87a23 */ /* 0x100fe200000108f7 */
[----:B------:R-:W-:Y:S01]  /*fdd0*/  LOP3.LUT R240, R12, 0xff, RZ, 0xc0, !PT ;  /* 0x000000ff0cf07812 */ /* 0x000fe200078ec0ff */
[--C-:B------:R-:W-:Y:S01]  /*fde0*/  FFMA.FTZ R109, R86, c[0x0][0x23c], -R247.reuse ;  /* 0x00008f00566d7a23 */ /* 0x100fe200000108f7 */
[----:B------:R-:W-:Y:S01]  /*fdf0*/  PRMT R28, R59, 0x5410, R28 ;  /* 0x000054103b1c7816 */ /* 0x000fe2000000001c */
[----:B------:R-:W-:Y:S01]  /*fe00*/  FFMA.FTZ R59, R179, c[0x0][0x23c], -R206 ;  /* 0x00008f00b33b7a23 */ /* 0x000fe200000108ce */
[----:B------:R-:W-:Y:S01]  /*fe10*/  SHF.R.U32.HI R12, RZ, 0x18, R12 ;  /* 0x00000018ff0c7819 */ /* 0x000fe2000001160c */
[--C-:B------:R-:W-:Y:S01]  /*fe20*/  FFMA.FTZ R101, R87, c[0x0][0x23c], -R250.reuse ;  /* 0x00008f0057657a23 */ /* 0x100fe200000108fa */
[----:B------:R-:W-:Y:S01]  /*fe30*/  LOP3.LUT R13, R13, 0xff, RZ, 0xc0, !PT ;  /* 0x000000ff0d0d7812 */ /* 0x000fe200078ec0ff */
[----:B------:R-:W-:Y:S01]  /*fe40*/  FFMA.FTZ R86, R110, c[0x0][0x23c], -R247 ;  /* 0x00008f006e567a23 */ /* 0x000fe200000108f7 */
[----:B------:R-:W-:Y:S01]  /*fe50*/  LOP3.LUT R179, R11, 0xffff, RZ, 0xc0, !PT ;  /* 0x0000ffff0bb37812 */ /* 0x000fe200078ec0ff */
[----:B------:R-:W-:Y:S01]  /*fe60*/  FFMA.FTZ R87, R91, c[0x0][0x23c], -R250 ;  /* 0x00008f005b577a23 */ /* 0x000fe200000108fa */
[----:B------:R-:W-:Y:S01]  /*fe70*/  PRMT R23, R23, 0x5410, R78 ;  /* 0x0000541017177816 */ /* 0x000fe2000000004e */
[----:B------:R-:W-:Y:S01]  /*fe80*/  FFMA.FTZ R110, R88, c[0x0][0x23c], -R250 ;  /* 0x00008f00586e7a23 */ /* 0x000fe200000108fa */
[----:B------:R-:W-:Y:S01]  /*fe90*/  PRMT R4, R4, 0x5410, R15 ;  /* 0x0000541004047816 */ /* 0x000fe2000000000f */
[--C-:B------:R-:W-:Y:S01]  /*fea0*/  FFMA.FTZ R91, R92, c[0x0][0x23c], -R207.reuse ;  /* 0x00008f005c5b7a23 */ /* 0x100fe200000108cf */
[----:B------:R-:W-:Y:S01]  /*feb0*/  MUFU.EX2 R165, R165 ;  /* 0x000000a500a57308 */ /* 0x000fe20000000800 */
[----:B------:R-:W-:Y:S01]  /*fec0*/  FFMA.FTZ R78, R111, c[0x0][0x23c], -R206 ;  /* 0x00008f006f4e7a23 */ /* 0x000fe200000108ce */
[----:B------:R-:W-:Y:S01]  /*fed0*/  PRMT R206, R13, 0x5410, R12 ;  /* 0x000054100dce7816 */ /* 0x000fe2000000000c */
[----:B------:R-:W-:Y:S01]  /*fee0*/  FFMA.FTZ R88, R95, c[0x0][0x23c], -R250 ;  /* 0x00008f005f587a23 */ /* 0x000fe200000108fa */
[----:B------:R2:W5:Y:S01]  /*fef0*/  LDL.LU.64 R172, [R1+0x48] ;  /* 0x0000480001ac7983 */ /* 0x0005620000300a00 */
[----:B------:R-:W-:Y:S01]  /*ff00*/  FFMA.FTZ R92, R96, c[0x0][0x23c], -R207 ;  /* 0x00008f00605c7a23 */ /* 0x000fe200000108cf */
[----:B------:R-:W-:-:S02]  /*ff10*/  SHF.R.U32.HI R179, RZ, 0x8, R179 ;  /* 0x00000008ffb37819 */ /* 0x000fc400000116b3 */
[----:B------:R-:W-:Y:S01]  /*ff20*/  LOP3.LUT R12, R11, 0xff, RZ, 0xc0, !PT ;  /* 0x000000ff0b0c7812 */ /* 0x000fe200078ec0ff */
[----:B------:R-:W-:Y:S01]  /*ff30*/  MUFU.EX2 R87, R87 ;  /* 0x0000005700577308 */ /* 0x000fe20000000800 */
[----:B------:R-:W-:Y:S01]  /*ff40*/  LOP3.LUT R53, R53, 0xff, RZ, 0xc0, !PT ;  /* 0x000000ff35357812 */ /* 0x000fe200078ec0ff */
[----:B------:R-:W-:Y:S01]  /*ff50*/  FFMA.FTZ R246, R94, c[0x0][0x23c], -R247 ;  /* 0x00008f005ef67a23 */ /* 0x000fe200000108f7 */
[----:B------:R-:W-:Y:S02]  /*ff60*/  PRMT R179, R12, 0x5410, R179 ;  /* 0x000054100cb37816 */ /* 0x000fe400000000b3 */
[----:B------:R-:W-:-:S03]  /*ff70*/  SHF.R.U32.HI R15, RZ, 0x10, R26 ;  /* 0x00000010ff0f7819 */ /* 0x000fc6000001161a */
[----:B------:R-:W-:Y:S01]  /*ff80*/  MUFU.EX2 R91, R91 ;  /* 0x0000005b005b7308 */ /* 0x000fe20000000800 */
[----:B------:R-:W-:Y:S02]  /*ff90*/  SHF.R.U32.HI R12, RZ, 0x10, R11 ;  /* 0x00000010ff0c7819 */ /* 0x000fe4000001160b */
[----:B------:R-:W-:-:S05]  /*ffa0*/  PRMT R113, R52, 0x5410, R113 ;  /* 0x0000541034717816 */ /* 0x000fca0000000071 */
[----:B------:R3:W-:Y:S01]  /*ffb0*/  MUFU.EX2 R57, R107 ;  /* 0x0000006b00397308 */ /* 0x0007e20000000800 */
[----:B------:R-:W-:Y:S02]  /*ffc0*/  SHF.R.U32.HI R94, RZ, 0x10, R9 ;  /* 0x00000010ff5e7819 */ /* 0x000fe40000011609 */
[----:B------:R-:W-:-:S05]  /*ffd0*/  PRMT R190, R190, 0x5410, R99 ;  /* 0x00005410bebe7816 */ /* 0x000fca0000000063 */
[----:B------:R-:W-:Y:S01]  /*ffe0*/  MUFU.EX2 R101, R101 ;  /* 0x0000006500657308 */ /* 0x000fe20000000800 */
[----:B------:R-:W-:-:S07]  /*fff0*/  PRMT R194, R53, 0x5410, R194 ;  /* 0x0000541035c27816 */ /* 0x000fce00000000c2 */
[----:B------:R-:W-:Y:S01]  /*10000*/  MUFU.EX2 R110, R110 ;  /* 0x0000006e006e7308 */ /* 0x000fe20000000800 */
[----:B---3--:R-:W-:Y:S01]  /*10010*/  FFMA.FTZ R107, R98, c[0x0][0x23c], -R247 ;  /* 0x00008f00626b7a23 */ /* 0x008fe200000108f7 */
[----:B------:R-:W-:Y:S02]  /*10020*/  LOP3.LUT R12, R12, 0xff, RZ, 0xc0, !PT ;  /* 0x000000ff0c0c7812 */ /* 0x000fe400078ec0ff */
[----:B------:R-:W-:Y:S01]  /*10030*/  SHF.R.U32.HI R27, RZ, 0x18, R7 ;  /* 0x00000018ff1b7819 */ /* 0x000fe20000011607 */
[----:B------:R-:W-:Y:S01]  /*10040*/  FFMA.FTZ R111, R85, c[0x0][0x23c], -R247 ;  /* 0x00008f00556f7a23 */ /* 0x000fe200000108f7 */
[--C-:B------:R-:W-:Y:S02]  /*10050*/  HSET2.LE.AND R4, R4, R3.reuse, PT ;  /* 0x0000000304047233 */ /* 0x100fe40003803000 */
[--C-:B------:R-:W-:Y:S01]  /*10060*/  HSET2.LE.AND R10, R10, R3.reuse, PT ;  /* 0x000000030a0a7233 */ /* 0x100fe20003803000 */
[----:B------:R-:W3:Y:S01]  /*10070*/  MUFU.EX2 R88, R88 ;  /* 0x0000005800587308 */ /* 0x000ee20000000800 */
[----:B------:R-:W-:Y:S01]  /*10080*/  LOP3.LUT R98, R9, 0xff, RZ, 0xc0, !PT ;  /* 0x000000ff09627812 */ /* 0x000fe200078ec0ff */
[----:B------:R-:W-:Y:S01]  /*10090*/  HSET2.LE.AND R13, R8, R3, PT ;  /* 0x00000003080d7233 */ /* 0x000fe20003803000 */
[----:B------:R-:W-:-:S05]  /*100a0*/  FFMA.FTZ R95, R103, c[0x0][0x23c], -R250 ;  /* 0x00008f00675f7a23 */ /* 0x000fca00000108fa */
[----:B------:R-:W-:Y:S01]  /*100b0*/  MUFU.EX2 R139, R139 ;  /* 0x0000008b008b7308 */ /* 0x000fe20000000800 */
[----:B------:R-:W-:-:S07]  /*100c0*/  SHF.R.U32.HI R26, RZ, 0x18, R26 ;  /* 0x00000018ff1a7819 */ /* 0x000fce000001161a */
[----:B------:R-:W-:Y:S01]  /*100d0*/  MUFU.EX2 R138, R138 ;  /* 0x0000008a008a7308 */ /* 0x000fe20000000800 */
[----:B------:R-:W-:-:S07]  /*100e0*/  LOP3.LUT R15, R15, 0xff, RZ, 0xc0, !PT ;  /* 0x000000ff0f0f7812 */ /* 0x000fce00078ec0ff */
[----:B------:R-:W-:Y:S01]  /*100f0*/  MUFU.EX2 R109, R109 ;  /* 0x0000006d006d7308 */ /* 0x000fe20000000800 */
[----:B------:R-:W-:Y:S01]  /*10100*/  LOP3.LUT R94, R94, 0xff, RZ, 0xc0, !PT ;  /* 0x000000ff5e5e7812 */ /* 0x000fe200078ec0ff */
[----:B------:R-:W-:Y:S01]  /*10110*/  HSET2.LE.AND R20, R23, R3, PT ;  /* 0x0000000317147233 */ /* 0x000fe20003803000 */
[----:B------:R-:W-:Y:S02]  /*10120*/  FADD.FTZ R189, R189, R192 ;  /* 0x000000c0bdbd7221 */ /* 0x000fe40000010000 */
[----:B------:R-:W-:-:S03]  /*10130*/  FADD.FTZ R188, R188, R191 ;  /* 0x000000bfbcbc7221 */ /* 0x000fc60000010000 */
[----:B------:R-:W-:Y:S08]  /*10140*/  MUFU.EX2 R93, R93 ;  /* 0x0000005d005d7308 */ /* 0x000ff00000000800 */
[----:B------:R-:W-:Y:S08]  /*10150*/  MUFU.EX2 R84, R84 ;  /* 0x0000005400547308 */ /* 0x000ff00000000800 */
[----:B------:R-:W-:Y:S08]  /*10160*/  MUFU.EX2 R200, R200 ;  /* 0x000000c800c87308 */ /* 0x000ff00000000800 */
[----:B------:R-:W-:Y:S01]  /*10170*/  MUFU.EX2 R79, R79 ;  /* 0x0000004f004f7308 */ /* 0x000fe20000000800 */
[----:B------:R-:W-:-:S07]  /*10180*/  HSET2.LE.AND R28, R28, R3, PT ;  /* 0x000000031c1c7233 */ /* 0x000fce0003803000 */
[----:B------:R-:W-:Y:S08]  /*10190*/  MUFU.EX2 R185, R185 ;  /* 0x000000b900b97308 */ /* 0x000ff00000000800 */
[----:B------:R-:W-:Y:S08]  /*101a0*/  MUFU.EX2 R186, R186 ;  /* 0x000000ba00ba7308 */ /* 0x000ff00000000800 */
[----:B------:R-:W-:Y:S08]  /*101b0*/  MUFU.EX2 R196, R196 ;  /* 0x000000c400c47308 */ /* 0x000ff00000000800 */
[----:B------:R-:W-:Y:S08]  /*101c0*/  MUFU.EX2 R197, R197 ;  /* 0x000000c500c57308 */ /* 0x000ff00000000800 */
[----:B------:R-:W-:Y:S08]  /*101d0*/  MUFU.EX2 R120, R120 ;  /* 0x0000007800787308 */ /* 0x000ff00000000800 */
[----:B------:R-:W-:Y:S08]  /*101e0*/  MUFU.EX2 R164, R164 ;  /* 0x000000a400a47308 */ /* 0x000ff00000000800 */
[----:B------:R-:W-:Y:S01]  /*101f0*/  MUFU.EX2 R202, R202 ;  /* 0x000000ca00ca7308 */ /* 0x000fe20000000800 */
[----:B-1----:R-:W-:Y:S01]  /*10200*/  IMAD.SHL.U32 R237, R237, 0x2, RZ ;  /* 0x00000002eded7824 */ /* 0x002fe200078e00ff */
[----:B------:R2:W5:Y:S06]  /*10210*/  LDL.LU.64 R170, [R1+0x40] ;  /* 0x0000400001aa7983 */ /* 0x00056c0000300a00 */
[----:B------:R-:W1:Y:S01]  /*10220*/  MUFU.EX2 R92, R92 ;  /* 0x0000005c005c7308 */ /* 0x000e620000000800 */
[----:B------:R-:W-:-:S07]  /*10230*/  PRMT R26, R15, 0x5410, R26 ;  /* 0x000054100f1a7816 */ /* 0x000fce000000001a */
[----:B------:R4:W-:Y:S01]  /*10240*/  MUFU.EX2 R52, R195 ;  /* 0x000000c300347308 */ /* 0x0009e20000000800 */
[----:B------:R-:W-:Y:S01]  /*10250*/  SHF.R.U32.HI R15, RZ, 0x8, R14 ;  /* 0x00000008ff0f7819 */ /* 0x000fe2000001160e */
[----:B------:R-:W-:-:S06]  /*10260*/  FFMA.FTZ R99, R102, c[0x0][0x23c], -R247 ;  /* 0x00008f0066637a23 */ /* 0x000fcc00000108f7 */
[----:B------:R1:W-:Y:S01]  /*10270*/  MUFU.EX2 R53, R203 ;  /* 0x000000cb00357308 */ /* 0x0003e20000000800 */
[----:B----4-:R-:W-:Y:S02]  /*10280*/  SHF.R.U32.HI R195, RZ, 0x18, R11 ;  /* 0x00000018ffc37819 */ /* 0x010fe4000001160b */
[----:B------:R-:W-:Y:S02]  /*10290*/  LOP3.LUT R11, R9, 0xffff, RZ, 0xc0, !PT ;  /* 0x0000ffff090b7812 */ /* 0x000fe400078ec0ff */
[----:B------:R-:W-:Y:S02]  /*102a0*/  SHF.R.U32.HI R9, RZ, 0x18, R9 ;  /* 0x00000018ff097819 */ /* 0x000fe40000011609 */
[----:B-1----:R-:W-:Y:S02]  /*102b0*/  LOP3.LUT R203, R7, 0xffff, RZ, 0xc0, !PT ;  /* 0x0000ffff07cb7812 */ /* 0x002fe400078ec0ff */
[----:B------:R-:W-:Y:S02]  /*102c0*/  PRMT R195, R12, 0x5410, R195 ;  /* 0x000054100cc37816 */ /* 0x000fe400000000c3 */
[----:B------:R-:W-:-:S02]  /*102d0*/  PRMT R94, R94, 0x5410, R9 ;  /* 0x000054105e5e7816 */ /* 0x000fc40000000009 */
[----:B------:R-:W-:Y:S02]  /*102e0*/  SHF.R.U32.HI R203, RZ, 0x8, R203 ;  /* 0x00000008ffcb7819 */ /* 0x000fe400000116cb */
[----:B------:R-:W-:Y:S02]  /*102f0*/  LOP3.LUT R12, R7, 0xff, RZ, 0xc0, !PT ;  /* 0x000000ff070c7812 */ /* 0x000fe400078ec0ff */
[----:B------:R-:W-:Y:S02]  /*10300*/  SHF.R.U32.HI R9, RZ, 0x10, R7 ;  /* 0x00000010ff097819 */ /* 0x000fe40000011607 */
[----:B------:R-:W-:Y:S02]  /*10310*/  LOP3.LUT R7, R5, 0xffff, RZ, 0xc0, !PT ;  /* 0x0000ffff05077812 */ /* 0x000fe400078ec0ff */
[----:B------:R-:W-:Y:S01]  /*10320*/  SHF.R.U32.HI R102, RZ, 0x10, R5 ;  /* 0x00000010ff667819 */ /* 0x000fe20000011605 */
[----:B------:R-:W-:Y:S01]  /*10330*/  FFMA.FTZ R85, R108, c[0x0][0x23c], -R247 ;  /* 0x00008f006c557a23 */ /* 0x000fe200000108f7 */
[----:B------:R-:W-:-:S02]  /*10340*/  PRMT R203, R12, 0x5410, R203 ;  /* 0x000054100ccb7816 */ /* 0x000fc400000000cb */
[----:B------:R-:W-:Y:S02]  /*10350*/  PRMT R240, R240, 0x5410, R15 ;  /* 0x00005410f0f07816 */ /* 0x000fe4000000000f */
[----:B------:R-:W-:Y:S02]  /*10360*/  LOP3.LUT R12, R9, 0xff, RZ, 0xc0, !PT ;  /* 0x000000ff090c7812 */ /* 0x000fe400078ec0ff */
[----:B------:R-:W-:Y:S02]  /*10370*/  LOP3.LUT R108, R5, 0xff, RZ, 0xc0, !PT ;  /* 0x000000ff056c7812 */ /* 0x000fe400078ec0ff */
[----:B------:R-:W-:Y:S02]  /*10380*/  SHF.R.U32.HI R5, RZ, 0x18, R5 ;  /* 0x00000018ff057819 */ /* 0x000fe40000011605 */
[----:B------:R-:W-:Y:S02]  /*10390*/  SHF.R.U32.HI R7, RZ, 0x8, R7 ;  /* 0x00000008ff077819 */ /* 0x000fe40000011607 */
[----:B------:R-:W-:-:S02]  /*103a0*/  LOP3.LUT R102, R102, 0xff, RZ, 0xc0, !PT ;  /* 0x000000ff66667812 */ /* 0x000fc400078ec0ff */
[----:B---3--:R-:W-:Y:S02]  /*103b0*/  F2FP.PACK_AB R9, R88, R87 ;  /* 0x000000575809723e */ /* 0x008fe400000000ff */
[----:B------:R-:W-:Y:S02]  /*103c0*/  F2FP.PACK_AB R15, R92, R91 ;  /* 0x0000005b5c0f723e */ /* 0x000fe400000000ff */
[----:B------:R-:W-:Y:S01]  /*103d0*/  PRMT R108, R108, 0x5410, R7 ;  /* 0x000054106c6c7816 */ /* 0x000fe20000000007 */
[----:B------:R-:W-:Y:S01]  /*103e0*/  FFMA.FTZ R7, R112, c[0x0][0x23c], -R247 ;  /* 0x00008f0070077a23 */ /* 0x000fe200000108f7 */
[----:B------:R-:W-:Y:S01]  /*103f0*/  PRMT R102, R102, 0x5410, R5 ;  /* 0x0000541066667816 */ /* 0x000fe20000000005 */
[----:B------:R-:W-:Y:S01]  /*10400*/  FFMA.FTZ R5, R181, c[0x0][0x23c], -R247 ;  /* 0x00008f00b5057a23 */ /* 0x000fe200000108f7 */
[----:B------:R-:W-:Y:S02]  /*10410*/  LOP3.LUT R14, R6, R9, RZ, 0xc0, !PT ;  /* 0x00000009060e7212 */ /* 0x000fe400078ec0ff */
[----:B------:R-:W-:-:S02]  /*10420*/  LOP3.LUT R15, R4, R15, RZ, 0xc0, !PT ;  /* 0x0000000f040f7212 */ /* 0x000fc400078ec0ff */
[----:B------:R-:W-:Y:S02]  /*10430*/  SHF.R.U32.HI R11, RZ, 0x8, R11 ;  /* 0x00000008ff0b7819 */ /* 0x000fe4000001160b */
[----:B------:R-:W-:Y:S02]  /*10440*/  F2FP.PACK_AB R9, R110, R101 ;  /* 0x000000656e09723e */ /* 0x000fe400000000ff */
[----:B------:R-:W-:Y:S01]  /*10450*/  F2FP.PACK_AB R4, R90, R89 ;  /* 0x000000595a04723e */ /* 0x000fe200000000ff */
[--C-:B------:R-:W-:Y:S01]  /*10460*/  FFMA.FTZ R112, R122, c[0x0][0x23c], -R250.reuse ;  /* 0x00008f007a707a23 */ /* 0x100fe200000108fa */
[----:B------:R-:W-:Y:S01]  /*10470*/  PRMT R27, R12, 0x5410, R27 ;  /* 0x000054100c1b7816 */ /* 0x000fe2000000001b */
[----:B------:R-:W-:Y:S01]  /*10480*/  FFMA.FTZ R103, R48, c[0x0][0x23c], -R250 ;  /* 0x00008f0030677a23 */ /* 0x000fe200000108fa */
[----:B------:R-:W-:Y:S01]  /*10490*/  PRMT R98, R98, 0x5410, R11 ;  /* 0x0000541062627816 */ /* 0x000fe2000000000b */
[----:B------:R-:W-:Y:S01]  /*104a0*/  IMAD.MOV.U32 R122, RZ, RZ, R44 ;  /* 0x000000ffff7a7224 */ /* 0x000fe200078e002c */
[----:B------:R-:W-:Y:S01]  /*104b0*/  MUFU.EX2 R48, R7 ;  /* 0x0000000700307308 */ /* 0x000fe20000000800 */
[----:B------:R-:W-:-:S02]  /*104c0*/  LOP3.LUT R12, R10, R9, RZ, 0xc0, !PT ;  /* 0x000000090a0c7212 */ /* 0x000fc400078ec0ff */
[----:B------:R-:W-:Y:S01]  /*104d0*/  LOP3.LUT R13, R13, R4, RZ, 0xc0, !PT ;  /* 0x000000040d0d7212 */ /* 0x000fe200078ec0ff */
[----:B------:R-:W1:Y:S04]  /*104e0*/  LDSM.16.MT88.4 R8, [R216+0x5000] ;  /* 0x00500000d808783b */ /* 0x000e680000004200 */
[----:B------:R3:W-:Y:S02]  /*104f0*/  MUFU.EX2 R44, R5 ;  /* 0x00000005002c7308 */ /* 0x0007e40000000800 */
[----:B---3--:R-:W3:Y:S06]  /*10500*/  LDSM.16.MT88.4 R4, [R215+0x5000] ;  /* 0x00500000d704783b */ /* 0x008eec0000004200 */
[----:B------:R-:W4:Y:S08]  /*10510*/  MUFU.EX2 R111, R111 ;  /* 0x0000006f006f7308 */ /* 0x000f300000000800 */
[----:B------:R-:W-:Y:S08]  /*10520*/  MUFU.EX2 R246, R246 ;  /* 0x000000f600f67308 */ /* 0x000ff00000000800 */
[----:B------:R-:W2:Y:S01]  /*10530*/  MUFU.EX2 R107, R107 ;  /* 0x0000006b006b7308 */ /* 0x000ea20000000800 */
[----:B------:R-:W-:Y:S01]  /*10540*/  F2FP.PACK_AB R23, R139, R244 ;  /* 0x000000f48b17723e */ /* 0x000fe200000000ff */
[----:B-1----:R-:W-:Y:S03]  /*10550*/  HMMA.16816.F32 R140, R12, R8, R140 ;  /* 0x000000080c8c723c */ /* 0x002fe6000000188c */
[----:B------:R-:W-:Y:S01]  /*10560*/  LOP3.LUT R20, R20, R23, RZ, 0xc0, !PT ;  /* 0x0000001714147212 */ /* 0x000fe200078ec0ff */
[----:B------:R-:W-:-:S04]  /*10570*/  HSET2.LE.AND R23, R22, R3, PT ;  /* 0x0000000316177233 */ /* 0x000fc80003803000 */
[----:B------:R-:W-:Y:S01]  /*10580*/  HMMA.16816.F32 R36, R12, R10, R36 ;  /* 0x0000000a0c24723c */ /* 0x000fe20000001824 */
[--C-:B------:R-:W-:Y:S02]  /*10590*/  FFMA.FTZ R96, R45, c[0x0][0x23c], -R250.reuse ;  /* 0x00008f002d607a23 */ /* 0x100fe400000108fa */
[--C-:B------:R-:W-:Y:S02]  /*105a0*/  FFMA.FTZ R247, R49, c[0x0][0x23c], -R250.reuse ;  /* 0x00008f0031f77a23 */ /* 0x100fe400000108fa */
[----:B------:R-:W-:-:S03]  /*105b0*/  FFMA.FTZ R181, R118, c[0x0][0x23c], -R250 ;  /* 0x00008f0076b57a23 */ /* 0x000fc600000108fa */
[----:B---3--:R-:W-:Y:S01]  /*105c0*/  HMMA.16816.F32 R148, R12, R4, R148 ;  /* 0x000000040c94723c */ /* 0x008fe20000001894 */
[----:B------:R-:W-:-:S07]  /*105d0*/  IMAD.MOV.U32 R250, RZ, RZ, R104 ;  /* 0x000000fffffa7224 */ /* 0x000fce00078e0068 */
[----:B------:R-:W-:Y:S01]  /*105e0*/  HMMA.16816.F32 R144, R12, R6, R144 ;  /* 0x000000060c90723c */ /* 0x000fe20000001890 */
[----:B------:R1:W-:Y:S06]  /*105f0*/  MUFU.EX2 R49, R95 ;  /* 0x0000005f00317308 */ /* 0x0003ec0000000800 */
[----:B----4-:R-:W-:Y:S02]  /*10600*/  F2FP.PACK_AB R14, R109, R111 ;  /* 0x0000006f6d0e723e */ /* 0x010fe400000000ff */
[----:B------:R-:W-:Y:S02]  /*10610*/  F2FP.PACK_AB R13, R97, R138 ;  /* 0x0000008a610d723e */ /* 0x000fe400000000ff */
[----:B--2---:R-:W-:-:S02]  /*10620*/  F2FP.PACK_AB R12, R107, R246 ;  /* 0x000000f66b0c723e */ /* 0x004fc400000000ff */
[----:B------:R-:W-:Y:S02]  /*10630*/  LOP3.LUT R21, R21, R14, RZ, 0xc0, !PT ;  /* 0x0000000e15157212 */ /* 0x000fe400078ec0ff */
[----:B------:R-:W-:Y:S02]  /*10640*/  LOP3.LUT R22, R24, R13, RZ, 0xc0, !PT ;  /* 0x0000000d18167212 */ /* 0x000fe400078ec0ff */
[----:B------:R-:W-:Y:S01]  /*10650*/  LOP3.LUT R23, R23, R12, RZ, 0xc0, !PT ;  /* 0x0000000c17177212 */ /* 0x000fe200078ec0ff */
[--C-:B-1----:R-:W-:Y:S01]  /*10660*/  FFMA.FTZ R95, R46, c[0x0][0x23c], -R207.reuse ;  /* 0x00008f002e5f7a23 */ /* 0x102fe200000108cf */
[----:B------:R-:W1:Y:S01]  /*10670*/  LDSM.16.MT88.4 R12, [R216+0x5400] ;  /* 0x00540000d80c783b */ /* 0x000e620000004200 */
[----:B------:R-:W-:Y:S02]  /*10680*/  FFMA.FTZ R104, R47, c[0x0][0x23c], -R207 ;  /* 0x00008f002f687a23 */ /* 0x000fe400000108cf */
[----:B------:R-:W-:Y:S02]  /*10690*/  FADD.FTZ R189, R184, R189 ;  /* 0x000000bdb8bd7221 */ /* 0x000fe40000010000 */
[----:B------:R-:W-:Y:S01]  /*106a0*/  HMMA.16816.F32 R132, R20, R8, R132 ;  /* 0x000000081484723c */ /* 0x000fe20000001884 */
[----:B------:R-:W-:Y:S01]  /*106b0*/  MUFU.EX2 R95, R95 ;  /* 0x0000005f005f7308 */ /* 0x000fe20000000800 */
[----:B------:R-:W-:-:S06]  /*106c0*/  FADD.FTZ R166, R166, R189 ;  /* 0x000000bda6a67221 */ /* 0x000fcc0000010000 */
[----:B------:R-:W-:Y:S01]  /*106d0*/  HMMA.16816.F32 R152, R20, R10, R152 ;  /* 0x0000000a1498723c */ /* 0x000fe20000001898 */
[----:B------:R-:W2:Y:S01]  /*106e0*/  LDSM.16.MT88.4 R8, [R215+0x5400] ;  /* 0x00540000d708783b */ /* 0x000ea20000004200 */
[----:B------:R-:W3:Y:S01]  /*106f0*/  MUFU.EX2 R104, R104 ;  /* 0x0000006800687308 */ /* 0x000ee20000000800 */
[----:B------:R-:W-:Y:S02]  /*10700*/  FADD.FTZ R177, R177, R188 ;  /* 0x000000bcb1b17221 */ /* 0x000fe40000010000 */
[----:B------:R-:W-:-:S05]  /*10710*/  FADD.FTZ R129, R129, R166 ;  /* 0x000000a681817221 */ /* 0x000fca0000010000 */
[----:B------:R4:W-:Y:S01]  /*10720*/  MUFU.EX2 R46, R122 ;  /* 0x0000007a002e7308 */ /* 0x0009e20000000800 */
[----:B------:R-:W-:Y:S02]  /*10730*/  FADD.FTZ R128, R128, R177 ;  /* 0x000000b180807221 */ /* 0x000fe40000010000 */
[----:B------:R-:W-:-:S05]  /*10740*/  FFMA.FTZ R118, R50, c[0x0][0x23c], -R207 ;  /* 0x00008f0032767a23 */ /* 0x000fca00000108cf */
[----:B------:R-:W1:Y:S01]  /*10750*/  MUFU.EX2 R47, R96 ;  /* 0x00000060002f7308 */ /* 0x000e620000000800 */
[----:B------:R-:W-:Y:S01]  /*10760*/  FADD.FTZ R130, R130, R129 ;  /* 0x0000008182827221 */ /* 0x000fe20000010000 */
[----:B------:R-:W-:Y:S01]  /*10770*/  HMMA.16816.F32 R156, R20, R4, R156 ;  /* 0x00000004149c723c */ /* 0x000fe2000000189c */
[----:B------:R-:W-:-:S05]  /*10780*/  FADD.FTZ R125, R125, R128 ;  /* 0x000000807d7d7221 */ /* 0x000fca0000010000 */
[----:B------:R1:W-:Y:S01]  /*10790*/  MUFU.EX2 R45, R114 ;  /* 0x00000072002d7308 */ /* 0x0003e20000000800 */
[----:B----4-:R-:W-:Y:S01]  /*107a0*/  FADD.FTZ R122, R176, R249 ;  /* 0x000000f9b07a7221 */ /* 0x010fe20000010000 */
[----:B------:R-:W-:-:S03]  /*107b0*/  HSET2.LE.AND R5, R25, R3, PT ;  /* 0x0000000319057233 */ /* 0x000fc60003803000 */
[----:B------:R-:W-:-:S03]  /*107c0*/  FADD.FTZ R122, R175, R122 ;  /* 0x0000007aaf7a7221 */ /* 0x000fc60000010000 */
[----:B------:R-:W-:Y:S01]  /*107d0*/  MUFU.EX2 R99, R99 ;  /* 0x0000006300637308 */ /* 0x000fe20000000800 */
[----:B------:R-:W-:Y:S01]  /*107e0*/  HSET2.LE.AND R4, R26, R3, PT ;  /* 0x000000031a047233 */ /* 0x000fe20003803000 */
[----:B-1----:R-:W-:-:S06]  /*107f0*/  FFMA.FTZ R114, R51, c[0x0][0x23c], -R207 ;  /* 0x00008f0033727a23 */ /* 0x002fcc00000108cf */
[----:B------:R-:W-:Y:S01]  /*10800*/  MUFU.EX2 R85, R85 ;  /* 0x0000005500557308 */ /* 0x000fe20000000800 */
[----:B------:R-:W-:Y:S01]  /*10810*/  HSET2.LE.AND R25, R27, R3, PT ;  /* 0x000000031b197233 */ /* 0x000fe20003803000 */
[----:B------:R-:W-:-:S06]  /*10820*/  FADD.FTZ R127, R127, R122 ;  /* 0x0000007a7f7f7221 */ /* 0x000fcc0000010000 */
[----:B------:R-:W-:Y:S01]  /*10830*/  MUFU.EX2 R51, R103 ;  /* 0x0000006700337308 */ /* 0x000fe20000000800 */
[----:B---3--:R-:W-:Y:S01]  /*10840*/  F2FP.PACK_AB R27, R104, R95 ;  /* 0x0000005f681b723e */ /* 0x008fe200000000ff */
[----:B------:R-:W-:-:S06]  /*10850*/  FADD.FTZ R61, R61, R130 ;  /* 0x000000823d3d7221 */ /* 0x000fcc0000010000 */
[----:B------:R-:W-:Y:S01]  /*10860*/  MUFU.EX2 R86, R86 ;  /* 0x0000005600567308 */ /* 0x000fe20000000800 */
[----:B------:R-:W-:-:S07]  /*10870*/  FADD.FTZ R125, R116, R125 ;  /* 0x0000007d747d7221 */ /* 0x000fce0000010000 */
[----:B------:R-:W1:Y:S01]  /*10880*/  MUFU.EX2 R50, R250 ;  /* 0x000000fa00327308 */ /* 0x000e620000000800 */
[----:B------:R-:W-:-:S07]  /*10890*/  FADD.FTZ R175, R174, R205 ;  /* 0x000000cdaeaf7221 */ /* 0x000fce0000010000 */
[----:B------:R1:W-:Y:S08]  /*108a0*/  MUFU.EX2 R96, R105 ;  /* 0x0000006900607308 */ /* 0x0003f00000000800 */
[----:B------:R-:W3:Y:S01]  /*108b0*/  MUFU.EX2 R103, R106 ;  /* 0x0000006a00677308 */ /* 0x000ee20000000800 */
[----:B------:R-:W-:Y:S01]  /*108c0*/  FADD.FTZ R126, R126, R127 ;  /* 0x0000007f7e7e7221 */ /* 0x000fe20000010000 */
[----:B------:R-:W-:Y:S01]  /*108d0*/  LOP3.LUT R27, R4, R27, RZ, 0xc0, !PT ;  /* 0x0000001b041b7212 */ /* 0x000fe200078ec0ff */
[----:B------:R-:W-:Y:S01]  /*108e0*/  FADD.FTZ R60, R60, R61 ;  /* 0x0000003d3c3c7221 */ /* 0x000fe20000010000 */
[----:B------:R-:W-:Y:S01]  /*108f0*/  F2FP.PACK_AB R26, R47, R46 ;  /* 0x0000002e2f1a723e */ /* 0x000fe200000000ff */
[----:B------:R-:W-:-:S02]  /*10900*/  FADD.FTZ R4, R40, R125 ;  /* 0x0000007d28047221 */ /* 0x000fc40000010000 */
[----:B------:R-:W-:Y:S01]  /*10910*/  FADD.FTZ R122, R124, R175 ;  /* 0x000000af7c7a7221 */ /* 0x000fe20000010000 */
[----:B------:R-:W-:Y:S01]  /*10920*/  LOP3.LUT R26, R5, R26, RZ, 0xc0, !PT ;  /* 0x0000001a051a7212 */ /* 0x000fe200078ec0ff */
[----:B------:R-:W-:Y:S01]  /*10930*/  FADD.FTZ R123, R123, R126 ;  /* 0x0000007e7b7b7221 */ /* 0x000fe20000010000 */
[----:B------:R-:W-:Y:S01]  /*10940*/  HMMA.16816.F32 R160, R20, R6, R160 ;  /* 0x0000000614a0723c */ /* 0x000fe200000018a0 */
[----:B------:R-:W-:Y:S01]  /*10950*/  FADD.FTZ R43, R43, R60 ;  /* 0x0000003c2b2b7221 */ /* 0x000fe20000010000 */
[--C-:B------:R-:W-:Y:S01]  /*10960*/  HSET2.LE.AND R24, R203, R3.reuse, PT ;  /* 0x00000003cb187233 */ /* 0x100fe20003803000 */
[----:B------:R-:W-:Y:S01]  /*10970*/  FADD.FTZ R60, R17, R4 ;  /* 0x00000004113c7221 */ /* 0x000fe20000010000 */
[--C-:B------:R-:W-:Y:S01]  /*10980*/  HSET2.LE.AND R4, R179, R3.reuse, PT ;  /* 0x00000003b3047233 */ /* 0x100fe20003803000 */
[----:B------:R-:W-:Y:S01]  /*10990*/  FADD.FTZ R122, R121, R122 ;  /* 0x0000007a797a7221 */ /* 0x000fe20000010000 */
[--C-:B------:R-:W-:Y:S01]  /*109a0*/  HSET2.LE.AND R5, R195, R3.reuse, PT ;  /* 0x00000003c3057233 */ /* 0x100fe20003803000 */
[----:B-1----:R-:W-:Y:S01]  /*109b0*/  F2FP.PACK_AB R105, R50, R49 ;  /* 0x000000313269723e */ /* 0x002fe200000000ff */
[--C-:B------:R-:W-:Y:S01]  /*109c0*/  HSET2.LE.AND R6, R131, R3.reuse, PT ;  /* 0x0000000383067233 */ /* 0x100fe20003803000 */
[----:B---3--:R-:W-:Y:S01]  /*109d0*/  F2FP.PACK_AB R124, R103, R96 ;  /* 0x00000060677c723e */ /* 0x008fe200000000ff */
[----:B------:R-:W-:Y:S01]  /*109e0*/  HSET2.LE.AND R7, R167, R3, PT ;  /* 0x00000003a7077233 */ /* 0x000fe20003803000 */
[----:B------:R-:W-:Y:S01]  /*109f0*/  F2FP.PACK_AB R21, R84, R83 ;  /* 0x000000535415723e */ /* 0x000fe200000000ff */
[----:B------:R-:W-:Y:S01]  /*10a00*/  FADD.FTZ R72, R72, R123 ;  /* 0x0000007b48487221 */ /* 0x000fe20000010000 */
[----:B------:R-:W-:-:S02]  /*10a10*/  F2FP.PACK_AB R20, R86, R85 ;  /* 0x000000555614723e */ /* 0x000fc400000000ff */
[----:B------:R-:W-:Y:S02]  /*10a20*/  F2FP.PACK_AB R23, R100, R93 ;  /* 0x0000005d6417723e */ /* 0x000fe400000000ff */
[----:B------:R-:W-:Y:S01]  /*10a30*/  F2FP.PACK_AB R22, R99, R200 ;  /* 0x000000c86316723e */ /* 0x000fe200000000ff */
[----:B------:R-:W-:Y:S01]  /*10a40*/  FADD.FTZ R71, R71, R122 ;  /* 0x0000007a47477221 */ /* 0x000fe20000010000 */
[----:B------:R-:W-:Y:S01]  /*10a50*/  LOP3.LUT R24, R24, R105, RZ, 0xc0, !PT ;  /* 0x0000006918187212 */ /* 0x000fe200078ec0ff */
[----:B------:R-:W-:Y:S01]  /*10a60*/  FADD.FTZ R75, R75, R72 ;  /* 0x000000484b4b7221 */ /* 0x000fe20000010000 */
[----:B------:R-:W-:Y:S02]  /*10a70*/  LOP3.LUT R25, R25, R124, RZ, 0xc0, !PT ;  /* 0x0000007c19197212 */ /* 0x000fe400078ec0ff */
[----:B------:R-:W-:Y:S02]  /*10a80*/  LOP3.LUT R6, R6, R21, RZ, 0xc0, !PT ;  /* 0x0000001506067212 */ /* 0x000fe400078ec0ff */
[----:B------:R-:W-:-:S02]  /*10a90*/  LOP3.LUT R7, R7, R20, RZ, 0xc0, !PT ;  /* 0x0000001407077212 */ /* 0x000fc400078ec0ff */
[----:B------:R-:W-:Y:S02]  /*10aa0*/  LOP3.LUT R4, R4, R23, RZ, 0xc0, !PT ;  /* 0x0000001704047212 */ /* 0x000fe400078ec0ff */
[----:B------:R-:W-:Y:S01]  /*10ab0*/  LOP3.LUT R5, R5, R22, RZ, 0xc0, !PT ;  /* 0x0000001605057212 */ /* 0x000fe200078ec0ff */
[----:B------:R-:W-:Y:S02]  /*10ac0*/  FADD.FTZ R66, R66, R71 ;  /* 0x0000004742427221 */ /* 0x000fe40000010000 */
[----:B------:R-:W-:Y:S01]  /*10ad0*/  FADD.FTZ R70, R70, R75 ;  /* 0x0000004b46467221 */ /* 0x000fe20000010000 */
[----:B------:R-:W-:Y:S01]  /*10ae0*/  HMMA.16816.F32 R140, R24, R12, R140 ;  /* 0x0000000c188c723c */ /* 0x000fe2000000188c */
[----:B------:R-:W-:Y:S01]  /*10af0*/  FADD.FTZ R69, R69, R66 ;  /* 0x0000004245457221 */ /* 0x000fe20000010000 */
[----:B------:R-:W1:Y:S01]  /*10b00*/  LDSM.16.MT88.4 R20, [R216+0x5800] ;  /* 0x00580000d814783b */ /* 0x000e620000004200 */
[----:B------:R-:W-:-:S05]  /*10b10*/  FADD.FTZ R42, R42, R43 ;  /* 0x0000002b2a2a7221 */ /* 0x000fca0000010000 */
[----:B------:R-:W-:Y:S01]  /*10b20*/  HMMA.16816.F32 R36, R24, R14, R36 ;  /* 0x0000000e1824723c */ /* 0x000fe20000001824 */
[----:B------:R-:W3:Y:S01]  /*10b30*/  MUFU.EX2 R106, R247 ;  /* 0x000000f7006a7308 */ /* 0x000ee20000000800 */
[----:B------:R-:W-:-:S06]  /*10b40*/  FADD.FTZ R42, R41, R42 ;  /* 0x0000002a292a7221 */ /* 0x000fcc0000010000 */
[C---:B------:R-:W-:Y:S01]  /*10b50*/  HMMA.16816.F32 R132, R4.reuse, R12, R132 ;  /* 0x0000000c0484723c */ /* 0x040fe20000001884 */
[----:B------:R-:W-:Y:S07]  /*10b60*/  MUFU.EX2 R59, R59 ;  /* 0x0000003b003b7308 */ /* 0x000fee0000000800 */
[----:B------:R-:W-:Y:S01]  /*10b70*/  HMMA.16816.F32 R152, R4, R14, R152 ;  /* 0x0000000e0498723c */ /* 0x000fe20000001898 */
[----:B------:R-:W4:Y:S01]  /*10b80*/  LDSM.16.MT88.4 R12, [R215+0x5800] ;  /* 0x00580000d70c783b */ /* 0x000f220000004200 */
[----:B------:R-:W-:Y:S06]  /*10b90*/  MUFU.EX2 R105, R181 ;  /* 0x000000b500697308 */ /* 0x000fec0000000800 */
[C---:B--2---:R-:W-:Y:S01]  /*10ba0*/  HMMA.16816.F32 R148, R24.reuse, R8, R148 ;  /* 0x000000081894723c */ /* 0x044fe20000001894 */
[----:B------:R-:W-:Y:S01]  /*10bb0*/  FADD.FTZ R117, R117, R60 ;  /* 0x0000003c75757221 */ /* 0x000fe20000010000 */
[----:B------:R-:W2:Y:S06]  /*10bc0*/  MUFU.EX2 R112, R112 ;  /* 0x0000007000707308 */ /* 0x000eac0000000800 */
[----:B------:R-:W-:Y:S07]  /*10bd0*/  HMMA.16816.F32 R144, R24, R10, R144 ;  /* 0x0000000a1890723c */ /* 0x000fee0000001890 */
[----:B------:R-:W-:-:S02]  /*10be0*/  FADD.FTZ R25, R73, R70 ;  /* 0x0000004649197221 */ /* 0x000fc40000010000 */
[----:B------:R-:W-:Y:S02]  /*10bf0*/  FADD.FTZ R24, R2, R69 ;  /* 0x0000004502187221 */ /* 0x000fe40000010000 */
[----:B------:R-:W-:Y:S02]  /*10c00*/  FADD.FTZ R25, R68, R25 ;  /* 0x0000001944197221 */ /* 0x000fe40000010000 */
[----:B------:R-:W-:Y:S02]  /*10c10*/  FADD.FTZ R27, R67, R24 ;  /* 0x00000018431b7221 */ /* 0x000fe40000010000 */
[----:B------:R-:W-:Y:S02]  /*10c20*/  FADD.FTZ R41, R31, R42 ;  /* 0x0000002a1f297221 */ /* 0x000fe40000010000 */
[----:B------:R-:W-:Y:S01]  /*10c30*/  FADD.FTZ R34, R34, R25 ;  /* 0x0000001922227221 */ /* 0x000fe20000010000 */
[----:B------:R-:W-:Y:S01]  /*10c40*/  MUFU.EX2 R78, R78 ;  /* 0x0000004e004e7308 */ /* 0x000fe20000000800 */
[----:B------:R-:W-:-:S02]  /*10c50*/  FADD.FTZ R74, R74, R117 ;  /* 0x000000754a4a7221 */ /* 0x000fc40000010000 */
[----:B------:R-:W-:Y:S02]  /*10c60*/  FADD.FTZ R27, R0, R27 ;  /* 0x0000001b001b7221 */ /* 0x000fe40000010000 */
[----:B------:R-:W-:-:S03]  /*10c70*/  FADD.FTZ R41, R82, R41 ;  /* 0x0000002952297221 */ /* 0x000fc60000010000 */
[----:B------:R-:W1:Y:S01]  /*10c80*/  MUFU.EX2 R2, R119 ;  /* 0x0000007700027308 */ /* 0x000e620000000800 */
[----:B------:R-:W-:Y:S01]  /*10c90*/  FADD.FTZ R34, R55, R34 ;  /* 0x0000002237227221 */ /* 0x000fe20000010000 */
[----:B------:R-:W-:Y:S01]  /*10ca0*/  HMMA.16816.F32 R156, R4, R8, R156 ;  /* 0x00000008049c723c */ /* 0x000fe2000000189c */
[----:B------:R-:W-:Y:S02]  /*10cb0*/  FADD.FTZ R43, R29, R74 ;  /* 0x0000004a1d2b7221 */ /* 0x000fe40000010000 */
[----:B------:R-:W-:-:S03]  /*10cc0*/  FADD.FTZ R80, R80, R27 ;  /* 0x0000001b50507221 */ /* 0x000fc60000010000 */
[----:B------:R-:W-:Y:S01]  /*10cd0*/  MUFU.EX2 R40, R118 ;  /* 0x0000007600287308 */ /* 0x000fe20000000800 */
[----:B------:R-:W-:Y:S02]  /*10ce0*/  FADD.FTZ R56, R56, R41 ;  /* 0x0000002938387221 */ /* 0x000fe40000010000 */
[----:B------:R-:W-:-:S05]  /*10cf0*/  FADD.FTZ R9, R35, R34 ;  /* 0x0000002223097221 */ /* 0x000fca0000010000 */
[----:B------:R-:W1:Y:S01]  /*10d00*/  MUFU.EX2 R17, R114 ;  /* 0x0000007200117308 */ /* 0x000e620000000800 */
[----:B------:R-:W-:Y:S01]  /*10d10*/  FADD.FTZ R136, R136, R43 ;  /* 0x0000002b88887221 */ /* 0x000fe20000010000 */
[----:B---3--:R-:W-:Y:S01]  /*10d20*/  F2FP.PACK_AB R31, R106, R51 ;  /* 0x000000336a1f723e */ /* 0x008fe200000000ff */
[----:B------:R-:W-:Y:S01]  /*10d30*/  FADD.FTZ R77, R77, R80 ;  /* 0x000000504d4d7221 */ /* 0x000fe20000010000 */
[----:B------:R-:W-:Y:S01]  /*10d40*/  HMMA.16816.F32 R160, R4, R10, R160 ;  /* 0x0000000a04a0723c */ /* 0x000fe200000018a0 */
[----:B------:R-:W-:Y:S01]  /*10d50*/  FADD.FTZ R81, R81, R56 ;  /* 0x0000003851517221 */ /* 0x000fe20000010000 */
[--C-:B------:R-:W-:Y:S01]  /*10d60*/  HSET2.LE.AND R26, R187, R3.reuse, PT ;  /* 0x00000003bb1a7233 */ /* 0x100fe20003803000 */
[----:B------:R-:W-:Y:S01]  /*10d70*/  FADD.FTZ R32, R32, R9 ;  /* 0x0000000920207221 */ /* 0x000fe20000010000 */
[--C-:B------:R-:W-:Y:S01]  /*10d80*/  HSET2.LE.AND R27, R252, R3.reuse, PT ;  /* 0x00000003fc1b7233 */ /* 0x100fe20003803000 */
[----:B--2---:R-:W-:Y:S01]  /*10d90*/  F2FP.PACK_AB R24, R112, R105 ;  /* 0x000000697018723e */ /* 0x004fe200000000ff */
[----:B------:R-:W-:Y:S01]  /*10da0*/  FADD.FTZ R137, R137, R136 ;  /* 0x0000008889897221 */ /* 0x000fe20000010000 */
[----:B------:R-:W-:Y:S01]  /*10db0*/  F2FP.PACK_AB R5, R52, R59 ;  /* 0x0000003b3405723e */ /* 0x000fe200000000ff */
[----:B------:R-:W-:Y:S01]  /*10dc0*/  FADD.FTZ R76, R76, R77 ;  /* 0x0000004d4c4c7221 */ /* 0x000fe20000010000 */
[----:B------:R-:W-:Y:S01]  /*10dd0*/  F2FP.PACK_AB R4, R199, R44 ;  /* 0x0000002cc704723e */ /* 0x000fe200000000ff */
[----:B------:R-:W-:Y:S01]  /*10de0*/  FADD.FTZ R244, R244, R81 ;  /* 0x00000051f4f47221 */ /* 0x000fe20000010000 */
[----:B------:R-:W-:Y:S01]  /*10df0*/  LOP3.LUT R28, R28, R31, RZ, 0xc0, !PT ;  /* 0x0000001f1c1c7212 */ /* 0x000fe200078ec0ff */
[--C-:B------:R-:W-:Y:S01]  /*10e00*/  HSET2.LE.AND R31, R30, R3.reuse, PT ;  /* 0x000000031e1f7233 */ /* 0x100fe20003803000 */
[----:B------:R-:W-:Y:S01]  /*10e10*/  FADD.FTZ R101, R101, R32 ;  /* 0x0000002065657221 */ /* 0x000fe20000010000 */
[----:B------:R-:W-:Y:S01]  /*10e20*/  LOP3.LUT R30, R241, R24, RZ, 0xc0, !PT ;  /* 0x00000018f11e7212 */ /* 0x000fe200078ec0ff */
[----:B------:R-:W-:Y:S01]  /*10e30*/  FADD.FTZ R58, R58, R137 ;  /* 0x000000893a3a7221 */ /* 0x000fe20000010000 */
[----:B------:R-:W-:Y:S01]  /*10e40*/  LOP3.LUT R26, R26, R5, RZ, 0xc0, !PT ;  /* 0x000000051a1a7212 */ /* 0x000fe200078ec0ff */
[--C-:B------:R-:W-:Y:S01]  /*10e50*/  HSET2.LE.AND R24, R248, R3.reuse, PT ;  /* 0x00000003f8187233 */ /* 0x100fe20003803000 */
[----:B------:R-:W-:Y:S01]  /*10e60*/  LOP3.LUT R27, R27, R4, RZ, 0xc0, !PT ;  /* 0x000000041b1b7212 */ /* 0x000fe200078ec0ff */
[--C-:B------:R-:W-:Y:S01]  /*10e70*/  HSET2.LE.AND R25, R193, R3.reuse, PT ;  /* 0x00000003c1197233 */ /* 0x100fe20003803000 */
[----:B-1----:R-:W-:Y:S01]  /*10e80*/  F2FP.PACK_AB R8, R2, R115 ;  /* 0x000000730208723e */ /* 0x002fe200000000ff */
[----:B------:R-:W-:Y:S01]  /*10e90*/  FADD.FTZ R76, R33, R76 ;  /* 0x0000004c214c7221 */ /* 0x000fe20000010000 */
[----:B------:R-:W-:Y:S01]  /*10ea0*/  F2FP.PACK_AB R5, R79, R78 ;  /* 0x0000004e4f05723e */ /* 0x000fe200000000ff */
[----:B------:R-:W-:Y:S01]  /*10eb0*/  HSET2.LE.AND R29, R113, R3, PT ;  /* 0x00000003711d7233 */ /* 0x000fe20003803000 */
        /* <DEDUP_REMOVED lines=10> */
[----:B------:R-:W-:Y:S01]  /*10f60*/  LOP3.LUT R29, R29, R0, RZ, 0xc0, !PT ;  /* 0x000000001d1d7212 */ /* 0x000fe200078ec0ff */
[----:B------:R-:W1:Y:S01]  /*10f70*/  LDSM.16.MT88.4 R4, [R216+0x5c00] ;  /* 0x005c0000d804783b */ /* 0x000e620000004200 */
[----:B------:R-:W-:Y:S01]  /*10f80*/  FADD.FTZ R87, R87, R110 ;  /* 0x0000006e57577221 */ /* 0x000fe20000010000 */
[----:B------:R-:W2:Y:S02]  /*10f90*/  MUFU.EX2 R0, R183 ;  /* 0x000000b700007308 */ /* 0x000ea40000000800 */
[----:B------:R-:W3:Y:S01]  /*10fa0*/  LDSM.16.MT88.4 R8, [R215+0x5c00] ;  /* 0x005c0000d708783b */ /* 0x000ee20000004200 */
[----:B------:R-:W-:-:S02]  /*10fb0*/  FADD.FTZ R109, R109, R58 ;  /* 0x0000003a6d6d7221 */ /* 0x000fc40000010000 */
[----:B------:R-:W-:Y:S02]  /*10fc0*/  FADD.FTZ R90, R90, R89 ;  /* 0x000000595a5a7221 */ /* 0x000fe40000010000 */
[----:B------:R-:W-:Y:S02]  /*10fd0*/  FADD.FTZ R138, R97, R138 ;  /* 0x0000008a618a7221 */ /* 0x000fe40000010000 */
[----:B------:R-:W-:Y:S01]  /*10fe0*/  FADD.FTZ R88, R88, R87 ;  /* 0x0000005758587221 */ /* 0x000fe20000010000 */
[----:B------:R-:W-:Y:S01]  /*10ff0*/  HMMA.16816.F32 R140, R28, R20, R140 ;  /* 0x000000141c8c723c */ /* 0x000fe2000000188c */
[----:B------:R-:W-:Y:S02]  /*11000*/  FADD.FTZ R246, R246, R109 ;  /* 0x0000006df6f67221 */ /* 0x000fe40000010000 */
[----:B------:R-:W-:Y:S01]  /*11010*/  FADD.FTZ R91, R91, R90 ;  /* 0x0000005a5b5b7221 */ /* 0x000fe20000010000 */
[----:B------:R-:W1:Y:S01]  /*11020*/  MUFU.EX2 R35, R180 ;  /* 0x000000b400237308 */ /* 0x000e620000000800 */
[----:B------:R-:W-:-:S03]  /*11030*/  FADD.FTZ R93, R93, R138 ;  /* 0x0000008a5d5d7221 */ /* 0x000fc60000010000 */
[----:B------:R-:W-:Y:S01]  /*11040*/  HMMA.16816.F32 R36, R28, R22, R36 ;  /* 0x000000161c24723c */ /* 0x000fe20000001824 */
[----:B------:R-:W-:Y:S02]  /*11050*/  FADD.FTZ R107, R107, R246 ;  /* 0x000000f66b6b7221 */ /* 0x000fe40000010000 */
[----:B------:R-:W-:-:S05]  /*11060*/  FADD.FTZ R91, R92, R91 ;  /* 0x0000005b5c5b7221 */ /* 0x000fca0000010000 */
[C---:B----4-:R-:W-:Y:S01]  /*11070*/  HMMA.16816.F32 R148, R28.reuse, R12, R148 ;  /* 0x0000000c1c94723c */ /* 0x050fe20000001894 */
[----:B------:R-:W-:Y:S01]  /*11080*/  FADD.FTZ R100, R100, R93 ;  /* 0x0000005d64647221 */ /* 0x000fe20000010000 */
[----:B------:R-:W4:Y:S06]  /*11090*/  MUFU.EX2 R54, R54 ;  /* 0x0000003600367308 */ /* 0x000f2c0000000800 */
[----:B------:R-:W-:Y:S02]  /*110a0*/  HMMA.16816.F32 R144, R28, R14, R144 ;  /* 0x0000000e1c90723c */ /* 0x000fe40000001890 */
[----:B------:R-:W-:Y:S05]  /*110b0*/  MUFU.EX2 R18, R18 ;  /* 0x0000001200127308 */ /* 0x000fea0000000800 */
[----:B------:R-:W-:Y:S01]  /*110c0*/  FADD.FTZ R29, R49, R88 ;  /* 0x00000058311d7221 */ /* 0x000fe20000010000 */
[----:B------:R-:W-:Y:S03]  /*110d0*/  HMMA.16816.F32 R132, R24, R20, R132 ;  /* 0x000000141884723c */ /* 0x000fe60000001884 */
[----:B------:R-:W-:-:S02]  /*110e0*/  FADD.FTZ R29, R50, R29 ;  /* 0x0000001d321d7221 */ /* 0x000fc40000010000 */
[----:B------:R-:W-:-:S03]  /*110f0*/  FADD.FTZ R83, R83, R100 ;  /* 0x0000006453537221 */ /* 0x000fc60000010000 */
[----:B------:R-:W-:Y:S01]  /*11100*/  HMMA.16816.F32 R152, R24, R22, R152 ;  /* 0x000000161898723c */ /* 0x000fe20000001898 */
[----:B------:R-:W-:Y:S01]  /*11110*/  FADD.FTZ R46, R46, R29 ;  /* 0x0000001d2e2e7221 */ /* 0x000fe20000010000 */
[----:B------:R-:W-:-:S06]  /*11120*/  HSET2.LE.AND R20, R108, R3, PT ;  /* 0x000000036c147233 */ /* 0x000fcc0003803000 */
[----:B------:R-:W-:Y:S01]  /*11130*/  HMMA.16816.F32 R156, R24, R12, R156 ;  /* 0x0000000c189c723c */ /* 0x000fe2000000189c */
[----:B--2---:R-:W-:-:S07]  /*11140*/  F2FP.PACK_AB R21, R0, R165 ;  /* 0x000000a50015723e */ /* 0x004fce00000000ff */
[----:B------:R-:W-:Y:S01]  /*11150*/  HMMA.16816.F32 R160, R24, R14, R160 ;  /* 0x0000000e18a0723c */ /* 0x000fe200000018a0 */
[----:B------:R-:W2:Y:S01]  /*11160*/  MUFU.EX2 R25, R204 ;  /* 0x000000cc00197308 */ /* 0x000ea20000000800 */
[----:B------:R-:W-:-:S05]  /*11170*/  FADD.FTZ R83, R84, R83 ;  /* 0x0000005354537221 */ /* 0x000fca0000010000 */
[----:B------:R-:W-:Y:S02]  /*11180*/  FADD.FTZ R24, R200, R107 ;  /* 0x0000006bc8187221 */ /* 0x000fe40000010000 */
[----:B------:R-:W1:Y:S01]  /*11190*/  MUFU.EX2 R27, R178 ;  /* 0x000000b2001b7308 */ /* 0x000e620000000800 */
[----:B------:R-:W-:Y:S02]  /*111a0*/  FADD.FTZ R26, R96, R91 ;  /* 0x0000005b601a7221 */ /* 0x000fe40000010000 */
[----:B------:R-:W-:Y:S02]  /*111b0*/  FADD.FTZ R24, R99, R24 ;  /* 0x0000001863187221 */ /* 0x000fe40000010000 */
[----:B------:R-:W-:Y:S01]  /*111c0*/  FADD.FTZ R26, R103, R26 ;  /* 0x0000001a671a7221 */ /* 0x000fe20000010000 */
[--C-:B------:R-:W-:Y:S01]  /*111d0*/  HSET2.LE.AND R23, R206, R3.reuse, PT ;  /* 0x00000003ce177233 */ /* 0x100fe20003803000 */
[----:B------:R-:W-:Y:S01]  /*111e0*/  FADD.FTZ R46, R47, R46 ;  /* 0x0000002e2f2e7221 */ /* 0x000fe20000010000 */
[----:B------:R-:W-:Y:S01]  /*111f0*/  LOP3.LUT R20, R20, R21, RZ, 0xc0, !PT ;  /* 0x0000001514147212 */ /* 0x000fe200078ec0ff */
[--C-:B------:R-:W-:Y:S01]  /*11200*/  HSET2.LE.AND R22, R240, R3.reuse, PT ;  /* 0x00000003f0167233 */ /* 0x100fe20003803000 */
[----:B------:R-:W-:Y:S01]  /*11210*/  F2FP.PACK_AB R12, R186, R185 ;  /* 0x000000b9ba0c723e */ /* 0x000fe200000000ff */
[----:B------:R-:W-:Y:S01]  /*11220*/  FADD.FTZ R85, R85, R24 ;  /* 0x0000001855557221 */ /* 0x000fe20000010000 */
[--C-:B------:R-:W-:Y:S01]  /*11230*/  HSET2.LE.AND R21, R102, R3.reuse, PT ;  /* 0x0000000366157233 */ /* 0x100fe20003803000 */
[----:B------:R-:W-:Y:S01]  /*11240*/  FADD.FTZ R95, R95, R26 ;  /* 0x0000001a5f5f7221 */ /* 0x000fe20000010000 */
[----:B------:R-:W-:Y:S01]  /*11250*/  F2FP.PACK_AB R13, R197, R196 ;  /* 0x000000c4c50d723e */ /* 0x000fe200000000ff */
[----:B------:R-:W-:Y:S01]  /*11260*/  FADD.FTZ R78, R78, R83 ;  /* 0x000000534e4e7221 */ /* 0x000fe20000010000 */
[----:B-1----:R-:W-:Y:S01]  /*11270*/  F2FP.PACK_AB R28, R35, R120 ;  /* 0x00000078231c723e */ /* 0x002fe200000000ff */
[----:B------:R-:W-:Y:S01]  /*11280*/  FADD.FTZ R51, R51, R46 ;  /* 0x0000002e33337221 */ /* 0x000fe20000010000 */
[----:B------:R-:W-:Y:S01]  /*11290*/  LOP3.LUT R23, R23, R12, RZ, 0xc0, !PT ;  /* 0x0000000c17177212 */ /* 0x000fe200078ec0ff */
[----:B------:R-:W-:Y:S01]  /*112a0*/  FADD.FTZ R85, R86, R85 ;  /* 0x0000005556557221 */ /* 0x000fe20000010000 */
[----:B------:R-:W-:Y:S01]  /*112b0*/  LOP3.LUT R22, R22, R13, RZ, 0xc0, !PT ;  /* 0x0000000d16167212 */ /* 0x000fe200078ec0ff */
[----:B------:R-:W-:Y:S01]  /*112c0*/  FADD.FTZ R95, R104, R95 ;  /* 0x0000005f685f7221 */ /* 0x000fe20000010000 */
[--C-:B------:R-:W-:Y:S01]  /*112d0*/  HSET2.LE.AND R14, R190, R3.reuse, PT ;  /* 0x00000003be0e7233 */ /* 0x100fe20003803000 */
[----:B------:R-:W-:Y:S01]  /*112e0*/  FADD.FTZ R78, R79, R78 ;  /* 0x0000004e4f4e7221 */ /* 0x000fe20000010000 */
[--C-:B------:R-:W-:Y:S01]  /*112f0*/  HSET2.LE.AND R15, R194, R3.reuse, PT ;  /* 0x00000003c20f7233 */ /* 0x100fe20003803000 */
[----:B------:R-:W-:Y:S01]  /*11300*/  LOP3.LUT R21, R21, R28, RZ, 0xc0, !PT ;  /* 0x0000001c15157212 */ /* 0x000fe200078ec0ff */
[--C-:B------:R-:W-:Y:S01]  /*11310*/  HSET2.LE.AND R12, R98, R3.reuse, PT ;  /* 0x00000003620c7233 */ /* 0x100fe20003803000 */
[----:B----4-:R-:W-:Y:S01]  /*11320*/  F2FP.PACK_AB R13, R53, R54 ;  /* 0x00000036350d723e */ /* 0x010fe200000000ff */
[----:B------:R-:W-:Y:S01]  /*11330*/  HSET2.LE.AND R3, R94, R3, PT ;  /* 0x000000035e037233 */ /* 0x000fe20003803000 */
[----:B------:R-:W-:Y:S01]  /*11340*/  FADD.FTZ R106, R106, R51 ;  /* 0x000000336a6a7221 */ /* 0x000fe20000010000 */
[----:B--2---:R-:W-:Y:S01]  /*11350*/  F2FP.PACK_AB R30, R25, R202 ;  /* 0x000000ca191e723e */ /* 0x004fe200000000ff */
        /* <DEDUP_REMOVED lines=16> */
[----:B------:R-:W-:Y:S01]  /*11460*/  HMMA.16816.F32 R140, R20, R4, R140 ;  /* 0x00000004148c723c */ /* 0x000fe2000000188c */
[----:B------:R-:W-:Y:S02]  /*11470*/  FADD.FTZ R57, R57, R52 ;  /* 0x0000003439397221 */ /* 0x000fe40000010000 */
[----:B------:R-:W-:Y:S02]  /*11480*/  FADD.FTZ R165, R165, R112 ;  /* 0x00000070a5a57221 */ /* 0x000fe40000010000 */
[----:B------:R-:W-:-:S03]  /*11490*/  FADD.FTZ R199, R199, R44 ;  /* 0x0000002cc7c77221 */ /* 0x000fc60000010000 */
[----:B------:R-:W-:Y:S01]  /*114a0*/  HMMA.16816.F32 R136, R20, R6, R36 ;  /* 0x000000061488723c */ /* 0x000fe20000001824 */
[----:B------:R-:W-:Y:S02]  /*114b0*/  FADD.FTZ R115, R2, R115 ;  /* 0x0000007302737221 */ /* 0x000fe40000010000 */
[----:B------:R-:W-:-:S05]  /*114c0*/  FADD.FTZ R57, R18, R57 ;  /* 0x0000003912397221 */ /* 0x000fca0000010000 */
[----:B---3--:R-:W-:Y:S01]  /*114d0*/  HMMA.16816.F32 R148, R20, R8, R148 ;  /* 0x000000081494723c */ /* 0x008fe20000001894 */
[----:B------:R-:W-:-:S07]  /*114e0*/  FADD.FTZ R165, R0, R165 ;  /* 0x000000a500a57221 */ /* 0x000fce0000010000 */
[----:B------:R-:W-:Y:S01]  /*114f0*/  HMMA.16816.F32 R144, R20, R10, R144 ;  /* 0x0000000a1490723c */ /* 0x000fe20000001890 */
[----:B------:R-:W-:-:S07]  /*11500*/  FADD.FTZ R164, R164, R199 ;  /* 0x000000c7a4a47221 */ /* 0x000fce0000010000 */
[----:B------:R-:W-:Y:S01]  /*11510*/  HMMA.16816.F32 R132, R12, R4, R132 ;  /* 0x000000040c84723c */ /* 0x000fe20000001884 */
[----:B------:R-:W-:-:S07]  /*11520*/  FADD.FTZ R120, R120, R115 ;  /* 0x0000007378787221 */ /* 0x000fce0000010000 */
[----:B------:R-:W-:Y:S01]  /*11530*/  HMMA.16816.F32 R152, R12, R6, R152 ;  /* 0x000000060c98723c */ /* 0x000fe20000001898 */
[----:B------:R-:W-:-:S07]  /*11540*/  FADD.FTZ R54, R54, R57 ;  /* 0x0000003936367221 */ /* 0x000fce0000010000 */
[C---:B------:R-:W-:Y:S08]  /*11550*/  HMMA.16816.F32 R156, R12.reuse, R8, R156 ;  /* 0x000000080c9c723c */ /* 0x040ff0000000189c */
[----:B------:R-:W-:Y:S01]  /*11560*/  HMMA.16816.F32 R160, R12, R10, R160 ;  /* 0x0000000a0ca0723c */ /* 0x000fe200000018a0 */
[----:B------:R-:W-:Y:S02]  /*11570*/  FADD.FTZ R196, R196, R165 ;  /* 0x000000a5c4c47221 */ /* 0x000fe40000010000 */
[----:B------:R-:W-:-:S02]  /*11580*/  FADD.FTZ R27, R27, R164 ;  /* 0x000000a41b1b7221 */ /* 0x000fc40000010000 */
[----:B------:R-:W-:Y:S02]  /*11590*/  FADD.FTZ R120, R35, R120 ;  /* 0x0000007823787221 */ /* 0x000fe40000010000 */
[----:B------:R-:W-:Y:S02]  /*115a0*/  FADD.FTZ R2, R53, R54 ;  /* 0x0000003635027221 */ /* 0x000fe40000010000 */
[----:B------:R-:W-:Y:S02]  /*115b0*/  FADD.FTZ R0, R197, R196 ;  /* 0x000000c4c5007221 */ /* 0x000fe40000010000 */
[----:B------:R-:W-:Y:S02]  /*115c0*/  FADD.FTZ R202, R202, R27 ;  /* 0x0000001bcaca7221 */ /* 0x000fe40000010000 */
[----:B------:R-:W-:Y:S01]  /*115d0*/  FADD.FTZ R185, R185, R120 ;  /* 0x00000078b9b97221 */ /* 0x000fe20000010000 */
[----:B------:R1:W-:Y:S01]  /*115e0*/  STL [R1+0x10], R2 ;  /* 0x0000100201007387 */ /* 0x0003e20000100800 */
[----:B------:R-:W-:Y:S01]  /*115f0*/  LOP3.LUT R237, R237, 0x6, RZ, 0xc0, !PT ;  /* 0x00000006eded7812 */ /* 0x000fe200078ec0ff */
[----:B------:R-:W-:-:S02]  /*11600*/  FADD.FTZ R252, R25, R202 ;  /* 0x000000ca19fc7221 */ /* 0x000fc40000010000 */
[----:B------:R2:W-:Y:S01]  /*11610*/  STL [R1+0x14], R0 ;  /* 0x0000140001007387 */ /* 0x0005e20000100800 */
[----:B------:R-:W-:Y:S02]  /*11620*/  FADD.FTZ R241, R186, R185 ;  /* 0x000000b9baf17221 */ /* 0x000fe40000010000 */
[----:B------:R-:W-:Y:S02]  /*11630*/  IMAD.MOV.U32 R3, RZ, RZ, R64 ;  /* 0x000000ffff037224 */ /* 0x000fe400078e0040 */
[----:B------:R-:W-:Y:S02]  /*11640*/  IMAD.MOV.U32 R17, RZ, RZ, R65 ;  /* 0x000000ffff117224 */ /* 0x000fe400078e0041 */
[----:B-1----:R-:W-:Y:S02]  /*11650*/  IMAD.MOV.U32 R2, RZ, RZ, R63 ;  /* 0x000000ffff027224 */ /* 0x002fe400078e003f */
[----:B--2---:R-:W-:Y:S02]  /*11660*/  IMAD.MOV.U32 R0, RZ, RZ, R62 ;  /* 0x000000ffff007224 */ /* 0x004fe400078e003e */
.L_x_743:
[----:B--2---:R-:W-:-:S06]  /*11670*/  UISETP.GT.AND UP0, UPT, UR23, UR19, UPT ;  /* 0x000000131700728c */ /* 0x004fcc000bf04270 */
[----:B------:R-:W-:-:S13]  /*11680*/  PLOP3.LUT P0, PT, PT, PT, UP0, 0x80, 0x0 ;  /* 0x000000000000781c */ /* 0x000fda0003f0f008 */
[----:B------:R-:W-:Y:S05]  /*11690*/  @!P0 BRA `(.L_x_745) ;  /* 0x00007c7000008947 */ /* 0x000fea0003800000 */
[----:B------:R-:W-:Y:S01]  /*116a0*/  MOV R167, R3 ;  /* 0x0000000300a77202 */ /* 0x000fe20000000f00 */
[----:B------:R-:W-:Y:S01]  /*116b0*/  IMAD.MOV.U32 R164, RZ, RZ, R2 ;  /* 0x000000ffffa47224 */ /* 0x000fe200078e0002 */
[----:B------:R-:W1:Y:S01]  /*116c0*/  LDC.U8 R240, c[0x0][0x2d8] ;  /* 0x0000b600fff07b82 */ /* 0x000e620000000000 */
[----:B------:R-:W-:Y:S01]  /*116d0*/  IMAD.WIDE.U32 R2, R168, -0x2daee0ad, RZ ;  /* 0xd2511f53a8027825 */ /* 0x000fe200078e00ff */
[----:B------:R-:W-:Y:S01]  /*116e0*/  UMOV UR30, 0x6 ;  /* 0x00000006001e7882 */ /* 0x000fe20000000000 */
[----:B------:R-:W-:Y:S01]  /*116f0*/  MOV R166, R17 ;  /* 0x0000001100a67202 */ /* 0x000fe20000000f00 */
[----:B------:R-:W-:Y:S01]  /*11700*/  ULDC.64 UR4, c[0x0][0x1a0] ;  /* 0x0000680000047ab9 */ /* 0x000fe20000000a00 */
[----:B------:R-:W-:Y:S01]  /*11710*/  IMAD.WIDE.U32 R250, R169, -0x326172a9, RZ ;  /* 0xcd9e8d57a9fa7825 */ /* 0x000fe200078e00ff */
[----:B------:R2:W-:Y:S01]  /*11720*/  STL.64 [R1], R2 ;  /* 0x0000000201007387 */ /* 0x0005e20000100a00 */
[----:B------:R-:W-:Y:S01]  /*11730*/  USHF.L.U64.HI UR28, UR4, UR30, UR5 ;  /* 0x0000001e041c7299 */ /* 0x000fe20008010205 */
[----:B------:R-:W-:Y:S01]  /*11740*/  MOV R165, R0 ;  /* 0x0000000000a57202 */ /* 0x000fe20000000f00 */
[----:B------:R-:W-:Y:S01]  /*11750*/  IMAD.WIDE.U32 R246, R16, -0x326172a9, RZ ;  /* 0xcd9e8d5710f67825 */ /* 0x000fe200078e00ff */
[----:B------:R-:W-:Y:S01]  /*11760*/  LOP3.LUT R248, R251, R19, RZ, 0x3c, !PT ;  /* 0x00000013fbf87212 */ /* 0x000fe200078e3cff */
[----:B------:R-:W-:-:S03]  /*11770*/  USHF.L.U32 UR29, UR4, 0x6, URZ ;  /* 0x00000006041d7899 */ /* 0x000fc6000800063f */
[----:B------:R-:W-:Y:S01]  /*11780*/  LOP3.LUT R244, R247, R19, RZ, 0x3c, !PT ;  /* 0x00000013f7f47212 */ /* 0x000fe200078e3cff */
[----:B------:R-:W-:Y:S01]  /*11790*/  IMAD.WIDE.U32 R248, R248, -0x2daee0ad, RZ ;  /* 0xd2511f53f8f87825 */ /* 0x000fe200078e00ff */
[----:B------:R-:W-:Y:S02]  /*117a0*/  ULDC.64 UR4, c[0x0][0x198] ;  /* 0x0000660000047ab9 */ /* 0x000fe40000000a00 */
[----:B------:R-:W-:Y:S01]  /*117b0*/  USHF.L.U64.HI UR30, UR4, UR30, UR5 ;  /* 0x0000001e041e7299 */ /* 0x000fe20008010205 */
[----:B------:R-:W-:Y:S01]  /*117c0*/  IMAD.WIDE.U32 R244, R244, -0x2daee0ad, RZ ;  /* 0xd2511f53f4f47825 */ /* 0x000fe200078e00ff */
[----:B------:R-:W-:Y:S01]  /*117d0*/  USHF.L.U32 UR31, UR4, 0x6, URZ ;  /* 0x00000006041f7899 */ /* 0x000fe2000800063f */
[----:B-1----:R-:W-:Y:S02]  /*117e0*/  PRMT R240, R240, 0x7054, R240 ;  /* 0x00007054f0f07816 */ /* 0x002fe400000000f0 */
[----:B--2--5:R-:W-:Y:S01]  /*117f0*/  MOV R2, R170 ;  /* 0x000000aa00027202 */ /* 0x024fe20000000f00 */
[----:B------:R-:W-:-:S05]  /*11800*/  IMAD.MOV.U32 R3, RZ, RZ, R173 ;  /* 0x000000ffff037224 */ /* 0x000fca00078e00ad */
[----:B------:R1:W-:Y:S01]  /*11810*/  STL.64 [R1+0x8], R2 ;  /* 0x0000080201007387 */ /* 0x0003e20000100a00 */
[----:B------:R-:W-:Y:S05]  /*11820*/  BRA `(.L_x_746) ;  /* 0x000001d000007947 */ /* 0x000fea0003800000 */
.L_x_748:
[----:B------:R-:W-:Y:S02]  /*11830*/  UIADD3 UR33, UR23, -0x2, URZ ;  /* 0xfffffffe17217890 */ /* 0x000fe4000fffe03f */
[----:B------:R-:W-:Y:S02]  /*11840*/  ULDC.64 UR4, c[0x0][0x198] ;  /* 0x0000660000047ab9 */ /* 0x000fe40000000a00 */
[----:B------:R-:W-:Y:S02]  /*11850*/  USHF.R.S32.HI UR23, URZ, 0x1f, UR33 ;  /* 0x0000001f3f177899 */ /* 0x000fe40008011421 */
[----:B------:R-:W-:Y:S02]  /*11860*/  UIMAD.WIDE.U32 UR34, UR33, UR4, URZ ;  /* 0x00000004212272a5 */ /* 0x000fe4000f8e003f */
[----:B------:R-:W-:Y:S04]  /*11870*/  UIMAD UR23, UR23, UR4, URZ ;  /* 0x00000004171772a4 */ /* 0x000fe8000f8e023f */
[----:B------:R-:W-:Y:S01]  /*11880*/  UIMAD UR23, UR33, UR5, UR23 ;  /* 0x00000005211772a4 */ /* 0x000fe2000f8e0217 */
[----:B------:R-:W-:Y:S02]  /*11890*/  IMAD.U32 R3, RZ, RZ, UR34 ;  /* 0x00000022ff037e24 */ /* 0x000fe4000f8e00ff */
[----:B------:R-:W-:Y:S01]  /*118a0*/  IMAD.U32 R0, RZ, RZ, UR34 ;  /* 0x00000022ff007e24 */ /* 0x000fe2000f8e00ff */
[----:B------:R-:W-:Y:S02]  /*118b0*/  UIADD3 UR23, UR35, UR23, URZ ;  /* 0x0000001723177290 */ /* 0x000fe4000fffe03f */
[----:B------:R-:W-:Y:S04]  /*118c0*/  LEA R2, P0, R3, R234, 0x7 ;  /* 0x000000ea03027211 */ /* 0x000fe800078038ff */
[----:B------:R-:W-:Y:S01]  /*118d0*/  IMAD.U32 R3, RZ, RZ, UR23 ;  /* 0x00000017ff037e24 */ /* 0x000fe2000f8e00ff */
        /* <DEDUP_REMOVED lines=18> */
.L_x_746:
[----:B-1----:R-:W2:Y:S01]  /*11a00*/  LDL.64 R2, [R1+0x8] ;  /* 0x0000080001027983 */ /* 0x002ea20000100a00 */
[----:B------:R-:W-:Y:S04]  /*11a10*/  DEPBAR.LE SB0, 0x0 ;  /* 0x000080000000791a */ /* 0x000fe80000000000 */
[----:B------:R-:W-:Y:S01]  /*11a20*/  UIADD3 UR32, UR23, -0x1, URZ ;  /* 0xffffffff17207890 */ /* 0x000fe2000fffe03f */
[----:B------:R-:W-:Y:S03]  /*11a30*/  BAR.SYNC.DEFER_BLOCKING 0x0 ;  /* 0x0000000000007b1d */ /* 0x000fe60000010000 */
[----:B------:R-:W-:Y:S02]  /*11a40*/  USHF.R.S32.HI UR5, URZ, 0x1f, UR32 ;  /* 0x0000001f3f057899 */ /* 0x000fe40008011420 */
[----:B------:R-:W-:Y:S01]  /*11a50*/  UIMAD UR4, UR20, UR32, URZ ;  /* 0x00000020140472a4 */ /* 0x000fe2000f8e023f */
[----:B------:R-:W-:Y:S01]  /*11a60*/  IMAD.U32 R0, RZ, RZ, UR32 ;  /* 0x00000020ff007e24 */ /* 0x000fe2000f8e00ff */
[----:B------:R-:W-:Y:S02]  /*11a70*/  UISETP.GT.AND UP0, UPT, UR32, UR19, UPT ;  /* 0x000000132000728c */ /* 0x000fe4000bf04270 */
[----:B------:R-:W-:Y:S01]  /*11a80*/  UIMAD UR4, UR5, UR21, UR4 ;  /* 0x00000015050472a4 */ /* 0x000fe2000f8e0204 */
[----:B--2---:R-:W-:Y:S05]  /*11a90*/  IMAD.WIDE.U32 R6, R0, UR21, R2 ;  /* 0x0000001500067c25 */ /* 0x004fea000f8e0002 */
[C---:B------:R-:W-:Y:S02]  /*11aa0*/  LEA R2, P0, R6.reuse, c[0x0][0x170], 0x1 ;  /* 0x00005c0006027a11 */ /* 0x040fe400078008ff */
[----:B------:R-:W-:Y:S04]  /*11ab0*/  IADD3 R0, R7, UR4, RZ ;  /* 0x0000000407007c10 */ /* 0x000fe8000fffe0ff */
[----:B------:R-:W-:Y:S02]  /*11ac0*/  LEA.HI.X R3, R6, c[0x0][0x174], R0, 0x1, P0 ;  /* 0x00005d0006037a11 */ /* 0x000fe400000f0c00 */
[----:B------:R-:W-:Y:S03]  /*11ad0*/  IADD3 R10, P0, R2, UR29, RZ ;  /* 0x0000001d020a7c10 */ /* 0x000fe6000ff1e0ff */
[----:B------:R-:W-:Y:S01]  /*11ae0*/  @!PT LDS RZ, [RZ] ;  /* 0x00000000fffff984 */ /* 0x000fe20000000800 */
[----:B------:R-:W-:Y:S01]  /*11af0*/  @!PT LDS RZ, [RZ] ;  /* 0x00000000fffff984 */ /* 0x000fe20000000800 */
[----:B------:R-:W-:Y:S01]  /*11b00*/  @!PT LDS RZ, [RZ] ;  /* 0x00000000fffff984 */ /* 0x000fe20000000800 */
[----:B------:R1:W-:Y:S01]  /*11b10*/  LDGSTS.E.BYPASS.LTC128B.128 [R223+0x4000], [R2.64] ;  /* 0x0400000002df7fae */ /* 0x0003e2000b901d58 */
[----:B------:R-:W-:Y:S02]  /*11b20*/  IADD3.X R11, R3, UR28, RZ, P0, !PT ;  /* 0x0000001c030b7c10 */ /* 0x000fe400087fe4ff */
[----:B------:R-:W-:Y:S04]  /*11b30*/  IADD3 R14, P0, R10, UR29, RZ ;  /* 0x0000001d0a0e7c10 */ /* 0x000fe8000ff1e0ff */
[----:B------:R-:W-:Y:S01]  /*11b40*/  IADD3.X R15, R11, UR28, RZ, P0, !PT ;  /* 0x0000001c0b0f7c10 */ /* 0x000fe200087fe4ff */
[----:B------:R2:W-:Y:S01]  /*11b50*/  LDGSTS.E.BYPASS.LTC128B.128 [R223+0x4800], [R10.64] ;  /* 0x048000000adf7fae */ /* 0x0005e2000b901d58 */
[----:B------:R-:W-:Y:S04]  /*11b60*/  IADD3 R18, P0, R14, UR29, RZ ;  /* 0x0000001d0e127c10 */ /* 0x000fe8000ff1e0ff */
[----:B------:R-:W-:Y:S02]  /*11b70*/  IADD3.X R19, R15, UR28, RZ, P0, !PT ;  /* 0x0000001c0f137c10 */ /* 0x000fe400087fe4ff */
[----:B------:R-:W-:Y:S01]  /*11b80*/  PLOP3.LUT P0, PT, PT, PT, UP0, 0x80, 0x0 ;  /* 0x000000000000781c */ /* 0x000fe20003f0f008 */
[----:B------:R3:W-:Y:S08]  /*11b90*/  LDGSTS.E.BYPASS.LTC128B.128 [R223+0x5000], [R14.64] ;  /* 0x050000000edf7fae */ /* 0x0007f0000b901d58 */
[----:B------:R4:W-:Y:S08]  /*11ba0*/  LDGSTS.E.BYPASS.LTC128B.128 [R223+0x5800], [R18.64] ;  /* 0x0580000012df7fae */ /* 0x0009f0000b901d58 */
[----:B------:R-:W-:Y:S08]  /*11bb0*/  LDSM.16.M88.4 R168, [R220] ;  /* 0x00000000dca8783b */ /* 0x000ff00000000200 */
[----:B------:R-:W5:Y:S08]  /*11bc0*/  LDSM.16.M88.4 R172, [R219+0x2000] ;  /* 0x00200000dbac783b */ /* 0x000f700000000200 */
[----:B------:R-:W2:Y:S08]  /*11bd0*/  LDSM.16.M88.4 R176, [R220+0x1000] ;  /* 0x00100000dcb0783b */ /* 0x000eb00000000200 */
[----:B------:R-:W1:Y:S08]  /*11be0*/  LDSM.16.M88.4 R180, [R219+0x2400] ;  /* 0x00240000dbb4783b */ /* 0x000e700000000200 */
[----:B------:R-:W0:Y:S08]  /*11bf0*/  LDGDEPBAR ;  /* 0x00000000000079af */ /* 0x000e300000000000 */
[----:B------:R-:W1:Y:S01]  /*11c00*/  LDSM.16.M88.4 R184, [R219+0x2800] ;  /* 0x00280000dbb8783b */ /* 0x000e620000000200 */
[-C--:B-----5:R-:W-:Y:S07]  /*11c10*/  HMMA.16816.F32 R4, R168, R172.reuse, RZ ;  /* 0x000000aca804723c */ /* 0x0a0fee00000018ff */
[----:B------:R-:W5:Y:S01]  /*11c20*/  LDSM.16.M88.4 R188, [R219+0x2c00] ;  /* 0x002c0000dbbc783b */ /* 0x000f620000000200 */
[C---:B--2---:R-:W-:Y:S07]  /*11c30*/  HMMA.16816.F32 R8, R176.reuse, R172, RZ ;  /* 0x000000acb008723c */ /* 0x044fee00000018ff */
[----:B------:R-:W2:Y:S01]  /*11c40*/  LDSM.16.M88.4 R192, [R219+0x3000] ;  /* 0x00300000dbc0783b */ /* 0x000ea20000000200 */
[-C--:B---3--:R-:W-:Y:S07]  /*11c50*/  HMMA.16816.F32 R12, R176, R174.reuse, RZ ;  /* 0x000000aeb00c723c */ /* 0x088fee00000018ff */
[----:B------:R-:W-:Y:S01]  /*11c60*/  LDSM.16.M88.4 R196, [R219+0x3800] ;  /* 0x00380000dbc4783b */ /* 0x000fe20000000200 */
[C---:B----4-:R-:W-:Y:S07]  /*11c70*/  HMMA.16816.F32 R16, R168.reuse, R174, RZ ;  /* 0x000000aea810723c */ /* 0x050fee00000018ff */
[----:B------:R-:W3:Y:S01]  /*11c80*/  LDSM.16.M88.4 R172, [R219+0x3400] ;  /* 0x00340000dbac783b */ /* 0x000ee20000000200 */
[-C--:B-1----:R-:W-:Y:S07]  /*11c90*/  HMMA.16816.F32 R20, R168, R180.reuse, RZ ;  /* 0x000000b4a814723c */ /* 0x082fee00000018ff */
[----:B------:R-:W1:Y:S01]  /*11ca0*/  LDSM.16.M88.4 R200, [R219+0x3c00] ;  /* 0x003c0000dbc8783b */ /* 0x000e620000000200 */
[C---:B------:R-:W-:Y:S07]  /*11cb0*/  HMMA.16816.F32 R24, R176.reuse, R180, RZ ;  /* 0x000000b4b018723c */ /* 0x040fee00000018ff */
[----:B------:R-:W-:Y:S01]  /*11cc0*/  LDSM.16.M88.4 R204, [R211] ;  /* 0x00000000d3cc783b */ /* 0x000fe20000000200 */
[-C--:B------:R-:W-:Y:S08]  /*11cd0*/  HMMA.16816.F32 R28, R176, R182.reuse, RZ ;  /* 0x000000b6b01c723c */ /* 0x080ff000000018ff */
[C---:B------:R-:W-:Y:S01]  /*11ce0*/  HMMA.16816.F32 R32, R168.reuse, R182, RZ ;  /* 0x000000b6a820723c */ /* 0x040fe200000018ff */
[----:B------:R-:W-:Y:S07]  /*11cf0*/  LDSM.16.M88.4 R180, [R218] ;  /* 0x00000000dab4783b */ /* 0x000fee0000000200 */
[-C--:B------:R-:W-:Y:S08]  /*11d00*/  HMMA.16816.F32 R36, R168, R184.reuse, RZ ;  /* 0x000000b8a824723c */ /* 0x080ff000000018ff */
[C---:B------:R-:W-:Y:S08]  /*11d10*/  HMMA.16816.F32 R40, R176.reuse, R184, RZ ;  /* 0x000000b8b028723c */ /* 0x040ff000000018ff */
[-C--:B------:R-:W-:Y:S08]  /*11d20*/  HMMA.16816.F32 R44, R176, R186.reuse, RZ ;  /* 0x000000bab02c723c */ /* 0x080ff000000018ff */
[C---:B------:R-:W-:Y:S01]  /*11d30*/  HMMA.16816.F32 R48, R168.reuse, R186, RZ ;  /* 0x000000baa830723c */ /* 0x040fe200000018ff */
[----:B------:R-:W4:Y:S07]  /*11d40*/  LDSM.16.M88.4 R184, [R217] ;  /* 0x00000000d9b8783b */ /* 0x000f2e0000000200 */
[-C--:B-----5:R-:W-:Y:S08]  /*11d50*/  HMMA.16816.F32 R52, R168, R188.reuse, RZ ;  /* 0x000000bca834723c */ /* 0x0a0ff000000018ff */
[C---:B------:R-:W-:Y:S08]  /*11d60*/  HMMA.16816.F32 R56, R176.reuse, R188, RZ ;  /* 0x000000bcb038723c */ /* 0x040ff000000018ff */
[-C--:B------:R-:W-:Y:S08]  /*11d70*/  HMMA.16816.F32 R60, R176, R190.reuse, RZ ;  /* 0x000000beb03c723c */ /* 0x080ff000000018ff */
[C---:B------:R-:W-:Y:S01]  /*11d80*/  HMMA.16816.F32 R64, R168.reuse, R190, RZ ;  /* 0x000000bea840723c */ /* 0x040fe200000018ff */
[----:B------:R-:W5:Y:S07]  /*11d90*/  LDSM.16.M88.4 R188, [R218+0x1000] ;  /* 0x00100000dabc783b */ /* 0x000f6e0000000200 */
[-C--:B--2---:R-:W-:Y:S08]  /*11da0*/  HMMA.16816.F32 R68, R168, R192.reuse, RZ ;  /* 0x000000c0a844723c */ /* 0x084ff000000018ff */
[C---:B------:R-:W-:Y:S08]  /*11db0*/  HMMA.16816.F32 R72, R176.reuse, R192, RZ ;  /* 0x000000c0b048723c */ /* 0x040ff000000018ff */
[-C--:B------:R-:W-:Y:S08]  /*11dc0*/  HMMA.16816.F32 R76, R176, R194.reuse, RZ ;  /* 0x000000c2b04c723c */ /* 0x080ff000000018ff */
[C---:B------:R-:W-:Y:S01]  /*11dd0*/  HMMA.16816.F32 R80, R168.reuse, R194, RZ ;  /* 0x000000c2a850723c */ /* 0x040fe200000018ff */
[----:B------:R-:W-:Y:S07]  /*11de0*/  LDSM.16.M88.4 R192, [R213] ;  /* 0x00000000d5c0783b */ /* 0x000fee0000000200 */
[-C--:B---3--:R-:W-:Y:S08]  /*11df0*/  HMMA.16816.F32 R84, R168, R172.reuse, RZ ;  /* 0x000000aca854723c */ /* 0x088ff000000018ff */
[C---:B------:R-:W-:Y:S08]  /*11e00*/  HMMA.16816.F32 R88, R176.reuse, R172, RZ ;  /* 0x000000acb058723c */ /* 0x040ff000000018ff */
[-C--:B------:R-:W-:Y:S08]  /*11e10*/  HMMA.16816.F32 R92, R176, R174.reuse, RZ ;  /* 0x000000aeb05c723c */ /* 0x080ff000000018ff */
[C---:B------:R-:W-:Y:S01]  /*11e20*/  HMMA.16816.F32 R96, R168.reuse, R174, RZ ;  /* 0x000000aea860723c */ /* 0x040fe200000018ff */
[----:B------:R-:W2:Y:S07]  /*11e30*/  LDSM.16.M88.4 R172, [R214] ;  /* 0x00000000d6ac783b */ /* 0x000eae0000000200 */
[-C--:B------:R-:W-:Y:S08]  /*11e40*/  HMMA.16816.F32 R100, R168, R196.reuse, RZ ;  /* 0x000000c4a864723c */ /* 0x080ff000000018ff */
[C---:B------:R-:W-:Y:S08]  /*11e50*/  HMMA.16816.F32 R104, R176.reuse, R196, RZ ;  /* 0x000000c4b068723c */ /* 0x040ff000000018ff */
[-C--:B------:R-:W-:Y:S08]  /*11e60*/  HMMA.16816.F32 R108, R176, R198.reuse, RZ ;  /* 0x000000c6b06c723c */ /* 0x080ff000000018ff */
[C---:B------:R-:W-:Y:S01]  /*11e70*/  HMMA.16816.F32 R112, R168.reuse, R198, RZ ;  /* 0x000000c6a870723c */ /* 0x040fe200000018ff */
[----:B------:R-:W3:Y:S07]  /*11e80*/  LDSM.16.M88.4 R196, [R212] ;  /* 0x00000000d4c4783b */ /* 0x000eee0000000200 */
[-C--:B-1----:R-:W-:Y:S08]  /*11e90*/  HMMA.16816.F32 R116, R168, R200.reuse, RZ ;  /* 0x000000c8a874723c */ /* 0x082ff000000018ff */
[C---:B------:R-:W-:Y:S08]  /*11ea0*/  HMMA.16816.F32 R120, R176.reuse, R200, RZ ;  /* 0x000000c8b078723c */ /* 0x040ff000000018ff */
[-C--:B------:R-:W-:Y:S01]  /*11eb0*/  HMMA.16816.F32 R124, R176, R202.reuse, RZ ;  /* 0x000000cab07c723c */ /* 0x080fe200000018ff */
[----:B------:R-:W-:Y:S07]  /*11ec0*/  LDSM.16.M88.4 R176, [R209] ;  /* 0x00000000d1b0783b */ /* 0x000fee0000000200 */
[----:B------:R-:W-:Y:S01]  /*11ed0*/  HMMA.16816.F32 R128, R168, R202, RZ ;  /* 0x000000caa880723c */ /* 0x000fe200000018ff */
[----:B------:R-:W1:Y:S07]  /*11ee0*/  LDSM.16.M88.4 R168, [R210] ;  /* 0x00000000d2a8783b */ /* 0x000e6e0000000200 */
[-C--:B----4-:R-:W-:Y:S08]  /*11ef0*/  HMMA.16816.F32 R4, R180, R184.reuse, R4 ;  /* 0x000000b8b404723c */ /* 0x090ff00000001804 */
[C---:B-----5:R-:W-:Y:S08]  /*11f00*/  HMMA.16816.F32 R8, R188.reuse, R184, R8 ;  /* 0x000000b8bc08723c */ /* 0x060ff00000001808 */
[-C--:B------:R-:W-:Y:S08]  /*11f10*/  HMMA.16816.F32 R12, R188, R186.reuse, R12 ;  /* 0x000000babc0c723c */ /* 0x080ff0000000180c */
[C---:B------:R-:W-:Y:S01]  /*11f20*/  HMMA.16816.F32 R16, R180.reuse, R186, R16 ;  /* 0x000000bab410723c */ /* 0x040fe20000001810 */
[----:B------:R-:W4:Y:S01]  /*11f30*/  LDSM.16.M88.4 R184, [R208] ;  /* 0x00000000d0b8783b */ /* 0x000f220000000200 */
[----:B------:R-:W-:Y:S06]  /*11f40*/  DEPBAR.LE SB0, 0x0 ;  /* 0x000080000000791a */ /* 0x000fec0000000000 */
[-C--:B--2---:R-:W-:Y:S01]  /*11f50*/  HMMA.16816.F32 R20, R180, R172.reuse, R20 ;  /* 0x000000acb414723c */ /* 0x084fe20000001814 */
        /* <DEDUP_REMOVED lines=8> */
[-C--:B---3--:R-:W-:Y:S08]  /*11fe0*/  HMMA.16816.F32 R52, R180, R196.reuse, R52 ;  /* 0x000000c4b434723c */ /* 0x088ff00000001834 */
        /* <DEDUP_REMOVED lines=20> */
.L_x_747:
[----:B------:R-:W-:Y:S01]  /*12130*/  STL [R1+0x98], R241 ;  /* 0x000098f101007387 */ /* 0x000fe20000100800 */
[----:B------:R-:W-:Y:S01]  /*12140*/  IMAD.U32 R184, RZ, RZ, UR32 ;  /* 0x00000020ffb87e24 */ /* 0x000fe2000f8e00ff */
[----:B------:R-:W-:Y:S01]  /*12150*/  USHF.L.U32 UR5, UR32, 0x2, URZ ;  /* 0x0000000220057899 */ /* 0x000fe2000800063f */
[----:B-1----:R-:W-:Y:S01]  /*12160*/  IMAD.U32 R3, RZ, RZ, UR27 ;  /* 0x0000001bff037e24 */ /* 0x002fe2000f8e00ff */
[----:B------:R-:W-:Y:S01]  /*12170*/  STL [R1+0x94], R243 ;  /* 0x000094f301007387 */ /* 0x000fe20000100800 */
[----:B------:R-:W-:Y:S01]  /*12180*/  IMAD R184, R184, 0x80, R237 ;  /* 0x00000080b8b87824 */ /* 0x000fe200078e02ed */
[----:B------:R-:W-:Y:S02]  /*12190*/  UIADD3 UR4, UR5, 0x1, URZ ;  /* 0x0000000105047890 */ /* 0x000fe4000fffe03f */
[----:B------:R-:W-:Y:S01]  /*121a0*/  STL [R1+0x90], R242 ;  /* 0x000090f201007387 */ /* 0x000fe20000100800 */
[----:B------:R-:W-:Y:S01]  /*121b0*/  UISETP.GT.AND UP0, UPT, UR32, UR19, UPT ;  /* 0x000000132000728c */ /* 0x000fe2000bf04270 */
[C---:B------:R-:W-:Y:S01]  /*121c0*/  ISETP.GE.AND P0, PT, R184.reuse, R231, PT ;  /* 0x000000e7b800720c */ /* 0x040fe20003f06270 */
[----:B------:R-:W-:Y:S01]  /*121d0*/  UMOV UR23, UR32 ;  /* 0x0000002000177c82 */ /* 0x000fe20008000000 */
[C---:B------:R-:W-:Y:S01]  /*121e0*/  IADD3 R171, R184.reuse, 0x8, RZ ;  /* 0x00000008b8ab7810 */ /* 0x040fe20007ffe0ff */
[----:B------:R-:W-:Y:S01]  /*121f0*/  STL [R1+0x8c], R239 ;  /* 0x00008cef01007387 */ /* 0x000fe20000100800 */
[C---:B------:R-:W-:Y:S02]  /*12200*/  ISETP.GE.OR P0, PT, R184.reuse, R230, !P0 ;  /* 0x000000e6b800720c */ /* 0x040fe40004706670 */
[C---:B------:R-:W-:Y:S01]  /*12210*/  IADD3 R173, R184.reuse, 0x9, RZ ;  /* 0x00000009b8ad7810 */ /* 0x040fe20007ffe0ff */
[----:B------:R-:W-:Y:S01]  /*12220*/  STL [R1+0x88], R238 ;  /* 0x000088ee01007387 */ /* 0x000fe20000100800 */
[----:B------:R-:W-:Y:S02]  /*12230*/  ISETP.GE.AND P1, PT, R184, R233, PT ;  /* 0x000000e9b800720c */ /* 0x000fe40003f26270 */
[----:B------:R-:W-:Y:S01]  /*12240*/  FSEL R186, R6, -INF , !P0 ;  /* 0xff80000006ba7808 */ /* 0x000fe20004000000 */
[----:B------:R-:W-:Y:S01]  /*12250*/  STL [R1+0x84], R236 ;  /* 0x000084ec01007387 */ /* 0x000fe20000100800 */
[CC--:B------:R-:W-:Y:S02]  /*12260*/  ISETP.GE.AND P0, PT, R173.reuse, R231.reuse, PT ;  /* 0x000000e7ad00720c */ /* 0x0c0fe40003f06270 */
[C---:B------:R-:W-:Y:S01]  /*12270*/  ISETP.GE.OR P1, PT, R184.reuse, R232, !P1 ;  /* 0x000000e8b800720c */ /* 0x040fe20004f26670 */
[----:B------:R-:W-:Y:S01]  /*12280*/  STL [R1+0x80], R235 ;  /* 0x000080eb01007387 */ /* 0x000fe20000100800 */
[-C--:B------:R-:W-:Y:S02]  /*12290*/  ISETP.GE.OR P0, PT, R173, R230.reuse, !P0 ;  /* 0x000000e6ad00720c */ /* 0x080fe40004706670 */
[C---:B------:R-:W-:Y:S01]  /*122a0*/  IADD3 R175, R184.reuse, 0x10, RZ ;  /* 0x00000010b8af7810 */ /* 0x040fe20007ffe0ff */
[----:B------:R-:W-:Y:S01]  /*122b0*/  STL [R1+0x7c], R234 ;  /* 0x00007cea01007387 */ /* 0x000fe20000100800 */
[----:B------:R-:W-:Y:S02]  /*122c0*/  IADD3 R199, R184, 0x11, RZ ;  /* 0x00000011b8c77810 */ /* 0x000fe40007ffe0ff */
[----:B------:R-:W-:Y:S01]  /*122d0*/  FSEL R177, R4, -INF , !P1 ;  /* 0xff80000004b17808 */ /* 0x000fe20004800000 */
[----:B------:R-:W-:Y:S01]  /*122e0*/  STL [R1+0x78], R225 ;  /* 0x000078e101007387 */ /* 0x000fe20000100800 */
[-C--:B------:R-:W-:Y:S02]  /*122f0*/  ISETP.GE.AND P1, PT, R171, R231.reuse, PT ;  /* 0x000000e7ab00720c */ /* 0x080fe40003f26270 */
[----:B------:R-:W-:Y:S01]  /*12300*/  FSEL R192, R19, -INF , !P0 ;  /* 0xff80000013c07808 */ /* 0x000fe20004000000 */
[----:B------:R-:W-:Y:S01]  /*12310*/  STL [R1+0x74], R224 ;  /* 0x000074e001007387 */ /* 0x000fe20000100800 */
[----:B------:R-:W-:Y:S02]  /*12320*/  ISETP.GE.AND P0, PT, R199, R231, PT ;  /* 0x000000e7c700720c */ /* 0x000fe40003f06270 */
[-C--:B------:R-:W-:Y:S01]  /*12330*/  ISETP.GE.OR P1, PT, R171, R230.reuse, !P1 ;  /* 0x000000e6ab00720c */ /* 0x080fe20004f26670 */
[----:B------:R-:W-:Y:S01]  /*12340*/  STL [R1+0x70], R223 ;  /* 0x000070df01007387 */ /* 0x000fe20000100800 */
[C---:B------:R-:W-:Y:S02]  /*12350*/  IADD3 R197, R184.reuse, 0x18, RZ ;  /* 0x00000018b8c57810 */ /* 0x040fe40007ffe0ff */
[C---:B------:R-:W-:Y:S01]  /*12360*/  IADD3 R205, R184.reuse, 0x19, RZ ;  /* 0x00000019b8cd7810 */ /* 0x040fe20007ffe0ff */
[----:B------:R1:W-:Y:S01]  /*12370*/  STL [R1+0x6c], R222 ;  /* 0x00006cde01007387 */ /* 0x0003e20000100800 */
[----:B------:R-:W-:Y:S02]  /*12380*/  ISETP.GE.OR P0, PT, R199, R230, !P0 ;  /* 0x000000e6c700720c */ /* 0x000fe40004706670 */
        /* <DEDUP_REMOVED lines=9> */
[----:B------:R-:W-:Y:S04]  /*12420*/  IADD3 R193, R184, 0x40, RZ ;  /* 0x00000040b8c17810 */ /* 0x000fe80007ffe0ff */
[CC--:B------:R-:W-:Y:S01]  /*12430*/  ISETP.GE.AND P6, PT, R193.reuse, R233.reuse, PT ;  /* 0x000000e9c100720c */ /* 0x0c0fe20003fc6270 */
[----:B-1----:R-:W2:Y:S03]  /*12440*/  LDL.64 R222, [R1] ;  /* 0x0000000001de7983 */ /* 0x002ea60000100a00 */
[-C--:B------:R-:W-:Y:S03]  /*12450*/  ISETP.GE.OR P6, PT, R193, R232.reuse, !P6 ;  /* 0x000000e8c100720c */ /* 0x080fe600077c6670 */
[----:B------:R-:W-:Y:S01]  /*12460*/  STL [R1+0x68], R221 ;  /* 0x000068dd01007387 */ /* 0x000fe20000100800 */
[----:B------:R-:W-:Y:S03]  /*12470*/  FSEL R202, R68, -INF , !P6 ;  /* 0xff80000044ca7808 */ /* 0x000fe60007000000 */
        /* <DEDUP_REMOVED lines=11> */
[----:B------:R-:W-:Y:S01]  /*12530*/  STL [R1+0x9c], R233 ;  /* 0x00009ce901007387 */ /* 0x000fe20000100800 */
[--C-:B--2---:R-:W-:Y:S02]  /*12540*/  LOP3.LUT R0, R245, UR15, R222.reuse, 0x96, !PT ;  /* 0x0000000ff5007c12 */ /* 0x104fe4000f8e96de */
[----:B------:R-:W-:Y:S02]  /*12550*/  LOP3.LUT R3, R223, UR5, R3, 0x96, !PT ;  /* 0x00000005df037c12 */ /* 0x000fe4000f8e9603 */
[----:B------:R-:W-:Y:S01]  /*12560*/  LOP3.LUT R2, R249, UR15, R222, 0x96, !PT ;  /* 0x0000000ff9027c12 */ /* 0x000fe2000f8e96de */
[----:B-1----:R-:W-:Y:S01]  /*12570*/  IMAD.WIDE.U32 R212, R0, -0x326172a9, RZ ;  /* 0xcd9e8d5700d47825 */ /* 0x002fe200078e00ff */
[----:B------:R-:W-:Y:S03]  /*12580*/  IADD3 R0, R184, 0x1, RZ ;  /* 0x00000001b8007810 */ /* 0x000fe60007ffe0ff */
[----:B------:R-:W-:Y:S01]  /*12590*/  IMAD.WIDE.U32 R220, R2, -0x326172a9, RZ ;  /* 0xcd9e8d5702dc7825 */ /* 0x000fe200078e00ff */
[C---:B------:R-:W-:Y:S02]  /*125a0*/  ISETP.GE.AND P4, PT, R0.reuse, R233, PT ;  /* 0x000000e90000720c */ /* 0x040fe40003f86270 */
[C---:B------:R-:W-:Y:S01]  /*125b0*/  ISETP.GE.AND P2, PT, R0.reuse, R231, PT ;  /* 0x000000e70000720c */ /* 0x040fe20003f46270 */
[----:B------:R-:W-:Y:S01]  /*125c0*/  IMAD.WIDE.U32 R168, R3, -0x326172a9, RZ ;  /* 0xcd9e8d5703a87825 */ /* 0x000fe200078e00ff */
[C---:B------:R-:W-:Y:S02]  /*125d0*/  ISETP.GE.OR P4, PT, R0.reuse, R232, !P4 ;  /* 0x000000e80000720c */ /* 0x040fe40006786670 */
[C---:B------:R-:W-:Y:S02]  /*125e0*/  ISETP.GE.OR P2, PT, R0.reuse, R230, !P2 ;  /* 0x000000e60000720c */ /* 0x040fe40005746670 */
[----:B------:R-:W-:Y:S02]  /*125f0*/  FSEL R190, R5, -INF , !P4 ;  /* 0xff80000005be7808 */ /* 0x000fe40006000000 */
[C---:B------:R-:W-:Y:S02]  /*12600*/  ISETP.GE.AND P4, PT, R171.reuse, R233, PT ;  /* 0x000000e9ab00720c */ /* 0x040fe40003f86270 */
[C---:B------:R-:W-:Y:S02]  /*12610*/  ISETP.GE.AND P5, PT, R0.reuse, R229, PT ;  /* 0x000000e50000720c */ /* 0x040fe40003fa6270 */
[-C--:B------:R-:W-:Y:S02]  /*12620*/  ISETP.GE.OR P4, PT, R171, R232.reuse, !P4 ;  /* 0x000000e8ab00720c */ /* 0x080fe40006786670 */
[----:B------:R-:W-:Y:S02]  /*12630*/  ISETP.GE.AND P3, PT, R0, R227, PT ;  /* 0x000000e30000720c */ /* 0x000fe40003f66270 */
[----:B------:R-:W-:Y:S02]  /*12640*/  FSEL R182, R16, -INF , !P4 ;  /* 0xff80000010b67808 */ /* 0x000fe40006000000 */
[-C--:B------:R-:W-:Y:S02]  /*12650*/  ISETP.GE.AND P4, PT, R175, R233.reuse, PT ;  /* 0x000000e9af00720c */ /* 0x080fe40003f86270 */
[----:B------:R-:W-:Y:S02]  /*12660*/  FSEL R172, R7, -INF , !P2 ;  /* 0xff80000007ac7808 */ /* 0x000fe40005000000 */
[-C--:B------:R-:W-:Y:S02]  /*12670*/  ISETP.GE.AND P2, PT, R173, R233.reuse, PT ;  /* 0x000000e9ad00720c */ /* 0x080fe40003f46270 */
[----:B------:R-:W-:Y:S02]  /*12680*/  ISETP.GE.OR P4, PT, R175, R232, !P4 ;  /* 0x000000e8af00720c */ /* 0x000fe40006786670 */
[--C-:B------:R-:W-:Y:S02]  /*12690*/  LOP3.LUT R181, R221, UR14, R168.reuse, 0x96, !PT ;  /* 0x0000000eddb57c12 */ /* 0x100fe4000f8e96a8 */
[----:B------:R-:W-:Y:S02]  /*126a0*/  LOP3.LUT R3, R213, UR14, R168, 0x96, !PT ;  /* 0x0000000ed5037c12 */ /* 0x000fe4000f8e96a8 */
[C---:B------:R-:W-:Y:S02]  /*126b0*/  ISETP.GE.OR P5, PT, R0.reuse, R228, !P5 ;  /* 0x000000e40000720c */ /* 0x040fe40006fa6670 */
[----:B------:R-:W-:Y:S02]  /*126c0*/  ISETP.GE.OR P3, PT, R0, R226, !P3 ;  /* 0x000000e20000720c */ /* 0x000fe40005f66670 */
[-C--:B------:R-:W-:Y:S02]  /*126d0*/  ISETP.GE.OR P2, PT, R173, R232.reuse, !P2 ;  /* 0x000000e8ad00720c */ /* 0x080fe40005746670 */
[----:B------:R-:W-:Y:S02]  /*126e0*/  FSEL R0, R18, -INF , !P1 ;  /* 0xff80000012007808 */ /* 0x000fe40004800000 */
[----:B------:R-:W-:Y:S02]  /*126f0*/  FSEL R168, R20, -INF , !P4 ;  /* 0xff80000014a87808 */ /* 0x000fe40006000000 */
[----:B------:R-:W-:Y:S02]  /*12700*/  FSEL R18, R23, -INF , !P0 ;  /* 0xff80000017127808 */ /* 0x000fe40004000000 */
[----:B------:R-:W-:Y:S02]  /*12710*/  ISETP.GE.AND P4, PT, R197, R233, PT ;  /* 0x000000e9c500720c */ /* 0x000fe40003f86270 */
[----:B------:R-:W-:Y:S02]  /*12720*/  ISETP.GE.AND P0, PT, R205, R231, PT ;  /* 0x000000e7cd00720c */ /* 0x000fe40003f06270 */
[----:B------:R-:W-:Y:S02]  /*12730*/  FSEL R2, R17, -INF , !P2 ;  /* 0xff80000011027808 */ /* 0x000fe40005000000 */
[----:B------:R-:W-:Y:S02]  /*12740*/  ISETP.GE.AND P2, PT, R199, R233, PT ;  /* 0x000000e9c700720c */ /* 0x000fe40003f46270 */
[----:B------:R-:W-:Y:S02]  /*12750*/  ISETP.GE.AND P1, PT, R175, R231, PT ;  /* 0x000000e7af00720c */ /* 0x000fe40003f26270 */
[----:B------:R-:W-:Y:S02]  /*12760*/  ISETP.GE.OR P4, PT, R197, R232, !P4 ;  /* 0x000000e8c500720c */ /* 0x000fe40006786670 */
[----:B------:R-:W-:Y:S02]  /*12770*/  ISETP.GE.OR P0, PT, R205, R230, !P0 ;  /* 0x000000e6cd00720c */ /* 0x000fe40004706670 */
[----:B------:R-:W-:Y:S02]  /*12780*/  ISETP.GE.OR P2, PT, R199, R232, !P2 ;  /* 0x000000e8c700720c */ /* 0x000fe40005746670 */
[----:B------:R-:W-:Y:S02]  /*12790*/  ISETP.GE.OR P1, PT, R175, R230, !P1 ;  /* 0x000000e6af00720c */ /* 0x000fe40004f26670 */
[----:B------:R-:W-:Y:S02]  /*127a0*/  FSEL R176, R32, -INF , !P4 ;  /* 0xff80000020b07808 */ /* 0x000fe40006000000 */
[----:B------:R-:W-:Y:S02]  /*127b0*/  FSEL R178, R35, -INF , !P0 ;  /* 0xff80000023b27808 */ /* 0x000fe40004000000 */
[----:B------:R-:W-:Y:S02]  /*127c0*/  ISETP.GE.AND P4, PT, R207, R233, PT ;  /* 0x000000e9cf00720c */ /* 0x000fe40003f86270 */
[----:B------:R-:W-:Y:S02]  /*127d0*/  ISETP.GE.AND P0, PT, R203, R231, PT ;  /* 0x000000e7cb00720c */ /* 0x000fe40003f06270 */
[----:B------:R-:W-:Y:S02]  /*127e0*/  FSEL R170, R21, -INF , !P2 ;  /* 0xff80000015aa7808 */ /* 0x000fe40005000000 */
        /* <DEDUP_REMOVED lines=38> */
[-C--:B------:R-:W-:Y:S02]  /*12a50*/  ISETP.GE.AND P1, PT, R195, R231.reuse, PT ;  /* 0x000000e7c300720c */ /* 0x080fe40003f26270 */
[----:B------:R-:W-:Y:S02]  /*12a60*/  ISETP.GE.OR P4, PT, R187, R232, !P4 ;  /* 0x000000e8bb00720c */ /* 0x000fe40006786670 */
[----:B------:R-:W-:Y:S02]  /*12a70*/  ISETP.GE.OR P0, PT, R19, R230, !P0 ;  /* 0x000000e61300720c */ /* 0x000fe40004706670 */
[----:B------:R-:W-:Y:S02]  /*12a80*/  ISETP.GE.OR P2, PT, R189, R232, !P2 ;  /* 0x000000e8bd00720c */ /* 0x000fe40005746670 */
[-C--:B------:R-:W-:Y:S02]  /*12a90*/  ISETP.GE.OR P1, PT, R195, R230.reuse, !P1 ;  /* 0x000000e6c300720c */ /* 0x080fe40004f26670 */
[----:B------:R-:W-:Y:S02]  /*12aa0*/  FSEL R206, R64, -INF , !P4 ;  /* 0xff80000040ce7808 */ /* 0x000fe40006000000 */
[----:B------:R-:W-:Y:S02]  /*12ab0*/  FSEL R64, R67, -INF , !P0 ;  /* 0xff80000043407808 */ /* 0x000fe40004000000 */
[----:B------:R-:W-:Y:S02]  /*12ac0*/  ISETP.GE.AND P0, PT, R185, R231, PT ;  /* 0x000000e7b900720c */ /* 0x000fe40003f06270 */
[----:B------:R-:W-:Y:S02]  /*12ad0*/  FSEL R194, R53, -INF , !P2 ;  /* 0xff80000035c27808 */ /* 0x000fe40005000000 */
[----:B------:R-:W-:Y:S02]  /*12ae0*/  FSEL R54, R54, -INF , !P1 ;  /* 0xff80000036367808 */ /* 0x000fe40004800000 */
[----:B------:R-:W-:Y:S02]  /*12af0*/  ISETP.GE.AND P2, PT, R19, R233, PT ;  /* 0x000000e91300720c */ /* 0x000fe40003f46270 */
[-C--:B------:R-:W-:Y:S02]  /*12b00*/  ISETP.GE.AND P1, PT, R187, R231.reuse, PT ;  /* 0x000000e7bb00720c */ /* 0x080fe40003f26270 */
[----:B------:R-:W-:Y:S02]  /*12b10*/  IADD3 R67, R184, 0x48, RZ ;  /* 0x00000048b8437810 */ /* 0x000fe40007ffe0ff */
[----:B------:R-:W-:Y:S02]  /*12b20*/  ISETP.GE.OR P0, PT, R185, R230, !P0 ;  /* 0x000000e6b900720c */ /* 0x000fe40004706670 */
[----:B------:R-:W-:Y:S02]  /*12b30*/  ISETP.GE.OR P2, PT, R19, R232, !P2 ;  /* 0x000000e81300720c */ /* 0x000fe40005746670 */
[-C--:B------:R-:W-:Y:S02]  /*12b40*/  ISETP.GE.OR P1, PT, R187, R230.reuse, !P1 ;  /* 0x000000e6bb00720c */ /* 0x080fe40004f26670 */
[----:B------:R-:W-:Y:S02]  /*12b50*/  FSEL R52, R71, -INF , !P0 ;  /* 0xff80000047347808 */ /* 0x000fe40004000000 */
[----:B------:R-:W-:Y:S02]  /*12b60*/  ISETP.GE.AND P0, PT, R67, R231, PT ;  /* 0x000000e74300720c */ /* 0x000fe40003f06270 */
[----:B------:R-:W-:Y:S02]  /*12b70*/  FSEL R204, R65, -INF , !P2 ;  /* 0xff80000041cc7808 */ /* 0x000fe40005000000 */
[----:B------:R-:W-:Y:S02]  /*12b80*/  FSEL R66, R66, -INF , !P1 ;  /* 0xff80000042427808 */ /* 0x000fe40004800000 */
[----:B------:R-:W-:Y:S02]  /*12b90*/  ISETP.GE.AND P2, PT, R185, R233, PT ;  /* 0x000000e9b900720c */ /* 0x000fe40003f46270 */
[----:B------:R-:W-:Y:S02]  /*12ba0*/  ISETP.GE.AND P1, PT, R193, R231, PT ;  /* 0x000000e7c100720c */ /* 0x000fe40003f26270 */
[----:B------:R-:W-:Y:S02]  /*12bb0*/  ISETP.GE.OR P0, PT, R67, R230, !P0 ;  /* 0x000000e64300720c */ /* 0x000fe40004706670 */
[----:B------:R-:W-:Y:S02]  /*12bc0*/  IADD3 R17, R184, 0x49, RZ ;  /* 0x00000049b8117810 */ /* 0x000fe40007ffe0ff */
[----:B------:R-:W-:Y:S02]  /*12bd0*/  ISETP.GE.OR P2, PT, R185, R232, !P2 ;  /* 0x000000e8b900720c */ /* 0x000fe40005746670 */
[----:B------:R-:W-:Y:S02]  /*12be0*/  ISETP.GE.OR P1, PT, R193, R230, !P1 ;  /* 0x000000e6c100720c */ /* 0x000fe40004f26670 */
[----:B------:R-:W-:Y:S02]  /*12bf0*/  FSEL R82, R82, -INF , !P0 ;  /* 0xff80000052527808 */ /* 0x000fe40004000000 */
[----:B------:R-:W-:Y:S02]  /*12c00*/  ISETP.GE.AND P0, PT, R184, R227, PT ;  /* 0x000000e3b800720c */ /* 0x000fe40003f06270 */
[-C--:B------:R-:W-:Y:S02]  /*12c10*/  ISETP.GE.AND P4, PT, R67, R233.reuse, PT ;  /* 0x000000e94300720c */ /* 0x080fe40003f86270 */
[----:B------:R-:W-:Y:S02]  /*12c20*/  FSEL R200, R69, -INF , !P2 ;  /* 0xff80000045c87808 */ /* 0x000fe40005000000 */
[----:B------:R-:W-:Y:S02]  /*12c30*/  FSEL R70, R70, -INF , !P1 ;  /* 0xff80000046467808 */ /* 0x000fe40004800000 */
[-C--:B------:R-:W-:Y:S02]  /*12c40*/  ISETP.GE.AND P1, PT, R17, R233.reuse, PT ;  /* 0x000000e91100720c */ /* 0x080fe40003f26270 */
[C---:B------:R-:W-:Y:S02]  /*12c50*/  ISETP.GE.OR P0, PT, R184.reuse, R226, !P0 ;  /* 0x000000e2b800720c */ /* 0x040fe40004706670 */
[----:B------:R-:W-:Y:S02]  /*12c60*/  IADD3 R69, R184, 0x50, RZ ;  /* 0x00000050b8457810 */ /* 0x000fe40007ffe0ff */
[-C--:B------:R-:W-:Y:S02]  /*12c70*/  ISETP.GE.OR P4, PT, R67, R232.reuse, !P4 ;  /* 0x000000e84300720c */ /* 0x080fe40006786670 */
[-C--:B------:R-:W-:Y:S02]  /*12c80*/  ISETP.GE.OR P1, PT, R17, R232.reuse, !P1 ;  /* 0x000000e81100720c */ /* 0x080fe40004f26670 */
[----:B------:R-:W-:Y:S02]  /*12c90*/  FSEL R37, R10, -INF , !P0 ;  /* 0xff8000000a257808 */ /* 0x000fe40004000000 */
[----:B------:R-:W-:Y:S02]  /*12ca0*/  ISETP.GE.AND P0, PT, R69, R233, PT ;  /* 0x000000e94500720c */ /* 0x000fe40003f06270 */
[C---:B------:R-:W-:Y:S02]  /*12cb0*/  LOP3.LUT R183, R169.reuse, UR16, R250, 0x96, !PT ;  /* 0x00000010a9b77c12 */ /* 0x040fe4000f8e96fa */
[----:B------:R-:W-:Y:S02]  /*12cc0*/  LOP3.LUT R179, R169, UR16, R246, 0x96, !PT ;  /* 0x00000010a9b37c12 */ /* 0x000fe4000f8e96f6 */
[-C--:B------:R-:W-:Y:S02]  /*12cd0*/  ISETP.GE.AND P2, PT, R184, R229.reuse, PT ;  /* 0x000000e5b800720c */ /* 0x080fe40003f46270 */
[----:B------:R-:W-:Y:S02]  /*12ce0*/  FSEL R169, R80, -INF , !P4 ;  /* 0xff80000050a97808 */ /* 0x000fe40006000000 */
[----:B------:R-:W-:Y:S02]  /*12cf0*/  ISETP.GE.AND P4, PT, R171, R229, PT ;  /* 0x000000e5ab00720c */ /* 0x000fe40003f86270 */
[----:B------:R-:W-:Y:S02]  /*12d00*/  FSEL R39, R81, -INF , !P1 ;  /* 0xff80000051277808 */ /* 0x000fe40004800000 */
[-C--:B------:R-:W-:Y:S02]  /*12d10*/  ISETP.GE.AND P1, PT, R171, R227.reuse, PT ;  /* 0x000000e3ab00720c */ /* 0x080fe40003f26270 */
[----:B------:R-:W-:Y:S02]  /*12d20*/  ISETP.GE.OR P0, PT, R69, R232, !P0 ;  /* 0x000000e84500720c */ /* 0x000fe40004706670 */
[C---:B------:R-:W-:Y:S02]  /*12d30*/  ISETP.GE.OR P4, PT, R171.reuse, R228, !P4 ;  /* 0x000000e4ab00720c */ /* 0x040fe40006786670 */
[----:B------:R-:W-:Y:S02]  /*12d40*/  ISETP.GE.OR P1, PT, R171, R226, !P1 ;  /* 0x000000e2ab00720c */ /* 0x000fe40004f26670 */
[C---:B------:R-:W-:Y:S02]  /*12d50*/  ISETP.GE.OR P2, PT, R184.reuse, R228, !P2 ;  /* 0x000000e4b800720c */ /* 0x040fe40005746670 */
[----:B------:R-:W-:Y:S02]  /*12d60*/  IADD3 R33, R184, 0x51, RZ ;  /* 0x00000051b8217810 */ /* 0x000fe40007ffe0ff */
        /* <DEDUP_REMOVED lines=12> */
[----:B------:R-:W-:Y:S02]  /*12e30*/  FSEL R85, R85, -INF , !P5 ;  /* 0xff80000055557808 */ /* 0x000fe40006800000 */
[C---:B------:R-:W-:Y:S02]  /*12e40*/  ISETP.GE.AND P5, PT, R175.reuse, R229, PT ;  /* 0x000000e5af00720c */ /* 0x040fe40003fa6270 */
[----:B------:R-:W-:Y:S02]  /*12e50*/  FSEL R86, R86, -INF , !P2 ;  /* 0xff80000056567808 */ /* 0x000fe40005000000 */
[----:B------:R-:W-:Y:S02]  /*12e60*/  ISETP.GE.AND P2, PT, R175, R227, PT ;  /* 0x000000e3af00720c */ /* 0x000fe40003f46270 */
[----:B------:R-:W-:Y:S02]  /*12e70*/  ISETP.GE.OR P0, PT, R71, R232, !P0 ;  /* 0x000000e84700720c */ /* 0x000fe40004706670 */
[----:B------:R-:W-:Y:S02]  /*12e80*/  ISETP.GE.AND P6, PT, R17, R231, PT ;  /* 0x000000e71100720c */ /* 0x000fe40003fc6270 */
[C---:B------:R-:W-:Y:S02]  /*12e90*/  ISETP.GE.OR P5, PT, R175.reuse, R228, !P5 ;  /* 0x000000e4af00720c */ /* 0x040fe40006fa6670 */
[----:B------:R-:W-:Y:S02]  /*12ea0*/  ISETP.GE.OR P2, PT, R175, R226, !P2 ;  /* 0x000000e2af00720c */ /* 0x000fe40005746670 */
[----:B------:R-:W-:Y:S02]  /*12eb0*/  FSEL R175, R96, -INF , !P0 ;  /* 0xff80000060af7808 */ /* 0x000fe40004000000 */
[----:B------:R-:W-:Y:S02]  /*12ec0*/  ISETP.GE.AND P0, PT, R199, R227, PT ;  /* 0x000000e3c700720c */ /* 0x000fe40003f06270 */
[----:B------:R-:W-:Y:S02]  /*12ed0*/  ISETP.GE.OR P6, PT, R17, R230, !P6 ;  /* 0x000000e61100720c */ /* 0x000fe400077c6670 */
[----:B------:R-:W-:Y:S02]  /*12ee0*/  FSEL R21, R11, -INF , !P3 ;  /* 0xff8000000b157808 */ /* 0x000fe40005800000 */
[----:B------:R-:W-:Y:S02]  /*12ef0*/  ISETP.GE.AND P3, PT, R173, R229, PT ;  /* 0x000000e5ad00720c */ /* 0x000fe40003f66270 */
[----:B------:R-:W-:Y:S02]  /*12f00*/  ISETP.GE.OR P0, PT, R199, R226, !P0 ;  /* 0x000000e2c700720c */ /* 0x000fe40004706670 */
[C---:B------:R-:W-:Y:S02]  /*12f10*/  IADD3 R15, R184.reuse, 0x60, RZ ;  /* 0x00000060b80f7810 */ /* 0x040fe40007ffe0ff */
[----:B------:R-:W-:Y:S02]  /*12f20*/  FSEL R68, R83, -INF , !P6 ;  /* 0xff80000053447808 */ /* 0x000fe40007000000 */
[----:B------:R-:W-:Y:S02]  /*12f30*/  ISETP.GE.OR P3, PT, R173, R228, !P3 ;  /* 0x000000e4ad00720c */ /* 0x000fe40005f66670 */
[----:B------:R-:W-:Y:S02]  /*12f40*/  FSEL R83, R27, -INF , !P0 ;  /* 0xff8000001b537808 */ /* 0x000fe40004000000 */
[----:B------:R-:W-:Y:S02]  /*12f50*/  ISETP.GE.AND P0, PT, R15, R233, PT ;  /* 0x000000e90f00720c */ /* 0x000fe40003f06270 */
[----:B------:R-:W-:Y:S02]  /*12f60*/  IADD3 R9, R184, 0x59, RZ ;  /* 0x00000059b8097810 */ /* 0x000fe40007ffe0ff */
[----:B------:R-:W-:Y:S02]  /*12f70*/  FSEL R10, R13, -INF , !P3 ;  /* 0xff8000000d0a7808 */ /* 0x000fe40005800000 */
[----:B------:R-:W-:Y:S02]  /*12f80*/  ISETP.GE.AND P3, PT, R199, R229, PT ;  /* 0x000000e5c700720c */ /* 0x000fe40003f66270 */
[----:B------:R-:W-:Y:S02]  /*12f90*/  ISETP.GE.OR P0, PT, R15, R232, !P0 ;  /* 0x000000e80f00720c */ /* 0x000fe40004706670 */
[----:B------:R-:W-:Y:S02]  /*12fa0*/  FSEL R65, R12, -INF , !P4 ;  /* 0xff8000000c417808 */ /* 0x000fe40006000000 */
[----:B------:R-:W-:Y:S02]  /*12fb0*/  FSEL R11, R14, -INF , !P1 ;  /* 0xff8000000e0b7808 */ /* 0x000fe40004800000 */
[----:B------:R-:W-:Y:S02]  /*12fc0*/  ISETP.GE.AND P4, PT, R9, R233, PT ;  /* 0x000000e90900720c */ /* 0x000fe40003f86270 */
[----:B------:R-:W-:Y:S02]  /*12fd0*/  ISETP.GE.AND P1, PT, R71, R231, PT ;  /* 0x000000e74700720c */ /* 0x000fe40003f26270 */
[----:B------:R-:W-:Y:S02]  /*12fe0*/  ISETP.GE.OR P3, PT, R199, R228, !P3 ;  /* 0x000000e4c700720c */ /* 0x000fe40005f66670 */
[----:B------:R-:W-:Y:S02]  /*12ff0*/  IADD3 R14, R184, 0x61, RZ ;  /* 0x00000061b80e7810 */ /* 0x000fe40007ffe0ff */
        /* <DEDUP_REMOVED lines=10> */
[----:B------:R-:W-:Y:S02]  /*130a0*/  IADD3 R27, R184, 0x68, RZ ;  /* 0x00000068b81b7810 */ /* 0x000fe40007ffe0ff */
[----:B------:R-:W-:Y:S02]  /*130b0*/  ISETP.GE.OR P6, PT, R33, R230, !P6 ;  /* 0x000000e62100720c */ /* 0x000fe400077c6670 */
[----:B------:R-:W-:Y:S02]  /*130c0*/  FSEL R173, R97, -INF , !P4 ;  /* 0xff80000061ad7808 */ /* 0x000fe40006000000 */
[C---:B------:R-:W-:Y:S02]  /*130d0*/  ISETP.GE.AND P4, PT, R197.reuse, R229, PT ;  /* 0x000000e5c500720c */ /* 0x040fe40003f86270 */
[----:B------:R-:W-:Y:S02]  /*130e0*/  FSEL R98, R98, -INF , !P1 ;  /* 0xff80000062627808 */ /* 0x000fe40004800000 */
[----:B------:R-:W-:Y:S02]  /*130f0*/  ISETP.GE.AND P1, PT, R197, R227, PT ;  /* 0x000000e3c500720c */ /* 0x000fe40003f26270 */
[----:B------:R-:W-:Y:S02]  /*13100*/  ISETP.GE.OR P5, PT, R14, R232, !P5 ;  /* 0x000000e80e00720c */ /* 0x000fe40006fa6670 */
[----:B------:R-:W-:Y:S02]  /*13110*/  ISETP.GE.OR P2, PT, R15, R230, !P2 ;  /* 0x000000e60f00720c */ /* 0x000fe40005746670 */
[----:B------:R-:W-:Y:S02]  /*13120*/  FSEL R31, R31, -INF , !P0 ;  /* 0xff8000001f1f7808 */ /* 0x000fe40004000000 */
[----:B------:R-:W-:Y:S02]  /*13130*/  ISETP.GE.AND P0, PT, R27, R233, PT ;  /* 0x000000e91b00720c */ /* 0x000fe40003f06270 */
[----:B------:R-:W-:Y:S02]  /*13140*/  FSEL R80, R87, -INF , !P6 ;  /* 0xff80000057507808 */ /* 0x000fe40007000000 */
[----:B------:R-:W-:Y:S02]  /*13150*/  ISETP.GE.AND P6, PT, R9, R231, PT ;  /* 0x000000e70900720c */ /* 0x000fe40003fc6270 */
[C---:B------:R-:W-:Y:S02]  /*13160*/  ISETP.GE.OR P4, PT, R197.reuse, R228, !P4 ;  /* 0x000000e4c500720c */ /* 0x040fe40006786670 */
[----:B------:R-:W-:Y:S02]  /*13170*/  ISETP.GE.OR P1, PT, R197, R226, !P1 ;  /* 0x000000e2c500720c */ /* 0x000fe40004f26670 */
[----:B------:R-:W-:Y:S02]  /*13180*/  FSEL R197, R101, -INF , !P5 ;  /* 0xff80000065c57808 */ /* 0x000fe40006800000 */
[C---:B------:R-:W-:Y:S02]  /*13190*/  ISETP.GE.AND P5, PT, R207.reuse, R229, PT ;  /* 0x000000e5cf00720c */ /* 0x040fe40003fa6270 */
[----:B------:R-:W-:Y:S02]  /*131a0*/  FSEL R102, R102, -INF , !P2 ;  /* 0xff80000066667808 */ /* 0x000fe40005000000 */
[-C--:B------:R-:W-:Y:S02]  /*131b0*/  ISETP.GE.AND P2, PT, R207, R227.reuse, PT ;  /* 0x000000e3cf00720c */ /* 0x080fe40003f46270 */
[----:B------:R-:W-:Y:S02]  /*131c0*/  ISETP.GE.OR P0, PT, R27, R232, !P0 ;  /* 0x000000e81b00720c */ /* 0x000fe40004706670 */
[----:B------:R-:W-:Y:S02]  /*131d0*/  ISETP.GE.OR P6, PT, R9, R230, !P6 ;  /* 0x000000e60900720c */ /* 0x000fe400077c6670 */
[C---:B------:R-:W-:Y:S02]  /*131e0*/  ISETP.GE.OR P5, PT, R207.reuse, R228, !P5 ;  /* 0x000000e4cf00720c */ /* 0x040fe40006fa6670 */
[-C--:B------:R-:W-:Y:S02]  /*131f0*/  ISETP.GE.OR P2, PT, R207, R226.reuse, !P2 ;  /* 0x000000e2cf00720c */ /* 0x080fe40005746670 */
[----:B------:R-:W-:Y:S02]  /*13200*/  FSEL R207, R112, -INF , !P0 ;  /* 0xff80000070cf7808 */ /* 0x000fe40004000000 */
[----:B------:R-:W-:Y:S02]  /*13210*/  ISETP.GE.AND P0, PT, R203, R227, PT ;  /* 0x000000e3cb00720c */ /* 0x000fe40003f06270 */
[----:B------:R-:W-:Y:S02]  /*13220*/  FSEL R84, R99, -INF , !P6 ;  /* 0xff80000063547808 */ /* 0x000fe40007000000 */
[----:B------:R-:W-:Y:S02]  /*13230*/  FSEL R23, R25, -INF , !P3 ;  /* 0xff80000019177808 */ /* 0x000fe40005800000 */
[----:B------:R-:W-:Y:S02]  /*13240*/  ISETP.GE.AND P6, PT, R14, R231, PT ;  /* 0x000000e70e00720c */ /* 0x000fe40003fc6270 */
[----:B------:R-:W-:Y:S02]  /*13250*/  ISETP.GE.AND P3, PT, R205, R229, PT ;  /* 0x000000e5cd00720c */ /* 0x000fe40003f66270 */
[----:B------:R-:W-:Y:S02]  /*13260*/  FSEL R30, R30, -INF , !P1 ;  /* 0xff8000001e1e7808 */ /* 0x000fe40004800000 */
[----:B------:R-:W-:Y:S02]  /*13270*/  ISETP.GE.AND P1, PT, R27, R231, PT ;  /* 0x000000e71b00720c */ /* 0x000fe40003f26270 */
[----:B------:R-:W-:Y:S02]  /*13280*/  ISETP.GE.OR P0, PT, R203, R226, !P0 ;  /* 0x000000e2cb00720c */ /* 0x000fe40004706670 */
[----:B------:R-:W-:Y:S02]  /*13290*/  IADD3 R96, R184, 0x70, RZ ;  /* 0x00000070b8607810 */ /* 0x000fe40007ffe0ff */
[----:B------:R-:W-:Y:S02]  /*132a0*/  ISETP.GE.OR P6, PT, R14, R230, !P6 ;  /* 0x000000e60e00720c */ /* 0x000fe400077c6670 */
[----:B------:R-:W-:Y:S02]  /*132b0*/  ISETP.GE.OR P3, PT, R205, R228, !P3 ;  /* 0x000000e4cd00720c */ /* 0x000fe40005f66670 */
[----:B------:R-:W-:Y:S02]  /*132c0*/  IADD3 R24, R184, 0x69, RZ ;  /* 0x00000069b8187810 */ /* 0x000fe40007ffe0ff */
[----:B------:R-:W-:Y:S02]  /*132d0*/  FSEL R87, R28, -INF , !P4 ;  /* 0xff8000001c577808 */ /* 0x000fe40006000000 */
[----:B------:R-:W-:Y:S02]  /*132e0*/  ISETP.GE.AND P4, PT, R203, R229, PT ;  /* 0x000000e5cb00720c */ /* 0x000fe40003f86270 */
        /* <DEDUP_REMOVED lines=11> */
[-C--:B------:R-:W-:Y:S02]  /*133a0*/  ISETP.GE.OR P0, PT, R96, R232.reuse, !P0 ;  /* 0x000000e86000720c */ /* 0x080fe40004706670 */
[C---:B------:R-:W-:Y:S02]  /*133b0*/  ISETP.GE.OR P3, PT, R24.reuse, R232, !P3 ;  /* 0x000000e81800720c */ /* 0x040fe40005f66670 */
[----:B------:R-:W-:Y:S02]  /*133c0*/  ISETP.GE.OR P6, PT, R24, R230, !P6 ;  /* 0x000000e61800720c */ /* 0x000fe400077c6670 */
[----:B------:R-:W-:Y:S02]  /*133d0*/  ISETP.GE.OR P1, PT, R201, R226, !P1 ;  /* 0x000000e2c900720c */ /* 0x000fe40004f26670 */
[----:B------:R-:W-:Y:S02]  /*133e0*/  FSEL R40, R40, -INF , !P5 ;  /* 0xff80000028287808 */ /* 0x000fe40006800000 */
[----:B------:R-:W-:Y:S02]  /*133f0*/  FSEL R112, R41, -INF , !P4 ;  /* 0xff80000029707808 */ /* 0x000fe40006000000 */
[-C--:B------:R-:W-:Y:S02]  /*13400*/  ISETP.GE.AND P4, PT, R96, R231.reuse, PT ;  /* 0x000000e76000720c */ /* 0x080fe40003f86270 */
[----:B------:R-:W-:Y:S02]  /*13410*/  ISETP.GE.AND P5, PT, R29, R231, PT ;  /* 0x000000e71d00720c */ /* 0x000fe40003fa6270 */
[----:B------:R-:W-:Y:S02]  /*13420*/  FSEL R242, R116, -INF , !P0 ;  /* 0xff80000074f27808 */ /* 0x000fe40004000000 */
[----:B------:R-:W-:Y:S02]  /*13430*/  ISETP.GE.AND P0, PT, R191, R227, PT ;  /* 0x000000e3bf00720c */ /* 0x000fe40003f06270 */
[C---:B------:R-:W-:Y:S02]  /*13440*/  IADD3 R99, R184.reuse, 0x78, RZ ;  /* 0x00000078b8637810 */ /* 0x040fe40007ffe0ff */
[----:B------:R-:W-:Y:S02]  /*13450*/  IADD3 R184, R184, 0x79, RZ ;  /* 0x00000079b8b87810 */ /* 0x000fe40007ffe0ff */
[----:B------:R-:W-:Y:S02]  /*13460*/  FSEL R205, R113, -INF , !P3 ;  /* 0xff80000071cd7808 */ /* 0x000fe40005800000 */
[----:B------:R-:W-:Y:S02]  /*13470*/  ISETP.GE.AND P3, PT, R201, R229, PT ;  /* 0x000000e5c900720c */ /* 0x000fe40003f66270 */
[----:B------:R-:W-:Y:S02]  /*13480*/  FSEL R114, R115, -INF , !P6 ;  /* 0xff80000073727808 */ /* 0x000fe40007000000 */
[----:B------:R-:W-:Y:S02]  /*13490*/  FSEL R42, R42, -INF , !P2 ;  /* 0xff8000002a2a7808 */ /* 0x000fe40005000000 */
[----:B------:R-:W-:Y:S02]  /*134a0*/  ISETP.GE.AND P6, PT, R29, R233, PT ;  /* 0x000000e91d00720c */ /* 0x000fe40003fc6270 */
[----:B------:R-:W-:Y:S02]  /*134b0*/  ISETP.GE.AND P2, PT, R191, R229, PT ;  /* 0x000000e5bf00720c */ /* 0x000fe40003f46270 */
[-C--:B------:R-:W-:Y:S02]  /*134c0*/  ISETP.GE.OR P4, PT, R96, R230.reuse, !P4 ;  /* 0x000000e66000720c */ /* 0x080fe40006786670 */
[----:B------:R-:W-:Y:S02]  /*134d0*/  ISETP.GE.OR P5, PT, R29, R230, !P5 ;  /* 0x000000e61d00720c */ /* 0x000fe40006fa6670 */
[----:B------:R-:W-:Y:S02]  /*134e0*/  ISETP.GE.OR P0, PT, R191, R226, !P0 ;  /* 0x000000e2bf00720c */ /* 0x000fe40004706670 */
[----:B------:R-:W-:Y:S02]  /*134f0*/  FSEL R12, R46, -INF , !P1 ;  /* 0xff8000002e0c7808 */ /* 0x000fe40004800000 */
[-C--:B------:R-:W-:Y:S02]  /*13500*/  ISETP.GE.AND P1, PT, R184, R233.reuse, PT ;  /* 0x000000e9b800720c */ /* 0x080fe40003f26270 */
[----:B------:R-:W-:Y:S02]  /*13510*/  ISETP.GE.OR P3, PT, R201, R228, !P3 ;  /* 0x000000e4c900720c */ /* 0x000fe40005f66670 */
[----:B------:R-:W-:Y:S02]  /*13520*/  ISETP.GE.OR P6, PT, R29, R232, !P6 ;  /* 0x000000e81d00720c */ /* 0x000fe400077c6670 */
[----:B------:R-:W-:Y:S02]  /*13530*/  FSEL R51, R118, -INF , !P4 ;  /* 0xff80000076337808 */ /* 0x000fe40006000000 */
[----:B------:R-:W-:Y:S02]  /*13540*/  ISETP.GE.OR P2, PT, R191, R228, !P2 ;  /* 0x000000e4bf00720c */ /* 0x000fe40005746670 */
[----:B------:R-:W-:Y:S02]  /*13550*/  FSEL R118, R119, -INF , !P5 ;  /* 0xff80000077767808 */ /* 0x000fe40006800000 */
[----:B------:R-:W-:Y:S02]  /*13560*/  FSEL R13, R47, -INF , !P0 ;  /* 0xff8000002f0d7808 */ /* 0x000fe40004000000 */
[----:B------:R-:W-:Y:S02]  /*13570*/  ISETP.GE.AND P5, PT, R99, R233, PT ;  /* 0x000000e96300720c */ /* 0x000fe40003fa6270 */
[C---:B------:R-:W-:Y:S02]  /*13580*/  ISETP.GE.AND P0, PT, R184.reuse, R231, PT ;  /* 0x000000e7b800720c */ /* 0x040fe40003f06270 */
[-C--:B------:R-:W-:Y:S02]  /*13590*/  ISETP.GE.OR P1, PT, R184, R232.reuse, !P1 ;  /* 0x000000e8b800720c */ /* 0x080fe40004f26670 */
[----:B------:R-:W-:Y:S02]  /*135a0*/  FSEL R5, R117, -INF , !P6 ;  /* 0xff80000075057808 */ /* 0x000fe40007000000 */
[C---:B------:R-:W-:Y:S02]  /*135b0*/  ISETP.GE.AND P6, PT, R195.reuse, R229, PT ;  /* 0x000000e5c300720c */ /* 0x040fe40003fc6270 */
[----:B------:R-:W-:Y:S02]  /*135c0*/  ISETP.GE.AND P4, PT, R195, R227, PT ;  /* 0x000000e3c300720c */ /* 0x000fe40003f86270 */
[----:B------:R-:W-:Y:S02]  /*135d0*/  FSEL R44, R44, -INF , !P3 ;  /* 0xff8000002c2c7808 */ /* 0x000fe40005800000 */
[----:B------:R-:W-:Y:S02]  /*135e0*/  FSEL R116, R45, -INF , !P2 ;  /* 0xff8000002d747808 */ /* 0x000fe40005000000 */
[C---:B------:R-:W-:Y:S02]  /*135f0*/  ISETP.GE.AND P2, PT, R99.reuse, R231, PT ;  /* 0x000000e76300720c */ /* 0x040fe40003f46270 */
[----:B------:R-:W-:Y:S02]  /*13600*/  ISETP.GE.OR P5, PT, R99, R232, !P5 ;  /* 0x000000e86300720c */ /* 0x000fe40006fa6670 */
[-C--:B------:R-:W-:Y:S02]  /*13610*/  ISETP.GE.AND P3, PT, R189, R229.reuse, PT ;  /* 0x000000e5bd00720c */ /* 0x080fe40003f66270 */
[----:B------:R-:W-:Y:S02]  /*13620*/  FSEL R239, R129, -INF , !P1 ;  /* 0xff80000081ef7808 */ /* 0x000fe40004800000 */
[----:B------:R-:W-:Y:S02]  /*13630*/  ISETP.GE.AND P1, PT, R187, R229, PT ;  /* 0x000000e5bb00720c */ /* 0x000fe40003f26270 */
[----:B------:R-:W-:Y:S02]  /*13640*/  ISETP.GE.OR P0, PT, R184, R230, !P0 ;  /* 0x000000e6b800720c */ /* 0x000fe40004706670 */
[C---:B------:R-:W-:Y:S02]  /*13650*/  ISETP.GE.OR P6, PT, R195.reuse, R228, !P6 ;  /* 0x000000e4c300720c */ /* 0x040fe400077c6670 */
[----:B------:R-:W-:Y:S02]  /*13660*/  ISETP.GE.OR P4, PT, R195, R226, !P4 ;  /* 0x000000e2c300720c */ /* 0x000fe40006786670 */
[----:B------:R-:W-:Y:S02]  /*13670*/  ISETP.GE.OR P2, PT, R99, R230, !P2 ;  /* 0x000000e66300720c */ /* 0x000fe40005746670 */
[----:B------:R-:W-:Y:S02]  /*13680*/  FSEL R225, R128, -INF , !P5 ;  /* 0xff80000080e17808 */ /* 0x000fe40006800000 */
[C---:B------:R-:W-:Y:S02]  /*13690*/  ISETP.GE.AND P5, PT, R189.reuse, R227, PT ;  /* 0x000000e3bd00720c */ /* 0x040fe40003fa6270 */
[-C--:B------:R-:W-:Y:S02]  /*136a0*/  ISETP.GE.OR P3, PT, R189, R228.reuse, !P3 ;  /* 0x000000e4bd00720c */ /* 0x080fe40005f66670 */
[----:B------:R-:W-:Y:S02]  /*136b0*/  ISETP.GE.OR P1, PT, R187, R228, !P1 ;  /* 0x000000e4bb00720c */ /* 0x000fe40004f26670 */
[----:B------:R-:W-:Y:S02]  /*136c0*/  FSEL R191, R131, -INF , !P0 ;  /* 0xff80000083bf7808 */ /* 0x000fe40004000000 */
[----:B------:R-:W-:Y:S02]  /*136d0*/  ISETP.GE.AND P0, PT, R19, R229, PT ;  /* 0x000000e51300720c */ /* 0x000fe40003f06270 */
[----:B------:R-:W-:Y:S02]  /*136e0*/  FSEL R47, R130, -INF , !P2 ;  /* 0xff800000822f7808 */ /* 0x000fe40005000000 */
[----:B------:R-:W-:Y:S02]  /*136f0*/  ISETP.GE.OR P5, PT, R189, R226, !P5 ;  /* 0x000000e2bd00720c */ /* 0x000fe40006fa6670 */
[----:B------:R-:W-:Y:S02]  /*13700*/  FSEL R46, R56, -INF , !P6 ;  /* 0xff800000382e7808 */ /* 0x000fe40007000000 */
[----:B------:R-:W-:Y:S02]  /*13710*/  ISETP.GE.AND P6, PT, R19, R227, PT ;  /* 0x000000e31300720c */ /* 0x000fe40003fc6270 */
[----:B------:R-:W-:Y:S02]  /*13720*/  FSEL R130, R57, -INF , !P3 ;  /* 0xff80000039827808 */ /* 0x000fe40005800000 */
[C---:B------:R-:W-:Y:S02]  /*13730*/  ISETP.GE.AND P3, PT, R193.reuse, R229, PT ;  /* 0x000000e5c100720c */ /* 0x040fe40003f66270 */
[----:B------:R-:W-:Y:S02]  /*13740*/  FSEL R58, R58, -INF , !P4 ;  /* 0xff8000003a3a7808 */ /* 0x000fe40006000000 */
[-C--:B------:R-:W-:Y:S02]  /*13750*/  ISETP.GE.AND P4, PT, R193, R227.reuse, PT ;  /* 0x000000e3c100720c */ /* 0x080fe40003f86270 */
[----:B------:R-:W-:Y:S02]  /*13760*/  ISETP.GE.OR P0, PT, R19, R228, !P0 ;  /* 0x000000e41300720c */ /* 0x000fe40004706670 */
[----:B------:R-:W-:Y:S02]  /*13770*/  FSEL R113, R60, -INF , !P1 ;  /* 0xff8000003c717808 */ /* 0x000fe40004800000 */
[----:B------:R-:W-:Y:S02]  /*13780*/  ISETP.GE.AND P1, PT, R185, R227, PT ;  /* 0x000000e3b900720c */ /* 0x000fe40003f26270 */
[----:B------:R-:W-:Y:S02]  /*13790*/  ISETP.GE.OR P6, PT, R19, R226, !P6 ;  /* 0x000000e21300720c */ /* 0x000fe400077c6670 */
[C---:B------:R-:W-:Y:S02]  /*137a0*/  ISETP.GE.OR P3, PT, R193.reuse, R228, !P3 ;  /* 0x000000e4c100720c */ /* 0x040fe40005f66670 */
[-C--:B------:R-:W-:Y:S02]  /*137b0*/  ISETP.GE.OR P4, PT, R193, R226.reuse, !P4 ;  /* 0x000000e2c100720c */ /* 0x080fe40006786670 */
[----:B------:R-:W-:Y:S02]  /*137c0*/  FSEL R25, R59, -INF , !P5 ;  /* 0xff8000003b197808 */ /* 0x000fe40006800000 */
[-C--:B------:R-:W-:Y:S02]  /*137d0*/  ISETP.GE.AND P5, PT, R185, R229.reuse, PT ;  /* 0x000000e5b900720c */ /* 0x080fe40003fa6270 */
[----:B------:R-:W-:Y:S02]  /*137e0*/  FSEL R97, R61, -INF , !P0 ;  /* 0xff8000003d617808 */ /* 0x000fe40004000000 */
[-C--:B------:R-:W-:Y:S02]  /*137f0*/  ISETP.GE.AND P0, PT, R67, R229.reuse, PT ;  /* 0x000000e54300720c */ /* 0x080fe40003f06270 */
[C---:B------:R-:W-:Y:S02]  /*13800*/  ISETP.GE.OR P1, PT, R185.reuse, R226, !P1 ;  /* 0x000000e2b900720c */ /* 0x040fe40004f26670 */
[-C--:B------:R-:W-:Y:S02]  /*13810*/  ISETP.GE.OR P5, PT, R185, R228.reuse, !P5 ;  /* 0x000000e4b900720c */ /* 0x080fe40006fa6670 */
[-C--:B------:R-:W-:Y:S02]  /*13820*/  ISETP.GE.OR P0, PT, R67, R228.reuse, !P0 ;  /* 0x000000e44300720c */ /* 0x080fe40004706670 */
[----:B------:R-:W-:Y:S02]  /*13830*/  FSEL R128, R63, -INF , !P6 ;  /* 0xff8000003f807808 */ /* 0x000fe40007000000 */
[C---:B------:R-:W-:Y:S02]  /*13840*/  ISETP.GE.AND P6, PT, R17.reuse, R229, PT ;  /* 0x000000e51100720c */ /* 0x040fe40003fc6270 */
        /* <DEDUP_REMOVED lines=8> */
[C---:B------:R-:W-:Y:S02]  /*138d0*/  ISETP.GE.OR P6, PT, R17.reuse, R228, !P6 ;  /* 0x000000e41100720c */ /* 0x040fe400077c6670 */
[-C--:B------:R-:W-:Y:S02]  /*138e0*/  ISETP.GE.OR P3, PT, R17, R226.reuse, !P3 ;  /* 0x000000e21100720c */ /* 0x080fe40005f66670 */
[----:B------:R-:W-:Y:S02]  /*138f0*/  ISETP.GE.OR P4, PT, R69, R226, !P4 ;  /* 0x000000e24500720c */ /* 0x000fe40006786670 */
[----:B------:R-:W-:Y:S02]  /*13900*/  FSEL R117, R76, -INF , !P0 ;  /* 0xff8000004c757808 */ /* 0x000fe40004000000 */
[C---:B------:R-:W-:Y:S02]  /*13910*/  ISETP.GE.AND P0, PT, R33.reuse, R227, PT ;  /* 0x000000e32100720c */ /* 0x040fe40003f06270 */
[----:B------:R-:W-:Y:S02]  /*13920*/  ISETP.GE.OR P1, PT, R33, R228, !P1 ;  /* 0x000000e42100720c */ /* 0x000fe40004f26670 */
[----:B------:R-:W-:Y:S02]  /*13930*/  FMNMX.FTZ R17, R177, R166, !PT ;  /* 0x000000a6b1117209 */ /* 0x000fe40007810000 */
[----:B------:R-:W-:Y:S02]  /*13940*/  ISETP.GE.OR P5, PT, R69, R228, !P5 ;  /* 0x000000e44500720c */ /* 0x000fe40006fa6670 */
[----:B------:R-:W-:Y:S02]  /*13950*/  ISETP.GE.OR P0, PT, R33, R226, !P0 ;  /* 0x000000e22100720c */ /* 0x000fe40004706670 */
[----:B------:R-:W-:Y:S02]  /*13960*/  FSEL R76, R89, -INF , !P1 ;  /* 0xff800000594c7808 */ /* 0x000fe40004800000 */
[C---:B------:R-:W-:Y:S02]  /*13970*/  ISETP.GE.AND P1, PT, R15.reuse, R229, PT ;  /* 0x000000e50f00720c */ /* 0x040fe40003f26270 */
[----:B------:R-:W-:Y:S02]  /*13980*/  FSEL R33, R90, -INF , !P4 ;  /* 0xff8000005a217808 */ /* 0x000fe40006000000 */
[----:B------:R-:W-:Y:S02]  /*13990*/  ISETP.GE.AND P4, PT, R15, R227, PT ;  /* 0x000000e30f00720c */ /* 0x000fe40003f86270 */
[----:B------:R-:W-:Y:S02]  /*139a0*/  FMNMX.FTZ R17, R190, R17, !PT ;  /* 0x00000011be117209 */ /* 0x000fe40007810000 */
[----:B------:R-:W-:Y:S02]  /*139b0*/  FSEL R115, R77, -INF , !P6 ;  /* 0xff8000004d737808 */ /* 0x000fe40007000000 */
[----:B------:R-:W-:Y:S02]  /*139c0*/  FSEL R79, R79, -INF , !P3 ;  /* 0xff8000004f4f7808 */ /* 0x000fe40005800000 */
[----:B------:R-:W-:Y:S02]  /*139d0*/  ISETP.GE.AND P3, PT, R9, R229, PT ;  /* 0x000000e50900720c */ /* 0x000fe40003f66270 */
[----:B------:R-:W-:Y:S01]  /*139e0*/  FSEL R77, R88, -INF , !P5 ;  /* 0xff800000584d7808 */ /* 0x000fe20006800000 */
[----:B------:R-:W-:Y:S01]  /*139f0*/  IMAD.WIDE.U32 R88, R181, -0x2daee0ad, RZ ;  /* 0xd2511f53b5587825 */ /* 0x000fe200078e00ff */
[----:B------:R-:W-:Y:S02]  /*13a00*/  ISETP.GE.AND P5, PT, R9, R227, PT ;  /* 0x000000e30900720c */ /* 0x000fe40003fa6270 */
[C---:B------:R-:W-:Y:S02]  /*13a10*/  ISETP.GE.OR P1, PT, R15.reuse, R228, !P1 ;  /* 0x000000e40f00720c */ /* 0x040fe40004f26670 */
[----:B------:R-:W-:Y:S02]  /*13a20*/  ISETP.GE.OR P4, PT, R15, R226, !P4 ;  /* 0x000000e20f00720c */ /* 0x000fe40006786670 */
[----:B------:R-:W-:Y:S02]  /*13a30*/  FMNMX.FTZ R15, R182, R17, !PT ;  /* 0x00000011b60f7209 */ /* 0x000fe40007810000 */
[C---:B------:R-:W-:Y:S02]  /*13a40*/  ISETP.GE.OR P3, PT, R9.reuse, R228, !P3 ;  /* 0x000000e40900720c */ /* 0x040fe40005f66670 */
        /* <DEDUP_REMOVED lines=28> */
[----:B------:R-:W-:Y:S02]  /*13c10*/  ISETP.GE.AND P5, PT, R24, R229, PT ;  /* 0x000000e51800720c */ /* 0x000fe40003fa6270 */
[----:B------:R-:W-:Y:S02]  /*13c20*/  FMNMX.FTZ R15, R202, R15, !PT ;  /* 0x0000000fca0f7209 */ /* 0x000fe40007810000 */
[----:B------:R-:W-:Y:S02]  /*13c30*/  FSEL R104, R104, -INF , !P1 ;  /* 0xff80000068687808 */ /* 0x000fe40004800000 */
[----:B------:R-:W-:Y:S02]  /*13c40*/  ISETP.GE.AND P1, PT, R24, R227, PT ;  /* 0x000000e31800720c */ /* 0x000fe40003f26270 */
[----:B------:R-:W-:Y:S02]  /*13c50*/  FMNMX.FTZ R9, R36, R9, !PT ;  /* 0x0000000924097209 */ /* 0x000fe40007810000 */
[C---:B------:R-:W-:Y:S02]  /*13c60*/  ISETP.GE.AND P6, PT, R71.reuse, R229, PT ;  /* 0x000000e54700720c */ /* 0x040fe40003fc6270 */
[C---:B------:R-:W-:Y:S02]  /*13c70*/  ISETP.GE.OR P5, PT, R24.reuse, R228, !P5 ;  /* 0x000000e41800720c */ /* 0x040fe40006fa6670 */
[----:B------:R-:W-:Y:S02]  /*13c80*/  ISETP.GE.OR P1, PT, R24, R226, !P1 ;  /* 0x000000e21800720c */ /* 0x000fe40004f26670 */
[----:B------:R-:W-:Y:S02]  /*13c90*/  FMNMX.FTZ R24, R200, R15, !PT ;  /* 0x0000000fc8187209 */ /* 0x000fe40007810000 */
[----:B------:R-:W-:Y:S02]  /*13ca0*/  FMNMX.FTZ R17, R66, R9, !PT ;  /* 0x0000000942117209 */ /* 0x000fe40007810000 */
[----:B------:R-:W-:Y:S02]  /*13cb0*/  ISETP.GE.OR P6, PT, R71, R228, !P6 ;  /* 0x000000e44700720c */ /* 0x000fe400077c6670 */
[----:B------:R-:W-:Y:S02]  /*13cc0*/  FMNMX.FTZ R17, R64, R17, !PT ;  /* 0x0000001140117209 */ /* 0x000fe40007810000 */
[----:B------:R-:W-:Y:S02]  /*13cd0*/  FMNMX.FTZ R24, R169, R24, !PT ;  /* 0x00000018a9187209 */ /* 0x000fe40007810000 */
[----:B------:R-:W-:Y:S02]  /*13ce0*/  FSEL R28, R91, -INF , !P0 ;  /* 0xff8000005b1c7808 */ /* 0x000fe40004000000 */
[----:B------:R-:W-:Y:S02]  /*13cf0*/  FSEL R119, R92, -INF , !P6 ;  /* 0xff8000005c777808 */ /* 0x000fe40007000000 */
[C---:B------:R-:W-:Y:S02]  /*13d00*/  ISETP.GE.AND P6, PT, R14.reuse, R227, PT ;  /* 0x000000e30e00720c */ /* 0x040fe40003fc6270 */
[----:B------:R-:W-:Y:S02]  /*13d10*/  ISETP.GE.AND P0, PT, R14, R229, PT ;  /* 0x000000e50e00720c */ /* 0x000fe40003f06270 */
[----:B------:R-:W-:Y:S02]  /*13d20*/  FMNMX.FTZ R17, R70, R17, !PT ;  /* 0x0000001146117209 */ /* 0x000fe40007810000 */
        /* <DEDUP_REMOVED lines=41> */
[----:B------:R-:W-:Y:S02]  /*13fc0*/  FSEL R62, R62, -INF , !P2 ;  /* 0xff8000003e3e7808 */ /* 0x000fe40005000000 */
[----:B------:R-:W-:Y:S02]  /*13fd0*/  FMNMX.FTZ R19, R49, R56, !PT ;  /* 0x0000003831137209 */ /* 0x000fe40007810000 */
[----:B------:R-:W-:Y:S02]  /*13fe0*/  ISETP.GE.AND P2, PT, R67, R227, PT ;  /* 0x000000e34300720c */ /* 0x000fe40003f46270 */
        /* <DEDUP_REMOVED lines=9> */
[----:B------:R-:W-:Y:S01]  /*14080*/  ISETP.GE.AND P2, PT, R71, R227, PT ;  /* 0x000000e34700720c */ /* 0x000fe20003f46270 */
[----:B------:R-:W1:Y:S01]  /*14090*/  SHFL.BFLY PT, R19, R14, 0x2, 0x1f ;  /* 0x0c401f000e137f89 */ /* 0x000e6200000e0000 */
[----:B------:R-:W-:Y:S02]  /*140a0*/  FMNMX.FTZ R17, R51, R56, !PT ;  /* 0x0000003833117209 */ /* 0x000fe40007810000 */
[----:B------:R-:W-:Y:S02]  /*140b0*/  FMNMX.FTZ R9, R43, R24, !PT ;  /* 0x000000182b097209 */ /* 0x000fe40007810000 */
[----:B------:R-:W-:Y:S02]  /*140c0*/  FMNMX.FTZ R15, R46, R15, !PT ;  /* 0x0000000f2e0f7209 */ /* 0x000fe40007810000 */
[----:B------:R-:W-:Y:S02]  /*140d0*/  ISETP.GE.OR P2, PT, R71, R226, !P2 ;  /* 0x000000e24700720c */ /* 0x000fe40005746670 */
[----:B------:R-:W-:Y:S02]  /*140e0*/  FMNMX.FTZ R24, R118, R17, !PT ;  /* 0x0000001176187209 */ /* 0x000fe40007810000 */
        /* <DEDUP_REMOVED lines=8> */
[----:B------:R-:W-:Y:S02]  /*14170*/  FMNMX.FTZ R56, R113, R56, !PT ;  /* 0x0000003871387209 */ /* 0x000fe40007810000 */
[C---:B------:R-:W-:Y:S02]  /*14180*/  ISETP.GE.OR P3, PT, R27.reuse, R228, !P3 ;  /* 0x000000e41b00720c */ /* 0x040fe40005f66670 */
[----:B------:R-:W-:Y:S02]  /*14190*/  ISETP.GE.OR P2, PT, R27, R226, !P2 ;  /* 0x000000e21b00720c */ /* 0x000fe40005746670 */
[----:B------:R-:W-:Y:S02]  /*141a0*/  FMNMX.FTZ R27, R191, R24, !PT ;  /* 0x00000018bf1b7209 */ /* 0x000fe40007810000 */
[----:B------:R-:W-:Y:S02]  /*141b0*/  FMNMX.FTZ R60, R58, R9, !PT ;  /* 0x000000093a3c7209 */ /* 0x000fe40007810000 */
[----:B------:R-:W-:Y:S01]  /*141c0*/  FMNMX.FTZ R56, R97, R56, !PT ;  /* 0x0000003861387209 */ /* 0x000fe20007810000 */
[----:B------:R-:W2:Y:S01]  /*141d0*/  SHFL.BFLY PT, R24, R27, 0x2, 0x1f ;  /* 0x0c401f001b187f89 */ /* 0x000ea200000e0000 */
[----:B------:R-:W-:Y:S01]  /*141e0*/  FMNMX.FTZ R9, R25, R60, !PT ;  /* 0x0000003c19097209 */ /* 0x000fe20007810000 */
[----:B------:R-:W-:Y:S01]  /*141f0*/  IMAD.WIDE.U32 R60, R183, -0x2daee0ad, RZ ;  /* 0xd2511f53b73c7825 */ /* 0x000fe200078e00ff */
        /* <DEDUP_REMOVED lines=9> */
[----:B------:R-:W-:Y:S02]  /*14290*/  LOP3.LUT R15, R89, UR11, R60, 0x96, !PT ;  /* 0x0000000b590f7c12 */ /* 0x000fe4000f8e963c */
[----:B------:R-:W-:Y:S01]  /*142a0*/  LOP3.LUT R17, R61, UR13, R248, 0x96, !PT ;  /* 0x0000000d3d117c12 */ /* 0x000fe2000f8e96f8 */
[----:B------:R-:W-:Y:S01]  /*142b0*/  IMAD.WIDE.U32 R60, R3, -0x2daee0ad, RZ ;  /* 0xd2511f53033c7825 */ /* 0x000fe200078e00ff */
[----:B------:R-:W-:Y:S02]  /*142c0*/  FMNMX.FTZ R3, R75, R14, !PT ;  /* 0x0000000e4b037209 */ /* 0x000fe40007810000 */
[----:B------:R-:W-:Y:S02]  /*142d0*/  FMNMX.FTZ R9, R77, R56, !PT ;  /* 0x000000384d097209 */ /* 0x000fe40007810000 */
[----:B------:R-:W-:Y:S02]  /*142e0*/  FMNMX.FTZ R56, R78, R3, !PT ;  /* 0x000000034e387209 */ /* 0x000fe40007810000 */
[----:B------:R-:W-:Y:S02]  /*142f0*/  FMNMX.FTZ R90, R76, R9, !PT ;  /* 0x000000094c5a7209 */ /* 0x000fe40007810000 */
[----:B------:R-:W-:Y:S02]  /*14300*/  FSEL R41, R107, -INF , !P6 ;  /* 0xff8000006b297808 */ /* 0x000fe40007000000 */
[----:B--2---:R-:W-:Y:S02]  /*14310*/  FMNMX.FTZ R3, R27, R24, !PT ;  /* 0x000000181b037209 */ /* 0x004fe40007810000 */
[----:B------:R-:W-:Y:S02]  /*14320*/  FMNMX.FTZ R24, R79, R56, !PT ;  /* 0x000000384f187209 */ /* 0x000fe40007810000 */
[----:B------:R-:W-:Y:S02]  /*14330*/  FSEL R92, R105, -INF , !P0 ;  /* 0xff800000695c7808 */ /* 0x000fe40004000000 */
[----:B------:R-:W-:Y:S02]  /*14340*/  FSEL R105, R108, -INF , !P3 ;  /* 0xff8000006c697808 */ /* 0x000fe40005800000 */
[----:B------:R-:W-:Y:S02]  /*14350*/  FMNMX.FTZ R90, R119, R90, !PT ;  /* 0x0000005a775a7209 */ /* 0x000fe40007810000 */
[C---:B------:R-:W-:Y:S02]  /*14360*/  ISETP.GE.AND P6, PT, R29.reuse, R229, PT ;  /* 0x000000e51d00720c */ /* 0x040fe40003fc6270 */
[----:B------:R-:W-:Y:S02]  /*14370*/  ISETP.GE.AND P3, PT, R29, R227, PT ;  /* 0x000000e31d00720c */ /* 0x000fe40003f66270 */
[----:B------:R-:W-:Y:S02]  /*14380*/  FMNMX.FTZ R27, R33, R24, !PT ;  /* 0x00000018211b7209 */ /* 0x000fe40007810000 */
[C---:B------:R-:W-:Y:S01]  /*14390*/  ISETP.GE.OR P3, PT, R29.reuse, R226, !P3 ;  /* 0x000000e21d00720c */ /* 0x040fe20005f66670 */
[----:B------:R-:W2:Y:S01]  /*143a0*/  SHFL.BFLY PT, R24, R3, 0x1, 0x1f ;  /* 0x0c201f0003187f89 */ /* 0x000ea200000e0000 */
[----:B------:R-:W-:Y:S02]  /*143b0*/  ISETP.GE.OR P6, PT, R29, R228, !P6 ;  /* 0x000000e41d00720c */ /* 0x000fe400077c6670 */
[----:B------:R-:W-:Y:S02]  /*143c0*/  FMNMX.FTZ R29, R93, R90, !PT ;  /* 0x0000005a5d1d7209 */ /* 0x000fe40007810000 */
[----:B------:R-:W-:Y:S02]  /*143d0*/  FSEL R201, R106, -INF , !P4 ;  /* 0xff8000006ac97808 */ /* 0x000fe40006000000 */
[----:B------:R-:W-:Y:S02]  /*143e0*/  FMNMX.FTZ R27, R28, R27, !PT ;  /* 0x0000001b1c1b7209 */ /* 0x000fe40007810000 */
[C---:B------:R-:W-:Y:S02]  /*143f0*/  ISETP.GE.AND P0, PT, R96.reuse, R229, PT ;  /* 0x000000e56000720c */ /* 0x040fe40003f06270 */
[----:B------:R-:W-:Y:S02]  /*14400*/  ISETP.GE.AND P4, PT, R96, R227, PT ;  /* 0x000000e36000720c */ /* 0x000fe40003f86270 */
[----:B------:R-:W-:Y:S02]  /*14410*/  FMNMX.FTZ R29, R104, R29, !PT ;  /* 0x0000001d681d7209 */ /* 0x000fe40007810000 */
[----:B------:R-:W-:Y:S02]  /*14420*/  ISETP.GE.OR P0, PT, R96, R228, !P0 ;  /* 0x000000e46000720c */ /* 0x000fe40004706670 */
[----:B------:R-:W-:Y:S02]  /*14430*/  FMNMX.FTZ R90, R92, R29, !PT ;  /* 0x0000001d5c5a7209 */ /* 0x000fe40007810000 */
[----:B------:R-:W-:Y:S02]  /*14440*/  ISETP.GE.OR P4, PT, R96, R226, !P4 ;  /* 0x000000e26000720c */ /* 0x000fe40006786670 */
[----:B------:R-:W-:Y:S02]  /*14450*/  FMNMX.FTZ R96, R94, R27, !PT ;  /* 0x0000001b5e607209 */ /* 0x000fe40007810000 */
[----:B------:R-:W-:Y:S01]  /*14460*/  FSEL R106, R109, -INF , !P5 ;  /* 0xff8000006d6a7808 */ /* 0x000fe20006800000 */
[----:B------:R-:W-:Y:S01]  /*14470*/  IMAD.WIDE.U32 R108, R179, -0x2daee0ad, RZ ;  /* 0xd2511f53b36c7825 */ /* 0x000fe200078e00ff */
[----:B------:R-:W-:Y:S02]  /*14480*/  FMNMX.FTZ R27, R105, R90, !PT ;  /* 0x0000005a691b7209 */ /* 0x000fe40007810000 */
[----:B------:R-:W-:Y:S01]  /*14490*/  FMNMX.FTZ R96, R95, R96, !PT ;  /* 0x000000605f607209 */ /* 0x000fe20007810000 */
[----:B------:R-:W-:Y:S01]  /*144a0*/  IMAD.WIDE.U32 R90, R15, -0x326172a9, RZ ;  /* 0xcd9e8d570f5a7825 */ /* 0x000fe200078e00ff */
[----:B------:R-:W-:Y:S02]  /*144b0*/  FSEL R4, R120, -INF , !P0 ;  /* 0xff80000078047808 */ /* 0x000fe40004000000 */
[----:B------:R-:W-:Y:S02]  /*144c0*/  FMNMX.FTZ R96, R201, R96, !PT ;  /* 0x00000060c9607209 */ /* 0x000fe40007810000 */
[----:B------:R-:W-:Y:S02]  /*144d0*/  LOP3.LUT R14, R109, UR13, R244, 0x96, !PT ;  /* 0x0000000d6d0e7c12 */ /* 0x000fe4000f8e96f4 */
[----:B------:R-:W-:Y:S02]  /*144e0*/  ISETP.GE.AND P5, PT, R99, R229, PT ;  /* 0x000000e56300720c */ /* 0x000fe40003fa6270 */
[----:B------:R-:W-:Y:S01]  /*144f0*/  FSEL R109, R121, -INF , !P6 ;  /* 0xff800000796d7808 */ /* 0x000fe20007000000 */
[----:B------:R-:W-:Y:S01]  /*14500*/  IMAD.WIDE.U32 R120, R17, -0x326172a9, RZ ;  /* 0xcd9e8d5711787825 */ /* 0x000fe200078e00ff */
[----:B-1----:R-:W-:Y:S02]  /*14510*/  FMNMX.FTZ R17, R19, R72, !PT ;  /* 0x0000004813117209 */ /* 0x002fe40007810000 */
[----:B------:R-:W-:Y:S01]  /*14520*/  FMNMX.FTZ R19, R106, R27, !PT ;  /* 0x0000001b6a137209 */ /* 0x000fe20007810000 */
[----:B------:R-:W-:Y:S01]  /*14530*/  IMAD.WIDE.U32 R6, R14, -0x326172a9, RZ ;  /* 0xcd9e8d570e067825 */ /* 0x000fe200078e00ff */
[----:B------:R-:W-:Y:S02]  /*14540*/  FMNMX.FTZ R27, R41, R96, !PT ;  /* 0x00000060291b7209 */ /* 0x000fe40007810000 */
[-C--:B------:R-:W-:Y:S01]  /*14550*/  ISETP.GE.OR P5, PT, R99, R228.reuse, !P5 ;  /* 0x000000e46300720c */ /* 0x080fe20006fa6670 */
[----:B------:R-:W-:Y:S01]  /*14560*/  FMUL.FTZ R181, R17, c[0x0][0x23c] ;  /* 0x00008f0011b57a20 */ /* 0x000fe20000410000 */
[----:B------:R-:W-:Y:S02]  /*14570*/  FMNMX.FTZ R72, R4, R19, !PT ;  /* 0x0000001304487209 */ /* 0x000fe40007810000 */
[----:B------:R-:W-:Y:S02]  /*14580*/  FSEL R111, R111, -INF , !P1 ;  /* 0xff8000006f6f7808 */ /* 0x000fe40004800000 */
[----:B------:R-:W-:Y:S02]  /*14590*/  ISETP.GE.AND P1, PT, R184, R229, PT ;  /* 0x000000e5b800720c */ /* 0x000fe40003f26270 */
[----:B------:R-:W-:Y:S02]  /*145a0*/  FSEL R110, R110, -INF , !P2 ;  /* 0xff8000006e6e7808 */ /* 0x000fe40005000000 */
[----:B------:R-:W-:Y:S02]  /*145b0*/  LOP3.LUT R9, R61, UR11, R108, 0x96, !PT ;  /* 0x0000000b3d097c12 */ /* 0x000fe4000f8e966c */
[----:B------:R-:W-:Y:S02]  /*145c0*/  FSEL R241, R124, -INF , !P5 ;  /* 0xff8000007cf17808 */ /* 0x000fe40006800000 */
[----:B------:R-:W-:Y:S02]  /*145d0*/  ISETP.GE.OR P1, PT, R184, R228, !P1 ;  /* 0x000000e4b800720c */ /* 0x000fe40004f26670 */
[----:B------:R-:W-:Y:S02]  /*145e0*/  FMNMX.FTZ R19, R109, R72, !PT ;  /* 0x000000486d137209 */ /* 0x000fe40007810000 */
[----:B------:R-:W-:Y:S02]  /*145f0*/  FMNMX.FTZ R72, R110, R27, !PT ;  /* 0x0000001b6e487209 */ /* 0x000fe40007810000 */
[----:B------:R-:W-:Y:S02]  /*14600*/  ISETP.GE.AND P2, PT, R99, R227, PT ;  /* 0x000000e36300720c */ /* 0x000fe40003f46270 */
[----:B------:R-:W-:Y:S02]  /*14610*/  FSEL R129, R123, -INF , !P3 ;  /* 0xff8000007b817808 */ /* 0x000fe40005800000 */
[----:B------:R-:W-:Y:S02]  /*14620*/  FSETP.NEU.FTZ.AND P3, PT, R17, -INF , PT ;  /* 0xff8000001100780b */ /* 0x000fe40003f7d000 */
[----:B------:R-:W-:Y:S02]  /*14630*/  FSEL R236, R125, -INF , !P1 ;  /* 0xff8000007dec7808 */ /* 0x000fe40004800000 */
[----:B------:R-:W-:Y:S02]  /*14640*/  FMNMX.FTZ R14, R241, R19, !PT ;  /* 0x00000013f10e7209 */ /* 0x000fe40007810000 */
[----:B------:R-:W-:Y:S01]  /*14650*/  FSEL R56, R122, -INF , !P4 ;  /* 0xff8000007a387808 */ /* 0x000fe20006000000 */
[----:B------:R-:W-:Y:S01]  /*14660*/  IMAD.WIDE.U32 R122, R9, -0x326172a9, RZ ;  /* 0xcd9e8d57097a7825 */ /* 0x000fe200078e00ff */
[----:B------:R-:W-:Y:S02]  /*14670*/  FMNMX.FTZ R9, R111, R72, !PT ;  /* 0x000000486f097209 */ /* 0x000fe40007810000 */
[----:B--2---:R-:W-:Y:S02]  /*14680*/  FMNMX.FTZ R3, R3, R24, !PT ;  /* 0x0000001803037209 */ /* 0x004fe40007810000 */
[----:B------:R-:W-:Y:S02]  /*14690*/  FSEL R181, R181, RZ, P3 ;  /* 0x000000ffb5b57208 */ /* 0x000fe40001800000 */
[----:B------:R-:W-:Y:S01]  /*146a0*/  ISETP.GE.OR P2, PT, R99, R226, !P2 ;  /* 0x000000e26300720c */ /* 0x000fe20005746670 */
[----:B------:R-:W-:Y:S01]  /*146b0*/  FMUL.FTZ R179, R3, c[0x0][0x23c] ;  /* 0x00008f0003b37a20 */ /* 0x000fe20000410000 */
[----:B------:R-:W-:Y:S01]  /*146c0*/  LOP3.LUT R15, R121, UR12, R220, 0x96, !PT ;  /* 0x0000000c790f7c12 */ /* 0x000fe2000f8e96dc */
[--C-:B------:R-:W-:Y:S01]  /*146d0*/  FFMA.FTZ R185, R182, c[0x0][0x23c], -R181.reuse ;  /* 0x00008f00b6b97a23 */ /* 0x100fe200000108b5 */
[----:B------:R-:W-:Y:S01]  /*146e0*/  FMNMX.FTZ R24, R236, R14, !PT ;  /* 0x0000000eec187209 */ /* 0x000fe20007810000 */
[--C-:B------:R-:W-:Y:S01]  /*146f0*/  FFMA.FTZ R182, R2, c[0x0][0x23c], -R181.reuse ;  /* 0x00008f0002b67a23 */ /* 0x100fe200000108b5 */
[----:B------:R-:W-:Y:S01]  /*14700*/  FMNMX.FTZ R72, R56, R9, !PT ;  /* 0x0000000938487209 */ /* 0x000fe20007810000 */
[----:B------:R-:W-:Y:S01]  /*14710*/  IMAD.WIDE.U32 R124, R15, -0x2daee0ad, RZ ;  /* 0xd2511f530f7c7825 */ /* 0x000fe200078e00ff */
[----:B------:R-:W-:Y:S01]  /*14720*/  ISETP.GE.AND P0, PT, R184, R227, PT ;  /* 0x000000e3b800720c */ /* 0x000fe20003f06270 */
[----:B------:R-:W-:Y:S01]  /*14730*/  MUFU.EX2 R185, R185 ;  /* 0x000000b900b97308 */ /* 0x000fe20000000800 */
[----:B------:R-:W-:Y:S01]  /*14740*/  FSEL R101, R126, -INF , !P2 ;  /* 0xff8000007e657808 */ /* 0x000fe20005000000 */
[----:B------:R-:W1:Y:S01]  /*14750*/  SHFL.BFLY PT, R19, R24, 0x2, 0x1f ;  /* 0x0c401f0018137f89 */ /* 0x000e6200000e0000 */
[----:B------:R-:W-:Y:S01]  /*14760*/  FSETP.NEU.FTZ.AND P2, PT, R3, -INF , PT ;  /* 0xff8000000300780b */ /* 0x000fe20003f5d000 */
[--C-:B------:R-:W-:Y:S01]  /*14770*/  FFMA.FTZ R195, R190, c[0x0][0x23c], -R181.reuse ;  /* 0x00008f00bec37a23 */ /* 0x100fe200000108b5 */
[----:B------:R-:W-:Y:S01]  /*14780*/  ISETP.GE.OR P0, PT, R184, R226, !P0 ;  /* 0x000000e2b800720c */ /* 0x000fe20004706670 */
[--C-:B------:R-:W-:Y:S01]  /*14790*/  FFMA.FTZ R237, R85, c[0x0][0x23c], -R181.reuse ;  /* 0x00008f0055ed7a23 */ /* 0x100fe200000108b5 */
[----:B------:R-:W-:Y:S01]  /*147a0*/  FMNMX.FTZ R2, R129, R72, !PT ;  /* 0x0000004881027209 */ /* 0x000fe20007810000 */
[--C-:B------:R-:W-:Y:S01]  /*147b0*/  FFMA.FTZ R209, R171, c[0x0][0x23c], -R181.reuse ;  /* 0x00008f00abd17a23 */ /* 0x100fe200000108b5 */
[----:B------:R-:W-:Y:S01]  /*147c0*/  LOP3.LUT R120, R91, UR10, R120, 0x96, !PT ;  /* 0x0000000a5b787c12 */ /* 0x000fe2000f8e9678 */
[----:B------:R-:W-:Y:S01]  /*147d0*/  MUFU.EX2 R182, R182 ;  /* 0x000000b600b67308 */ /* 0x000fe20000000800 */
[----:B------:R-:W-:Y:S01]  /*147e0*/  FSEL R179, R179, RZ, P2 ;  /* 0x000000ffb3b37208 */ /* 0x000fe20001000000 */
[----:B------:R-:W-:Y:S01]  /*147f0*/  FFMA.FTZ R234, R205, c[0x0][0x23c], -R181 ;  /* 0x00008f00cdea7a23 */ /* 0x000fe200000108b5 */
[----:B------:R-:W-:Y:S01]  /*14800*/  FSEL R127, R127, -INF , !P0 ;  /* 0xff8000007f7f7808 */ /* 0x000fe20004000000 */
[----:B------:R-:W-:Y:S01]  /*14810*/  IMAD.WIDE.U32 R120, R120, -0x2daee0ad, RZ ;  /* 0xd2511f5378787825 */ /* 0x000fe200078e00ff */
[----:B------:R-:W-:Y:S02]  /*14820*/  FMNMX.FTZ R2, R101, R2, !PT ;  /* 0x0000000265027209 */ /* 0x000fe40007810000 */
[----:B------:R-:W-:Y:S01]  /*14830*/  LOP3.LUT R14, R7, UR12, R212, 0x96, !PT ;  /* 0x0000000c070e7c12 */ /* 0x000fe2000f8e96d4 */
[--C-:B------:R-:W-:Y:S01]  /*14840*/  FFMA.FTZ R184, R0, c[0x0][0x23c], -R179.reuse ;  /* 0x00008f0000b87a23 */ /* 0x100fe200000108b3 */
[----:B------:R-:W-:Y:S01]  /*14850*/  LOP3.LUT R9, R125, UR9, R88, 0x96, !PT ;  /* 0x000000097d097c12 */ /* 0x000fe2000f8e9658 */
[----:B------:R-:W-:Y:S01]  /*14860*/  MUFU.EX2 R195, R195 ;  /* 0x000000c300c37308 */ /* 0x000fe20000000800 */
[----:B------:R-:W-:Y:S01]  /*14870*/  FMNMX.FTZ R0, R127, R2, !PT ;  /* 0x000000027f007209 */ /* 0x000fe20007810000 */
[--C-:B------:R-:W-:Y:S01]  /*14880*/  FFMA.FTZ R183, R192, c[0x0][0x23c], -R179.reuse ;  /* 0x00008f00c0b77a23 */ /* 0x100fe200000108b3 */
[----:B------:R-:W-:Y:S01]  /*14890*/  LOP3.LUT R89, R123, UR10, R6, 0x96, !PT ;  /* 0x0000000a7b597c12 */ /* 0x000fe2000f8e9606 */
[----:B------:R-:W-:Y:S01]  /*148a0*/  IMAD.WIDE.U32 R6, R14, -0x2daee0ad, RZ ;  /* 0xd2511f530e067825 */ /* 0x000fe200078e00ff */
[----:B------:R-:W-:Y:S02]  /*148b0*/  LOP3.LUT R14, R121, UR7, R124, 0x96, !PT ;  /* 0x00000007790e7c12 */ /* 0x000fe4000f8e967c */
[----:B-1----:R-:W-:Y:S01]  /*148c0*/  FMNMX.FTZ R19, R24, R19, !PT ;  /* 0x0000001318137209 */ /* 0x002fe20007810000 */
[----:B------:R-:W-:Y:S01]  /*148d0*/  IMAD.WIDE.U32 R124, R9, -0x326172a9, RZ ;  /* 0xcd9e8d57097c7825 */ /* 0x000fe200078e00ff */
[----:B------:R-:W-:Y:S01]  /*148e0*/  LOP3.LUT R60, R7, UR9, R60, 0x96, !PT ;  /* 0x00000009073c7c12 */ /* 0x000fe2000f8e963c */
[----:B------:R-:W-:Y:S01]  /*148f0*/  MUFU.EX2 R184, R184 ;  /* 0x000000b800b87308 */ /* 0x000fe20000000800 */
[----:B------:R-:W1:Y:S01]  /*14900*/  SHFL.BFLY PT, R9, R0, 0x2, 0x1f ;  /* 0x0c401f0000097f89 */ /* 0x000e6200000e0000 */
[----:B------:R-:W-:Y:S04]  /*14910*/  IMAD.WIDE.U32 R88, R89, -0x2daee0ad, RZ ;  /* 0xd2511f5359587825 */ /* 0x000fe800078e00ff */
[----:B------:R-:W-:Y:S01]  /*14920*/  IMAD.WIDE.U32 R192, R14, -0x326172a9, RZ ;  /* 0xcd9e8d570ec07825 */ /* 0x000fe200078e00ff */
[----:B------:R-:W-:Y:S02]  /*14930*/  LOP3.LUT R2, R89, UR7, R6, 0x96, !PT ;  /* 0x0000000759027c12 */ /* 0x000fe4000f8e9606 */
[----:B------:R-:W-:Y:S01]  /*14940*/  LOP3.LUT R14, R125, UR8, R90, 0x96, !PT ;  /* 0x000000087d0e7c12 */ /* 0x000fe2000f8e965a */
[----:B------:R-:W2:Y:S01]  /*14950*/  MUFU.EX2 R183, R183 ;  /* 0x000000b700b77308 */ /* 0x000ea20000000800 */
[----:B------:R-:W-:Y:S01]  /*14960*/  LOP3.LUT R45, R193, UR17, R124, 0x96, !PT ;  /* 0x00000011c12d7c12 */ /* 0x000fe2000f8e967c */
[----:B------:R-:W-:Y:S01]  /*14970*/  IMAD.WIDE.U32 R124, R2, -0x326172a9, RZ ;  /* 0xcd9e8d57027c7825 */ /* 0x000fe200078e00ff */
[--C-:B------:R-:W-:Y:S01]  /*14980*/  SHF.R.U32.HI R96, RZ, 0x10, R192.reuse ;  /* 0x00000010ff607819 */ /* 0x100fe200000116c0 */
[----:B------:R-:W3:Y:S01]  /*14990*/  SHFL.BFLY PT, R2, R19, 0x1, 0x1f ;  /* 0x0c201f0013027f89 */ /* 0x000ee200000e0000 */
[----:B------:R-:W-:Y:S01]  /*149a0*/  SHF.R.U32.HI R90, RZ, 0x18, R192 ;  /* 0x00000018ff5a7819 */ /* 0x000fe200000116c0 */
[----:B------:R-:W-:Y:S01]  /*149b0*/  IMAD.WIDE.U32 R60, R60, -0x326172a9, RZ ;  /* 0xcd9e8d573c3c7825 */ /* 0x000fe200078e00ff */
[----:B------:R-:W-:Y:S02]  /*149c0*/  LOP3.LUT R99, R96, 0xff, RZ, 0xc0, !PT ;  /* 0x000000ff60637812 */ /* 0x000fe400078ec0ff */
[----:B------:R-:W-:Y:S01]  /*149d0*/  LOP3.LUT R71, R124, 0xffff, RZ, 0xc0, !PT ;  /* 0x0000ffff7c477812 */ /* 0x000fe200078ec0ff */
[----:B------:R-:W-:Y:S01]  /*149e0*/  FFMA.FTZ R186, R186, c[0x0][0x23c], -R179 ;  /* 0x00008f00baba7a23 */ /* 0x000fe200000108b3 */
[----:B------:R-:W-:Y:S01]  /*149f0*/  LOP3.LUT R108, R192, 0xffff, RZ, 0xc0, !PT ;  /* 0x0000ffffc06c7812 */ /* 0x000fe200078ec0ff */
[--C-:B------:R-:W-:Y:S01]  /*14a00*/  FFMA.FTZ R218, R175, c[0x0][0x23c], -R181.reuse ;  /* 0x00008f00afda7a23 */ /* 0x100fe200000108b5 */
[----:B------:R-:W-:Y:S01]  /*14a10*/  PRMT R243, R99, 0x5410, R90 ;  /* 0x0000541063f37816 */ /* 0x000fe2000000005a */
[----:B------:R-:W-:Y:S01]  /*14a20*/  FFMA.FTZ R219, R173, c[0x0][0x23c], -R181 ;  /* 0x00008f00addb7a23 */ /* 0x000fe200000108b5 */
[----:B-1----:R-:W-:Y:S01]  /*14a30*/  FMNMX.FTZ R9, R0, R9, !PT ;  /* 0x0000000900097209 */ /* 0x002fe20007810000 */
[----:B------:R-:W-:Y:S01]  /*14a40*/  FFMA.FTZ R173, R22, c[0x0][0x23c], -R179 ;  /* 0x00008f0016ad7a23 */ /* 0x000fe200000108b3 */
[----:B------:R-:W-:Y:S01]  /*14a50*/  SHF.R.U32.HI R90, RZ, 0x8, R71 ;  /* 0x00000008ff5a7819 */ /* 0x000fe20000011647 */
[----:B------:R-:W-:Y:S01]  /*14a60*/  IMAD.U32 R71, RZ, RZ, UR4 ;  /* 0x00000004ff477e24 */ /* 0x000fe2000f8e00ff */
[----:B------:R-:W-:Y:S01]  /*14a70*/  LOP3.LUT R27, R61, UR8, R122, 0x96, !PT ;  /* 0x000000083d1b7c12 */ /* 0x000fe2000f8e967a */
[----:B------:R-:W1:Y:S01]  /*14a80*/  SHFL.BFLY PT, R0, R9, 0x1, 0x1f ;  /* 0x0c201f0009007f89 */ /* 0x000e6200000e0000 */
[----:B------:R-:W-:Y:S01]  /*14a90*/  IMAD.WIDE.U32 R122, R14, -0x2daee0ad, RZ ;  /* 0xd2511f530e7a7825 */ /* 0x000fe200078e00ff */
[----:B------:R-:W-:Y:S01]  /*14aa0*/  MUFU.EX2 R173, R173 ;  /* 0x000000ad00ad7308 */ /* 0x000fe20000000800 */
[----:B------:R-:W-:Y:S01]  /*14ab0*/  LOP3.LUT R91, R192, 0xff, RZ, 0xc0, !PT ;  /* 0x000000ffc05b7812 */ /* 0x000fe200078ec0ff */
[----:B------:R-:W-:Y:S01]  /*14ac0*/  UIADD3 UR4, UR5, 0x2, URZ ;  /* 0x0000000205047890 */ /* 0x000fe2000fffe03f */
[----:B------:R-:W-:Y:S01]  /*14ad0*/  SHF.R.U32.HI R108, RZ, 0x8, R108 ;  /* 0x00000008ff6c7819 */ /* 0x000fe2000001166c */
[--C-:B------:R-:W-:Y:S01]  /*14ae0*/  FFMA.FTZ R192, R172, c[0x0][0x23c], -R179.reuse ;  /* 0x00008f00acc07a23 */ /* 0x100fe200000108b3 */
[----:B------:R-:W-:Y:S01]  /*14af0*/  SHF.R.U32.HI R72, RZ, 0x10, R124 ;  /* 0x00000010ff487819 */ /* 0x000fe2000001167c */
[----:B------:R-:W-:Y:S01]  /*14b00*/  FFMA.FTZ R131, R36, c[0x0][0x23c], -R179 ;  /* 0x00008f0024837a23 */ /* 0x000fe200000108b3 */
[----:B---3--:R-:W-:Y:S01]  /*14b10*/  FMNMX.FTZ R2, R19, R2, !PT ;  /* 0x0000000213027209 */ /* 0x008fe20007810000 */
[----:B------:R-:W-:Y:S01]  /*14b20*/  FFMA.FTZ R235, R207, c[0x0][0x23c], -R181 ;  /* 0x00008f00cfeb7a23 */ /* 0x000fe200000108b5 */
[----:B------:R-:W-:Y:S01]  /*14b30*/  LOP3.LUT R71, R223, UR27, R71, 0x96, !PT ;  /* 0x0000001bdf477c12 */ /* 0x000fe2000f8e9647 */
[----:B------:R3:W-:Y:S01]  /*14b40*/  MUFU.EX2 R19, R186 ;  /* 0x000000ba00137308 */ /* 0x0007e20000000800 */
[C---:B------:R-:W-:Y:S01]  /*14b50*/  FSETP.NEU.FTZ.AND P1, PT, R2.reuse, -INF , PT ;  /* 0xff8000000200780b */ /* 0x040fe20003f3d000 */
[----:B------:R-:W-:Y:S01]  /*14b60*/  FMUL.FTZ R107, R2, c[0x0][0x23c] ;  /* 0x00008f00026b7a20 */ /* 0x000fe20000410000 */
[----:B------:R-:W-:Y:S01]  /*14b70*/  LOP3.LUT R96, R45, 0xffff, RZ, 0xc0, !PT ;  /* 0x0000ffff2d607812 */ /* 0x000fe200078ec0ff */
[----:B------:R-:W-:Y:S01]  /*14b80*/  FFMA.FTZ R224, R114, c[0x0][0x23c], -R179 ;  /* 0x00008f0072e07a23 */ /* 0x000fe200000108b3 */
[----:B------:R-:W-:Y:S01]  /*14b90*/  LOP3.LUT R14, R123, UR18, R120, 0x96, !PT ;  /* 0x000000127b0e7c12 */ /* 0x000fe2000f8e9678 */
[----:B------:R-:W-:Y:S01]  /*14ba0*/  IMAD.WIDE.U32 R120, R27, -0x2daee0ad, RZ ;  /* 0xd2511f531b787825 */ /* 0x000fe200078e00ff */
[----:B------:R-:W-:Y:S01]  /*14bb0*/  FSEL R107, R107, RZ, P1 ;  /* 0x000000ff6b6b7208 */ /* 0x000fe20000800000 */
[----:B------:R-:W-:Y:S01]  /*14bc0*/  UIADD3 UR5, UR5, 0x3, URZ ;  /* 0x0000000305057890 */ /* 0x000fe2000fffe03f */
[----:B------:R-:W-:Y:S01]  /*14bd0*/  PRMT R238, R91, 0x5410, R108 ;  /* 0x000054105bee7816 */ /* 0x000fe2000000006c */
[----:B------:R-:W4:Y:S01]  /*14be0*/  MUFU.EX2 R192, R192 ;  /* 0x000000c000c07308 */ /* 0x000f220000000800 */
[----:B------:R-:W-:Y:S01]  /*14bf0*/  LOP3.LUT R24, R125, UR17, R60, 0x96, !PT ;  /* 0x000000117d187c12 */ /* 0x000fe2000f8e963c */
[--C-:B------:R-:W-:Y:S01]  /*14c00*/  FFMA.FTZ R91, R55, c[0x0][0x23c], -R107.reuse ;  /* 0x00008f00375b7a23 */ /* 0x100fe2000001086b */
[----:B-1----:R-:W-:Y:S01]  /*14c10*/  FMNMX.FTZ R0, R9, R0, !PT ;  /* 0x0000000009007209 */ /* 0x002fe20007810000 */
[--C-:B------:R-:W-:Y:S01]  /*14c20*/  FFMA.FTZ R193, R53, c[0x0][0x23c], -R107.reuse ;  /* 0x00008f0035c17a23 */ /* 0x100fe2000001086b */
[----:B------:R-:W-:Y:S01]  /*14c30*/  SHF.R.U32.HI R60, RZ, 0x18, R124 ;  /* 0x00000018ff3c7819 */ /* 0x000fe2000001167c */
[--C-:B------:R-:W-:Y:S01]  /*14c40*/  FFMA.FTZ R189, R65, c[0x0][0x23c], -R107.reuse ;  /* 0x00008f0041bd7a23 */ /* 0x100fe2000001086b */
[----:B------:R-:W-:Y:S01]  /*14c50*/  LOP3.LUT R89, R122, 0xffff, RZ, 0xc0, !PT ;  /* 0x0000ffff7a597812 */ /* 0x000fe200078ec0ff */
[--C-:B------:R-:W-:Y:S01]  /*14c60*/  FFMA.FTZ R22, R46, c[0x0][0x23c], -R107.reuse ;  /* 0x00008f002e167a23 */ /* 0x100fe2000001086b */
[----:B------:R-:W-:Y:S01]  /*14c70*/  LOP3.LUT R55, R72, 0xff, RZ, 0xc0, !PT ;  /* 0x000000ff48377812 */ /* 0x000fe200078ec0ff */
[----:B------:R1:W-:Y:S01]  /*14c80*/  MUFU.EX2 R16, R91 ;  /* 0x0000005b00107308 */ /* 0x0003e20000000800 */
[----:B------:R-:W-:Y:S01]  /*14c90*/  LOP3.LUT R53, R45, 0xff, RZ, 0xc0, !PT ;  /* 0x000000ff2d357812 */ /* 0x000fe200078ec0ff */
[----:B------:R-:W-:Y:S01]  /*14ca0*/  FMUL.FTZ R72, R0, c[0x0][0x23c] ;  /* 0x00008f0000487a20 */ /* 0x000fe20000410000 */
[----:B------:R-:W-:Y:S01]  /*14cb0*/  SHF.R.U32.HI R96, RZ, 0x8, R96 ;  /* 0x00000008ff607819 */ /* 0x000fe20000011660 */
[----:B---3--:R-:W-:Y:S01]  /*14cc0*/  FFMA.FTZ R186, R10, c[0x0][0x23c], -R107 ;  /* 0x00008f000aba7a23 */ /* 0x008fe2000001086b */
[----:B------:R-:W-:Y:S01]  /*14cd0*/  FSETP.NEU.FTZ.AND P0, PT, R0, -INF , PT ;  /* 0xff8000000000780b */ /* 0x000fe20003f1d000 */
[----:B------:R-:W-:Y:S01]  /*14ce0*/  FFMA.FTZ R123, R34, c[0x0][0x23c], -R179 ;  /* 0x00008f00227b7a23 */ /* 0x000fe200000108b3 */
[----:B------:R-:W-:Y:S01]  /*14cf0*/  PRMT R55, R55, 0x5410, R60 ;  /* 0x0000541037377816 */ /* 0x000fe2000000003c */
[--C-:B------:R-:W-:Y:S01]  /*14d00*/  FFMA.FTZ R34, R200, c[0x0][0x23c], -R181.reuse ;  /* 0x00008f00c8227a23 */ /* 0x100fe200000108b5 */
[----:B------:R-:W-:Y:S01]  /*14d10*/  LOP3.LUT R29, R124, 0xff, RZ, 0xc0, !PT ;  /* 0x000000ff7c1d7812 */ /* 0x000fe200078ec0ff */
[----:B------:R-:W2:Y:S01]  /*14d20*/  MUFU.EX2 R193, R193 ;  /* 0x000000c100c17308 */ /* 0x000ea20000000800 */
[----:B------:R-:W-:Y:S01]  /*14d30*/  LOP3.LUT R27, R122, 0xff, RZ, 0xc0, !PT ;  /* 0x000000ff7a1b7812 */ /* 0x000fe200078ec0ff */
[----:B------:R-:W-:Y:S01]  /*14d40*/  FFMA.FTZ R124, R174, c[0x0][0x23c], -R181 ;  /* 0x00008f00ae7c7a23 */ /* 0x000fe200000108b5 */
[----:B------:R-:W-:Y:S01]  /*14d50*/  LOP3.LUT R57, R121, UR18, R88, 0x96, !PT ;  /* 0x0000001279397c12 */ /* 0x000fe2000f8e9658 */
[----:B------:R-:W-:Y:S01]  /*14d60*/  FFMA.FTZ R233, R119, c[0x0][0x23c], -R107 ;  /* 0x00008f0077e97a23 */ /* 0x000fe2000001086b */
[----:B------:R-:W-:Y:S01]  /*14d70*/  LOP3.LUT R88, R120, 0xffff, RZ, 0xc0, !PT ;  /* 0x0000ffff78587812 */ /* 0x000fe200078ec0ff */
[----:B------:R-:W-:Y:S01]  /*14d80*/  FFMA.FTZ R15, R177, c[0x0][0x23c], -R181 ;  /* 0x00008f00b10f7a23 */ /* 0x000fe200000108b5 */
[--C-:B------:R-:W-:Y:S01]  /*14d90*/  SHF.R.U32.HI R59, RZ, 0x10, R120.reuse ;  /* 0x00000010ff3b7819 */ /* 0x100fe20000011678 */
[----:B------:R-:W-:Y:S01]  /*14da0*/  FFMA.FTZ R211, R80, c[0x0][0x23c], -R179 ;  /* 0x00008f0050d37a23 */ /* 0x000fe200000108b3 */
[----:B------:R-:W-:Y:S01]  /*14db0*/  LOP3.LUT R61, R120, 0xff, RZ, 0xc0, !PT ;  /* 0x000000ff783d7812 */ /* 0x000fe200078ec0ff */
[----:B------:R-:W-:Y:S01]  /*14dc0*/  MUFU.EX2 R189, R189 ;  /* 0x000000bd00bd7308 */ /* 0x000fe20000000800 */
[----:B------:R-:W-:Y:S01]  /*14dd0*/  SHF.R.U32.HI R63, RZ, 0x18, R120 ;  /* 0x00000018ff3f7819 */ /* 0x000fe20000011678 */
[----:B------:R-:W-:Y:S01]  /*14de0*/  IMAD.WIDE.U32 R120, R71, -0x326172a9, RZ ;  /* 0xcd9e8d5747787825 */ /* 0x000fe200078e00ff */
[----:B------:R-:W-:Y:S01]  /*14df0*/  PRMT R71, R53, 0x5410, R96 ;  /* 0x0000541035477816 */ /* 0x000fe20000000060 */
[--C-:B------:R-:W-:Y:S01]  /*14e00*/  HSET2.LE.AND R55, R55, R240.reuse, PT ;  /* 0x000000f037377233 */ /* 0x100fe20003803000 */
[----:B------:R-:W-:Y:S01]  /*14e10*/  SHF.R.U32.HI R96, RZ, 0x8, R89 ;  /* 0x00000008ff607819 */ /* 0x000fe20000011659 */
[----:B-1----:R-:W-:Y:S01]  /*14e20*/  FFMA.FTZ R91, R206, c[0x0][0x23c], -R181 ;  /* 0x00008f00ce5b7a23 */ /* 0x002fe200000108b5 */
[----:B------:R-:W-:Y:S01]  /*14e30*/  LOP3.LUT R60, R24, 0xffff, RZ, 0xc0, !PT ;  /* 0x0000ffff183c7812 */ /* 0x000fe200078ec0ff */
[----:B------:R-:W-:Y:S01]  /*14e40*/  FFMA.FTZ R206, R104, c[0x0][0x23c], -R107 ;  /* 0x00008f0068ce7a23 */ /* 0x000fe2000001086b */
[----:B------:R-:W-:Y:S01]  /*14e50*/  FSEL R72, R72, RZ, P0 ;  /* 0x000000ff48487208 */ /* 0x000fe20000000000 */
[----:B------:R-:W-:Y:S01]  /*14e60*/  MUFU.EX2 R15, R15 ;  /* 0x0000000f000f7308 */ /* 0x000fe20000000800 */
[----:B------:R-:W-:Y:S01]  /*14e70*/  PRMT R29, R29, 0x5410, R90 ;  /* 0x000054101d1d7816 */ /* 0x000fe2000000005a */
[----:B------:R-:W-:Y:S01]  /*14e80*/  FFMA.FTZ R214, R98, c[0x0][0x23c], -R179 ;  /* 0x00008f0062d67a23 */ /* 0x000fe200000108b3 */
[----:B------:R-:W-:Y:S01]  /*14e90*/  PRMT R27, R27, 0x5410, R96 ;  /* 0x000054101b1b7816 */ /* 0x000fe20000000060 */
[--C-:B------:R-:W-:Y:S01]  /*14ea0*/  FFMA.FTZ R203, R37, c[0x0][0x23c], -R72.reuse ;  /* 0x00008f0025cb7a23 */ /* 0x100fe20000010848 */
[----:B------:R-:W-:Y:S01]  /*14eb0*/  LOP3.LUT R9, R24, 0xff, RZ, 0xc0, !PT ;  /* 0x000000ff18097812 */ /* 0x000fe200078ec0ff */
[----:B------:R-:W-:Y:S01]  /*14ec0*/  FFMA.FTZ R190, R21, c[0x0][0x23c], -R72 ;  /* 0x00008f0015be7a23 */ /* 0x000fe20000010848 */
[----:B------:R-:W-:Y:S01]  /*14ed0*/  SHF.R.U32.HI R60, RZ, 0x8, R60 ;  /* 0x00000008ff3c7819 */ /* 0x000fe2000001163c */
[----:B------:R-:W-:Y:S01]  /*14ee0*/  FFMA.FTZ R187, R11, c[0x0][0x23c], -R72 ;  /* 0x00008f000bbb7a23 */ /* 0x000fe20000010848 */
[----:B------:R-:W-:Y:S01]  /*14ef0*/  SHF.R.U32.HI R96, RZ, 0x8, R88 ;  /* 0x00000008ff607819 */ /* 0x000fe20000011658 */
[----:B------:R-:W-:Y:S01]  /*14f00*/  MUFU.EX2 R203, R203 ;  /* 0x000000cb00cb7308 */ /* 0x000fe20000000800 */
[----:B------:R-:W-:Y:S01]  /*14f10*/  SHF.R.U32.HI R69, RZ, 0x10, R122 ;  /* 0x00000010ff457819 */ /* 0x000fe2000001167a */
[--C-:B------:R-:W-:Y:S01]  /*14f20*/  FFMA.FTZ R200, R41, c[0x0][0x23c], -R72.reuse ;  /* 0x00008f0029c87a23 */ /* 0x100fe20000010848 */
[----:B------:R-:W-:Y:S01]  /*14f30*/  SHF.R.U32.HI R90, RZ, 0x10, R45 ;  /* 0x00000010ff5a7819 */ /* 0x000fe2000001162d */
[----:B------:R-:W-:Y:S01]  /*14f40*/  FFMA.FTZ R36, R30, c[0x0][0x23c], -R72 ;  /* 0x00008f001e247a23 */ /* 0x000fe20000010848 */
[----:B------:R-:W-:Y:S01]  /*14f50*/  LOP3.LUT R88, R14, 0xffff, RZ, 0xc0, !PT ;  /* 0x0000ffff0e587812 */ /* 0x000fe200078ec0ff */
[--C-:B------:R-:W-:Y:S01]  /*14f60*/  FFMA.FTZ R208, R84, c[0x0][0x23c], -R179.reuse ;  /* 0x00008f0054d07a23 */ /* 0x100fe200000108b3 */
[----:B------:R-:W-:Y:S01]  /*14f70*/  PRMT R37, R9, 0x5410, R60 ;  /* 0x0000541009257816 */ /* 0x000fe2000000003c */
[----:B------:R-:W-:Y:S01]  /*14f80*/  FFMA.FTZ R210, R86, c[0x0][0x23c], -R179 ;  /* 0x00008f0056d27a23 */ /* 0x000fe200000108b3 */
[----:B------:R-:W-:Y:S01]  /*14f90*/  SHF.R.U32.HI R45, RZ, 0x18, R45 ;  /* 0x00000018ff2d7819 */ /* 0x000fe2000001162d */
[----:B------:R-:W-:Y:S01]  /*14fa0*/  MUFU.EX2 R119, R36 ;  /* 0x0000002400777308 */ /* 0x000fe20000000800 */
[----:B------:R-:W-:Y:S01]  /*14fb0*/  LOP3.LUT R90, R90, 0xff, RZ, 0xc0, !PT ;  /* 0x000000ff5a5a7812 */ /* 0x000fe200078ec0ff */
[--C-:B------:R-:W-:Y:S01]  /*14fc0*/  FFMA.FTZ R31, R31, c[0x0][0x23c], -R72.reuse ;  /* 0x00008f001f1f7a23 */ /* 0x100fe20000010848 */
[----:B------:R-:W-:Y:S01]  /*14fd0*/  LOP3.LUT R108, R69, 0xff, RZ, 0xc0, !PT ;  /* 0x000000ff456c7812 */ /* 0x000fe200078ec0ff */
[----:B------:R-:W-:Y:S01]  /*14fe0*/  FFMA.FTZ R172, R8, c[0x0][0x23c], -R72 ;  /* 0x00008f0008ac7a23 */ /* 0x000fe20000010848 */
[----:B------:R-:W-:Y:S01]  /*14ff0*/  SHF.R.U32.HI R53, RZ, 0x10, R24 ;  /* 0x00000010ff357819 */ /* 0x000fe20000011618 */
[----:B------:R-:W-:Y:S01]  /*15000*/  FFMA.FTZ R80, R117, c[0x0][0x23c], -R107 ;  /* 0x00008f0075507a23 */ /* 0x000fe2000001086b */
[----:B------:R-:W-:Y:S01]  /*15010*/  LOP3.LUT R69, R14, 0xff, RZ, 0xc0, !PT ;  /* 0x000000ff0e457812 */ /* 0x000fe200078ec0ff */
[--C-:B------:R-:W-:Y:S01]  /*15020*/  FFMA.FTZ R125, R188, c[0x0][0x23c], -R181.reuse ;  /* 0x00008f00bc7d7a23 */ /* 0x100fe200000108b5 */
[----:B------:R-:W-:Y:S01]  /*15030*/  SHF.R.U32.HI R88, RZ, 0x8, R88 ;  /* 0x00000008ff587819 */ /* 0x000fe20000011658 */
[----:B------:R-:W1:Y:S01]  /*15040*/  MUFU.EX2 R190, R190 ;  /* 0x000000be00be7308 */ /* 0x000e620000000800 */
[----:B------:R-:W-:Y:S01]  /*15050*/  SHF.R.U32.HI R9, RZ, 0x10, R14 ;  /* 0x00000010ff097819 */ /* 0x000fe2000001160e */
[----:B------:R-:W-:Y:S01]  /*15060*/  FFMA.FTZ R188, R242, c[0x0][0x23c], -R181 ;  /* 0x00008f00f2bc7a23 */ /* 0x000fe200000108b5 */
[----:B------:R-:W-:Y:S01]  /*15070*/  LOP3.LUT R60, R121, UR16, R246, 0x96, !PT ;  /* 0x00000010793c7c12 */ /* 0x000fe2000f8e96f6 */
[----:B------:R-:W-:Y:S01]  /*15080*/  FFMA.FTZ R242, R77, c[0x0][0x23c], -R107 ;  /* 0x00008f004df27a23 */ /* 0x000fe2000001086b */
[----:B------:R-:W-:Y:S01]  /*15090*/  PRMT R45, R90, 0x5410, R45 ;  /* 0x000054105a2d7816 */ /* 0x000fe2000000002d */
[----:B------:R-:W-:Y:S01]  /*150a0*/  FFMA.FTZ R30, R112, c[0x0][0x23c], -R107 ;  /* 0x00008f00701e7a23 */ /* 0x000fe2000001086b */
[----:B------:R-:W-:Y:S01]  /*150b0*/  SHF.R.U32.HI R90, RZ, 0x18, R24 ;  /* 0x00000018ff5a7819 */ /* 0x000fe20000011618 */
[----:B------:R-:W-:Y:S01]  /*150c0*/  FFMA.FTZ R6, R197, c[0x0][0x23c], -R181 ;  /* 0x00008f00c5067a23 */ /* 0x000fe200000108b5 */
[----:B------:R-:W-:Y:S01]  /*150d0*/  LOP3.LUT R53, R53, 0xff, RZ, 0xc0, !PT ;  /* 0x000000ff35357812 */ /* 0x000fe200078ec0ff */
[----:B------:R1:W-:Y:S01]  /*150e0*/  MUFU.EX2 R104, R31 ;  /* 0x0000001f00687308 */ /* 0x0003e20000000800 */
[----:B------:R-:W-:Y:S01]  /*150f0*/  PRMT R69, R69, 0x5410, R88 ;  /* 0x0000541045457816 */ /* 0x000fe20000000058 */
[--C-:B------:R-:W-:Y:S01]  /*15100*/  HSET2.LE.AND R45, R45, R240.reuse, PT ;  /* 0x000000f02d2d7233 */ /* 0x100fe20003803000 */
[----:B------:R-:W-:Y:S01]  /*15110*/  SHF.R.U32.HI R67, RZ, 0x18, R122 ;  /* 0x00000018ff437819 */ /* 0x000fe2000001167a */
[----:B------:R-:W-:Y:S01]  /*15120*/  FFMA.FTZ R122, R178, c[0x0][0x23c], -R179 ;  /* 0x00008f00b27a7a23 */ /* 0x000fe200000108b3 */
[----:B------:R-:W-:Y:S01]  /*15130*/  SHF.R.U32.HI R88, RZ, 0x18, R14 ;  /* 0x00000018ff587819 */ /* 0x000fe2000001160e */
[--C-:B------:R-:W-:Y:S01]  /*15140*/  FFMA.FTZ R178, R168, c[0x0][0x23c], -R181.reuse ;  /* 0x00008f00a8b27a23 */ /* 0x100fe200000108b5 */
[----:B------:R-:W-:Y:S01]  /*15150*/  LOP3.LUT R9, R9, 0xff, RZ, 0xc0, !PT ;  /* 0x000000ff09097812 */ /* 0x000fe200078ec0ff */
[----:B------:R-:W-:Y:S01]  /*15160*/  FFMA.FTZ R197, R225, c[0x0][0x23c], -R181 ;  /* 0x00008f00e1c57a23 */ /* 0x000fe200000108b5 */
[----:B------:R-:W-:Y:S01]  /*15170*/  LOP3.LUT R14, R57, 0xffff, RZ, 0xc0, !PT ;  /* 0x0000ffff390e7812 */ /* 0x000fe200078ec0ff */
[----:B------:R-:W1:Y:S01]  /*15180*/  MUFU.EX2 R186, R186 ;  /* 0x000000ba00ba7308 */ /* 0x000e620000000800 */
[----:B------:R-:W-:Y:S01]  /*15190*/  PRMT R53, R53, 0x5410, R90 ;  /* 0x0000541035357816 */ /* 0x000fe2000000005a */
[----:B------:R-:W-:Y:S01]  /*151a0*/  FFMA.FTZ R225, R49, c[0x0][0x23c], -R179 ;  /* 0x00008f0031e17a23 */ /* 0x000fe200000108b3 */
[----:B------:R-:W-:Y:S01]  /*151b0*/  PRMT R65, R61, 0x5410, R96 ;  /* 0x000054103d417816 */ /* 0x000fe20000000060 */
[----:B------:R-:W-:Y:S01]  /*151c0*/  FFMA.FTZ R96, R196, c[0x0][0x23c], -R181 ;  /* 0x00008f00c4607a23 */ /* 0x000fe200000108b5 */
[----:B------:R-:W-:Y:S01]  /*151d0*/  SHF.R.U32.HI R10, RZ, 0x18, R57 ;  /* 0x00000018ff0a7819 */ /* 0x000fe20000011639 */
[----:B------:R-:W-:Y:S01]  /*151e0*/  FFMA.FTZ R196, R239, c[0x0][0x23c], -R181 ;  /* 0x00008f00efc47a23 */ /* 0x000fe200000108b5 */
[----:B------:R-:W-:Y:S01]  /*151f0*/  LOP3.LUT R90, R59, 0xff, RZ, 0xc0, !PT ;  /* 0x000000ff3b5a7812 */ /* 0x000fe200078ec0ff */
[----:B------:R-:W-:Y:S01]  /*15200*/  FFMA.FTZ R239, R76, c[0x0][0x23c], -R107 ;  /* 0x00008f004cef7a23 */ /* 0x000fe2000001086b */
[----:B------:R-:W-:Y:S01]  /*15210*/  PRMT R59, R108, 0x5410, R67 ;  /* 0x000054106c3b7816 */ /* 0x000fe20000000043 */
[----:B------:R-:W-:Y:S01]  /*15220*/  MUFU.EX2 R187, R187 ;  /* 0x000000bb00bb7308 */ /* 0x000fe20000000800 */
[----:B------:R-:W-:Y:S01]  /*15230*/  SHF.R.U32.HI R61, RZ, 0x10, R57 ;  /* 0x00000010ff3d7819 */ /* 0x000fe20000011639 */
[--C-:B------:R-:W-:Y:S01]  /*15240*/  HSET2.LE.AND R53, R53, R240.reuse, PT ;  /* 0x000000f035357233 */ /* 0x100fe20003803000 */
[----:B------:R-:W-:Y:S01]  /*15250*/  LOP3.LUT R67, R57, 0xff, RZ, 0xc0, !PT ;  /* 0x000000ff39437812 */ /* 0x000fe200078ec0ff */
[----:B------:R-:W-:Y:S01]  /*15260*/  FFMA.FTZ R126, R54, c[0x0][0x23c], -R179 ;  /* 0x00008f00367e7a23 */ /* 0x000fe200000108b3 */
[----:B------:R-:W-:Y:S01]  /*15270*/  PRMT R57, R9, 0x5410, R88 ;  /* 0x0000541009397816 */ /* 0x000fe20000000058 */
[----:B------:R-:W-:Y:S01]  /*15280*/  IMAD.WIDE.U32 R88, R60, -0x2daee0ad, RZ ;  /* 0xd2511f533c587825 */ /* 0x000fe200078e00ff */
[----:B------:R-:W-:Y:S01]  /*15290*/  FSEL R9, R2, RZ, P1 ;  /* 0x000000ff02097208 */ /* 0x000fe20000800000 */
[--C-:B------:R-:W-:Y:S01]  /*152a0*/  HSET2.LE.AND R54, R29, R240.reuse, PT ;  /* 0x000000f01d367233 */ /* 0x100fe20003803000 */
[----:B------:R-:W-:Y:S01]  /*152b0*/  SHF.R.U32.HI R14, RZ, 0x8, R14 ;  /* 0x00000008ff0e7819 */ /* 0x000fe2000001160e */
[----:B------:R-:W-:Y:S01]  /*152c0*/  MUFU.EX2 R172, R172 ;  /* 0x000000ac00ac7308 */ /* 0x000fe20000000800 */
[----:B------:R-:W-:Y:S01]  /*152d0*/  LOP3.LUT R21, R221, UR14, R120, 0x96, !PT ;  /* 0x0000000edd157c12 */ /* 0x000fe2000f8e9678 */
[----:B------:R-:W-:Y:S01]  /*152e0*/  FADD.FTZ R9, -R9, R164 ;  /* 0x000000a409097221 */ /* 0x000fe20000010100 */
[----:B------:R-:W-:Y:S01]  /*152f0*/  LOP3.LUT R120, R213, UR14, R120, 0x96, !PT ;  /* 0x0000000ed5787c12 */ /* 0x000fe2000f8e9678 */
[----:B------:R-:W-:Y:S01]  /*15300*/  FFMA.FTZ R99, R194, c[0x0][0x23c], -R181 ;  /* 0x00008f00c2637a23 */ /* 0x000fe200000108b5 */
[----:B------:R-:W-:Y:S01]  /*15310*/  PRMT R67, R67, 0x5410, R14 ;  /* 0x0000541043437816 */ /* 0x000fe2000000000e */
[--C-:B------:R-:W-:Y:S01]  /*15320*/  FFMA.FTZ R194, R47, c[0x0][0x23c], -R179.reuse ;  /* 0x00008f002fc27a23 */ /* 0x100fe200000108b3 */
[----:B------:R-:W-:Y:S01]  /*15330*/  FSEL R14, R0, RZ, P0 ;  /* 0x000000ff000e7208 */ /* 0x000fe20000000000 */
[----:B------:R-:W-:Y:S01]  /*15340*/  FFMA.FTZ R20, R20, c[0x0][0x23c], -R179 ;  /* 0x00008f0014147a23 */ /* 0x000fe200000108b3 */
[----:B------:R-:W-:Y:S01]  /*15350*/  LOP3.LUT R164, R89, UR13, R244, 0x96, !PT ;  /* 0x0000000d59a47c12 */ /* 0x000fe2000f8e96f4 */
[----:B------:R-:W-:Y:S01]  /*15360*/  MUFU.EX2 R124, R124 ;  /* 0x0000007c007c7308 */ /* 0x000fe20000000800 */
[----:B------:R-:W-:Y:S01]  /*15370*/  LOP3.LUT R24, R121, UR16, R250, 0x96, !PT ;  /* 0x0000001079187c12 */ /* 0x000fe2000f8e96fa */
[----:B------:R-:W-:Y:S01]  /*15380*/  FADD.FTZ R14, -R14, R165 ;  /* 0x000000a50e0e7221 */ /* 0x000fe20000010100 */
[----:B------:R-:W-:Y:S01]  /*15390*/  FSEL R11, R17, RZ, P3 ;  /* 0x000000ff110b7208 */ /* 0x000fe20001800000 */
[----:B------:R-:W-:Y:S01]  /*153a0*/  IMAD.WIDE.U32 R164, R164, -0x326172a9, RZ ;  /* 0xcd9e8d57a4a47825 */ /* 0x000fe200078e00ff */
[----:B------:R-:W-:Y:S01]  /*153b0*/  LOP3.LUT R61, R61, 0xff, RZ, 0xc0, !PT ;  /* 0x000000ff3d3d7812 */ /* 0x000fe200078ec0ff */
[--C-:B------:R-:W-:Y:S01]  /*153c0*/  HSET2.LE.AND R59, R59, R240.reuse, PT ;  /* 0x000000f03b3b7233 */ /* 0x100fe20003803000 */
[----:B------:R-:W-:Y:S01]  /*153d0*/  PRMT R63, R90, 0x5410, R63 ;  /* 0x000054105a3f7816 */ /* 0x000fe2000000003f */
[----:B------:R-:W-:Y:S01]  /*153e0*/  IMAD.WIDE.U32 R120, R120, -0x2daee0ad, RZ ;  /* 0xd2511f5378787825 */ /* 0x000fe200078e00ff */
[----:B------:R-:W-:Y:S01]  /*153f0*/  LOP3.LUT R85, R165, UR12, R212, 0x96, !PT ;  /* 0x0000000ca5557c12 */ /* 0x000fe2000f8e96d4 */
[----:B------:R-:W-:Y:S01]  /*15400*/  MUFU.EX2 R112, R20 ;  /* 0x0000001400707308 */ /* 0x000fe20000000800 */
[----:B------:R-:W-:Y:S01]  /*15410*/  PRMT R61, R61, 0x5410, R10 ;  /* 0x000054103d3d7816 */ /* 0x000fe2000000000a */
[----:B------:R-:W-:Y:S01]  /*15420*/  FADD.FTZ R10, -R11, R166 ;  /* 0x000000a60b0a7221 */ /* 0x000fe20000010100 */
[----:B------:R-:W-:Y:S01]  /*15430*/  LOP3.LUT R88, R121, UR11, R88, 0x96, !PT ;  /* 0x0000000b79587c12 */ /* 0x000fe2000f8e9658 */
[--C-:B------:R-:W-:Y:S01]  /*15440*/  FFMA.FTZ R11, R48, c[0x0][0x23c], -R181.reuse ;  /* 0x00008f00300b7a23 */ /* 0x100fe200000108b5 */
[----:B------:R-:W-:Y:S01]  /*15450*/  FSEL R8, R3, RZ, P2 ;  /* 0x000000ff03087208 */ /* 0x000fe20001000000 */
[--C-:B------:R-:W-:Y:S01]  /*15460*/  FFMA.FTZ R48, R169, c[0x0][0x23c], -R181.reuse ;  /* 0x00008f00a9307a23 */ /* 0x100fe200000108b5 */
[--C-:B------:R-:W-:Y:S01]  /*15470*/  HSET2.LE.AND R57, R57, R240.reuse, PT ;  /* 0x000000f039397233 */ /* 0x100fe20003803000 */
[----:B------:R-:W-:Y:S01]  /*15480*/  IMAD.WIDE.U32 R168, R88, -0x326172a9, RZ ;  /* 0xcd9e8d5758a87825 */ /* 0x000fe200078e00ff */
[--C-:B------:R-:W-:Y:S01]  /*15490*/  HSET2.LE.AND R61, R61, R240.reuse, PT ;  /* 0x000000f03d3d7233 */ /* 0x100fe20003803000 */
[----:B------:R-:W-:Y:S01]  /*154a0*/  MUFU.EX2 R178, R178 ;  /* 0x000000b200b27308 */ /* 0x000fe20000000800 */
[--C-:B------:R-:W-:Y:S01]  /*154b0*/  HSET2.LE.AND R63, R63, R240.reuse, PT ;  /* 0x000000f03f3f7233 */ /* 0x100fe20003803000 */
[--C-:B------:R-:W-:Y:S01]  /*154c0*/  FFMA.FTZ R89, R170, c[0x0][0x23c], -R181.reuse ;  /* 0x00008f00aa597a23 */ /* 0x100fe200000108b5 */
[----:B------:R-:W-:Y:S01]  /*154d0*/  LOP3.LUT R164, R169, UR10, R164, 0x96, !PT ;  /* 0x0000000aa9a47c12 */ /* 0x000fe2000f8e96a4 */
[----:B------:R-:W-:Y:S01]  /*154e0*/  IMAD.WIDE.U32 R170, R85, -0x2daee0ad, RZ ;  /* 0xd2511f5355aa7825 */ /* 0x000fe200078e00ff */
[----:B------:R-:W-:Y:S03]  /*154f0*/  PLOP3.LUT P0, PT, PT, PT, UP0, 0x80, 0x0 ;  /* 0x000000000000781c */ /* 0x000fe60003f0f008 */
[----:B------:R-:W-:Y:S01]  /*15500*/  FFMA.FTZ R90, R204, c[0x0][0x23c], -R181 ;  /* 0x00008f00cc5a7a23 */ /* 0x000fe200000108b5 */
[----:B------:R-:W-:Y:S01]  /*15510*/  LOP3.LUT R120, R171, UR9, R120, 0x96, !PT ;  /* 0x00000009ab787c12 */ /* 0x000fe2000f8e9678 */
[----:B------:R-:W-:Y:S01]  /*15520*/  MUFU.EX2 R169, R89 ;  /* 0x0000005900a97308 */ /* 0x000fe20000000800 */
[----:B------:R-:W-:Y:S04]  /*15530*/  IMAD.WIDE.U32 R204, R164, -0x2daee0ad, RZ ;  /* 0xd2511f53a4cc7825 */ /* 0x000fe800078e00ff */
[----:B------:R-:W-:Y:S04]  /*15540*/  IMAD.WIDE.U32 R120, R120, -0x326172a9, RZ ;  /* 0xcd9e8d5778787825 */ /* 0x000fe800078e00ff */
[----:B------:R-:W-:Y:S01]  /*15550*/  IMAD.MOV.U32 R166, RZ, RZ, R241 ;  /* 0x000000ffffa67224 */ /* 0x000fe200078e00f1 */
[----:B------:R-:W-:Y:S01]  /*15560*/  MUFU.EX2 R123, R123 ;  /* 0x0000007b007b7308 */ /* 0x000fe20000000800 */
[----:B------:R-:W-:Y:S01]  /*15570*/  LOP3.LUT R217, R121, UR8, R168, 0x96, !PT ;  /* 0x0000000879d97c12 */ /* 0x000fe2000f8e96a8 */
[----:B------:R-:W-:Y:S01]  /*15580*/  FFMA.FTZ R168, R18, c[0x0][0x23c], -R179 ;  /* 0x00008f0012a87a23 */ /* 0x000fe200000108b3 */
[----:B------:R-:W-:Y:S01]  /*15590*/  LOP3.LUT R18, R205, UR7, R170, 0x96, !PT ;  /* 0x00000007cd127c12 */ /* 0x000fe2000f8e96aa */
[----:B------:R-:W-:Y:S02]  /*155a0*/  FFMA.FTZ R121, R87, c[0x0][0x23c], -R107 ;  /* 0x00008f0057797a23 */ /* 0x000fe4000001086b */
[--C-:B------:R-:W-:Y:S02]  /*155b0*/  FFMA.FTZ R87, R32, c[0x0][0x23c], -R179.reuse ;  /* 0x00008f0020577a23 */ /* 0x100fe400000108b3 */
[----:B------:R-:W-:Y:S02]  /*155c0*/  IMAD.WIDE.U32 R174, R18, -0x326172a9, RZ ;  /* 0xcd9e8d5712ae7825 */ /* 0x000fe400078e00ff */
[----:B------:R-:W-:Y:S02]  /*155d0*/  MUFU.EX2 R122, R122 ;  /* 0x0000007a007a7308 */ /* 0x000fe40000000800 */
[--C-:B------:R-:W-:Y:S01]  /*155e0*/  FFMA.FTZ R32, R38, c[0x0][0x23c], -R179.reuse ;  /* 0x00008f0026207a23 */ /* 0x100fe200000108b3 */
[----:B------:R-:W-:Y:S01]  /*155f0*/  LOP3.LUT R85, R175, UR17, R120, 0x96, !PT ;  /* 0x00000011af557c12 */ /* 0x000fe2000f8e9678 */
[----:B------:R-:W-:Y:S02]  /*15600*/  FFMA.FTZ R38, R82, c[0x0][0x23c], -R179 ;  /* 0x00008f0052267a23 */ /* 0x000fe400000108b3 */
[----:B------:R-:W-:Y:S01]  /*15610*/  IMAD.MOV.U32 R82, RZ, RZ, R174 ;  /* 0x000000ffff527224 */ /* 0x000fe200078e00ae */
[----:B-1----:R-:W-:Y:S01]  /*15620*/  LOP3.LUT R31, R85, 0xffff, RZ, 0xc0, !PT ;  /* 0x0000ffff551f7812 */ /* 0x002fe200078ec0ff */
[----:B------:R-:W-:Y:S02]  /*15630*/  FFMA.FTZ R120, R26, c[0x0][0x23c], -R107 ;  /* 0x00008f001a787a23 */ /* 0x000fe4000001086b */
[----:B------:R-:W-:Y:S01]  /*15640*/  MUFU.EX2 R168, R168 ;  /* 0x000000a800a87308 */ /* 0x000fe20000000800 */
[----:B------:R-:W-:Y:S01]  /*15650*/  IMAD.MOV.U32 R46, RZ, RZ, R82 ;  /* 0x000000ffff2e7224 */ /* 0x000fe200078e0052 */
[----:B------:R-:W-:Y:S01]  /*15660*/  SHF.R.U32.HI R31, RZ, 0x8, R31 ;  /* 0x00000008ff1f7819 */ /* 0x000fe2000001161f */
[--C-:B------:R-:W-:Y:S02]  /*15670*/  FFMA.FTZ R26, R116, c[0x0][0x23c], -R107.reuse ;  /* 0x00008f00741a7a23 */ /* 0x100fe4000001086b */
[----:B------:R-:W-:Y:S01]  /*15680*/  IMAD.MOV.U32 R116, RZ, RZ, R46 ;  /* 0x000000ffff747224 */ /* 0x000fe200078e002e */
[--C-:B------:R-:W-:Y:S01]  /*15690*/  HSET2.LE.AND R46, R238, R240.reuse, PT ;  /* 0x000000f0ee2e7233 */ /* 0x100fe20003803000 */
[--C-:B------:R-:W-:Y:S02]  /*156a0*/  FFMA.FTZ R238, R33, c[0x0][0x23c], -R72.reuse ;  /* 0x00008f0021ee7a23 */ /* 0x100fe40000010848 */
[----:B------:R-:W3:Y:S01]  /*156b0*/  LDL.LU R33, [R1+0x14] ;  /* 0x0000140001217983 */ /* 0x000ee20000300800 */
[----:B------:R-:W-:Y:S01]  /*156c0*/  MUFU.EX2 R121, R121 ;  /* 0x0000007900797308 */ /* 0x000fe20000000800 */
[--C-:B------:R-:W-:Y:S02]  /*156d0*/  FFMA.FTZ R241, R93, c[0x0][0x23c], -R107.reuse ;  /* 0x00008f005df17a23 */ /* 0x100fe4000001086b */
[----:B------:R-:W3:Y:S01]  /*156e0*/  LDL.LU R41, [R1+0x10] ;  /* 0x0000100001297983 */ /* 0x000ee20000300800 */
[--C-:B------:R-:W-:Y:S02]  /*156f0*/  FFMA.FTZ R174, R109, c[0x0][0x23c], -R107.reuse ;  /* 0x00008f006dae7a23 */ /* 0x100fe4000001086b */
[--C-:B------:R-:W-:Y:S01]  /*15700*/  FFMA.FTZ R109, R12, c[0x0][0x23c], -R72.reuse ;  /* 0x00008f000c6d7a23 */ /* 0x100fe20000010848 */
[----:B--2---:R-:W-:Y:S01]  /*15710*/  F2FP.PACK_AB R12, R183, R184 ;  /* 0x000000b8b70c723e */ /* 0x004fe200000000ff */
[----:B------:R-:W-:Y:S02]  /*15720*/  FFMA.FTZ R165, R23, c[0x0][0x23c], -R107 ;  /* 0x00008f0017a57a23 */ /* 0x000fe4000001086b */
[----:B------:R1:W-:Y:S01]  /*15730*/  MUFU.EX2 R93, R11 ;  /* 0x0000000b005d7308 */ /* 0x0003e20000000800 */
[--C-:B------:R-:W-:Y:S02]  /*15740*/  FFMA.FTZ R164, R83, c[0x0][0x23c], -R72.reuse ;  /* 0x00008f0053a47a23 */ /* 0x100fe40000010848 */
[----:B------:R-:W-:Y:S02]  /*15750*/  IMAD.MOV.U32 R83, RZ, RZ, R175 ;  /* 0x000000ffff537224 */ /* 0x000fe400078e00af */
[----:B------:R-:W-:Y:S01]  /*15760*/  FFMA.FTZ R175, R52, c[0x0][0x23c], -R179 ;  /* 0x00008f0034af7a23 */ /* 0x000fe200000108b3 */
[--C-:B------:R-:W-:Y:S01]  /*15770*/  HSET2.LE.AND R52, R37, R240.reuse, PT ;  /* 0x000000f025347233 */ /* 0x100fe20003803000 */
[----:B------:R-:W-:Y:S02]  /*15780*/  IMAD.MOV.U32 R47, RZ, RZ, R83 ;  /* 0x000000ffff2f7224 */ /* 0x000fe400078e0053 */
[----:B------:R-:W-:Y:S01]  /*15790*/  IMAD.WIDE.U32 R36, R217, -0x2daee0ad, RZ ;  /* 0xd2511f53d9247825 */ /* 0x000fe200078e00ff */
[----:B------:R-:W-:Y:S03]  /*157a0*/  MUFU.EX2 R165, R165 ;  /* 0x000000a500a57308 */ /* 0x000fe60000000800 */
[----:B------:R-:W-:Y:S01]  /*157b0*/  IMAD.MOV.U32 R117, RZ, RZ, R47 ;  /* 0x000000ffff757224 */ /* 0x000fe200078e002f */
[--C-:B------:R-:W-:Y:S01]  /*157c0*/  HSET2.LE.AND R47, R243, R240.reuse, PT ;  /* 0x000000f0f32f7233 */ /* 0x100fe20003803000 */
[----:B------:R-:W-:Y:S02]  /*157d0*/  FFMA.FTZ R207, R100, c[0x0][0x23c], -R179 ;  /* 0x00008f0064cf7a23 */ /* 0x000fe400000108b3 */
[----:B------:R-:W-:Y:S02]  /*157e0*/  IMAD.MOV.U32 R77, RZ, RZ, R117 ;  /* 0x000000ffff4d7224 */ /* 0x000fe400078e0075 */
[----:B------:R-:W-:Y:S01]  /*157f0*/  LOP3.LUT R47, R47, R12, RZ, 0xc0, !PT ;  /* 0x0000000c2f2f7212 */ /* 0x000fe200078ec0ff */
[----:B------:R2:W-:Y:S01]  /*15800*/  MUFU.EX2 R117, R32 ;  /* 0x0000002000757308 */ /* 0x0005e20000000800 */
[----:B----4-:R-:W-:Y:S01]  /*15810*/  F2FP.PACK_AB R12, R192, R19 ;  /* 0x00000013c00c723e */ /* 0x010fe200000000ff */
[----:B------:R-:W-:Y:S01]  /*15820*/  FFMA.FTZ R23, R70, c[0x0][0x23c], -R179 ;  /* 0x00008f0046177a23 */ /* 0x000fe200000108b3 */
[----:B------:R-:W-:Y:S01]  /*15830*/  SHF.R.U32.HI R70, RZ, 0x10, R85 ;  /* 0x00000010ff467819 */ /* 0x000fe20000011655 */
[----:B------:R-:W-:Y:S01]  /*15840*/  FMUL.FTZ R9, R9, c[0x0][0x23c] ;  /* 0x00008f0009097a20 */ /* 0x000fe20000410000 */
[----:B-1----:R-:W-:Y:S01]  /*15850*/  F2FP.PACK_AB R11, R182, R185 ;  /* 0x000000b9b60b723e */ /* 0x002fe200000000ff */
[----:B------:R-:W-:Y:S01]  /*15860*/  FFMA.FTZ R243, R94, c[0x0][0x23c], -R72 ;  /* 0x00008f005ef37a23 */ /* 0x000fe20000010848 */
[----:B------:R-:W-:Y:S01]  /*15870*/  LOP3.LUT R45, R45, R12, RZ, 0xc0, !PT ;  /* 0x0000000c2d2d7212 */ /* 0x000fe200078ec0ff */
[--C-:B------:R-:W-:Y:S01]  /*15880*/  FFMA.FTZ R170, R35, c[0x0][0x23c], -R107.reuse ;  /* 0x00008f0023aa7a23 */ /* 0x100fe2000001086b */
[----:B------:R-:W-:Y:S01]  /*15890*/  LOP3.LUT R46, R46, R11, RZ, 0xc0, !PT ;  /* 0x0000000b2e2e7212 */ /* 0x000fe200078ec0ff */
[----:B------:R1:W-:Y:S01]  /*158a0*/  MUFU.EX2 R100, R87 ;  /* 0x0000005700647308 */ /* 0x0003e20000000800 */
[----:B------:R-:W-:Y:S01]  /*158b0*/  IMAD.MOV.U32 R76, RZ, RZ, R116 ;  /* 0x000000ffff4c7224 */ /* 0x000fe200078e0074 */
[----:B------:R-:W-:Y:S01]  /*158c0*/  F2FP.PACK_AB R11, R193, R16 ;  /* 0x00000010c10b723e */ /* 0x000fe200000000ff */
[--C-:B------:R-:W-:Y:S01]  /*158d0*/  FFMA.FTZ R40, R40, c[0x0][0x23c], -R107.reuse ;  /* 0x00008f0028287a23 */ /* 0x100fe2000001086b */
[----:B------:R-:W-:Y:S01]  /*158e0*/  F2FP.PACK_AB R12, R190, R203 ;  /* 0x000000cbbe0c723e */ /* 0x000fe200000000ff */
[--C-:B------:R-:W-:Y:S01]  /*158f0*/  FFMA.FTZ R18, R130, c[0x0][0x23c], -R107.reuse ;  /* 0x00008f0082127a23 */ /* 0x100fe2000001086b */
[----:B------:R-:W-:Y:S01]  /*15900*/  LOP3.LUT R70, R70, 0xff, RZ, 0xc0, !PT ;  /* 0x000000ff46467812 */ /* 0x000fe200078ec0ff */
[--C-:B------:R-:W-:Y:S01]  /*15910*/  FFMA.FTZ R113, R113, c[0x0][0x23c], -R107.reuse ;  /* 0x00008f0071717a23 */ /* 0x100fe2000001086b */
[----:B------:R-:W-:Y:S01]  /*15920*/  LOP3.LUT R52, R52, R11, RZ, 0xc0, !PT ;  /* 0x0000000b34347212 */ /* 0x000fe200078ec0ff */
[--C-:B------:R-:W-:Y:S01]  /*15930*/  FFMA.FTZ R108, R97, c[0x0][0x23c], -R107.reuse ;  /* 0x00008f00616c7a23 */ /* 0x100fe2000001086b */
[----:B------:R-:W4:Y:S01]  /*15940*/  MUFU.EX2 R9, R9 ;  /* 0x0000000900097308 */ /* 0x000f220000000800 */
[--C-:B------:R-:W-:Y:S01]  /*15950*/  FFMA.FTZ R83, R103, c[0x0][0x23c], -R107.reuse ;  /* 0x00008f0067537a23 */ /* 0x100fe2000001086b */
[----:B------:R-:W-:Y:S01]  /*15960*/  LOP3.LUT R53, R53, R12, RZ, 0xc0, !PT ;  /* 0x0000000c35357212 */ /* 0x000fe200078ec0ff */
[----:B------:R-:W-:Y:S01]  /*15970*/  FFMA.FTZ R130, R73, c[0x0][0x23c], -R107 ;  /* 0x00008f0049827a23 */ /* 0x000fe2000001086b */
[----:B------:R-:W-:Y:S01]  /*15980*/  F2FP.PACK_AB R11, R186, R189 ;  /* 0x000000bdba0b723e */ /* 0x000fe200000000ff */
[----:B------:R-:W-:Y:S01]  /*15990*/  FADD.FTZ R8, -R8, R167 ;  /* 0x000000a708087221 */ /* 0x000fe20000010100 */
[----:B------:R-:W-:Y:S01]  /*159a0*/  LOP3.LUT R12, R36, 0xff, RZ, 0xc0, !PT ;  /* 0x000000ff240c7812 */ /* 0x000fe200078ec0ff */
[----:B------:R-:W-:Y:S01]  /*159b0*/  FFMA.FTZ R167, R176, c[0x0][0x23c], -R181 ;  /* 0x00008f00b0a77a23 */ /* 0x000fe200000108b5 */
[----:B------:R-:W-:Y:S01]  /*159c0*/  LOP3.LUT R54, R54, R11, RZ, 0xc0, !PT ;  /* 0x0000000b36367212 */ /* 0x000fe200078ec0ff */
[----:B------:R-:W-:Y:S01]  /*159d0*/  FFMA.FTZ R176, R4, c[0x0][0x23c], -R107 ;  /* 0x00008f0004b07a23 */ /* 0x000fe2000001086b */
[----:B------:R-:W-:Y:S01]  /*159e0*/  MUFU.EX2 R94, R22 ;  /* 0x00000016005e7308 */ /* 0x000fe20000000800 */
[--C-:B------:R-:W-:Y:S01]  /*159f0*/  FFMA.FTZ R60, R180, c[0x0][0x23c], -R181.reuse ;  /* 0x00008f00b43c7a23 */ /* 0x100fe200000108b5 */
[----:B------:R-:W-:Y:S01]  /*15a00*/  SHF.R.U32.HI R11, RZ, 0x10, R36 ;  /* 0x00000010ff0b7819 */ /* 0x000fe20000011624 */
[--C-:B------:R-:W-:Y:S02]  /*15a10*/  FFMA.FTZ R39, R39, c[0x0][0x23c], -R181.reuse ;  /* 0x00008f0027277a23 */ /* 0x100fe400000108b5 */
[----:B------:R-:W-:Y:S02]  /*15a20*/  FFMA.FTZ R177, R202, c[0x0][0x23c], -R181 ;  /* 0x00008f00cab17a23 */ /* 0x000fe400000108b5 */
[----:B------:R-:W-:Y:S02]  /*15a30*/  FFMA.FTZ R202, R106, c[0x0][0x23c], -R107 ;  /* 0x00008f006aca7a23 */ /* 0x000fe4000001086b */
[--C-:B------:R-:W-:Y:S01]  /*15a40*/  FFMA.FTZ R88, R64, c[0x0][0x23c], -R179.reuse ;  /* 0x00008f0040587a23 */ /* 0x100fe200000108b3 */
[----:B------:R-:W-:Y:S01]  /*15a50*/  MUFU.EX2 R167, R167 ;  /* 0x000000a700a77308 */ /* 0x000fe20000000800 */
[----:B------:R-:W-:Y:S02]  /*15a60*/  FFMA.FTZ R180, R51, c[0x0][0x23c], -R179 ;  /* 0x00008f0033b47a23 */ /* 0x000fe400000108b3 */
[--C-:B------:R-:W-:Y:S02]  /*15a70*/  FFMA.FTZ R51, R115, c[0x0][0x23c], -R107.reuse ;  /* 0x00008f0073337a23 */ /* 0x100fe4000001086b */
[----:B------:R-:W-:Y:S02]  /*15a80*/  IMAD.MOV.U32 R114, RZ, RZ, R204 ;  /* 0x000000ffff727224 */ /* 0x000fe400078e00cc */
[----:B------:R-:W-:Y:S02]  /*15a90*/  FFMA.FTZ R204, R105, c[0x0][0x23c], -R107 ;  /* 0x00008f0069cc7a23 */ /* 0x000fe4000001086b */
[----:B------:R-:W-:Y:S01]  /*15aa0*/  IMAD.MOV.U32 R115, RZ, RZ, R205 ;  /* 0x000000ffff737224 */ /* 0x000fe200078e00cd */
[----:B------:R-:W-:Y:S01]  /*15ab0*/  MUFU.EX2 R170, R170 ;  /* 0x000000aa00aa7308 */ /* 0x000fe20000000800 */
[----:B------:R-:W-:Y:S01]  /*15ac0*/  FFMA.FTZ R205, R92, c[0x0][0x23c], -R107 ;  /* 0x00008f005ccd7a23 */ /* 0x000fe2000001086b */
[----:B------:R-:W-:Y:S01]  /*15ad0*/  LOP3.LUT R29, R37, UR18, R114, 0x96, !PT ;  /* 0x00000012251d7c12 */ /* 0x000fe2000f8e9672 */
[--C-:B------:R-:W-:Y:S02]  /*15ae0*/  FFMA.FTZ R198, R198, c[0x0][0x23c], -R181.reuse ;  /* 0x00008f00c6c67a23 */ /* 0x100fe400000108b5 */
[--C-:B------:R-:W-:Y:S01]  /*15af0*/  FFMA.FTZ R7, R199, c[0x0][0x23c], -R181.reuse ;  /* 0x00008f00c7077a23 */ /* 0x100fe200000108b5 */
[----:B--2---:R-:W-:Y:S01]  /*15b00*/  LOP3.LUT R32, R29, 0xffff, RZ, 0xc0, !PT ;  /* 0x0000ffff1d207812 */ /* 0x004fe200078ec0ff */
[----:B------:R-:W-:Y:S01]  /*15b10*/  FFMA.FTZ R181, R5, c[0x0][0x23c], -R181 ;  /* 0x00008f0005b57a23 */ /* 0x000fe200000108b5 */
[----:B------:R-:W-:Y:S01]  /*15b20*/  SHF.R.U32.HI R20, RZ, 0x18, R29 ;  /* 0x00000018ff147819 */ /* 0x000fe2000001161d */
[----:B------:R-:W-:Y:S01]  /*15b30*/  FFMA.FTZ R5, R102, c[0x0][0x23c], -R179 ;  /* 0x00008f0066057a23 */ /* 0x000fe200000108b3 */
[----:B------:R-:W-:Y:S01]  /*15b40*/  MUFU.EX2 R115, R40 ;  /* 0x0000002800737308 */ /* 0x000fe20000000800 */
[----:B------:R-:W-:Y:S01]  /*15b50*/  FFMA.FTZ R102, R44, c[0x0][0x23c], -R107 ;  /* 0x00008f002c667a23 */ /* 0x000fe2000001086b */
[--C-:B------:R-:W-:Y:S01]  /*15b60*/  HSET2.LE.AND R44, R71, R240.reuse, PT ;  /* 0x000000f0472c7233 */ /* 0x100fe20003803000 */
[--C-:B------:R-:W-:Y:S01]  /*15b70*/  FFMA.FTZ R50, R50, c[0x0][0x23c], -R179.reuse ;  /* 0x00008f0032327a23 */ /* 0x100fe200000108b3 */
[----:B-1----:R-:W-:Y:S01]  /*15b80*/  LOP3.LUT R87, R29, 0xff, RZ, 0xc0, !PT ;  /* 0x000000ff1d577812 */ /* 0x002fe200078ec0ff */
[--C-:B------:R-:W-:Y:S01]  /*15b90*/  FFMA.FTZ R89, R66, c[0x0][0x23c], -R179.reuse ;  /* 0x00008f0042597a23 */ /* 0x100fe200000108b3 */
[----:B------:R-:W-:Y:S01]  /*15ba0*/  SHF.R.U32.HI R32, RZ, 0x8, R32 ;  /* 0x00000008ff207819 */ /* 0x000fe20000011620 */
[--C-:B------:R-:W-:Y:S01]  /*15bb0*/  FFMA.FTZ R35, R68, c[0x0][0x23c], -R179.reuse ;  /* 0x00008f0044237a23 */ /* 0x100fe200000108b3 */
[----:B------:R-:W-:Y:S01]  /*15bc0*/  LOP3.LUT R68, R85, 0xff, RZ, 0xc0, !PT ;  /* 0x000000ff55447812 */ /* 0x000fe200078ec0ff */
[--C-:B------:R-:W-:Y:S01]  /*15bd0*/  FFMA.FTZ R191, R191, c[0x0][0x23c], -R179.reuse ;  /* 0x00008f00bfbf7a23 */ /* 0x100fe200000108b3 */
[----:B------:R-:W-:Y:S01]  /*15be0*/  MUFU.EX2 R92, R198 ;  /* 0x000000c6005c7308 */ /* 0x000fe20000000800 */
[----:B------:R-:W-:Y:S01]  /*15bf0*/  FFMA.FTZ R179, R118, c[0x0][0x23c], -R179 ;  /* 0x00008f0076b37a23 */ /* 0x000fe200000108b3 */
[----:B------:R-:W-:Y:S01]  /*15c00*/  SHF.R.U32.HI R85, RZ, 0x18, R85 ;  /* 0x00000018ff557819 */ /* 0x000fe20000011655 */
[--C-:B------:R-:W-:Y:S01]  /*15c10*/  FFMA.FTZ R118, R166, c[0x0][0x23c], -R107.reuse ;  /* 0x00008f00a6767a23 */ /* 0x100fe2000001086b */
[----:B------:R-:W-:Y:S01]  /*15c20*/  SHF.R.U32.HI R71, RZ, 0x18, R76 ;  /* 0x00000018ff477819 */ /* 0x000fe2000001164c */
[----:B------:R-:W-:Y:S01]  /*15c30*/  FFMA.FTZ R107, R236, c[0x0][0x23c], -R107 ;  /* 0x00008f00ec6b7a23 */ /* 0x000fe2000001086b */
[----:B------:R-:W-:Y:S01]  /*15c40*/  PRMT R70, R70, 0x5410, R85 ;  /* 0x0000541046467816 */ /* 0x000fe20000000055 */
[--C-:B------:R-:W-:Y:S01]  /*15c50*/  FFMA.FTZ R236, R28, c[0x0][0x23c], -R72.reuse ;  /* 0x00008f001cec7a23 */ /* 0x100fe20000010848 */
[----:B------:R-:W-:Y:S01]  /*15c60*/  LOP3.LUT R28, R36, 0xffff, RZ, 0xc0, !PT ;  /* 0x0000ffff241c7812 */ /* 0x000fe200078ec0ff */
[----:B------:R-:W-:Y:S01]  /*15c70*/  FMUL.FTZ R10, R10, c[0x0][0x23c] ;  /* 0x00008f000a0a7a20 */ /* 0x000fe20000410000 */
[----:B------:R1:W-:Y:S01]  /*15c80*/  MUFU.EX2 R114, R60 ;  /* 0x0000003c00727308 */ /* 0x0003e20000000800 */
[--C-:B------:R-:W-:Y:S01]  /*15c90*/  FFMA.FTZ R98, R13, c[0x0][0x23c], -R72.reuse ;  /* 0x00008f000d627a23 */ /* 0x100fe20000010848 */
[----:B------:R-:W-:Y:S01]  /*15ca0*/  F2FP.PACK_AB R13, R195, R15 ;  /* 0x0000000fc30d723e */ /* 0x000fe200000000ff */
[--C-:B------:R-:W-:Y:S01]  /*15cb0*/  FFMA.FTZ R106, R25, c[0x0][0x23c], -R72.reuse ;  /* 0x00008f00196a7a23 */ /* 0x100fe20000010848 */
[----:B------:R-:W-:Y:S01]  /*15cc0*/  LOP3.LUT R25, R76, 0xffff, RZ, 0xc0, !PT ;  /* 0x0000ffff4c197812 */ /* 0x000fe200078ec0ff */
[----:B------:R-:W-:Y:S01]  /*15cd0*/  FFMA.FTZ R199, R110, c[0x0][0x23c], -R72 ;  /* 0x00008f006ec77a23 */ /* 0x000fe20000010848 */
[----:B------:R-:W-:Y:S01]  /*15ce0*/  SHF.R.U32.HI R85, RZ, 0x8, R28 ;  /* 0x00000008ff557819 */ /* 0x000fe2000001161c */
[----:B----4-:R-:W-:Y:S01]  /*15cf0*/  FMUL.FTZ R37, R9, R145 ;  /* 0x0000009109257220 */ /* 0x010fe20000410000 */
[----:B------:R-:W-:Y:S01]  /*15d00*/  LOP3.LUT R44, R44, R13, RZ, 0xc0, !PT ;  /* 0x0000000d2c2c7212 */ /* 0x000fe200078ec0ff */
[--C-:B------:R-:W-:Y:S01]  /*15d10*/  FFMA.FTZ R4, R95, c[0x0][0x23c], -R72.reuse ;  /* 0x00008f005f047a23 */ /* 0x100fe20000010848 */
[----:B------:R-:W-:Y:S01]  /*15d20*/  MUFU.EX2 R110, R30 ;  /* 0x0000001e006e7308 */ /* 0x000fe20000000800 */
[----:B------:R-:W-:Y:S01]  /*15d30*/  PRMT R85, R12, 0x5410, R85 ;  /* 0x000054100c557816 */ /* 0x000fe20000000055 */
[--C-:B------:R-:W-:Y:S01]  /*15d40*/  FFMA.FTZ R116, R42, c[0x0][0x23c], -R72.reuse ;  /* 0x00008f002a747a23 */ /* 0x100fe20000010848 */
[----:B------:R-:W-:Y:S01]  /*15d50*/  F2FP.PACK_AB R12, R172, R187 ;  /* 0x000000bbac0c723e */ /* 0x000fe200000000ff */
[----:B------:R-:W-:Y:S01]  /*15d60*/  FFMA.FTZ R103, R43, c[0x0][0x23c], -R72 ;  /* 0x00008f002b677a23 */ /* 0x000fe20000010848 */
[----:B------:R-:W-:Y:S01]  /*15d70*/  PRMT R87, R87, 0x5410, R32 ;  /* 0x0000541057577816 */ /* 0x000fe20000000020 */
[----:B------:R-:W-:Y:S01]  /*15d80*/  FMUL.FTZ R32, R9, R148 ;  /* 0x0000009409207220 */ /* 0x000fe20000410000 */
[----:B------:R-:W-:Y:S01]  /*15d90*/  LOP3.LUT R55, R55, R12, RZ, 0xc0, !PT ;  /* 0x0000000c37377212 */ /* 0x000fe200078ec0ff */
[----:B------:R-:W-:Y:S01]  /*15da0*/  FFMA.FTZ R201, R201, c[0x0][0x23c], -R72 ;  /* 0x00008f00c9c97a23 */ /* 0x000fe20000010848 */
[----:B------:R-:W-:Y:S01]  /*15db0*/  SHF.R.U32.HI R13, RZ, 0x10, R76 ;  /* 0x00000010ff0d7819 */ /* 0x000fe2000001164c */
[----:B------:R-:W-:Y:S01]  /*15dc0*/  MUFU.EX2 R10, R10 ;  /* 0x0000000a000a7308 */ /* 0x000fe20000000800 */
[--C-:B------:R-:W-:Y:S01]  /*15dd0*/  FFMA.FTZ R171, R81, c[0x0][0x23c], -R72.reuse ;  /* 0x00008f0051ab7a23 */ /* 0x100fe20000010848 */
[----:B------:R-:W-:Y:S01]  /*15de0*/  SHF.R.U32.HI R77, RZ, 0x10, R29 ;  /* 0x00000010ff4d7819 */ /* 0x000fe2000001161d */
[--C-:B------:R-:W-:Y:S01]  /*15df0*/  FFMA.FTZ R81, R75, c[0x0][0x23c], -R72.reuse ;  /* 0x00008f004b517a23 */ /* 0x100fe20000010848 */
[----:B------:R-:W-:Y:S01]  /*15e00*/  LOP3.LUT R75, R76, 0xff, RZ, 0xc0, !PT ;  /* 0x000000ff4c4b7812 */ /* 0x000fe200078ec0ff */
[----:B------:R-:W-:Y:S01]  /*15e10*/  FFMA.FTZ R49, R79, c[0x0][0x23c], -R72 ;  /* 0x00008f004f317a23 */ /* 0x000fe20000010848 */
[----:B------:R-:W-:Y:S01]  /*15e20*/  SHF.R.U32.HI R79, RZ, 0x18, R36 ;  /* 0x00000018ff4f7819 */ /* 0x000fe20000011624 */
[----:B------:R-:W-:Y:S01]  /*15e30*/  IMAD.WIDE.U32 R28, R21, -0x2daee0ad, RZ ;  /* 0xd2511f53151c7825 */ /* 0x000fe200078e00ff */
[----:B------:R-:W-:Y:S01]  /*15e40*/  SHF.R.U32.HI R36, RZ, 0x8, R25 ;  /* 0x00000008ff247819 */ /* 0x000fe20000011619 */
[--C-:B-1----:R-:W-:Y:S01]  /*15e50*/  HSET2.LE.AND R60, R67, R240.reuse, PT ;  /* 0x000000f0433c7233 */ /* 0x102fe20003803000 */
[----:B------:R1:W-:Y:S01]  /*15e60*/  MUFU.EX2 R97, R18 ;  /* 0x0000001200617308 */ /* 0x0003e20000000800 */
[----:B------:R-:W-:Y:S01]  /*15e70*/  LOP3.LUT R77, R77, 0xff, RZ, 0xc0, !PT ;  /* 0x000000ff4d4d7812 */ /* 0x000fe200078ec0ff */
[----:B------:R-:W-:Y:S01]  /*15e80*/  FMUL.FTZ R21, R9, R137 ;  /* 0x0000008909157220 */ /* 0x000fe20000410000 */
[----:B------:R-:W-:Y:S01]  /*15e90*/  PRMT R75, R75, 0x5410, R36 ;  /* 0x000054104b4b7816 */ /* 0x000fe20000000024 */
[----:B------:R-:W-:Y:S01]  /*15ea0*/  FFMA.FTZ R198, R111, c[0x0][0x23c], -R72 ;  /* 0x00008f006fc67a23 */ /* 0x000fe20000010848 */
[----:B------:R-:W-:Y:S01]  /*15eb0*/  LOP3.LUT R36, R13, 0xff, RZ, 0xc0, !PT ;  /* 0x000000ff0d247812 */ /* 0x000fe200078ec0ff */
[----:B------:R-:W-:Y:S01]  /*15ec0*/  IMAD.WIDE.U32 R12, R24, -0x2daee0ad, RZ ;  /* 0xd2511f53180c7825 */ /* 0x000fe200078e00ff */
[----:B------:R-:W-:Y:S01]  /*15ed0*/  PRMT R77, R77, 0x5410, R20 ;  /* 0x000054104d4d7816 */ /* 0x000fe20000000014 */
[--C-:B------:R-:W-:Y:S01]  /*15ee0*/  HSET2.LE.AND R76, R87, R240.reuse, PT ;  /* 0x000000f0574c7233 */ /* 0x100fe20003803000 */
[----:B------:R-:W-:Y:S01]  /*15ef0*/  LOP3.LUT R20, R11, 0xff, RZ, 0xc0, !PT ;  /* 0x000000ff0b147812 */ /* 0x000fe200078ec0ff */
[----:B------:R-:W-:Y:S01]  /*15f00*/  MUFU.EX2 R111, R26 ;  /* 0x0000001a006f7308 */ /* 0x000fe20000000800 */
[----:B------:R-:W-:Y:S01]  /*15f10*/  LOP3.LUT R24, R13, UR13, R248, 0x96, !PT ;  /* 0x0000000d0d187c12 */ /* 0x000fe2000f8e96f8 */
[C---:B------:R-:W-:Y:S01]  /*15f20*/  FMUL.FTZ R13, R9.reuse, R141 ;  /* 0x0000008d090d7220 */ /* 0x040fe20000410000 */
[----:B------:R-:W-:Y:S01]  /*15f30*/  PRMT R71, R36, 0x5410, R71 ;  /* 0x0000541024477816 */ /* 0x000fe20000000047 */
[----:B------:R-:W-:Y:S01]  /*15f40*/  FMUL.FTZ R36, R9, R144 ;  /* 0x0000009009247220 */ /* 0x000fe20000410000 */
[----:B------:R-:W-:Y:S01]  /*15f50*/  PRMT R79, R20, 0x5410, R79 ;  /* 0x00005410144f7816 */ /* 0x000fe2000000004f */
[----:B------:R-:W-:Y:S01]  /*15f60*/  IMAD.WIDE.U32 R24, R24, -0x326172a9, RZ ;  /* 0xcd9e8d5718187825 */ /* 0x000fe200078e00ff */
[----:B------:R-:W-:Y:S01]  /*15f70*/  LOP3.LUT R11, R29, UR11, R12, 0x96, !PT ;  /* 0x0000000b1d0b7c12 */ /* 0x000fe2000f8e960c */
[--C-:B------:R-:W-:Y:S01]  /*15f80*/  HSET2.LE.AND R71, R71, R240.reuse, PT ;  /* 0x000000f047477233 */ /* 0x100fe20003803000 */
[----:B------:R-:W-:Y:S01]  /*15f90*/  PRMT R68, R68, 0x5410, R31 ;  /* 0x0000541044447816 */ /* 0x000fe2000000001f */
[----:B------:R-:W-:Y:S01]  /*15fa0*/  MUFU.EX2 R120, R120 ;  /* 0x0000007800787308 */ /* 0x000fe20000000800 */
[C---:B------:R-:W-:Y:S01]  /*15fb0*/  FMUL.FTZ R12, R9.reuse, R140 ;  /* 0x0000008c090c7220 */ /* 0x040fe20000410000 */
[--C-:B------:R-:W-:Y:S01]  /*15fc0*/  HSET2.LE.AND R77, R77, R240.reuse, PT ;  /* 0x000000f04d4d7233 */ /* 0x100fe20003803000 */
[----:B------:R-:W-:Y:S01]  /*15fd0*/  FMUL.FTZ R20, R9, R136 ;  /* 0x0000008809147220 */ /* 0x000fe20000410000 */
[----:B-1----:R-:W-:Y:S01]  /*15fe0*/  F2FP.PACK_AB R18, R122, R123 ;  /* 0x0000007b7a12723e */ /* 0x002fe200000000ff */
[----:B------:R-:W-:Y:S01]  /*15ff0*/  IMAD.MOV.U32 R66, RZ, RZ, R50 ;  /* 0x000000ffff427224 */ /* 0x000fe200078e0032 */
[--C-:B------:R-:W-:Y:S01]  /*16000*/  HSET2.LE.AND R68, R68, R240.reuse, PT ;  /* 0x000000f044447233 */ /* 0x100fe20003803000 */
[--C-:B------:R-:W-:Y:S01]  /*16010*/  FFMA.FTZ R105, R58, c[0x0][0x23c], -R72.reuse ;  /* 0x00008f003a697a23 */ /* 0x100fe20000010848 */
[----:B------:R-:W-:Y:S01]  /*16020*/  LOP3.LUT R59, R59, R18, RZ, 0xc0, !PT ;  /* 0x000000123b3b7212 */ /* 0x000fe200078ec0ff */
[--C-:B------:R-:W-:Y:S01]  /*16030*/  HSET2.LE.AND R58, R27, R240.reuse, PT ;  /* 0x000000f01b3a7233 */ /* 0x100fe20003803000 */
[----:B------:R-:W-:Y:S01]  /*16040*/  MUFU.EX2 R95, R66 ;  /* 0x00000042005f7308 */ /* 0x000fe20000000800 */
[----:B------:R-:W-:Y:S01]  /*16050*/  F2FP.PACK_AB R18, R168, R173 ;  /* 0x000000ada812723e */ /* 0x000fe200000000ff */
[--C-:B------:R-:W-:Y:S01]  /*16060*/  HSET2.LE.AND R79, R79, R240.reuse, PT ;  /* 0x000000f04f4f7233 */ /* 0x100fe20003803000 */
[--C-:B------:R-:W-:Y:S01]  /*16070*/  FFMA.FTZ R166, R56, c[0x0][0x23c], -R72.reuse ;  /* 0x00008f0038a67a23 */ /* 0x100fe20000010848 */
[--C-:B------:R-:W-:Y:S01]  /*16080*/  HSET2.LE.AND R56, R69, R240.reuse, PT ;  /* 0x000000f045387233 */ /* 0x100fe20003803000 */
[----:B------:R-:W-:Y:S01]  /*16090*/  LOP3.LUT R57, R57, R18, RZ, 0xc0, !PT ;  /* 0x0000001239397212 */ /* 0x000fe200078ec0ff */
[--C-:B------:R-:W-:Y:S01]  /*160a0*/  HSET2.LE.AND R69, R70, R240.reuse, PT ;  /* 0x000000f046457233 */ /* 0x100fe20003803000 */
[--C-:B------:R-:W-:Y:S01]  /*160b0*/  FFMA.FTZ R50, R78, c[0x0][0x23c], -R72.reuse ;  /* 0x00008f004e327a23 */ /* 0x100fe20000010848 */
[--C-:B------:R-:W-:Y:S01]  /*160c0*/  HSET2.LE.AND R70, R75, R240.reuse, PT ;  /* 0x000000f04b467233 */ /* 0x100fe20003803000 */
[--C-:B------:R-:W-:Y:S01]  /*160d0*/  FFMA.FTZ R73, R62, c[0x0][0x23c], -R72.reuse ;  /* 0x00008f003e497a23 */ /* 0x100fe20000010848 */
[----:B------:R-:W-:Y:S01]  /*160e0*/  MUFU.EX2 R171, R171 ;  /* 0x000000ab00ab7308 */ /* 0x000fe20000000800 */
[--C-:B------:R-:W-:Y:S01]  /*160f0*/  HSET2.LE.AND R62, R65, R240.reuse, PT ;  /* 0x000000f0413e7233 */ /* 0x100fe20003803000 */
[--C-:B------:R-:W-:Y:S02]  /*16100*/  FFMA.FTZ R82, R74, c[0x0][0x23c], -R72.reuse ;  /* 0x00008f004a527a23 */ /* 0x100fe40000010848 */
[--C-:B------:R-:W-:Y:S02]  /*16110*/  FFMA.FTZ R128, R128, c[0x0][0x23c], -R72.reuse ;  /* 0x00008f0080807a23 */ /* 0x100fe40000010848 */
[--C-:B------:R-:W-:Y:S02]  /*16120*/  FFMA.FTZ R129, R129, c[0x0][0x23c], -R72.reuse ;  /* 0x00008f0081817a23 */ /* 0x100fe40000010848 */
[--C-:B------:R-:W-:Y:S02]  /*16130*/  FFMA.FTZ R101, R101, c[0x0][0x23c], -R72.reuse ;  /* 0x00008f0065657a23 */ /* 0x100fe40000010848 */
[----:B------:R-:W1:Y:S01]  /*16140*/  MUFU.EX2 R164, R164 ;  /* 0x000000a400a47308 */ /* 0x000e620000000800 */
[----:B------:R-:W-:Y:S09]  /*16150*/  FFMA.FTZ R127, R127, c[0x0][0x23c], -R72 ;  /* 0x00008f007f7f7a23 */ /* 0x000ff20000010848 */
[----:B------:R-:W-:Y:S10]  /*16160*/  MUFU.EX2 R125, R125 ;  /* 0x0000007d007d7308 */ /* 0x000ff40000000800 */
[----:B------:R-:W-:Y:S01]  /*16170*/  MUFU.EX2 R116, R116 ;  /* 0x0000007400747308 */ /* 0x000fe20000000800 */
[----:B-1----:R-:W-:Y:S04]  /*16180*/  F2FP.PACK_AB R18, R164, R171 ;  /* 0x000000aba412723e */ /* 0x002fe800000000ff */
[----:B------:R-:W-:Y:S05]  /*16190*/  LOP3.LUT R61, R61, R18, RZ, 0xc0, !PT ;  /* 0x000000123d3d7212 */ /* 0x000fea00078ec0ff */
[----:B------:R-:W1:Y:S01]  /*161a0*/  MUFU.EX2 R103, R103 ;  /* 0x0000006700677308 */ /* 0x000e620000000800 */
[----:B------:R-:W-:Y:S04]  /*161b0*/  F2FP.PACK_AB R18, R104, R119 ;  /* 0x000000776812723e */ /* 0x000fe800000000ff */
[----:B------:R-:W-:Y:S02]  /*161c0*/  LOP3.LUT R63, R63, R18, RZ, 0xc0, !PT ;  /* 0x000000123f3f7212 */ /* 0x000fe400078ec0ff */
[----:B------:R-:W-:Y:S03]  /*161d0*/  F2FP.PACK_AB R18, R100, R95 ;  /* 0x0000005f6412723e */ /* 0x000fe600000000ff */
[----:B------:R-:W-:Y:S10]  /*161e0*/  MUFU.EX2 R102, R102 ;  /* 0x0000006600667308 */ /* 0x000ff40000000800 */
[----:B------:R-:W-:Y:S10]  /*161f0*/  MUFU.EX2 R109, R109 ;  /* 0x0000006d006d7308 */ /* 0x000ff40000000800 */
[----:B------:R-:W2:Y:S10]  /*16200*/  MUFU.EX2 R98, R98 ;  /* 0x0000006200627308 */ /* 0x000eb40000000800 */
[----:B------:R-:W-:Y:S10]  /*16210*/  MUFU.EX2 R91, R91 ;  /* 0x0000005b005b7308 */ /* 0x000ff40000000800 */
[----:B------:R-:W-:Y:S10]  /*16220*/  MUFU.EX2 R90, R90 ;  /* 0x0000005a005a7308 */ /* 0x000ff40000000800 */
[----:B------:R-:W-:Y:S10]  /*16230*/  MUFU.EX2 R89, R89 ;  /* 0x0000005900597308 */ /* 0x000ff40000000800 */
[----:B------:R-:W-:Y:S01]  /*16240*/  MUFU.EX2 R88, R88 ;  /* 0x0000005800587308 */ /* 0x000fe20000000800 */
[C---:B---3--:R-:W-:Y:S09]  /*16250*/  FFMA.FTZ R16, R9.reuse, R33, R16 ;  /* 0x0000002109107223 */ /* 0x048ff20000010010 */
[----:B------:R-:W-:Y:S01]  /*16260*/  MUFU.EX2 R105, R105 ;  /* 0x0000006900697308 */ /* 0x000fe20000000800 */
[----:B------:R-:W-:Y:S01]  /*16270*/  FMUL.FTZ R33, R9, R149 ;  /* 0x0000009509217220 */ /* 0x000fe20000410000 */
[----:B------:R-:W-:Y:S01]  /*16280*/  LOP3.LUT R9, R25, UR12, R220, 0x96, !PT ;  /* 0x0000000c19097c12 */ /* 0x000fe2000f8e96dc */
[C---:B------:R-:W-:Y:S02]  /*16290*/  FFMA.FTZ R144, R10.reuse, R41, R15 ;  /* 0x000000290a907223 */ /* 0x040fe4000001000f */
[----:B------:R-:W-:Y:S04]  /*162a0*/  IMAD.WIDE.U32 R40, R11, -0x326172a9, RZ ;  /* 0xcd9e8d570b287825 */ /* 0x000fe800078e00ff */
[----:B------:R-:W-:Y:S01]  /*162b0*/  IMAD.WIDE.U32 R30, R9, -0x2daee0ad, RZ ;  /* 0xd2511f53091e7825 */ /* 0x000fe200078e00ff */
[----:B------:R-:W-:Y:S03]  /*162c0*/  MUFU.EX2 R106, R106 ;  /* 0x0000006a006a7308 */ /* 0x000fe60000000800 */
[----:B------:R-:W-:Y:S01]  /*162d0*/  FADD.FTZ R144, R195, R144 ;  /* 0x00000090c3907221 */ /* 0x000fe20000010000 */
[----:B------:R-:W-:Y:S02]  /*162e0*/  LOP3.LUT R9, R31, UR9, R28, 0x96, !PT ;  /* 0x000000091f097c12 */ /* 0x000fe4000f8e961c */
[----:B------:R-:W-:Y:S01]  /*162f0*/  LOP3.LUT R28, R41, UR10, R24, 0x96, !PT ;  /* 0x0000000a291c7c12 */ /* 0x000fe2000f8e9618 */
[----:B------:R-:W-:Y:S02]  /*16300*/  FMUL.FTZ R41, R10, R161 ;  /* 0x000000a10a297220 */ /* 0x000fe40000410000 */
[----:B------:R-:W-:Y:S01]  /*16310*/  IMAD.WIDE.U32 R24, R9, -0x326172a9, RZ ;  /* 0xcd9e8d5709187825 */ /* 0x000fe200078e00ff */
[----:B------:R-:W-:Y:S03]  /*16320*/  MUFU.EX2 R96, R96 ;  /* 0x0000006000607308 */ /* 0x000fe60000000800 */
[----:B------:R-:W-:Y:S01]  /*16330*/  IMAD.WIDE.U32 R28, R28, -0x2daee0ad, RZ ;  /* 0xd2511f531c1c7825 */ /* 0x000fe200078e00ff */
[----:B------:R-:W-:Y:S03]  /*16340*/  LOP3.LUT R9, R25, UR8, R40, 0x96, !PT ;  /* 0x0000000819097c12 */ /* 0x000fe6000f8e9628 */
[C---:B------:R-:W-:Y:S01]  /*16350*/  FMUL.FTZ R40, R10.reuse, R160 ;  /* 0x000000a00a287220 */ /* 0x040fe20000410000 */
[----:B------:R-:W-:Y:S01]  /*16360*/  LOP3.LUT R11, R29, UR7, R30, 0x96, !PT ;  /* 0x000000071d0b7c12 */ /* 0x000fe2000f8e961e */
[----:B------:R-:W-:Y:S01]  /*16370*/  FMUL.FTZ R29, R10, R157 ;  /* 0x0000009d0a1d7220 */ /* 0x000fe20000410000 */
[----:B------:R-:W-:Y:S01]  /*16380*/  MUFU.EX2 R99, R99 ;  /* 0x0000006300637308 */ /* 0x000fe20000000800 */
[----:B------:R-:W-:Y:S02]  /*16390*/  IMAD.MOV.U32 R160, RZ, RZ, R219 ;  /* 0x000000ffffa07224 */ /* 0x000fe400078e00db */
[----:B------:R-:W-:Y:S05]  /*163a0*/  IMAD.WIDE.U32 R30, R11, -0x326172a9, RZ ;  /* 0xcd9e8d570b1e7825 */ /* 0x000fea00078e00ff */
[----:B------:R-:W-:Y:S02]  /*163b0*/  LOP3.LUT R64, R31, UR17, R24, 0x96, !PT ;  /* 0x000000111f407c12 */ /* 0x000fe4000f8e9618 */
[----:B------:R-:W-:Y:S01]  /*163c0*/  MUFU.EX2 R113, R113 ;  /* 0x0000007100717308 */ /* 0x000fe20000000800 */
[C---:B------:R-:W-:Y:S02]  /*163d0*/  LOP3.LUT R24, R30.reuse, 0xffff, RZ, 0xc0, !PT ;  /* 0x0000ffff1e187812 */ /* 0x040fe400078ec0ff */
[----:B------:R-:W-:Y:S02]  /*163e0*/  LOP3.LUT R149, R30, 0xff, RZ, 0xc0, !PT ;  /* 0x000000ff1e957812 */ /* 0x000fe400078ec0ff */
[----:B------:R-:W-:Y:S02]  /*163f0*/  SHF.R.U32.HI R145, RZ, 0x10, R30 ;  /* 0x00000010ff917819 */ /* 0x000fe4000001161e */
[----:B------:R-:W-:Y:S02]  /*16400*/  SHF.R.U32.HI R24, RZ, 0x8, R24 ;  /* 0x00000008ff187819 */ /* 0x000fe40000011618 */
[----:B------:R-:W-:Y:S01]  /*16410*/  LOP3.LUT R145, R145, 0xff, RZ, 0xc0, !PT ;  /* 0x000000ff91917812 */ /* 0x000fe200078ec0ff */
[----:B------:R-:W-:Y:S01]  /*16420*/  MUFU.EX2 R108, R108 ;  /* 0x0000006c006c7308 */ /* 0x000fe20000000800 */
[----:B------:R-:W-:Y:S02]  /*16430*/  PRMT R149, R149, 0x5410, R24 ;  /* 0x0000541095957816 */ /* 0x000fe40000000018 */
[----:B------:R-:W-:Y:S02]  /*16440*/  SHF.R.U32.HI R24, RZ, 0x18, R30 ;  /* 0x00000018ff187819 */ /* 0x000fe4000001161e */
[----:B------:R-:W-:Y:S01]  /*16450*/  LOP3.LUT R22, R64, 0xffff, RZ, 0xc0, !PT ;  /* 0x0000ffff40167812 */ /* 0x000fe200078ec0ff */
[--C-:B------:R-:W-:Y:S01]  /*16460*/  HSET2.LE.AND R66, R149, R240.reuse, PT ;  /* 0x000000f095427233 */ /* 0x100fe20003803000 */
[----:B------:R-:W-:Y:S01]  /*16470*/  PRMT R145, R145, 0x5410, R24 ;  /* 0x0000541091917816 */ /* 0x000fe20000000018 */
[----:B------:R-:W-:Y:S01]  /*16480*/  IMAD.WIDE.U32 R24, R9, -0x2daee0ad, RZ ;  /* 0xd2511f5309187825 */ /* 0x000fe200078e00ff */
[----:B------:R-:W-:Y:S01]  /*16490*/  SHF.R.U32.HI R22, RZ, 0x8, R22 ;  /* 0x00000008ff167819 */ /* 0x000fe20000011616 */
[----:B------:R-:W-:Y:S01]  /*164a0*/  MUFU.EX2 R128, R128 ;  /* 0x0000008000807308 */ /* 0x000fe20000000800 */
[----:B------:R-:W-:Y:S01]  /*164b0*/  SHF.R.U32.HI R65, RZ, 0x18, R64 ;  /* 0x00000018ff417819 */ /* 0x000fe20000011640 */
[----:B------:R-:W-:Y:S01]  /*164c0*/  FMUL.FTZ R9, R8, c[0x0][0x23c] ;  /* 0x00008f0008097a20 */ /* 0x000fe20000410000 */
[C---:B------:R-:W-:Y:S01]  /*164d0*/  LOP3.LUT R8, R24.reuse, 0xffff, RZ, 0xc0, !PT ;  /* 0x0000ffff18087812 */ /* 0x040fe200078ec0ff */
[--C-:B------:R-:W-:Y:S01]  /*164e0*/  HSET2.LE.AND R67, R145, R240.reuse, PT ;  /* 0x000000f091437233 */ /* 0x100fe20003803000 */
[----:B------:R-:W-:Y:S02]  /*164f0*/  LOP3.LUT R141, R24, 0xff, RZ, 0xc0, !PT ;  /* 0x000000ff188d7812 */ /* 0x000fe400078ec0ff */
[----:B------:R-:W-:Y:S02]  /*16500*/  SHF.R.U32.HI R137, RZ, 0x18, R24 ;  /* 0x00000018ff897819 */ /* 0x000fe40000011618 */
[----:B------:R-:W-:Y:S01]  /*16510*/  LOP3.LUT R67, R67, R18, RZ, 0xc0, !PT ;  /* 0x0000001243437212 */ /* 0x000fe200078ec0ff */
[----:B------:R-:W3:Y:S01]  /*16520*/  MUFU.EX2 R15, R9 ;  /* 0x00000009000f7308 */ /* 0x000ee20000000800 */
[----:B------:R-:W-:Y:S02]  /*16530*/  SHF.R.U32.HI R8, RZ, 0x8, R8 ;  /* 0x00000008ff087819 */ /* 0x000fe40000011608 */
[----:B------:R-:W-:Y:S01]  /*16540*/  LOP3.LUT R78, R25, UR18, R28, 0x96, !PT ;  /* 0x00000012194e7c12 */ /* 0x000fe2000f8e961c */
[C---:B------:R-:W-:Y:S01]  /*16550*/  FMUL.FTZ R25, R10.reuse, R153 ;  /* 0x000000990a197220 */ /* 0x040fe20000410000 */
[----:B------:R-:W-:Y:S01]  /*16560*/  PRMT R141, R141, 0x5410, R8 ;  /* 0x000054108d8d7816 */ /* 0x000fe20000000008 */
[C---:B------:R-:W-:Y:S01]  /*16570*/  FMUL.FTZ R28, R10.reuse, R156 ;  /* 0x0000009c0a1c7220 */ /* 0x040fe20000410000 */
[----:B------:R-:W-:Y:S01]  /*16580*/  SHF.R.U32.HI R8, RZ, 0x10, R24 ;  /* 0x00000010ff087819 */ /* 0x000fe20000011618 */
[----:B------:R-:W-:Y:S01]  /*16590*/  FMUL.FTZ R24, R10, R152 ;  /* 0x000000980a187220 */ /* 0x000fe20000410000 */
[----:B-1----:R-:W-:Y:S01]  /*165a0*/  F2FP.PACK_AB R18, R103, R116 ;  /* 0x000000746712723e */ /* 0x002fe200000000ff */
[----:B------:R-:W-:Y:S01]  /*165b0*/  MUFU.EX2 R126, R126 ;  /* 0x0000007e007e7308 */ /* 0x000fe20000000800 */
[----:B------:R-:W-:Y:S01]  /*165c0*/  LOP3.LUT R8, R8, 0xff, RZ, 0xc0, !PT ;  /* 0x000000ff08087812 */ /* 0x000fe200078ec0ff */
[--C-:B------:R-:W-:Y:S01]  /*165d0*/  HSET2.LE.AND R74, R141, R240.reuse, PT ;  /* 0x000000f08d4a7233 */ /* 0x100fe20003803000 */
[----:B------:R-:W-:Y:S02]  /*165e0*/  LOP3.LUT R69, R69, R18, RZ, 0xc0, !PT ;  /* 0x0000001245457212 */ /* 0x000fe400078ec0ff */
[----:B------:R-:W-:Y:S01]  /*165f0*/  PRMT R137, R8, 0x5410, R137 ;  /* 0x0000541008897816 */ /* 0x000fe20000000089 */
[----:B------:R-:W-:Y:S01]  /*16600*/  FMUL.FTZ R8, R10, R132 ;  /* 0x000000840a087220 */ /* 0x000fe20000410000 */
[----:B--2---:R-:W-:Y:S03]  /*16610*/  F2FP.PACK_AB R18, R98, R109 ;  /* 0x0000006d6212723e */ /* 0x004fe600000000ff */
[----:B------:R-:W1:Y:S01]  /*16620*/  MUFU.EX2 R131, R131 ;  /* 0x0000008300837308 */ /* 0x000e620000000800 */
[--C-:B------:R-:W-:Y:S01]  /*16630*/  HSET2.LE.AND R75, R137, R240.reuse, PT ;  /* 0x000000f0894b7233 */ /* 0x100fe20003803000 */
[----:B------:R-:W-:Y:S01]  /*16640*/  LOP3.LUT R71, R71, R18, RZ, 0xc0, !PT ;  /* 0x0000001247477212 */ /* 0x000fe200078ec0ff */
[C---:B---3--:R-:W-:Y:S01]  /*16650*/  FFMA.FTZ R161, R15.reuse, R252, R19 ;  /* 0x000000fc0fa17223 */ /* 0x048fe20000010013 */
[----:B------:R-:W-:Y:S01]  /*16660*/  F2FP.PACK_AB R19, R124, R167 ;  /* 0x000000a77c13723e */ /* 0x000fe200000000ff */
[----:B------:R-:W-:Y:S01]  /*16670*/  FMUL.FTZ R9, R10, R133 ;  /* 0x000000850a097220 */ /* 0x000fe20000410000 */
[----:B------:R-:W-:Y:S01]  /*16680*/  F2FP.PACK_AB R18, R88, R89 ;  /* 0x000000595812723e */ /* 0x000fe200000000ff */
[----:B------:R-:W-:Y:S01]  /*16690*/  FMUL.FTZ R10, R15, R134 ;  /* 0x000000860f0a7220 */ /* 0x000fe20000410000 */
[----:B------:R-:W-:Y:S02]  /*166a0*/  LOP3.LUT R58, R58, R19, RZ, 0xc0, !PT ;  /* 0x000000133a3a7212 */ /* 0x000fe400078ec0ff */
[----:B------:R2:W3:Y:S01]  /*166b0*/  MUFU.EX2 R133, R73 ;  /* 0x0000004900857308 */ /* 0x0004e20000000800 */
[----:B------:R-:W-:Y:S01]  /*166c0*/  F2FP.PACK_AB R19, R169, R178 ;  /* 0x000000b2a913723e */ /* 0x000fe200000000ff */
[----:B------:R-:W-:Y:S01]  /*166d0*/  FMUL.FTZ R11, R15, R135 ;  /* 0x000000870f0b7220 */ /* 0x000fe20000410000 */
[----:B------:R-:W-:Y:S01]  /*166e0*/  LOP3.LUT R75, R75, R18, RZ, 0xc0, !PT ;  /* 0x000000124b4b7212 */ /* 0x000fe200078ec0ff */
[C---:B------:R-:W-:Y:S01]  /*166f0*/  FMUL.FTZ R26, R15.reuse, R154 ;  /* 0x0000009a0f1a7220 */ /* 0x040fe20000410000 */
[----:B------:R-:W-:Y:S01]  /*16700*/  LOP3.LUT R56, R56, R19, RZ, 0xc0, !PT ;  /* 0x0000001338387212 */ /* 0x000fe200078ec0ff */
[C---:B------:R-:W-:Y:S01]  /*16710*/  FMUL.FTZ R27, R15.reuse, R155 ;  /* 0x0000009b0f1b7220 */ /* 0x040fe20000410000 */
[----:B------:R-:W-:Y:S01]  /*16720*/  LOP3.LUT R19, R64, 0xff, RZ, 0xc0, !PT ;  /* 0x000000ff40137812 */ /* 0x000fe200078ec0ff */
[C---:B------:R-:W-:Y:S02]  /*16730*/  FMUL.FTZ R30, R15.reuse, R158 ;  /* 0x0000009e0f1e7220 */ /* 0x040fe40000410000 */
[----:B------:R-:W-:Y:S01]  /*16740*/  MUFU.EX2 R130, R130 ;  /* 0x0000008200827308 */ /* 0x000fe20000000800 */
[----:B------:R-:W-:Y:S01]  /*16750*/  FMUL.FTZ R31, R15, R159 ;  /* 0x0000009f0f1f7220 */ /* 0x000fe20000410000 */
[----:B------:R-:W-:Y:S01]  /*16760*/  PRMT R19, R19, 0x5410, R22 ;  /* 0x0000541013137816 */ /* 0x000fe20000000016 */
[C---:B------:R-:W-:Y:S01]  /*16770*/  FMUL.FTZ R42, R15.reuse, R162 ;  /* 0x000000a20f2a7220 */ /* 0x040fe20000410000 */
[----:B------:R-:W-:Y:S01]  /*16780*/  SHF.R.U32.HI R22, RZ, 0x10, R64 ;  /* 0x00000010ff167819 */ /* 0x000fe20000011640 */
[----:B------:R-:W-:Y:S01]  /*16790*/  FMUL.FTZ R43, R15, R163 ;  /* 0x000000a30f2b7220 */ /* 0x000fe20000410000 */
[----:B------:R-:W-:Y:S01]  /*167a0*/  F2FP.PACK_AB R15, R165, R170 ;  /* 0x000000aaa50f723e */ /* 0x000fe200000000ff */
[--C-:B------:R-:W-:Y:S01]  /*167b0*/  HSET2.LE.AND R64, R19, R240.reuse, PT ;  /* 0x000000f013407233 */ /* 0x100fe20003803000 */
[----:B------:R-:W-:Y:S01]  /*167c0*/  LOP3.LUT R19, R78, 0xff, RZ, 0xc0, !PT ;  /* 0x000000ff4e137812 */ /* 0x000fe200078ec0ff */
[----:B------:R-:W-:Y:S01]  /*167d0*/  IMAD.MOV.U32 R163, RZ, RZ, R223 ;  /* 0x000000ffffa37224 */ /* 0x000fe200078e00df */
[----:B------:R-:W-:Y:S01]  /*167e0*/  MUFU.EX2 R149, R82 ;  /* 0x0000005200957308 */ /* 0x000fe20000000800 */
[----:B------:R-:W-:Y:S01]  /*167f0*/  LOP3.LUT R60, R60, R15, RZ, 0xc0, !PT ;  /* 0x0000000f3c3c7212 */ /* 0x000fe200078ec0ff */
[----:B------:R-:W-:Y:S01]  /*16800*/  IMAD.MOV.U32 R155, RZ, RZ, R221 ;  /* 0x000000ffff9b7224 */ /* 0x000fe200078e00dd */
[----:B------:R-:W-:Y:S01]  /*16810*/  F2FP.PACK_AB R15, R120, R121 ;  /* 0x00000079780f723e */ /* 0x000fe200000000ff */
[----:B------:R-:W-:Y:S01]  /*16820*/  IMAD.MOV.U32 R154, RZ, RZ, R220 ;  /* 0x000000ffff9a7224 */ /* 0x000fe200078e00dc */
[----:B--2---:R-:W-:Y:S01]  /*16830*/  SHF.R.U32.HI R73, RZ, 0x10, R78 ;  /* 0x00000010ff497819 */ /* 0x004fe2000001164e */
[----:B------:R-:W-:Y:S01]  /*16840*/  IMAD.MOV.U32 R162, RZ, RZ, R222 ;  /* 0x000000ffffa27224 */ /* 0x000fe200078e00de */
[----:B------:R-:W-:Y:S01]  /*16850*/  LOP3.LUT R62, R62, R15, RZ, 0xc0, !PT ;  /* 0x0000000f3e3e7212 */ /* 0x000fe200078ec0ff */
[----:B------:R-:W-:Y:S01]  /*16860*/  IMAD.MOV.U32 R252, RZ, RZ, R218 ;  /* 0x000000fffffc7224 */ /* 0x000fe200078e00da */
[----:B------:R-:W-:Y:S01]  /*16870*/  F2FP.PACK_AB R15, R92, R93 ;  /* 0x0000005d5c0f723e */ /* 0x000fe200000000ff */
[----:B------:R-:W-:Y:S01]  /*16880*/  MUFU.EX2 R136, R81 ;  /* 0x0000005100887308 */ /* 0x000fe20000000800 */
[----:B------:R-:W-:Y:S01]  /*16890*/  LOP3.LUT R73, R73, 0xff, RZ, 0xc0, !PT ;  /* 0x000000ff49497812 */ /* 0x000fe200078ec0ff */
[----:B------:R-:W-:Y:S01]  /*168a0*/  IMAD.MOV.U32 R162, RZ, RZ, R237 ;  /* 0x000000ffffa27224 */ /* 0x000fe200078e00ed */
[----:B------:R-:W-:Y:S01]  /*168b0*/  LOP3.LUT R66, R66, R15, RZ, 0xc0, !PT ;  /* 0x0000000f42427212 */ /* 0x000fe200078ec0ff */
[----:B------:R-:W-:Y:S01]  /*168c0*/  FADD.FTZ R161, R192, R161 ;  /* 0x000000a1c0a17221 */ /* 0x000fe20000010000 */
[----:B------:R-:W-:Y:S02]  /*168d0*/  F2FP.PACK_AB R15, R114, R125 ;  /* 0x0000007d720f723e */ /* 0x000fe400000000ff */
[----:B------:R-:W-:Y:S02]  /*168e0*/  LOP3.LUT R22, R22, 0xff, RZ, 0xc0, !PT ;  /* 0x000000ff16167812 */ /* 0x000fe400078ec0ff */
[----:B------:R-:W-:Y:S01]  /*168f0*/  LOP3.LUT R64, R64, R15, RZ, 0xc0, !PT ;  /* 0x0000000f40407212 */ /* 0x000fe200078ec0ff */
[----:B------:R-:W-:Y:S01]  /*16900*/  MUFU.EX2 R148, R49 ;  /* 0x0000003100947308 */ /* 0x000fe20000000800 */
[----:B------:R-:W-:Y:S02]  /*16910*/  F2FP.PACK_AB R15, R110, R115 ;  /* 0x000000736e0f723e */ /* 0x000fe400000000ff */
[----:B------:R-:W-:Y:S02]  /*16920*/  PRMT R65, R22, 0x5410, R65 ;  /* 0x0000541016417816 */ /* 0x000fe40000000041 */
[----:B------:R-:W-:Y:S02]  /*16930*/  LOP3.LUT R68, R68, R15, RZ, 0xc0, !PT ;  /* 0x0000000f44447212 */ /* 0x000fe400078ec0ff */
[----:B------:R-:W-:Y:S01]  /*16940*/  F2FP.PACK_AB R15, R111, R102 ;  /* 0x000000666f0f723e */ /* 0x000fe200000000ff */
[--C-:B------:R-:W-:Y:S01]  /*16950*/  HSET2.LE.AND R65, R65, R240.reuse, PT ;  /* 0x000000f041417233 */ /* 0x100fe20003803000 */
[----:B------:R-:W-:Y:S01]  /*16960*/  F2FP.PACK_AB R22, R112, R117 ;  /* 0x000000757016723e */ /* 0x000fe200000000ff */
[----:B------:R2:W-:Y:S01]  /*16970*/  MUFU.EX2 R140, R80 ;  /* 0x00000050008c7308 */ /* 0x0005e20000000800 */
[----:B------:R-:W-:Y:S02]  /*16980*/  LOP3.LUT R70, R70, R15, RZ, 0xc0, !PT ;  /* 0x0000000f46467212 */ /* 0x000fe400078ec0ff */
[----:B------:R-:W-:Y:S02]  /*16990*/  F2FP.PACK_AB R15, R90, R91 ;  /* 0x0000005b5a0f723e */ /* 0x000fe400000000ff */
[----:B------:R-:W-:Y:S02]  /*169a0*/  LOP3.LUT R65, R65, R22, RZ, 0xc0, !PT ;  /* 0x0000001641417212 */ /* 0x000fe400078ec0ff */
[----:B------:R-:W-:Y:S02]  /*169b0*/  LOP3.LUT R74, R74, R15, RZ, 0xc0, !PT ;  /* 0x0000000f4a4a7212 */ /* 0x000fe400078ec0ff */
[----:B------:R-:W-:Y:S01]  /*169c0*/  LOP3.LUT R15, R78, 0xffff, RZ, 0xc0, !PT ;  /* 0x0000ffff4e0f7812 */ /* 0x000fe200078ec0ff */
[----:B------:R-:W-:Y:S01]  /*169d0*/  MUFU.EX2 R158, R38 ;  /* 0x00000026009e7308 */ /* 0x000fe20000000800 */
[----:B-1----:R-:W-:Y:S02]  /*169e0*/  F2FP.PACK_AB R22, R131, R126 ;  /* 0x0000007e8316723e */ /* 0x002fe400000000ff */
[----:B------:R-:W-:Y:S02]  /*169f0*/  SHF.R.U32.HI R18, RZ, 0x8, R15 ;  /* 0x00000008ff127819 */ /* 0x000fe4000001160f */
[----:B------:R-:W-:Y:S02]  /*16a00*/  F2FP.PACK_AB R15, R97, R94 ;  /* 0x0000005e610f723e */ /* 0x000fe400000000ff */
[----:B------:R-:W-:Y:S02]  /*16a10*/  PRMT R19, R19, 0x5410, R18 ;  /* 0x0000541013137816 */ /* 0x000fe40000000012 */
[----:B------:R-:W-:Y:S01]  /*16a20*/  F2FP.PACK_AB R18, R106, R105 ;  /* 0x000000696a12723e */ /* 0x000fe200000000ff */
[----:B------:R-:W-:Y:S01]  /*16a30*/  MUFU.EX2 R157, R35 ;  /* 0x00000023009d7308 */ /* 0x000fe20000000800 */
[----:B------:R-:W-:Y:S01]  /*16a40*/  LOP3.LUT R76, R76, R15, RZ, 0xc0, !PT ;  /* 0x0000000f4c4c7212 */ /* 0x000fe200078ec0ff */
[--C-:B------:R-:W-:Y:S01]  /*16a50*/  HSET2.LE.AND R72, R19, R240.reuse, PT ;  /* 0x000000f013487233 */ /* 0x100fe20003803000 */
[----:B------:R-:W-:Y:S02]  /*16a60*/  F2FP.PACK_AB R15, R99, R96 ;  /* 0x00000060630f723e */ /* 0x000fe400000000ff */
[----:B------:R-:W-:Y:S02]  /*16a70*/  LOP3.LUT R77, R77, R18, RZ, 0xc0, !PT ;  /* 0x000000124d4d7212 */ /* 0x000fe400078ec0ff */
[----:B------:R-:W-:Y:S01]  /*16a80*/  SHF.R.U32.HI R18, RZ, 0x18, R78 ;  /* 0x00000018ff127819 */ /* 0x000fe2000001164e */
[--C-:B------:R-:W-:Y:S01]  /*16a90*/  HSET2.LE.AND R78, R85, R240.reuse, PT ;  /* 0x000000f0554e7233 */ /* 0x100fe20003803000 */
[----:B------:R-:W-:Y:S01]  /*16aa0*/  LOP3.LUT R72, R72, R15, RZ, 0xc0, !PT ;  /* 0x0000000f48487212 */ /* 0x000fe200078ec0ff */
[----:B------:R-:W-:Y:S01]  /*16ab0*/  MUFU.EX2 R159, R48 ;  /* 0x00000030009f7308 */ /* 0x000fe20000000800 */
[----:B------:R-:W-:Y:S02]  /*16ac0*/  F2FP.PACK_AB R15, R108, R113 ;  /* 0x000000716c0f723e */ /* 0x000fe400000000ff */
[----:B------:R-:W-:Y:S02]  /*16ad0*/  PRMT R73, R73, 0x5410, R18 ;  /* 0x0000541049497816 */ /* 0x000fe40000000012 */
[----:B------:R-:W-:Y:S01]  /*16ae0*/  LOP3.LUT R78, R78, R15, RZ, 0xc0, !PT ;  /* 0x0000000f4e4e7212 */ /* 0x000fe200078ec0ff */
[----:B------:R-:W-:Y:S01]  /*16af0*/  IMAD.U32 R15, RZ, RZ, UR4 ;  /* 0x00000004ff0f7e24 */ /* 0x000fe2000f8e00ff */
[----:B---3--:R-:W-:Y:S01]  /*16b00*/  F2FP.PACK_AB R18, R128, R133 ;  /* 0x000000858012723e */ /* 0x008fe200000000ff */
[--C-:B------:R-:W-:Y:S02]  /*16b10*/  HSET2.LE.AND R73, R73, R240.reuse, PT ;  /* 0x000000f049497233 */ /* 0x100fe40003803000 */
[----:B------:R-:W-:Y:S01]  /*16b20*/  MUFU.EX2 R156, R39 ;  /* 0x00000027009c7308 */ /* 0x000fe20000000800 */
[----:B------:R-:W-:Y:S02]  /*16b30*/  LOP3.LUT R15, R163, UR27, R15, 0x96, !PT ;  /* 0x0000001ba30f7c12 */ /* 0x000fe4000f8e960f */
[----:B------:R-:W-:Y:S02]  /*16b40*/  LOP3.LUT R79, R79, R18, RZ, 0xc0, !PT ;  /* 0x000000124f4f7212 */ /* 0x000fe400078ec0ff */
[----:B------:R-:W-:Y:S01]  /*16b50*/  LOP3.LUT R73, R73, R22, RZ, 0xc0, !PT ;  /* 0x0000001649497212 */ /* 0x000fe200078ec0ff */
[----:B------:R-:W-:Y:S04]  /*16b60*/  IMAD.WIDE.U32 R84, R15, -0x326172a9, RZ ;  /* 0xcd9e8d570f547825 */ /* 0x000fe800078e00ff */
[----:B------:R-:W-:Y:S01]  /*16b70*/  MUFU.EX2 R177, R177 ;  /* 0x000000b100b17308 */ /* 0x000fe20000000800 */
[----:B------:R-:W-:Y:S02]  /*16b80*/  LOP3.LUT R18, R85, UR16, R246, 0x96, !PT ;  /* 0x0000001055127c12 */ /* 0x000fe4000f8e96f6 */
[--C-:B------:R-:W-:Y:S02]  /*16b90*/  LOP3.LUT R15, R213, UR14, R84.reuse, 0x96, !PT ;  /* 0x0000000ed50f7c12 */ /* 0x100fe4000f8e9654 */
[----:B------:R-:W-:Y:S02]  /*16ba0*/  LOP3.LUT R19, R155, UR14, R84, 0x96, !PT ;  /* 0x0000000e9b137c12 */ /* 0x000fe4000f8e9654 */
[----:B------:R-:W-:Y:S01]  /*16bb0*/  LOP3.LUT R132, R85, UR16, R250, 0x96, !PT ;  /* 0x0000001055847c12 */ /* 0x000fe2000f8e96fa */
[----:B------:R-:W-:Y:S02]  /*16bc0*/  IMAD.WIDE.U32 R84, R18, -0x2daee0ad, RZ ;  /* 0xd2511f5312547825 */ /* 0x000fe400078e00ff */
[----:B------:R-:W-:Y:S02]  /*16bd0*/  MUFU.EX2 R175, R175 ;  /* 0x000000af00af7308 */ /* 0x000fe40000000800 */
[----:B------:R-:W-:Y:S01]  /*16be0*/  IMAD.WIDE.U32 R86, R15, -0x2daee0ad, RZ ;  /* 0xd2511f530f567825 */ /* 0x000fe200078e00ff */
[----:B------:R-:W-:Y:S03]  /*16bf0*/  LOP3.LUT R18, R85, UR13, R244, 0x96, !PT ;  /* 0x0000000d55127c12 */ /* 0x000fe6000f8e96f4 */
[----:B--2---:R-:W-:Y:S01]  /*16c00*/  IMAD.WIDE.U32 R80, R19, -0x2daee0ad, RZ ;  /* 0xd2511f5313507825 */ /* 0x004fe200078e00ff */
[----:B------:R-:W-:Y:S03]  /*16c10*/  LOP3.LUT R15, R87, UR11, R84, 0x96, !PT ;  /* 0x0000000b570f7c12 */ /* 0x000fe6000f8e9654 */
[----:B------:R-:W-:Y:S01]  /*16c20*/  MUFU.EX2 R7, R7 ;  /* 0x0000000700077308 */ /* 0x000fe20000000800 */
[----:B------:R-:W-:Y:S04]  /*16c30*/  IMAD.WIDE.U32 R134, R18, -0x326172a9, RZ ;  /* 0xcd9e8d5712867825 */ /* 0x000fe800078e00ff */
[----:B------:R-:W-:Y:S01]  /*16c40*/  IMAD.WIDE.U32 R84, R15, -0x326172a9, RZ ;  /* 0xcd9e8d570f547825 */ /* 0x000fe200078e00ff */
[----:B------:R-:W-:Y:S04]  /*16c50*/  LOP3.LUT R15, R135, UR12, R212, 0x96, !PT ;  /* 0x0000000c870f7c12 */ /* 0x000fe8000f8e96d4 */
        /* <DEDUP_REMOVED lines=9> */
[----:B------:R-:W-:Y:S05]  /*16cf0*/  LOP3.LUT R18, R85, UR7, R134, 0x96, !PT ;  /* 0x0000000755127c12 */ /* 0x000fea000f8e9686 */
[----:B------:R-:W-:Y:S02]  /*16d00*/  IMAD.WIDE.U32 R134, R18, -0x326172a9, RZ ;  /* 0xcd9e8d5712867825 */ /* 0x000fe400078e00ff */
[----:B------:R-:W-:Y:S03]  /*16d10*/  MUFU.EX2 R196, R196 ;  /* 0x000000c400c47308 */ /* 0x000fe60000000800 */
[----:B------:R-:W-:Y:S02]  /*16d20*/  LOP3.LUT R18, R135, UR17, R86, 0x96, !PT ;  /* 0x0000001187127c12 */ /* 0x000fe4000f8e9656 */
[C---:B------:R-:W-:Y:S02]  /*16d30*/  LOP3.LUT R86, R134.reuse, 0xffff, RZ, 0xc0, !PT ;  /* 0x0000ffff86567812 */ /* 0x040fe400078ec0ff */
[----:B------:R-:W-:Y:S02]  /*16d40*/  LOP3.LUT R137, R134, 0xff, RZ, 0xc0, !PT ;  /* 0x000000ff86897812 */ /* 0x000fe400078ec0ff */
[--C-:B------:R-:W-:Y:S01]  /*16d50*/  SHF.R.U32.HI R141, RZ, 0x10, R134.reuse ;  /* 0x00000010ff8d7819 */ /* 0x100fe20000011686 */
[----:B------:R-:W-:Y:S01]  /*16d60*/  MUFU.EX2 R107, R107 ;  /* 0x0000006b006b7308 */ /* 0x000fe20000000800 */
[----:B------:R-:W-:Y:S01]  /*16d70*/  SHF.R.U32.HI R87, RZ, 0x18, R134 ;  /* 0x00000018ff577819 */ /* 0x000fe20000011686 */
[----:B------:R-:W-:Y:S01]  /*16d80*/  IMAD.WIDE.U32 R134, R15, -0x2daee0ad, RZ ;  /* 0xd2511f530f867825 */ /* 0x000fe200078e00ff */
[----:B------:R-:W-:Y:S02]  /*16d90*/  LOP3.LUT R15, R18, 0xff, RZ, 0xc0, !PT ;  /* 0x000000ff120f7812 */ /* 0x000fe400078ec0ff */
[----:B------:R-:W-:Y:S02]  /*16da0*/  SHF.R.U32.HI R85, RZ, 0x18, R18 ;  /* 0x00000018ff557819 */ /* 0x000fe40000011612 */
[----:B------:R-:W-:Y:S02]  /*16db0*/  LOP3.LUT R22, R135, UR18, R84, 0x96, !PT ;  /* 0x0000001287167c12 */ /* 0x000fe4000f8e9654 */
[----:B------:R-:W-:Y:S01]  /*16dc0*/  LOP3.LUT R152, R134, 0xffff, RZ, 0xc0, !PT ;  /* 0x0000ffff86987812 */ /* 0x000fe200078ec0ff */
[----:B------:R-:W-:Y:S01]  /*16dd0*/  MUFU.EX2 R207, R207 ;  /* 0x000000cf00cf7308 */ /* 0x000fe20000000800 */
[----:B------:R-:W-:Y:S02]  /*16de0*/  LOP3.LUT R84, R18, 0xffff, RZ, 0xc0, !PT ;  /* 0x0000ffff12547812 */ /* 0x000fe400078ec0ff */
[----:B------:R-:W-:Y:S02]  /*16df0*/  SHF.R.U32.HI R86, RZ, 0x8, R86 ;  /* 0x00000008ff567819 */ /* 0x000fe40000011656 */
[----:B------:R-:W-:Y:S02]  /*16e00*/  SHF.R.U32.HI R84, RZ, 0x8, R84 ;  /* 0x00000008ff547819 */ /* 0x000fe40000011654 */
[----:B------:R-:W-:Y:S02]  /*16e10*/  SHF.R.U32.HI R145, RZ, 0x10, R134 ;  /* 0x00000010ff917819 */ /* 0x000fe40000011686 */
[----:B------:R-:W-:Y:S01]  /*16e20*/  PRMT R15, R15, 0x5410, R84 ;  /* 0x000054100f0f7816 */ /* 0x000fe20000000054 */
[----:B------:R-:W1:Y:S01]  /*16e30*/  MUFU.EX2 R135, R83 ;  /* 0x0000005300877308 */ /* 0x000e620000000800 */
[----:B------:R-:W-:Y:S02]  /*16e40*/  LOP3.LUT R153, R134, 0xff, RZ, 0xc0, !PT ;  /* 0x000000ff86997812 */ /* 0x000fe400078ec0ff */
[----:B------:R-:W-:Y:S01]  /*16e50*/  SHF.R.U32.HI R134, RZ, 0x18, R134 ;  /* 0x00000018ff867819 */ /* 0x000fe20000011686 */
[--C-:B------:R-:W-:Y:S01]  /*16e60*/  HSET2.LE.AND R84, R15, R240.reuse, PT ;  /* 0x000000f00f547233 */ /* 0x100fe20003803000 */
[----:B------:R-:W-:Y:S02]  /*16e70*/  LOP3.LUT R145, R145, 0xff, RZ, 0xc0, !PT ;  /* 0x000000ff91917812 */ /* 0x000fe400078ec0ff */
[----:B------:R-:W-:Y:S02]  /*16e80*/  SHF.R.U32.HI R152, RZ, 0x8, R152 ;  /* 0x00000008ff987819 */ /* 0x000fe40000011698 */
[----:B------:R-:W-:Y:S01]  /*16e90*/  PRMT R219, R145, 0x5410, R134 ;  /* 0x0000541091db7816 */ /* 0x000fe20000000086 */
[----:B------:R-:W-:Y:S01]  /*16ea0*/  IMAD.MOV.U32 R145, RZ, RZ, R211 ;  /* 0x000000ffff917224 */ /* 0x000fe200078e00d3 */
[----:B------:R-:W-:Y:S01]  /*16eb0*/  MUFU.EX2 R134, R23 ;  /* 0x0000001700867308 */ /* 0x000fe20000000800 */
[----:B------:R-:W-:Y:S09]  /*16ec0*/  PRMT R220, R153, 0x5410, R152 ;  /* 0x0000541099dc7816 */ /* 0x000ff20000000098 */
[----:B------:R-:W-:Y:S01]  /*16ed0*/  MUFU.EX2 R197, R197 ;  /* 0x000000c500c57308 */ /* 0x000fe20000000800 */
[----:B-1----:R-:W-:Y:S01]  /*16ee0*/  F2FP.PACK_AB R15, R130, R135 ;  /* 0x00000087820f723e */ /* 0x002fe200000000ff */
[----:B------:R-:W-:Y:S03]  /*16ef0*/  IMAD.WIDE.U32 R82, R132, -0x2daee0ad, RZ ;  /* 0xd2511f5384527825 */ /* 0x000fe600078e00ff */
[----:B------:R-:W-:Y:S02]  /*16f00*/  LOP3.LUT R84, R84, R15, RZ, 0xc0, !PT ;  /* 0x0000000f54547212 */ /* 0x000fe400078ec0ff */
[----:B------:R-:W-:Y:S03]  /*16f10*/  SHF.R.U32.HI R15, RZ, 0x10, R18 ;  /* 0x00000010ff0f7819 */ /* 0x000fe60000011612 */
[----:B------:R-:W-:Y:S01]  /*16f20*/  MUFU.EX2 R132, R34 ;  /* 0x0000002200847308 */ /* 0x000fe20000000800 */
[----:B------:R-:W-:Y:S02]  /*16f30*/  LOP3.LUT R18, R15, 0xff, RZ, 0xc0, !PT ;  /* 0x000000ff0f127812 */ /* 0x000fe400078ec0ff */
[----:B------:R-:W-:Y:S02]  /*16f40*/  PRMT R15, R137, 0x5410, R86 ;  /* 0x00005410890f7816 */ /* 0x000fe40000000056 */
[----:B------:R-:W-:Y:S02]  /*16f50*/  PRMT R85, R18, 0x5410, R85 ;  /* 0x0000541012557816 */ /* 0x000fe40000000055 */
[----:B------:R-:W-:Y:S03]  /*16f60*/  F2FP.PACK_AB R18, R136, R149 ;  /* 0x000000958812723e */ /* 0x000fe600000000ff */
[----:B------:R-:W1:Y:S01]  /*16f70*/  MUFU.EX2 R137, R51 ;  /* 0x0000003300897308 */ /* 0x000e620000000800 */
[--C-:B------:R-:W-:Y:S02]  /*16f80*/  HSET2.LE.AND R86, R15, R240.reuse, PT ;  /* 0x000000f00f567233 */ /* 0x100fe40003803000 */
[--C-:B------:R-:W-:Y:S05]  /*16f90*/  HSET2.LE.AND R85, R85, R240.reuse, PT ;  /* 0x000000f055557233 */ /* 0x100fea0003803000 */
[----:B------:R-:W-:Y:S02]  /*16fa0*/  LOP3.LUT R85, R85, R18, RZ, 0xc0, !PT ;  /* 0x0000001255557212 */ /* 0x000fe400078ec0ff */
[----:B------:R-:W-:Y:S01]  /*16fb0*/  LOP3.LUT R18, R141, 0xff, RZ, 0xc0, !PT ;  /* 0x000000ff8d127812 */ /* 0x000fe200078ec0ff */
[----:B------:R-:W-:Y:S03]  /*16fc0*/  MUFU.EX2 R118, R118 ;  /* 0x0000007600767308 */ /* 0x000fe60000000800 */
[----:B------:R-:W-:Y:S05]  /*16fd0*/  PRMT R87, R18, 0x5410, R87 ;  /* 0x0000541012577816 */ /* 0x000fea0000000057 */
[--C-:B------:R-:W-:Y:S02]  /*16fe0*/  HSET2.LE.AND R87, R87, R240.reuse, PT ;  /* 0x000000f057577233 */ /* 0x100fe40003803000 */
[----:B------:R-:W2:Y:S01]  /*16ff0*/  MUFU.EX2 R141, R50 ;  /* 0x00000032008d7308 */ /* 0x000ea20000000800 */
[----:B-1----:R-:W-:Y:S04]  /*17000*/  F2FP.PACK_AB R15, R137, R140 ;  /* 0x0000008c890f723e */ /* 0x002fe800000000ff */
[----:B------:R-:W-:Y:S02]  /*17010*/  LOP3.LUT R86, R86, R15, RZ, 0xc0, !PT ;  /* 0x0000000f56567212 */ /* 0x000fe400078ec0ff */
[----:B------:R-:W-:Y:S03]  /*17020*/  LOP3.LUT R15, R81, UR11, R82, 0x96, !PT ;  /* 0x0000000b510f7c12 */ /* 0x000fe6000f8e9652 */
[----:B------:R-:W-:Y:S10]  /*17030*/  MUFU.EX2 R206, R206 ;  /* 0x000000ce00ce7308 */ /* 0x000ff40000000800 */
[----:B------:R-:W-:Y:S01]  /*17040*/  MUFU.EX2 R205, R205 ;  /* 0x000000cd00cd7308 */ /* 0x000fe20000000800 */
[----:B--2---:R-:W-:Y:S04]  /*17050*/  F2FP.PACK_AB R18, R148, R141 ;  /* 0x0000008d9412723e */ /* 0x004fe800000000ff */
[----:B------:R-:W-:Y:S02]  /*17060*/  LOP3.LUT R87, R87, R18, RZ, 0xc0, !PT ;  /* 0x0000001257577212 */ /* 0x000fe400078ec0ff */
[----:B------:R-:W-:Y:S03]  /*17070*/  LOP3.LUT R18, R83, UR13, R248, 0x96, !PT ;  /* 0x0000000d53127c12 */ /* 0x000fe6000f8e96f8 */
[----:B------:R-:W-:Y:S02]  /*17080*/  MUFU.EX2 R204, R204 ;  /* 0x000000cc00cc7308 */ /* 0x000fe40000000800 */
[----:B------:R-:W-:Y:S05]  /*17090*/  IMAD.WIDE.U32 R50, R18, -0x326172a9, RZ ;  /* 0xcd9e8d5712327825 */ /* 0x000fea00078e00ff */
[----:B------:R-:W-:Y:S03]  /*170a0*/  LOP3.LUT R18, R51, UR12, R154, 0x96, !PT ;  /* 0x0000000c33127c12 */ /* 0x000fe6000f8e969a */
[----:B------:R-:W-:Y:S02]  /*170b0*/  MUFU.EX2 R202, R202 ;  /* 0x000000ca00ca7308 */ /* 0x000fe40000000800 */
[----:B------:R-:W-:Y:S05]  /*170c0*/  IMAD.WIDE.U32 R82, R18, -0x2daee0ad, RZ ;  /* 0xd2511f5312527825 */ /* 0x000fea00078e00ff */
        /* <DEDUP_REMOVED lines=14> */
[----:B------:R-:W-:Y:S01]  /*171b0*/  SHF.R.U32.HI R83, RZ, 0x10, R80 ;  /* 0x00000010ff537819 */ /* 0x000fe20000011650 */
[----:B------:R-:W-:Y:S01]  /*171c0*/  MUFU.EX2 R188, R188 ;  /* 0x000000bc00bc7308 */ /* 0x000fe20000000800 */
[----:B------:R-:W-:Y:S02]  /*171d0*/  SHF.R.U32.HI R18, RZ, 0x8, R18 ;  /* 0x00000008ff127819 */ /* 0x000fe40000011612 */
[----:B------:R-:W-:Y:S02]  /*171e0*/  LOP3.LUT R83, R83, 0xff, RZ, 0xc0, !PT ;  /* 0x000000ff53537812 */ /* 0x000fe400078ec0ff */
[----:B------:R-:W-:Y:S02]  /*171f0*/  PRMT R15, R15, 0x5410, R18 ;  /* 0x000054100f0f7816 */ /* 0x000fe40000000012 */
[----:B------:R-:W-:Y:S01]  /*17200*/  SHF.R.U32.HI R18, RZ, 0x18, R80 ;  /* 0x00000018ff127819 */ /* 0x000fe20000011650 */
[----:B------:R-:W-:Y:S02]  /*17210*/  IMAD.WIDE.U32 R80, R19, -0x2daee0ad, RZ ;  /* 0xd2511f5313507825 */ /* 0x000fe400078e00ff */
[--C-:B------:R-:W-:Y:S01]  /*17220*/  HSET2.LE.AND R82, R15, R240.reuse, PT ;  /* 0x000000f00f527233 */ /* 0x100fe20003803000 */
[----:B------:R-:W-:Y:S01]  /*17230*/  PRMT R83, R83, 0x5410, R18 ;  /* 0x0000541053537816 */ /* 0x000fe20000000012 */
[----:B------:R-:W-:Y:S01]  /*17240*/  MUFU.EX2 R176, R176 ;  /* 0x000000b000b07308 */ /* 0x000fe20000000800 */
[----:B------:R-:W-:Y:S02]  /*17250*/  F2FP.PACK_AB R18, R157, R158 ;  /* 0x0000009e9d12723e */ /* 0x000fe400000000ff */
[----:B------:R-:W-:Y:S01]  /*17260*/  F2FP.PACK_AB R15, R156, R159 ;  /* 0x0000009f9c0f723e */ /* 0x000fe200000000ff */
[--C-:B------:R-:W-:Y:S01]  /*17270*/  HSET2.LE.AND R83, R83, R240.reuse, PT ;  /* 0x000000f053537233 */ /* 0x100fe20003803000 */
[----:B------:R-:W-:Y:S02]  /*17280*/  SHF.R.U32.HI R19, RZ, 0x10, R80 ;  /* 0x00000010ff137819 */ /* 0x000fe40000011650 */
[----:B------:R-:W-:Y:S02]  /*17290*/  LOP3.LUT R82, R82, R15, RZ, 0xc0, !PT ;  /* 0x0000000f52527212 */ /* 0x000fe400078ec0ff */
[----:B------:R-:W-:Y:S01]  /*172a0*/  LOP3.LUT R83, R83, R18, RZ, 0xc0, !PT ;  /* 0x0000001253537212 */ /* 0x000fe200078ec0ff */
[----:B------:R-:W-:Y:S01]  /*172b0*/  MUFU.EX2 R194, R194 ;  /* 0x000000c200c27308 */ /* 0x000fe20000000800 */
[C---:B------:R-:W-:Y:S02]  /*172c0*/  LOP3.LUT R18, R80.reuse, 0xffff, RZ, 0xc0, !PT ;  /* 0x0000ffff50127812 */ /* 0x040fe400078ec0ff */
[----:B------:R-:W-:Y:S02]  /*172d0*/  LOP3.LUT R15, R80, 0xff, RZ, 0xc0, !PT ;  /* 0x000000ff500f7812 */ /* 0x000fe400078ec0ff */
[----:B------:R-:W-:Y:S02]  /*172e0*/  SHF.R.U32.HI R18, RZ, 0x8, R18 ;  /* 0x00000008ff127819 */ /* 0x000fe40000011612 */
[----:B------:R-:W-:Y:S02]  /*172f0*/  LOP3.LUT R19, R19, 0xff, RZ, 0xc0, !PT ;  /* 0x000000ff13137812 */ /* 0x000fe400078ec0ff */
[----:B------:R-:W-:Y:S01]  /*17300*/  PRMT R223, R15, 0x5410, R18 ;  /* 0x000054100fdf7816 */ /* 0x000fe20000000012 */
[----:B------:R-:W-:Y:S01]  /*17310*/  MUFU.EX2 R191, R191 ;  /* 0x000000bf00bf7308 */ /* 0x000fe20000000800 */
[----:B------:R-:W-:Y:S02]  /*17320*/  SHF.R.U32.HI R18, RZ, 0x18, R80 ;  /* 0x00000018ff127819 */ /* 0x000fe40000011650 */
[----:B------:R-:W-:Y:S02]  /*17330*/  LOP3.LUT R15, R49, 0xff, RZ, 0xc0, !PT ;  /* 0x000000ff310f7812 */ /* 0x000fe400078ec0ff */
[----:B------:R-:W-:Y:S02]  /*17340*/  PRMT R19, R19, 0x5410, R18 ;  /* 0x0000541013137816 */ /* 0x000fe40000000012 */
[----:B------:R-:W-:Y:S02]  /*17350*/  LOP3.LUT R18, R49, 0xffff, RZ, 0xc0, !PT ;  /* 0x0000ffff31127812 */ /* 0x000fe400078ec0ff */
[----:B------:R-:W-:Y:S01]  /*17360*/  LOP3.LUT R39, R81, UR18, R50, 0x96, !PT ;  /* 0x0000001251277c12 */ /* 0x000fe2000f8e9632 */
[----:B------:R-:W-:Y:S01]  /*17370*/  MUFU.EX2 R180, R180 ;  /* 0x000000b400b47308 */ /* 0x000fe20000000800 */
[----:B------:R-:W-:Y:S02]  /*17380*/  SHF.R.U32.HI R18, RZ, 0x8, R18 ;  /* 0x00000008ff127819 */ /* 0x000fe40000011612 */
[--C-:B------:R-:W-:Y:S02]  /*17390*/  SHF.R.U32.HI R81, RZ, 0x18, R49.reuse ;  /* 0x00000018ff517819 */ /* 0x100fe40000011631 */
[----:B------:R-:W-:Y:S05]  /*173a0*/  PRMT R15, R15, 0x5410, R18 ;  /* 0x000054100f0f7816 */ /* 0x000fea0000000012 */
[--C-:B------:R-:W-:Y:S01]  /*173b0*/  HSET2.LE.AND R80, R15, R240.reuse, PT ;  /* 0x000000f00f507233 */ /* 0x100fe20003803000 */
[----:B------:R-:W-:Y:S01]  /*173c0*/  F2FP.PACK_AB R15, R132, R177 ;  /* 0x000000b1840f723e */ /* 0x000fe200000000ff */
[----:B------:R-:W-:Y:S03]  /*173d0*/  MUFU.EX2 R179, R179 ;  /* 0x000000b300b37308 */ /* 0x000fe60000000800 */
[----:B------:R-:W-:Y:S02]  /*173e0*/  LOP3.LUT R80, R80, R15, RZ, 0xc0, !PT ;  /* 0x0000000f50507212 */ /* 0x000fe400078ec0ff */
[----:B------:R-:W-:Y:S04]  /*173f0*/  SHF.R.U32.HI R15, RZ, 0x10, R49 ;  /* 0x00000010ff0f7819 */ /* 0x000fe80000011631 */
[----:B------:R-:W-:Y:S01]  /*17400*/  LOP3.LUT R18, R15, 0xff, RZ, 0xc0, !PT ;  /* 0x000000ff0f127812 */ /* 0x000fe200078ec0ff */
[----:B------:R-:W-:Y:S01]  /*17410*/  MUFU.EX2 R166, R166 ;  /* 0x000000a600a67308 */ /* 0x000fe20000000800 */
[----:B------:R-:W-:Y:S02]  /*17420*/  LOP3.LUT R15, R39, 0xff, RZ, 0xc0, !PT ;  /* 0x000000ff270f7812 */ /* 0x000fe400078ec0ff */
[----:B------:R-:W-:Y:S02]  /*17430*/  PRMT R81, R18, 0x5410, R81 ;  /* 0x0000541012517816 */ /* 0x000fe40000000051 */
[----:B------:R-:W-:Y:S03]  /*17440*/  F2FP.PACK_AB R18, R175, R134 ;  /* 0x00000086af12723e */ /* 0x000fe600000000ff */
[--C-:B------:R-:W-:Y:S02]  /*17450*/  HSET2.LE.AND R81, R81, R240.reuse, PT ;  /* 0x000000f051517233 */ /* 0x100fe40003803000 */
[----:B------:R-:W-:Y:S03]  /*17460*/  MUFU.EX2 R129, R129 ;  /* 0x0000008100817308 */ /* 0x000fe60000000800 */
[----:B------:R-:W-:Y:S02]  /*17470*/  LOP3.LUT R81, R81, R18, RZ, 0xc0, !PT ;  /* 0x0000001251517212 */ /* 0x000fe400078ec0ff */
[----:B------:R-:W-:Y:S04]  /*17480*/  LOP3.LUT R18, R39, 0xffff, RZ, 0xc0, !PT ;  /* 0x0000ffff27127812 */ /* 0x000fe800078ec0ff */
[----:B------:R-:W-:Y:S01]  /*17490*/  SHF.R.U32.HI R18, RZ, 0x8, R18 ;  /* 0x00000008ff127819 */ /* 0x000fe20000011612 */
[----:B------:R-:W-:Y:S03]  /*174a0*/  MUFU.EX2 R101, R101 ;  /* 0x0000006500657308 */ /* 0x000fe60000000800 */
[----:B------:R-:W-:Y:S02]  /*174b0*/  PRMT R222, R15, 0x5410, R18 ;  /* 0x000054100fde7816 */ /* 0x000fe40000000012 */
[--C-:B------:R-:W-:Y:S02]  /*174c0*/  SHF.R.U32.HI R15, RZ, 0x10, R39.reuse ;  /* 0x00000010ff0f7819 */ /* 0x100fe40000011627 */
[----:B------:R-:W-:Y:S02]  /*174d0*/  SHF.R.U32.HI R39, RZ, 0x18, R39 ;  /* 0x00000018ff277819 */ /* 0x000fe40000011627 */
[----:B------:R-:W-:Y:S02]  /*174e0*/  LOP3.LUT R18, R15, 0xff, RZ, 0xc0, !PT ;  /* 0x000000ff0f127812 */ /* 0x000fe400078ec0ff */
[----:B------:R-:W-:Y:S02]  /*174f0*/  LOP3.LUT R15, R22, 0xff, RZ, 0xc0, !PT ;  /* 0x000000ff160f7812 */ /* 0x000fe400078ec0ff */
[----:B------:R-:W-:Y:S02]  /*17500*/  PRMT R221, R18, 0x5410, R39 ;  /* 0x0000541012dd7816 */ /* 0x000fe40000000027 */
[----:B------:R-:W-:Y:S04]  /*17510*/  LOP3.LUT R18, R22, 0xffff, RZ, 0xc0, !PT ;  /* 0x0000ffff16127812 */ /* 0x000fe800078ec0ff */
[----:B------:R-:W-:Y:S04]  /*17520*/  SHF.R.U32.HI R18, RZ, 0x8, R18 ;  /* 0x00000008ff127819 */ /* 0x000fe80000011612 */
        /* <DEDUP_REMOVED lines=8> */
[----:B------:R-:W-:Y:S05]  /*175b0*/  LOP3.LUT R15, R35, UR16, R250, 0x96, !PT ;  /* 0x00000010230f7c12 */ /* 0x000fea000f8e96fa */
[----:B------:R-:W-:Y:S05]  /*175c0*/  IMAD.WIDE.U32 R48, R15, -0x2daee0ad, RZ ;  /* 0xd2511f530f307825 */ /* 0x000fea00078e00ff */
[----:B------:R-:W-:Y:S05]  /*175d0*/  LOP3.LUT R15, R49, UR13, R248, 0x96, !PT ;  /* 0x0000000d310f7c12 */ /* 0x000fea000f8e96f8 */
[----:B------:R-:W-:Y:S01]  /*175e0*/  IMAD.WIDE.U32 R38, R15, -0x326172a9, RZ ;  /* 0xcd9e8d570f267825 */ /* 0x000fe200078e00ff */
[----:B------:R-:W-:Y:S04]  /*175f0*/  LOP3.LUT R15, R155, UR14, R34, 0x96, !PT ;  /* 0x0000000e9b0f7c12 */ /* 0x000fe8000f8e9622 */
[----:B------:R-:W-:Y:S01]  /*17600*/  LOP3.LUT R22, R39, UR12, R154, 0x96, !PT ;  /* 0x0000000c27167c12 */ /* 0x000fe2000f8e969a */
[----:B------:R-:W-:Y:S04]  /*17610*/  IMAD.WIDE.U32 R152, R15, -0x2daee0ad, RZ ;  /* 0xd2511f530f987825 */ /* 0x000fe800078e00ff */
[----:B------:R-:W-:Y:S01]  /*17620*/  IMAD.WIDE.U32 R50, R22, -0x2daee0ad, RZ ;  /* 0xd2511f5316327825 */ /* 0x000fe200078e00ff */
[----:B------:R-:W-:Y:S03]  /*17630*/  LOP3.LUT R18, R153, UR11, R48, 0x96, !PT ;  /* 0x0000000b99127c12 */ /* 0x000fe6000f8e9630 */
[----:B------:R-:W-:Y:S01]  /*17640*/  IMAD.MOV.U32 R153, RZ, RZ, R210 ;  /* 0x000000ffff997224 */ /* 0x000fe200078e00d2 */
[----:B------:R-:W-:Y:S01]  /*17650*/  LOP3.LUT R15, R51, UR9, R152, 0x96, !PT ;  /* 0x00000009330f7c12 */ /* 0x000fe2000f8e9698 */
[----:B------:R-:W-:Y:S05]  /*17660*/  IMAD.WIDE.U32 R48, R18, -0x326172a9, RZ ;  /* 0xcd9e8d5712307825 */ /* 0x000fea00078e00ff */
[----:B------:R-:W-:Y:S01]  /*17670*/  LOP3.LUT R18, R49, UR10, R38, 0x96, !PT ;  /* 0x0000000a31127c12 */ /* 0x000fe2000f8e9626 */
[----:B------:R-:W-:Y:S04]  /*17680*/  IMAD.MOV.U32 R49, RZ, RZ, R213 ;  /* 0x000000ffff317224 */ /* 0x000fe800078e00d5 */
[----:B------:R-:W-:Y:S05]  /*17690*/  IMAD.WIDE.U32 R22, R18, -0x2daee0ad, RZ ;  /* 0xd2511f5312167825 */ /* 0x000fea00078e00ff */
[----:B------:R-:W-:Y:S01]  /*176a0*/  LOP3.LUT R18, R23, UR7, R50, 0x96, !PT ;  /* 0x0000000717127c12 */ /* 0x000fe2000f8e9632 */
[----:B------:R-:W-:Y:S04]  /*176b0*/  IMAD.WIDE.U32 R50, R15, -0x326172a9, RZ ;  /* 0xcd9e8d570f327825 */ /* 0x000fe800078e00ff */
[----:B------:R-:W-:Y:S01]  /*176c0*/  IMAD.WIDE.U32 R38, R18, -0x326172a9, RZ ;  /* 0xcd9e8d5712267825 */ /* 0x000fe200078e00ff */
[----:B------:R-:W-:Y:S03]  /*176d0*/  LOP3.LUT R15, R51, UR8, R48, 0x96, !PT ;  /* 0x00000008330f7c12 */ /* 0x000fe6000f8e9630 */
[----:B------:R-:W-:Y:S01]  /*176e0*/  IMAD.MOV.U32 R48, RZ, RZ, R212 ;  /* 0x000000ffff307224 */ /* 0x000fe200078e00d4 */
[C---:B------:R-:W-:Y:S01]  /*176f0*/  LOP3.LUT R23, R38.reuse, 0xffff, RZ, 0xc0, !PT ;  /* 0x0000ffff26177812 */ /* 0x040fe200078ec0ff */
[----:B------:R-:W-:Y:S01]  /*17700*/  IMAD.MOV.U32 R51, RZ, RZ, R153 ;  /* 0x000000ffff337224 */ /* 0x000fe200078e0099 */
[----:B------:R-:W-:Y:S02]  /*17710*/  LOP3.LUT R154, R38, 0xff, RZ, 0xc0, !PT ;  /* 0x000000ff269a7812 */ /* 0x000fe400078ec0ff */
[----:B------:R-:W-:Y:S02]  /*17720*/  SHF.R.U32.HI R23, RZ, 0x8, R23 ;  /* 0x00000008ff177819 */ /* 0x000fe40000011617 */
[----:B------:R-:W-:Y:S01]  /*17730*/  LOP3.LUT R18, R39, UR17, R50, 0x96, !PT ;  /* 0x0000001127127c12 */ /* 0x000fe2000f8e9632 */
[----:B------:R-:W-:Y:S01]  /*17740*/  IMAD.MOV.U32 R50, RZ, RZ, R145 ;  /* 0x000000ffff327224 */ /* 0x000fe200078e0091 */
[----:B------:R-:W-:Y:S02]  /*17750*/  PRMT R154, R154, 0x5410, R23 ;  /* 0x000054109a9a7816 */ /* 0x000fe40000000017 */
[--C-:B------:R-:W-:Y:S02]  /*17760*/  SHF.R.U32.HI R23, RZ, 0x18, R38.reuse ;  /* 0x00000018ff177819 */ /* 0x100fe40000011626 */
[----:B------:R-:W-:Y:S01]  /*17770*/  SHF.R.U32.HI R152, RZ, 0x10, R38 ;  /* 0x00000010ff987819 */ /* 0x000fe20000011626 */
[----:B------:R-:W-:Y:S01]  /*17780*/  IMAD.WIDE.U32 R38, R15, -0x2daee0ad, RZ ;  /* 0xd2511f530f267825 */ /* 0x000fe200078e00ff */
[----:B------:R-:W-:Y:S02]  /*17790*/  LOP3.LUT R15, R35, UR16, R246, 0x96, !PT ;  /* 0x00000010230f7c12 */ /* 0x000fe4000f8e96f6 */
[----:B------:R-:W-:Y:S02]  /*177a0*/  LOP3.LUT R152, R152, 0xff, RZ, 0xc0, !PT ;  /* 0x000000ff98987812 */ /* 0x000fe400078ec0ff */
[----:B------:R-:W-:Y:S02]  /*177b0*/  LOP3.LUT R237, R39, UR18, R22, 0x96, !PT ;  /* 0x0000001227ed7c12 */ /* 0x000fe4000f8e9616 */
[C---:B------:R-:W-:Y:S02]  /*177c0*/  LOP3.LUT R22, R18.reuse, 0xffff, RZ, 0xc0, !PT ;  /* 0x0000ffff12167812 */ /* 0x040fe400078ec0ff */
[----:B------:R-:W-:Y:S02]  /*177d0*/  LOP3.LUT R163, R18, 0xff, RZ, 0xc0, !PT ;  /* 0x000000ff12a37812 */ /* 0x000fe400078ec0ff */
[----:B------:R-:W-:Y:S02]  /*177e0*/  SHF.R.U32.HI R22, RZ, 0x8, R22 ;  /* 0x00000008ff167819 */ /* 0x000fe40000011616 */
[----:B------:R-:W-:Y:S02]  /*177f0*/  PRMT R152, R152, 0x5410, R23 ;  /* 0x0000541098987816 */ /* 0x000fe40000000017 */
[----:B------:R-:W-:Y:S01]  /*17800*/  PRMT R163, R163, 0x5410, R22 ;  /* 0x00005410a3a37816 */ /* 0x000fe20000000016 */
[----:B------:R-:W-:Y:S01]  /*17810*/  IMAD.WIDE.U32 R22, R15, -0x2daee0ad, RZ ;  /* 0xd2511f530f167825 */ /* 0x000fe200078e00ff */
[--C-:B------:R-:W-:Y:S02]  /*17820*/  SHF.R.U32.HI R155, RZ, 0x10, R18.reuse ;  /* 0x00000010ff9b7819 */ /* 0x100fe40000011612 */
[----:B------:R-:W-:Y:S02]  /*17830*/  SHF.R.U32.HI R18, RZ, 0x18, R18 ;  /* 0x00000018ff127819 */ /* 0x000fe40000011612 */
[----:B------:R-:W-:Y:S02]  /*17840*/  LOP3.LUT R15, R23, UR13, R244, 0x96, !PT ;  /* 0x0000000d170f7c12 */ /* 0x000fe4000f8e96f4 */
[----:B------:R-:W-:Y:S02]  /*17850*/  LOP3.LUT R155, R155, 0xff, RZ, 0xc0, !PT ;  /* 0x000000ff9b9b7812 */ /* 0x000fe400078ec0ff */
[C---:B------:R-:W-:Y:S02]  /*17860*/  LOP3.LUT R213, R38.reuse, 0xffff, RZ, 0xc0, !PT ;  /* 0x0000ffff26d57812 */ /* 0x040fe400078ec0ff */
[----:B------:R-:W-:Y:S02]  /*17870*/  PRMT R155, R155, 0x5410, R18 ;  /* 0x000054109b9b7816 */ /* 0x000fe40000000012 */
[----:B------:R-:W-:Y:S01]  /*17880*/  LOP3.LUT R18, R49, UR14, R34, 0x96, !PT ;  /* 0x0000000e31127c12 */ /* 0x000fe2000f8e9622 */
[----:B------:R-:W-:Y:S01]  /*17890*/  IMAD.WIDE.U32 R34, R15, -0x326172a9, RZ ;  /* 0xcd9e8d570f227825 */ /* 0x000fe200078e00ff */
[----:B------:R-:W-:Y:S02]  /*178a0*/  SHF.R.U32.HI R212, RZ, 0x10, R38 ;  /* 0x00000010ffd47819 */ /* 0x000fe40000011626 */
[----:B------:R-:W-:Y:S02]  /*178b0*/  LOP3.LUT R211, R38, 0xff, RZ, 0xc0, !PT ;  /* 0x000000ff26d37812 */ /* 0x000fe400078ec0ff */
[----:B------:R-:W-:Y:S01]  /*178c0*/  LOP3.LUT R15, R35, UR12, R48, 0x96, !PT ;  /* 0x0000000c230f7c12 */ /* 0x000fe2000f8e9630 */
[----:B------:R-:W-:Y:S01]  /*178d0*/  IMAD.WIDE.U32 R48, R18, -0x2daee0ad, RZ ;  /* 0xd2511f5312307825 */ /* 0x000fe200078e00ff */
[----:B------:R-:W-:Y:S03]  /*178e0*/  SHF.R.U32.HI R210, RZ, 0x18, R38 ;  /* 0x00000018ffd27819 */ /* 0x000fe60000011626 */
[----:B------:R-:W-:Y:S01]  /*178f0*/  IMAD.WIDE.U32 R38, R15, -0x2daee0ad, RZ ;  /* 0xd2511f530f267825 */ /* 0x000fe200078e00ff */
[----:B------:R-:W-:Y:S03]  /*17900*/  LOP3.LUT R18, R49, UR11, R22, 0x96, !PT ;  /* 0x0000000b31127c12 */ /* 0x000fe6000f8e9616 */
[----:B------:R-:W-:Y:S01]  /*17910*/  IMAD.MOV.U32 R49, RZ, RZ, R214 ;  /* 0x000000ffff317224 */ /* 0x000fe200078e00d6 */
[----:B------:R-:W-:Y:S01]  /*17920*/  LOP3.LUT R15, R39, UR9, R48, 0x96, !PT ;  /* 0x00000009270f7c12 */ /* 0x000fe2000f8e9630 */
[----:B------:R-:W-:Y:S04]  /*17930*/  IMAD.WIDE.U32 R22, R18, -0x326172a9, RZ ;  /* 0xcd9e8d5712167825 */ /* 0x000fe800078e00ff */
[----:B------:R-:W-:Y:S01]  /*17940*/  IMAD.MOV.U32 R48, RZ, RZ, R162 ;  /* 0x000000ffff307224 */ /* 0x000fe200078e00a2 */
[----:B------:R-:W-:Y:S05]  /*17950*/  LOP3.LUT R34, R23, UR10, R34, 0x96, !PT ;  /* 0x0000000a17227c12 */ /* 0x000fea000f8e9622 */
[----:B------:R-:W-:Y:S05]  /*17960*/  IMAD.WIDE.U32 R34, R34, -0x2daee0ad, RZ ;  /* 0xd2511f5322227825 */ /* 0x000fea00078e00ff */
[----:B------:R-:W-:Y:S01]  /*17970*/  LOP3.LUT R18, R35, UR7, R38, 0x96, !PT ;  /* 0x0000000723127c12 */ /* 0x000fe2000f8e9626 */
[----:B------:R-:W-:Y:S04]  /*17980*/  IMAD.WIDE.U32 R38, R15, -0x326172a9, RZ ;  /* 0xcd9e8d570f267825 */ /* 0x000fe800078e00ff */
[----:B------:R-:W-:Y:S01]  /*17990*/  IMAD.MOV.U32 R35, RZ, RZ, R208 ;  /* 0x000000ffff237224 */ /* 0x000fe200078e00d0 */
[----:B------:R-:W-:Y:S01]  /*179a0*/  LOP3.LUT R15, R39, UR8, R22, 0x96, !PT ;  /* 0x00000008270f7c12 */ /* 0x000fe2000f8e9616 */
[----:B------:R-:W-:Y:S04]  /*179b0*/  IMAD.WIDE.U32 R22, R18, -0x326172a9, RZ ;  /* 0xcd9e8d5712167825 */ /* 0x000fe800078e00ff */
[----:B------:R-:W-:Y:S01]  /*179c0*/  IMAD.MOV.U32 R39, RZ, RZ, R252 ;  /* 0x000000ffff277224 */ /* 0x000fe200078e00fc */
[C---:B------:R-:W-:Y:S02]  /*179d0*/  LOP3.LUT R18, R22.reuse, 0xffff, RZ, 0xc0, !PT ;  /* 0x0000ffff16127812 */ /* 0x040fe400078ec0ff */
[----:B------:R-:W-:Y:S02]  /*179e0*/  LOP3.LUT R153, R22, 0xff, RZ, 0xc0, !PT ;  /* 0x000000ff16997812 */ /* 0x000fe400078ec0ff */
[----:B------:R-:W-:Y:S02]  /*179f0*/  SHF.R.U32.HI R18, RZ, 0x8, R18 ;  /* 0x00000008ff127819 */ /* 0x000fe40000011612 */
[----:B------:R-:W-:Y:S02]  /*17a00*/  SHF.R.U32.HI R145, RZ, 0x10, R22 ;  /* 0x00000010ff917819 */ /* 0x000fe40000011616 */
[----:B------:R-:W-:Y:S01]  /*17a10*/  PRMT R153, R153, 0x5410, R18 ;  /* 0x0000541099997816 */ /* 0x000fe20000000012 */
[----:B------:R-:W-:Y:S01]  /*17a20*/  FMUL.FTZ R18, R14, c[0x0][0x23c] ;  /* 0x00008f000e127a20 */ /* 0x000fe20000410000 */
[----:B------:R-:W-:Y:S02]  /*17a30*/  SHF.R.U32.HI R22, RZ, 0x18, R22 ;  /* 0x00000018ff167819 */ /* 0x000fe40000011616 */
[----:B------:R-:W-:Y:S02]  /*17a40*/  LOP3.LUT R145, R145, 0xff, RZ, 0xc0, !PT ;  /* 0x000000ff91917812 */ /* 0x000fe400078ec0ff */
[----:B------:R-:W-:Y:S01]  /*17a50*/  LOP3.LUT R214, R23, UR17, R38, 0x96, !PT ;  /* 0x0000001117d67c12 */ /* 0x000fe2000f8e9626 */
[----:B------:R-:W1:Y:S01]  /*17a60*/  MUFU.EX2 R18, R18 ;  /* 0x0000001200127308 */ /* 0x000e620000000800 */
[----:B------:R-:W-:Y:S01]  /*17a70*/  PRMT R145, R145, 0x5410, R22 ;  /* 0x0000541091917816 */ /* 0x000fe20000000016 */
[----:B------:R-:W-:Y:S04]  /*17a80*/  IMAD.WIDE.U32 R22, R15, -0x2daee0ad, RZ ;  /* 0xd2511f530f167825 */ /* 0x000fe800078e00ff */
[----:B------:R-:W-:Y:S01]  /*17a90*/  IMAD.MOV.U32 R38, RZ, RZ, R160 ;  /* 0x000000ffff267224 */ /* 0x000fe200078e00a0 */
[----:B------:R-:W-:Y:S02]  /*17aa0*/  SHF.R.U32.HI R208, RZ, 0x10, R22 ;  /* 0x00000010ffd07819 */ /* 0x000fe40000011616 */
[----:B------:R-:W-:Y:S01]  /*17ab0*/  LOP3.LUT R160, R23, UR18, R34, 0x96, !PT ;  /* 0x0000001217a07c12 */ /* 0x000fe2000f8e9622 */
[----:B------:R-:W-:Y:S01]  /*17ac0*/  IMAD.MOV.U32 R34, RZ, RZ, R209 ;  /* 0x000000ffff227224 */ /* 0x000fe200078e00d1 */
[C---:B------:R-:W-:Y:S01]  /*17ad0*/  LOP3.LUT R209, R22.reuse, 0xffff, RZ, 0xc0, !PT ;  /* 0x0000ffff16d17812 */ /* 0x040fe200078ec0ff */
[----:B------:R-:W-:Y:S01]  /*17ae0*/  IMAD.MOV.U32 R23, RZ, RZ, R49 ;  /* 0x000000ffff177224 */ /* 0x000fe200078e0031 */
[----:B------:R-:W-:Y:S02]  /*17af0*/  LOP3.LUT R252, R22, 0xff, RZ, 0xc0, !PT ;  /* 0x000000ff16fc7812 */ /* 0x000fe400078ec0ff */
[----:B------:R-:W-:Y:S01]  /*17b00*/  SHF.R.U32.HI R162, RZ, 0x18, R22 ;  /* 0x00000018ffa27819 */ /* 0x000fe20000011616 */
[----:B------:R-:W-:Y:S02]  /*17b10*/  IMAD.MOV.U32 R22, RZ, RZ, R48 ;  /* 0x000000ffff167224 */ /* 0x000fe400078e0030 */
[C---:B-1----:R-:W-:Y:S02]  /*17b20*/  FMUL.FTZ R14, R18.reuse, R142 ;  /* 0x0000008e120e7220 */ /* 0x042fe40000410000 */
[----:B------:R-:W-:Y:S02]  /*17b30*/  IMAD.MOV.U32 R142, RZ, RZ, R50 ;  /* 0x000000ffff8e7224 */ /* 0x000fe400078e0032 */
[C---:B------:R-:W-:Y:S02]  /*17b40*/  FMUL.FTZ R15, R18.reuse, R143 ;  /* 0x0000008f120f7220 */ /* 0x040fe40000410000 */
[----:B------:R-:W-:Y:S02]  /*17b50*/  IMAD.MOV.U32 R143, RZ, RZ, R51 ;  /* 0x000000ffff8f7224 */ /* 0x000fe400078e0033 */
[----:B------:R-:W1:Y:S02]  /*17b60*/  LDSM.16.MT88.4 R48, [R216+0x4000] ;  /* 0x00400000d830783b */ /* 0x000e640000004200 */
[-C--:B-1----:R-:W-:Y:S08]  /*17b70*/  HMMA.16816.F32 R8, R44, R48.reuse, R8 ;  /* 0x000000302c08723c */ /* 0x082ff00000001808 */
[C---:B------:R-:W-:Y:S07]  /*17b80*/  HMMA.16816.F32 R12, R52.reuse, R48, R12 ;  /* 0x00000030340c723c */ /* 0x040fee000000180c */
[----:B------:R-:W-:Y:S02]  /*17b90*/  IMAD.MOV.U32 R48, RZ, RZ, R22 ;  /* 0x000000ffff307224 */ /* 0x000fe400078e0016 */
[----:B------:R-:W-:Y:S03]  /*17ba0*/  IMAD.MOV.U32 R49, RZ, RZ, R23 ;  /* 0x000000ffff317224 */ /* 0x000fe600078e0017 */
[C---:B------:R-:W-:Y:S02]  /*17bb0*/  FMUL.FTZ R22, R18.reuse, R138 ;  /* 0x0000008a12167220 */ /* 0x040fe40000410000 */
[C---:B------:R-:W-:Y:S02]  /*17bc0*/  FMUL.FTZ R23, R18.reuse, R139 ;  /* 0x0000008b12177220 */ /* 0x040fe40000410000 */
[----:B------:R-:W-:Y:S02]  /*17bd0*/  IMAD.MOV.U32 R139, RZ, RZ, R48 ;  /* 0x000000ffff8b7224 */ /* 0x000fe400078e0030 */
[----:B------:R-:W-:Y:S02]  /*17be0*/  IMAD.MOV.U32 R138, RZ, RZ, R34 ;  /* 0x000000ffff8a7224 */ /* 0x000fe400078e0022 */
[C---:B------:R-:W-:Y:S01]  /*17bf0*/  FMUL.FTZ R34, R18.reuse, R150 ;  /* 0x0000009612227220 */ /* 0x040fe20000410000 */
[-C--:B------:R-:W-:Y:S03]  /*17c00*/  HMMA.16816.F32 R20, R52, R50.reuse, R20 ;  /* 0x000000323414723c */ /* 0x080fe60000001814 */
[----:B------:R-:W-:Y:S01]  /*17c10*/  IMAD.MOV.U32 R150, RZ, RZ, R35 ;  /* 0x000000ffff967224 */ /* 0x000fe200078e0023 */
[----:B------:R-:W-:Y:S01]  /*17c20*/  MUFU.EX2 R138, R138 ;  /* 0x0000008a008a7308 */ /* 0x000fe20000000800 */
[C---:B------:R-:W-:Y:S02]  /*17c30*/  FMUL.FTZ R35, R18.reuse, R151 ;  /* 0x0000009712237220 */ /* 0x040fe40000410000 */
[----:B------:R-:W-:Y:S01]  /*17c40*/  IMAD.MOV.U32 R151, RZ, RZ, R49 ;  /* 0x000000ffff977224 */ /* 0x000fe200078e0031 */
[C---:B------:R-:W-:Y:S01]  /*17c50*/  HMMA.16816.F32 R24, R44.reuse, R50, R24 ;  /* 0x000000322c18723c */ /* 0x040fe20000001818 */
[----:B------:R-:W1:Y:S07]  /*17c60*/  LDSM.16.MT88.4 R48, [R215+0x4000] ;  /* 0x00400000d730783b */ /* 0x000e6e0000004200 */
[-C--:B-1----:R-:W-:Y:S08]  /*17c70*/  HMMA.16816.F32 R28, R44, R48.reuse, R28 ;  /* 0x000000302c1c723c */ /* 0x082ff0000000181c */
[C---:B------:R-:W-:Y:S07]  /*17c80*/  HMMA.16816.F32 R32, R52.reuse, R48, R32 ;  /* 0x000000303420723c */ /* 0x040fee0000001820 */
[----:B------:R-:W-:Y:S02]  /*17c90*/  IMAD.MOV.U32 R49, RZ, RZ, R38 ;  /* 0x000000ffff317224 */ /* 0x000fe400078e0026 */
[----:B------:R-:W-:Y:S03]  /*17ca0*/  IMAD.MOV.U32 R48, RZ, RZ, R39 ;  /* 0x000000ffff307224 */ /* 0x000fe600078e0027 */
[C---:B------:R-:W-:Y:S02]  /*17cb0*/  FMUL.FTZ R38, R18.reuse, R146 ;  /* 0x0000009212267220 */ /* 0x040fe40000410000 */
[----:B------:R-:W-:Y:S01]  /*17cc0*/  FMUL.FTZ R39, R18, R147 ;  /* 0x0000009312277220 */ /* 0x000fe20000410000 */
[----:B------:R-:W-:Y:S04]  /*17cd0*/  LOP3.LUT R147, R208, 0xff, RZ, 0xc0, !PT ;  /* 0x000000ffd0937812 */ /* 0x000fe800078ec0ff */
[----:B------:R-:W-:Y:S02]  /*17ce0*/  PRMT R147, R147, 0x5410, R162 ;  /* 0x0000541093937816 */ /* 0x000fe400000000a2 */
[-C--:B------:R-:W-:Y:S01]  /*17cf0*/  HMMA.16816.F32 R36, R52, R50.reuse, R36 ;  /* 0x000000323424723c */ /* 0x080fe20000001824 */
[----:B------:R-:W-:Y:S02]  /*17d00*/  LDSM.16.MT88.4 R52, [R216+0x5400] ;  /* 0x00540000d834783b */ /* 0x000fe40000004200 */
[--C-:B------:R-:W-:Y:S05]  /*17d10*/  HSET2.LE.AND R147, R147, R240.reuse, PT ;  /* 0x000000f093937233 */ /* 0x100fea0003803000 */
        /* <DEDUP_REMOVED lines=10> */
[----:B------:R-:W-:Y:S01]  /*17dc0*/  LOP3.LUT R62, R214, 0xffff, RZ, 0xc0, !PT ;  /* 0x0000ffffd63e7812 */ /* 0x000fe200078ec0ff */
[----:B------:R-:W-:Y:S01]  /*17dd0*/  HMMA.16816.F32 R40, R56, R46, R40 ;  /* 0x0000002e3828723c */ /* 0x000fe20000001828 */
[----:B------:R-:W1:Y:S03]  /*17de0*/  LDSM.16.MT88.4 R44, [R216+0x4800] ;  /* 0x00480000d82c783b */ /* 0x000e660000004200 */
[----:B------:R-:W-:Y:S01]  /*17df0*/  SHF.R.U32.HI R62, RZ, 0x8, R62 ;  /* 0x00000008ff3e7819 */ /* 0x000fe2000001163e */
[----:B------:R-:W-:Y:S01]  /*17e00*/  FADD.FTZ R60, R184, R161 ;  /* 0x000000a1b83c7221 */ /* 0x000fe20000010000 */
[----:B------:R-:W-:Y:S01]  /*17e10*/  SHF.R.U32.HI R161, RZ, 0x18, R237 ;  /* 0x00000018ffa17819 */ /* 0x000fe200000116ed */
[--C-:B------:R-:W-:Y:S01]  /*17e20*/  HSET2.LE.AND R58, R220, R240.reuse, PT ;  /* 0x000000f0dc3a7233 */ /* 0x100fe20003803000 */
[----:B------:R-:W-:Y:S01]  /*17e30*/  FADD.FTZ R56, R193, R16 ;  /* 0x00000010c1387221 */ /* 0x000fe20000010000 */
[--C-:B------:R-:W-:Y:S03]  /*17e40*/  HSET2.LE.AND R59, R219, R240.reuse, PT ;  /* 0x000000f0db3b7233 */ /* 0x100fe60003803000 */
[--C-:B------:R-:W-:Y:S01]  /*17e50*/  HSET2.LE.AND R57, R217, R240.reuse, PT ;  /* 0x000000f0d9397233 */ /* 0x100fe20003803000 */
[----:B------:R-:W-:Y:S01]  /*17e60*/  FADD.FTZ R60, R183, R60 ;  /* 0x0000003cb73c7221 */ /* 0x000fe20000010000 */
[----:B------:R-:W-:Y:S01]  /*17e70*/  LOP3.LUT R183, R160, 0xff, RZ, 0xc0, !PT ;  /* 0x000000ffa0b77812 */ /* 0x000fe200078ec0ff */
[----:B------:R-:W-:Y:S01]  /*17e80*/  FADD.FTZ R61, R189, R56 ;  /* 0x00000038bd3d7221 */ /* 0x000fe20000010000 */
[--C-:B------:R-:W-:Y:S01]  /*17e90*/  HSET2.LE.AND R56, R218, R240.reuse, PT ;  /* 0x000000f0da387233 */ /* 0x100fe20003803000 */
[----:B------:R-:W-:Y:S01]  /*17ea0*/  LOP3.LUT R189, R214, 0xff, RZ, 0xc0, !PT ;  /* 0x000000ffd6bd7812 */ /* 0x000fe200078ec0ff */
[----:B------:R-:W-:Y:S02]  /*17eb0*/  FADD.FTZ R173, R173, R60 ;  /* 0x0000003cadad7221 */ /* 0x000fe40000010000 */
[----:B------:R-:W-:Y:S01]  /*17ec0*/  FADD.FTZ R61, R186, R61 ;  /* 0x0000003dba3d7221 */ /* 0x000fe20000010000 */
[----:B------:R-:W-:Y:S01]  /*17ed0*/  PRMT R189, R189, 0x5410, R62 ;  /* 0x00005410bdbd7816 */ /* 0x000fe2000000003e */
[----:B------:R-:W-:Y:S04]  /*17ee0*/  FADD.FTZ R168, R168, R173 ;  /* 0x000000ada8a87221 */ /* 0x000fe80000010000 */
[----:B------:R-:W-:Y:S04]  /*17ef0*/  FADD.FTZ R123, R123, R168 ;  /* 0x000000a87b7b7221 */ /* 0x000fe80000010000 */
[----:B------:R-:W-:Y:S04]  /*17f00*/  FADD.FTZ R122, R122, R123 ;  /* 0x0000007b7a7a7221 */ /* 0x000fe80000010000 */
[----:B------:R-:W-:Y:S04]  /*17f10*/  FADD.FTZ R117, R117, R122 ;  /* 0x0000007a75757221 */ /* 0x000fe80000010000 */
[----:B------:R-:W-:Y:S01]  /*17f20*/  FADD.FTZ R112, R112, R117 ;  /* 0x0000007570707221 */ /* 0x000fe20000010000 */
[-C--:B-1----:R-:W-:Y:S08]  /*17f30*/  HMMA.16816.F32 R8, R64, R44.reuse, R8 ;  /* 0x0000002c4008723c */ /* 0x082ff00000001808 */
[C---:B------:R-:W-:Y:S08]  /*17f40*/  HMMA.16816.F32 R12, R68.reuse, R44, R12 ;  /* 0x0000002c440c723c */ /* 0x040ff0000000180c */
[-C--:B------:R-:W-:Y:S08]  /*17f50*/  HMMA.16816.F32 R20, R68, R46.reuse, R20 ;  /* 0x0000002e4414723c */ /* 0x080ff00000001814 */
[C---:B------:R-:W-:Y:S01]  /*17f60*/  HMMA.16816.F32 R24, R64.reuse, R46, R24 ;  /* 0x0000002e4018723c */ /* 0x040fe20000001818 */
[----:B------:R-:W1:Y:S07]  /*17f70*/  LDSM.16.MT88.4 R44, [R215+0x4800] ;  /* 0x00480000d72c783b */ /* 0x000e6e0000004200 */
[-C--:B-1----:R-:W-:Y:S08]  /*17f80*/  HMMA.16816.F32 R28, R64, R44.reuse, R28 ;  /* 0x0000002c401c723c */ /* 0x082ff0000000181c */
[C---:B------:R-:W-:Y:S08]  /*17f90*/  HMMA.16816.F32 R32, R68.reuse, R44, R32 ;  /* 0x0000002c4420723c */ /* 0x040ff00000001820 */
[-C--:B------:R-:W-:Y:S01]  /*17fa0*/  HMMA.16816.F32 R36, R68, R46.reuse, R36 ;  /* 0x0000002e4424723c */ /* 0x080fe20000001824 */
[----:B------:R1:W-:Y:S07]  /*17fb0*/  MUFU.EX2 R69, R233 ;  /* 0x000000e900457308 */ /* 0x0003ee0000000800 */
[----:B------:R-:W-:Y:S01]  /*17fc0*/  HMMA.16816.F32 R40, R64, R46, R40 ;  /* 0x0000002e4028723c */ /* 0x000fe20000001828 */
[----:B------:R-:W2:Y:S02]  /*17fd0*/  LDSM.16.MT88.4 R44, [R216+0x4c00] ;  /* 0x004c0000d82c783b */ /* 0x000ea40000004200 */
[----:B------:R-:W-:Y:S10]  /*17fe0*/  MUFU.EX2 R68, R48 ;  /* 0x0000003000447308 */ /* 0x000ff40000000800 */
[----:B------:R3:W4:Y:S01]  /*17ff0*/  MUFU.EX2 R65, R49 ;  /* 0x0000003100417308 */ /* 0x0007220000000800 */
[----:B-1----:R1:W5:Y:S09]  /*18000*/  LDL.LU R233, [R1+0x9c] ;  /* 0x00009c0001e97983 */ /* 0x0023720000300800 */
[----:B------:R-:W-:Y:S10]  /*18010*/  MUFU.EX2 R70, R235 ;  /* 0x000000eb00467308 */ /* 0x000ff40000000800 */
[----:B------:R-:W-:Y:S01]  /*18020*/  MUFU.EX2 R71, R234 ;  /* 0x000000ea00477308 */ /* 0x000fe20000000800 */
[----:B---3--:R-:W-:Y:S01]  /*18030*/  LDSM.16.MT88.4 R48, [R215+0x5000] ;  /* 0x00500000d730783b */ /* 0x008fe20000004200 */
[-C--:B--2---:R-:W-:Y:S08]  /*18040*/  HMMA.16816.F32 R8, R72, R44.reuse, R8 ;  /* 0x0000002c4808723c */ /* 0x084ff00000001808 */
[----:B------:R-:W-:Y:S01]  /*18050*/  MUFU.EX2 R66, R150 ;  /* 0x0000009600427308 */ /* 0x000fe20000000800 */
[C---:B------:R-:W-:Y:S09]  /*18060*/  HMMA.16816.F32 R12, R76.reuse, R44, R12 ;  /* 0x0000002c4c0c723c */ /* 0x040ff2000000180c */
[----:B------:R-:W-:Y:S01]  /*18070*/  MUFU.EX2 R150, R239 ;  /* 0x000000ef00967308 */ /* 0x000fe20000000800 */
[-C--:B------:R-:W-:Y:S09]  /*18080*/  HMMA.16816.F32 R20, R76, R46.reuse, R20 ;  /* 0x0000002e4c14723c */ /* 0x080ff20000001814 */
[----:B------:R-:W-:Y:S01]  /*18090*/  MUFU.EX2 R67, R151 ;  /* 0x0000009700437308 */ /* 0x000fe20000000800 */
[C---:B------:R-:W-:Y:S01]  /*180a0*/  HMMA.16816.F32 R24, R72.reuse, R46, R24 ;  /* 0x0000002e4818723c */ /* 0x040fe20000001818 */
[----:B------:R-:W2:Y:S08]  /*180b0*/  LDSM.16.MT88.4 R44, [R215+0x4c00] ;  /* 0x004c0000d72c783b */ /* 0x000eb00000004200 */
[----:B------:R-:W-:Y:S01]  /*180c0*/  MUFU.EX2 R151, R238 ;  /* 0x000000ee00977308 */ /* 0x000fe20000000800 */
[-C--:B--2---:R-:W-:Y:S08]  /*180d0*/  HMMA.16816.F32 R28, R72, R44.reuse, R28 ;  /* 0x0000002c481c723c */ /* 0x084ff0000000181c */
[C---:B------:R-:W-:Y:S08]  /*180e0*/  HMMA.16816.F32 R32, R76.reuse, R44, R32 ;  /* 0x0000002c4c20723c */ /* 0x040ff00000001820 */
[-C--:B------:R-:W-:Y:S01]  /*180f0*/  HMMA.16816.F32 R36, R76, R46.reuse, R36 ;  /* 0x0000002e4c24723c */ /* 0x080fe20000001824 */
[----:B------:R-:W-:Y:S07]  /*18100*/  MUFU.EX2 R76, R224 ;  /* 0x000000e0004c7308 */ /* 0x000fee0000000800 */
[----:B------:R-:W-:Y:S01]  /*18110*/  HMMA.16816.F32 R40, R72, R46, R40 ;  /* 0x0000002e4828723c */ /* 0x000fe20000001828 */
[----:B------:R-:W2:Y:S02]  /*18120*/  LDSM.16.MT88.4 R44, [R216+0x5000] ;  /* 0x00500000d82c783b */ /* 0x000ea40000004200 */
[----:B------:R3:W-:Y:S10]  /*18130*/  MUFU.EX2 R72, R241 ;  /* 0x000000f100487308 */ /* 0x0007f40000000800 */
[----:B------:R1:W-:Y:S10]  /*18140*/  MUFU.EX2 R74, R243 ;  /* 0x000000f3004a7308 */ /* 0x0003f40000000800 */
[----:B------:R-:W4:Y:S01]  /*18150*/  MUFU.EX2 R73, R139 ;  /* 0x0000008b00497308 */ /* 0x000f220000000800 */
[----:B---3--:R-:W3:Y:S09]  /*18160*/  LDL.LU R241, [R1+0x98] ;  /* 0x0000980001f17983 */ /* 0x008ef20000300800 */
[----:B------:R4:W-:Y:S01]  /*18170*/  MUFU.EX2 R139, R242 ;  /* 0x000000f2008b7308 */ /* 0x0009e20000000800 */
[----:B-1----:R1:W5:Y:S01]  /*18180*/  LDL.LU R243, [R1+0x94] ;  /* 0x0000940001f37983 */ /* 0x0023620000300800 */
[-C--:B--2---:R-:W-:Y:S08]  /*18190*/  HMMA.16816.F32 R8, R80, R44.reuse, R8 ;  /* 0x0000002c5008723c */ /* 0x084ff00000001808 */
[----:B------:R-:W-:Y:S01]  /*181a0*/  MUFU.EX2 R77, R4 ;  /* 0x00000004004d7308 */ /* 0x000fe20000000800 */
[C---:B------:R-:W-:Y:S09]  /*181b0*/  HMMA.16816.F32 R12, R84.reuse, R44, R12 ;  /* 0x0000002c540c723c */ /* 0x040ff2000000180c */
[----:B------:R2:W-:Y:S03]  /*181c0*/  MUFU.EX2 R4, R236 ;  /* 0x000000ec00047308 */ /* 0x0005e60000000800 */
[--C-:B------:R-:W-:Y:S01]  /*181d0*/  HSET2.LE.AND R44, R222, R240.reuse, PT ;  /* 0x000000f0de2c7233 */ /* 0x100fe20003803000 */
[-C--:B------:R-:W-:Y:S01]  /*181e0*/  HMMA.16816.F32 R20, R84, R46.reuse, R20 ;  /* 0x0000002e5414723c */ /* 0x080fe20000001814 */
[----:B----4-:R1:W5:Y:S02]  /*181f0*/  LDL.LU R242, [R1+0x90] ;  /* 0x0000900001f27983 */ /* 0x0103640000300800 */
[----:B------:R-:W-:Y:S02]  /*18200*/  F2FP.PACK_AB R45, R65, R68 ;  /* 0x00000044412d723e */ /* 0x000fe400000000ff */
[----:B------:R1:W5:Y:S01]  /*18210*/  LDL.LU R239, [R1+0x8c] ;  /* 0x00008c0001ef7983 */ /* 0x0003620000300800 */
[----:B------:R4:W1:Y:S02]  /*18220*/  MUFU.EX2 R75, R225 ;  /* 0x000000e1004b7308 */ /* 0x0008640000000800 */
[C---:B------:R-:W-:Y:S01]  /*18230*/  HMMA.16816.F32 R24, R80.reuse, R46, R24 ;  /* 0x0000002e5018723c */ /* 0x040fe20000001818 */
[----:B------:R1:W5:Y:S06]  /*18240*/  LDL.LU R238, [R1+0x88] ;  /* 0x0000880001ee7983 */ /* 0x00036c0000300800 */
[--C-:B------:R-:W-:Y:S01]  /*18250*/  HSET2.LE.AND R46, R223, R240.reuse, PT ;  /* 0x000000f0df2e7233 */ /* 0x100fe20003803000 */
[----:B------:R1:W-:Y:S01]  /*18260*/  MUFU.EX2 R79, R143 ;  /* 0x0000008f004f7308 */ /* 0x0003e20000000800 */
[-C--:B------:R-:W-:Y:S01]  /*18270*/  HMMA.16816.F32 R28, R80, R48.reuse, R28 ;  /* 0x00000030501c723c */ /* 0x080fe2000000181c */
[----:B--2---:R2:W5:Y:S02]  /*18280*/  LDL.LU R236, [R1+0x84] ;  /* 0x0000840001ec7983 */ /* 0x0045640000300800 */
[----:B------:R-:W-:Y:S01]  /*18290*/  LOP3.LUT R46, R46, R45, RZ, 0xc0, !PT ;  /* 0x0000002d2e2e7212 */ /* 0x000fe200078ec0ff */
[--C-:B------:R-:W-:Y:S01]  /*182a0*/  HSET2.LE.AND R45, R221, R240.reuse, PT ;  /* 0x000000f0dd2d7233 */ /* 0x100fe20003803000 */
[----:B------:R2:W5:Y:S01]  /*182b0*/  LDL.LU R235, [R1+0x80] ;  /* 0x0000800001eb7983 */ /* 0x0005620000300800 */
[--C-:B------:R-:W-:Y:S03]  /*182c0*/  HSET2.LE.AND R47, R19, R240.reuse, PT ;  /* 0x000000f0132f7233 */ /* 0x100fe60003803000 */
[----:B------:R-:W2:Y:S01]  /*182d0*/  MUFU.EX2 R78, R142 ;  /* 0x0000008e004e7308 */ /* 0x000ea20000000800 */
[C---:B------:R-:W-:Y:S01]  /*182e0*/  HMMA.16816.F32 R32, R84.reuse, R48, R32 ;  /* 0x000000305420723c */ /* 0x040fe20000001820 */
[----:B------:R2:W5:Y:S03]  /*182f0*/  LDL.LU R234, [R1+0x7c] ;  /* 0x00007c0001ea7983 */ /* 0x0005660000300800 */
[----:B------:R-:W-:Y:S01]  /*18300*/  F2FP.PACK_AB R19, R73, R138 ;  /* 0x0000008a4913723e */ /* 0x000fe200000000ff */
[----:B----4-:R4:W5:Y:S01]  /*18310*/  LDL.LU R225, [R1+0x78] ;  /* 0x0000780001e17983 */ /* 0x0109620000300800 */
[----:B-1----:R-:W-:Y:S02]  /*18320*/  F2FP.PACK_AB R64, R76, R75 ;  /* 0x0000004b4c40723e */ /* 0x002fe400000000ff */
[-C--:B------:R-:W-:Y:S01]  /*18330*/  HMMA.16816.F32 R36, R84, R50.reuse, R36 ;  /* 0x000000325424723c */ /* 0x080fe20000001824 */
[----:B------:R4:W5:Y:S03]  /*18340*/  LDL.LU R224, [R1+0x74] ;  /* 0x0000740001e07983 */ /* 0x0009660000300800 */
[----:B------:R-:W-:Y:S01]  /*18350*/  F2FP.PACK_AB R49, R72, R69 ;  /* 0x000000454831723e */ /* 0x000fe200000000ff */
[----:B------:R-:W-:Y:S01]  /*18360*/  FADD.FTZ R143, R185, R144 ;  /* 0x00000090b98f7221 */ /* 0x000fe20000010000 */
[----:B------:R4:W5:Y:S01]  /*18370*/  LDL.LU R223, [R1+0x70] ;  /* 0x0000700001df7983 */ /* 0x0009620000300800 */
[----:B------:R-:W-:Y:S01]  /*18380*/  F2FP.PACK_AB R48, R77, R74 ;  /* 0x0000004a4d30723e */ /* 0x000fe200000000ff */
[----:B------:R-:W-:Y:S01]  /*18390*/  HMMA.16816.F32 R40, R80, R50, R40 ;  /* 0x000000325028723c */ /* 0x000fe20000001828 */
[----:B------:R-:W-:Y:S01]  /*183a0*/  MUFU.EX2 R81, R174 ;  /* 0x000000ae00517308 */ /* 0x000fe20000000800 */
[----:B------:R4:W5:Y:S02]  /*183b0*/  LDL.LU R222, [R1+0x6c] ;  /* 0x00006c0001de7983 */ /* 0x0009640000300800 */
[----:B------:R-:W-:Y:S01]  /*183c0*/  FADD.FTZ R143, R182, R143 ;  /* 0x0000008fb68f7221 */ /* 0x000fe20000010000 */
[----:B------:R-:W-:Y:S01]  /*183d0*/  LOP3.LUT R58, R58, R49, RZ, 0xc0, !PT ;  /* 0x000000313a3a7212 */ /* 0x000fe200078ec0ff */
[----:B------:R4:W5:Y:S01]  /*183e0*/  LDL.LU R221, [R1+0x68] ;  /* 0x0000680001dd7983 */ /* 0x0009620000300800 */
[----:B------:R-:W-:Y:S01]  /*183f0*/  FADD.FTZ R80, R170, R61 ;  /* 0x0000003daa507221 */ /* 0x000fe20000010000 */
[----:B------:R-:W-:Y:S01]  /*18400*/  LOP3.LUT R59, R59, R48, RZ, 0xc0, !PT ;  /* 0x000000303b3b7212 */ /* 0x000fe200078ec0ff */
[----:B------:R-:W-:Y:S01]  /*18410*/  FADD.FTZ R178, R178, R143 ;  /* 0x0000008fb2b27221 */ /* 0x000fe20000010000 */
[----:B------:R4:W5:Y:S02]  /*18420*/  LDL.LU R220, [R1+0x64] ;  /* 0x0000640001dc7983 */ /* 0x0009640000300800 */
[----:B------:R-:W-:Y:S01]  /*18430*/  FADD.FTZ R80, R165, R80 ;  /* 0x00000050a5507221 */ /* 0x000fe20000010000 */
[----:B------:R-:W-:Y:S01]  /*18440*/  SHF.R.U32.HI R87, RZ, 0x8, R213 ;  /* 0x00000008ff577819 */ /* 0x000fe200000116d5 */
[----:B------:R-:W-:Y:S01]  /*18450*/  FADD.FTZ R178, R169, R178 ;  /* 0x000000b2a9b27221 */ /* 0x000fe20000010000 */
[----:B------:R-:W1:Y:S01]  /*18460*/  LDSM.16.MT88.4 R48, [R215+0x5400] ;  /* 0x00540000d730783b */ /* 0x000e620000004200 */
[----:B------:R-:W-:Y:S01]  /*18470*/  FADD.FTZ R121, R121, R80 ;  /* 0x0000005079797221 */ /* 0x000fe20000010000 */
[----:B------:R-:W-:Y:S01]  /*18480*/  LOP3.LUT R85, R212, 0xff, RZ, 0xc0, !PT ;  /* 0x000000ffd4557812 */ /* 0x000fe200078ec0ff */
[----:B------:R-:W-:Y:S01]  /*18490*/  FADD.FTZ R167, R167, R178 ;  /* 0x000000b2a7a77221 */ /* 0x000fe20000010000 */
[----:B------:R-:W-:Y:S01]  /*184a0*/  PRMT R87, R211, 0x5410, R87 ;  /* 0x00005410d3577816 */ /* 0x000fe20000000057 */
[----:B------:R-:W-:Y:S01]  /*184b0*/  FADD.FTZ R120, R120, R121 ;  /* 0x0000007978787221 */ /* 0x000fe20000010000 */
[----:B------:R-:W-:Y:S01]  /*184c0*/  PRMT R85, R85, 0x5410, R210 ;  /* 0x0000541055557816 */ /* 0x000fe200000000d2 */
[----:B------:R-:W-:Y:S01]  /*184d0*/  FADD.FTZ R124, R124, R167 ;  /* 0x000000a77c7c7221 */ /* 0x000fe20000010000 */
[----:B------:R4:W5:Y:S01]  /*184e0*/  LDL.LU R219, [R1+0x60] ;  /* 0x0000600001db7983 */ /* 0x0009620000300800 */
[----:B------:R-:W-:Y:S01]  /*184f0*/  IMAD.MOV.U32 R165, RZ, RZ, R0 ;  /* 0x000000ffffa57224 */ /* 0x000fe200078e0000 */
[----:B------:R-:W-:Y:S01]  /*18500*/  SHF.R.U32.HI R83, RZ, 0x8, R209 ;  /* 0x00000008ff537819 */ /* 0x000fe200000116d1 */
[----:B------:R-:W-:Y:S01]  /*18510*/  FADD.FTZ R125, R125, R124 ;  /* 0x0000007c7d7d7221 */ /* 0x000fe20000010000 */
[----:B------:R4:W5:Y:S01]  /*18520*/  LDL.LU R218, [R1+0x5c] ;  /* 0x00005c0001da7983 */ /* 0x0009620000300800 */
[----:B------:R-:W-:Y:S01]  /*18530*/  IMAD.MOV.U32 R167, RZ, RZ, R3 ;  /* 0x000000ffffa77224 */ /* 0x000fe200078e0003 */
[----:B------:R-:W-:Y:S01]  /*18540*/  LOP3.LUT R44, R44, R19, RZ, 0xc0, !PT ;  /* 0x000000132c2c7212 */ /* 0x000fe200078ec0ff */
[----:B------:R-:W-:Y:S01]  /*18550*/  FADD.FTZ R114, R114, R125 ;  /* 0x0000007d72727221 */ /* 0x000fe20000010000 */
[----:B------:R4:W5:Y:S01]  /*18560*/  LDL.LU R217, [R1+0x58] ;  /* 0x0000580001d97983 */ /* 0x0009620000300800 */
[----:B------:R-:W-:Y:S01]  /*18570*/  F2FP.PACK_AB R19, R150, R139 ;  /* 0x0000008b9613723e */ /* 0x000fe200000000ff */
[--C-:B------:R-:W-:Y:S01]  /*18580*/  HSET2.LE.AND R162, R87, R240.reuse, PT ;  /* 0x000000f057a27233 */ /* 0x100fe20003803000 */
[----:B------:R-:W-:Y:S01]  /*18590*/  FADD.FTZ R93, R93, R114 ;  /* 0x000000725d5d7221 */ /* 0x000fe20000010000 */
[----:B------:R-:W-:Y:S02]  /*185a0*/  LOP3.LUT R185, R237, 0xff, RZ, 0xc0, !PT ;  /* 0x000000ffedb97812 */ /* 0x000fe400078ec0ff */
[----:B------:R-:W-:Y:S02]  /*185b0*/  LOP3.LUT R56, R56, R19, RZ, 0xc0, !PT ;  /* 0x0000001338387212 */ /* 0x000fe400078ec0ff */
[----:B------:R-:W-:Y:S02]  /*185c0*/  F2FP.PACK_AB R19, R71, R70 ;  /* 0x000000464713723e */ /* 0x000fe400000000ff */
[----:B------:R-:W-:Y:S02]  /*185d0*/  SHF.R.U32.HI R143, RZ, 0x10, R160 ;  /* 0x00000010ff8f7819 */ /* 0x000fe400000116a0 */
[----:B------:R-:W-:Y:S02]  /*185e0*/  PRMT R83, R252, 0x5410, R83 ;  /* 0x00005410fc537816 */ /* 0x000fe40000000053 */
[----:B------:R-:W-:Y:S03]  /*185f0*/  LOP3.LUT R143, R143, 0xff, RZ, 0xc0, !PT ;  /* 0x000000ff8f8f7812 */ /* 0x000fe600078ec0ff */
[--C-:B------:R-:W-:Y:S01]  /*18600*/  HSET2.LE.AND R146, R83, R240.reuse, PT ;  /* 0x000000f053927233 */ /* 0x100fe20003803000 */
[----:B---3--:R-:W-:Y:S01]  /*18610*/  FFMA.FTZ R203, R18, R241, R203 ;  /* 0x000000f112cb7223 */ /* 0x008fe200000100cb */
[----:B------:R-:W-:Y:S01]  /*18620*/  F2FP.PACK_AB R18, R66, R67 ;  /* 0x000000434212723e */ /* 0x000fe200000000ff */
[----:B------:R-:W3:Y:S02]  /*18630*/  MUFU.EX2 R241, R6 ;  /* 0x0000000600f17308 */ /* 0x000ee40000000800 */
[----:B------:R-:W-:Y:S01]  /*18640*/  FADD.FTZ R190, R190, R203 ;  /* 0x000000cbbebe7221 */ /* 0x000fe20000010000 */
[----:B------:R-:W-:Y:S02]  /*18650*/  LOP3.LUT R47, R47, R18, RZ, 0xc0, !PT ;  /* 0x000000122f2f7212 */ /* 0x000fe400078ec0ff */
[----:B--2---:R-:W-:Y:S01]  /*18660*/  F2FP.PACK_AB R18, R78, R79 ;  /* 0x0000004f4e12723e */ /* 0x004fe200000000ff */
[----:B------:R-:W-:Y:S01]  /*18670*/  FADD.FTZ R63, R187, R190 ;  /* 0x000000bebb3f7221 */ /* 0x000fe20000010000 */
[----:B------:R-:W-:Y:S02]  /*18680*/  SHF.R.U32.HI R187, RZ, 0x10, R214 ;  /* 0x00000010ffbb7819 */ /* 0x000fe400000116d6 */
[----:B------:R-:W-:Y:S01]  /*18690*/  LOP3.LUT R45, R45, R18, RZ, 0xc0, !PT ;  /* 0x000000122d2d7212 */ /* 0x000fe200078ec0ff */
[----:B------:R-:W-:Y:S01]  /*186a0*/  FADD.FTZ R172, R172, R63 ;  /* 0x0000003facac7221 */ /* 0x000fe20000010000 */
[----:B------:R-:W-:Y:S01]  /*186b0*/  F2FP.PACK_AB R18, R4, R151 ;  /* 0x000000970412723e */ /* 0x000fe200000000ff */
[----:B------:R-:W2:Y:S01]  /*186c0*/  LDSM.16.MT88.4 R60, [R216+0x5800] ;  /* 0x00580000d83c783b */ /* 0x000ea20000004200 */
[----:B------:R-:W-:Y:S01]  /*186d0*/  LOP3.LUT R187, R187, 0xff, RZ, 0xc0, !PT ;  /* 0x000000ffbbbb7812 */ /* 0x000fe200078ec0ff */
[----:B------:R-:W-:Y:S01]  /*186e0*/  FADD.FTZ R171, R171, R172 ;  /* 0x000000acabab7221 */ /* 0x000fe20000010000 */
[----:B------:R-:W-:Y:S01]  /*186f0*/  LOP3.LUT R57, R57, R18, RZ, 0xc0, !PT ;  /* 0x0000001239397212 */ /* 0x000fe200078ec0ff */
[-C--:B------:R-:W-:Y:S05]  /*18700*/  HMMA.16816.F32 R8, R44, R52.reuse, R8 ;  /* 0x000000342c08723c */ /* 0x080fea0000001808 */
[----:B------:R-:W-:Y:S01]  /*18710*/  FADD.FTZ R164, R164, R171 ;  /* 0x000000aba4a47221 */ /* 0x000fe20000010000 */
[----:B------:R-:W-:Y:S02]  /*18720*/  SHF.R.U32.HI R18, RZ, 0x18, R214 ;  /* 0x00000018ff127819 */ /* 0x000fe400000116d6 */
[----:B------:R4:W5:Y:S01]  /*18730*/  LDL.LU R214, [R1+0x54] ;  /* 0x0000540001d67983 */ /* 0x0009620000300800 */
[----:B------:R-:W-:Y:S01]  /*18740*/  FADD.FTZ R119, R119, R164 ;  /* 0x000000a477777221 */ /* 0x000fe20000010000 */
[C---:B------:R-:W-:Y:S02]  /*18750*/  HMMA.16816.F32 R12, R56.reuse, R52, R12 ;  /* 0x00000034380c723c */ /* 0x040fe4000000180c */
[----:B------:R4:W5:Y:S02]  /*18760*/  LDL.LU R213, [R1+0x50] ;  /* 0x0000500001d57983 */ /* 0x0009640000300800 */
[----:B------:R-:W-:Y:S01]  /*18770*/  FADD.FTZ R119, R104, R119 ;  /* 0x0000007768777221 */ /* 0x000fe20000010000 */
[----:B------:R-:W-:Y:S01]  /*18780*/  PRMT R187, R187, 0x5410, R18 ;  /* 0x00005410bbbb7816 */ /* 0x000fe20000000012 */
[----:B------:R-:W-:Y:S01]  /*18790*/  IMAD.MOV.U32 R164, RZ, RZ, R2 ;  /* 0x000000ffffa47224 */ /* 0x000fe200078e0002 */
[----:B------:R4:W5:Y:S01]  /*187a0*/  LDL.LU R212, [R1+0x4c] ;  /* 0x00004c0001d47983 */ /* 0x0009620000300800 */
[----:B------:R-:W-:Y:S01]  /*187b0*/  FADD.FTZ R116, R116, R119 ;  /* 0x0000007774747221 */ /* 0x000fe20000010000 */
[-C--:B------:R-:W-:Y:S02]  /*187c0*/  HMMA.16816.F32 R20, R56, R54.reuse, R20 ;  /* 0x000000363814723c */ /* 0x080fe40000001814 */
[----:B------:R4:W5:Y:S01]  /*187d0*/  LDL.LU R211, [R1+0x48] ;  /* 0x0000480001d37983 */ /* 0x0009620000300800 */
[----:B------:R-:W-:Y:S01]  /*187e0*/  FADD.FTZ R116, R103, R116 ;  /* 0x0000007467747221 */ /* 0x000fe20000010000 */
[--C-:B------:R-:W-:Y:S01]  /*187f0*/  HSET2.LE.AND R53, R155, R240.reuse, PT ;  /* 0x000000f09b357233 */ /* 0x100fe20003803000 */
[----:B------:R-:W-:Y:S01]  /*18800*/  LOP3.LUT R52, R237, 0xffff, RZ, 0xc0, !PT ;  /* 0x0000ffffed347812 */ /* 0x000fe200078ec0ff */
[----:B------:R4:W5:Y:S01]  /*18810*/  LDL.LU R210, [R1+0x44] ;  /* 0x0000440001d27983 */ /* 0x0009620000300800 */
[----:B------:R-:W-:Y:S01]  /*18820*/  FADD.FTZ R109, R109, R116 ;  /* 0x000000746d6d7221 */ /* 0x000fe20000010000 */
[C---:B------:R-:W-:Y:S02]  /*18830*/  HMMA.16816.F32 R24, R44.reuse, R54, R24 ;  /* 0x000000362c18723c */ /* 0x040fe40000001818 */
[----:B------:R4:W5:Y:S02]  /*18840*/  LDL.LU R209, [R1+0x40] ;  /* 0x0000400001d17983 */ /* 0x0009640000300800 */
[----:B------:R-:W-:Y:S01]  /*18850*/  FADD.FTZ R98, R98, R109 ;  /* 0x0000006d62627221 */ /* 0x000fe20000010000 */
[----:B------:R-:W-:Y:S01]  /*18860*/  SHF.R.U32.HI R18, RZ, 0x10, R237 ;  /* 0x00000010ff127819 */ /* 0x000fe200000116ed */
[----:B------:R4:W5:Y:S01]  /*18870*/  LDL.LU R208, [R1+0x38] ;  /* 0x0000380001d07983 */ /* 0x0009620000300800 */
[--C-:B------:R-:W-:Y:S01]  /*18880*/  HSET2.LE.AND R54, R154, R240.reuse, PT ;  /* 0x000000f09a367233 */ /* 0x100fe20003803000 */
[----:B------:R-:W-:Y:S01]  /*18890*/  FADD.FTZ R105, R105, R98 ;  /* 0x0000006269697221 */ /* 0x000fe20000010000 */
[-C--:B-1----:R-:W-:Y:S01]  /*188a0*/  HMMA.16816.F32 R28, R44, R48.reuse, R28 ;  /* 0x000000302c1c723c */ /* 0x082fe2000000181c */
[----:B------:R-:W1:Y:S02]  /*188b0*/  S2R R237, SR_TID.X ;  /* 0x0000000000ed7919 */ /* 0x000e640000002100 */
[----:B------:R-:W-:Y:S01]  /*188c0*/  FADD.FTZ R106, R106, R105 ;  /* 0x000000696a6a7221 */ /* 0x000fe20000010000 */
[----:B------:R-:W-:Y:S01]  /*188d0*/  SHF.R.U32.HI R52, RZ, 0x8, R52 ;  /* 0x00000008ff347819 */ /* 0x000fe20000011634 */
[--C-:B------:R-:W-:Y:S01]  /*188e0*/  HSET2.LE.AND R55, R152, R240.reuse, PT ;  /* 0x000000f098377233 */ /* 0x100fe20003803000 */
[----:B------:R-:W-:Y:S01]  /*188f0*/  LOP3.LUT R18, R18, 0xff, RZ, 0xc0, !PT ;  /* 0x000000ff12127812 */ /* 0x000fe200078ec0ff */
[----:B------:R-:W-:Y:S01]  /*18900*/  FADD.FTZ R133, R133, R106 ;  /* 0x0000006a85857221 */ /* 0x000fe20000010000 */
[C---:B------:R-:W-:Y:S04]  /*18910*/  HMMA.16816.F32 R32, R56.reuse, R48, R32 ;  /* 0x000000303820723c */ /* 0x040fe80000001820 */
[----:B------:R-:W-:Y:S01]  /*18920*/  FADD.FTZ R128, R128, R133 ;  /* 0x0000008580807221 */ /* 0x000fe20000010000 */
[----:B------:R-:W-:Y:S01]  /*18930*/  PRMT R185, R185, 0x5410, R52 ;  /* 0x00005410b9b97816 */ /* 0x000fe20000000034 */
[--C-:B------:R-:W-:Y:S01]  /*18940*/  HSET2.LE.AND R52, R163, R240.reuse, PT ;  /* 0x000000f0a3347233 */ /* 0x100fe20003803000 */
[----:B---3--:R-:W-:Y:S01]  /*18950*/  F2FP.PACK_AB R49, R241, R7 ;  /* 0x00000007f131723e */ /* 0x008fe200000000ff */
[----:B------:R-:W-:Y:S01]  /*18960*/  FADD.FTZ R149, R149, R128 ;  /* 0x0000008095957221 */ /* 0x000fe20000010000 */
[-C--:B------:R-:W-:Y:S01]  /*18970*/  HMMA.16816.F32 R36, R56, R50.reuse, R36 ;  /* 0x000000323824723c */ /* 0x080fe20000001824 */
[----:B------:R-:W3:Y:S02]  /*18980*/  MUFU.EX2 R58, R127 ;  /* 0x0000007f003a7308 */ /* 0x000ee40000000800 */
[----:B------:R-:W-:Y:S01]  /*18990*/  FADD.FTZ R136, R136, R149 ;  /* 0x0000009588887221 */ /* 0x000fe20000010000 */
[----:B------:R-:W-:Y:S01]  /*189a0*/  PRMT R161, R18, 0x5410, R161 ;  /* 0x0000541012a17816 */ /* 0x000fe200000000a1 */
[--C-:B------:R-:W-:Y:S01]  /*189b0*/  HSET2.LE.AND R48, R189, R240.reuse, PT ;  /* 0x000000f0bd307233 */ /* 0x100fe20003803000 */
[----:B------:R-:W-:Y:S01]  /*189c0*/  LOP3.LUT R18, R160, 0xffff, RZ, 0xc0, !PT ;  /* 0x0000ffffa0127812 */ /* 0x000fe200078ec0ff */
[----:B------:R-:W-:Y:S01]  /*189d0*/  FADD.FTZ R59, R115, R120 ;  /* 0x00000078733b7221 */ /* 0x000fe20000010000 */
[----:B------:R-:W-:Y:S04]  /*189e0*/  HMMA.16816.F32 R40, R44, R50, R40 ;  /* 0x000000322c28723c */ /* 0x000fe80000001828 */
[----:B------:R-:W-:Y:S01]  /*189f0*/  FADD.FTZ R59, R110, R59 ;  /* 0x0000003b6e3b7221 */ /* 0x000fe20000010000 */
[----:B------:R-:W-:Y:S01]  /*18a00*/  LOP3.LUT R52, R52, R49, RZ, 0xc0, !PT ;  /* 0x0000003134347212 */ /* 0x000fe200078ec0ff */
[----:B-1----:R-:W-:Y:S01]  /*18a10*/  IMAD.SHL.U32 R237, R237, 0x2, RZ ;  /* 0x00000002eded7824 */ /* 0x002fe200078e00ff */
[--C-:B------:R-:W-:Y:S01]  /*18a20*/  HSET2.LE.AND R49, R187, R240.reuse, PT ;  /* 0x000000f0bb317233 */ /* 0x100fe20003803000 */
[----:B------:R-:W-:Y:S01]  /*18a30*/  FADD.FTZ R102, R102, R59 ;  /* 0x0000003b66667221 */ /* 0x000fe20000010000 */
[----:B------:R-:W-:Y:S03]  /*18a40*/  SHF.R.U32.HI R18, RZ, 0x8, R18 ;  /* 0x00000008ff127819 */ /* 0x000fe60000011612 */
[----:B------:R-:W-:Y:S01]  /*18a50*/  FADD.FTZ R59, R92, R93 ;  /* 0x0000005d5c3b7221 */ /* 0x000fe20000010000 */
[----:B------:R-:W-:Y:S01]  /*18a60*/  F2FP.PACK_AB R44, R200, R201 ;  /* 0x000000c9c82c723e */ /* 0x000fe200000000ff */
[----:B------:R-:W-:Y:S01]  /*18a70*/  FADD.FTZ R111, R111, R102 ;  /* 0x000000666f6f7221 */ /* 0x000fe20000010000 */
[----:B------:R-:W-:Y:S01]  /*18a80*/  PRMT R183, R183, 0x5410, R18 ;  /* 0x00005410b7b77816 */ /* 0x000fe20000000012 */
[----:B------:R-:W-:Y:S01]  /*18a90*/  FADD.FTZ R96, R96, R59 ;  /* 0x0000003b60607221 */ /* 0x000fe20000010000 */
[----:B------:R-:W-:Y:S01]  /*18aa0*/  F2FP.PACK_AB R18, R207, R5 ;  /* 0x00000005cf12723e */ /* 0x000fe200000000ff */
[----:B------:R-:W-:Y:S01]  /*18ab0*/  FADD.FTZ R94, R94, R111 ;  /* 0x0000006f5e5e7221 */ /* 0x000fe20000010000 */
[----:B------:R-:W-:Y:S01]  /*18ac0*/  LOP3.LUT R49, R49, R44, RZ, 0xc0, !PT ;  /* 0x0000002c31317212 */ /* 0x000fe200078ec0ff */
[----:B------:R-:W-:Y:S01]  /*18ad0*/  FADD.FTZ R96, R99, R96 ;  /* 0x0000006063607221 */ /* 0x000fe20000010000 */
[----:B------:R-:W1:Y:S01]  /*18ae0*/  LDSM.16.MT88.4 R44, [R215+0x5800] ;  /* 0x00580000d72c783b */ /* 0x000e620000004200 */
[----:B------:R-:W-:Y:S01]  /*18af0*/  FADD.FTZ R94, R97, R94 ;  /* 0x0000005e615e7221 */ /* 0x000fe20000010000 */
[----:B------:R-:W-:Y:S01]  /*18b00*/  LOP3.LUT R54, R54, R19, RZ, 0xc0, !PT ;  /* 0x0000001336367212 */ /* 0x000fe200078ec0ff */
[----:B------:R-:W-:Y:S01]  /*18b10*/  FADD.FTZ R91, R91, R96 ;  /* 0x000000605b5b7221 */ /* 0x000fe20000010000 */
[----:B------:R-:W-:Y:S01]  /*18b20*/  LOP3.LUT R55, R55, R64, RZ, 0xc0, !PT ;  /* 0x0000004037377212 */ /* 0x000fe200078ec0ff */
[----:B------:R-:W-:Y:S01]  /*18b30*/  FADD.FTZ R113, R113, R94 ;  /* 0x0000005e71717221 */ /* 0x000fe20000010000 */
[----:B------:R-:W-:Y:S01]  /*18b40*/  LOP3.LUT R53, R53, R18, RZ, 0xc0, !PT ;  /* 0x0000001235357212 */ /* 0x000fe200078ec0ff */
[----:B------:R-:W-:Y:S01]  /*18b50*/  FADD.FTZ R90, R90, R91 ;  /* 0x0000005b5a5a7221 */ /* 0x000fe20000010000 */
[----:B------:R-:W-:Y:S01]  /*18b60*/  F2FP.PACK_AB R19, R205, R206 ;  /* 0x000000cecd13723e */ /* 0x000fe200000000ff */
[----:B------:R-:W-:Y:S01]  /*18b70*/  FADD.FTZ R108, R108, R113 ;  /* 0x000000716c6c7221 */ /* 0x000fe20000010000 */
[--C-:B------:R-:W-:Y:S01]  /*18b80*/  HSET2.LE.AND R50, R153, R240.reuse, PT ;  /* 0x000000f099327233 */ /* 0x100fe20003803000 */
[----:B------:R-:W-:Y:S01]  /*18b90*/  FADD.FTZ R177, R177, R90 ;  /* 0x0000005ab1b17221 */ /* 0x000fe20000010000 */
[--C-:B------:R-:W-:Y:S01]  /*18ba0*/  HSET2.LE.AND R51, R145, R240.reuse, PT ;  /* 0x000000f091337233 */ /* 0x100fe20003803000 */
[----:B------:R-:W-:Y:S01]  /*18bb0*/  LOP3.LUT R48, R48, R19, RZ, 0xc0, !PT ;  /* 0x0000001330307212 */ /* 0x000fe200078ec0ff */
[-C--:B--2---:R-:W-:Y:S01]  /*18bc0*/  HMMA.16816.F32 R8, R52, R60.reuse, R8 ;  /* 0x0000003c3408723c */ /* 0x084fe20000001808 */
[----:B------:R-:W2:Y:S04]  /*18bd0*/  LDSM.16.MT88.4 R152, [R216+0x5c00] ;  /* 0x005c0000d898783b */ /* 0x000ea80000004200 */
[----:B------:R-:W-:Y:S01]  /*18be0*/  F2FP.PACK_AB R19, R202, R204 ;  /* 0x000000ccca13723e */ /* 0x000fe200000000ff */
[--C-:B------:R-:W-:Y:S01]  /*18bf0*/  HSET2.LE.AND R163, R85, R240.reuse, PT ;  /* 0x000000f055a37233 */ /* 0x100fe20003803000 */
[----:B------:R-:W-:Y:S01]  /*18c00*/  F2FP.PACK_AB R18, R198, R199 ;  /* 0x000000c7c612723e */ /* 0x000fe200000000ff */
[--C-:B------:R-:W-:Y:S01]  /*18c10*/  HSET2.LE.AND R161, R161, R240.reuse, PT ;  /* 0x000000f0a1a17233 */ /* 0x100fe20003803000 */
[----:B------:R-:W-:Y:S03]  /*18c20*/  LOP3.LUT R50, R50, R19, RZ, 0xc0, !PT ;  /* 0x0000001332327212 */ /* 0x000fe600078ec0ff */
[----:B------:R-:W-:Y:S01]  /*18c30*/  LOP3.LUT R51, R51, R18, RZ, 0xc0, !PT ;  /* 0x0000001233337212 */ /* 0x000fe200078ec0ff */
[--C-:B------:R-:W-:Y:S01]  /*18c40*/  HSET2.LE.AND R144, R183, R240.reuse, PT ;  /* 0x000000f0b7907233 */ /* 0x100fe20003803000 */
[----:B------:R-:W-:Y:S02]  /*18c50*/  F2FP.PACK_AB R57, R196, R197 ;  /* 0x000000c5c439723e */ /* 0x000fe400000000ff */
[----:B------:R-:W-:Y:S02]  /*18c60*/  F2FP.PACK_AB R19, R181, R188 ;  /* 0x000000bcb513723e */ /* 0x000fe400000000ff */
[----:B------:R-:W-:Y:S01]  /*18c70*/  LOP3.LUT R162, R162, R57, RZ, 0xc0, !PT ;  /* 0x00000039a2a27212 */ /* 0x000fe200078ec0ff */
[C---:B------:R-:W-:Y:S04]  /*18c80*/  HMMA.16816.F32 R12, R48.reuse, R60, R12 ;  /* 0x0000003c300c723c */ /* 0x040fe8000000180c */
[----:B------:R-:W-:Y:S02]  /*18c90*/  F2FP.PACK_AB R57, R107, R118 ;  /* 0x000000766b39723e */ /* 0x000fe400000000ff */
[----:B------:R-:W-:Y:S01]  /*18ca0*/  SHF.R.U32.HI R160, RZ, 0x18, R160 ;  /* 0x00000018ffa07819 */ /* 0x000fe200000116a0 */
[----:B------:R-:W-:Y:S01]  /*18cb0*/  FADD.FTZ R61, R95, R112 ;  /* 0x000000705f3d7221 */ /* 0x000fe20000010000 */
[-C--:B------:R-:W-:Y:S04]  /*18cc0*/  HMMA.16816.F32 R20, R48, R62.reuse, R20 ;  /* 0x0000003e3014723c */ /* 0x080fe80000001814 */
[----:B------:R-:W-:Y:S01]  /*18cd0*/  FADD.FTZ R61, R100, R61 ;  /* 0x0000003d643d7221 */ /* 0x000fe20000010000 */
[----:B------:R-:W-:Y:S01]  /*18ce0*/  PRMT R143, R143, 0x5410, R160 ;  /* 0x000054108f8f7816 */ /* 0x000fe200000000a0 */
[--C-:B------:R-:W-:Y:S01]  /*18cf0*/  HSET2.LE.AND R160, R185, R240.reuse, PT ;  /* 0x000000f0b9a07233 */ /* 0x100fe20003803000 */
[----:B------:R-:W-:Y:S01]  /*18d00*/  F2FP.PACK_AB R56, R191, R194 ;  /* 0x000000c2bf38723e */ /* 0x000fe200000000ff */
[----:B------:R-:W-:Y:S01]  /*18d10*/  FADD.FTZ R126, R126, R61 ;  /* 0x0000003d7e7e7221 */ /* 0x000fe20000010000 */
[C---:B------:R-:W-:Y:S04]  /*18d20*/  HMMA.16816.F32 R24, R52.reuse, R62, R24 ;  /* 0x0000003e3418723c */ /* 0x040fe80000001818 */
[----:B------:R-:W-:Y:S01]  /*18d30*/  FADD.FTZ R126, R131, R126 ;  /* 0x0000007e837e7221 */ /* 0x000fe20000010000 */
[----:B------:R-:W-:Y:S01]  /*18d40*/  LOP3.LUT R160, R160, R19, RZ, 0xc0, !PT ;  /* 0x00000013a0a07212 */ /* 0x000fe200078ec0ff */
[----:B------:R-:W-:Y:S01]  /*18d50*/  HSET2.LE.AND R145, R143, R240, PT ;  /* 0x000000f08f917233 */ /* 0x000fe20003803000 */
[----:B------:R-:W-:Y:S01]  /*18d60*/  F2FP.PACK_AB R19, R81, R176 ;  /* 0x000000b05113723e */ /* 0x000fe200000000ff */
[-C--:B-1----:R-:W-:Y:S04]  /*18d70*/  HMMA.16816.F32 R28, R52, R44.reuse, R28 ;  /* 0x0000002c341c723c */ /* 0x082fe8000000181c */
[----:B------:R-:W-:Y:S02]  /*18d80*/  LOP3.LUT R163, R163, R56, RZ, 0xc0, !PT ;  /* 0x00000038a3a37212 */ /* 0x000fe400078ec0ff */
[----:B------:R-:W-:Y:S02]  /*18d90*/  F2FP.PACK_AB R18, R179, R180 ;  /* 0x000000b4b312723e */ /* 0x000fe400000000ff */
[C---:B------:R-:W-:Y:S04]  /*18da0*/  HMMA.16816.F32 R32, R48.reuse, R44, R32 ;  /* 0x0000002c3020723c */ /* 0x040fe80000001820 */
[----:B------:R-:W-:Y:S02]  /*18db0*/  LOP3.LUT R161, R161, R18, RZ, 0xc0, !PT ;  /* 0x00000012a1a17212 */ /* 0x000fe400078ec0ff */
[----:B------:R-:W-:Y:S02]  /*18dc0*/  F2FP.PACK_AB R18, R129, R166 ;  /* 0x000000a68112723e */ /* 0x000fe400000000ff */
[-C--:B------:R-:W-:Y:S04]  /*18dd0*/  HMMA.16816.F32 R36, R48, R46.reuse, R36 ;  /* 0x0000002e3024723c */ /* 0x080fe80000001824 */
[----:B------:R-:W-:Y:S02]  /*18de0*/  LOP3.LUT R145, R145, R18, RZ, 0xc0, !PT ;  /* 0x0000001291917212 */ /* 0x000fe400078ec0ff */
[----:B------:R-:W-:Y:S01]  /*18df0*/  LOP3.LUT R144, R144, R19, RZ, 0xc0, !PT ;  /* 0x0000001390907212 */ /* 0x000fe200078ec0ff */
[----:B------:R-:W-:Y:S01]  /*18e00*/  FADD.FTZ R19, R89, R126 ;  /* 0x0000007e59137221 */ /* 0x000fe20000010000 */
[----:B------:R-:W-:Y:S01]  /*18e10*/  HMMA.16816.F32 R40, R52, R46, R40 ;  /* 0x0000002e3428723c */ /* 0x000fe20000001828 */
[----:B------:R-:W1:Y:S03]  /*18e20*/  LDSM.16.MT88.4 R44, [R215+0x5c00] ;  /* 0x005c0000d72c783b */ /* 0x000e660000004200 */
[----:B------:R-:W-:Y:S01]  /*18e30*/  FADD.FTZ R19, R88, R19 ;  /* 0x0000001358137221 */ /* 0x000fe20000010000 */
[----:B---3--:R-:W-:Y:S01]  /*18e40*/  F2FP.PACK_AB R56, R58, R101 ;  /* 0x000000653a38723e */ /* 0x008fe200000000ff */
[----:B------:R-:W-:Y:S01]  /*18e50*/  FADD.FTZ R48, R132, R177 ;  /* 0x000000b184307221 */ /* 0x000fe20000010000 */
[----:B------:R-:W-:Y:S01]  /*18e60*/  LOP3.LUT R146, R146, R57, RZ, 0xc0, !PT ;  /* 0x0000003992927212 */ /* 0x000fe200078ec0ff */
[----:B------:R-:W-:Y:S01]  /*18e70*/  FADD.FTZ R18, R134, R19 ;  /* 0x0000001386127221 */ /* 0x000fe20000010000 */
[----:B------:R-:W-:Y:S03]  /*18e80*/  LOP3.LUT R147, R147, R56, RZ, 0xc0, !PT ;  /* 0x0000003893937212 */ /* 0x000fe600078ec0ff */
[----:B------:R-:W-:Y:S01]  /*18e90*/  FADD.FTZ R19, R135, R108 ;  /* 0x0000006c87137221 */ /* 0x000fe20000010000 */
[----:B------:R-:W-:Y:S01]  /*18ea0*/  LOP3.LUT R237, R237, 0x6, RZ, 0xc0, !PT ;  /* 0x00000006eded7812 */ /* 0x000fe200078ec0ff */
[----:B------:R-:W-:Y:S01]  /*18eb0*/  FADD.FTZ R159, R159, R48 ;  /* 0x000000309f9f7221 */ /* 0x000fe20000010000 */
[-C--:B--2---:R-:W-:Y:S05]  /*18ec0*/  HMMA.16816.F32 R132, R160, R152.reuse, R8 ;  /* 0x00000098a084723c */ /* 0x084fea0000001808 */
[----:B------:R-:W-:Y:S02]  /*18ed0*/  FADD.FTZ R19, R130, R19 ;  /* 0x0000001382137221 */ /* 0x000fe40000010000 */
[----:B------:R-:W-:Y:S02]  /*18ee0*/  FADD.FTZ R159, R156, R159 ;  /* 0x0000009f9c9f7221 */ /* 0x000fe40000010000 */
[----:B------:R-:W-:Y:S03]  /*18ef0*/  FADD.FTZ R8, R140, R19 ;  /* 0x000000138c087221 */ /* 0x000fe60000010000 */
        /* <DEDUP_REMOVED lines=45> */
[----:B------:R-:W-:Y:S01]  /*191d0*/  FADD.FTZ R201, R201, R74 ;  /* 0x0000004ac9c97221 */ /* 0x000fe20000010000 */
[----:B------:R4:W-:Y:S01]  /*191e0*/  STL [R1+0x10], R5 ;  /* 0x0000100501007387 */ /* 0x0009e20000100800 */
[----:B------:R-:W-:Y:S02]  /*191f0*/  FADD.FTZ R4, R107, R118 ;  /* 0x000000766b047221 */ /* 0x000fe40000010000 */
[----:B------:R-:W-:Y:S03]  /*19200*/  FADD.FTZ R66, R207, R66 ;  /* 0x00000042cf427221 */ /* 0x000fe60000010000 */
[----:B------:R4:W-:Y:S01]  /*19210*/  STL [R1+0x14], R4 ;  /* 0x0000140401007387 */ /* 0x0009e20000100800 */
        /* <DEDUP_REMOVED lines=13> */
[----:B------:R-:W-:Y:S01]  /*192f0*/  IMAD.MOV.U32 R166, RZ, RZ, R17 ;  /* 0x000000ffffa67224 */ /* 0x000fe200078e0011 */
[----:B----45:R-:W-:-:S05]  /*19300*/  @P0 BRA `(.L_x_746) ;  /* 0xffff86f000000947 */ /* 0x030fca000383ffff */
.L_x_745:
[----:B------:R-:W2:Y:S04]  /*19310*/  LDL.LU R7, [R1+0x10] ;  /* 0x0000100001077983 */ /* 0x000ea80000300800 */
[----:B------:R-:W1:Y:S04]  /*19320*/  SHFL.BFLY PT, R15, R252, 0x2, 0x1f ;  /* 0x0c401f00fc0f7f89 */ /* 0x000e6800000e0000 */
[----:B------:R-:W3:Y:S01]  /*19330*/  SHFL.BFLY PT, R6, R241, 0x2, 0x1f ;  /* 0x0c401f00f1067f89 */ /* 0x000ee200000e0000 */
[----:B------:R-:W-:-:S02]  /*19340*/  MOV R12, 0x3f800000 ;  /* 0x3f800000000c7802 */ /* 0x000fc40000000f00 */
[----:B------:R-:W-:Y:S01]  /*19350*/  MOV R13, 0x3f800000 ;  /* 0x3f800000000d7802 */ /* 0x000fe20000000f00 */
[----:B------:R-:W4:Y:S01]  /*19360*/  LDL.LU R5, [R1+0x14] ;  /* 0x0000140001057983 */ /* 0x000f220000300800 */
[----:B------:R-:W3:Y:S01]  /*19370*/  S2UR UR7, SR_CTAID.Y ;  /* 0x00000000000779c3 */ /* 0x000ee20000002600 */
[----:B------:R-:W-:Y:S01]  /*19380*/  UISETP.NE.AND UP4, UPT, UR22, -0x1, UPT ;  /* 0xffffffff1600788c */ /* 0x000fe2000bf85270 */
[----:B------:R-:W-:Y:S01]  /*19390*/  BSSY B0, `(.L_x_749) ;  /* 0x00000e5000007945 */ /* 0x000fe20003800000 */
[----:B------:R-:W-:Y:S02]  /*193a0*/  ULDC.U8 UR10, c[0x0][0x329] ;  /* 0x0000ca40000a7ab9 */ /* 0x000fe40000000000 */
[----:B------:R-:W-:Y:S02]  /*193b0*/  UISETP.NE.AND UP3, UPT, UR10, URZ, UPT ;  /* 0x0000003f0a00728c */ /* 0x000fe4000bf65270 */
[----:B------:R-:W-:Y:S02]  /*193c0*/  ULDC.U8 UR12, c[0x0][0x328] ;  /* 0x0000ca00000c7ab9 */ /* 0x000fe40000000000 */
[----:B------:R-:W-:-:S02]  /*193d0*/  UISETP.NE.AND UP2, UPT, UR12, URZ, UPT ;  /* 0x0000003f0c00728c */ /* 0x000fc4000bf45270 */
[----:B------:R-:W-:Y:S02]  /*193e0*/  ULDC.64 UR4, c[0x0][0x1e8] ;  /* 0x00007a0000047ab9 */ /* 0x000fe40000000a00 */
[----:B------:R-:W-:Y:S01]  /*193f0*/  @UP4 UIMAD.WIDE.U32 UR14, UR22, UR4, URZ ;  /* 0x00000004160e42a5 */ /* 0x000fe2000f8e003f */
[----:B-1----:R-:W-:Y:S01]  /*19400*/  FADD.FTZ R15, R15, R252 ;  /* 0x000000fc0f0f7221 */ /* 0x002fe20000010000 */
[----:B------:R-:W-:Y:S01]  /*19410*/  UISETP.EQ.AND UP2, UPT, UR10, URZ, UP2 ;  /* 0x0000003f0a00728c */ /* 0x000fe20009742270 */
[----:B------:R-:W1:Y:S01]  /*19420*/  S2UR UR10, SR_CTAID.X ;  /* 0x00000000000a79c3 */ /* 0x000e620000002500 */
[----:B------:R-:W-:Y:S01]  /*19430*/  @UP3 ULDC UR11, c[0x0][0x210] ;  /* 0x00008400000b3ab9 */ /* 0x000fe20000000800 */
[----:B---3--:R-:W-:Y:S01]  /*19440*/  FADD.FTZ R11, R6, R241 ;  /* 0x000000f1060b7221 */ /* 0x008fe20000010000 */
[----:B------:R-:W3:Y:S01]  /*19450*/  SHFL.BFLY PT, R8, R15, 0x1, 0x1f ;  /* 0x0c201f000f087f89 */ /* 0x000ee200000e0000 */
[----:B------:R-:W-:Y:S02]  /*19460*/  ULDC UR9, c[0x0][0x214] ;  /* 0x0000850000097ab9 */ /* 0x000fe40000000800 */
[----:B------:R-:W-:Y:S01]  /*19470*/  @UP4 UIMAD UR8, UR22, UR5, UR15 ;  /* 0x00000005160842a4 */ /* 0x000fe2000f8e020f */
[----:B------:R-:W1:Y:S01]  /*19480*/  SHFL.BFLY PT, R6, R11, 0x1, 0x1f ;  /* 0x0c201f000b067f89 */ /* 0x000e6200000e0000 */
[----:B------:R-:W-:-:S02]  /*19490*/  @!UP4 USHF.R.S32.HI UR13, URZ, 0x1f, UR7 ;  /* 0x0000001f3f0dc899 */ /* 0x000fc40008011407 */
[----:B------:R-:W-:Y:S02]  /*194a0*/  @!UP3 UISETP.NE.AND UP1, UPT, UR12, URZ, UPT ;  /* 0x0000003f0c00b28c */ /* 0x000fe4000bf25270 */
[----:B------:R-:W-:Y:S02]  /*194b0*/  ULDC.64 UR4, c[0x0][0x1e0] ;  /* 0x0000780000047ab9 */ /* 0x000fe40000000a00 */
[----:B------:R-:W-:Y:S01]  /*194c0*/  @UP3 UIMAD UR12, UR11, UR9, URZ ;  /* 0x000000090b0c32a4 */ /* 0x000fe2000f8e023f */
[----:B------:R-:W1:Y:S01]  /*194d0*/  S2UR UR11, SR_CTAID.Z ;  /* 0x00000000000b79c3 */ /* 0x000e620000002700 */
[----:B------:R-:W-:Y:S02]  /*194e0*/  @!UP4 UIMAD UR13, UR13, UR4, URZ ;  /* 0x000000040d0dc2a4 */ /* 0x000fe4000f8e023f */
[----:B------:R-:W-:Y:S02]  /*194f0*/  UISETP.NE.OR UP0, UPT, UR22, -0x1, !UP2 ;  /* 0xffffffff1600788c */ /* 0x000fe4000d705670 */
[----:B------:R-:W-:-:S02]  /*19500*/  @!UP4 UIMAD UR13, UR7, UR5, UR13 ;  /* 0x00000005070dc2a4 */ /* 0x000fc4000f8e020d */
[----:B------:R-:W-:Y:S02]  /*19510*/  @!UP4 UIMAD.WIDE.U32 UR18, UR7, UR4, URZ ;  /* 0x000000040712c2a5 */ /* 0x000fe4000f8e003f */
[----:B------:R-:W-:Y:S02]  /*19520*/  ULDC UR5, c[0x0][0x234] ;  /* 0x00008d0000057ab9 */ /* 0x000fe40000000800 */
[----:B------:R-:W-:Y:S01]  /*19530*/  @!UP3 USEL UR12, UR9, UR5, !UP1 ;  /* 0x00000005090cb287 */ /* 0x000fe2000c800000 */
[----:B---3--:R-:W-:Y:S01]  /*19540*/  FADD.FTZ R8, R15, R8 ;  /* 0x000000080f087221 */ /* 0x008fe20000010000 */
[----:B------:R-:W-:Y:S02]  /*19550*/  ULDC UR4, c[0x0][0x1c0] ;  /* 0x0000700000047ab9 */ /* 0x000fe40000000800 */
[----:B------:R-:W-:Y:S01]  /*19560*/  @UP3 UMOV UR15, 0x1 ;  /* 0x00000001000f3882 */ /* 0x000fe20000000000 */
[----:B-1----:R-:W-:Y:S01]  /*19570*/  FADD.FTZ R6, R11, R6 ;  /* 0x000000060b067221 */ /* 0x002fe20000010000 */
[----:B------:R-:W-:Y:S01]  /*19580*/  FSETP.NE.FTZ.AND P3, PT, R8, RZ, PT ;  /* 0x000000ff0800720b */ /* 0x000fe20003f75000 */
[----:B------:R-:W-:Y:S01]  /*19590*/  IMAD.MOV.U32 R11, RZ, RZ, 0x3f800000 ;  /* 0x3f800000ff0b7424 */ /* 0x000fe200078e00ff */
[----:B------:R-:W-:-:S02]  /*195a0*/  @!UP3 UIMAD UR15, UR12, UR4, URZ ;  /* 0x000000040c0fb2a4 */ /* 0x000fc4000f8e023f */
[----:B------:R-:W-:Y:S01]  /*195b0*/  FSETP.NE.FTZ.AND P1, PT, R6, RZ, PT ;  /* 0x000000ff0600720b */ /* 0x000fe20003f35000 */
[----:B------:R-:W-:Y:S02]  /*195c0*/  @UP3 ULDC UR16, c[0x0][0x210] ;  /* 0x0000840000103ab9 */ /* 0x000fe40000000800 */
[----:B------:R-:W-:Y:S02]  /*195d0*/  UIMAD UR4, UR7, UR15, URZ ;  /* 0x0000000f070472a4 */ /* 0x000fe4000f8e023f */
[----:B------:R-:W-:Y:S02]  /*195e0*/  @!UP3 UMOV UR16, 0x1 ;  /* 0x000000010010b882 */ /* 0x000fe40000000000 */
[----:B------:R-:W-:Y:S02]  /*195f0*/  @!UP0 UIMAD UR22, UR7, UR9, URZ ;  /* 0x00000009071682a4 */ /* 0x000fe4000f8e023f */
[----:B------:R-:W1:Y:S01]  /*19600*/  @P3 MUFU.RCP R12, R8 ;  /* 0x00000008000c3308 */ /* 0x000e620000001000 */
[----:B------:R-:W-:-:S02]  /*19610*/  UIMAD UR10, UR10, UR16, URZ ;  /* 0x000000100a0a72a4 */ /* 0x000fc4000f8e023f */
[----:B------:R-:W-:Y:S02]  /*19620*/  USEL UR4, UR4, URZ, !UP2 ;  /* 0x0000003f04047287 */ /* 0x000fe4000d000000 */
[----:B------:R-:W-:Y:S02]  /*19630*/  USHF.L.U32 UR10, UR10, 0x7, URZ ;  /* 0x000000070a0a7899 */ /* 0x000fe4000800063f */
[----:B------:R-:W-:Y:S01]  /*19640*/  UIMAD UR12, UR11, UR12, UR4 ;  /* 0x0000000c0b0c72a4 */ /* 0x000fe2000f8e0204 */
[----:B------:R-:W3:Y:S01]  /*19650*/  @P1 MUFU.RCP R11, R6 ;  /* 0x00000006000b1308 */ /* 0x000ee20000001000 */
[----:B------:R-:W-:Y:S02]  /*19660*/  @!UP2 UMOV UR20, URZ ;  /* 0x0000003f0014ac82 */ /* 0x000fe40008000000 */
[----:B------:R-:W-:Y:S02]  /*19670*/  @UP2 UMOV UR20, UR22 ;  /* 0x0000001600142c82 */ /* 0x000fe40008000000 */
[----:B------:R-:W-:-:S02]  /*19680*/  @!UP2 UMOV UR21, URZ ;  /* 0x0000003f0015ac82 */ /* 0x000fc40008000000 */
[----:B------:R-:W-:Y:S01]  /*19690*/  USHF.R.S32.HI UR4, URZ, 0x1f, UR10 ;  /* 0x0000001f3f047899 */ /* 0x000fe2000801140a */
[----:B-1----:R-:W-:Y:S01]  /*196a0*/  FMUL.FTZ R12, R12, c[0x0][0x2dc] ;  /* 0x0000b7000c0c7a20 */ /* 0x002fe20000410000 */
[----:B------:R-:W1:Y:S01]  /*196b0*/  @P3 MUFU.LG2 R8, R8 ;  /* 0x0000000800083308 */ /* 0x000e620000000c00 */
[----:B------:R-:W-:Y:S02]  /*196c0*/  @UP2 USHF.R.S32.HI UR21, URZ, 0x1f, UR22 ;  /* 0x0000001f3f152899 */ /* 0x000fe40008011416 */
[C---:B------:R-:W-:Y:S01]  /*196d0*/  FMUL.FTZ R134, R12.reuse, R134 ;  /* 0x000000860c867220 */ /* 0x040fe20000410000 */
[----:B------:R-:W-:Y:S01]  /*196e0*/  USHF.R.S32.HI UR5, URZ, 0x1f, UR12 ;  /* 0x0000001f3f057899 */ /* 0x000fe2000801140c */
[C---:B------:R-:W-:Y:S01]  /*196f0*/  FMUL.FTZ R135, R12.reuse, R135 ;  /* 0x000000870c877220 */ /* 0x040fe20000410000 */
[----:B------:R-:W-:Y:S01]  /*19700*/  UIADD3 UR10, UP1, UP0, UR10, UR20, UR12 ;  /* 0x000000140a0a7290 */ /* 0x000fe2000f83e00c */
[C---:B------:R-:W-:Y:S01]  /*19710*/  FMUL.FTZ R154, R12.reuse, R154 ;  /* 0x0000009a0c9a7220 */ /* 0x040fe20000410000 */
[----:B------:R-:W-:Y:S01]  /*19720*/  @P1 MUFU.LG2 R6, R6 ;  /* 0x0000000600061308 */ /* 0x000fe20000000c00 */
[C---:B------:R-:W-:Y:S01]  /*19730*/  FMUL.FTZ R155, R12.reuse, R155 ;  /* 0x0000009b0c9b7220 */ /* 0x040fe20000410000 */
[----:B------:R-:W-:Y:S01]  /*19740*/  F2FP.PACK_AB R134, R135, R134 ;  /* 0x000000868786723e */ /* 0x000fe200000000ff */
[C---:B------:R-:W-:Y:S01]  /*19750*/  FMUL.FTZ R158, R12.reuse, R158 ;  /* 0x0000009e0c9e7220 */ /* 0x040fe20000410000 */
[----:B------:R-:W-:Y:S01]  /*19760*/  @!UP4 UIADD3 UR8, UR19, UR13, URZ ;  /* 0x0000000d1308c290 */ /* 0x000fe2000fffe03f */
[C---:B------:R-:W-:Y:S01]  /*19770*/  FMUL.FTZ R159, R12.reuse, R159 ;  /* 0x0000009f0c9f7220 */ /* 0x040fe20000410000 */
[----:B------:R-:W-:Y:S01]  /*19780*/  F2FP.PACK_AB R154, R155, R154 ;  /* 0x0000009a9b9a723e */ /* 0x000fe200000000ff */
[C---:B------:R-:W-:Y:S01]  /*19790*/  FMUL.FTZ R162, R12.reuse, R162 ;  /* 0x000000a20ca27220 */ /* 0x040fe20000410000 */
[----:B------:R-:W-:Y:S01]  /*197a0*/  UIADD3.X UR4, UR4, UR21, UR5, UP1, UP0 ;  /* 0x0000001504047290 */ /* 0x000fe20008fe0405 */
[----:B------:R-:W-:Y:S01]  /*197b0*/  FMUL.FTZ R163, R12, R163 ;  /* 0x000000a30ca37220 */ /* 0x000fe20000410000 */
[----:B------:R-:W-:Y:S01]  /*197c0*/  F2FP.PACK_AB R158, R159, R158 ;  /* 0x0000009e9f9e723e */ /* 0x000fe200000000ff */
[----:B---3--:R-:W-:Y:S01]  /*197d0*/  FMUL.FTZ R11, R11, c[0x0][0x2dc] ;  /* 0x0000b7000b0b7a20 */ /* 0x008fe20000410000 */
[----:B------:R-:W-:Y:S01]  /*197e0*/  @!UP4 UMOV UR14, UR18 ;  /* 0x00000012000ecc82 */ /* 0x000fe20008000000 */
[----:B-1----:R-:W-:Y:S01]  /*197f0*/  @P3 FMUL.FTZ R8, R8, 0.69314718246459960938 ;  /* 0x3f31721808083820 */ /* 0x002fe20000410000 */
[----:B------:R-:W-:Y:S01]  /*19800*/  F2FP.PACK_AB R162, R163, R162 ;  /* 0x000000a2a3a2723e */ /* 0x000fe200000000ff */
[----:B------:R-:W-:-:S02]  /*19810*/  FMUL.FTZ R142, R11, R142 ;  /* 0x0000008e0b8e7220 */ /* 0x000fc40000410000 */
[C---:B------:R-:W-:Y:S02]  /*19820*/  FMUL.FTZ R143, R11.reuse, R143 ;  /* 0x0000008f0b8f7220 */ /* 0x040fe40000410000 */
[C---:B------:R-:W-:Y:S02]  /*19830*/  FMUL.FTZ R138, R11.reuse, R138 ;  /* 0x0000008a0b8a7220 */ /* 0x040fe40000410000 */
[----:B------:R-:W-:Y:S01]  /*19840*/  FMUL.FTZ R139, R11, R139 ;  /* 0x0000008b0b8b7220 */ /* 0x000fe20000410000 */
[----:B------:R-:W-:Y:S01]  /*19850*/  F2FP.PACK_AB R142, R143, R142 ;  /* 0x0000008e8f8e723e */ /* 0x000fe200000000ff */
[C---:B------:R-:W-:Y:S02]  /*19860*/  FMUL.FTZ R150, R11.reuse, R150 ;  /* 0x000000960b967220 */ /* 0x040fe40000410000 */
[----:B------:R-:W-:Y:S01]  /*19870*/  FMUL.FTZ R151, R11, R151 ;  /* 0x000000970b977220 */ /* 0x000fe20000410000 */
[----:B------:R-:W-:Y:S01]  /*19880*/  F2FP.PACK_AB R138, R139, R138 ;  /* 0x0000008a8b8a723e */ /* 0x000fe200000000ff */
[----:B------:R-:W-:-:S02]  /*19890*/  FMUL.FTZ R146, R11, R146 ;  /* 0x000000920b927220 */ /* 0x000fc40000410000 */
[----:B------:R-:W-:Y:S01]  /*198a0*/  FMUL.FTZ R11, R11, R147 ;  /* 0x000000930b0b7220 */ /* 0x000fe20000410000 */
[----:B------:R-:W-:-:S04]  /*198b0*/  F2FP.PACK_AB R150, R151, R150 ;  /* 0x000000969796723e */ /* 0x000fc800000000ff */
[----:B------:R-:W-:Y:S01]  /*198c0*/  F2FP.PACK_AB R11, R11, R146 ;  /* 0x000000920b0b723e */ /* 0x000fe200000000ff */
[----:B--2---:R-:W1:Y:S04]  /*198d0*/  SHFL.BFLY PT, R10, R7, 0x2, 0x1f ;  /* 0x0c401f00070a7f89 */ /* 0x004e6800000e0000 */
[----:B----4-:R-:W2:Y:S01]  /*198e0*/  SHFL.BFLY PT, R4, R5, 0x2, 0x1f ;  /* 0x0c401f0005047f89 */ /* 0x010ea200000e0000 */
[----:B-1----:R-:W-:-:S05]  /*198f0*/  FADD.FTZ R10, R10, R7 ;  /* 0x000000070a0a7221 */ /* 0x002fca0000010000 */
[----:B------:R-:W1:Y:S01]  /*19900*/  SHFL.BFLY PT, R9, R10, 0x1, 0x1f ;  /* 0x0c201f000a097f89 */ /* 0x000e6200000e0000 */
[----:B--2---:R-:W-:-:S03]  /*19910*/  FADD.FTZ R4, R4, R5 ;  /* 0x0000000504047221 */ /* 0x004fc60000010000 */
[----:B------:R-:W2:Y:S04]  /*19920*/  S2R R5, SR_TID.X ;  /* 0x0000000000057919 */ /* 0x000ea80000002100 */
[----:B------:R-:W3:Y:S01]  /*19930*/  SHFL.BFLY PT, R7, R4, 0x1, 0x1f ;  /* 0x0c201f0004077f89 */ /* 0x000ee200000e0000 */
[----:B-1----:R-:W-:Y:S01]  /*19940*/  FADD.FTZ R9, R10, R9 ;  /* 0x000000090a097221 */ /* 0x002fe20000010000 */
[----:B------:R-:W-:-:S04]  /*19950*/  MOV R10, 0x3f800000 ;  /* 0x3f800000000a7802 */ /* 0x000fc80000000f00 */
[----:B------:R-:W-:Y:S01]  /*19960*/  FSETP.NE.FTZ.AND P4, PT, R9, RZ, PT ;  /* 0x000000ff0900720b */ /* 0x000fe20003f95000 */
[----:B---3--:R-:W-:Y:S01]  /*19970*/  FADD.FTZ R7, R4, R7 ;  /* 0x0000000704077221 */ /* 0x008fe20000010000 */
[----:B--2---:R-:W-:-:S04]  /*19980*/  SHF.R.S32.HI R4, RZ, 0x1f, R5 ;  /* 0x0000001fff047819 */ /* 0x004fc80000011405 */
[----:B------:R-:W-:-:S07]  /*19990*/  FSETP.NE.FTZ.AND P2, PT, R7, RZ, PT ;  /* 0x000000ff0700720b */ /* 0x000fce0003f55000 */
[----:B------:R-:W1:Y:S01]  /*199a0*/  @P4 MUFU.RCP R13, R9 ;  /* 0x00000009000d4308 */ /* 0x000e620000001000 */
[CC--:B------:R-:W-:Y:S02]  /*199b0*/  LEA.HI R14, R4.reuse, R5.reuse, RZ, 0x2 ;  /* 0x00000005040e7211 */ /* 0x0c0fe400078f10ff */
[----:B------:R-:W-:Y:S02]  /*199c0*/  LEA.HI R4, R4, R5, RZ, 0x5 ;  /* 0x0000000504047211 */ /* 0x000fe400078f28ff */
[----:B------:R-:W-:Y:S02]  /*199d0*/  SHF.R.S32.HI R15, RZ, 0x2, R14 ;  /* 0x00000002ff0f7819 */ /* 0x000fe4000001140e */
[----:B------:R-:W-:Y:S01]  /*199e0*/  LOP3.LUT R14, R14, 0xfffffffc, RZ, 0xc0, !PT ;  /* 0xfffffffc0e0e7812 */ /* 0x000fe200078ec0ff */
[----:B------:R-:W-:Y:S01]  /*199f0*/  @P4 MUFU.LG2 R9, R9 ;  /* 0x0000000900094308 */ /* 0x000fe20000000c00 */
[----:B------:R-:W-:-:S04]  /*19a00*/  SHF.R.S32.HI R12, RZ, 0x1f, R15 ;  /* 0x0000001fff0c7819 */ /* 0x000fc8000001140f */
[----:B------:R-:W-:-:S03]  /*19a10*/  LEA.HI R12, R12, R15, RZ, 0x3 ;  /* 0x0000000f0c0c7211 */ /* 0x000fc600078f18ff */
[----:B------:R-:W2:Y:S01]  /*19a20*/  @P2 MUFU.RCP R10, R7 ;  /* 0x00000007000a2308 */ /* 0x000ea20000001000 */
[----:B------:R-:W-:Y:S01]  /*19a30*/  LOP3.LUT R12, R12, 0xfffffff8, RZ, 0xc0, !PT ;  /* 0xfffffff80c0c7812 */ /* 0x000fe200078ec0ff */
[----:B-1----:R-:W-:-:S03]  /*19a40*/  FMUL.FTZ R13, R13, c[0x0][0x2dc] ;  /* 0x0000b7000d0d7a20 */ /* 0x002fc60000410000 */
[----:B------:R-:W-:Y:S01]  /*19a50*/  IADD3 R12, R15, -R12, RZ ;  /* 0x8000000c0f0c7210 */ /* 0x000fe20007ffe0ff */
[C---:B------:R-:W-:Y:S01]  /*19a60*/  FMUL.FTZ R132, R13.reuse, R132 ;  /* 0x000000840d847220 */ /* 0x040fe20000410000 */
[----:B------:R-:W-:Y:S01]  /*19a70*/  IADD3 R15, -R14, R5, RZ ;  /* 0x000000050e0f7210 */ /* 0x000fe20007ffe1ff */
[C---:B------:R-:W-:Y:S01]  /*19a80*/  FMUL.FTZ R133, R13.reuse, R133 ;  /* 0x000000850d857220 */ /* 0x040fe20000410000 */
[----:B------:R-:W-:Y:S01]  /*19a90*/  LEA.HI R19, R12, R12, RZ, 0x1 ;  /* 0x0000000c0c137211 */ /* 0x000fe200078f08ff */
[C---:B------:R-:W-:Y:S01]  /*19aa0*/  FMUL.FTZ R152, R13.reuse, R152 ;  /* 0x000000980d987220 */ /* 0x040fe20000410000 */
[----:B------:R-:W1:Y:S01]  /*19ab0*/  @P2 MUFU.LG2 R7, R7 ;  /* 0x0000000700072308 */ /* 0x000e620000000c00 */
[C---:B------:R-:W-:Y:S01]  /*19ac0*/  FMUL.FTZ R153, R13.reuse, R153 ;  /* 0x000000990d997220 */ /* 0x040fe20000410000 */
[----:B------:R-:W-:Y:S01]  /*19ad0*/  SHF.R.S32.HI R16, RZ, 0x1, R19 ;  /* 0x00000001ff107819 */ /* 0x000fe20000011413 */
[----:B------:R-:W-:Y:S01]  /*19ae0*/  FMUL.FTZ R156, R13, R156 ;  /* 0x0000009c0d9c7220 */ /* 0x000fe20000410000 */
[----:B------:R-:W-:Y:S01]  /*19af0*/  LOP3.LUT R19, R19, 0x3fffffe, RZ, 0xc0, !PT ;  /* 0x03fffffe13137812 */ /* 0x000fe200078ec0ff */
[----:B--2---:R-:W-:Y:S01]  /*19b00*/  FMUL.FTZ R10, R10, c[0x0][0x2dc] ;  /* 0x0000b7000a0a7a20 */ /* 0x004fe20000410000 */
[----:B------:R-:W-:Y:S01]  /*19b10*/  F2FP.PACK_AB R132, R133, R132 ;  /* 0x000000848584723e */ /* 0x000fe200000000ff */
[----:B------:R-:W-:Y:S01]  /*19b20*/  IMAD.SHL.U32 R14, R16, 0x40, RZ ;  /* 0x00000040100e7824 */ /* 0x000fe200078e00ff */
[----:B------:R-:W-:Y:S01]  /*19b30*/  IADD3 R19, R12, -R19, RZ ;  /* 0x800000130c137210 */ /* 0x000fe20007ffe0ff */
[C---:B------:R-:W-:Y:S01]  /*19b40*/  FMUL.FTZ R140, R10.reuse, R140 ;  /* 0x0000008c0a8c7220 */ /* 0x040fe20000410000 */
        /* <DEDUP_REMOVED lines=11> */
[----:B------:R-:W-:Y:S01]  /*19c00*/  FMUL.FTZ R157, R13, R157 ;  /* 0x0000009d0d9d7220 */ /* 0x000fe20000410000 */
[----:B------:R-:W-:Y:S01]  /*19c10*/  F2FP.PACK_AB R148, R149, R148 ;  /* 0x000000949594723e */ /* 0x000fe200000000ff */
[C---:B------:R-:W-:Y:S01]  /*19c20*/  FMUL.FTZ R160, R13.reuse, R160 ;  /* 0x000000a00da07220 */ /* 0x040fe20000410000 */
[----:B------:R-:W-:Y:S01]  /*19c30*/  LEA R12, R10, R15, 0x8 ;  /* 0x0000000f0a0c7211 */ /* 0x000fe200078e40ff */
[----:B------:R-:W-:Y:S01]  /*19c40*/  FMUL.FTZ R13, R13, R161 ;  /* 0x000000a10d0d7220 */ /* 0x000fe20000410000 */
[----:B------:R-:W-:Y:S01]  /*19c50*/  LOP3.LUT R15, R14, 0xc0, RZ, 0xc0, !PT ;  /* 0x000000c00e0f7812 */ /* 0x000fe200078ec0ff */
[----:B------:R-:W-:Y:S01]  /*19c60*/  @P4 FMUL.FTZ R18, R9, 0.69314718246459960938 ;  /* 0x3f31721809124820 */ /* 0x000fe20000410000 */
[----:B------:R-:W-:Y:S01]  /*19c70*/  LOP3.LUT R14, R16, 0x1, RZ, 0xc0, !PT ;  /* 0x00000001100e7812 */ /* 0x000fe200078ec0ff */
[----:B------:R-:W-:Y:S01]  /*19c80*/  IMAD R12, R19, 0x10, R12 ;  /* 0x00000010130c7824 */ /* 0x000fe200078e020c */
[----:B------:R-:W-:Y:S01]  /*19c90*/  LEA.HI R15, R15, R15, RZ, 0x1d ;  /* 0x0000000f0f0f7211 */ /* 0x000fe200078fe8ff */
[----:B-1----:R-:W-:Y:S01]  /*19ca0*/  @P2 FMUL.FTZ R7, R7, 0.69314718246459960938 ;  /* 0x3f31721807072820 */ /* 0x002fe20000410000 */
[----:B------:R-:W-:Y:S01]  /*19cb0*/  ISETP.NE.U32.AND P0, PT, R14, 0x1, PT ;  /* 0x000000010e00780c */ /* 0x000fe20003f05070 */
[----:B------:R-:W-:Y:S01]  /*19cc0*/  @P1 FMUL.FTZ R9, R6, 0.69314718246459960938 ;  /* 0x3f31721806091820 */ /* 0x000fe20000410000 */
[----:B------:R-:W-:-:S02]  /*19cd0*/  MOV R14, 0xfffffff0 ;  /* 0xfffffff0000e7802 */ /* 0x000fc40000000f00 */
[----:B------:R-:W-:Y:S02]  /*19ce0*/  LEA R12, R12, R15, 0x1 ;  /* 0x0000000f0c0c7211 */ /* 0x000fe400078e08ff */
[----:B------:R-:W-:Y:S02]  /*19cf0*/  SEL R14, R14, 0x10, !P0 ;  /* 0x000000100e0e7807 */ /* 0x000fe40004000000 */
[----:B------:R-:W-:Y:S01]  /*19d00*/  LOP3.LUT P0, RZ, R16, 0x2, RZ, 0xc0, !PT ;  /* 0x0000000210ff7812 */ /* 0x000fe2000780c0ff */
[----:B------:R-:W-:Y:S01]  /*19d10*/  IMAD.SHL.U32 R15, R12, 0x2, RZ ;  /* 0x000000020c0f7824 */ /* 0x000fe200078e00ff */
[----:B------:R-:W-:Y:S02]  /*19d20*/  F2FP.PACK_AB R156, R157, R156 ;  /* 0x0000009c9d9c723e */ /* 0x000fe400000000ff */
[----:B------:R-:W-:Y:S02]  /*19d30*/  F2FP.PACK_AB R13, R13, R160 ;  /* 0x000000a00d0d723e */ /* 0x000fe400000000ff */
[C---:B------:R-:W-:Y:S01]  /*19d40*/  IADD3 R21, R15.reuse, 0x20, RZ ;  /* 0x000000200f157810 */ /* 0x040fe20007ffe0ff */
[----:B------:R-:W-:Y:S01]  /*19d50*/  STS [R15], R132 ;  /* 0x000000840f007388 */ /* 0x000fe20000000800 */
[----:B------:R-:W-:-:S02]  /*19d60*/  IADD3 R19, R15, R14, RZ ;  /* 0x0000000e0f137210 */ /* 0x000fc40007ffe0ff */
[----:B------:R-:W-:Y:S01]  /*19d70*/  F2FP.PACK_AB R144, R145, R144 ;  /* 0x000000909190723e */ /* 0x000fe200000000ff */
[----:B------:R-:W-:Y:S01]  /*19d80*/  STS [R15+0x200], R134 ;  /* 0x000200860f007388 */ /* 0x000fe20000000800 */
[----:B------:R-:W-:Y:S02]  /*19d90*/  LOP3.LUT R4, R4, 0xffffffe0, RZ, 0xc0, !PT ;  /* 0xffffffe004047812 */ /* 0x000fe400078ec0ff */
[----:B------:R-:W-:Y:S01]  /*19da0*/  @P0 IADD3 R21, R15, -0x20, RZ ;  /* 0xffffffe00f150810 */ /* 0x000fe20007ffe0ff */
[----:B------:R-:W-:Y:S01]  /*19db0*/  STS [R19], R152 ;  /* 0x0000009813007388 */ /* 0x000fe20000000800 */
[----:B------:R-:W-:Y:S02]  /*19dc0*/  IADD3 R4, -R4, R5, RZ ;  /* 0x0000000504047210 */ /* 0x000fe40007ffe1ff */
[----:B------:R-:W-:Y:S01]  /*19dd0*/  IADD3 R16, R14, R21, RZ ;  /* 0x000000150e107210 */ /* 0x000fe20007ffe0ff */
[----:B------:R-:W-:Y:S01]  /*19de0*/  STS [R19+0x200], R154 ;  /* 0x0002009a13007388 */ /* 0x000fe20000000800 */
[----:B------:R-:W-:-:S02]  /*19df0*/  LOP3.LUT P0, RZ, R4, 0x3, RZ, 0xc0, !PT ;  /* 0x0000000304ff7812 */ /* 0x000fc4000780c0ff */
[----:B------:R-:W-:Y:S01]  /*19e00*/  MOV R4, 0x7f800000 ;  /* 0x7f80000000047802 */ /* 0x000fe20000000f00 */
[----:B------:R-:W-:Y:S01]  /*19e10*/  STS [R15+0x1000], R140 ;  /* 0x0010008c0f007388 */ /* 0x000fe20000000800 */
[----:B------:R-:W-:Y:S01]  /*19e20*/  MOV R5, 0x7f800000 ;  /* 0x7f80000000057802 */ /* 0x000fe20000000f00 */
[----:B------:R-:W-:Y:S02]  /*19e30*/  @P2 FFMA.FTZ R4, R2, c[0x0][0x238], R7 ;  /* 0x00008e0002042a23 */ /* 0x000fe40000010007 */
[----:B------:R-:W-:Y:S01]  /*19e40*/  STS [R15+0x1200], R142 ;  /* 0x0012008e0f007388 */ /* 0x000fe20000000800 */
[----:B------:R-:W-:-:S03]  /*19e50*/  @P1 FFMA.FTZ R5, R0, c[0x0][0x238], R9 ;  /* 0x00008e0000051a23 */ /* 0x000fc60000010009 */
[----:B------:R-:W-:Y:S04]  /*19e60*/  STS [R19+0x1000], R136 ;  /* 0x0010008813007388 */ /* 0x000fe80000000800 */
[----:B------:R-:W-:Y:S04]  /*19e70*/  STS [R19+0x1200], R138 ;  /* 0x0012008a13007388 */ /* 0x000fe80000000800 */
[----:B------:R-:W-:Y:S04]  /*19e80*/  STS [R21], R156 ;  /* 0x0000009c15007388 */ /* 0x000fe80000000800 */
[----:B------:R-:W-:Y:S04]  /*19e90*/  STS [R21+0x200], R158 ;  /* 0x0002009e15007388 */ /* 0x000fe80000000800 */
[----:B------:R-:W-:Y:S04]  /*19ea0*/  STS [R16], R13 ;  /* 0x0000000d10007388 */ /* 0x000fe80000000800 */
[----:B------:R-:W-:Y:S04]  /*19eb0*/  STS [R16+0x200], R162 ;  /* 0x000200a210007388 */ /* 0x000fe80000000800 */
[----:B------:R-:W-:Y:S04]  /*19ec0*/  STS [R21+0x1000], R148 ;  /* 0x0010009415007388 */ /* 0x000fe80000000800 */
[----:B------:R-:W-:Y:S04]  /*19ed0*/  STS [R21+0x1200], R150 ;  /* 0x0012009615007388 */ /* 0x000fe80000000800 */
[----:B------:R-:W-:Y:S04]  /*19ee0*/  STS [R16+0x1000], R144 ;  /* 0x0010009010007388 */ /* 0x000fe80000000800 */
[----:B------:R1:W-:Y:S04]  /*19ef0*/  STS [R16+0x1200], R11 ;  /* 0x0012000b10007388 */ /* 0x0003e80000000800 */
[----:B------:R-:W-:Y:S01]  /*19f00*/  BAR.SYNC.DEFER_BLOCKING 0x0 ;  /* 0x0000000000007b1d */ /* 0x000fe20000010000 */
[----:B-1----:R-:W-:Y:S01]  /*19f10*/  IMAD.MOV.U32 R11, RZ, RZ, 0x7f800000 ;  /* 0x7f800000ff0b7424 */ /* 0x002fe200078e00ff */
[----:B------:R-:W-:Y:S01]  /*19f20*/  MOV R16, 0x7f800000 ;  /* 0x7f80000000107802 */ /* 0x000fe20000000f00 */
[----:B------:R-:W-:-:S03]  /*19f30*/  @P4 FFMA.FTZ R11, R17, c[0x0][0x238], R18 ;  /* 0x00008e00110b4a23 */ /* 0x000fc60000010012 */
[----:B-----5:R1:W2:Y:S01]  /*19f40*/  LDS.128 R24, [R223] ;  /* 0x00000000df187984 */ /* 0x0202a20000000c00 */
[----:B------:R-:W-:-:S03]  /*19f50*/  @P3 FFMA.FTZ R16, R3, c[0x0][0x238], R8 ;  /* 0x00008e0003103a23 */ /* 0x000fc60000010008 */
        /* <DEDUP_REMOVED lines=26> */
[----:B------:R-:W-:Y:S01]  /*1a100*/  @!P5 LEA R32, P2, R3, c[0x0][0x200], 0x2 ;  /* 0x000080000320da11 */ /* 0x000fe200078410ff */
[----:B------:R4:W-:Y:S01]  /*1a110*/  @!P6 STG.E [R18.64], R11 ;  /* 0x0000000b1200e986 */ /* 0x0009e2000c101918 */
[----:B------:R-:W-:-:S02]  /*1a120*/  @!P4 IADD3 R2, P1, R8, UR10, RZ ;  /* 0x0000000a0802cc10 */ /* 0x000fc4000ff3e0ff */
[----:B------:R-:W-:Y:S02]  /*1a130*/  @!P3 IADD3 R6, P0, R7, UR10, RZ ;  /* 0x0000000a0706bc10 */ /* 0x000fe4000ff1e0ff */
[----:B------:R-:W-:Y:S02]  /*1a140*/  @!P5 LEA.HI.X R33, R3, c[0x0][0x204], R0, 0x2, P2 ;  /* 0x000081000321da11 */ /* 0x000fe400010f1400 */
[----:B------:R-:W-:Y:S02]  /*1a150*/  @!P4 LEA.HI.X.SX32 R3, R8, UR4, 0x1, P1 ;  /* 0x000000040803cc11 */ /* 0x000fe400088f0eff */
[----:B------:R-:W-:Y:S01]  /*1a160*/  @!P3 LEA.HI.X.SX32 R7, R7, UR4, 0x1, P0 ;  /* 0x000000040707bc11 */ /* 0x000fe200080f0eff */
[----:B------:R4:W-:Y:S01]  /*1a170*/  @!P5 STG.E [R32.64], R16 ;  /* 0x000000102000d986 */ /* 0x0009e2000c101918 */
[----:B------:R-:W-:Y:S02]  /*1a180*/  @!P4 LEA R34, P1, R2, c[0x0][0x200], 0x2 ;  /* 0x000080000222ca11 */ /* 0x000fe400078210ff */
[----:B------:R-:W-:-:S02]  /*1a190*/  @!P3 LEA R8, P0, R6, c[0x0][0x200], 0x2 ;  /* 0x000080000608ba11 */ /* 0x000fc400078010ff */
[----:B------:R-:W-:Y:S02]  /*1a1a0*/  @!P4 LEA.HI.X R35, R2, c[0x0][0x204], R3, 0x2, P1 ;  /* 0x000081000223ca11 */ /* 0x000fe400008f1403 */
[----:B------:R-:W-:-:S03]  /*1a1b0*/  @!P3 LEA.HI.X R9, R6, c[0x0][0x204], R7, 0x2, P0 ;  /* 0x000081000609ba11 */ /* 0x000fc600000f1407 */
[----:B------:R4:W-:Y:S04]  /*1a1c0*/  @!P4 STG.E [R34.64], R4 ;  /* 0x000000042200c986 */ /* 0x0009e8000c101918 */
[----:B------:R4:W-:Y:S02]  /*1a1d0*/  @!P3 STG.E [R8.64], R5 ;  /* 0x000000050800b986 */ /* 0x0009e4000c101918 */
.L_x_750:
[----:B------:R-:W-:Y:S05]  /*1a1e0*/  BSYNC B0 ;  /* 0x0000000000007941 */ /* 0x000fea0003800000 */
.L_x_749:
[----:B------:R-:W5:Y:S01]  /*1a1f0*/  S2R R3, SR_TID.X ;  /* 0x0000000000037919 */ /* 0x000f620000002100 */
[----:B----4-:R-:W-:Y:S01]  /*1a200*/  IADD3 R4, P0, R242, UR14, RZ ;  /* 0x0000000ef2047c10 */ /* 0x010fe2000ff1e0ff */
[----:B------:R-:W-:Y:S01]  /*1a210*/  USHF.R.S32.HI UR7, URZ, 0x1f, UR11 ;  /* 0x0000001f3f077899 */ /* 0x000fe2000801140b */
[----:B------:R-:W-:Y:S01]  /*1a220*/  BSSY B0, `(.L_x_751) ;  /* 0x0000015000007945 */ /* 0x000fe20003800000 */
[----:B------:R-:W4:Y:S01]  /*1a230*/  S2R R0, SR_CTAID.Z ;  /* 0x0000000000007919 */ /* 0x000f220000002700 */
[----:B------:R-:W-:Y:S01]  /*1a240*/  IADD3.X R5, R243, UR8, RZ, P0, !PT ;  /* 0x00000008f3057c10 */ /* 0x000fe200087fe4ff */
[----:B------:R-:W-:-:S02]  /*1a250*/  ULDC.64 UR4, c[0x0][0x1f0] ;  /* 0x00007c0000047ab9 */ /* 0x000fc40000000a00 */
[----:B------:R-:W-:-:S04]  /*1a260*/  UIMAD UR4, UR7, UR4, URZ ;  /* 0x00000004070472a4 */ /* 0x000fc8000f8e023f */
[----:B------:R-:W-:Y:S01]  /*1a270*/  UIMAD UR4, UR11, UR5, UR4 ;  /* 0x000000050b0472a4 */ /* 0x000fe2000f8e0204 */
[----:B-----5:R-:W-:-:S04]  /*1a280*/  SHF.R.S32.HI R2, RZ, 0x1f, R3 ;  /* 0x0000001fff027819 */ /* 0x020fc80000011403 */
[----:B------:R-:W-:Y:S01]  /*1a290*/  LEA.HI R2, R2, R3, RZ, 0x2 ;  /* 0x0000000302027211 */ /* 0x000fe200078f10ff */
[----:B----4-:R-:W-:-:S03]  /*1a2a0*/  IMAD.WIDE.U32 R4, R0, c[0x0][0x1f0], R4 ;  /* 0x00007c0000047a25 */ /* 0x010fc600078e0004 */
[----:B------:R-:W-:Y:S02]  /*1a2b0*/  SHF.R.S32.HI R2, RZ, 0x2, R2 ;  /* 0x00000002ff027819 */ /* 0x000fe40000011402 */
[----:B------:R-:W-:Y:S02]  /*1a2c0*/  IADD3 R7, R5, UR4, RZ ;  /* 0x0000000405077c10 */ /* 0x000fe4000fffe0ff */
[----:B------:R-:W-:-:S13]  /*1a2d0*/  ISETP.GE.AND P0, PT, R2, UR6, PT ;  /* 0x0000000602007c0c */ /* 0x000fda000bf06270 */
        /* <DEDUP_REMOVED lines=9> */
.L_x_752:
[----:B------:R-:W-:Y:S05]  /*1a370*/  BSYNC B0 ;  /* 0x0000000000007941 */ /* 0x000fea0003800000 */
.L_x_751:
[----:B------:R-:W-:Y:S01]  /*1a380*/  IADD3 R2, R2, 0x20, RZ ;  /* 0x0000002002027810 */ /* 0x000fe20007ffe0ff */
[----:B------:R-:W-:Y:S03]  /*1a390*/  BSSY B0, `(.L_x_753) ;  /* 0x000000e000007945 */ /* 0x000fe60003800000 */
[----:B------:R-:W-:-:S13]  /*1a3a0*/  ISETP.GE.AND P0, PT, R2, UR6, PT ;  /* 0x0000000602007c0c */ /* 0x000fda000bf06270 */
        /* <DEDUP_REMOVED lines=11> */
[----:B---3--:R3:W-:Y:S02]  /*1a460*/  STG.E.128 [R2.64], R20 ;  /* 0x0000001402007986 */ /* 0x0087e4000c101d18 */
.L_x_754:
[----:B------:R-:W-:Y:S05]  /*1a470*/  BSYNC B0 ;  /* 0x0000000000007941 */ /* 0x000fea0003800000 */
.L_x_753:
[----:B------:R-:W-:Y:S01]  /*1a480*/  ISETP.GE.AND P0, PT, R222, UR6, PT ;  /* 0x00000006de007c0c */ /* 0x000fe2000bf06270 */
[----:B------:R-:W-:-:S12]  /*1a490*/  BSSY B0, `(.L_x_755) ;  /* 0x000000d000007945 */ /* 0x000fd80003800000 */
[----:B------:R-:W-:Y:S05]  /*1a4a0*/  @P0 BRA `(.L_x_756) ;  /* 0x000000b000000947 */ /* 0x000fea0003800000 */
[----:B---3--:R-:W-:Y:S01]  /*1a4b0*/  IADD3 R3, P0, R224, 0x40, RZ ;  /* 0x00000040e0037810 */ /* 0x008fe20007f1e0ff */
        /* <DEDUP_REMOVED lines=9> */
[----:B------:R3:W-:Y:S02]  /*1a550*/  STG.E.128 [R2.64], R12 ;  /* 0x0000000c02007986 */ /* 0x0007e4000c101d18 */
.L_x_756:
[----:B------:R-:W-:Y:S05]  /*1a560*/  BSYNC B0 ;  /* 0x0000000000007941 */ /* 0x000fea0003800000 */
.L_x_755:
[----:B------:R-:W-:-:S13]  /*1a570*/  ISETP.GE.AND P0, PT, R221, UR6, PT ;  /* 0x00000006dd007c0c */ /* 0x000fda000bf06270 */
        /* <DEDUP_REMOVED lines=12> */
.L_x_757:
        /* <DEDUP_REMOVED lines=12> */
.L_x_1142:


//--------------------- .text._ZN5flash16flash_fwd_kernelI23Flash_fwd_kernel_traitsILi32ELi128ELi128ELi4ELb0ELb0EN7cutlass6half_tE19Flash_kernel_traitsILi32ELi128ELi128ELi4ES3_EELb0ELb0ELb1ELb0ELb0ELb1ELb1ELb0EEEvNS_16Flash_fwd_paramsE --------------------------
	.section	.text._ZN5flash16flash_fwd_kernelI23Flash_fwd_kernel_traitsILi32ELi128ELi128ELi4ELb0ELb0EN7cutlass6half_tE19Flash_kernel_traitsILi32ELi128ELi128ELi4ES3_EELb0ELb0ELb1ELb0ELb0ELb1ELb1ELb0EEEvNS_16Flash_fwd_paramsE,"ax",@progbits
	.sectioninfo	@"SHI_REGISTERS=255"
	.align	128
        .global         _ZN5flash16flash_fwd_kernelI23Flash_fwd_kernel_traitsILi32ELi128ELi128ELi4ELb0ELb0EN7cutlass6half_tE19Flash_kernel_traitsILi32ELi128ELi128ELi4ES3_EELb0ELb0ELb1ELb0ELb0ELb1ELb1ELb0EEEvNS_16Flash_fwd_paramsE
        .type           _ZN5flash16flash_fwd_kernelI23Flash_fwd_kernel_traitsILi32ELi128ELi128ELi4ELb0ELb0EN7cutlass6half_tE19Flash_kernel_traitsILi32ELi128ELi128ELi4ES3_EELb0ELb0ELb1ELb0ELb0ELb1ELb1ELb0EEEvNS_16Flash_fwd_paramsE,@function
        .size           _ZN5flash16flash_fwd_kernelI23Flash_fwd_kernel_traitsILi32ELi128ELi128ELi4ELb0ELb0EN7cutlass6half_tE19Flash_kernel_traitsILi32ELi128ELi128ELi4ES3_EELb0ELb0ELb1ELb0ELb0ELb1ELb1ELb0EEEvNS_16Flash_fwd_paramsE,(.L_x_1143 - _ZN5flash16flash_fwd_kernelI23Flash_fwd_kernel_traitsILi32ELi128ELi128ELi4ELb0ELb0EN7cutlass6half_tE19Flash_kernel_traitsILi32ELi128ELi128ELi4ES3_EELb0ELb0ELb1ELb0ELb0ELb1ELb1ELb0EEEvNS_16Flash_fwd_paramsE)
        .other          _ZN5flash16flash_fwd_kernelI23Flash_fwd_kernel_traitsILi32ELi128ELi128ELi4ELb0ELb0EN7cutlass6half_tE19Flash_kernel_traitsILi32ELi128ELi128ELi4ES3_EELb0ELb0ELb1ELb0ELb0ELb1ELb1ELb0EEEvNS_16Flash_fwd_paramsE,@"STO_CUDA_ENTRY STV_DEFAULT"
_ZN5flash16flash_fwd_kernelI23Flash_fwd_kernel_traitsILi32ELi128ELi128ELi4ELb0ELb0EN7cutlass6half_tE19Flash_kernel_traitsILi32ELi128ELi128ELi4ES3_EELb0ELb0ELb1ELb0ELb0ELb1ELb1ELb0EEEvNS_16Flash_fwd_paramsE:
.text._ZN5flash16flash_fwd_kernelI23Flash_fwd_kernel_traitsILi32ELi128ELi128ELi4ELb0ELb0EN7cutlass6half_tE19Flash_kernel_traitsILi32ELi128ELi128ELi4ES3_EELb0ELb0ELb1ELb0ELb0ELb1ELb1ELb0EEEvNS_16Flash_fwd_paramsE:
        /* <DEDUP_REMOVED lines=25> */
[----:B------:R-:W4:Y:S01]  /*0190*/  S2R R16, SR_CTAID.Z ;  /* 0x0000000000107919 */ /* 0x000f220000002700 */
[----:B------:R-:W-:Y:S01]  /*01a0*/  ISETP.NE.AND.EX P0, PT, RZ, c[0x0][0x24c], PT, P0 ;  /* 0x00009300ff007a0c */ /* 0x000fe20003f05300 */
[----:B--2---:R-:W-:Y:S02]  /*01b0*/  @P2 IMAD.IADD R96, R5, 0x1, -R230 ;  /* 0x0000000105602824 */ /* 0x004fe400078e0ae6 */
[----:B------:R-:W-:-:S10]  /*01c0*/  @!P2 IMAD.MOV.U32 R96, RZ, RZ, c[0x0][0x214] ;  /* 0x00008500ff60a624 */ /* 0x000fd400078e00ff */
[----:B------:R-:W-:Y:S05]  /*01d0*/  @!P0 BRA `(.L_x_758) ;  /* 0x0000004000008947 */ /* 0x000fea0003800000 */
[----:B-1-34-:R-:W2:Y:S02]  /*01e0*/  @P3 LDG.E R4, [R6.64+0x4] ;  /* 0x0000040806043981 */ /* 0x01aea4000c1e1900 */
[----:B--2--5:R-:W-:-:S06]  /*01f0*/  @P3 IADD3 R4, R4, -R9, RZ ;  /* 0x8000000904043210 */ /* 0x024fcc0007ffe0ff */
[----:B------:R1:W5:Y:S01]  /*0200*/  @!P3 LDG.E R4, [R6.64] ;  /* 0x000000080604b981 */ /* 0x000362000c1e1900 */
[----:B------:R-:W-:Y:S05]  /*0210*/  BRA `(.L_x_759) ;  /* 0x0000001000007947 */ /* 0x000fea0003800000 */
.L_x_758:
[----:B-1-34-:R-:W-:Y:S02]  /*0220*/  MOV R4, c[0x0][0x218] ;  /* 0x0000860000047a02 */ /* 0x01afe40000000f00 */
.L_x_759:
        /* <DEDUP_REMOVED lines=33> */
[----:B------:R-:W-:Y:S01]  /*0440*/  BSSY B0, `(.L_x_761) ;  /* 0x000003d000007945 */ /* 0x000fe20003800000 */
[----:B------:R-:W-:Y:S02]  /*0450*/  SHF.R.S32.HI R2, RZ, 0x1f, R73 ;  /* 0x0000001fff027819 */ /* 0x000fe40000011449 */
[----:B------:R-:W-:Y:S02]  /*0460*/  IADD3 R96, -R111, R96, RZ ;  /* 0x000000606f607210 */ /* 0x000fe40007ffe1ff */
[----:B------:R-:W-:Y:S01]  /*0470*/  LEA.HI R2, R2, R73, RZ, 0x2 ;  /* 0x0000004902027211 */ /* 0x000fe200078f10ff */
[----:B------:R-:W2:Y:S06]  /*0480*/  LDC.U8 R3, c[0x0][0x328] ;  /* 0x0000ca00ff037b82 */ /* 0x000eac0000000000 */
[----:B------:R-:W-:Y:S01]  /*0490*/  @P0 IMAD.WIDE.U32 R6, R230, c[0x0][0x1e8], RZ ;  /* 0x00007a00e6060a25 */ /* 0x000fe200078e00ff */
[----:B------:R-:W-:-:S03]  /*04a0*/  @!P0 SHF.R.S32.HI R9, RZ, 0x1f, R0 ;  /* 0x0000001fff098819 */ /* 0x000fc60000011400 */
[----:B------:R-:W-:Y:S02]  /*04b0*/  @P0 IMAD R5, R230, c[0x0][0x1ec], R7 ;  /* 0x00007b00e6050a24 */ /* 0x000fe400078e0207 */
[----:B------:R-:W-:Y:S01]  /*04c0*/  @P0 IMAD.MOV.U32 R7, RZ, RZ, R6 ;  /* 0x000000ffff070224 */ /* 0x000fe200078e0006 */
[----:B------:R-:W-:Y:S01]  /*04d0*/  LOP3.LUT R6, R2, 0x1ffffffc, RZ, 0xc0, !PT ;  /* 0x1ffffffc02067812 */ /* 0x000fe200078ec0ff */
[----:B------:R-:W-:Y:S01]  /*04e0*/  @!P0 IMAD.WIDE.U32 R10, R0, c[0x0][0x1e0], RZ ;  /* 0x00007800000a8a25 */ /* 0x000fe200078e00ff */
[----:B------:R-:W-:Y:S02]  /*04f0*/  SHF.R.S32.HI R2, RZ, 0x2, R2 ;  /* 0x00000002ff027819 */ /* 0x000fe40000011402 */
[----:B-1----:R-:W-:Y:S01]  /*0500*/  ISETP.NE.AND P2, PT, R4, RZ, PT ;  /* 0x000000ff0400720c */ /* 0x002fe20003f45270 */
[----:B------:R-:W-:Y:S02]  /*0510*/  @!P0 IMAD R9, R9, c[0x0][0x1e0], RZ ;  /* 0x0000780009098a24 */ /* 0x000fe400078e02ff */
[----:B------:R-:W-:-:S02]  /*0520*/  IMAD.IADD R6, R73, 0x1, -R6 ;  /* 0x0000000149067824 */ /* 0x000fc400078e0a06 */
[----:B------:R-:W-:Y:S01]  /*0530*/  @!P0 IMAD.MOV.U32 R7, RZ, RZ, R10 ;  /* 0x000000ffff078224 */ /* 0x000fe200078e000a */
[----:B--2---:R-:W-:Y:S01]  /*0540*/  ISETP.NE.AND P1, PT, R3, RZ, PT ;  /* 0x000000ff0300720c */ /* 0x004fe20003f25270 */
[----:B------:R-:W-:-:S03]  /*0550*/  IMAD.SHL.U32 R6, R6, 0x8, RZ ;  /* 0x0000000806067824 */ /* 0x000fc600078e00ff */
[----:B------:R-:W-:Y:S01]  /*0560*/  ISETP.NE.OR P3, PT, R4, RZ, !P1 ;  /* 0x000000ff0400720c */ /* 0x000fe20004f65670 */
[----:B------:R-:W-:Y:S02]  /*0570*/  @!P0 IMAD R4, R0, c[0x0][0x1e4], R9 ;  /* 0x0000790000048a24 */ /* 0x000fe400078e0209 */
[----:B------:R-:W-:Y:S01]  /*0580*/  @!P2 MOV R8, c[0x0][0x214] ;  /* 0x000085000008aa02 */ /* 0x000fe20000000f00 */
[----:B------:R-:W-:Y:S01]  /*0590*/  @P2 IMAD.MOV.U32 R3, RZ, RZ, c[0x0][0x210] ;  /* 0x00008400ff032624 */ /* 0x000fe200078e00ff */
[----:B------:R-:W-:Y:S01]  /*05a0*/  @P2 MOV R9, 0x1 ;  /* 0x0000000100092802 */ /* 0x000fe20000000f00 */
[----:B------:R-:W-:Y:S02]  /*05b0*/  @!P0 IMAD.IADD R5, R11, 0x1, R4 ;  /* 0x000000010b058824 */ /* 0x000fe400078e0204 */
[----:B------:R-:W-:Y:S01]  /*05c0*/  @P2 IMAD R3, R3, c[0x0][0x214], RZ ;  /* 0x0000850003032a24 */ /* 0x000fe200078e02ff */
[----:B------:R-:W-:Y:S02]  /*05d0*/  @!P2 SEL R3, R8, c[0x0][0x234], !P1 ;  /* 0x00008d000803aa07 */ /* 0x000fe40004800000 */
[----:B------:R-:W-:-:S02]  /*05e0*/  IADD3 R4, P1, R6, R7, RZ ;  /* 0x0000000706047210 */ /* 0x000fc40007f3e0ff */
[----:B------:R-:W-:Y:S01]  /*05f0*/  SHF.R.S32.HI R7, RZ, 0x1f, R16 ;  /* 0x0000001fff077819 */ /* 0x000fe20000011410 */
[----:B------:R-:W-:Y:S01]  /*0600*/  @!P2 IMAD R9, R3, c[0x0][0x1c0], RZ ;  /* 0x000070000309aa24 */ /* 0x000fe200078e02ff */
[----:B------:R-:W-:Y:S01]  /*0610*/  LEA.HI.X.SX32 R5, R6, R5, 0x1, P1 ;  /* 0x0000000506057211 */ /* 0x000fe200008f0eff */
[C---:B------:R-:W-:Y:S02]  /*0620*/  @!P3 IMAD R11, R0.reuse, c[0x0][0x214], RZ ;  /* 0x00008500000bba24 */ /* 0x040fe400078e02ff */
[----:B------:R-:W-:Y:S02]  /*0630*/  IMAD R0, R0, R9, RZ ;  /* 0x0000000900007224 */ /* 0x000fe400078e02ff */
[----:B------:R-:W-:Y:S01]  /*0640*/  @P2 IMAD.MOV.U32 R6, RZ, RZ, c[0x0][0x210] ;  /* 0x00008400ff062624 */ /* 0x000fe200078e00ff */
[----:B------:R-:W-:Y:S01]  /*0650*/  @!P3 SEL R230, R11, R230, !P0 ;  /* 0x000000e60be6b207 */ /* 0x000fe20004000000 */
[----:B------:R-:W-:Y:S01]  /*0660*/  @!P2 IMAD.MOV.U32 R6, RZ, RZ, 0x1 ;  /* 0x00000001ff06a424 */ /* 0x000fe200078e00ff */
[----:B------:R-:W-:Y:S01]  /*0670*/  SEL R0, R0, RZ, P3 ;  /* 0x000000ff00007207 */ /* 0x000fe20001800000 */
[----:B------:R-:W-:Y:S01]  /*0680*/  CS2R R8, SRZ ;  /* 0x0000000000087805 */ /* 0x000fe2000001ff00 */
[----:B------:R-:W-:Y:S01]  /*0690*/  ISETP.GE.AND P2, PT, R2, R96, PT ;  /* 0x000000600200720c */ /* 0x000fe20003f46270 */
[----:B------:R-:W-:Y:S01]  /*06a0*/  IMAD R111, R111, R6, RZ ;  /* 0x000000066f6f7224 */ /* 0x000fe200078e02ff */
[----:B------:R-:W-:Y:S01]  /*06b0*/  @!P3 SHF.R.S32.HI R9, RZ, 0x1f, R230 ;  /* 0x0000001fff09b819 */ /* 0x000fe200000114e6 */
[----:B------:R-:W-:Y:S01]  /*06c0*/  IMAD R0, R16, R3, R0 ;  /* 0x0000000310007224 */ /* 0x000fe200078e0200 */
[----:B------:R-:W-:Y:S01]  /*06d0*/  SHF.R.S32.HI R3, RZ, 0x1f, R2 ;  /* 0x0000001fff037819 */ /* 0x000fe20000011402 */
[----:B------:R-:W-:Y:S01]  /*06e0*/  @!P3 IMAD.MOV.U32 R8, RZ, RZ, R230 ;  /* 0x000000ffff08b224 */ /* 0x000fe200078e00e6 */
[----:B------:R-:W-:Y:S01]  /*06f0*/  SHF.R.S32.HI R11, RZ, 0x1f, R111 ;  /* 0x0000001fff0b7819 */ /* 0x000fe2000001146f */
[----:B------:R-:W-:-:S02]  /*0700*/  IMAD R7, R7, c[0x0][0x1f0], RZ ;  /* 0x00007c0007077a24 */ /* 0x000fc400078e02ff */
[C---:B------:R-:W-:Y:S01]  /*0710*/  IMAD.WIDE.U32 R4, R16.reuse, c[0x0][0x1f0], R4 ;  /* 0x00007c0010047a25 */ /* 0x040fe200078e0004 */
[--C-:B------:R-:W-:Y:S02]  /*0720*/  IADD3 R111, P1, P0, R111, R8, R0.reuse ;  /* 0x000000086f6f7210 */ /* 0x100fe4000783e000 */
        /* <DEDUP_REMOVED lines=14> */
.L_x_762:
[----:B------:R-:W-:Y:S05]  /*0810*/  BSYNC B0 ;  /* 0x0000000000007941 */ /* 0x000fea0003800000 */
.L_x_761:
        /* <DEDUP_REMOVED lines=15> */
.L_x_764:
[----:B------:R-:W-:Y:S05]  /*0910*/  BSYNC B0 ;  /* 0x0000000000007941 */ /* 0x000fea0003800000 */
.L_x_763:
        /* <DEDUP_REMOVED lines=15> */
.L_x_766:
[----:B------:R-:W-:Y:S05]  /*0a10*/  BSYNC B0 ;  /* 0x0000000000007941 */ /* 0x000fea0003800000 */
.L_x_765:
[----:B------:R-:W-:Y:S01]  /*0a20*/  IADD3 R7, R2, 0x60, RZ ;  /* 0x0000006002077810 */ /* 0x000fe20007ffe0ff */
[----:B------:R-:W-:Y:S03]  /*0a30*/  BSSY B0, `(.L_x_767) ;  /* 0x000000e000007945 */ /* 0x000fe60003800000 */
[----:B------:R-:W-:-:S13]  /*0a40*/  ISETP.GE.AND P0, PT, R7, R96, PT ;  /* 0x000000600700720c */ /* 0x000fda0003f06270 */
[----:B------:R-:W-:Y:S05]  /*0a50*/  @P0 BRA `(.L_x_768) ;  /* 0x000000b000000947 */ /* 0x000fea0003800000 */
[----:B------:R-:W-:Y:S01]  /*0a60*/  IADD3 R0, P0, R12, 0x60, RZ ;  /* 0x000000600c007810 */ /* 0x000fe20007f1e0ff */
[----:B------:R-:W-:-:S04]  /*0a70*/  IMAD.MOV.U32 R12, RZ, RZ, R4 ;  /* 0x000000ffff0c7224 */ /* 0x000fc800078e0004 */
[----:B------:R-:W-:Y:S01]  /*0a80*/  IMAD.X R5, RZ, RZ, R13, P0 ;  /* 0x000000ffff057224 */ /* 0x000fe200000e060d */
[----:B------:R-:W-:-:S03]  /*0a90*/  MOV R13, R15 ;  /* 0x0000000f000d7202 */ /* 0x000fc60000000f00 */
[----:B------:R-:W-:Y:S02]  /*0aa0*/  IMAD R5, R5, c[0x0][0x1e8], RZ ;  /* 0x00007a0005057a24 */ /* 0x000fe400078e02ff */
[----:B------:R-:W-:-:S04]  /*0ab0*/  IMAD.WIDE.U32 R12, R0, c[0x0][0x1e8], R12 ;  /* 0x00007a00000c7a25 */ /* 0x000fc800078e000c */
[----:B------:R-:W-:Y:S01]  /*0ac0*/  IMAD R5, R0, c[0x0][0x1ec], R5 ;  /* 0x00007b0000057a24 */ /* 0x000fe200078e0205 */
[----:B------:R-:W-:-:S04]  /*0ad0*/  LEA R4, P0, R12, c[0x0][0x1d0], 0x1 ;  /* 0x000074000c047a11 */ /* 0x000fc800078008ff */
[----:B------:R-:W-:-:S04]  /*0ae0*/  IADD3 R5, R13, R5, RZ ;  /* 0x000000050d057210 */ /* 0x000fc80007ffe0ff */
[----:B------:R-:W-:-:S05]  /*0af0*/  LEA.HI.X R5, R12, c[0x0][0x1d4], R5, 0x1, P0 ;  /* 0x000075000c057a11 */ /* 0x000fca00000f0c05 */
[----:B------:R2:W-:Y:S02]  /*0b00*/  STG.E.128 [R4.64], RZ ;  /* 0x000000ff04007986 */ /* 0x0005e4000c101d08 */
.L_x_768:
[----:B------:R-:W-:Y:S05]  /*0b10*/  BSYNC B0 ;  /* 0x0000000000007941 */ /* 0x000fea0003800000 */
.L_x_767:
        /* <DEDUP_REMOVED lines=8> */
[CC--:B------:R-:W-:Y:S02]  /*0ba0*/  @!P5 IADD3 R4, P0, R5.reuse, R111.reuse, RZ ;  /* 0x0000006f0504d210 */ /* 0x0c0fe40007f1e0ff */
[----:B------:R-:W-:Y:S02]  /*0bb0*/  @!P4 IADD3 R3, P1, R0, R111, RZ ;  /* 0x0000006f0003c210 */ /* 0x000fe40007f3e0ff */
[----:B------:R-:W-:Y:S02]  /*0bc0*/  @!P5 LEA.HI.X.SX32 R9, R5, R8, 0x1, P0 ;  /* 0x000000080509d211 */ /* 0x000fe400000f0eff */
[----:B------:R-:W-:-:S02]  /*0bd0*/  @!P5 LEA R12, P2, R4, c[0x0][0x200], 0x2 ;  /* 0x00008000040cda11 */ /* 0x000fc400078410ff */
[----:B------:R-:W-:Y:S02]  /*0be0*/  @!P3 IADD3 R5, P0, R2, R111, RZ ;  /* 0x0000006f0205b210 */ /* 0x000fe40007f1e0ff */
[-C--:B------:R-:W-:Y:S02]  /*0bf0*/  @!P4 LEA.HI.X.SX32 R0, R0, R8.reuse, 0x1, P1 ;  /* 0x000000080000c211 */ /* 0x080fe400008f0eff */
[----:B------:R-:W-:Y:S02]  /*0c00*/  @!P4 LEA R10, P1, R3, c[0x0][0x200], 0x2 ;  /* 0x00008000030aca11 */ /* 0x000fe400078210ff */
[----:B------:R-:W-:Y:S01]  /*0c10*/  @!P5 LEA.HI.X R13, R4, c[0x0][0x204], R9, 0x2, P2 ;  /* 0x00008100040dda11 */ /* 0x000fe200010f1409 */
[----:B------:R-:W-:Y:S01]  /*0c20*/  @!P4 IMAD.MOV.U32 R9, RZ, RZ, 0x7f800000 ;  /* 0x7f800000ff09c424 */ /* 0x000fe200078e00ff */
        /* <DEDUP_REMOVED lines=18> */
.L_x_760:
[----:B-1----:R-:W-:Y:S02]  /*0d50*/  ISETP.NE.AND P1, PT, R230, -0x1, PT ;  /* 0xffffffffe600780c */ /* 0x002fe40003f25270 */
[----:B------:R-:W-:-:S11]  /*0d60*/  ISETP.NE.AND P0, PT, R9, -0x1, PT ;  /* 0xffffffff0900780c */ /* 0x000fd60003f05270 */
[----:B------:R-:W-:Y:S01]  /*0d70*/  @!P1 SHF.R.S32.HI R5, RZ, 0x1f, R0 ;  /* 0x0000001fff059819 */ /* 0x000fe20000011400 */
[----:B------:R-:W-:Y:S01]  /*0d80*/  @P1 IMAD.WIDE.U32 R10, R230, c[0x0][0x190], RZ ;  /* 0x00006400e60a1a25 */ /* 0x000fe200078e00ff */
[----:B------:R-:W-:-:S03]  /*0d90*/  @P0 IADD3 R6, R2, R9, RZ ;  /* 0x0000000902060210 */ /* 0x000fc60007ffe0ff */
[----:B------:R-:W-:Y:S01]  /*0da0*/  @!P1 IMAD R5, R5, c[0x0][0x178], RZ ;  /* 0x00005e0005059a24 */ /* 0x000fe200078e02ff */
[----:B------:R-:W-:Y:S01]  /*0db0*/  @P1 MOV R8, R10 ;  /* 0x0000000a00081202 */ /* 0x000fe20000000f00 */
[----:B------:R-:W-:Y:S02]  /*0dc0*/  @P1 IMAD R3, R230, c[0x0][0x194], R11 ;  /* 0x00006500e6031a24 */ /* 0x000fe400078e020b */
[----:B------:R-:W-:-:S04]  /*0dd0*/  @!P1 IMAD.WIDE.U32 R10, R0, c[0x0][0x178], RZ ;  /* 0x00005e00000a9a25 */ /* 0x000fc800078e00ff */
[----:B------:R-:W-:Y:S01]  /*0de0*/  @!P1 IMAD R4, R0, c[0x0][0x17c], R5 ;  /* 0x00005f0000049a24 */ /* 0x000fe200078e0205 */
[----:B------:R-:W-:Y:S01]  /*0df0*/  @!P1 MOV R8, R10 ;  /* 0x0000000a00089202 */ /* 0x000fe20000000f00 */
[----:B------:R-:W-:-:S03]  /*0e00*/  @P0 IMAD.WIDE.U32 R242, R6, c[0x0][0x198], RZ ;  /* 0x0000660006f20a25 */ /* 0x000fc600078e00ff */
        /* <DEDUP_REMOVED lines=13> */
.L_x_769:
[----:B------:R-:W-:Y:S01]  /*0ee0*/  IABS R7, c[0x0][0x1c8] ;  /* 0x0000720000077a13 */ /* 0x000fe20000000000 */
[----:B------:R-:W-:-:S03]  /*0ef0*/  IMAD.MOV.U32 R10, RZ, RZ, RZ ;  /* 0x000000ffff0a7224 */ /* 0x000fc600078e00ff */
[----:B------:R-:W1:Y:S08]  /*0f00*/  I2F.RP R12, R7 ;  /* 0x00000007000c7306 */ /* 0x000e700000209400 */
[----:B-1----:R-:W1:Y:S02]  /*0f10*/  MUFU.RCP R11, R12 ;  /* 0x0000000c000b7308 */ /* 0x002e640000001000 */
[----:B-1----:R-:W-:-:S06]  /*0f20*/  IADD3 R11, R11, 0xffffffe, RZ ;  /* 0x0ffffffe0b0b7810 */ /* 0x002fcc0007ffe0ff */
[----:B------:R-:W1:Y:S02]  /*0f30*/  F2I.FTZ.U32.TRUNC.NTZ R11, R11 ;  /* 0x0000000b000b7305 */ /* 0x000e64000021f000 */
[----:B-1----:R-:W-:-:S04]  /*0f40*/  IMAD.MOV R4, RZ, RZ, -R11 ;  /* 0x000000ffff047224 */ /* 0x002fc800078e0a0b */
[----:B------:R-:W-:Y:S01]  /*0f50*/  IMAD R5, R4, R7, RZ ;  /* 0x0000000704057224 */ /* 0x000fe200078e02ff */
[----:B------:R-:W-:-:S03]  /*0f60*/  IABS R4, R16 ;  /* 0x0000001000047213 */ /* 0x000fc60000000000 */
[----:B------:R-:W-:-:S04]  /*0f70*/  IMAD.HI.U32 R10, R11, R5, R10 ;  /* 0x000000050b0a7227 */ /* 0x000fc800078e000a */
[----:B------:R-:W-:-:S04]  /*0f80*/  IMAD.MOV.U32 R5, RZ, RZ, R4 ;  /* 0x000000ffff057224 */ /* 0x000fc800078e0004 */
[----:B------:R-:W-:-:S05]  /*0f90*/  IMAD.HI.U32 R56, R10, R5, RZ ;  /* 0x000000050a387227 */ /* 0x000fca00078e00ff */
[----:B------:R-:W-:-:S05]  /*0fa0*/  IADD3 R4, -R56, RZ, RZ ;  /* 0x000000ff38047210 */ /* 0x000fca0007ffe1ff */
[----:B------:R-:W-:Y:S02]  /*0fb0*/  IMAD R4, R7, R4, R5 ;  /* 0x0000000407047224 */ /* 0x000fe400078e0205 */
[----:B------:R-:W-:-:S03]  /*0fc0*/  @P0 IMAD.IADD R5, R2, 0x1, R9 ;  /* 0x0000000102050824 */ /* 0x000fc600078e0209 */
[----:B------:R-:W-:Y:S01]  /*0fd0*/  ISETP.GT.U32.AND P2, PT, R7, R4, PT ;  /* 0x000000040700720c */ /* 0x000fe20003f44070 */
[----:B------:R-:W-:-:S04]  /*0fe0*/  @P0 IMAD.WIDE.U32 R14, R5, c[0x0][0x1a0], RZ ;  /* 0x00006800050e0a25 */ /* 0x000fc800078e00ff */
[----:B------:R-:W-:-:S08]  /*0ff0*/  @P0 IMAD R5, R5, c[0x0][0x1a4], R15 ;  /* 0x0000690005050a24 */ /* 0x000fd000078e020f */
[----:B------:R-:W-:Y:S01]  /*1000*/  @!P2 IMAD.IADD R4, R4, 0x1, -R7 ;  /* 0x000000010404a824 */ /* 0x000fe200078e0a07 */
[----:B------:R-:W-:Y:S02]  /*1010*/  @!P2 IADD3 R56, R56, 0x1, RZ ;  /* 0x000000013838a810 */ /* 0x000fe40007ffe0ff */
[----:B------:R-:W-:Y:S02]  /*1020*/  ISETP.NE.AND P2, PT, RZ, c[0x0][0x1c8], PT ;  /* 0x00007200ff007a0c */ /* 0x000fe40003f45270 */
[----:B------:R-:W-:Y:S02]  /*1030*/  ISETP.GE.U32.AND P3, PT, R4, R7, PT ;  /* 0x000000070400720c */ /* 0x000fe40003f66070 */
[----:B------:R-:W-:Y:S02]  /*1040*/  LOP3.LUT R4, R16, c[0x0][0x1c8], RZ, 0x3c, !PT ;  /* 0x0000720010047a12 */ /* 0x000fe400078e3cff */
[----:B------:R-:W-:Y:S02]  /*1050*/  SHF.R.S32.HI R7, RZ, 0x1f, R16 ;  /* 0x0000001fff077819 */ /* 0x000fe40000011410 */
        /* <DEDUP_REMOVED lines=15> */
.L_x_770:
[----:B------:R-:W-:Y:S01]  /*1150*/  SHF.R.S32.HI R12, RZ, 0x1f, R73 ;  /* 0x0000001fff0c7819 */ /* 0x000fe20000011449 */
[----:B------:R-:W-:Y:S01]  /*1160*/  IMAD R7, R7, c[0x0][0x1a8], RZ ;  /* 0x00006a0007077a24 */ /* 0x000fe200078e02ff */
[----:B------:R-:W-:Y:S01]  /*1170*/  IADD3 R68, R38, -0x1, RZ ;  /* 0xffffffff26447810 */ /* 0x000fe20007ffe0ff */
[----:B------:R-:W-:Y:S01]  /*1180*/  IMAD.IADD R226, R96, 0x1, -R111 ;  /* 0x0000000160e27824 */ /* 0x000fe200078e0a6f */
[-C--:B------:R-:W-:Y:S01]  /*1190*/  LEA.HI R13, R12, R73.reuse, RZ, 0x2 ;  /* 0x000000490c0d7211 */ /* 0x080fe200078f10ff */
[----:B------:R-:W-:Y:S01]  /*11a0*/  IMAD R30, R16, c[0x0][0x1ac], R7 ;  /* 0x00006b00101e7a24 */ /* 0x000fe200078e0207 */
[CC--:B------:R-:W-:Y:S01]  /*11b0*/  LEA.HI R2, R12.reuse, R73.reuse, RZ, 0x3 ;  /* 0x000000490c027211 */ /* 0x0c0fe200078f18ff */
[----:B------:R-:W-:Y:S01]  /*11c0*/  IMAD.MOV.U32 R37, RZ, RZ, c[0x0][0x198] ;  /* 0x00006600ff257624 */ /* 0x000fe200078e00ff */
[----:B------:R-:W-:Y:S01]  /*11d0*/  LOP3.LUT R250, R13, 0xfffffffc, RZ, 0xc0, !PT ;  /* 0xfffffffc0dfa7812 */ /* 0x000fe200078ec0ff */
[----:B------:R-:W-:Y:S01]  /*11e0*/  IMAD.MOV.U32 R228, RZ, RZ, 0x7 ;  /* 0x00000007ffe47424 */ /* 0x000fe200078e00ff */
[----:B------:R-:W-:Y:S01]  /*11f0*/  SHF.R.S32.HI R22, RZ, 0x2, R13 ;  /* 0x00000002ff167819 */ /* 0x000fe2000001140d */
[----:B------:R-:W-:Y:S01]  /*1200*/  IMAD.SHL.U32 R65, R37, 0x80, RZ ;  /* 0x0000008025417824 */ /* 0x000fe200078e00ff */
[----:B------:R-:W-:Y:S01]  /*1210*/  LEA.HI R102, R12, R73, RZ, 0x5 ;  /* 0x000000490c667211 */ /* 0x000fe200078f28ff */
[----:B------:R-:W-:Y:S01]  /*1220*/  IMAD.IADD R250, R73, 0x1, -R250 ;  /* 0x0000000149fa7824 */ /* 0x000fe200078e0afa */
[C---:B------:R-:W-:Y:S01]  /*1230*/  IADD3 R11, R22.reuse, 0x20, RZ ;  /* 0x00000020160b7810 */ /* 0x040fe20007ffe0ff */
[----:B------:R-:W-:Y:S01]  /*1240*/  IMAD.MOV.U32 R36, RZ, RZ, c[0x0][0x19c] ;  /* 0x00006700ff247624 */ /* 0x000fe200078e00ff */
[----:B------:R-:W-:Y:S01]  /*1250*/  IADD3 R7, R22, 0x40, RZ ;  /* 0x0000004016077810 */ /* 0x000fe20007ffe0ff */
[----:B------:R-:W-:Y:S01]  /*1260*/  IMAD.SHL.U32 R250, R250, 0x8, RZ ;  /* 0x00000008fafa7824 */ /* 0x000fe200078e00ff */
[-C--:B------:R-:W-:Y:S01]  /*1270*/  ISETP.GE.AND P3, PT, R11, R226.reuse, PT ;  /* 0x000000e20b00720c */ /* 0x080fe20003f66270 */
[----:B------:R-:W-:Y:S01]  /*1280*/  IMAD.SHL.U32 R245, R73, 0x2, RZ ;  /* 0x0000000249f57824 */ /* 0x000fe200078e00ff */
[----:B------:R-:W-:Y:S01]  /*1290*/  ISETP.GE.AND P1, PT, R7, R226, PT ;  /* 0x000000e20700720c */ /* 0x000fe20003f26270 */
[----:B------:R-:W-:Y:S01]  /*12a0*/  IMAD.MOV.U32 R147, RZ, RZ, R68 ;  /* 0x000000ffff937224 */ /* 0x000fe200078e0044 */
[----:B------:R-:W-:-:S02]  /*12b0*/  IADD3 R8, P0, R250, R8, RZ ;  /* 0x00000008fa087210 */ /* 0x000fc40007f1e0ff */
[----:B------:R-:W-:Y:S02]  /*12c0*/  SHF.R.S32.HI R251, RZ, 0x1f, R250 ;  /* 0x0000001ffffb7819 */ /* 0x000fe400000114fa */
[----:B------:R-:W-:Y:S01]  /*12d0*/  LEA.HI R13, R13, R22, RZ, 0x1 ;  /* 0x000000160d0d7211 */ /* 0x000fe200078f08ff */
[----:B------:R-:W-:Y:S01]  /*12e0*/  STL [R1+0x10], R147 ;  /* 0x0000109301007387 */ /* 0x000fe20000100800 */
[----:B------:R-:W-:Y:S01]  /*12f0*/  IADD3 R225, R22, 0x60, RZ ;  /* 0x0000006016e17810 */ /* 0x000fe20007ffe0ff */
[----:B------:R-:W-:Y:S01]  /*1300*/  IMAD.X R9, R251, 0x1, R3, P0 ;  /* 0x00000001fb097824 */ /* 0x000fe200000e0603 */
[----:B------:R-:W-:Y:S02]  /*1310*/  SHF.R.S32.HI R23, RZ, 0x1f, R22 ;  /* 0x0000001fff177819 */ /* 0x000fe40000011416 */
[----:B------:R-:W-:Y:S01]  /*1320*/  LOP3.LUT R13, R13, 0x7fffffe, RZ, 0xc0, !PT ;  /* 0x07fffffe0d0d7812 */ /* 0x000fe200078ec0ff */
[----:B------:R-:W-:Y:S01]  /*1330*/  IMAD.WIDE.U32 R16, R16, c[0x0][0x1a8], R8 ;  /* 0x00006a0010107a25 */ /* 0x000fe200078e0008 */
[----:B------:R-:W-:-:S02]  /*1340*/  SHF.R.S32.HI R9, RZ, 0x3, R2 ;  /* 0x00000003ff097819 */ /* 0x000fc40000011402 */
[-C--:B------:R-:W-:Y:S01]  /*1350*/  ISETP.GE.AND P2, PT, R225, R226.reuse, PT ;  /* 0x000000e2e100720c */ /* 0x080fe20003f46270 */
[----:B------:R-:W-:Y:S01]  /*1360*/  IMAD.WIDE R232, R233, 0x80, R22 ;  /* 0x00000080e9e87825 */ /* 0x000fe200078e0216 */
[----:B------:R-:W-:Y:S02]  /*1370*/  SHF.R.S32.HI R105, RZ, 0x5, R102 ;  /* 0x00000005ff697819 */ /* 0x000fe40000011466 */
[----:B------:R-:W-:Y:S01]  /*1380*/  ISETP.GE.AND P0, PT, R22, R226, PT ;  /* 0x000000e21600720c */ /* 0x000fe20003f06270 */
[----:B------:R-:W-:Y:S01]  /*1390*/  IMAD.SHL.U32 R15, R9, 0x40, RZ ;  /* 0x00000040090f7824 */ /* 0x000fe200078e00ff */
[----:B------:R-:W-:Y:S01]  /*13a0*/  @!P3 IADD3 R28, P4, R232, 0x20, RZ ;  /* 0x00000020e81cb810 */ /* 0x000fe20007f9e0ff */
[----:B------:R-:W-:Y:S01]  /*13b0*/  IMAD.IADD R4, R22, 0x1, -R13 ;  /* 0x0000000116047824 */ /* 0x000fe200078e0a0d */
[----:B------:R-:W-:Y:S01]  /*13c0*/  @!P1 IADD3 R24, P5, R232, 0x40, RZ ;  /* 0x00000040e8189810 */ /* 0x000fe20007fbe0ff */
[----:B------:R-:W-:Y:S01]  /*13d0*/  IMAD.IADD R31, R17, 0x1, R30 ;  /* 0x00000001111f7824 */ /* 0x000fe200078e021e */
[----:B------:R-:W-:Y:S01]  /*13e0*/  LOP3.LUT R15, R15, 0xc0, RZ, 0xc0, !PT ;  /* 0x000000c00f0f7812 */ /* 0x000fe200078ec0ff */
[----:B------:R-:W-:Y:S01]  /*13f0*/  IMAD R231, R105, 0x8, R4 ;  /* 0x0000000869e77824 */ /* 0x000fe200078e0204 */
[----:B------:R-:W-:Y:S01]  /*1400*/  SHF.R.S32.HI R59, RZ, 0x1f, R56 ;  /* 0x0000001fff3b7819 */ /* 0x000fe20000011438 */
[--C-:B------:R-:W-:Y:S01]  /*1410*/  @!P3 IMAD.X R21, RZ, RZ, R233.reuse, P4 ;  /* 0x000000ffff15b224 */ /* 0x100fe200020e06e9 */
[----:B------:R-:W-:Y:S01]  /*1420*/  LOP3.LUT R3, R15, 0x18, R250, 0xf8, !PT ;  /* 0x000000180f037812 */ /* 0x000fe200078ef8fa */
[----:B------:R-:W-:Y:S01]  /*1430*/  @!P1 IMAD.X R13, RZ, RZ, R233, P5 ;  /* 0x000000ffff0d9224 */ /* 0x000fe200028e06e9 */
[----:B------:R-:W-:Y:S01]  /*1440*/  SHF.R.U32.HI R0, RZ, 0x3, R15 ;  /* 0x00000003ff007819 */ /* 0x000fe2000001160f */
[--C-:B------:R-:W-:Y:S01]  /*1450*/  @!P0 IMAD.MOV.U32 R30, RZ, RZ, R16.reuse ;  /* 0x000000ffff1e8224 */ /* 0x100fe200078e0010 */
[----:B------:R-:W-:Y:S01]  /*1460*/  SHF.L.U64.HI R39, R37, R228, c[0x0][0x19c] ;  /* 0x0000670025277619 */ /* 0x000fe200000102e4 */
[----:B------:R-:W-:Y:S01]  /*1470*/  @!P0 IMAD R15, R233, c[0x0][0x190], RZ ;  /* 0x00006400e90f8a24 */ /* 0x000fe200078e02ff */
[----:B------:R-:W-:Y:S01]  /*1480*/  LOP3.LUT R0, R3, R0, RZ, 0x3c, !PT ;  /* 0x0000000003007212 */ /* 0x000fe200078e3cff */
[----:B------:R-:W-:Y:S01]  /*1490*/  @!P1 IMAD R13, R13, c[0x0][0x190], RZ ;  /* 0x000064000d0d9a24 */ /* 0x000fe200078e02ff */
[----:B------:R-:W-:Y:S01]  /*14a0*/  LOP3.LUT R2, R2, 0xfffffff8, RZ, 0xc0, !PT ;  /* 0xfffffff802027812 */ /* 0x000fe200078ec0ff */
[----:B------:R-:W-:Y:S01]  /*14b0*/  @!P1 IMAD.MOV.U32 R18, RZ, RZ, R16 ;  /* 0x000000ffff129224 */ /* 0x000fe200078e0010 */
[----:B------:R-:W-:Y:S01]  /*14c0*/  LEA.HI R12, R12, R73, RZ, 0x4 ;  /* 0x000000490c0c7211 */ /* 0x000fe200078f20ff */
[----:B------:R-:W-:Y:S01]  /*14d0*/  IMAD.U32 R231, R231, 0x20, R0 ;  /* 0x00000020e7e77824 */ /* 0x000fe200078e0000 */
[----:B------:R-:W-:Y:S01]  /*14e0*/  @!P2 IADD3 R0, P4, R232, 0x60, RZ ;  /* 0x00000060e800a810 */ /* 0x000fe20007f9e0ff */
[--C-:B------:R-:W-:Y:S01]  /*14f0*/  @!P1 IMAD.MOV.U32 R19, RZ, RZ, R31.reuse ;  /* 0x000000ffff139224 */ /* 0x100fe200078e001f */
[----:B------:R-:W-:Y:S01]  /*1500*/  LOP3.LUT R102, R102, 0xffffffe0, RZ, 0xc0, !PT ;  /* 0xffffffe066667812 */ /* 0x000fe200078ec0ff */
[----:B------:R-:W-:Y:S01]  /*1510*/  @!P3 IMAD.MOV.U32 R27, RZ, RZ, R31 ;  /* 0x000000ffff1bb224 */ /* 0x000fe200078e001f */
[----:B------:R-:W-:Y:S01]  /*1520*/  IADD3 R235, R83, -c[0x0][0x2e4], -R96 ;  /* 0x8000b90053eb7a10 */ /* 0x000fe20007ffe860 */
[----:B------:R-:W-:Y:S01]  /*1530*/  @!P2 IMAD.X R3, RZ, RZ, R233, P4 ;  /* 0x000000ffff03a224 */ /* 0x000fe200020e06e9 */
[----:B------:R-:W-:Y:S01]  /*1540*/  LOP3.LUT R245, R245, 0x6, RZ, 0xc0, !PT ;  /* 0x00000006f5f57812 */ /* 0x000fe200078ec0ff */
[----:B------:R-:W-:-:S02]  /*1550*/  @!P2 IMAD.MOV.U32 R17, RZ, RZ, R31 ;  /* 0x000000ffff11a224 */ /* 0x000fc400078e001f */
[----:B------:R-:W-:Y:S02]  /*1560*/  @!P3 IMAD R21, R21, c[0x0][0x190], RZ ;  /* 0x000064001515ba24 */ /* 0x000fe400078e02ff */
[----:B------:R-:W-:Y:S02]  /*1570*/  @!P3 IMAD.MOV.U32 R26, RZ, RZ, R16 ;  /* 0x000000ffff1ab224 */ /* 0x000fe400078e0010 */
[C---:B------:R-:W-:Y:S02]  /*1580*/  @!P0 IMAD R4, R232.reuse, c[0x0][0x194], R15 ;  /* 0x00006500e8048a24 */ /* 0x040fe400078e020f */
[----:B------:R-:W-:-:S04]  /*1590*/  @!P0 IMAD.WIDE.U32 R30, R232, c[0x0][0x190], R30 ;  /* 0x00006400e81e8a25 */ /* 0x000fc800078e001e */
[C---:B------:R-:W-:Y:S02]  /*15a0*/  @!P1 IMAD R10, R24.reuse, c[0x0][0x194], R13 ;  /* 0x00006500180a9a24 */ /* 0x040fe400078e020d */
[----:B------:R-:W-:-:S04]  /*15b0*/  @!P1 IMAD.WIDE.U32 R24, R24, c[0x0][0x190], R18 ;  /* 0x0000640018189a25 */ /* 0x000fc800078e0012 */
[----:B------:R-:W-:Y:S01]  /*15c0*/  @!P2 IMAD R3, R3, c[0x0][0x190], RZ ;  /* 0x000064000303aa24 */ /* 0x000fe200078e02ff */
[----:B------:R-:W-:Y:S01]  /*15d0*/  @!P1 LEA R18, P4, R24, c[0x0][0x160], 0x1 ;  /* 0x0000580018129a11 */ /* 0x000fe200078808ff */
[C---:B------:R-:W-:Y:S02]  /*15e0*/  @!P3 IMAD R8, R28.reuse, c[0x0][0x194], R21 ;  /* 0x000065001c08ba24 */ /* 0x040fe400078e0215 */
[----:B------:R-:W-:Y:S01]  /*15f0*/  @!P3 IMAD.WIDE.U32 R28, R28, c[0x0][0x190], R26 ;  /* 0x000064001c1cba25 */ /* 0x000fe200078e001a */
[----:B------:R-:W-:-:S03]  /*1600*/  @!P0 LEA R26, P6, R30, c[0x0][0x160], 0x1 ;  /* 0x000058001e1a8a11 */ /* 0x000fc600078c08ff */
[----:B------:R-:W-:Y:S01]  /*1610*/  @!P0 IMAD.IADD R4, R31, 0x1, R4 ;  /* 0x000000011f048824 */ /* 0x000fe200078e0204 */
[----:B------:R-:W-:Y:S01]  /*1620*/  @!P3 LEA R20, P5, R28, c[0x0][0x160], 0x1 ;  /* 0x000058001c14ba11 */ /* 0x000fe200078a08ff */
[----:B------:R-:W-:Y:S02]  /*1630*/  @!P1 IMAD.IADD R10, R25, 0x1, R10 ;  /* 0x00000001190a9824 */ /* 0x000fe400078e020a */
[----:B------:R-:W-:Y:S01]  /*1640*/  @!P2 IMAD R3, R0, c[0x0][0x194], R3 ;  /* 0x000065000003aa24 */ /* 0x000fe200078e0203 */
[----:B------:R-:W-:Y:S01]  /*1650*/  @!P0 LEA.HI.X R27, R30, c[0x0][0x164], R4, 0x1, P6 ;  /* 0x000059001e1b8a11 */ /* 0x000fe200030f0c04 */
[----:B------:R-:W-:Y:S01]  /*1660*/  @!P2 IMAD.WIDE.U32 R32, R0, c[0x0][0x190], R16 ;  /* 0x000064000020aa25 */ /* 0x000fe200078e0010 */
[----:B------:R-:W-:-:S03]  /*1670*/  @!P1 LEA.HI.X R19, R24, c[0x0][0x164], R10, 0x1, P4 ;  /* 0x0000590018139a11 */ /* 0x000fc600020f0c0a */
[----:B------:R-:W-:Y:S01]  /*1680*/  @!P2 IMAD.IADD R4, R33, 0x1, R3 ;  /* 0x000000012104a824 */ /* 0x000fe200078e0203 */
[----:B------:R-:W-:Y:S01]  /*1690*/  @!P2 LEA R16, P4, R32, c[0x0][0x160], 0x1 ;  /* 0x000058002010aa11 */ /* 0x000fe200078808ff */
[----:B------:R-:W-:Y:S02]  /*16a0*/  IMAD R3, R23, c[0x0][0x198], RZ ;  /* 0x0000660017037a24 */ /* 0x000fe400078e02ff */
[----:B------:R-:W-:Y:S01]  /*16b0*/  IMAD.WIDE.U32 R24, R22, c[0x0][0x198], R250 ;  /* 0x0000660016187a25 */ /* 0x000fe200078e00fa */
[----:B------:R-:W-:-:S03]  /*16c0*/  @!P2 LEA.HI.X R17, R32, c[0x0][0x164], R4, 0x1, P4 ;  /* 0x000059002011aa11 */ /* 0x000fc600020f0c04 */
[----:B------:R-:W-:Y:S01]  /*16d0*/  IMAD R3, R22, c[0x0][0x19c], R3 ;  /* 0x0000670016037a24 */ /* 0x000fe200078e0203 */
[----:B------:R-:W-:Y:S01]  /*16e0*/  IADD3 R242, P6, R242, R24, RZ ;  /* 0x00000018f2f27210 */ /* 0x000fe20007fde0ff */
[----:B------:R-:W-:Y:S02]  /*16f0*/  @!P3 IMAD.IADD R8, R29, 0x1, R8 ;  /* 0x000000011d08b824 */ /* 0x000fe400078e0208 */
[----:B------:R-:W-:Y:S01]  /*1700*/  IMAD R0, R68, -0x80, R83 ;  /* 0xffffff8044007824 */ /* 0x000fe200078e0253 */
[----:B------:R-:W-:Y:S01]  /*1710*/  IADD3.X R243, R6, R25, R3, P6, !PT ;  /* 0x0000001906f37210 */ /* 0x000fe200037fe403 */
[----:B------:R-:W-:Y:S01]  /*1720*/  IMAD R4, R23, c[0x0][0x1a0], RZ ;  /* 0x0000680017047a24 */ /* 0x000fe200078e02ff */
[----:B------:R-:W-:Y:S01]  /*1730*/  @!P3 LEA.HI.X R21, R28, c[0x0][0x164], R8, 0x1, P5 ;  /* 0x000059001c15ba11 */ /* 0x000fe200028f0c08 */
[----:B------:R-:W-:Y:S01]  /*1740*/  IMAD R247, R59, c[0x0][0x1b0], RZ ;  /* 0x00006c003bf77a24 */ /* 0x000fe200078e02ff */
[CC--:B------:R-:W-:Y:S01]  /*1750*/  ISETP.GE.AND P5, PT, R22.reuse, R0.reuse, PT ;  /* 0x000000001600720c */ /* 0x0c0fe20003fa6270 */
[C---:B------:R-:W-:Y:S01]  /*1760*/  IMAD R4, R22.reuse, c[0x0][0x1a4], R4 ;  /* 0x0000690016047a24 */ /* 0x040fe200078e0204 */
[C---:B------:R-:W-:Y:S01]  /*1770*/  ISETP.GE.AND P4, PT, R22.reuse, R0, PT ;  /* 0x000000001600720c */ /* 0x040fe20003f86270 */
[----:B------:R-:W-:Y:S01]  /*1780*/  IMAD.SHL.U32 R231, R231, 0x2, RZ ;  /* 0x00000002e7e77824 */ /* 0x000fe200078e00ff */
[----:B------:R-:W-:Y:S01]  /*1790*/  SHF.R.S32.HI R6, RZ, 0x1f, R68 ;  /* 0x0000001fff067819 */ /* 0x000fe20000011444 */
[----:B------:R-:W-:-:S03]  /*17a0*/  IMAD.WIDE.U32 R22, R22, c[0x0][0x1a0], R250 ;  /* 0x0000680016167a25 */ /* 0x000fc600078e00fa */
[----:B------:R-:W-:Y:S01]  /*17b0*/  @!PT LDS RZ, [RZ] ;  /* 0x00000000fffff984 */ /* 0x000fe20000000800 */
[----:B------:R-:W-:Y:S01]  /*17c0*/  @!PT LDS RZ, [RZ] ;  /* 0x00000000fffff984 */ /* 0x000fe20000000800 */
[----:B------:R-:W-:Y:S01]  /*17d0*/  @!PT LDS RZ, [RZ] ;  /* 0x00000000fffff984 */ /* 0x000fe20000000800 */
[----:B------:R1:W-:Y:S01]  /*17e0*/  @!P0 LDGSTS.E.BYPASS.LTC128B.128 [R231], [R26.64] ;  /* 0x000000001ae78fae */ /* 0x0003e2000b901d48 */
[----:B------:R-:W-:Y:S01]  /*17f0*/  IMAD R247, R56, c[0x0][0x1b4], R247 ;  /* 0x00006d0038f77a24 */ /* 0x000fe200078e02f7 */
[----:B------:R-:W-:Y:S01]  /*1800*/  IADD3 R14, P6, R14, R22, RZ ;  /* 0x000000160e0e7210 */ /* 0x000fe20007fde0ff */
[----:B------:R-:W-:Y:S01]  /*1810*/  IMAD.WIDE.U32 R242, R56, c[0x0][0x1b0], R242 ;  /* 0x00006c0038f27a25 */ /* 0x000fe200078e00f2 */
[-C--:B------:R-:W-:Y:S01]  /*1820*/  ISETP.GE.AND P0, PT, R11, R0.reuse, PT ;  /* 0x000000000b00720c */ /* 0x080fe20003f06270 */
[----:B------:R2:W-:Y:S01]  /*1830*/  @!P3 LDGSTS.E.BYPASS.LTC128B.128 [R231+0x800], [R20.64] ;  /* 0x0080000014e7bfae */ /* 0x0005e2000b901d48 */
[----:B------:R-:W-:Y:S01]  /*1840*/  IADD3.X R15, R5, R23, R4, P6, !PT ;  /* 0x00000017050f7210 */ /* 0x000fe200037fe404 */
[----:B------:R-:W-:Y:S01]  /*1850*/  IMAD.MOV.U32 R25, RZ, RZ, c[0x0][0x1a0] ;  /* 0x00006800ff197624 */ /* 0x000fe200078e00ff */
[----:B------:R-:W-:Y:S01]  /*1860*/  ISETP.GE.AND P3, PT, R11, R0, PT ;  /* 0x000000000b00720c */ /* 0x000fe20003f66270 */
[----:B------:R-:W-:Y:S01]  /*1870*/  IMAD R13, R39, R68, RZ ;  /* 0x00000044270d7224 */ /* 0x000fe200078e02ff */
[----:B------:R3:W-:Y:S01]  /*1880*/  @!P1 LDGSTS.E.BYPASS.LTC128B.128 [R231+0x1000], [R18.64] ;  /* 0x0100000012e79fae */ /* 0x0007e2000b901d48 */
[----:B------:R-:W-:Y:S01]  /*1890*/  IMAD.IADD R247, R243, 0x1, R247 ;  /* 0x00000001f3f77824 */ /* 0x000fe200078e02f7 */
[----:B------:R-:W-:Y:S01]  /*18a0*/  SHF.L.U64.HI R228, R25, R228, c[0x0][0x1a4] ;  /* 0x0000690019e47619 */ /* 0x000fe200000102e4 */
[----:B------:R-:W-:Y:S01]  /*18b0*/  IMAD.MOV.U32 R246, RZ, RZ, R242 ;  /* 0x000000fffff67224 */ /* 0x000fe200078e00f2 */
[----:B------:R4:W-:Y:S01]  /*18c0*/  @!P2 LDGSTS.E.BYPASS.LTC128B.128 [R231+0x1800], [R16.64] ;  /* 0x0180000010e7afae */ /* 0x0009e2000b901d48 */
[-C--:B------:R-:W-:Y:S01]  /*18d0*/  IMAD R13, R6, R65.reuse, R13 ;  /* 0x00000041060d7224 */ /* 0x080fe200078e020d */
[----:B------:R-:W-:Y:S01]  /*18e0*/  ISETP.GE.AND P2, PT, R7, R0, PT ;  /* 0x000000000700720c */ /* 0x000fe20003f46270 */
[----:B------:R-:W-:-:S04]  /*18f0*/  IMAD.WIDE.U32 R4, R68, R65, R246 ;  /* 0x0000004144047225 */ /* 0x000fc800078e00f6 */
[----:B------:R-:W-:Y:S02]  /*1900*/  IMAD.SHL.U32 R229, R25, 0x80, RZ ;  /* 0x0000008019e57824 */ /* 0x000fe400078e00ff */
[----:B------:R-:W-:Y:S02]  /*1910*/  IMAD R3, R228, R68, RZ ;  /* 0x00000044e4037224 */ /* 0x000fe400078e02ff */
[----:B------:R-:W-:Y:S01]  /*1920*/  IMAD.IADD R5, R5, 0x1, R13 ;  /* 0x0000000105057824 */ /* 0x000fe200078e020d */
[----:B-1----:R-:W-:Y:S01]  /*1930*/  @!P5 LEA R26, P6, R4, c[0x0][0x168], 0x1 ;  /* 0x00005a00041ada11 */ /* 0x002fe200078c08ff */
[----:B------:R-:W-:Y:S01]  /*1940*/  IMAD R3, R6, R229, R3 ;  /* 0x000000e506037224 */ /* 0x000fe200078e0203 */
[----:B------:R-:W-:Y:S01]  /*1950*/  @!P0 LEA R6, P1, R37, R4, 0x5 ;  /* 0x0000000425068211 */ /* 0x000fe200078228ff */
[----:B------:R-:W-:Y:S01]  /*1960*/  IMAD.IADD R2, R73, 0x1, -R2 ;  /* 0x0000000149027824 */ /* 0x000fe200078e0a02 */
[----:B------:R-:W-:Y:S01]  /*1970*/  @!P5 LEA.HI.X R27, R4, c[0x0][0x16c], R5, 0x1, P6 ;  /* 0x00005b00041bda11 */ /* 0x000fe200030f0c05 */
[----:B------:R-:W-:Y:S01]  /*1980*/  IMAD R59, R59, c[0x0][0x1b8], RZ ;  /* 0x00006e003b3b7a24 */ /* 0x000fe200078e02ff */
[-C--:B------:R-:W-:Y:S01]  /*1990*/  ISETP.GE.AND P6, PT, R7, R0.reuse, PT ;  /* 0x000000000700720c */ /* 0x080fe20003fc6270 */
[----:B------:R-:W-:Y:S01]  /*19a0*/  IMAD.SHL.U32 R7, R36, 0x40, RZ ;  /* 0x0000004024077824 */ /* 0x000fe200078e00ff */
[----:B------:R-:W-:Y:S01]  /*19b0*/  @!P0 LEA.HI.X R11, R37, R5, R36, 0x5, P1 ;  /* 0x00000005250b8211 */ /* 0x000fe200008f2c24 */
[----:B------:R1:W-:Y:S01]  /*19c0*/  @!P5 LDGSTS.E.BYPASS.LTC128B.128 [R231+0x2000], [R26.64] ;  /* 0x020000001ae7dfae */ /* 0x0003e2000b901d48 */
[----:B------:R-:W-:Y:S01]  /*19d0*/  @!P0 LEA R22, P1, R6, c[0x0][0x168], 0x1 ;  /* 0x00005a0006168a11 */ /* 0x000fe200078208ff */
[C---:B------:R-:W-:Y:S01]  /*19e0*/  IMAD R59, R56.reuse, c[0x0][0x1bc], R59 ;  /* 0x00006f00383b7a24 */ /* 0x040fe200078e023b */
[----:B------:R-:W-:Y:S01]  /*19f0*/  ISETP.GE.AND P5, PT, R225, R0, PT ;  /* 0x00000000e100720c */ /* 0x000fe20003fa6270 */
[----:B------:R-:W-:Y:S01]  /*1a00*/  IMAD.WIDE.U32 R56, R56, c[0x0][0x1b8], R14 ;  /* 0x00006e0038387a25 */ /* 0x000fe200078e000e */
[----:B------:R-:W-:-:S02]  /*1a10*/  @!P0 LEA.HI.X R23, R6, c[0x0][0x16c], R11, 0x1, P1 ;  /* 0x00005b0006178a11 */ /* 0x000fc400008f0c0b */
[----:B------:R-:W-:Y:S01]  /*1a20*/  LEA.HI R223, R2, R2, RZ, 0x1 ;  /* 0x0000000202df7211 */ /* 0x000fe200078f08ff */
[----:B----4-:R-:W-:Y:S01]  /*1a30*/  IMAD.WIDE.U32 R16, R37, 0x40, RZ ;  /* 0x0000004025107825 */ /* 0x010fe200078e00ff */
[----:B------:R-:W-:Y:S01]  /*1a40*/  ISETP.GE.AND P1, PT, R225, R0, PT ;  /* 0x00000000e100720c */ /* 0x000fe20003f26270 */
[----:B------:R2:W-:Y:S01]  /*1a50*/  @!P0 LDGSTS.E.BYPASS.LTC128B.128 [R231+0x2800], [R22.64] ;  /* 0x0280000016e78fae */ /* 0x0005e2000b901d48 */
[----:B------:R-:W-:Y:S01]  /*1a60*/  SHF.R.S32.HI R0, RZ, 0x1, R223 ;  /* 0x00000001ff007819 */ /* 0x000fe200000114df */
[----:B------:R-:W-:Y:S01]  /*1a70*/  IMAD.IADD R59, R57, 0x1, R59 ;  /* 0x00000001393b7824 */ /* 0x000fe200078e023b */
[----:B------:R-:W-:Y:S01]  /*1a80*/  LOP3.LUT R223, R223, 0x7fffffe, RZ, 0xc0, !PT ;  /* 0x07fffffedfdf7812 */ /* 0x000fe200078ec0ff */
[----:B------:R-:W-:Y:S01]  /*1a90*/  IMAD.MOV.U32 R58, RZ, RZ, R56 ;  /* 0x000000ffff3a7224 */ /* 0x000fe200078e0038 */
[----:B------:R-:W-:Y:S01]  /*1aa0*/  @!P6 IADD3 R10, P0, R4, R16, RZ ;  /* 0x00000010040ae210 */ /* 0x000fe20007f1e0ff */
[----:B------:R-:W-:Y:S01]  /*1ab0*/  IMAD.SHL.U32 R8, R0, 0x40, RZ ;  /* 0x0000004000087824 */ /* 0x000fe200078e00ff */
[----:B------:R-:W-:Y:S01]  /*1ac0*/  SHF.R.S32.HI R11, RZ, 0x4, R12 ;  /* 0x00000004ff0b7819 */ /* 0x000fe2000001140c */
[----:B------:R-:W-:Y:S01]  /*1ad0*/  IMAD.IADD R223, R2, 0x1, -R223 ;  /* 0x0000000102df7824 */ /* 0x000fe200078e0adf */
[----:B------:R-:W-:Y:S01]  /*1ae0*/  @!P6 IADD3.X R7, R5, R17, R7, P0, !PT ;  /* 0x000000110507e210 */ /* 0x000fe200007fe407 */
[----:B------:R-:W-:Y:S01]  /*1af0*/  @!P5 IMAD R2, R36, 0x60, RZ ;  /* 0x000000602402d824 */ /* 0x000fe200078e02ff */
[----:B---3--:R-:W-:Y:S01]  /*1b00*/  @!P6 LEA R18, P0, R10, c[0x0][0x168], 0x1 ;  /* 0x00005a000a12ea11 */ /* 0x008fe200078008ff */
[----:B------:R-:W-:Y:S01]  /*1b10*/  @!P5 IMAD.WIDE.U32 R4, R37, 0x60, R4 ;  /* 0x000000602504d825 */ /* 0x000fe200078e0004 */
[----:B------:R-:W-:-:S02]  /*1b20*/  LEA.HI R6, R12, R11, RZ, 0x1 ;  /* 0x0000000b0c067211 */ /* 0x000fc400078f08ff */
[----:B------:R-:W-:Y:S01]  /*1b30*/  @!P6 LEA.HI.X R19, R10, c[0x0][0x16c], R7, 0x1, P0 ;  /* 0x00005b000a13ea11 */ /* 0x000fe200000f0c07 */
[----:B------:R-:W-:Y:S01]  /*1b40*/  @!P5 IMAD.IADD R2, R5, 0x1, R2 ;  /* 0x000000010502d824 */ /* 0x000fe200078e0202 */
[----:B------:R-:W-:Y:S01]  /*1b50*/  @!P5 LEA R16, P0, R4, c[0x0][0x168], 0x1 ;  /* 0x00005a000410da11 */ /* 0x000fe200078008ff */
[----:B------:R-:W-:Y:S01]  /*1b60*/  IMAD.SHL.U32 R9, R9, 0x8, RZ ;  /* 0x0000000809097824 */ /* 0x000fe200078e00ff */
[----:B------:R-:W-:Y:S01]  /*1b70*/  LOP3.LUT R12, R12, 0xfffffff0, RZ, 0xc0, !PT ;  /* 0xfffffff00c0c7812 */ /* 0x000fe200078ec0ff */
[----:B------:R3:W-:Y:S01]  /*1b80*/  @!P6 LDGSTS.E.BYPASS.LTC128B.128 [R231+0x3000], [R18.64] ;  /* 0x0300000012e7efae */ /* 0x0007e2000b901d48 */
[----:B------:R-:W-:Y:S01]  /*1b90*/  @!P5 LEA.HI.X R17, R4, c[0x0][0x16c], R2, 0x1, P0 ;  /* 0x00005b000411da11 */ /* 0x000fe200000f0c02 */
[----:B------:R-:W-:Y:S01]  /*1ba0*/  IMAD.MOV.U32 R24, RZ, RZ, c[0x0][0x1a4] ;  /* 0x00006900ff187624 */ /* 0x000fe200078e00ff */
[----:B------:R-:W-:Y:S01]  /*1bb0*/  LOP3.LUT R8, R8, 0xc0, RZ, 0xc0, !PT ;  /* 0x000000c008087812 */ /* 0x000fe200078ec0ff */
[----:B------:R-:W-:Y:S01]  /*1bc0*/  IMAD.IADD R10, R73, 0x1, -R12 ;  /* 0x00000001490a7824 */ /* 0x000fe200078e0a0c */
[----:B------:R-:W-:Y:S01]  /*1bd0*/  LOP3.LUT R6, R6, 0xfffffffe, RZ, 0xc0, !PT ;  /* 0xfffffffe06067812 */ /* 0x000fe200078ec0ff */
[----:B------:R4:W-:Y:S01]  /*1be0*/  @!P5 LDGSTS.E.BYPASS.LTC128B.128 [R231+0x3800], [R16.64] ;  /* 0x0380000010e7dfae */ /* 0x0009e2000b901d48 */
[----:B------:R-:W-:Y:S01]  /*1bf0*/  IMAD.WIDE.U32 R14, R25, 0x40, RZ ;  /* 0x00000040190e7825 */ /* 0x000fe200078e00ff */
[----:B------:R-:W-:-:S02]  /*1c00*/  LOP3.LUT R9, R8, 0x8, R9, 0xf8, !PT ;  /* 0x0000000808097812 */ /* 0x000fc400078ef809 */
[----:B------:R-:W0:Y:S01]  /*1c10*/  LDGDEPBAR ;  /* 0x00000000000079af */ /* 0x000e220000000000 */
[----:B------:R-:W-:Y:S01]  /*1c20*/  LEA.HI R97, R10, R10, RZ, 0x1 ;  /* 0x0000000a0a617211 */ /* 0x000fe200078f08ff */
[----:B------:R-:W-:Y:S01]  /*1c30*/  IMAD.WIDE.U32 R12, R68, R229, R58 ;  /* 0x000000e5440c7225 */ /* 0x000fe200078e003a */
[----:B------:R-:W-:Y:S02]  /*1c40*/  SHF.R.S32.HI R5, RZ, 0x1f, R10 ;  /* 0x0000001fff057819 */ /* 0x000fe4000001140a */
[--C-:B------:R-:W-:Y:S01]  /*1c50*/  SHF.R.S32.HI R7, RZ, 0x1, R97.reuse ;  /* 0x00000001ff077819 */ /* 0x100fe20000011461 */
[----:B------:R-:W-:Y:S01]  /*1c60*/  IMAD.SHL.U32 R4, R24, 0x40, RZ ;  /* 0x0000004018047824 */ /* 0x000fe200078e00ff */
[----:B------:R-:W-:Y:S01]  /*1c70*/  SHF.R.S32.HI R2, RZ, 0x1f, R97 ;  /* 0x0000001fff027819 */ /* 0x000fe20000011461 */
[----:B------:R-:W-:Y:S01]  /*1c80*/  IMAD.IADD R13, R13, 0x1, R3 ;  /* 0x000000010d0d7824 */ /* 0x000fe200078e0203 */
[----:B------:R-:W-:Y:S01]  /*1c90*/  SHF.R.U32.HI R8, RZ, 0x3, R8 ;  /* 0x00000003ff087819 */ /* 0x000fe20000011608 */
[----:B------:R-:W-:Y:S01]  /*1ca0*/  IMAD.IADD R6, R11, 0x1, -R6 ;  /* 0x000000010b067824 */ /* 0x000fe200078e0a06 */
[----:B------:R-:W-:-:S02]  /*1cb0*/  LEA.HI R2, R2, R7, RZ, 0x2 ;  /* 0x0000000702027211 */ /* 0x000fc400078f10ff */
[----:B------:R-:W-:Y:S01]  /*1cc0*/  LEA.HI R5, R5, R10, RZ, 0x3 ;  /* 0x0000000a05057211 */ /* 0x000fe200078f18ff */
[----:B------:R-:W-:Y:S01]  /*1cd0*/  IMAD R223, R6, 0x8, R223 ;  /* 0x0000000806df7824 */ /* 0x000fe200078e02df */
[----:B------:R-:W-:Y:S01]  /*1ce0*/  LOP3.LUT R2, R2, 0xfffffffc, RZ, 0xc0, !PT ;  /* 0xfffffffc02027812 */ /* 0x000fe200078ec0ff */
[----:B------:R-:W-:Y:S01]  /*1cf0*/  IMAD.SHL.U32 R6, R6, 0x8, RZ ;  /* 0x0000000806067824 */ /* 0x000fe200078e00ff */
[C---:B------:R-:W-:Y:S01]  /*1d00*/  @!P2 IADD3 R3, P0, R12.reuse, R14, RZ ;  /* 0x0000000e0c03a210 */ /* 0x040fe20007f1e0ff */
[----:B------:R-:W-:Y:S01]  /*1d10*/  IMAD.SHL.U32 R5, R5, 0x20, RZ ;  /* 0x0000002005057824 */ /* 0x000fe200078e00ff */
[----:B------:R-:W-:Y:S01]  /*1d20*/  LOP3.LUT R8, R9, R8, RZ, 0x3c, !PT ;  /* 0x0000000809087212 */ /* 0x000fe200078e3cff */
[----:B------:R-:W-:Y:S01]  /*1d30*/  IMAD.IADD R2, R7, 0x1, -R2 ;  /* 0x0000000107027824 */ /* 0x000fe200078e0a02 */
[----:B------:R-:W-:Y:S02]  /*1d40*/  @!P4 LEA R14, P5, R12, c[0x0][0x170], 0x1 ;  /* 0x00005c000c0eca11 */ /* 0x000fe400078a08ff */
[----:B------:R-:W-:Y:S01]  /*1d50*/  LOP3.LUT R97, R97, 0x7fffffe, RZ, 0xc0, !PT ;  /* 0x07fffffe61617812 */ /* 0x000fe200078ec0ff */
[----:B------:R-:W-:-:S04]  /*1d60*/  DEPBAR.LE SB0, 0x0 ;  /* 0x000080000000791a */ /* 0x000fc80000000000 */
[----:B------:R-:W-:Y:S01]  /*1d70*/  BAR.SYNC.DEFER_BLOCKING 0x0 ;  /* 0x0000000000007b1d */ /* 0x000fe20000010000 */
[----:B------:R-:W-:Y:S01]  /*1d80*/  IMAD.SHL.U32 R9, R2, 0x40, RZ ;  /* 0x0000004002097824 */ /* 0x000fe200078e00ff */
[----:B------:R-:W-:Y:S01]  /*1d90*/  @!P2 IADD3.X R4, R13, R15, R4, P0, !PT ;  /* 0x0000000f0d04a210 */ /* 0x000fe200007fe404 */
[----:B------:R-:W-:Y:S01]  /*1da0*/  IMAD.U32 R223, R223, 0x20, R8 ;  /* 0x00000020dfdf7824 */ /* 0x000fe200078e0008 */
[----:B------:R-:W-:Y:S01]  /*1db0*/  @!P3 LEA R7, P0, R25, R12, 0x5 ;  /* 0x0000000c1907b211 */ /* 0x000fe200078028ff */
[----:B------:R-:W-:Y:S01]  /*1dc0*/  IMAD.IADD R97, R10, 0x1, -R97 ;  /* 0x000000010a617824 */ /* 0x000fe200078e0a61 */
[----:B------:R-:W-:Y:S01]  /*1dd0*/  @!P4 LEA.HI.X R15, R12, c[0x0][0x174], R13, 0x1, P5 ;  /* 0x00005d000c0fca11 */ /* 0x000fe200028f0c0d */
[----:B------:R-:W-:Y:S01]  /*1de0*/  IMAD.SHL.U32 R223, R223, 0x2, RZ ;  /* 0x00000002dfdf7824 */ /* 0x000fe200078e00ff */
[----:B------:R-:W-:Y:S02]  /*1df0*/  LOP3.LUT R9, R9, 0xc0, RZ, 0xc0, !PT ;  /* 0x000000c009097812 */ /* 0x000fe400078ec0ff */
[----:B----4-:R-:W-:-:S02]  /*1e00*/  @!P2 LEA R16, P5, R3, c[0x0][0x170], 0x1 ;  /* 0x00005c000310aa11 */ /* 0x010fc400078a08ff */
[----:B------:R-:W-:Y:S01]  /*1e10*/  LOP3.LUT R72, R5, 0xffffff00, RZ, 0xc0, !PT ;  /* 0xffffff0005487812 */ /* 0x000fe200078ec0ff */
[----:B------:R-:W-:Y:S01]  /*1e20*/  IMAD.MOV.U32 R5, RZ, RZ, 0x10 ;  /* 0x00000010ff057424 */ /* 0x000fe200078e00ff */
[C---:B------:R-:W-:Y:S01]  /*1e30*/  @!P3 LEA.HI.X R8, R25.reuse, R13, R24, 0x5, P0 ;  /* 0x0000000d1908b211 */ /* 0x040fe200000f2c18 */
[----:B------:R-:W-:Y:S01]  /*1e40*/  @!P1 IMAD.WIDE.U32 R12, R25, 0x60, R12 ;  /* 0x00000060190c9825 */ /* 0x000fe200078e000c */
[----:B------:R-:W-:Y:S02]  /*1e50*/  @!P3 LEA R10, P0, R7, c[0x0][0x170], 0x1 ;  /* 0x00005c00070aba11 */ /* 0x000fe400078008ff */
[----:B------:R-:W-:Y:S02]  /*1e60*/  LOP3.LUT R6, R9, 0x8, R6, 0xf8, !PT ;  /* 0x0000000809067812 */ /* 0x000fe400078ef806 */
[----:B------:R-:W-:Y:S02]  /*1e70*/  SHF.R.U32.HI R67, RZ, 0x3, R9 ;  /* 0x00000003ff437819 */ /* 0x000fe40000011609 */
[----:B------:R-:W-:Y:S01]  /*1e80*/  @!P2 LEA.HI.X R17, R3, c[0x0][0x174], R4, 0x1, P5 ;  /* 0x00005d000311aa11 */ /* 0x000fe200028f0c04 */
[----:B------:R-:W-:Y:S01]  /*1e90*/  IMAD R4, R105, 0x200, R72 ;  /* 0x0000020069047824 */ /* 0x000fe200078e0248 */
[----:B------:R-:W-:Y:S01]  /*1ea0*/  @!P3 LEA.HI.X R11, R7, c[0x0][0x174], R8, 0x1, P0 ;  /* 0x00005d00070bba11 */ /* 0x000fe200000f0c08 */
[----:B------:R-:W-:Y:S01]  /*1eb0*/  @!P1 IMAD R7, R24, 0x60, RZ ;  /* 0x0000006018079824 */ /* 0x000fe200078e02ff */
[----:B------:R-:W-:Y:S01]  /*1ec0*/  LOP3.LUT R67, R6, R67, RZ, 0x3c, !PT ;  /* 0x0000004306437212 */ /* 0x000fe200078e3cff */
[----:B------:R-:W-:Y:S01]  /*1ed0*/  IMAD R4, R97, 0x20, R4 ;  /* 0x0000002061047824 */ /* 0x000fe200078e0204 */
[C---:B------:R-:W-:Y:S01]  /*1ee0*/  @!P1 LEA R8, P0, R12.reuse, c[0x0][0x170], 0x1 ;  /* 0x00005c000c089a11 */ /* 0x040fe200078008ff */
[----:B------:R-:W-:Y:S01]  /*1ef0*/  @!P1 IMAD.IADD R7, R13, 0x1, R7 ;  /* 0x000000010d079824 */ /* 0x000fe200078e0207 */
[----:B------:R-:W-:Y:S01]  /*1f00*/  @P4 STS [R231+0x4000], RZ ;  /* 0x004000ffe7004388 */ /* 0x000fe20000000800 */
[----:B------:R-:W-:Y:S01]  /*1f10*/  IMAD.IADD R224, R67, 0x1, R4 ;  /* 0x0000000143e07824 */ /* 0x000fe200078e0204 */
[----:B------:R-:W-:Y:S01]  /*1f20*/  IADD3 R221, R223, 0x2020, RZ ;  /* 0x00002020dfdd7810 */ /* 0x000fe20007ffe0ff */
[----:B------:R-:W-:Y:S01]  /*1f30*/  IMAD R72, R97, 0x20, R72 ;  /* 0x0000002061487824 */ /* 0x000fe200078e0248 */
[----:B------:R-:W-:Y:S01]  /*1f40*/  @P4 STS [R231+0x4004], RZ ;  /* 0x004004ffe7004388 */ /* 0x000fe20000000800 */
[----:B------:R-:W-:Y:S01]  /*1f50*/  @!P1 LEA.HI.X R9, R12, c[0x0][0x174], R7, 0x1, P0 ;  /* 0x00005d000c099a11 */ /* 0x000fe200000f0c07 */
[----:B------:R-:W-:Y:S01]  /*1f60*/  IMAD.SHL.U32 R224, R224, 0x2, RZ ;  /* 0x00000002e0e07824 */ /* 0x000fe200078e00ff */
[----:B------:R-:W-:Y:S01]  /*1f70*/  LOP3.LUT P0, RZ, R0, 0x2, RZ, 0xc0, !PT ;  /* 0x0000000200ff7812 */ /* 0x000fe2000780c0ff */
[----:B------:R-:W-:Y:S01]  /*1f80*/  @P4 STS.64 [R231+0x4008], RZ ;  /* 0x004008ffe7004388 */ /* 0x000fe20000000a00 */
[----:B------:R-:W-:Y:S01]  /*1f90*/  IADD3 R0, R223, 0x2000, RZ ;  /* 0x00002000df007810 */ /* 0x000fe20007ffe0ff */
[----:B------:R-:W-:-:S02]  /*1fa0*/  IMAD.IADD R220, R67, 0x1, R72 ;  /* 0x0000000143dc7824 */ /* 0x000fc400078e0248 */
        /* <DEDUP_REMOVED lines=9> */
[----:B------:R-:W-:-:S03]  /*2040*/  @P0 IADD3 R221, R0, -0x20, RZ ;  /* 0xffffffe000dd0810 */ /* 0x000fc60007ffe0ff */
        /* <DEDUP_REMOVED lines=10> */
[C---:B------:R-:W-:Y:S02]  /*20f0*/  IADD3 R214, R221.reuse, 0x1400, RZ ;  /* 0x00001400ddd67810 */ /* 0x040fe40007ffe0ff */
[----:B------:R-:W-:Y:S01]  /*2100*/  IADD3 R213, R221, 0x1800, RZ ;  /* 0x00001800ddd57810 */ /* 0x000fe20007ffe0ff */
[----:B------:R-:W-:Y:S01]  /*2110*/  @!PT LDS RZ, [RZ] ;  /* 0x00000000fffff984 */ /* 0x000fe20000000800 */
[----:B------:R-:W-:Y:S01]  /*2120*/  @!PT LDS RZ, [RZ] ;  /* 0x00000000fffff984 */ /* 0x000fe20000000800 */
[----:B------:R-:W-:Y:S01]  /*2130*/  @!PT LDS RZ, [RZ] ;  /* 0x00000000fffff984 */ /* 0x000fe20000000800 */
[----:B------:R5:W-:Y:S01]  /*2140*/  @!P1 LDGSTS.E.BYPASS.LTC128B.128 [R231+0x5800], [R8.64] ;  /* 0x0580000008e79fae */ /* 0x000be2000b901d48 */
[----:B------:R-:W-:-:S02]  /*2150*/  LOP3.LUT P1, RZ, R2, 0x2, RZ, 0xc0, !PT ;  /* 0x0000000202ff7812 */ /* 0x000fc4000782c0ff */
[----:B------:R-:W-:Y:S01]  /*2160*/  IADD3 R212, R221, 0x1c00, RZ ;  /* 0x00001c00ddd47810 */ /* 0x000fe20007ffe0ff */
[----:B----4-:R-:W-:Y:S01]  /*2170*/  LDSM.16.M88.4 R12, [R224] ;  /* 0x00000000e00c783b */ /* 0x010fe20000000200 */
[----:B------:R-:W-:-:S03]  /*2180*/  SEL R5, R5, 0xfffffff0, !P1 ;  /* 0xfffffff005057807 */ /* 0x000fc60004800000 */
[----:B------:R-:W4:Y:S02]  /*2190*/  LDSM.16.M88.4 R40, [R223+0x2000] ;  /* 0x00200000df28783b */ /* 0x000f240000000200 */
[----:B------:R-:W-:Y:S02]  /*21a0*/  IMAD R222, R5, 0x2, R224 ;  /* 0x0000000205de7824 */ /* 0x000fe400078e02e0 */
[----:B------:R-:W-:Y:S04]  /*21b0*/  LDSM.16.M88.4 R48, [R221] ;  /* 0x00000000dd30783b */ /* 0x000fe80000000200 */
[----:B------:R-:W-:Y:S04]  /*21c0*/  LDSM.16.M88.4 R28, [R222+0x1000] ;  /* 0x00100000de1c783b */ /* 0x000fe80000000200 */
[----:B---3--:R-:W-:Y:S04]  /*21d0*/  LDSM.16.M88.4 R16, [R222] ;  /* 0x00000000de10783b */ /* 0x008fe80000000200 */
[----:B--2---:R-:W-:Y:S04]  /*21e0*/  LDSM.16.M88.4 R20, [R223+0x2400] ;  /* 0x00240000df14783b */ /* 0x004fe80000000200 */
[----:B-----5:R-:W2:Y:S04]  /*21f0*/  LDSM.16.M88.4 R8, [R224+0x1000] ;  /* 0x00100000e008783b */ /* 0x020ea80000000200 */
[----:B------:R-:W-:Y:S04]  /*2200*/  LDSM.16.M88.4 R60, [R221+0x800] ;  /* 0x00080000dd3c783b */ /* 0x000fe80000000200 */
[----:B------:R-:W0:Y:S01]  /*2210*/  LDGDEPBAR ;  /* 0x00000000000079af */ /* 0x000e220000000000 */
[C---:B----4-:R-:W-:Y:S08]  /*2220*/  HMMA.16816.F32 R52, R12.reuse, R40, RZ ;  /* 0x000000280c34723c */ /* 0x050ff000000018ff */
[----:B------:R-:W-:Y:S08]  /*2230*/  HMMA.16816.F32 R32, R12, R42, RZ ;  /* 0x0000002a0c20723c */ /* 0x000ff000000018ff */
[----:B--2---:R-:W-:Y:S08]  /*2240*/  HMMA.16816.F32 R44, R8, R40, RZ ;  /* 0x00000028082c723c */ /* 0x004ff000000018ff */
[----:B------:R-:W-:Y:S08]  /*2250*/  HMMA.16816.F32 R52, R16, R48, R52 ;  /* 0x000000301034723c */ /* 0x000ff00000001834 */
[----:B------:R-:W-:Y:S08]  /*2260*/  HMMA.16816.F32 R40, R8, R42, RZ ;  /* 0x0000002a0828723c */ /* 0x000ff000000018ff */
[----:B------:R-:W-:Y:S08]  /*2270*/  HMMA.16816.F32 R32, R16, R50, R32 ;  /* 0x000000321020723c */ /* 0x000ff00000001820 */
[----:B------:R-:W-:Y:S01]  /*2280*/  FMUL.FTZ R52, R52, c[0x0][0x2ec] ;  /* 0x0000bb0034347a20 */ /* 0x000fe20000410000 */
[----:B------:R-:W-:Y:S01]  /*2290*/  HMMA.16816.F32 R44, R28, R48, R44 ;  /* 0x000000301c2c723c */ /* 0x000fe2000000182c */
[----:B------:R-:W-:-:S02]  /*22a0*/  FMUL.FTZ R3, R53, c[0x0][0x2ec] ;  /* 0x0000bb0035037a20 */ /* 0x000fc40000410000 */
[----:B------:R2:W3:Y:S01]  /*22b0*/  MUFU.TANH R64, R52 ;  /* 0x0000003400407308 */ /* 0x0004e20000002400 */
[----:B-1----:R-:W-:Y:S02]  /*22c0*/  FMUL.FTZ R27, R54, c[0x0][0x2ec] ;  /* 0x0000bb00361b7a20 */ /* 0x002fe40000410000 */
[----:B------:R-:W-:Y:S02]  /*22d0*/  FMUL.FTZ R26, R55, c[0x0][0x2ec] ;  /* 0x0000bb00371a7a20 */ /* 0x000fe40000410000 */
[----:B------:R-:W-:Y:S03]  /*22e0*/  HMMA.16816.F32 R40, R28, R50, R40 ;  /* 0x000000321c28723c */ /* 0x000fe60000001828 */
[----:B------:R-:W1:Y:S04]  /*22f0*/  MUFU.TANH R3, R3 ;  /* 0x0000000300037308 */ /* 0x000e680000002400 */
[----:B------:R-:W-:Y:S01]  /*2300*/  FMUL.FTZ R32, R32, c[0x0][0x2ec] ;  /* 0x0000bb0020207a20 */ /* 0x000fe20000410000 */
[----:B------:R-:W-:Y:S01]  /*2310*/  HMMA.16816.F32 R48, R8, R20, RZ ;  /* 0x000000140830723c */ /* 0x000fe200000018ff */
[----:B------:R-:W-:Y:S01]  /*2320*/  FMUL.FTZ R6, R34, c[0x0][0x2ec] ;  /* 0x0000bb0022067a20 */ /* 0x000fe20000410000 */
[----:B--2---:R-:W2:Y:S01]  /*2330*/  LDSM.16.M88.4 R52, [R221+0x400] ;  /* 0x00040000dd34783b */ /* 0x004ea20000000200 */
[----:B------:R2:W-:Y:S01]  /*2340*/  MUFU.TANH R66, R32 ;  /* 0x0000002000427308 */ /* 0x0005e20000002400 */
[----:B------:R-:W-:-:S02]  /*2350*/  FMUL.FTZ R69, R33, c[0x0][0x2ec] ;  /* 0x0000bb0021457a20 */ /* 0x000fc40000410000 */
[----:B------:R-:W-:Y:S02]  /*2360*/  FMUL.FTZ R2, R35, c[0x0][0x2ec] ;  /* 0x0000bb0023027a20 */ /* 0x000fe40000410000 */
[----:B------:R-:W-:Y:S02]  /*2370*/  FMUL.FTZ R0, R44, c[0x0][0x2ec] ;  /* 0x0000bb002c007a20 */ /* 0x000fe40000410000 */
[----:B------:R-:W-:Y:S01]  /*2380*/  FMUL.FTZ R141, R45, c[0x0][0x2ec] ;  /* 0x0000bb002d8d7a20 */ /* 0x000fe20000410000 */
[----:B------:R-:W4:Y:S01]  /*2390*/  MUFU.TANH R27, R27 ;  /* 0x0000001b001b7308 */ /* 0x000f220000002400 */
[----:B------:R-:W-:Y:S02]  /*23a0*/  FMUL.FTZ R4, R46, c[0x0][0x2ec] ;  /* 0x0000bb002e047a20 */ /* 0x000fe40000410000 */
[----:B------:R-:W-:Y:S02]  /*23b0*/  FMUL.FTZ R7, R47, c[0x0][0x2ec] ;  /* 0x0000bb002f077a20 */ /* 0x000fe40000410000 */
[----:B------:R-:W-:Y:S01]  /*23c0*/  FMUL.FTZ R40, R40, c[0x0][0x2ec] ;  /* 0x0000bb0028287a20 */ /* 0x000fe20000410000 */
[----:B------:R-:W-:Y:S01]  /*23d0*/  HMMA.16816.F32 R44, R12, R20, RZ ;  /* 0x000000140c2c723c */ /* 0x000fe200000018ff */
[----:B------:R-:W-:Y:S01]  /*23e0*/  FMUL.FTZ R42, R42, c[0x0][0x2ec] ;  /* 0x0000bb002a2a7a20 */ /* 0x000fe20000410000 */
[----:B------:R-:W5:Y:S01]  /*23f0*/  MUFU.TANH R26, R26 ;  /* 0x0000001a001a7308 */ /* 0x000f620000002400 */
[----:B------:R-:W-:-:S02]  /*2400*/  FMUL.FTZ R113, R41, c[0x0][0x2ec] ;  /* 0x0000bb0029717a20 */ /* 0x000fc40000410000 */
[----:B------:R-:W-:-:S05]  /*2410*/  FMUL.FTZ R139, R43, c[0x0][0x2ec] ;  /* 0x0000bb002b8b7a20 */ /* 0x000fca0000410000 */
[----:B------:R-:W-:Y:S08]  /*2420*/  MUFU.TANH R101, R40 ;  /* 0x0000002800657308 */ /* 0x000ff00000002400 */
[----:B------:R1:W-:Y:S01]  /*2430*/  MUFU.TANH R99, R42 ;  /* 0x0000002a00637308 */ /* 0x0003e20000002400 */
[-C--:B--2---:R-:W-:Y:S01]  /*2440*/  HMMA.16816.F32 R32, R28, R52.reuse, R48 ;  /* 0x000000341c20723c */ /* 0x084fe20000001830 */
[----:B------:R-:W2:Y:S06]  /*2450*/  LDSM.16.M88.4 R48, [R223+0x2800] ;  /* 0x00280000df30783b */ /* 0x000eac0000000200 */
[----:B------:R-:W2:Y:S01]  /*2460*/  MUFU.TANH R0, R0 ;  /* 0x0000000000007308 */ /* 0x000ea20000002400 */
[----:B------:R-:W-:Y:S07]  /*2470*/  HMMA.16816.F32 R44, R16, R52, R44 ;  /* 0x00000034102c723c */ /* 0x000fee000000182c */
[----:B------:R-:W2:Y:S01]  /*2480*/  MUFU.TANH R141, R141 ;  /* 0x0000008d008d7308 */ /* 0x000ea20000002400 */
[-C--:B-1----:R-:W-:Y:S07]  /*2490*/  HMMA.16816.F32 R40, R8, R22.reuse, RZ ;  /* 0x000000160828723c */ /* 0x082fee00000018ff */
[----:B------:R-:W1:Y:S01]  /*24a0*/  MUFU.TANH R4, R4 ;  /* 0x0000000400047308 */ /* 0x000e620000002400 */
[----:B------:R-:W-:Y:S01]  /*24b0*/  HMMA.16816.F32 R20, R12, R22, RZ ;  /* 0x000000160c14723c */ /* 0x000fe200000018ff */
[----:B------:R-:W-:-:S06]  /*24c0*/  FMUL.FTZ R137, R32, c[0x0][0x2ec] ;  /* 0x0000bb0020897a20 */ /* 0x000fcc0000410000 */
[----:B------:R-:W1:Y:S01]  /*24d0*/  MUFU.TANH R7, R7 ;  /* 0x0000000700077308 */ /* 0x000e620000002400 */
[----:B------:R-:W-:Y:S02]  /*24e0*/  FMUL.FTZ R87, R33, c[0x0][0x2ec] ;  /* 0x0000bb0021577a20 */ /* 0x000fe40000410000 */
[----:B------:R-:W-:Y:S02]  /*24f0*/  FMUL.FTZ R85, R34, c[0x0][0x2ec] ;  /* 0x0000bb0022557a20 */ /* 0x000fe40000410000 */
[----:B------:R-:W-:Y:S02]  /*2500*/  FMUL.FTZ R133, R35, c[0x0][0x2ec] ;  /* 0x0000bb0023857a20 */ /* 0x000fe40000410000 */
[----:B------:R-:W-:Y:S01]  /*2510*/  FMUL.FTZ R44, R44, c[0x0][0x2ec] ;  /* 0x0000bb002c2c7a20 */ /* 0x000fe20000410000 */
[----:B------:R-:W1:Y:S01]  /*2520*/  MUFU.TANH R6, R6 ;  /* 0x0000000600067308 */ /* 0x000e620000002400 */
[----:B------:R-:W-:Y:S02]  /*2530*/  FMUL.FTZ R45, R45, c[0x0][0x2ec] ;  /* 0x0000bb002d2d7a20 */ /* 0x000fe40000410000 */
[----:B------:R-:W-:-:S02]  /*2540*/  FMUL.FTZ R46, R46, c[0x0][0x2ec] ;  /* 0x0000bb002e2e7a20 */ /* 0x000fc40000410000 */
[----:B------:R-:W-:Y:S01]  /*2550*/  FMUL.FTZ R47, R47, c[0x0][0x2ec] ;  /* 0x0000bb002f2f7a20 */ /* 0x000fe20000410000 */
[-C--:B------:R-:W-:Y:S02]  /*2560*/  HMMA.16816.F32 R40, R28, R54.reuse, R40 ;  /* 0x000000361c28723c */ /* 0x080fe40000001828 */
[----:B------:R-:W-:Y:S06]  /*2570*/  MUFU.TANH R81, R44 ;  /* 0x0000002c00517308 */ /* 0x000fec0000002400 */
[----:B------:R-:W-:Y:S02]  /*2580*/  HMMA.16816.F32 R20, R16, R54, R20 ;  /* 0x000000361014723c */ /* 0x000fe40000001814 */
[----:B------:R-:W-:Y:S06]  /*2590*/  MUFU.TANH R82, R45 ;  /* 0x0000002d00527308 */ /* 0x000fec0000002400 */
[-C--:B--2---:R-:W-:Y:S02]  /*25a0*/  HMMA.16816.F32 R32, R12, R48.reuse, RZ ;  /* 0x000000300c20723c */ /* 0x084fe400000018ff */
[----:B------:R-:W-:Y:S06]  /*25b0*/  MUFU.TANH R74, R46 ;  /* 0x0000002e004a7308 */ /* 0x000fec0000002400 */
[----:B------:R-:W-:Y:S01]  /*25c0*/  FMUL.FTZ R40, R40, c[0x0][0x2ec] ;  /* 0x0000bb0028287a20 */ /* 0x000fe20000410000 */
[----:B------:R-:W-:Y:S01]  /*25d0*/  HMMA.16816.F32 R52, R8, R48, RZ ;  /* 0x000000300834723c */ /* 0x000fe200000018ff */
[----:B------:R-:W-:Y:S01]  /*25e0*/  FMUL.FTZ R42, R42, c[0x0][0x2ec] ;  /* 0x0000bb002a2a7a20 */ /* 0x000fe20000410000 */
[----:B------:R2:W-:Y:S01]  /*25f0*/  MUFU.TANH R70, R47 ;  /* 0x0000002f00467308 */ /* 0x0005e20000002400 */
[----:B------:R-:W-:-:S02]  /*2600*/  FMUL.FTZ R41, R41, c[0x0][0x2ec] ;  /* 0x0000bb0029297a20 */ /* 0x000fc40000410000 */
[----:B------:R-:W-:Y:S02]  /*2610*/  FMUL.FTZ R43, R43, c[0x0][0x2ec] ;  /* 0x0000bb002b2b7a20 */ /* 0x000fe40000410000 */
[----:B------:R-:W-:Y:S02]  /*2620*/  FMUL.FTZ R95, R20, c[0x0][0x2ec] ;  /* 0x0000bb00145f7a20 */ /* 0x000fe40000410000 */
[----:B------:R-:W-:Y:S01]  /*2630*/  FMUL.FTZ R78, R22, c[0x0][0x2ec] ;  /* 0x0000bb00164e7a20 */ /* 0x000fe20000410000 */
[----:B------:R-:W-:Y:S01]  /*2640*/  MUFU.TANH R135, R40 ;  /* 0x0000002800877308 */ /* 0x000fe20000002400 */
[----:B------:R-:W-:Y:S02]  /*2650*/  FMUL.FTZ R90, R21, c[0x0][0x2ec] ;  /* 0x0000bb00155a7a20 */ /* 0x000fe40000410000 */
[----:B------:R-:W-:Y:S02]  /*2660*/  FMUL.FTZ R76, R23, c[0x0][0x2ec] ;  /* 0x0000bb00174c7a20 */ /* 0x000fe40000410000 */
[----:B------:R-:W-:Y:S03]  /*2670*/  HMMA.16816.F32 R20, R8, R50, RZ ;  /* 0x000000320814723c */ /* 0x000fe600000018ff */
[----:B------:R-:W-:Y:S01]  /*2680*/  MUFU.TANH R77, R42 ;  /* 0x0000002a004d7308 */ /* 0x000fe20000002400 */
[----:B--2---:R-:W-:Y:S04]  /*2690*/  LDSM.16.M88.4 R44, [R221+0xc00] ;  /* 0x000c0000dd2c783b */ /* 0x004fe80000000200 */
[----:B------:R-:W-:Y:S03]  /*26a0*/  HMMA.16816.F32 R32, R16, R60, R32 ;  /* 0x0000003c1020723c */ /* 0x000fe60000001820 */
[----:B------:R-:W-:Y:S05]  /*26b0*/  MUFU.TANH R71, R41 ;  /* 0x0000002900477308 */ /* 0x000fea0000002400 */
[----:B------:R-:W-:Y:S03]  /*26c0*/  HMMA.16816.F32 R48, R12, R50, RZ ;  /* 0x000000320c30723c */ /* 0x000fe600000018ff */
[----:B------:R2:W-:Y:S05]  /*26d0*/  MUFU.TANH R75, R43 ;  /* 0x0000002b004b7308 */ /* 0x0005ea0000002400 */
[C---:B------:R-:W-:Y:S03]  /*26e0*/  HMMA.16816.F32 R20, R28.reuse, R62, R20 ;  /* 0x0000003e1c14723c */ /* 0x040fe60000001814 */
[----:B------:R-:W1:Y:S05]  /*26f0*/  MUFU.TANH R69, R69 ;  /* 0x0000004500457308 */ /* 0x000e6a0000002400 */
[----:B------:R-:W-:Y:S01]  /*2700*/  HMMA.16816.F32 R52, R28, R60, R52 ;  /* 0x0000003c1c34723c */ /* 0x000fe20000001834 */
[----:B------:R-:W-:Y:S01]  /*2710*/  FMUL.FTZ R32, R32, c[0x0][0x2ec] ;  /* 0x0000bb0020207a20 */ /* 0x000fe20000410000 */
[----:B--2---:R-:W2:Y:S01]  /*2720*/  LDSM.16.M88.4 R40, [R223+0x2c00] ;  /* 0x002c0000df28783b */ /* 0x004ea20000000200 */
[----:B------:R-:W-:-:S02]  /*2730*/  FMUL.FTZ R33, R33, c[0x0][0x2ec] ;  /* 0x0000bb0021217a20 */ /* 0x000fc40000410000 */
[----:B------:R-:W-:Y:S01]  /*2740*/  MUFU.TANH R107, R32 ;  /* 0x00000020006b7308 */ /* 0x000fe20000002400 */
[----:B------:R-:W-:Y:S02]  /*2750*/  FMUL.FTZ R34, R34, c[0x0][0x2ec] ;  /* 0x0000bb0022227a20 */ /* 0x000fe40000410000 */
[----:B------:R-:W-:Y:S01]  /*2760*/  FMUL.FTZ R84, R35, c[0x0][0x2ec] ;  /* 0x0000bb0023547a20 */ /* 0x000fe20000410000 */
[----:B------:R-:W-:Y:S01]  /*2770*/  HMMA.16816.F32 R48, R16, R62, R48 ;  /* 0x0000003e1030723c */ /* 0x000fe20000001830 */
[----:B------:R-:W-:Y:S03]  /*2780*/  LDSM.16.M88.4 R60, [R223+0x3800] ;  /* 0x00380000df3c783b */ /* 0x000fe60000000200 */
[----:B------:R-:W-:Y:S03]  /*2790*/  MUFU.TANH R100, R33 ;  /* 0x0000002100647308 */ /* 0x000fe60000002400 */
[----:B------:R-:W-:-:S02]  /*27a0*/  FMUL.FTZ R86, R20, c[0x0][0x2ec] ;  /* 0x0000bb0014567a20 */ /* 0x000fc40000410000 */
[----:B------:R-:W-:Y:S02]  /*27b0*/  FMUL.FTZ R93, R22, c[0x0][0x2ec] ;  /* 0x0000bb00165d7a20 */ /* 0x000fe40000410000 */
[----:B------:R-:W-:Y:S01]  /*27c0*/  FMUL.FTZ R89, R21, c[0x0][0x2ec] ;  /* 0x0000bb0015597a20 */ /* 0x000fe20000410000 */
[----:B------:R2:W-:Y:S01]  /*27d0*/  MUFU.TANH R88, R34 ;  /* 0x0000002200587308 */ /* 0x0005e20000002400 */
[----:B------:R-:W-:Y:S02]  /*27e0*/  FMUL.FTZ R103, R23, c[0x0][0x2ec] ;  /* 0x0000bb0017677a20 */ /* 0x000fe40000410000 */
[----:B------:R-:W-:Y:S02]  /*27f0*/  FMUL.FTZ R52, R52, c[0x0][0x2ec] ;  /* 0x0000bb0034347a20 */ /* 0x000fe40000410000 */
[----:B------:R-:W-:Y:S02]  /*2800*/  FMUL.FTZ R53, R53, c[0x0][0x2ec] ;  /* 0x0000bb0035357a20 */ /* 0x000fe40000410000 */
[----:B------:R-:W-:Y:S01]  /*2810*/  FMUL.FTZ R54, R54, c[0x0][0x2ec] ;  /* 0x0000bb0036367a20 */ /* 0x000fe20000410000 */
[----:B------:R-:W-:Y:S01]  /*2820*/  MUFU.TANH R80, R52 ;  /* 0x0000003400507308 */ /* 0x000fe20000002400 */
[----:B------:R-:W-:-:S03]  /*2830*/  FMUL.FTZ R91, R55, c[0x0][0x2ec] ;  /* 0x0000bb00375b7a20 */ /* 0x000fc60000410000 */
[----:B------:R-:W-:Y:S02]  /*2840*/  FMUL.FTZ R48, R48, c[0x0][0x2ec] ;  /* 0x0000bb0030307a20 */ /* 0x000fe40000410000 */
[----:B------:R-:W-:Y:S02]  /*2850*/  FMUL.FTZ R50, R50, c[0x0][0x2ec] ;  /* 0x0000bb0032327a20 */ /* 0x000fe40000410000 */
[----:B------:R-:W-:Y:S01]  /*2860*/  MUFU.TANH R79, R53 ;  /* 0x00000035004f7308 */ /* 0x000fe20000002400 */
[----:B------:R-:W-:Y:S02]  /*2870*/  FMUL.FTZ R49, R49, c[0x0][0x2ec] ;  /* 0x0000bb0031317a20 */ /* 0x000fe40000410000 */
[----:B------:R-:W-:Y:S01]  /*2880*/  FMUL.FTZ R51, R51, c[0x0][0x2ec] ;  /* 0x0000bb0033337a20 */ /* 0x000fe20000410000 */
[-C--:B--2---:R-:W-:Y:S04]  /*2890*/  HMMA.16816.F32 R32, R12, R40.reuse, RZ ;  /* 0x000000280c20723c */ /* 0x084fe800000018ff */
[----:B------:R2:W-:Y:S04]  /*28a0*/  MUFU.TANH R92, R54 ;  /* 0x00000036005c7308 */ /* 0x0005e80000002400 */
[----:B------:R-:W-:Y:S04]  /*28b0*/  HMMA.16816.F32 R20, R8, R40, RZ ;  /* 0x000000280814723c */ /* 0x000fe800000018ff */
[----:B------:R-:W-:Y:S03]  /*28c0*/  MUFU.TANH R109, R48 ;  /* 0x00000030006d7308 */ /* 0x000fe60000002400 */
[----:B------:R-:W-:-:S02]  /*28d0*/  IMAD.IADD R41, R73, 0x1, -R102 ;  /* 0x0000000149297824 */ /* 0x000fc400078e0a66 */
[----:B------:R-:W-:-:S03]  /*28e0*/  IMAD R73, R68, 0x80, R245 ;  /* 0x0000008044497824 */ /* 0x000fc600078e02f5 */
[----:B------:R-:W-:Y:S01]  /*28f0*/  MUFU.TANH R98, R50 ;  /* 0x0000003200627308 */ /* 0x000fe20000002400 */
[----:B------:R-:W-:Y:S02]  /*2900*/  SHF.R.S32.HI R40, RZ, 0x1f, R41 ;  /* 0x0000001fff287819 */ /* 0x000fe40000011429 */
[----:B------:R-:W-:Y:S01]  /*2910*/  IADD3 R117, R73, 0x48, RZ ;  /* 0x0000004849757810 */ /* 0x000fe20007ffe0ff */
[----:B--2---:R-:W-:Y:S01]  /*2920*/  HMMA.16816.F32 R52, R16, R44, R32 ;  /* 0x0000002c1034723c */ /* 0x004fe20000001820 */
[----:B------:R-:W-:-:S03]  /*2930*/  LEA.HI R40, R40, R41, RZ, 0x2 ;  /* 0x0000002928287211 */ /* 0x000fc600078f10ff */
[----:B------:R-:W-:Y:S01]  /*2940*/  MUFU.TANH R108, R49 ;  /* 0x00000031006c7308 */ /* 0x000fe20000002400 */
[----:B------:R-:W-:Y:S02]  /*2950*/  IADD3 R116, R73, 0x49, RZ ;  /* 0x0000004949747810 */ /* 0x000fe40007ffe0ff */
[----:B------:R-:W-:Y:S01]  /*2960*/  SHF.R.S32.HI R244, RZ, 0x2, R40 ;  /* 0x00000002fff47819 */ /* 0x000fe20000011428 */
[----:B------:R-:W-:Y:S04]  /*2970*/  HMMA.16816.F32 R20, R28, R44, R20 ;  /* 0x0000002c1c14723c */ /* 0x000fe80000001814 */
[----:B------:R2:W-:Y:S03]  /*2980*/  MUFU.TANH R94, R51 ;  /* 0x00000033005e7308 */ /* 0x0005e60000002400 */
[----:B------:R-:W-:Y:S01]  /*2990*/  IMAD R45, R105, 0x10, R111 ;  /* 0x00000010692d7824 */ /* 0x000fe200078e026f */
[----:B------:R-:W-:Y:S01]  /*29a0*/  HMMA.16816.F32 R32, R8, R42, RZ ;  /* 0x0000002a0820723c */ /* 0x000fe200000018ff */
[----:B------:R-:W-:-:S03]  /*29b0*/  IADD3 R44, R83, 0x1, -R96 ;  /* 0x00000001532c7810 */ /* 0x000fc60007ffe860 */
[----:B------:R-:W1:Y:S01]  /*29c0*/  MUFU.TANH R2, R2 ;  /* 0x0000000200027308 */ /* 0x000e620000002400 */
[----:B------:R-:W-:Y:S01]  /*29d0*/  IMAD.IADD R45, R45, 0x1, R244 ;  /* 0x000000012d2d7824 */ /* 0x000fe200078e02f4 */
[----:B------:R-:W-:-:S03]  /*29e0*/  IADD3 R44, R44, c[0x0][0x2e8], RZ ;  /* 0x0000ba002c2c7a10 */ /* 0x000fc60007ffe0ff */
[----:B------:R-:W-:Y:S01]  /*29f0*/  IMAD.IADD R241, R45, 0x1, R235 ;  /* 0x000000012df17824 */ /* 0x000fe200078e02eb */
[----:B------:R-:W-:Y:S01]  /*2a00*/  HMMA.16816.F32 R40, R12, R42, RZ ;  /* 0x0000002a0c28723c */ /* 0x000fe200000018ff */
[----:B------:R-:W-:Y:S01]  /*2a10*/  FMUL.FTZ R52, R52, c[0x0][0x2ec] ;  /* 0x0000bb0034347a20 */ /* 0x000fe20000410000 */
[----:B--2---:R-:W2:Y:S01]  /*2a20*/  LDSM.16.M88.4 R48, [R223+0x3000] ;  /* 0x00300000df30783b */ /* 0x004ea20000000200 */
[----:B------:R-:W-:Y:S01]  /*2a30*/  FMUL.FTZ R53, R53, c[0x0][0x2ec] ;  /* 0x0000bb0035357a20 */ /* 0x000fe20000410000 */
[----:B------:R-:W-:Y:S01]  /*2a40*/  IADD3 R238, R45, 0x8, RZ ;  /* 0x000000082dee7810 */ /* 0x000fe20007ffe0ff */
[----:B------:R-:W-:Y:S01]  /*2a50*/  FMUL.FTZ R54, R54, c[0x0][0x2ec] ;  /* 0x0000bb0036367a20 */ /* 0x000fe20000410000 */
[----:B------:R-:W-:Y:S01]  /*2a60*/  MUFU.TANH R140, R52 ;  /* 0x00000034008c7308 */ /* 0x000fe20000002400 */
[----:B------:R-:W-:Y:S01]  /*2a70*/  FMUL.FTZ R55, R55, c[0x0][0x2ec] ;  /* 0x0000bb0037377a20 */ /* 0x000fe20000410000 */
[----:B------:R-:W-:Y:S01]  /*2a80*/  IADD3 R236, R45, 0x40, RZ ;  /* 0x000000402dec7810 */ /* 0x000fe20007ffe0ff */
[----:B------:R-:W-:Y:S01]  /*2a90*/  FMUL.FTZ R20, R20, c[0x0][0x2ec] ;  /* 0x0000bb0014147a20 */ /* 0x000fe20000410000 */
[----:B------:R-:W-:Y:S01]  /*2aa0*/  IMNMX R241, RZ, R241, !PT ;  /* 0x000000f1fff17217 */ /* 0x000fe20007800200 */
[----:B------:R-:W-:-:S02]  /*2ab0*/  FMUL.FTZ R21, R21, c[0x0][0x2ec] ;  /* 0x0000bb0015157a20 */ /* 0x000fc40000410000 */
[----:B------:R-:W-:Y:S01]  /*2ac0*/  FMUL.FTZ R22, R22, c[0x0][0x2ec] ;  /* 0x0000bb0016167a20 */ /* 0x000fe20000410000 */
[----:B------:R-:W-:Y:S01]  /*2ad0*/  MUFU.TANH R123, R53 ;  /* 0x00000035007b7308 */ /* 0x000fe20000002400 */
[----:B------:R-:W-:Y:S01]  /*2ae0*/  FMUL.FTZ R23, R23, c[0x0][0x2ec] ;  /* 0x0000bb0017177a20 */ /* 0x000fe20000410000 */
[-C--:B------:R-:W-:Y:S01]  /*2af0*/  HMMA.16816.F32 R32, R28, R46.reuse, R32 ;  /* 0x0000002e1c20723c */ /* 0x080fe20000001820 */
[C---:B------:R-:W-:Y:S01]  /*2b00*/  IMAD.IADD R240, R45.reuse, 0x1, R44 ;  /* 0x000000012df07824 */ /* 0x040fe200078e022c */
[----:B------:R-:W-:Y:S01]  /*2b10*/  IADD3 R45, R45, 0x48, RZ ;  /* 0x000000482d2d7810 */ /* 0x000fe20007ffe0ff */
[C-C-:B------:R-:W-:Y:S02]  /*2b20*/  IMAD.IADD R239, R235.reuse, 0x1, R238.reuse ;  /* 0x00000001ebef7824 */ /* 0x140fe400078e02ee */
[----:B------:R-:W-:Y:S01]  /*2b30*/  IMAD.IADD R238, R44, 0x1, R238 ;  /* 0x000000012cee7824 */ /* 0x000fe200078e02ee */
[----:B------:R-:W-:Y:S01]  /*2b40*/  MUFU.TANH R114, R54 ;  /* 0x0000003600727308 */ /* 0x000fe20000002400 */
[-C--:B------:R-:W-:Y:S01]  /*2b50*/  IMNMX R240, R240, R83.reuse, PT ;  /* 0x00000053f0f07217 */ /* 0x080fe20003800200 */
[----:B------:R-:W-:Y:S01]  /*2b60*/  HMMA.16816.F32 R40, R16, R46, R40 ;  /* 0x0000002e1028723c */ /* 0x000fe20000001828 */
[--C-:B------:R-:W-:Y:S01]  /*2b70*/  IMAD.IADD R237, R235, 0x1, R236.reuse ;  /* 0x00000001ebed7824 */ /* 0x100fe200078e02ec */
[----:B------:R-:W-:Y:S01]  /*2b80*/  IMNMX R238, R238, R83, PT ;  /* 0x00000053eeee7217 */ /* 0x000fe20003800200 */
[C---:B------:R-:W-:Y:S01]  /*2b90*/  IMAD.IADD R236, R44.reuse, 0x1, R236 ;  /* 0x000000012cec7824 */ /* 0x040fe200078e02ec */
[C---:B------:R-:W-:Y:S01]  /*2ba0*/  ISETP.GE.AND P2, PT, R73.reuse, R240, PT ;  /* 0x000000f04900720c */ /* 0x040fe20003f46270 */
[--C-:B------:R-:W-:Y:S01]  /*2bb0*/  IMAD.IADD R234, R44, 0x1, R45.reuse ;  /* 0x000000012cea7824 */ /* 0x100fe200078e022d */
[----:B------:R1:W-:Y:S01]  /*2bc0*/  MUFU.TANH R106, R55 ;  /* 0x00000037006a7308 */ /* 0x0003e20000002400 */
[----:B------:R-:W-:Y:S01]  /*2bd0*/  IADD3 R44, R73, 0x1, RZ ;  /* 0x00000001492c7810 */ /* 0x000fe20007ffe0ff */
[----:B------:R-:W-:Y:S01]  /*2be0*/  IMAD.IADD R235, R235, 0x1, R45 ;  /* 0x00000001ebeb7824 */ /* 0x000fe200078e022d */
[----:B------:R-:W-:-:S02]  /*2bf0*/  IMNMX R239, RZ, R239, !PT ;  /* 0x000000efffef7217 */ /* 0x000fc40007800200 */
[C---:B------:R-:W-:Y:S02]  /*2c00*/  ISETP.GE.AND P0, PT, R44.reuse, R240, PT ;  /* 0x000000f02c00720c */ /* 0x040fe40003f06270 */
[-C--:B------:R-:W-:Y:S01]  /*2c10*/  ISETP.GE.AND P5, PT, R44, R238.reuse, PT ;  /* 0x000000ee2c00720c */ /* 0x080fe20003fa6270 */
[----:B------:R-:W-:Y:S01]  /*2c20*/  MUFU.TANH R104, R20 ;  /* 0x0000001400687308 */ /* 0x000fe20000002400 */
[C---:B------:R-:W-:Y:S01]  /*2c30*/  ISETP.GE.AND P3, PT, R73.reuse, R238, PT ;  /* 0x000000ee4900720c */ /* 0x040fe20003f66270 */
[----:B------:R-:W-:Y:S01]  /*2c40*/  FMUL.FTZ R32, R32, c[0x0][0x2ec] ;  /* 0x0000bb0020207a20 */ /* 0x000fe20000410000 */
[----:B------:R-:W-:Y:S01]  /*2c50*/  ISETP.LT.OR P2, PT, R73, R241, P2 ;  /* 0x000000f14900720c */ /* 0x000fe20001741670 */
[----:B------:R-:W-:Y:S01]  /*2c60*/  FMUL.FTZ R34, R34, c[0x0][0x2ec] ;  /* 0x0000bb0022227a20 */ /* 0x000fe20000410000 */
[----:B------:R-:W-:Y:S01]  /*2c70*/  IMNMX R236, R236, R83, PT ;  /* 0x00000053ecec7217 */ /* 0x000fe20003800200 */
[----:B------:R-:W-:Y:S01]  /*2c80*/  FMUL.FTZ R33, R33, c[0x0][0x2ec] ;  /* 0x0000bb0021217a20 */ /* 0x000fe20000410000 */
[C---:B------:R-:W-:Y:S01]  /*2c90*/  ISETP.LT.OR P0, PT, R44.reuse, R241, P0 ;  /* 0x000000f12c00720c */ /* 0x040fe20000701670 */
[----:B-1----:R-:W1:Y:S01]  /*2ca0*/  LDSM.16.M88.4 R52, [R221+0x1000] ;  /* 0x00100000dd34783b */ /* 0x002e620000000200 */
[----:B------:R-:W-:Y:S01]  /*2cb0*/  MUFU.TANH R105, R21 ;  /* 0x0000001500697308 */ /* 0x000fe20000002400 */
[-C--:B------:R-:W-:Y:S01]  /*2cc0*/  ISETP.LT.OR P5, PT, R44, R239.reuse, P5 ;  /* 0x000000ef2c00720c */ /* 0x080fe20002fa1670 */
[----:B------:R-:W-:Y:S01]  /*2cd0*/  FMUL.FTZ R35, R35, c[0x0][0x2ec] ;  /* 0x0000bb0023237a20 */ /* 0x000fe20000410000 */
[----:B------:R-:W-:Y:S01]  /*2ce0*/  ISETP.LT.OR P3, PT, R73, R239, P3 ;  /* 0x000000ef4900720c */ /* 0x000fe20001f61670 */
[----:B------:R-:W-:Y:S01]  /*2cf0*/  FMUL.FTZ R96, R41, c[0x0][0x2ec] ;  /* 0x0000bb0029607a20 */ /* 0x000fe20000410000 */
[----:B------:R-:W-:Y:S01]  /*2d00*/  IMNMX R234, R234, R83, PT ;  /* 0x00000053eaea7217 */ /* 0x000fe20003800200 */
[----:B------:R-:W-:Y:S01]  /*2d10*/  FMUL.FTZ R40, R40, c[0x0][0x2ec] ;  /* 0x0000bb0028287a20 */ /* 0x000fe20000410000 */
[----:B---3--:R-:W-:Y:S01]  /*2d20*/  FSEL R64, R64, -INF , !P2 ;  /* 0xff80000040407808 */ /* 0x008fe20005000000 */
[----:B------:R-:W-:Y:S01]  /*2d30*/  MUFU.TANH R164, R22 ;  /* 0x0000001600a47308 */ /* 0x000fe20000002400 */
[----:B------:R-:W-:Y:S01]  /*2d40*/  IMNMX R237, RZ, R237, !PT ;  /* 0x000000edffed7217 */ /* 0x000fe20007800200 */
[----:B------:R-:W-:Y:S01]  /*2d50*/  FMUL.FTZ R42, R42, c[0x0][0x2ec] ;  /* 0x0000bb002a2a7a20 */ /* 0x000fe20000410000 */
[-C--:B------:R-:W-:Y:S01]  /*2d60*/  ISETP.GE.AND P1, PT, R44, R236.reuse, PT ;  /* 0x000000ec2c00720c */ /* 0x080fe20003f26270 */
[----:B------:R-:W-:Y:S01]  /*2d70*/  FMUL.FTZ R43, R43, c[0x0][0x2ec] ;  /* 0x0000bb002b2b7a20 */ /* 0x000fe20000410000 */
[----:B------:R-:W-:-:S02]  /*2d80*/  ISETP.GE.AND P2, PT, R73, R236, PT ;  /* 0x000000ec4900720c */ /* 0x000fc40003f46270 */
[----:B------:R-:W-:Y:S01]  /*2d90*/  FSEL R3, R3, -INF , !P0 ;  /* 0xff80000003037808 */ /* 0x000fe20004000000 */
[----:B------:R2:W-:Y:S01]  /*2da0*/  MUFU.TANH R129, R23 ;  /* 0x0000001700817308 */ /* 0x0005e20000002400 */
[----:B----4-:R-:W-:Y:S02]  /*2db0*/  FSEL R27, R27, -INF , !P3 ;  /* 0xff8000001b1b7808 */ /* 0x010fe40005800000 */
[----:B-----5:R-:W-:Y:S02]  /*2dc0*/  FSEL R26, R26, -INF , !P5 ;  /* 0xff8000001a1a7808 */ /* 0x020fe40006800000 */
[----:B------:R-:W-:Y:S02]  /*2dd0*/  IMNMX R235, RZ, R235, !PT ;  /* 0x000000ebffeb7217 */ /* 0x000fe40007800200 */
[-C--:B------:R-:W-:Y:S01]  /*2de0*/  ISETP.LT.OR P1, PT, R44, R237.reuse, P1 ;  /* 0x000000ed2c00720c */ /* 0x080fe20000f21670 */
[----:B------:R3:W-:Y:S01]  /*2df0*/  MUFU.TANH R115, R32 ;  /* 0x0000002000737308 */ /* 0x0007e20000002400 */
[----:B------:R-:W-:-:S02]  /*2e00*/  ISETP.LT.OR P2, PT, R73, R237, P2 ;  /* 0x000000ed4900720c */ /* 0x000fc40001741670 */
[----:B------:R-:W-:Y:S02]  /*2e10*/  IADD3 R41, R73, 0x9, RZ ;  /* 0x0000000949297810 */ /* 0x000fe40007ffe0ff */
[----:B------:R-:W-:Y:S02]  /*2e20*/  FSEL R0, R0, -INF , !P2 ;  /* 0xff80000000007808 */ /* 0x000fe40005000000 */
[----:B------:R-:W-:Y:S01]  /*2e30*/  FSEL R141, R141, -INF , !P1 ;  /* 0xff8000008d8d7808 */ /* 0x000fe20004800000 */
[----:B--2---:R-:W-:Y:S01]  /*2e40*/  HMMA.16816.F32 R20, R12, R48, RZ ;  /* 0x000000300c14723c */ /* 0x004fe200000018ff */
[----:B------:R-:W-:Y:S01]  /*2e50*/  MUFU.TANH R166, R34 ;  /* 0x0000002200a67308 */ /* 0x000fe20000002400 */
[-C--:B------:R-:W-:Y:S02]  /*2e60*/  ISETP.GE.AND P6, PT, R44, R234.reuse, PT ;  /* 0x000000ea2c00720c */ /* 0x080fe40003fc6270 */
[----:B------:R-:W-:Y:S02]  /*2e70*/  ISETP.GE.AND P2, PT, R73, R234, PT ;  /* 0x000000ea4900720c */ /* 0x000fe40003f46270 */
[----:B------:R-:W-:-:S02]  /*2e80*/  ISETP.GE.AND P1, PT, R41, R240, PT ;  /* 0x000000f02900720c */ /* 0x000fc40003f26270 */
[----:B---3--:R-:W-:Y:S01]  /*2e90*/  IADD3 R32, R73, 0x8, RZ ;  /* 0x0000000849207810 */ /* 0x008fe20007ffe0ff */
[----:B------:R-:W-:Y:S01]  /*2ea0*/  MUFU.TANH R124, R33 ;  /* 0x00000021007c7308 */ /* 0x000fe20000002400 */
[----:B------:R-:W-:Y:S02]  /*2eb0*/  ISETP.LT.OR P6, PT, R44, R235, P6 ;  /* 0x000000eb2c00720c */ /* 0x000fe400037c1670 */
[C---:B------:R-:W-:Y:S02]  /*2ec0*/  ISETP.GE.AND P4, PT, R32.reuse, R240, PT ;  /* 0x000000f02000720c */ /* 0x040fe40003f86270 */
[C---:B------:R-:W-:Y:S02]  /*2ed0*/  ISETP.GE.AND P0, PT, R32.reuse, R238, PT ;  /* 0x000000ee2000720c */ /* 0x040fe40003f06270 */
[C---:B------:R-:W-:Y:S01]  /*2ee0*/  ISETP.GE.AND P3, PT, R32.reuse, R236, PT ;  /* 0x000000ec2000720c */ /* 0x040fe20003f66270 */
[----:B------:R2:W-:Y:S01]  /*2ef0*/  MUFU.TANH R169, R35 ;  /* 0x0000002300a97308 */ /* 0x0005e20000002400 */
[----:B------:R-:W-:-:S02]  /*2f00*/  ISETP.GE.AND P5, PT, R32, R234, PT ;  /* 0x000000ea2000720c */ /* 0x000fc40003fa6270 */
[C---:B------:R-:W-:Y:S02]  /*2f10*/  ISETP.LT.OR P4, PT, R32.reuse, R241, P4 ;  /* 0x000000f12000720c */ /* 0x040fe40002781670 */
[C---:B------:R-:W-:Y:S02]  /*2f20*/  ISETP.LT.OR P0, PT, R32.reuse, R239, P0 ;  /* 0x000000ef2000720c */ /* 0x040fe40000701670 */
[----:B-1----:R-:W-:Y:S01]  /*2f30*/  HMMA.16816.F32 R20, R16, R52, R20 ;  /* 0x000000341014723c */ /* 0x002fe20000001814 */
[C---:B------:R-:W-:Y:S01]  /*2f40*/  ISETP.LT.OR P3, PT, R32.reuse, R237, P3 ;  /* 0x000000ed2000720c */ /* 0x040fe20001f61670 */
[----:B------:R1:W-:Y:S01]  /*2f50*/  MUFU.TANH R143, R40 ;  /* 0x00000028008f7308 */ /* 0x0003e20000002400 */
[-C--:B------:R-:W-:Y:S02]  /*2f60*/  ISETP.LT.OR P5, PT, R32, R235.reuse, P5 ;  /* 0x000000eb2000720c */ /* 0x080fe40002fa1670 */
[----:B------:R-:W-:Y:S02]  /*2f70*/  ISETP.LT.OR P2, PT, R73, R235, P2 ;  /* 0x000000eb4900720c */ /* 0x000fe40001741670 */
[----:B------:R-:W-:Y:S01]  /*2f80*/  ISETP.LT.OR P1, PT, R41, R241, P1 ;  /* 0x000000f12900720c */ /* 0x000fe20000f21670 */
[----:B--2---:R-:W-:Y:S01]  /*2f90*/  HMMA.16816.F32 R32, R8, R48, RZ ;  /* 0x000000300820723c */ /* 0x004fe200000018ff */
[----:B------:R-:W-:Y:S01]  /*2fa0*/  FSEL R4, R4, -INF , !P2 ;  /* 0xff80000004047808 */ /* 0x000fe20005000000 */
[----:B------:R-:W2:Y:S01]  /*2fb0*/  MUFU.TANH R113, R113 ;  /* 0x0000007100717308 */ /* 0x000ea20000002400 */
[----:B------:R-:W-:-:S02]  /*2fc0*/  FSEL R7, R7, -INF , !P6 ;  /* 0xff80000007077808 */ /* 0x000fc40007000000 */
[----:B------:R-:W-:Y:S02]  /*2fd0*/  FSEL R66, R66, -INF , !P4 ;  /* 0xff80000042427808 */ /* 0x000fe40006000000 */
[----:B------:R-:W-:Y:S02]  /*2fe0*/  FSEL R6, R6, -INF , !P0 ;  /* 0xff80000006067808 */ /* 0x000fe40004000000 */
[----:B-1----:R-:W-:Y:S01]  /*2ff0*/  IADD3 R40, R73, 0x10, RZ ;  /* 0x0000001049287810 */ /* 0x002fe20007ffe0ff */
[----:B------:R-:W-:Y:S01]  /*3000*/  MUFU.TANH R122, R42 ;  /* 0x0000002a007a7308 */ /* 0x000fe20000002400 */
[----:B------:R-:W-:Y:S02]  /*3010*/  FSEL R101, R101, -INF , !P3 ;  /* 0xff80000065657808 */ /* 0x000fe40005800000 */
[----:B------:R-:W-:Y:S02]  /*3020*/  FSEL R99, R99, -INF , !P5 ;  /* 0xff80000063637808 */ /* 0x000fe40006800000 */
[----:B------:R-:W-:Y:S01]  /*3030*/  FSEL R69, R69, -INF , !P1 ;  /* 0xff80000045457808 */ /* 0x000fe20004800000 */
[----:B------:R-:W-:Y:S01]  /*3040*/  FMUL.FTZ R20, R20, c[0x0][0x2ec] ;  /* 0x0000bb0014147a20 */ /* 0x000fe20000410000 */
[----:B------:R-:W-:Y:S01]  /*3050*/  ISETP.GE.AND P2, PT, R40, R240, PT ;  /* 0x000000f02800720c */ /* 0x000fe20003f46270 */
[----:B------:R-:W-:Y:S01]  /*3060*/  FMUL.FTZ R21, R21, c[0x0][0x2ec] ;  /* 0x0000bb0015157a20 */ /* 0x000fe20000410000 */
[C---:B------:R-:W-:Y:S01]  /*3070*/  ISETP.GE.AND P6, PT, R41.reuse, R238, PT ;  /* 0x000000ee2900720c */ /* 0x040fe20003fc6270 */
[----:B------:R-:W-:Y:S01]  /*3080*/  FMUL.FTZ R22, R22, c[0x0][0x2ec] ;  /* 0x0000bb0016167a20 */ /* 0x000fe20000410000 */
[C---:B------:R-:W-:Y:S01]  /*3090*/  ISETP.GE.AND P4, PT, R41.reuse, R236, PT ;  /* 0x000000ec2900720c */ /* 0x040fe20003f86270 */
[----:B------:R1:W-:Y:S01]  /*30a0*/  MUFU.TANH R130, R43 ;  /* 0x0000002b00827308 */ /* 0x0003e20000002400 */
[----:B------:R-:W-:Y:S01]  /*30b0*/  ISETP.GE.AND P0, PT, R41, R234, PT ;  /* 0x000000ea2900720c */ /* 0x000fe20003f06270 */
[----:B------:R-:W-:Y:S01]  /*30c0*/  FMUL.FTZ R132, R23, c[0x0][0x2ec] ;  /* 0x0000bb0017847a20 */ /* 0x000fe20000410000 */
[C---:B------:R-:W-:Y:S01]  /*30d0*/  ISETP.GE.AND P3, PT, R40.reuse, R238, PT ;  /* 0x000000ee2800720c */ /* 0x040fe20003f66270 */
[----:B------:R-:W-:Y:S01]  /*30e0*/  HMMA.16816.F32 R32, R28, R52, R32 ;  /* 0x000000341c20723c */ /* 0x000fe20000001820 */
[----:B------:R-:W-:-:S02]  /*30f0*/  ISETP.GE.AND P5, PT, R40, R236, PT ;  /* 0x000000ec2800720c */ /* 0x000fc40003fa6270 */
[C---:B------:R-:W-:Y:S01]  /*3100*/  ISETP.GE.AND P1, PT, R40.reuse, R234, PT ;  /* 0x000000ea2800720c */ /* 0x040fe20003f26270 */
[----:B------:R-:W-:Y:S01]  /*3110*/  MUFU.TANH R145, R20 ;  /* 0x0000001400917308 */ /* 0x000fe20000002400 */
[C---:B------:R-:W-:Y:S02]  /*3120*/  ISETP.LT.OR P6, PT, R41.reuse, R239, P6 ;  /* 0x000000ef2900720c */ /* 0x040fe400037c1670 */
[C---:B------:R-:W-:Y:S02]  /*3130*/  ISETP.LT.OR P4, PT, R41.reuse, R237, P4 ;  /* 0x000000ed2900720c */ /* 0x040fe40002781670 */
[----:B------:R-:W-:Y:S02]  /*3140*/  ISETP.LT.OR P0, PT, R41, R235, P0 ;  /* 0x000000eb2900720c */ /* 0x000fe40000701670 */
[C---:B------:R-:W-:Y:S01]  /*3150*/  ISETP.LT.OR P2, PT, R40.reuse, R241, P2 ;  /* 0x000000f12800720c */ /* 0x040fe20001741670 */
[----:B------:R-:W-:Y:S01]  /*3160*/  MUFU.TANH R83, R21 ;  /* 0x0000001500537308 */ /* 0x000fe20000002400 */
[----:B------:R-:W-:-:S02]  /*3170*/  ISETP.LT.OR P3, PT, R40, R239, P3 ;  /* 0x000000ef2800720c */ /* 0x000fc40001f61670 */
[C---:B------:R-:W-:Y:S02]  /*3180*/  ISETP.LT.OR P5, PT, R40.reuse, R237, P5 ;  /* 0x000000ed2800720c */ /* 0x040fe40002fa1670 */
[----:B------:R-:W-:Y:S02]  /*3190*/  ISETP.LT.OR P1, PT, R40, R235, P1 ;  /* 0x000000eb2800720c */ /* 0x000fe40000f21670 */
[-C--:B-1----:R-:W-:Y:S01]  /*31a0*/  HMMA.16816.F32 R40, R8, R50.reuse, RZ ;  /* 0x000000320828723c */ /* 0x082fe200000018ff */
[----:B------:R1:W-:Y:S01]  /*31b0*/  MUFU.TANH R134, R22 ;  /* 0x0000001600867308 */ /* 0x0003e20000002400 */
[----:B------:R-:W-:Y:S02]  /*31c0*/  IADD3 R45, R73, 0x11, RZ ;  /* 0x00000011492d7810 */ /* 0x000fe40007ffe0ff */
[----:B------:R-:W-:Y:S01]  /*31d0*/  FSEL R2, R2, -INF , !P6 ;  /* 0xff80000002027808 */ /* 0x000fe20007000000 */
[----:B------:R-:W-:Y:S01]  /*31e0*/  FMUL.FTZ R170, R32, c[0x0][0x2ec] ;  /* 0x0000bb0020aa7a20 */ /* 0x000fe20000410000 */
[----:B--2---:R-:W-:Y:S01]  /*31f0*/  FSEL R113, R113, -INF , !P4 ;  /* 0xff80000071717808 */ /* 0x004fe20006000000 */
[----:B------:R-:W-:Y:S01]  /*3200*/  FMUL.FTZ R33, R33, c[0x0][0x2ec] ;  /* 0x0000bb0021217a20 */ /* 0x000fe20000410000 */
[C---:B------:R-:W-:Y:S01]  /*3210*/  ISETP.GE.AND P6, PT, R45.reuse, R240, PT ;  /* 0x000000f02d00720c */ /* 0x040fe20003fc6270 */
[----:B------:R-:W2:Y:S01]  /*3220*/  MUFU.TANH R139, R139 ;  /* 0x0000008b008b7308 */ /* 0x000ea20000002400 */
[C---:B------:R-:W-:Y:S01]  /*3230*/  ISETP.GE.AND P4, PT, R45.reuse, R238, PT ;  /* 0x000000ee2d00720c */ /* 0x040fe20003f86270 */
[----:B------:R-:W-:Y:S01]  /*3240*/  HMMA.16816.F32 R48, R12, R50, RZ ;  /* 0x000000320c30723c */ /* 0x000fe200000018ff */
[C---:B------:R-:W-:Y:S01]  /*3250*/  ISETP.LT.OR P6, PT, R45.reuse, R241, P6 ;  /* 0x000000f12d00720c */ /* 0x040fe200037c1670 */
[----:B------:R-:W-:Y:S01]  /*3260*/  FMUL.FTZ R34, R34, c[0x0][0x2ec] ;  /* 0x0000bb0022227a20 */ /* 0x000fe20000410000 */
[----:B------:R-:W-:Y:S01]  /*3270*/  ISETP.LT.OR P4, PT, R45, R239, P4 ;  /* 0x000000ef2d00720c */ /* 0x000fe20002781670 */
[----:B------:R-:W-:Y:S01]  /*3280*/  FMUL.FTZ R35, R35, c[0x0][0x2ec] ;  /* 0x0000bb0023237a20 */ /* 0x000fe20000410000 */
[----:B------:R-:W-:Y:S01]  /*3290*/  IADD3 R44, R73, 0x18, RZ ;  /* 0x00000018492c7810 */ /* 0x000fe20007ffe0ff */
[----:B-1----:R-:W1:Y:S01]  /*32a0*/  LDSM.16.M88.4 R20, [R223+0x3400] ;  /* 0x00340000df14783b */ /* 0x002e620000000200 */
[----:B------:R-:W3:Y:S01]  /*32b0*/  MUFU.TANH R137, R137 ;  /* 0x0000008900897308 */ /* 0x000ee20000002400 */
[----:B------:R-:W-:-:S02]  /*32c0*/  FSEL R81, R81, -INF , !P2 ;  /* 0xff80000051517808 */ /* 0x000fc40005000000 */
[----:B------:R-:W-:Y:S02]  /*32d0*/  FSEL R82, R82, -INF , !P6 ;  /* 0xff80000052527808 */ /* 0x000fe40007000000 */
[----:B------:R-:W-:Y:S01]  /*32e0*/  FSEL R74, R74, -INF , !P3 ;  /* 0xff8000004a4a7808 */ /* 0x000fe20005800000 */
[----:B------:R-:W-:Y:S01]  /*32f0*/  HMMA.16816.F32 R40, R28, R54, R40 ;  /* 0x000000361c28723c */ /* 0x000fe20000001828 */
[----:B--2---:R-:W-:Y:S01]  /*3300*/  FSEL R139, R139, -INF , !P0 ;  /* 0xff8000008b8b7808 */ /* 0x004fe20004000000 */
[----:B------:R-:W2:Y:S01]  /*3310*/  MUFU.TANH R87, R87 ;  /* 0x0000005700577308 */ /* 0x000ea20000002400 */
[----:B------:R-:W-:Y:S02]  /*3320*/  FSEL R70, R70, -INF , !P4 ;  /* 0xff80000046467808 */ /* 0x000fe40006000000 */
[C---:B------:R-:W-:Y:S02]  /*3330*/  ISETP.GE.AND P0, PT, R45.reuse, R236, PT ;  /* 0x000000ec2d00720c */ /* 0x040fe40003f06270 */
[----:B------:R-:W-:-:S02]  /*3340*/  ISETP.GE.AND P2, PT, R45, R234, PT ;  /* 0x000000ea2d00720c */ /* 0x000fc40003f46270 */
[C---:B------:R-:W-:Y:S01]  /*3350*/  ISETP.GE.AND P6, PT, R44.reuse, R240, PT ;  /* 0x000000f02c00720c */ /* 0x040fe20003fc6270 */
[----:B------:R-:W4:Y:S01]  /*3360*/  MUFU.TANH R85, R85 ;  /* 0x0000005500557308 */ /* 0x000f220000002400 */
[----:B---3--:R-:W-:Y:S01]  /*3370*/  FSEL R137, R137, -INF , !P5 ;  /* 0xff80000089897808 */ /* 0x008fe20006800000 */
[----:B------:R-:W-:Y:S01]  /*3380*/  HMMA.16816.F32 R48, R16, R54, R48 ;  /* 0x000000361030723c */ /* 0x000fe20000001830 */
[C---:B------:R-:W-:Y:S02]  /*3390*/  ISETP.GE.AND P3, PT, R44.reuse, R238, PT ;  /* 0x000000ee2c00720c */ /* 0x040fe40003f66270 */
[C---:B------:R-:W-:Y:S02]  /*33a0*/  ISETP.GE.AND P4, PT, R44.reuse, R236, PT ;  /* 0x000000ec2c00720c */ /* 0x040fe40003f86270 */
[----:B------:R-:W-:Y:S01]  /*33b0*/  ISETP.GE.AND P5, PT, R44, R234, PT ;  /* 0x000000ea2c00720c */ /* 0x000fe20003fa6270 */
[----:B------:R-:W3:Y:S01]  /*33c0*/  MUFU.TANH R133, R133 ;  /* 0x0000008500857308 */ /* 0x000ee20000002400 */
[----:B------:R-:W-:-:S02]  /*33d0*/  ISETP.LT.OR P0, PT, R45, R237, P0 ;  /* 0x000000ed2d00720c */ /* 0x000fc40000701670 */
[----:B------:R-:W-:Y:S02]  /*33e0*/  ISETP.LT.OR P2, PT, R45, R235, P2 ;  /* 0x000000eb2d00720c */ /* 0x000fe40001741670 */
[----:B------:R-:W-:Y:S01]  /*33f0*/  ISETP.LT.OR P6, PT, R44, R241, P6 ;  /* 0x000000f12c00720c */ /* 0x000fe200037c1670 */
[----:B------:R-:W-:Y:S01]  /*3400*/  FMUL.FTZ R249, R40, c[0x0][0x2ec] ;  /* 0x0000bb0028f97a20 */ /* 0x000fe20000410000 */
[C---:B------:R-:W-:Y:S01]  /*3410*/  ISETP.LT.OR P3, PT, R44.reuse, R239, P3 ;  /* 0x000000ef2c00720c */ /* 0x040fe20001f61670 */
[----:B------:R-:W-:Y:S01]  /*3420*/  MUFU.TANH R175, R33 ;  /* 0x0000002100af7308 */ /* 0x000fe20000002400 */
[----:B------:R-:W-:Y:S01]  /*3430*/  ISETP.LT.OR P4, PT, R44, R237, P4 ;  /* 0x000000ed2c00720c */ /* 0x000fe20002781670 */
[----:B------:R-:W-:Y:S01]  /*3440*/  FMUL.FTZ R42, R42, c[0x0][0x2ec] ;  /* 0x0000bb002a2a7a20 */ /* 0x000fe20000410000 */
[----:B------:R-:W-:Y:S01]  /*3450*/  ISETP.LT.OR P5, PT, R44, R235, P5 ;  /* 0x000000eb2c00720c */ /* 0x000fe20002fa1670 */
[----:B------:R-:W-:Y:S01]  /*3460*/  FMUL.FTZ R41, R41, c[0x0][0x2ec] ;  /* 0x0000bb0029297a20 */ /* 0x000fe20000410000 */
[----:B------:R-:W5:Y:S01]  /*3470*/  LDSM.16.M88.4 R44, [R221+0x1400] ;  /* 0x00140000dd2c783b */ /* 0x000f620000000200 */
[----:B------:R-:W-:Y:S01]  /*3480*/  IADD3 R32, R73, 0x19, RZ ;  /* 0x0000001949207810 */ /* 0x000fe20007ffe0ff */
[----:B------:R-:W-:Y:S01]  /*3490*/  FMUL.FTZ R43, R43, c[0x0][0x2ec] ;  /* 0x0000bb002b2b7a20 */ /* 0x000fe20000410000 */
[----:B--2---:R-:W-:Y:S01]  /*34a0*/  FSEL R87, R87, -INF , !P0 ;  /* 0xff80000057577808 */ /* 0x004fe20004000000 */
[----:B------:R-:W-:Y:S01]  /*34b0*/  MUFU.TANH R187, R34 ;  /* 0x0000002200bb7308 */ /* 0x000fe20000002400 */
[----:B----4-:R-:W-:Y:S01]  /*34c0*/  FSEL R85, R85, -INF , !P1 ;  /* 0xff80000055557808 */ /* 0x010fe20004800000 */
[----:B------:R-:W-:Y:S01]  /*34d0*/  FMUL.FTZ R48, R48, c[0x0][0x2ec] ;  /* 0x0000bb0030307a20 */ /* 0x000fe20000410000 */
[----:B---3--:R-:W-:Y:S01]  /*34e0*/  FSEL R133, R133, -INF , !P2 ;  /* 0xff80000085857808 */ /* 0x008fe20005000000 */
[----:B------:R-:W-:Y:S01]  /*34f0*/  FMUL.FTZ R50, R50, c[0x0][0x2ec] ;  /* 0x0000bb0032327a20 */ /* 0x000fe20000410000 */
[----:B------:R-:W-:Y:S01]  /*3500*/  FSEL R135, R135, -INF , !P4 ;  /* 0xff80000087877808 */ /* 0x000fe20006000000 */
[----:B------:R-:W-:Y:S01]  /*3510*/  FMUL.FTZ R49, R49, c[0x0][0x2ec] ;  /* 0x0000bb0031317a20 */ /* 0x000fe20000410000 */
[C---:B------:R-:W-:Y:S01]  /*3520*/  ISETP.GE.AND P0, PT, R32.reuse, R240, PT ;  /* 0x000000f02000720c */ /* 0x040fe20003f06270 */
[----:B------:R1:W-:Y:S01]  /*3530*/  MUFU.TANH R211, R35 ;  /* 0x0000002300d37308 */ /* 0x0003e20000002400 */
[C---:B------:R-:W-:Y:S01]  /*3540*/  ISETP.GE.AND P1, PT, R32.reuse, R238, PT ;  /* 0x000000ee2000720c */ /* 0x040fe20003f26270 */
[----:B------:R-:W-:Y:S01]  /*3550*/  FMUL.FTZ R51, R51, c[0x0][0x2ec] ;  /* 0x0000bb0033337a20 */ /* 0x000fe20000410000 */
[----:B------:R-:W-:-:S02]  /*3560*/  ISETP.GE.AND P2, PT, R32, R236, PT ;  /* 0x000000ec2000720c */ /* 0x000fc40003f46270 */
[C---:B------:R-:W-:Y:S02]  /*3570*/  ISETP.GE.AND P4, PT, R32.reuse, R234, PT ;  /* 0x000000ea2000720c */ /* 0x040fe40003f86270 */
[C---:B------:R-:W-:Y:S01]  /*3580*/  ISETP.LT.OR P0, PT, R32.reuse, R241, P0 ;  /* 0x000000f12000720c */ /* 0x040fe20000701670 */
[----:B------:R-:W2:Y:S01]  /*3590*/  MUFU.TANH R95, R95 ;  /* 0x0000005f005f7308 */ /* 0x000ea20000002400 */
[C---:B------:R-:W-:Y:S02]  /*35a0*/  ISETP.LT.OR P1, PT, R32.reuse, R239, P1 ;  /* 0x000000ef2000720c */ /* 0x040fe40000f21670 */
[C---:B------:R-:W-:Y:S02]  /*35b0*/  ISETP.LT.OR P2, PT, R32.reuse, R237, P2 ;  /* 0x000000ed2000720c */ /* 0x040fe40001741670 */
[----:B------:R-:W-:Y:S02]  /*35c0*/  ISETP.LT.OR P4, PT, R32, R235, P4 ;  /* 0x000000eb2000720c */ /* 0x000fe40002781670 */
[----:B------:R-:W-:Y:S01]  /*35d0*/  IADD3 R40, R73, 0x20, RZ ;  /* 0x0000002049287810 */ /* 0x000fe20007ffe0ff */
[----:B------:R-:W3:Y:S01]  /*35e0*/  MUFU.TANH R78, R78 ;  /* 0x0000004e004e7308 */ /* 0x000ee20000002400 */
[----:B-1----:R-:W-:Y:S01]  /*35f0*/  HMMA.16816.F32 R32, R12, R20, RZ ;  /* 0x000000140c20723c */ /* 0x002fe200000018ff */
[----:B------:R-:W-:-:S02]  /*3600*/  FSEL R77, R77, -INF , !P5 ;  /* 0xff8000004d4d7808 */ /* 0x000fc40006800000 */
[C---:B------:R-:W-:Y:S02]  /*3610*/  ISETP.GE.AND P5, PT, R40.reuse, R240, PT ;  /* 0x000000f02800720c */ /* 0x040fe40003fa6270 */
[----:B------:R-:W-:Y:S02]  /*3620*/  IADD3 R53, R73, 0x21, RZ ;  /* 0x0000002149357810 */ /* 0x000fe40007ffe0ff */
[----:B------:R-:W1:Y:S01]  /*3630*/  MUFU.TANH R90, R90 ;  /* 0x0000005a005a7308 */ /* 0x000e620000002400 */
[C---:B------:R-:W-:Y:S02]  /*3640*/  ISETP.LT.OR P5, PT, R40.reuse, R241, P5 ;  /* 0x000000f12800720c */ /* 0x040fe40002fa1670 */
[----:B--2---:R-:W-:Y:S02]  /*3650*/  FSEL R95, R95, -INF , !P6 ;  /* 0xff8000005f5f7808 */ /* 0x004fe40007000000 */
[----:B------:R-:W-:Y:S02]  /*3660*/  ISETP.GE.AND P6, PT, R40, R238, PT ;  /* 0x000000ee2800720c */ /* 0x000fe40003fc6270 */
[----:B------:R-:W-:Y:S01]  /*3670*/  FSEL R75, R75, -INF , !P4 ;  /* 0xff8000004b4b7808 */ /* 0x000fe20006000000 */
[----:B------:R-:W2:Y:S01]  /*3680*/  MUFU.TANH R76, R76 ;  /* 0x0000004c004c7308 */ /* 0x000ea20000002400 */
[----:B---3--:R-:W-:-:S02]  /*3690*/  FSEL R78, R78, -INF , !P3 ;  /* 0xff8000004e4e7808 */ /* 0x008fc40005800000 */
[----:B------:R-:W-:Y:S02]  /*36a0*/  ISETP.GE.AND P3, PT, R40, R236, PT ;  /* 0x000000ec2800720c */ /* 0x000fe40003f66270 */
[----:B------:R-:W-:Y:S02]  /*36b0*/  FSEL R107, R107, -INF , !P5 ;  /* 0xff8000006b6b7808 */ /* 0x000fe40006800000 */
[C---:B------:R-:W-:Y:S01]  /*36c0*/  ISETP.GE.AND P4, PT, R53.reuse, R238, PT ;  /* 0x000000ee3500720c */ /* 0x040fe20003f86270 */
[----:B------:R-:W3:Y:S01]  /*36d0*/  MUFU.TANH R84, R84 ;  /* 0x0000005400547308 */ /* 0x000ee20000002400 */
[----:B-1----:R-:W-:Y:S01]  /*36e0*/  FSEL R90, R90, -INF , !P0 ;  /* 0xff8000005a5a7808 */ /* 0x002fe20004000000 */
[----:B-----5:R-:W-:Y:S01]  /*36f0*/  HMMA.16816.F32 R32, R16, R44, R32 ;  /* 0x0000002c1020723c */ /* 0x020fe20000001820 */
[----:B------:R-:W-:Y:S02]  /*3700*/  ISETP.GE.AND P0, PT, R40, R234, PT ;  /* 0x000000ea2800720c */ /* 0x000fe40003f06270 */
[----:B------:R-:W-:-:S02]  /*3710*/  ISETP.GE.AND P5, PT, R53, R236, PT ;  /* 0x000000ec3500720c */ /* 0x000fc40003fa6270 */
[----:B------:R-:W-:Y:S01]  /*3720*/  ISETP.LT.OR P6, PT, R40, R239, P6 ;  /* 0x000000ef2800720c */ /* 0x000fe200037c1670 */
[----:B------:R-:W1:Y:S01]  /*3730*/  MUFU.TANH R91, R91 ;  /* 0x0000005b005b7308 */ /* 0x000e620000002400 */
[----:B--2---:R-:W-:Y:S02]  /*3740*/  FSEL R76, R76, -INF , !P1 ;  /* 0xff8000004c4c7808 */ /* 0x004fe40004800000 */
[C---:B------:R-:W-:Y:S02]  /*3750*/  ISETP.GE.AND P1, PT, R53.reuse, R240, PT ;  /* 0x000000f03500720c */ /* 0x040fe40003f26270 */
[C---:B------:R-:W-:Y:S02]  /*3760*/  ISETP.LT.OR P3, PT, R40.reuse, R237, P3 ;  /* 0x000000ed2800720c */ /* 0x040fe40001f61670 */
[----:B------:R-:W-:Y:S01]  /*3770*/  ISETP.LT.OR P0, PT, R40, R235, P0 ;  /* 0x000000eb2800720c */ /* 0x000fe20000701670 */
[----:B------:R-:W2:Y:S01]  /*3780*/  MUFU.TANH R86, R86 ;  /* 0x0000005600567308 */ /* 0x000ea20000002400 */
[----:B------:R-:W-:-:S02]  /*3790*/  ISETP.LT.OR P1, PT, R53, R241, P1 ;  /* 0x000000f13500720c */ /* 0x000fc40000f21670 */
[C---:B------:R-:W-:Y:S02]  /*37a0*/  ISETP.LT.OR P4, PT, R53.reuse, R239, P4 ;  /* 0x000000ef3500720c */ /* 0x040fe40002781670 */
[----:B------:R-:W-:Y:S02]  /*37b0*/  ISETP.LT.OR P5, PT, R53, R237, P5 ;  /* 0x000000ed3500720c */ /* 0x000fe40002fa1670 */
[----:B------:R-:W-:Y:S01]  /*37c0*/  IADD3 R52, R73, 0x28, RZ ;  /* 0x0000002849347810 */ /* 0x000fe20007ffe0ff */
[----:B------:R-:W4:Y:S01]  /*37d0*/  MUFU.TANH R93, R93 ;  /* 0x0000005d005d7308 */ /* 0x000f220000002400 */
[----:B------:R-:W-:Y:S01]  /*37e0*/  FSEL R71, R71, -INF , !P2 ;  /* 0xff80000047477808 */ /* 0x000fe20005000000 */
[----:B------:R-:W-:Y:S01]  /*37f0*/  FMUL.FTZ R32, R32, c[0x0][0x2ec] ;  /* 0x0000bb0020207a20 */ /* 0x000fe20000410000 */
[----:B------:R-:W-:Y:S01]  /*3800*/  FSEL R100, R100, -INF , !P1 ;  /* 0xff80000064647808 */ /* 0x000fe20004800000 */
[----:B------:R-:W-:Y:S01]  /*3810*/  FMUL.FTZ R33, R33, c[0x0][0x2ec] ;  /* 0x0000bb0021217a20 */ /* 0x000fe20000410000 */
[----:B------:R-:W-:Y:S01]  /*3820*/  FSEL R88, R88, -INF , !P6 ;  /* 0xff80000058587808 */ /* 0x000fe20007000000 */
[----:B------:R-:W-:Y:S01]  /*3830*/  FMUL.FTZ R34, R34, c[0x0][0x2ec] ;  /* 0x0000bb0022227a20 */ /* 0x000fe20000410000 */
[----:B---3--:R-:W-:Y:S01]  /*3840*/  FSEL R84, R84, -INF , !P4 ;  /* 0xff80000054547808 */ /* 0x008fe20006000000 */
[----:B------:R-:W-:Y:S01]  /*3850*/  MUFU.TANH R209, R42 ;  /* 0x0000002a00d17308 */ /* 0x000fe20000002400 */
[----:B------:R-:W-:Y:S01]  /*3860*/  FSEL R80, R80, -INF , !P3 ;  /* 0xff80000050507808 */ /* 0x000fe20005800000 */
[----:B------:R-:W-:Y:S01]  /*3870*/  FMUL.FTZ R35, R35, c[0x0][0x2ec] ;  /* 0x0000bb0023237a20 */ /* 0x000fe20000410000 */
[----:B------:R-:W-:-:S02]  /*3880*/  FSEL R79, R79, -INF , !P5 ;  /* 0xff8000004f4f7808 */ /* 0x000fc40006800000 */
[C---:B------:R-:W-:Y:S02]  /*3890*/  ISETP.GE.AND P2, PT, R52.reuse, R240, PT ;  /* 0x000000f03400720c */ /* 0x040fe40003f46270 */
[C---:B------:R-:W-:Y:S01]  /*38a0*/  ISETP.GE.AND P1, PT, R53.reuse, R234, PT ;  /* 0x000000ea3500720c */ /* 0x040fe20003f26270 */
[----:B------:R-:W-:Y:S01]  /*38b0*/  MUFU.TANH R181, R41 ;  /* 0x0000002900b57308 */ /* 0x000fe20000002400 */
[C---:B------:R-:W-:Y:S02]  /*38c0*/  ISETP.GE.AND P6, PT, R52.reuse, R238, PT ;  /* 0x000000ee3400720c */ /* 0x040fe40003fc6270 */
[C---:B------:R-:W-:Y:S02]  /*38d0*/  ISETP.GE.AND P4, PT, R52.reuse, R236, PT ;  /* 0x000000ec3400720c */ /* 0x040fe40003f86270 */
[C---:B------:R-:W-:Y:S02]  /*38e0*/  ISETP.GE.AND P3, PT, R52.reuse, R234, PT ;  /* 0x000000ea3400720c */ /* 0x040fe40003f66270 */
[----:B------:R-:W-:Y:S01]  /*38f0*/  ISETP.LT.OR P1, PT, R53, R235, P1 ;  /* 0x000000eb3500720c */ /* 0x000fe20000f21670 */
[----:B------:R3:W-:Y:S01]  /*3900*/  MUFU.TANH R193, R43 ;  /* 0x0000002b00c17308 */ /* 0x0007e20000002400 */
[----:B------:R-:W-:-:S02]  /*3910*/  ISETP.LT.OR P2, PT, R52, R241, P2 ;  /* 0x000000f13400720c */ /* 0x000fc40001741670 */
[C---:B------:R-:W-:Y:S02]  /*3920*/  ISETP.LT.OR P6, PT, R52.reuse, R239, P6 ;  /* 0x000000ef3400720c */ /* 0x040fe400037c1670 */
[C---:B------:R-:W-:Y:S02]  /*3930*/  ISETP.LT.OR P4, PT, R52.reuse, R237, P4 ;  /* 0x000000ed3400720c */ /* 0x040fe40002781670 */
[----:B------:R-:W-:Y:S01]  /*3940*/  ISETP.LT.OR P3, PT, R52, R235, P3 ;  /* 0x000000eb3400720c */ /* 0x000fe20001f61670 */
[----:B------:R-:W-:Y:S01]  /*3950*/  MUFU.TANH R97, R48 ;  /* 0x0000003000617308 */ /* 0x000fe20000002400 */
[----:B------:R-:W-:Y:S01]  /*3960*/  FSEL R92, R92, -INF , !P0 ;  /* 0xff8000005c5c7808 */ /* 0x000fe20004000000 */
[----:B------:R-:W5:Y:S01]  /*3970*/  LDSM.16.M88.4 R52, [R221+0x1800] ;  /* 0x00180000dd34783b */ /* 0x000f620000000200 */
[----:B-1----:R-:W-:Y:S02]  /*3980*/  FSEL R91, R91, -INF , !P1 ;  /* 0xff8000005b5b7808 */ /* 0x002fe40004800000 */
[----:B--2---:R-:W-:-:S02]  /*3990*/  FSEL R86, R86, -INF , !P4 ;  /* 0xff80000056567808 */ /* 0x004fc40006000000 */
[----:B----4-:R-:W-:Y:S01]  /*39a0*/  FSEL R93, R93, -INF , !P3 ;  /* 0xff8000005d5d7808 */ /* 0x010fe20005800000 */
[----:B---3--:R-:W-:Y:S01]  /*39b0*/  HMMA.16816.F32 R40, R8, R20, RZ ;  /* 0x000000140828723c */ /* 0x008fe200000018ff */
[----:B------:R-:W-:Y:S01]  /*39c0*/  MUFU.TANH R138, R50 ;  /* 0x00000032008a7308 */ /* 0x000fe20000002400 */
[----:B------:R-:W-:Y:S02]  /*39d0*/  FSEL R109, R109, -INF , !P2 ;  /* 0xff8000006d6d7808 */ /* 0x000fe40005000000 */
[----:B------:R-:W-:-:S03]  /*39e0*/  FSEL R98, R98, -INF , !P6 ;  /* 0xff80000062627808 */ /* 0x000fc60007000000 */
[C---:B------:R-:W-:Y:S02]  /*39f0*/  IADD3 R21, R73.reuse, 0x29, RZ ;  /* 0x0000002949157810 */ /* 0x040fe40007ffe0ff */
[----:B------:R-:W-:Y:S01]  /*3a00*/  MUFU.TANH R102, R49 ;  /* 0x0000003100667308 */ /* 0x000fe20000002400 */
[----:B------:R-:W-:Y:S02]  /*3a10*/  IADD3 R20, R73, 0x30, RZ ;  /* 0x0000003049147810 */ /* 0x000fe40007ffe0ff */
[CC--:B------:R-:W-:Y:S02]  /*3a20*/  ISETP.GE.AND P5, PT, R21.reuse, R240.reuse, PT ;  /* 0x000000f01500720c */ /* 0x0c0fe40003fa6270 */
[----:B------:R-:W-:Y:S02]  /*3a30*/  ISETP.GE.AND P0, PT, R20, R240, PT ;  /* 0x000000f01400720c */ /* 0x000fe40003f06270 */
[C---:B------:R-:W-:Y:S01]  /*3a40*/  ISETP.LT.OR P5, PT, R21.reuse, R241, P5 ;  /* 0x000000f11500720c */ /* 0x040fe20002fa1670 */
[----:B------:R1:W-:Y:S01]  /*3a50*/  MUFU.TANH R136, R51 ;  /* 0x0000003300887308 */ /* 0x0003e20000002400 */
[----:B------:R-:W-:-:S02]  /*3a60*/  ISETP.GE.AND P1, PT, R21, R238, PT ;  /* 0x000000ee1500720c */ /* 0x000fc40003f26270 */
[----:B------:R-:W-:Y:S02]  /*3a70*/  FSEL R108, R108, -INF , !P5 ;  /* 0xff8000006c6c7808 */ /* 0x000fe40006800000 */
[C---:B------:R-:W-:Y:S02]  /*3a80*/  ISETP.GE.AND P4, PT, R21.reuse, R236, PT ;  /* 0x000000ec1500720c */ /* 0x040fe40003f86270 */
[----:B------:R-:W-:Y:S01]  /*3a90*/  ISETP.GE.AND P3, PT, R21, R234, PT ;  /* 0x000000ea1500720c */ /* 0x000fe20003f66270 */
[----:B------:R-:W-:Y:S01]  /*3aa0*/  HMMA.16816.F32 R40, R28, R44, R40 ;  /* 0x0000002c1c28723c */ /* 0x000fe20000001828 */
[C---:B------:R-:W-:Y:S01]  /*3ab0*/  ISETP.GE.AND P2, PT, R20.reuse, R238, PT ;  /* 0x000000ee1400720c */ /* 0x040fe20003f46270 */
[----:B------:R-:W2:Y:S01]  /*3ac0*/  MUFU.TANH R103, R103 ;  /* 0x0000006700677308 */ /* 0x000ea20000002400 */
[C---:B------:R-:W-:Y:S02]  /*3ad0*/  ISETP.GE.AND P6, PT, R20.reuse, R236, PT ;  /* 0x000000ec1400720c */ /* 0x040fe40003fc6270 */
[----:B------:R-:W-:-:S02]  /*3ae0*/  ISETP.GE.AND P5, PT, R20, R234, PT ;  /* 0x000000ea1400720c */ /* 0x000fc40003fa6270 */
[C---:B------:R-:W-:Y:S01]  /*3af0*/  ISETP.LT.OR P1, PT, R21.reuse, R239, P1 ;  /* 0x000000ef1500720c */ /* 0x040fe20000f21670 */
[----:B-1----:R-:W-:Y:S01]  /*3b00*/  HMMA.16816.F32 R48, R8, R22, RZ ;  /* 0x000000160830723c */ /* 0x002fe200000018ff */
[C---:B------:R-:W-:Y:S01]  /*3b10*/  ISETP.LT.OR P4, PT, R21.reuse, R237, P4 ;  /* 0x000000ed1500720c */ /* 0x040fe20002781670 */
[----:B------:R-:W-:Y:S01]  /*3b20*/  MUFU.TANH R111, R32 ;  /* 0x00000020006f7308 */ /* 0x000fe20000002400 */
[----:B------:R-:W-:Y:S02]  /*3b30*/  ISETP.LT.OR P3, PT, R21, R235, P3 ;  /* 0x000000eb1500720c */ /* 0x000fe40001f61670 */
[C---:B------:R-:W-:Y:S02]  /*3b40*/  ISETP.LT.OR P0, PT, R20.reuse, R241, P0 ;  /* 0x000000f11400720c */ /* 0x040fe40000701670 */
[C---:B------:R-:W-:Y:S02]  /*3b50*/  ISETP.LT.OR P2, PT, R20.reuse, R239, P2 ;  /* 0x000000ef1400720c */ /* 0x040fe40001741670 */
[C---:B------:R-:W-:Y:S01]  /*3b60*/  ISETP.LT.OR P6, PT, R20.reuse, R237, P6 ;  /* 0x000000ed1400720c */ /* 0x040fe200037c1670 */
[----:B------:R-:W-:Y:S01]  /*3b70*/  MUFU.TANH R110, R33 ;  /* 0x00000021006e7308 */ /* 0x000fe20000002400 */
[----:B------:R-:W-:-:S02]  /*3b80*/  ISETP.LT.OR P5, PT, R20, R235, P5 ;  /* 0x000000eb1400720c */ /* 0x000fc40002fa1670 */
[----:B------:R-:W-:Y:S01]  /*3b90*/  HMMA.16816.F32 R20, R12, R22, RZ ;  /* 0x000000160c14723c */ /* 0x000fe200000018ff */
[----:B------:R-:W-:Y:S02]  /*3ba0*/  IADD3 R44, R73, 0x31, RZ ;  /* 0x00000031492c7810 */ /* 0x000fe40007ffe0ff */
[----:B------:R-:W-:Y:S01]  /*3bb0*/  FSEL R94, R94, -INF , !P1 ;  /* 0xff8000005e5e7808 */ /* 0x000fe20004800000 */
[----:B------:R-:W-:Y:S01]  /*3bc0*/  FMUL.FTZ R207, R40, c[0x0][0x2ec] ;  /* 0x0000bb0028cf7a20 */ /* 0x000fe20000410000 */
[----:B------:R-:W-:Y:S01]  /*3bd0*/  MUFU.TANH R144, R34 ;  /* 0x0000002200907308 */ /* 0x000fe20000002400 */
[----:B------:R-:W-:Y:S01]  /*3be0*/  ISETP.GE.AND P1, PT, R44, R240, PT ;  /* 0x000000f02c00720c */ /* 0x000fe20003f26270 */
[----:B------:R-:W-:Y:S01]  /*3bf0*/  FMUL.FTZ R41, R41, c[0x0][0x2ec] ;  /* 0x0000bb0029297a20 */ /* 0x000fe20000410000 */
[----:B--2---:R-:W-:Y:S01]  /*3c00*/  FSEL R103, R103, -INF , !P3 ;  /* 0xff80000067677808 */ /* 0x004fe20005800000 */
[----:B------:R-:W-:Y:S01]  /*3c10*/  FMUL.FTZ R42, R42, c[0x0][0x2ec] ;  /* 0x0000bb002a2a7a20 */ /* 0x000fe20000410000 */
[C---:B------:R-:W-:Y:S01]  /*3c20*/  ISETP.LT.OR P1, PT, R44.reuse, R241, P1 ;  /* 0x000000f12c00720c */ /* 0x040fe20000f21670 */
[----:B------:R-:W-:Y:S01]  /*3c30*/  FMUL.FTZ R43, R43, c[0x0][0x2ec] ;  /* 0x0000bb002b2b7a20 */ /* 0x000fe20000410000 */
[----:B------:R-:W-:Y:S01]  /*3c40*/  ISETP.GE.AND P3, PT, R44, R238, PT ;  /* 0x000000ee2c00720c */ /* 0x000fe20003f66270 */
[----:B------:R1:W-:Y:S01]  /*3c50*/  MUFU.TANH R142, R35 ;  /* 0x00000023008e7308 */ /* 0x0003e20000002400 */
[----:B------:R-:W-:-:S02]  /*3c60*/  FSEL R140, R140, -INF , !P0 ;  /* 0xff8000008c8c7808 */ /* 0x000fc40004000000 */
[----:B------:R-:W-:Y:S02]  /*3c70*/  FSEL R123, R123, -INF , !P1 ;  /* 0xff8000007b7b7808 */ /* 0x000fe40004800000 */
[C---:B------:R-:W-:Y:S02]  /*3c80*/  ISETP.LT.OR P3, PT, R44.reuse, R239, P3 ;  /* 0x000000ef2c00720c */ /* 0x040fe40001f61670 */
[----:B------:R-:W-:Y:S01]  /*3c90*/  IADD3 R40, R73, 0x38, RZ ;  /* 0x0000003849287810 */ /* 0x000fe20007ffe0ff */
[----:B------:R-:W2:Y:S01]  /*3ca0*/  MUFU.TANH R89, R89 ;  /* 0x0000005900597308 */ /* 0x000ea20000002400 */
[C---:B------:R-:W-:Y:S02]  /*3cb0*/  ISETP.GE.AND P0, PT, R44.reuse, R236, PT ;  /* 0x000000ec2c00720c */ /* 0x040fe40003f06270 */
[----:B------:R-:W-:Y:S01]  /*3cc0*/  HMMA.16816.F32 R20, R16, R46, R20 ;  /* 0x0000002e1014723c */ /* 0x000fe20000001814 */
[----:B------:R-:W-:Y:S02]  /*3cd0*/  ISETP.GE.AND P1, PT, R44, R234, PT ;  /* 0x000000ea2c00720c */ /* 0x000fe40003f26270 */
[----:B------:R-:W-:-:S02]  /*3ce0*/  FSEL R106, R106, -INF , !P3 ;  /* 0xff8000006a6a7808 */ /* 0x000fc40005800000 */
[----:B------:R-:W3:Y:S01]  /*3cf0*/  MUFU.TANH R96, R96 ;  /* 0x0000006000607308 */ /* 0x000ee20000002400 */
[----:B------:R-:W-:Y:S02]  /*3d00*/  FSEL R104, R104, -INF , !P6 ;  /* 0xff80000068687808 */ /* 0x000fe40007000000 */
[----:B-1----:R-:W-:Y:S01]  /*3d10*/  HMMA.16816.F32 R32, R28, R46, R48 ;  /* 0x0000002e1c20723c */ /* 0x002fe20000001830 */
[----:B------:R-:W1:Y:S01]  /*3d20*/  LDSM.16.M88.4 R48, [R223+0x3c00] ;  /* 0x003c0000df30783b */ /* 0x000e620000000200 */
[C---:B------:R-:W-:Y:S02]  /*3d30*/  ISETP.LT.OR P0, PT, R44.reuse, R237, P0 ;  /* 0x000000ed2c00720c */ /* 0x040fe40000701670 */
[----:B------:R-:W-:Y:S01]  /*3d40*/  ISETP.LT.OR P1, PT, R44, R235, P1 ;  /* 0x000000eb2c00720c */ /* 0x000fe20000f21670 */
[----:B------:R4:W-:Y:S01]  /*3d50*/  MUFU.TANH R199, R41 ;  /* 0x0000002900c77308 */ /* 0x0009e20000002400 */
[C---:B------:R-:W-:Y:S02]  /*3d60*/  ISETP.GE.AND P3, PT, R40.reuse, R236, PT ;  /* 0x000000ec2800720c */ /* 0x040fe40003f66270 */
[C---:B------:R-:W-:Y:S01]  /*3d70*/  ISETP.GE.AND P6, PT, R40.reuse, R234, PT ;  /* 0x000000ea2800720c */ /* 0x040fe20003fc6270 */
[----:B------:R-:W-:Y:S01]  /*3d80*/  HMMA.16816.F32 R44, R12, R60, RZ ;  /* 0x0000003c0c2c723c */ /* 0x000fe200000018ff */
[----:B------:R-:W-:-:S02]  /*3d90*/  ISETP.LT.OR P3, PT, R40, R237, P3 ;  /* 0x000000ed2800720c */ /* 0x000fc40001f61670 */
[----:B------:R-:W-:Y:S01]  /*3da0*/  ISETP.LT.OR P6, PT, R40, R235, P6 ;  /* 0x000000eb2800720c */ /* 0x000fe200037c1670 */
[----:B------:R-:W-:Y:S01]  /*3db0*/  MUFU.TANH R201, R42 ;  /* 0x0000002a00c97308 */ /* 0x000fe20000002400 */
[----:B--2---:R-:W-:Y:S02]  /*3dc0*/  FSEL R89, R89, -INF , !P4 ;  /* 0xff80000059597808 */ /* 0x004fe40006000000 */
[----:B------:R-:W-:Y:S01]  /*3dd0*/  FSEL R114, R114, -INF , !P2 ;  /* 0xff80000072727808 */ /* 0x000fe20005000000 */
[----:B------:R-:W-:Y:S01]  /*3de0*/  FMUL.FTZ R22, R22, c[0x0][0x2ec] ;  /* 0x0000bb0016167a20 */ /* 0x000fe20000410000 */
[----:B------:R-:W-:Y:S01]  /*3df0*/  FSEL R105, R105, -INF , !P0 ;  /* 0xff80000069697808 */ /* 0x000fe20004000000 */
[----:B------:R-:W-:Y:S01]  /*3e00*/  FMUL.FTZ R21, R21, c[0x0][0x2ec] ;  /* 0x0000bb0015157a20 */ /* 0x000fe20000410000 */
[----:B------:R-:W-:Y:S01]  /*3e10*/  ISETP.GE.AND P4, PT, R40, R240, PT ;  /* 0x000000f02800720c */ /* 0x000fe20003f86270 */
[----:B----4-:R-:W-:Y:S01]  /*3e20*/  FMUL.FTZ R41, R20, c[0x0][0x2ec] ;  /* 0x0000bb0014297a20 */ /* 0x010fe20000410000 */
[----:B------:R-:W-:Y:S01]  /*3e30*/  ISETP.GE.AND P2, PT, R40, R238, PT ;  /* 0x000000ee2800720c */ /* 0x000fe20003f46270 */
[----:B------:R-:W-:Y:S01]  /*3e40*/  MUFU.TANH R197, R43 ;  /* 0x0000002b00c57308 */ /* 0x000fe20000002400 */
[----:B------:R-:W-:Y:S01]  /*3e50*/  FMUL.FTZ R205, R32, c[0x0][0x2ec] ;  /* 0x0000bb0020cd7a20 */ /* 0x000fe20000410000 */
[----:B------:R-:W-:Y:S01]  /*3e60*/  IADD3 R32, R73, 0x39, RZ ;  /* 0x0000003949207810 */ /* 0x000fe20007ffe0ff */
[----:B------:R-:W-:Y:S01]  /*3e70*/  FMUL.FTZ R34, R34, c[0x0][0x2ec] ;  /* 0x0000bb0022227a20 */ /* 0x000fe20000410000 */
[----:B------:R-:W-:Y:S01]  /*3e80*/  FSEL R129, R129, -INF , !P1 ;  /* 0xff80000081817808 */ /* 0x000fe20004800000 */
[----:B------:R-:W-:Y:S01]  /*3e90*/  FMUL.FTZ R33, R33, c[0x0][0x2ec] ;  /* 0x0000bb0021217a20 */ /* 0x000fe20000410000 */
[----:B------:R-:W-:Y:S01]  /*3ea0*/  ISETP.GE.AND P0, PT, R32, R240, PT ;  /* 0x000000f02000720c */ /* 0x000fe20003f06270 */
[----:B------:R-:W-:Y:S01]  /*3eb0*/  FMUL.FTZ R191, R35, c[0x0][0x2ec] ;  /* 0x0000bb0023bf7a20 */ /* 0x000fe20000410000 */
[----:B------:R-:W-:Y:S01]  /*3ec0*/  FSEL R115, R115, -INF , !P3 ;  /* 0xff80000073737808 */ /* 0x000fe20005800000 */
[----:B------:R-:W-:Y:S01]  /*3ed0*/  MUFU.TANH R195, R34 ;  /* 0x0000002200c37308 */ /* 0x000fe20000002400 */
[----:B------:R-:W-:Y:S01]  /*3ee0*/  FSEL R166, R166, -INF , !P6 ;  /* 0xff800000a6a67808 */ /* 0x000fe20007000000 */
[----:B-----5:R-:W-:Y:S01]  /*3ef0*/  HMMA.16816.F32 R44, R16, R52, R44 ;  /* 0x00000034102c723c */ /* 0x020fe2000000182c */
[C---:B------:R-:W-:Y:S01]  /*3f00*/  ISETP.GE.AND P1, PT, R32.reuse, R238, PT ;  /* 0x000000ee2000720c */ /* 0x040fe20003f26270 */
[----:B------:R-:W-:Y:S01]  /*3f10*/  FMUL.FTZ R23, R23, c[0x0][0x2ec] ;  /* 0x0000bb0017177a20 */ /* 0x000fe20000410000 */
[----:B------:R-:W-:-:S02]  /*3f20*/  ISETP.GE.AND P3, PT, R32, R236, PT ;  /* 0x000000ec2000720c */ /* 0x000fc40003f66270 */
[----:B------:R-:W-:Y:S01]  /*3f30*/  ISETP.GE.AND P6, PT, R32, R234, PT ;  /* 0x000000ea2000720c */ /* 0x000fe20003fc6270 */
[----:B------:R2:W-:Y:S01]  /*3f40*/  MUFU.TANH R203, R33 ;  /* 0x0000002100cb7308 */ /* 0x0005e20000002400 */
[C---:B------:R-:W-:Y:S02]  /*3f50*/  ISETP.LT.OR P4, PT, R40.reuse, R241, P4 ;  /* 0x000000f12800720c */ /* 0x040fe40002781670 */
[----:B------:R-:W-:Y:S02]  /*3f60*/  ISETP.LT.OR P2, PT, R40, R239, P2 ;  /* 0x000000ef2800720c */ /* 0x000fe40001741670 */
[C---:B------:R-:W-:Y:S02]  /*3f70*/  ISETP.LT.OR P0, PT, R32.reuse, R241, P0 ;  /* 0x000000f12000720c */ /* 0x040fe40000701670 */
[----:B------:R-:W-:Y:S01]  /*3f80*/  IADD3 R40, R73, 0x40, RZ ;  /* 0x0000004049287810 */ /* 0x000fe20007ffe0ff */
[----:B------:R-:W4:Y:S01]  /*3f90*/  MUFU.TANH R170, R170 ;  /* 0x000000aa00aa7308 */ /* 0x000f220000002400 */
[----:B------:R-:W-:-:S02]  /*3fa0*/  ISETP.LT.OR P1, PT, R32, R239, P1 ;  /* 0x000000ef2000720c */ /* 0x000fc40000f21670 */
[C---:B------:R-:W-:Y:S02]  /*3fb0*/  ISETP.LT.OR P3, PT, R32.reuse, R237, P3 ;  /* 0x000000ed2000720c */ /* 0x040fe40001f61670 */
[----:B------:R-:W-:Y:S02]  /*3fc0*/  ISETP.LT.OR P6, PT, R32, R235, P6 ;  /* 0x000000eb2000720c */ /* 0x000fe400037c1670 */
[----:B------:R-:W-:Y:S01]  /*3fd0*/  FSEL R164, R164, -INF , !P5 ;  /* 0xff800000a4a47808 */ /* 0x000fe20006800000 */
[----:B--2---:R-:W-:Y:S01]  /*3fe0*/  HMMA.16816.F32 R32, R8, R60, RZ ;  /* 0x0000003c0820723c */ /* 0x004fe200000018ff */
[----:B------:R-:W-:Y:S01]  /*3ff0*/  FSEL R143, R143, -INF , !P4 ;  /* 0xff8000008f8f7808 */ /* 0x000fe20006000000 */
[----:B------:R2:W-:Y:S01]  /*4000*/  MUFU.TANH R61, R41 ;  /* 0x00000029003d7308 */ /* 0x0005e20000002400 */
[----:B------:R-:W-:Y:S01]  /*4010*/  FSEL R122, R122, -INF , !P2 ;  /* 0xff8000007a7a7808 */ /* 0x000fe20005000000 */
[----:B------:R-:W-:Y:S01]  /*4020*/  FMUL.FTZ R44, R44, c[0x0][0x2ec] ;  /* 0x0000bb002c2c7a20 */ /* 0x000fe20000410000 */
[----:B------:R-:W-:Y:S01]  /*4030*/  ISETP.GE.AND P5, PT, R40, R240, PT ;  /* 0x000000f02800720c */ /* 0x000fe20003fa6270 */
[----:B------:R-:W-:Y:S01]  /*4040*/  FMUL.FTZ R45, R45, c[0x0][0x2ec] ;  /* 0x0000bb002d2d7a20 */ /* 0x000fe20000410000 */
[----:B---3--:R-:W-:Y:S01]  /*4050*/  FSEL R60, R96, -INF , !P0 ;  /* 0xff800000603c7808 */ /* 0x008fe20004000000 */
[----:B------:R-:W-:Y:S01]  /*4060*/  FMUL.FTZ R46, R46, c[0x0][0x2ec] ;  /* 0x0000bb002e2e7a20 */ /* 0x000fe20000410000 */
[C---:B------:R-:W-:Y:S01]  /*4070*/  ISETP.GE.AND P4, PT, R40.reuse, R238, PT ;  /* 0x000000ee2800720c */ /* 0x040fe20003f86270 */
[----:B------:R-:W-:Y:S01]  /*4080*/  MUFU.TANH R146, R22 ;  /* 0x0000001600927308 */ /* 0x000fe20000002400 */
[C---:B------:R-:W-:Y:S01]  /*4090*/  ISETP.GE.AND P2, PT, R40.reuse, R236, PT ;  /* 0x000000ec2800720c */ /* 0x040fe20003f46270 */
[----:B------:R-:W-:Y:S01]  /*40a0*/  FMUL.FTZ R168, R47, c[0x0][0x2ec] ;  /* 0x0000bb002fa87a20 */ /* 0x000fe20000410000 */
[----:B------:R-:W-:-:S02]  /*40b0*/  ISETP.GE.AND P0, PT, R40, R234, PT ;  /* 0x000000ea2800720c */ /* 0x000fc40003f06270 */
[C---:B------:R-:W-:Y:S02]  /*40c0*/  ISETP.LT.OR P5, PT, R40.reuse, R241, P5 ;  /* 0x000000f12800720c */ /* 0x040fe40002fa1670 */
[C---:B------:R-:W-:Y:S01]  /*40d0*/  ISETP.LT.OR P4, PT, R40.reuse, R239, P4 ;  /* 0x000000ef2800720c */ /* 0x040fe20002781670 */
[----:B------:R-:W-:Y:S01]  /*40e0*/  MUFU.TANH R96, R21 ;  /* 0x0000001500607308 */ /* 0x000fe20000002400 */
[C---:B------:R-:W-:Y:S02]  /*40f0*/  ISETP.LT.OR P2, PT, R40.reuse, R237, P2 ;  /* 0x000000ed2800720c */ /* 0x040fe40001741670 */
[----:B------:R-:W-:Y:S02]  /*4100*/  ISETP.LT.OR P0, PT, R40, R235, P0 ;  /* 0x000000eb2800720c */ /* 0x000fe40000701670 */
[----:B--2---:R-:W2:Y:S01]  /*4110*/  LDSM.16.M88.4 R40, [R221+0x1c00] ;  /* 0x001c0000dd28783b */ /* 0x004ea20000000200 */
[----:B------:R-:W-:Y:S01]  /*4120*/  IADD3 R20, R73, 0x41, RZ ;  /* 0x0000004149147810 */ /* 0x000fe20007ffe0ff */
[----:B------:R-:W-:Y:S01]  /*4130*/  HMMA.16816.F32 R32, R28, R52, R32 ;  /* 0x000000341c20723c */ /* 0x000fe20000001820 */
[----:B------:R-:W-:Y:S01]  /*4140*/  FSEL R130, R130, -INF , !P1 ;  /* 0xff80000082827808 */ /* 0x000fe20004800000 */
[----:B------:R1:W-:Y:S01]  /*4150*/  MUFU.TANH R112, R23 ;  /* 0x0000001700707308 */ /* 0x0003e20000002400 */
[----:B------:R-:W-:Y:S01]  /*4160*/  FSEL R124, R124, -INF , !P3 ;  /* 0xff8000007c7c7808 */ /* 0x000fe20005800000 */
[----:B------:R-:W-:-:S04]  /*4170*/  DEPBAR.LE SB0, 0x0 ;  /* 0x000080000000791a */ /* 0x000fc80000000000 */
[----:B------:R-:W-:Y:S02]  /*4180*/  FSEL R169, R169, -INF , !P6 ;  /* 0xff800000a9a97808 */ /* 0x000fe40007000000 */
[----:B------:R-:W-:Y:S01]  /*4190*/  FSEL R145, R145, -INF , !P5 ;  /* 0xff80000091917808 */ /* 0x000fe20006800000 */
[----:B------:R-:W3:Y:S01]  /*41a0*/  MUFU.TANH R249, R249 ;  /* 0x000000f900f97308 */ /* 0x000ee20000002400 */
[C---:B------:R-:W-:Y:S02]  /*41b0*/  ISETP.GE.AND P1, PT, R20.reuse, R240, PT ;  /* 0x000000f01400720c */ /* 0x040fe40003f26270 */
[C---:B------:R-:W-:Y:S02]  /*41c0*/  ISETP.GE.AND P3, PT, R20.reuse, R238, PT ;  /* 0x000000ee1400720c */ /* 0x040fe40003f66270 */
[C---:B------:R-:W-:Y:S02]  /*41d0*/  ISETP.GE.AND P6, PT, R20.reuse, R236, PT ;  /* 0x000000ec1400720c */ /* 0x040fe40003fc6270 */
[C---:B------:R-:W-:Y:S01]  /*41e0*/  ISETP.GE.AND P5, PT, R20.reuse, R234, PT ;  /* 0x000000ea1400720c */ /* 0x040fe20003fa6270 */
[----:B------:R-:W-:Y:S01]  /*41f0*/  MUFU.TANH R53, R45 ;  /* 0x0000002d00357308 */ /* 0x000fe20000002400 */
[----:B------:R-:W-:-:S02]  /*4200*/  ISETP.LT.OR P1, PT, R20, R241, P1 ;  /* 0x000000f11400720c */ /* 0x000fc40000f21670 */
[C---:B------:R-:W-:Y:S02]  /*4210*/  ISETP.LT.OR P3, PT, R20.reuse, R239, P3 ;  /* 0x000000ef1400720c */ /* 0x040fe40001f61670 */
[----:B------:R-:W-:Y:S01]  /*4220*/  ISETP.LT.OR P6, PT, R20, R237, P6 ;  /* 0x000000ed1400720c */ /* 0x000fe200037c1670 */
[----:B------:R-:W-:Y:S01]  /*4230*/  FMUL.FTZ R189, R32, c[0x0][0x2ec] ;  /* 0x0000bb0020bd7a20 */ /* 0x000fe20000410000 */
[----:B------:R-:W-:Y:S01]  /*4240*/  ISETP.LT.OR P5, PT, R20, R235, P5 ;  /* 0x000000eb1400720c */ /* 0x000fe20002fa1670 */
[----:B------:R-:W-:Y:S01]  /*4250*/  MUFU.TANH R172, R46 ;  /* 0x0000002e00ac7308 */ /* 0x000fe20000002400 */
[----:B-1----:R-:W-:Y:S01]  /*4260*/  HMMA.16816.F32 R20, R12, R48, RZ ;  /* 0x000000300c14723c */ /* 0x002fe200000018ff */
[----:B------:R-:W-:Y:S01]  /*4270*/  FSEL R52, R83, -INF , !P1 ;  /* 0xff80000053347808 */ /* 0x000fe20004800000 */
[----:B------:R-:W-:Y:S01]  /*4280*/  FMUL.FTZ R33, R33, c[0x0][0x2ec] ;  /* 0x0000bb0021217a20 */ /* 0x000fe20000410000 */
[----:B----4-:R-:W-:Y:S01]  /*4290*/  FSEL R170, R170, -INF , !P2 ;  /* 0xff800000aaaa7808 */ /* 0x010fe20005000000 */
[----:B------:R-:W-:Y:S01]  /*42a0*/  FMUL.FTZ R34, R34, c[0x0][0x2ec] ;  /* 0x0000bb0022227a20 */ /* 0x000fe20000410000 */
[----:B------:R-:W-:Y:S01]  /*42b0*/  ISETP.GE.AND P2, PT, R117, R236, PT ;  /* 0x000000ec7500720c */ /* 0x000fe20003f46270 */
[----:B------:R-:W-:Y:S01]  /*42c0*/  FMUL.FTZ R35, R35, c[0x0][0x2ec] ;  /* 0x0000bb0023237a20 */ /* 0x000fe20000410000 */
[----:B------:R1:W-:Y:S01]  /*42d0*/  MUFU.TANH R83, R44 ;  /* 0x0000002c00537308 */ /* 0x0003e20000002400 */
[----:B------:R-:W-:-:S02]  /*42e0*/  FSEL R134, R134, -INF , !P4 ;  /* 0xff80000086867808 */ /* 0x000fc40006000000 */
[----:B------:R-:W-:Y:S02]  /*42f0*/  ISETP.LT.OR P2, PT, R117, R237, P2 ;  /* 0x000000ed7500720c */ /* 0x000fe40001741670 */
[----:B------:R-:W-:Y:S02]  /*4300*/  FSEL R175, R175, -INF , !P6 ;  /* 0xff800000afaf7808 */ /* 0x000fe40007000000 */
[----:B------:R-:W-:Y:S01]  /*4310*/  FSEL R187, R187, -INF , !P0 ;  /* 0xff800000bbbb7808 */ /* 0x000fe20004000000 */
[----:B------:R-:W-:Y:S01]  /*4320*/  MUFU.TANH R185, R33 ;  /* 0x0000002100b97308 */ /* 0x000fe20000002400 */
[----:B------:R-:W-:Y:S02]  /*4330*/  FSEL R211, R211, -INF , !P5 ;  /* 0xff800000d3d37808 */ /* 0x000fe40006800000 */
[----:B---3--:R-:W-:Y:S02]  /*4340*/  FSEL R249, R249, -INF , !P2 ;  /* 0xff800000f9f97808 */ /* 0x008fe40005000000 */
[----:B------:R-:W-:-:S02]  /*4350*/  ISETP.GE.AND P4, PT, R116, R240, PT ;  /* 0x000000f07400720c */ /* 0x000fc40003f86270 */
[C---:B------:R-:W-:Y:S01]  /*4360*/  ISETP.GE.AND P6, PT, R117.reuse, R234, PT ;  /* 0x000000ea7500720c */ /* 0x040fe20003fc6270 */
[----:B-1----:R-:W-:Y:S01]  /*4370*/  HMMA.16816.F32 R44, R8, R48, RZ ;  /* 0x00000030082c723c */ /* 0x002fe200000018ff */
[C---:B------:R-:W-:Y:S01]  /*4380*/  ISETP.GE.AND P0, PT, R116.reuse, R238, PT ;  /* 0x000000ee7400720c */ /* 0x040fe20003f06270 */
[----:B------:R-:W-:Y:S01]  /*4390*/  MUFU.TANH R177, R34 ;  /* 0x0000002200b17308 */ /* 0x000fe20000002400 */
[C---:B------:R-:W-:Y:S02]  /*43a0*/  ISETP.GE.AND P5, PT, R116.reuse, R236, PT ;  /* 0x000000ec7400720c */ /* 0x040fe40003fa6270 */
[C---:B------:R-:W-:Y:S02]  /*43b0*/  ISETP.GE.AND P2, PT, R116.reuse, R234, PT ;  /* 0x000000ea7400720c */ /* 0x040fe40003f46270 */
[----:B------:R-:W-:Y:S01]  /*43c0*/  ISETP.LT.OR P6, PT, R117, R235, P6 ;  /* 0x000000eb7500720c */ /* 0x000fe200037c1670 */
[----:B--2---:R-:W-:Y:S01]  /*43d0*/  HMMA.16816.F32 R20, R16, R40, R20 ;  /* 0x000000281014723c */ /* 0x004fe20000001814 */
[C---:B------:R-:W-:Y:S01]  /*43e0*/  ISETP.LT.OR P4, PT, R116.reuse, R241, P4 ;  /* 0x000000f17400720c */ /* 0x040fe20002781670 */
[----:B------:R1:W-:Y:S01]  /*43f0*/  MUFU.TANH R173, R35 ;  /* 0x0000002300ad7308 */ /* 0x0003e20000002400 */
[----:B------:R-:W-:-:S02]  /*4400*/  ISETP.LT.OR P0, PT, R116, R239, P0 ;  /* 0x000000ef7400720c */ /* 0x000fc40000701670 */
[C---:B------:R-:W-:Y:S02]  /*4410*/  ISETP.LT.OR P5, PT, R116.reuse, R237, P5 ;  /* 0x000000ed7400720c */ /* 0x040fe40002fa1670 */
[----:B------:R-:W-:Y:S02]  /*4420*/  ISETP.LT.OR P2, PT, R116, R235, P2 ;  /* 0x000000eb7400720c */ /* 0x000fe40001741670 */
[----:B------:R-:W-:Y:S01]  /*4430*/  IADD3 R116, R73, 0x50, RZ ;  /* 0x0000005049747810 */ /* 0x000fe20007ffe0ff */
[----:B------:R-:W2:Y:S01]  /*4440*/  MUFU.TANH R132, R132 ;  /* 0x0000008400847308 */ /* 0x000ea20000002400 */
[----:B------:R-:W-:Y:S02]  /*4450*/  FSEL R209, R209, -INF , !P6 ;  /* 0xff800000d1d17808 */ /* 0x000fe40007000000 */
[CC--:B------:R-:W-:Y:S02]  /*4460*/  ISETP.GE.AND P1, PT, R117.reuse, R240.reuse, PT ;  /* 0x000000f07500720c */ /* 0x0c0fe40003f26270 */
[C---:B------:R-:W-:Y:S01]  /*4470*/  ISETP.GE.AND P6, PT, R116.reuse, R240, PT ;  /* 0x000000f07400720c */ /* 0x040fe20003fc6270 */
[----:B------:R-:W-:Y:S01]  /*4480*/  HMMA.16816.F32 R44, R28, R40, R44 ;  /* 0x000000281c2c723c */ /* 0x000fe2000000182c */
[-C--:B------:R-:W-:Y:S01]  /*4490*/  ISETP.LT.OR P1, PT, R117, R241.reuse, P1 ;  /* 0x000000f17500720c */ /* 0x080fe20000f21670 */
[----:B------:R-:W3:Y:S01]  /*44a0*/  MUFU.TANH R207, R207 ;  /* 0x000000cf00cf7308 */ /* 0x000ee20000002400 */
[----:B------:R-:W-:-:S02]  /*44b0*/  ISETP.LT.OR P6, PT, R116, R241, P6 ;  /* 0x000000f17400720c */ /* 0x000fc400037c1670 */
[----:B------:R-:W-:Y:S02]  /*44c0*/  IADD3 R32, R73, 0x51, RZ ;  /* 0x0000005149207810 */ /* 0x000fe40007ffe0ff */
[----:B------:R-:W-:Y:S01]  /*44d0*/  FSEL R49, R97, -INF , !P1 ;  /* 0xff80000061317808 */ /* 0x000fe20004800000 */
[----:B------:R-:W-:Y:S01]  /*44e0*/  FMUL.FTZ R20, R20, c[0x0][0x2ec] ;  /* 0x0000bb0014147a20 */ /* 0x000fe20000410000 */
[----:B------:R-:W-:Y:S01]  /*44f0*/  FSEL R181, R181, -INF , !P5 ;  /* 0xff800000b5b57808 */ /* 0x000fe20006800000 */
[----:B------:R-:W-:Y:S01]  /*4500*/  FMUL.FTZ R97, R21, c[0x0][0x2ec] ;  /* 0x0000bb0015617a20 */ /* 0x000fe20000410000 */
[----:B------:R-:W-:Y:S01]  /*4510*/  FSEL R193, R193, -INF , !P2 ;  /* 0xff800000c1c17808 */ /* 0x000fe20005000000 */
[----:B------:R-:W-:Y:S01]  /*4520*/  FMUL.FTZ R128, R22, c[0x0][0x2ec] ;  /* 0x0000bb0016807a20 */ /* 0x000fe20000410000 */
[----:B------:R-:W-:Y:S01]  /*4530*/  FSEL R40, R111, -INF , !P6 ;  /* 0xff8000006f287808 */ /* 0x000fe20007000000 */
[----:B------:R-:W-:Y:S01]  /*4540*/  FMUL.FTZ R126, R23, c[0x0][0x2ec] ;  /* 0x0000bb00177e7a20 */ /* 0x000fe20000410000 */
[C---:B------:R-:W-:Y:S01]  /*4550*/  ISETP.GE.AND P1, PT, R32.reuse, R240, PT ;  /* 0x000000f02000720c */ /* 0x040fe20003f26270 */
[----:B------:R4:W-:Y:S01]  /*4560*/  MUFU.TANH R111, R20 ;  /* 0x00000014006f7308 */ /* 0x0009e20000002400 */
[----:B------:R-:W-:-:S02]  /*4570*/  ISETP.GE.AND P5, PT, R32, R238, PT ;  /* 0x000000ee2000720c */ /* 0x000fc40003fa6270 */
[C---:B------:R-:W-:Y:S02]  /*4580*/  ISETP.GE.AND P2, PT, R32.reuse, R236, PT ;  /* 0x000000ec2000720c */ /* 0x040fe40003f46270 */
[C---:B------:R-:W-:Y:S02]  /*4590*/  ISETP.GE.AND P6, PT, R32.reuse, R234, PT ;  /* 0x000000ea2000720c */ /* 0x040fe40003fc6270 */
[C---:B------:R-:W-:Y:S01]  /*45a0*/  ISETP.LT.OR P1, PT, R32.reuse, R241, P1 ;  /* 0x000000f12000720c */ /* 0x040fe20000f21670 */
[----:B------:R-:W5:Y:S01]  /*45b0*/  MUFU.TANH R205, R205 ;  /* 0x000000cd00cd7308 */ /* 0x000f620000002400 */
[C---:B------:R-:W-:Y:S01]  /*45c0*/  ISETP.LT.OR P5, PT, R32.reuse, R239, P5 ;  /* 0x000000ef2000720c */ /* 0x040fe20002fa1670 */
[----:B------:R-:W-:Y:S01]  /*45d0*/  FMUL.FTZ R118, R47, c[0x0][0x2ec] ;  /* 0x0000bb002f767a20 */ /* 0x000fe20000410000 */
[----:B------:R-:W-:Y:S01]  /*45e0*/  ISETP.LT.OR P2, PT, R32, R237, P2 ;  /* 0x000000ed2000720c */ /* 0x000fe20001741670 */
[----:B------:R-:W-:Y:S01]  /*45f0*/  FMUL.FTZ R46, R46, c[0x0][0x2ec] ;  /* 0x0000bb002e2e7a20 */ /* 0x000fe20000410000 */
[----:B------:R-:W-:Y:S01]  /*4600*/  ISETP.LT.OR P6, PT, R32, R235, P6 ;  /* 0x000000eb2000720c */ /* 0x000fe200037c1670 */
[----:B------:R-:W-:Y:S01]  /*4610*/  FMUL.FTZ R44, R44, c[0x0][0x2ec] ;  /* 0x0000bb002c2c7a20 */ /* 0x000fe20000410000 */
[----:B-1----:R-:W-:Y:S01]  /*4620*/  HMMA.16816.F32 R32, R8, R62, RZ ;  /* 0x0000003e0820723c */ /* 0x002fe200000018ff */
[----:B--2---:R-:W-:Y:S01]  /*4630*/  FSEL R132, R132, -INF , !P3 ;  /* 0xff80000084847808 */ /* 0x004fe20005800000 */
[----:B------:R-:W1:Y:S01]  /*4640*/  MUFU.TANH R191, R191 ;  /* 0x000000bf00bf7308 */ /* 0x000e620000002400 */
[----:B------:R-:W-:Y:S01]  /*4650*/  ISETP.GE.AND P3, PT, R117, R238, PT ;  /* 0x000000ee7500720c */ /* 0x000fe20003f66270 */
[----:B------:R-:W-:Y:S01]  /*4660*/  FMUL.FTZ R131, R45, c[0x0][0x2ec] ;  /* 0x0000bb002d837a20 */ /* 0x000fe20000410000 */
[----:B------:R-:W-:-:S02]  /*4670*/  FSEL R48, R102, -INF , !P4 ;  /* 0xff80000066307808 */ /* 0x000fc40006000000 */
[-C--:B------:R-:W-:Y:S01]  /*4680*/  ISETP.LT.OR P3, PT, R117, R239.reuse, P3 ;  /* 0x000000ef7500720c */ /* 0x080fe20001f61670 */
[C---:B----4-:R-:W-:Y:S01]  /*4690*/  HMMA.16816.F32 R20, R12.reuse, R62, RZ ;  /* 0x0000003e0c14723c */ /* 0x050fe200000018ff */
[----:B------:R-:W-:Y:S01]  /*46a0*/  FSEL R136, R136, -INF , !P0 ;  /* 0xff80000088887808 */ /* 0x000fe20004000000 */
[----:B------:R-:W2:Y:S01]  /*46b0*/  MUFU.TANH R189, R189 ;  /* 0x000000bd00bd7308 */ /* 0x000ea20000002400 */
[----:B------:R-:W-:Y:S02]  /*46c0*/  FSEL R138, R138, -INF , !P3 ;  /* 0xff8000008a8a7808 */ /* 0x000fe40005800000 */
[C---:B------:R-:W-:Y:S02]  /*46d0*/  ISETP.GE.AND P3, PT, R116.reuse, R238, PT ;  /* 0x000000ee7400720c */ /* 0x040fe40003f66270 */
[C---:B------:R-:W-:Y:S01]  /*46e0*/  ISETP.GE.AND P4, PT, R116.reuse, R236, PT ;  /* 0x000000ec7400720c */ /* 0x040fe20003f86270 */
[----:B------:R-:W-:Y:S01]  /*46f0*/  HMMA.16816.F32 R12, R12, R50, RZ ;  /* 0x000000320c0c723c */ /* 0x000fe200000018ff */
[C---:B------:R-:W-:Y:S01]  /*4700*/  ISETP.GE.AND P0, PT, R116.reuse, R234, PT ;  /* 0x000000ea7400720c */ /* 0x040fe20003f06270 */
[----:B------:R4:W-:Y:S01]  /*4710*/  MUFU.TANH R119, R46 ;  /* 0x0000002e00777308 */ /* 0x0009e20000002400 */
[----:B------:R-:W-:-:S02]  /*4720*/  ISETP.LT.OR P3, PT, R116, R239, P3 ;  /* 0x000000ef7400720c */ /* 0x000fc40001f61670 */
[C---:B------:R-:W-:Y:S02]  /*4730*/  ISETP.LT.OR P4, PT, R116.reuse, R237, P4 ;  /* 0x000000ed7400720c */ /* 0x040fe40002781670 */
[----:B------:R-:W-:Y:S01]  /*4740*/  ISETP.LT.OR P0, PT, R116, R235, P0 ;  /* 0x000000eb7400720c */ /* 0x000fe20000701670 */
[----:B------:R-:W-:Y:S01]  /*4750*/  HMMA.16816.F32 R8, R8, R50, RZ ;  /* 0x000000320808723c */ /* 0x000fe200000018ff */
[----:B------:R-:W-:Y:S01]  /*4760*/  IADD3 R116, R73, 0x58, RZ ;  /* 0x0000005849747810 */ /* 0x000fe20007ffe0ff */
[----:B------:R1:W-:Y:S01]  /*4770*/  MUFU.TANH R165, R44 ;  /* 0x0000002c00a57308 */ /* 0x0003e20000002400 */
[----:B---3--:R-:W-:Y:S02]  /*4780*/  FSEL R207, R207, -INF , !P4 ;  /* 0xff800000cfcf7808 */ /* 0x008fe40006000000 */
[C---:B------:R-:W-:Y:S02]  /*4790*/  ISETP.GE.AND P4, PT, R116.reuse, R236, PT ;  /* 0x000000ec7400720c */ /* 0x040fe40003f86270 */
[----:B------:R-:W-:Y:S01]  /*47a0*/  IADD3 R102, R73, 0x59, RZ ;  /* 0x0000005949667810 */ /* 0x000fe20007ffe0ff */
[----:B------:R-:W-:Y:S01]  /*47b0*/  HMMA.16816.F32 R32, R28, R54, R32 ;  /* 0x000000361c20723c */ /* 0x000fe20000001820 */
[----:B------:R-:W-:Y:S01]  /*47c0*/  ISETP.LT.OR P4, PT, R116, R237, P4 ;  /* 0x000000ed7400720c */ /* 0x000fe20002781670 */
[----:B------:R-:W-:Y:S01]  /*47d0*/  MUFU.TANH R168, R168 ;  /* 0x000000a800a87308 */ /* 0x000fe20000002400 */
[----:B------:R-:W-:-:S02]  /*47e0*/  FSEL R201, R201, -INF , !P0 ;  /* 0xff800000c9c97808 */ /* 0x000fc40004000000 */
[----:B------:R-:W-:Y:S02]  /*47f0*/  ISETP.GE.AND P0, PT, R102, R238, PT ;  /* 0x000000ee6600720c */ /* 0x000fe40003f06270 */
[----:B------:R-:W-:Y:S01]  /*4800*/  FSEL R144, R144, -INF , !P3 ;  /* 0xff80000090907808 */ /* 0x000fe20005800000 */
[C---:B------:R-:W-:Y:S01]  /*4810*/  HMMA.16816.F32 R20, R16.reuse, R54, R20 ;  /* 0x000000361014723c */ /* 0x040fe20000001814 */
[----:B------:R-:W-:Y:S01]  /*4820*/  FSEL R197, R197, -INF , !P6 ;  /* 0xff800000c5c57808 */ /* 0x000fe20007000000 */
[----:B------:R-:W-:Y:S01]  /*4830*/  MUFU.TANH R128, R128 ;  /* 0x0000008000807308 */ /* 0x000fe20000002400 */
[----:B-----5:R-:W-:Y:S02]  /*4840*/  FSEL R205, R205, -INF , !P4 ;  /* 0xff800000cdcd7808 */ /* 0x020fe40006000000 */
[C---:B------:R-:W-:Y:S02]  /*4850*/  ISETP.GE.AND P3, PT, R102.reuse, R240, PT ;  /* 0x000000f06600720c */ /* 0x040fe40003f66270 */
[C---:B------:R-:W-:Y:S01]  /*4860*/  ISETP.GE.AND P6, PT, R102.reuse, R236, PT ;  /* 0x000000ec6600720c */ /* 0x040fe20003fc6270 */
[----:B------:R-:W-:Y:S01]  /*4870*/  HMMA.16816.F32 R12, R16, R42, R12 ;  /* 0x0000002a100c723c */ /* 0x000fe2000000180c */
[C---:B------:R-:W-:Y:S01]  /*4880*/  ISETP.GE.AND P4, PT, R102.reuse, R234, PT ;  /* 0x000000ea6600720c */ /* 0x040fe20003f86270 */
[----:B------:R-:W-:Y:S01]  /*4890*/  MUFU.TANH R97, R97 ;  /* 0x0000006100617308 */ /* 0x000fe20000002400 */
[----:B------:R-:W-:-:S02]  /*48a0*/  ISETP.LT.OR P0, PT, R102, R239, P0 ;  /* 0x000000ef6600720c */ /* 0x000fc40000701670 */
[----:B------:R-:W-:Y:S02]  /*48b0*/  IADD3 R47, R73, 0x61, RZ ;  /* 0x00000061492f7810 */ /* 0x000fe40007ffe0ff */
[----:B------:R-:W-:Y:S01]  /*48c0*/  FSEL R41, R110, -INF , !P1 ;  /* 0xff8000006e297808 */ /* 0x000fe20004800000 */
[----:B------:R-:W-:Y:S01]  /*48d0*/  HMMA.16816.F32 R8, R28, R42, R8 ;  /* 0x0000002a1c08723c */ /* 0x000fe20000001808 */
[----:B------:R-:W-:Y:S01]  /*48e0*/  FSEL R142, R142, -INF , !P5 ;  /* 0xff8000008e8e7808 */ /* 0x000fe20006800000 */
[----:B------:R-:W-:Y:S01]  /*48f0*/  FMUL.FTZ R34, R34, c[0x0][0x2ec] ;  /* 0x0000bb0022227a20 */ /* 0x000fe20000410000 */
[----:B------:R-:W-:Y:S01]  /*4900*/  FSEL R199, R199, -INF , !P2 ;  /* 0xff800000c7c77808 */ /* 0x000fe20005000000 */
[----:B------:R-:W-:Y:S01]  /*4910*/  FMUL.FTZ R179, R33, c[0x0][0x2ec] ;  /* 0x0000bb0021b37a20 */ /* 0x000fe20000410000 */
[C---:B------:R-:W-:Y:S01]  /*4920*/  ISETP.GE.AND P1, PT, R116.reuse, R240, PT ;  /* 0x000000f07400720c */ /* 0x040fe20003f26270 */
[----:B------:R-:W3:Y:S01]  /*4930*/  MUFU.TANH R171, R34 ;  /* 0x0000002200ab7308 */ /* 0x000ee20000002400 */
[----:B------:R-:W-:Y:S01]  /*4940*/  ISETP.GE.AND P5, PT, R116, R238, PT ;  /* 0x000000ee7400720c */ /* 0x000fe20003fa6270 */
[----:B------:R-:W-:Y:S01]  /*4950*/  FMUL.FTZ R183, R32, c[0x0][0x2ec] ;  /* 0x0000bb0020b77a20 */ /* 0x000fe20000410000 */
[----:B------:R-:W-:Y:S01]  /*4960*/  ISETP.GE.AND P2, PT, R116, R234, PT ;  /* 0x000000ea7400720c */ /* 0x000fe20003f46270 */
[----:B------:R-:W-:Y:S01]  /*4970*/  FMUL.FTZ R33, R20, c[0x0][0x2ec] ;  /* 0x0000bb0014217a20 */ /* 0x000fe20000410000 */
[----:B------:R-:W-:Y:S01]  /*4980*/  ISETP.LT.OR P3, PT, R102, R241, P3 ;  /* 0x000000f16600720c */ /* 0x000fe20001f61670 */
[----:B------:R-:W-:Y:S01]  /*4990*/  FMUL.FTZ R180, R22, c[0x0][0x2ec] ;  /* 0x0000bb0016b47a20 */ /* 0x000fe20000410000 */
[C---:B------:R-:W-:Y:S01]  /*49a0*/  ISETP.LT.OR P6, PT, R102.reuse, R237, P6 ;  /* 0x000000ed6600720c */ /* 0x040fe200037c1670 */
[----:B------:R-:W-:Y:S01]  /*49b0*/  MUFU.TANH R183, R183 ;  /* 0x000000b700b77308 */ /* 0x000fe20000002400 */
[----:B------:R-:W-:Y:S01]  /*49c0*/  ISETP.LT.OR P4, PT, R102, R235, P4 ;  /* 0x000000eb6600720c */ /* 0x000fe20002781670 */
[----:B------:R-:W-:Y:S01]  /*49d0*/  FMUL.FTZ R176, R23, c[0x0][0x2ec] ;  /* 0x0000bb0017b07a20 */ /* 0x000fe20000410000 */
[----:B------:R-:W-:Y:S01]  /*49e0*/  FSEL R102, R112, -INF , !P0 ;  /* 0xff80000070667808 */ /* 0x000fe20004000000 */
[----:B------:R-:W-:Y:S01]  /*49f0*/  FMUL.FTZ R29, R21, c[0x0][0x2ec] ;  /* 0x0000bb00151d7a20 */ /* 0x000fe20000410000 */
[-C--:B------:R-:W-:Y:S01]  /*4a00*/  ISETP.GE.AND P0, PT, R47, R240.reuse, PT ;  /* 0x000000f02f00720c */ /* 0x080fe20003f06270 */
[----:B------:R-:W-:Y:S01]  /*4a10*/  FMUL.FTZ R35, R35, c[0x0][0x2ec] ;  /* 0x0000bb0023237a20 */ /* 0x000fe20000410000 */
[C---:B------:R-:W-:Y:S01]  /*4a20*/  ISETP.LT.OR P1, PT, R116.reuse, R241, P1 ;  /* 0x000000f17400720c */ /* 0x040fe20000f21670 */
[----:B------:R-:W5:Y:S01]  /*4a30*/  MUFU.TANH R33, R33 ;  /* 0x0000002100217308 */ /* 0x000f620000002400 */
[----:B------:R-:W-:Y:S01]  /*4a40*/  ISETP.LT.OR P5, PT, R116, R239, P5 ;  /* 0x000000ef7400720c */ /* 0x000fe20002fa1670 */
[----:B------:R-:W-:Y:S01]  /*4a50*/  FMUL.FTZ R14, R14, c[0x0][0x2ec] ;  /* 0x0000bb000e0e7a20 */ /* 0x000fe20000410000 */
[----:B------:R-:W-:Y:S01]  /*4a60*/  ISETP.LT.OR P2, PT, R116, R235, P2 ;  /* 0x000000eb7400720c */ /* 0x000fe20001741670 */
[----:B------:R-:W-:Y:S01]  /*4a70*/  FMUL.FTZ R117, R10, c[0x0][0x2ec] ;  /* 0x0000bb000a757a20 */ /* 0x000fe20000410000 */
[----:B------:R-:W-:Y:S01]  /*4a80*/  IADD3 R54, R73, 0x60, RZ ;  /* 0x0000006049367810 */ /* 0x000fe20007ffe0ff */
[----:B------:R-:W-:Y:S01]  /*4a90*/  FMUL.FTZ R10, R12, c[0x0][0x2ec] ;  /* 0x0000bb000c0a7a20 */ /* 0x000fe20000410000 */
[----:B------:R-:W-:Y:S01]  /*4aa0*/  ISETP.LT.OR P0, PT, R47, R241, P0 ;  /* 0x000000f12f00720c */ /* 0x000fe20000701670 */
[----:B------:R-:W2:Y:S01]  /*4ab0*/  MUFU.TANH R180, R180 ;  /* 0x000000b400b47308 */ /* 0x000ea20000002400 */
[----:B----4-:R-:W-:Y:S01]  /*4ac0*/  IADD3 R46, R73, 0x68, RZ ;  /* 0x00000068492e7810 */ /* 0x010fe20007ffe0ff */
[----:B------:R-:W-:Y:S01]  /*4ad0*/  FMUL.FTZ R127, R8, c[0x0][0x2ec] ;  /* 0x0000bb00087f7a20 */ /* 0x000fe20000410000 */
[----:B------:R-:W-:Y:S01]  /*4ae0*/  FSEL R195, R195, -INF , !P2 ;  /* 0xff800000c3c37808 */ /* 0x000fe20005000000 */
[----:B------:R-:W-:Y:S01]  /*4af0*/  FMUL.FTZ R12, R13, c[0x0][0x2ec] ;  /* 0x0000bb000d0c7a20 */ /* 0x000fe20000410000 */
[----:B------:R-:W-:Y:S01]  /*4b00*/  FSEL R45, R61, -INF , !P1 ;  /* 0xff8000003d2d7808 */ /* 0x000fe20004800000 */
[----:B------:R-:W-:Y:S01]  /*4b10*/  FMUL.FTZ R9, R9, c[0x0][0x2ec] ;  /* 0x0000bb0009097a20 */ /* 0x000fe20000410000 */
[----:B------:R-:W-:Y:S01]  /*4b20*/  FSEL R146, R146, -INF , !P5 ;  /* 0xff80000092927808 */ /* 0x000fe20006800000 */
[----:B------:R-:W-:Y:S01]  /*4b30*/  MUFU.TANH R179, R179 ;  /* 0x000000b300b37308 */ /* 0x000fe20000002400 */
[----:B-1----:R-:W-:Y:S01]  /*4b40*/  FSEL R44, R96, -INF , !P3 ;  /* 0xff800000602c7808 */ /* 0x002fe20005800000 */
[----:B------:R-:W-:Y:S01]  /*4b50*/  FMUL.FTZ R15, R15, c[0x0][0x2ec] ;  /* 0x0000bb000f0f7a20 */ /* 0x000fe20000410000 */
[C---:B------:R-:W-:Y:S01]  /*4b60*/  ISETP.GE.AND P2, PT, R54.reuse, R240, PT ;  /* 0x000000f03600720c */ /* 0x040fe20003f46270 */
[----:B------:R-:W-:Y:S01]  /*4b70*/  FMUL.FTZ R11, R11, c[0x0][0x2ec] ;  /* 0x0000bb000b0b7a20 */ /* 0x000fe20000410000 */
[----:B------:R-:W-:-:S02]  /*4b80*/  ISETP.GE.AND P1, PT, R54, R238, PT ;  /* 0x000000ee3600720c */ /* 0x000fc40003f26270 */
[C---:B------:R-:W-:Y:S01]  /*4b90*/  ISETP.GE.AND P5, PT, R54.reuse, R236, PT ;  /* 0x000000ec3600720c */ /* 0x040fe20003fa6270 */
[----:B------:R-:W1:Y:S01]  /*4ba0*/  MUFU.TANH R23, R29 ;  /* 0x0000001d00177308 */ /* 0x000e620000002400 */
[-C--:B------:R-:W-:Y:S02]  /*4bb0*/  ISETP.GE.AND P3, PT, R54, R234.reuse, PT ;  /* 0x000000ea3600720c */ /* 0x080fe40003f66270 */
[----:B------:R-:W-:Y:S02]  /*4bc0*/  FSEL R20, R53, -INF , !P0 ;  /* 0xff80000035147808 */ /* 0x000fe40004000000 */
[----:B------:R-:W-:Y:S02]  /*4bd0*/  ISETP.GE.AND P0, PT, R46, R234, PT ;  /* 0x000000ea2e00720c */ /* 0x000fe40003f06270 */
[C---:B------:R-:W-:Y:S01]  /*4be0*/  ISETP.LT.OR P2, PT, R54.reuse, R241, P2 ;  /* 0x000000f13600720c */ /* 0x040fe20001741670 */
[----:B------:R-:W4:Y:S01]  /*4bf0*/  MUFU.TANH R176, R176 ;  /* 0x000000b000b07308 */ /* 0x000f220000002400 */
[----:B------:R-:W-:-:S02]  /*4c00*/  ISETP.LT.OR P1, PT, R54, R239, P1 ;  /* 0x000000ef3600720c */ /* 0x000fc40000f21670 */
[C---:B------:R-:W-:Y:S02]  /*4c10*/  ISETP.LT.OR P5, PT, R54.reuse, R237, P5 ;  /* 0x000000ed3600720c */ /* 0x040fe40002fa1670 */
[-C--:B------:R-:W-:Y:S02]  /*4c20*/  ISETP.LT.OR P3, PT, R54, R235.reuse, P3 ;  /* 0x000000eb3600720c */ /* 0x080fe40001f61670 */
[----:B------:R-:W-:Y:S01]  /*4c30*/  ISETP.LT.OR P0, PT, R46, R235, P0 ;  /* 0x000000eb2e00720c */ /* 0x000fe20000701670 */
[----:B------:R-:W1:Y:S01]  /*4c40*/  MUFU.TANH R167, R35 ;  /* 0x0000002300a77308 */ /* 0x000e620000002400 */
[----:B------:R-:W-:Y:S02]  /*4c50*/  IADD3 R22, R73, 0x70, RZ ;  /* 0x0000007049167810 */ /* 0x000fe40007ffe0ff */
[----:B------:R-:W-:Y:S02]  /*4c60*/  FSEL R203, R203, -INF , !P6 ;  /* 0xff800000cbcb7808 */ /* 0x000fe40007000000 */
[----:B------:R-:W-:-:S02]  /*4c70*/  FSEL R191, R191, -INF , !P4 ;  /* 0xff800000bfbf7808 */ /* 0x000fc40006000000 */
[----:B------:R-:W-:Y:S01]  /*4c80*/  FSEL R32, R83, -INF , !P2 ;  /* 0xff80000053207808 */ /* 0x000fe20005000000 */
[----:B------:R-:W1:Y:S01]  /*4c90*/  MUFU.TANH R121, R14 ;  /* 0x0000000e00797308 */ /* 0x000e620000002400 */
[----:B------:R-:W-:Y:S02]  /*4ca0*/  FSEL R172, R172, -INF , !P1 ;  /* 0xff800000acac7808 */ /* 0x000fe40004800000 */
[----:B--2---:R-:W-:Y:S02]  /*4cb0*/  FSEL R189, R189, -INF , !P5 ;  /* 0xff800000bdbd7808 */ /* 0x004fe40006800000 */
[----:B------:R-:W-:Y:S02]  /*4cc0*/  FSEL R177, R177, -INF , !P3 ;  /* 0xff800000b1b17808 */ /* 0x000fe40005800000 */
[----:B------:R-:W-:Y:S01]  /*4cd0*/  ISETP.GE.AND P6, PT, R46, R240, PT ;  /* 0x000000f02e00720c */ /* 0x000fe20003fc6270 */
[----:B------:R-:W2:Y:S01]  /*4ce0*/  MUFU.TANH R126, R126 ;  /* 0x0000007e007e7308 */ /* 0x000ea20000002400 */
[----:B------:R-:W-:-:S02]  /*4cf0*/  ISETP.GE.AND P4, PT, R47, R238, PT ;  /* 0x000000ee2f00720c */ /* 0x000fc40003f86270 */
[C---:B------:R-:W-:Y:S02]  /*4d00*/  ISETP.GE.AND P2, PT, R47.reuse, R236, PT ;  /* 0x000000ec2f00720c */ /* 0x040fe40003f46270 */
[----:B------:R-:W-:Y:S02]  /*4d10*/  ISETP.GE.AND P1, PT, R47, R234, PT ;  /* 0x000000ea2f00720c */ /* 0x000fe40003f26270 */
[C---:B------:R-:W-:Y:S01]  /*4d20*/  ISETP.GE.AND P5, PT, R46.reuse, R238, PT ;  /* 0x000000ee2e00720c */ /* 0x040fe20003fa6270 */
[----:B------:R-:W1:Y:S01]  /*4d30*/  MUFU.TANH R131, R131 ;  /* 0x0000008300837308 */ /* 0x000e620000002400 */
[-C--:B------:R-:W-:Y:S02]  /*4d40*/  ISETP.GE.AND P3, PT, R46, R236.reuse, PT ;  /* 0x000000ec2e00720c */ /* 0x080fe40003f66270 */
[----:B---3--:R-:W-:Y:S02]  /*4d50*/  FSEL R171, R171, -INF , !P0 ;  /* 0xff800000abab7808 */ /* 0x008fe40004000000 */
[----:B------:R-:W-:-:S02]  /*4d60*/  ISETP.GE.AND P0, PT, R22, R236, PT ;  /* 0x000000ec1600720c */ /* 0x000fc40003f06270 */
[C---:B------:R-:W-:Y:S01]  /*4d70*/  ISETP.LT.OR P4, PT, R47.reuse, R239, P4 ;  /* 0x000000ef2f00720c */ /* 0x040fe20002781670 */
[----:B------:R-:W3:Y:S01]  /*4d80*/  MUFU.TANH R118, R118 ;  /* 0x0000007600767308 */ /* 0x000ee20000002400 */
[C---:B------:R-:W-:Y:S02]  /*4d90*/  ISETP.LT.OR P2, PT, R47.reuse, R237, P2 ;  /* 0x000000ed2f00720c */ /* 0x040fe40001741670 */
[----:B------:R-:W-:Y:S02]  /*4da0*/  ISETP.LT.OR P1, PT, R47, R235, P1 ;  /* 0x000000eb2f00720c */ /* 0x000fe40000f21670 */
[C---:B------:R-:W-:Y:S02]  /*4db0*/  ISETP.LT.OR P6, PT, R46.reuse, R241, P6 ;  /* 0x000000f12e00720c */ /* 0x040fe400037c1670 */
[C---:B------:R-:W-:Y:S01]  /*4dc0*/  ISETP.LT.OR P5, PT, R46.reuse, R239, P5 ;  /* 0x000000ef2e00720c */ /* 0x040fe20002fa1670 */
[----:B------:R-:W1:Y:S01]  /*4dd0*/  MUFU.TANH R10, R10 ;  /* 0x0000000a000a7308 */ /* 0x000e620000002400 */
[----:B------:R-:W-:-:S02]  /*4de0*/  ISETP.LT.OR P3, PT, R46, R237, P3 ;  /* 0x000000ed2e00720c */ /* 0x000fc40001f61670 */
[C---:B------:R-:W-:Y:S02]  /*4df0*/  IADD3 R28, R73.reuse, 0x69, RZ ;  /* 0x00000069491c7810 */ /* 0x040fe40007ffe0ff */
[----:B------:R-:W-:Y:S02]  /*4e00*/  ISETP.LT.OR P0, PT, R22, R237, P0 ;  /* 0x000000ed1600720c */ /* 0x000fe40000701670 */
[----:B------:R-:W-:Y:S01]  /*4e10*/  IADD3 R17, R73, 0x78, RZ ;  /* 0x0000007849117810 */ /* 0x000fe20007ffe0ff */
[----:B------:R-:W1:Y:S01]  /*4e20*/  MUFU.TANH R127, R127 ;  /* 0x0000007f007f7308 */ /* 0x000e620000002400 */
[----:B------:R-:W-:Y:S02]  /*4e30*/  FSEL R168, R168, -INF , !P4 ;  /* 0xff800000a8a87808 */ /* 0x000fe40006000000 */
[----:B------:R-:W-:Y:S02]  /*4e40*/  FSEL R185, R185, -INF , !P2 ;  /* 0xff800000b9b97808 */ /* 0x000fe40005000000 */
[----:B------:R-:W-:-:S02]  /*4e50*/  FSEL R173, R173, -INF , !P1 ;  /* 0xff800000adad7808 */ /* 0x000fc40004800000 */
[----:B-----5:R-:W-:Y:S01]  /*4e60*/  FSEL R21, R33, -INF , !P6 ;  /* 0xff80000021157808 */ /* 0x020fe20007000000 */
[----:B------:R5:W-:Y:S01]  /*4e70*/  MUFU.TANH R125, R9 ;  /* 0x00000009007d7308 */ /* 0x000be20000002400 */
[----:B------:R-:W-:Y:S02]  /*4e80*/  FSEL R180, R180, -INF , !P5 ;  /* 0xff800000b4b47808 */ /* 0x000fe40006800000 */
[----:B------:R-:W-:Y:S02]  /*4e90*/  FSEL R183, R183, -INF , !P3 ;  /* 0xff800000b7b77808 */ /* 0x000fe40005800000 */
[C---:B------:R-:W-:Y:S02]  /*4ea0*/  ISETP.GE.AND P4, PT, R28.reuse, R240, PT ;  /* 0x000000f01c00720c */ /* 0x040fe40003f86270 */
[C---:B------:R-:W-:Y:S01]  /*4eb0*/  ISETP.GE.AND P2, PT, R28.reuse, R238, PT ;  /* 0x000000ee1c00720c */ /* 0x040fe20003f46270 */
[----:B------:R-:W1:Y:S01]  /*4ec0*/  MUFU.TANH R117, R117 ;  /* 0x0000007500757308 */ /* 0x000e620000002400 */
[----:B------:R-:W-:-:S02]  /*4ed0*/  ISETP.GE.AND P1, PT, R28, R236, PT ;  /* 0x000000ec1c00720c */ /* 0x000fc40003f26270 */
[----:B------:R-:W-:Y:S02]  /*4ee0*/  ISETP.GE.AND P6, PT, R28, R234, PT ;  /* 0x000000ea1c00720c */ /* 0x000fe40003fc6270 */
[C---:B------:R-:W-:Y:S02]  /*4ef0*/  ISETP.GE.AND P5, PT, R22.reuse, R240, PT ;  /* 0x000000f01600720c */ /* 0x040fe40003fa6270 */
[-C--:B------:R-:W-:Y:S01]  /*4f00*/  ISETP.GE.AND P3, PT, R22, R238.reuse, PT ;  /* 0x000000ee1600720c */ /* 0x080fe20003f66270 */
[----:B------:R-:W1:Y:S01]  /*4f10*/  MUFU.TANH R12, R12 ;  /* 0x0000000c000c7308 */ /* 0x000e620000002400 */
[----:B------:R-:W-:Y:S02]  /*4f20*/  FSEL R165, R165, -INF , !P0 ;  /* 0xff800000a5a57808 */ /* 0x000fe40004000000 */
[----:B------:R-:W-:Y:S02]  /*4f30*/  ISETP.GE.AND P0, PT, R17, R238, PT ;  /* 0x000000ee1100720c */ /* 0x000fe40003f06270 */
[----:B------:R-:W-:-:S02]  /*4f40*/  ISETP.LT.OR P4, PT, R28, R241, P4 ;  /* 0x000000f11c00720c */ /* 0x000fc40002781670 */
[C---:B------:R-:W-:Y:S01]  /*4f50*/  ISETP.LT.OR P2, PT, R28.reuse, R239, P2 ;  /* 0x000000ef1c00720c */ /* 0x040fe20001741670 */
[----:B------:R-:W2:Y:S01]  /*4f60*/  MUFU.TANH R120, R15 ;  /* 0x0000000f00787308 */ /* 0x000ea20000002400 */
[C---:B------:R-:W-:Y:S02]  /*4f70*/  ISETP.LT.OR P1, PT, R28.reuse, R237, P1 ;  /* 0x000000ed1c00720c */ /* 0x040fe40000f21670 */
[----:B------:R-:W-:Y:S02]  /*4f80*/  ISETP.LT.OR P6, PT, R28, R235, P6 ;  /* 0x000000eb1c00720c */ /* 0x000fe400037c1670 */
[C---:B------:R-:W-:Y:S02]  /*4f90*/  ISETP.LT.OR P5, PT, R22.reuse, R241, P5 ;  /* 0x000000f11600720c */ /* 0x040fe40002fa1670 */
[----:B------:R-:W-:Y:S01]  /*4fa0*/  ISETP.LT.OR P3, PT, R22, R239, P3 ;  /* 0x000000ef1600720c */ /* 0x000fe20001f61670 */
[----:B------:R2:W2:Y:S01]  /*4fb0*/  MUFU.TANH R116, R11 ;  /* 0x0000000b00747308 */ /* 0x0004a20000002400 */
[----:B------:R-:W-:-:S02]  /*4fc0*/  IADD3 R18, R73, 0x71, RZ ;  /* 0x0000007149127810 */ /* 0x000fc40007ffe0ff */
[----:B------:R-:W-:Y:S02]  /*4fd0*/  ISETP.LT.OR P0, PT, R17, R239, P0 ;  /* 0x000000ef1100720c */ /* 0x000fe40000701670 */
[----:B-1----:R-:W-:Y:S02]  /*4fe0*/  FSEL R16, R23, -INF , !P4 ;  /* 0xff80000017107808 */ /* 0x002fe40006000000 */
[----:B----4-:R-:W-:Y:S02]  /*4ff0*/  FSEL R176, R176, -INF , !P2 ;  /* 0xff800000b0b07808 */ /* 0x010fe40005000000 */
[----:B------:R-:W-:Y:S02]  /*5000*/  FSEL R179, R179, -INF , !P1 ;  /* 0xff800000b3b37808 */ /* 0x000fe40004800000 */
[----:B------:R-:W-:Y:S02]  /*5010*/  FSEL R167, R167, -INF , !P6 ;  /* 0xff800000a7a77808 */ /* 0x000fe40007000000 */
[----:B------:R-:W-:-:S02]  /*5020*/  FSEL R8, R111, -INF , !P5 ;  /* 0xff8000006f087808 */ /* 0x000fc40006800000 */
[----:B------:R-:W-:Y:S02]  /*5030*/  FSEL R128, R128, -INF , !P3 ;  /* 0xff80000080807808 */ /* 0x000fe40005800000 */
[----:B------:R-:W-:Y:S02]  /*5040*/  ISETP.GE.AND P4, PT, R22, R234, PT ;  /* 0x000000ea1600720c */ /* 0x000fe40003f86270 */
[CC--:B------:R-:W-:Y:S02]  /*5050*/  ISETP.GE.AND P2, PT, R18.reuse, R240.reuse, PT ;  /* 0x000000f01200720c */ /* 0x0c0fe40003f46270 */
[----:B------:R-:W-:Y:S02]  /*5060*/  ISETP.GE.AND P1, PT, R17, R240, PT ;  /* 0x000000f01100720c */ /* 0x000fe40003f26270 */
[C---:B------:R-:W-:Y:S02]  /*5070*/  ISETP.GE.AND P6, PT, R18.reuse, R238, PT ;  /* 0x000000ee1200720c */ /* 0x040fe40003fc6270 */
[----:B------:R-:W-:-:S02]  /*5080*/  ISETP.GE.AND P5, PT, R18, R236, PT ;  /* 0x000000ec1200720c */ /* 0x000fc40003fa6270 */
[----:B------:R-:W-:Y:S02]  /*5090*/  ISETP.GE.AND P3, PT, R18, R234, PT ;  /* 0x000000ea1200720c */ /* 0x000fe40003f66270 */
[----:B------:R-:W-:Y:S02]  /*50a0*/  FSEL R121, R121, -INF , !P0 ;  /* 0xff80000079797808 */ /* 0x000fe40004000000 */
[----:B------:R-:W-:Y:S01]  /*50b0*/  ISETP.GT.AND P0, PT, R147, R227, PT ;  /* 0x000000e39300720c */ /* 0x000fe20003f04270 */
[----:B------:R-:W-:Y:S01]  /*50c0*/  BAR.SYNC.DEFER_BLOCKING 0x0 ;  /* 0x0000000000007b1d */ /* 0x000fe20000010000 */
[----:B------:R-:W-:Y:S02]  /*50d0*/  ISETP.LT.OR P4, PT, R22, R235, P4 ;  /* 0x000000eb1600720c */ /* 0x000fe40002781670 */
[C---:B------:R-:W-:Y:S02]  /*50e0*/  ISETP.LT.OR P2, PT, R18.reuse, R241, P2 ;  /* 0x000000f11200720c */ /* 0x040fe40001741670 */
[----:B------:R-:W-:-:S02]  /*50f0*/  ISETP.LT.OR P6, PT, R18, R239, P6 ;  /* 0x000000ef1200720c */ /* 0x000fc400037c1670 */
[C---:B------:R-:W-:Y:S02]  /*5100*/  ISETP.LT.OR P5, PT, R18.reuse, R237, P5 ;  /* 0x000000ed1200720c */ /* 0x040fe40002fa1670 */
[----:B------:R-:W-:Y:S02]  /*5110*/  ISETP.LT.OR P3, PT, R18, R235, P3 ;  /* 0x000000eb1200720c */ /* 0x000fe40001f61670 */
[----:B------:R-:W-:Y:S02]  /*5120*/  ISETP.LT.OR P1, PT, R17, R241, P1 ;  /* 0x000000f11100720c */ /* 0x000fe40000f21670 */
[----:B------:R-:W-:Y:S02]  /*5130*/  IADD3 R73, R73, 0x79, RZ ;  /* 0x0000007949497810 */ /* 0x000fe40007ffe0ff */
[----:B------:R-:W-:Y:S02]  /*5140*/  FSEL R119, R119, -INF , !P4 ;  /* 0xff80000077777808 */ /* 0x000fe40006000000 */
[----:B-----5:R-:W-:-:S02]  /*5150*/  FSEL R9, R97, -INF , !P2 ;  /* 0xff80000061097808 */ /* 0x020fc40005000000 */
[----:B--2---:R-:W-:Y:S02]  /*5160*/  FSEL R126, R126, -INF , !P6 ;  /* 0xff8000007e7e7808 */ /* 0x004fe40007000000 */
[----:B------:R-:W-:Y:S02]  /*5170*/  FSEL R131, R131, -INF , !P5 ;  /* 0xff80000083837808 */ /* 0x000fe40006800000 */
[----:B---3--:R-:W-:Y:S02]  /*5180*/  FSEL R118, R118, -INF , !P3 ;  /* 0xff80000076767808 */ /* 0x008fe40005800000 */
[----:B------:R-:W-:Y:S02]  /*5190*/  FSEL R10, R10, -INF , !P1 ;  /* 0xff8000000a0a7808 */ /* 0x000fe40004800000 */
        /* <DEDUP_REMOVED lines=19> */
[----:B------:R-:W-:Y:S01]  /*52d0*/  IADD3 R14, R38, -0x2, RZ ;  /* 0xfffffffe260e7810 */ /* 0x000fe20007ffe0ff */
        /* <DEDUP_REMOVED lines=23> */
.L_x_771:
[----:B-1----:R-:W-:Y:S02]  /*5450*/  FMNMX.FTZ R13, R64, R3, !PT ;  /* 0x00000003400d7209 */ /* 0x002fe40007810000 */
[----:B------:R-:W-:-:S02]  /*5460*/  FMNMX.FTZ R14, R0, R141, !PT ;  /* 0x0000008d000e7209 */ /* 0x000fc40007810000 */
[----:B------:R-:W-:Y:S02]  /*5470*/  FMNMX.FTZ R12, R66, R13, !PT ;  /* 0x0000000d420c7209 */ /* 0x000fe40007810000 */
[----:B------:R-:W-:Y:S02]  /*5480*/  SHF.L.U32 R220, R220, 0x1, RZ ;  /* 0x00000001dcdc7819 */ /* 0x000fe400000006ff */
[----:B------:R-:W-:Y:S02]  /*5490*/  FMNMX.FTZ R12, R69, R12, !PT ;  /* 0x0000000c450c7209 */ /* 0x000fe40007810000 */
[----:B------:R-:W-:Y:S01]  /*54a0*/  LEA R219, R5, R220, 0x1 ;  /* 0x000000dc05db7211 */ /* 0x000fe200078e08ff */
        /* <DEDUP_REMOVED lines=106> */
[----:B------:R-:W2:Y:S01]  /*5b50*/  MUFU.EX2 R97, R97 ;  /* 0x0000006100617308 */ /* 0x000ea20000000800 */
[----:B------:R-:W-:Y:S01]  /*5b60*/  FMNMX.FTZ R9, R75, R10, !PT ;  /* 0x0000000a4b097209 */ /* 0x000fe20007810000 */
[----:B------:R-:W-:Y:S01]  /*5b70*/  LDSM.16.MT88.4 R20, [R220+0x4800] ;  /* 0x00480000dc14783b */ /* 0x000fe20000004200 */
[----:B------:R-:W-:-:S02]  /*5b80*/  FMNMX.FTZ R3, R136, R3, !PT ;  /* 0x0000000388037209 */ /* 0x000fc40007810000 */
[----:B------:R-:W-:Y:S01]  /*5b90*/  FMNMX.FTZ R8, R105, R8, !PT ;  /* 0x0000000869087209 */ /* 0x000fe20007810000 */
[----:B------:R-:W-:Y:S01]  /*5ba0*/  LDSM.16.MT88.4 R16, [R219+0x4800] ;  /* 0x00480000db10783b */ /* 0x000fe20000004200 */
        /* <DEDUP_REMOVED lines=17> */
[----:B------:R-:W-:-:S05]  /*5cc0*/  FMNMX.FTZ R3, R120, R3, !PT ;  /* 0x0000000378037209 */ /* 0x000fca0007810000 */
[----:B------:R-:W3:Y:S01]  /*5cd0*/  SHFL.BFLY PT, R12, R3, 0x2, 0x1f ;  /* 0x0c401f00030c7f89 */ /* 0x000ee200000e0000 */
[----:B------:R-:W-:Y:S08]  /*5ce0*/  MUFU.EX2 R68, R68 ;  /* 0x0000004400447308 */ /* 0x000ff00000000800 */
[----:B------:R-:W-:Y:S08]  /*5cf0*/  MUFU.EX2 R65, R65 ;  /* 0x0000004100417308 */ /* 0x000ff00000000800 */
[----:B------:R-:W-:Y:S01]  /*5d00*/  MUFU.EX2 R66, R66 ;  /* 0x0000004200427308 */ /* 0x000fe20000000800 */
[----:B---3--:R-:W-:-:S07]  /*5d10*/  FMNMX.FTZ R12, R3, R12, !PT ;  /* 0x0000000c030c7209 */ /* 0x008fce0007810000 */
[----:B------:R-:W-:Y:S01]  /*5d20*/  MUFU.EX2 R63, R63 ;  /* 0x0000003f003f7308 */ /* 0x000fe20000000800 */
[----:B------:R-:W3:Y:S07]  /*5d30*/  SHFL.BFLY PT, R3, R12, 0x1, 0x1f ;  /* 0x0c201f000c037f89 */ /* 0x000eee00000e0000 */
[----:B------:R-:W-:Y:S08]  /*5d40*/  MUFU.EX2 R64, R64 ;  /* 0x0000004000407308 */ /* 0x000ff00000000800 */
[----:B------:R-:W-:Y:S08]  /*5d50*/  MUFU.EX2 R61, R61 ;  /* 0x0000003d003d7308 */ /* 0x000ff00000000800 */
[----:B------:R-:W-:Y:S01]  /*5d60*/  MUFU.EX2 R62, R62 ;  /* 0x0000003e003e7308 */ /* 0x000fe20000000800 */
[----:B---3--:R-:W-:-:S02]  /*5d70*/  FMNMX.FTZ R3, R12, R3, !PT ;  /* 0x000000030c037209 */ /* 0x008fc40007810000 */
[----:B------:R-:W-:Y:S02]  /*5d80*/  LDSM.16.MT88.4 R12, [R220+0x4400] ;  /* 0x00440000dc0c783b */ /* 0x000fe40000004200 */
[C---:B------:R-:W-:Y:S01]  /*5d90*/  FSETP.NEU.FTZ.AND P1, PT, R3.reuse, -INF , PT ;  /* 0xff8000000300780b */ /* 0x040fe20003f3d000 */
[----:B------:R-:W-:Y:S02]  /*5da0*/  FMUL.FTZ R123, R3, c[0x0][0x23c] ;  /* 0x00008f00037b7a20 */ /* 0x000fe40000410000 */
[----:B------:R-:W-:Y:S03]  /*5db0*/  MUFU.EX2 R55, R55 ;  /* 0x0000003700377308 */ /* 0x000fe60000000800 */
[----:B------:R-:W-:-:S05]  /*5dc0*/  FSEL R123, R123, RZ, P1 ;  /* 0x000000ff7b7b7208 */ /* 0x000fca0000800000 */
        /* <DEDUP_REMOVED lines=45> */
[----:B------:R-:W3:Y:S01]  /*60a0*/  MUFU.EX2 R95, R95 ;  /* 0x0000005f005f7308 */ /* 0x000ee20000000800 */
        /* <DEDUP_REMOVED lines=21> */
[----:B------:R-:W-:Y:S01]  /*6200*/  FFMA.FTZ R120, R120, c[0x0][0x23c], -R123 ;  /* 0x00008f0078787a23 */ /* 0x000fe2000001087b */
[----:B------:R-:W-:-:S02]  /*6210*/  FMNMX.FTZ R2, R127, R2, !PT ;  /* 0x000000027f027209 */ /* 0x000fc40007810000 */
[----:B------:R-:W-:Y:S01]  /*6220*/  FMNMX.FTZ R6, R173, R6, !PT ;  /* 0x00000006ad067209 */ /* 0x000fe20007810000 */
[----:B------:R-:W-:Y:S01]  /*6230*/  MUFU.EX2 R74, R74 ;  /* 0x0000004a004a7308 */ /* 0x000fe20000000800 */
[----:B------:R-:W-:Y:S02]  /*6240*/  FMNMX.FTZ R2, R125, R2, !PT ;  /* 0x000000027d027209 */ /* 0x000fe40007810000 */
[----:B------:R-:W-:Y:S02]  /*6250*/  FMNMX.FTZ R6, R171, R6, !PT ;  /* 0x00000006ab067209 */ /* 0x000fe40007810000 */
[----:B-1----:R-:W-:Y:S01]  /*6260*/  F2FP.PACK_AB R132, R111, R112 ;  /* 0x000000706f84723e */ /* 0x002fe200000000ff */
[----:B------:R-:W1:Y:S01]  /*6270*/  SHFL.BFLY PT, R11, R2, 0x2, 0x1f ;  /* 0x0c401f00020b7f89 */ /* 0x000e6200000e0000 */
[----:B------:R-:W-:Y:S01]  /*6280*/  FMNMX.FTZ R6, R167, R6, !PT ;  /* 0x00000006a7067209 */ /* 0x000fe20007810000 */
[----:B------:R-:W-:Y:S01]  /*6290*/  MUFU.EX2 R69, R69 ;  /* 0x0000004500457308 */ /* 0x000fe20000000800 */
[----:B--2---:R-:W-:-:S02]  /*62a0*/  F2FP.PACK_AB R134, R97, R110 ;  /* 0x0000006e6186723e */ /* 0x004fc400000000ff */
[----:B------:R-:W-:-:S04]  /*62b0*/  FMNMX.FTZ R9, R119, R6, !PT ;  /* 0x0000000677097209 */ /* 0x000fc80007810000 */
[----:B------:R-:W-:Y:S01]  /*62c0*/  FMNMX.FTZ R6, R118, R9, !PT ;  /* 0x0000000976067209 */ /* 0x000fe20007810000 */
[----:B------:R-:W-:Y:S03]  /*62d0*/  MUFU.EX2 R70, R70 ;  /* 0x0000004600467308 */ /* 0x000fe60000000800 */
[----:B------:R-:W-:-:S04]  /*62e0*/  FMNMX.FTZ R9, R117, R6, !PT ;  /* 0x0000000675097209 */ /* 0x000fc80007810000 */
[----:B------:R-:W-:Y:S01]  /*62f0*/  FMNMX.FTZ R6, R116, R9, !PT ;  /* 0x0000000974067209 */ /* 0x000fe20007810000 */
[----:B------:R-:W-:Y:S04]  /*6300*/  MUFU.EX2 R39, R39 ;  /* 0x0000002700277308 */ /* 0x000fe80000000800 */
[----:B------:R-:W2:Y:S01]  /*6310*/  SHFL.BFLY PT, R9, R6, 0x2, 0x1f ;  /* 0x0c401f0006097f89 */ /* 0x000ea200000e0000 */
[----:B-1----:R-:W-:-:S03]  /*6320*/  FMNMX.FTZ R2, R2, R11, !PT ;  /* 0x0000000b02027209 */ /* 0x002fc60007810000 */
[----:B------:R-:W-:Y:S02]  /*6330*/  MUFU.EX2 R42, R42 ;  /* 0x0000002a002a7308 */ /* 0x000fe40000000800 */
[----:B------:R-:W1:Y:S06]  /*6340*/  SHFL.BFLY PT, R11, R2, 0x1, 0x1f ;  /* 0x0c201f00020b7f89 */ /* 0x000e6c00000e0000 */
[----:B------:R-:W-:Y:S08]  /*6350*/  MUFU.EX2 R37, R37 ;  /* 0x0000002500257308 */ /* 0x000ff00000000800 */
[----:B------:R-:W-:Y:S01]  /*6360*/  MUFU.EX2 R40, R40 ;  /* 0x0000002800287308 */ /* 0x000fe20000000800 */
[----:B--2---:R-:W-:-:S07]  /*6370*/  FMNMX.FTZ R6, R6, R9, !PT ;  /* 0x0000000906067209 */ /* 0x004fce0007810000 */
[----:B------:R-:W-:Y:S01]  /*6380*/  MUFU.EX2 R35, R35 ;  /* 0x0000002300237308 */ /* 0x000fe20000000800 */
[----:B------:R-:W2:Y:S01]  /*6390*/  SHFL.BFLY PT, R9, R6, 0x1, 0x1f ;  /* 0x0c201f0006097f89 */ /* 0x000ea200000e0000 */
[----:B-1----:R-:W-:-:S04]  /*63a0*/  FMNMX.FTZ R2, R2, R11, !PT ;  /* 0x0000000b02027209 */ /* 0x002fc80007810000 */
        /* <DEDUP_REMOVED lines=8> */
[--C-:B------:R-:W-:Y:S01]  /*6430*/  FFMA.FTZ R101, R101, c[0x0][0x23c], -R130.reuse ;  /* 0x00008f0065657a23 */ /* 0x100fe20000010882 */
[----:B--2---:R-:W-:Y:S01]  /*6440*/  FMNMX.FTZ R0, R6, R9, !PT ;  /* 0x0000000906007209 */ /* 0x004fe20007810000 */
[----:B------:R-:W-:Y:S01]  /*6450*/  MUFU.EX2 R107, R107 ;  /* 0x0000006b006b7308 */ /* 0x000fe20000000800 */
[----:B------:R-:W-:Y:S01]  /*6460*/  LDSM.16.MT88.4 R8, [R219+0x4400] ;  /* 0x00440000db08783b */ /* 0x000fe20000004200 */
[----:B------:R-:W-:Y:S01]  /*6470*/  FFMA.FTZ R88, R137, c[0x0][0x23c], -R130 ;  /* 0x00008f0089587a23 */ /* 0x000fe20000010882 */
[C---:B------:R-:W-:Y:S01]  /*6480*/  FSETP.NEU.FTZ.AND P1, PT, R0.reuse, -INF , PT ;  /* 0xff8000000000780b */ /* 0x040fe20003f3d000 */
[----:B------:R-:W-:-:S02]  /*6490*/  FMUL.FTZ R122, R0, c[0x0][0x23c] ;  /* 0x00008f00007a7a20 */ /* 0x000fc40000410000 */
[--C-:B------:R-:W-:Y:S02]  /*64a0*/  FFMA.FTZ R87, R87, c[0x0][0x23c], -R130.reuse ;  /* 0x00008f0057577a23 */ /* 0x100fe40000010882 */
[----:B------:R-:W1:Y:S01]  /*64b0*/  MUFU.EX2 R106, R106 ;  /* 0x0000006a006a7308 */ /* 0x000e620000000800 */
[----:B------:R-:W-:Y:S01]  /*64c0*/  FSEL R122, R122, RZ, P1 ;  /* 0x000000ff7a7a7208 */ /* 0x000fe20000800000 */
[--C-:B------:R-:W-:Y:S01]  /*64d0*/  FFMA.FTZ R76, R135, c[0x0][0x23c], -R130.reuse ;  /* 0x00008f00874c7a23 */ /* 0x100fe20000010882 */
[----:B---3--:R-:W-:Y:S01]  /*64e0*/  F2FP.PACK_AB R135, R95, R100 ;  /* 0x000000645f87723e */ /* 0x008fe200000000ff */
[----:B------:R-:W-:Y:S02]  /*64f0*/  FFMA.FTZ R71, R71, c[0x0][0x23c], -R130 ;  /* 0x00008f0047477a23 */ /* 0x000fe40000010882 */
[--C-:B------:R-:W-:Y:S02]  /*6500*/  FFMA.FTZ R113, R4, c[0x0][0x23c], -R122.reuse ;  /* 0x00008f0004717a23 */ /* 0x100fe4000001087a */
[--C-:B------:R-:W-:Y:S01]  /*6510*/  FFMA.FTZ R114, R7, c[0x0][0x23c], -R122.reuse ;  /* 0x00008f0007727a23 */ /* 0x100fe2000001087a */
[----:B------:R-:W-:Y:S01]  /*6520*/  MUFU.EX2 R101, R101 ;  /* 0x0000006500657308 */ /* 0x000fe20000000800 */
[----:B------:R-:W2:Y:S01]  /*6530*/  LDSM.16.MT88.4 R4, [R219+0x4000] ;  /* 0x00400000db04783b */ /* 0x000ea20000004200 */
[----:B------:R-:W-:-:S02]  /*6540*/  FFMA.FTZ R99, R99, c[0x0][0x23c], -R122 ;  /* 0x00008f0063637a23 */ /* 0x000fc4000001087a */
[--C-:B------:R-:W-:Y:S02]  /*6550*/  FFMA.FTZ R98, R139, c[0x0][0x23c], -R122.reuse ;  /* 0x00008f008b627a23 */ /* 0x100fe4000001087a */
[--C-:B------:R-:W-:Y:S01]  /*6560*/  FFMA.FTZ R78, R77, c[0x0][0x23c], -R122.reuse ;  /* 0x00008f004d4e7a23 */ /* 0x100fe2000001087a */
[----:B-1----:R-:W-:Y:S01]  /*6570*/  F2FP.PACK_AB R136, R106, R107 ;  /* 0x0000006b6a88723e */ /* 0x002fe200000000ff */
[----:B------:R-:W1:Y:S01]  /*6580*/  MUFU.EX2 R94, R94 ;  /* 0x0000005e005e7308 */ /* 0x000e620000000800 */
[--C-:B------:R-:W-:Y:S02]  /*6590*/  FFMA.FTZ R85, R85, c[0x0][0x23c], -R122.reuse ;  /* 0x00008f0055557a23 */ /* 0x100fe4000001087a */
[--C-:B------:R-:W-:Y:S01]  /*65a0*/  FFMA.FTZ R84, R133, c[0x0][0x23c], -R122.reuse ;  /* 0x00008f0085547a23 */ /* 0x100fe2000001087a */
[----:B------:R-:W-:Y:S01]  /*65b0*/  F2FP.PACK_AB R133, R108, R109 ;  /* 0x0000006d6c85723e */ /* 0x000fe200000000ff */
[----:B------:R-:W-:Y:S02]  /*65c0*/  FFMA.FTZ R77, R75, c[0x0][0x23c], -R122 ;  /* 0x00008f004b4d7a23 */ /* 0x000fe4000001087a */
[----:B------:R-:W-:Y:S01]  /*65d0*/  FFMA.FTZ R75, R102, c[0x0][0x23c], -R123 ;  /* 0x00008f00664b7a23 */ /* 0x000fe2000001087b */
[----:B------:R-:W-:Y:S01]  /*65e0*/  MUFU.EX2 R113, R113 ;  /* 0x0000007100717308 */ /* 0x000fe20000000800 */
[----:B------:R-:W-:-:S02]  /*65f0*/  FFMA.FTZ R80, R80, c[0x0][0x23c], -R130 ;  /* 0x00008f0050507a23 */ /* 0x000fc40000010882 */
[----:B------:R-:W-:Y:S01]  /*6600*/  HMMA.16816.F32 R160, R132, R148, RZ ;  /* 0x0000009484a0723c */ /* 0x000fe200000018ff */
[--C-:B------:R-:W-:Y:S02]  /*6610*/  FFMA.FTZ R79, R79, c[0x0][0x23c], -R130.reuse ;  /* 0x00008f004f4f7a23 */ /* 0x100fe40000010882 */
[--C-:B------:R-:W-:Y:S02]  /*6620*/  FFMA.FTZ R86, R86, c[0x0][0x23c], -R130.reuse ;  /* 0x00008f0056567a23 */ /* 0x100fe40000010882 */
[----:B------:R-:W3:Y:S01]  /*6630*/  MUFU.EX2 R114, R114 ;  /* 0x0000007200727308 */ /* 0x000ee20000000800 */
[----:B-1----:R-:W-:Y:S01]  /*6640*/  F2FP.PACK_AB R138, R94, R101 ;  /* 0x000000655e8a723e */ /* 0x002fe200000000ff */
[----:B------:R-:W-:Y:S02]  /*6650*/  FFMA.FTZ R89, R89, c[0x0][0x23c], -R130 ;  /* 0x00008f0059597a23 */ /* 0x000fe40000010882 */
[--C-:B------:R-:W-:Y:S02]  /*6660*/  FFMA.FTZ R92, R92, c[0x0][0x23c], -R122.reuse ;  /* 0x00008f005c5c7a23 */ /* 0x100fe4000001087a */
[----:B------:R-:W-:-:S02]  /*6670*/  FFMA.FTZ R91, R91, c[0x0][0x23c], -R122 ;  /* 0x00008f005b5b7a23 */ /* 0x000fc4000001087a */
[----:B------:R-:W-:Y:S01]  /*6680*/  MUFU.EX2 R99, R99 ;  /* 0x0000006300637308 */ /* 0x000fe20000000800 */
[--C-:B------:R-:W-:Y:S02]  /*6690*/  FFMA.FTZ R93, R93, c[0x0][0x23c], -R122.reuse ;  /* 0x00008f005d5d7a23 */ /* 0x100fe4000001087a */
[----:B------:R-:W-:Y:S02]  /*66a0*/  FFMA.FTZ R102, R103, c[0x0][0x23c], -R122 ;  /* 0x00008f0067667a23 */ /* 0x000fe4000001087a */
[--C-:B------:R-:W-:Y:S02]  /*66b0*/  FFMA.FTZ R104, R104, c[0x0][0x23c], -R130.reuse ;  /* 0x00008f0068687a23 */ /* 0x100fe40000010882 */
[--C-:B------:R-:W-:Y:S01]  /*66c0*/  FFMA.FTZ R105, R105, c[0x0][0x23c], -R130.reuse ;  /* 0x00008f0069697a23 */ /* 0x100fe20000010882 */
[----:B------:R-:W1:Y:S01]  /*66d0*/  MUFU.EX2 R98, R98 ;  /* 0x0000006200627308 */ /* 0x000e620000000800 */
[----:B---3--:R-:W-:Y:S01]  /*66e0*/  F2FP.PACK_AB R137, R114, R113 ;  /* 0x000000717289723e */ /* 0x008fe200000000ff */
[----:B--2---:R-:W-:Y:S01]  /*66f0*/  HMMA.16816.F32 R144, R132, R4, RZ ;  /* 0x000000048490723c */ /* 0x004fe200000018ff */
[----:B------:R-:W-:-:S02]  /*6700*/  FFMA.FTZ R115, R115, c[0x0][0x23c], -R130 ;  /* 0x00008f0073737a23 */ /* 0x000fc40000010882 */
[----:B------:R-:W-:Y:S02]  /*6710*/  FFMA.FTZ R124, R124, c[0x0][0x23c], -R130 ;  /* 0x00008f007c7c7a23 */ /* 0x000fe40000010882 */
[--C-:B------:R-:W-:Y:S01]  /*6720*/  FFMA.FTZ R164, R164, c[0x0][0x23c], -R122.reuse ;  /* 0x00008f00a4a47a23 */ /* 0x100fe2000001087a */
[----:B------:R-:W-:Y:S01]  /*6730*/  MUFU.EX2 R88, R88 ;  /* 0x0000005800587308 */ /* 0x000fe20000000800 */
[--C-:B------:R-:W-:Y:S02]  /*6740*/  FFMA.FTZ R129, R129, c[0x0][0x23c], -R122.reuse ;  /* 0x00008f0081817a23 */ /* 0x100fe4000001087a */
[--C-:B------:R-:W-:Y:S02]  /*6750*/  FFMA.FTZ R166, R166, c[0x0][0x23c], -R122.reuse ;  /* 0x00008f00a6a67a23 */ /* 0x100fe4000001087a */
[----:B------:R-:W-:Y:S02]  /*6760*/  FFMA.FTZ R169, R169, c[0x0][0x23c], -R122 ;  /* 0x00008f00a9a97a23 */ /* 0x000fe4000001087a */
        /* <DEDUP_REMOVED lines=9> */
[--C-:B------:R-:W-:Y:S02]  /*6800*/  FFMA.FTZ R187, R187, c[0x0][0x23c], -R122.reuse ;  /* 0x00008f00bbbb7a23 */ /* 0x100fe4000001087a */
[--C-:B------:R-:W-:Y:S02]  /*6810*/  FFMA.FTZ R174, R211, c[0x0][0x23c], -R122.reuse ;  /* 0x00008f00d3ae7a23 */ /* 0x100fe4000001087a */
[--C-:B------:R-:W-:Y:S01]  /*6820*/  FFMA.FTZ R178, R209, c[0x0][0x23c], -R122.reuse ;  /* 0x00008f00d1b27a23 */ /* 0x100fe2000001087a */
[----:B------:R-:W-:Y:S01]  /*6830*/  HMMA.16816.F32 R140, R136, R4, RZ ;  /* 0x00000004888c723c */ /* 0x000fe200000018ff */
[----:B------:R-:W-:Y:S01]  /*6840*/  FFMA.FTZ R193, R193, c[0x0][0x23c], -R122 ;  /* 0x00008f00c1c17a23 */ /* 0x000fe2000001087a */
[----:B------:R-:W-:Y:S01]  /*6850*/  MUFU.EX2 R71, R71 ;  /* 0x0000004700477308 */ /* 0x000fe20000000800 */
[----:B------:R-:W-:-:S02]  /*6860*/  FFMA.FTZ R182, R207, c[0x0][0x23c], -R130 ;  /* 0x00008f00cfb67a23 */ /* 0x000fc40000010882 */
[--C-:B------:R-:W-:Y:S02]  /*6870*/  FFMA.FTZ R199, R199, c[0x0][0x23c], -R130.reuse ;  /* 0x00008f00c7c77a23 */ /* 0x100fe40000010882 */
[----:B-1----:R-:W-:Y:S01]  /*6880*/  F2FP.PACK_AB R4, R87, R88 ;  /* 0x000000585704723e */ /* 0x002fe200000000ff */
[C---:B------:R-:W-:Y:S01]  /*6890*/  HMMA.16816.F32 R152, R136.reuse, R150, RZ ;  /* 0x000000968898723c */ /* 0x040fe200000018ff */
[--C-:B------:R-:W-:Y:S01]  /*68a0*/  FFMA.FTZ R184, R205, c[0x0][0x23c], -R130.reuse ;  /* 0x00008f00cdb87a23 */ /* 0x100fe20000010882 */
[----:B------:R-:W-:Y:S01]  /*68b0*/  MUFU.EX2 R85, R85 ;  /* 0x0000005500557308 */ /* 0x000fe20000000800 */
[----:B------:R-:W-:Y:S02]  /*68c0*/  FFMA.FTZ R203, R203, c[0x0][0x23c], -R130 ;  /* 0x00008f00cbcb7a23 */ /* 0x000fe40000010882 */
[--C-:B------:R-:W-:Y:S02]  /*68d0*/  FFMA.FTZ R186, R201, c[0x0][0x23c], -R122.reuse ;  /* 0x00008f00c9ba7a23 */ /* 0x100fe4000001087a */
[--C-:B------:R-:W-:Y:S01]  /*68e0*/  FFMA.FTZ R197, R197, c[0x0][0x23c], -R122.reuse ;  /* 0x00008f00c5c57a23 */ /* 0x100fe2000001087a */
[----:B------:R-:W-:Y:S01]  /*68f0*/  HMMA.16816.F32 R136, R136, R6, RZ ;  /* 0x000000068888723c */ /* 0x000fe200000018ff */
[--C-:B------:R-:W-:Y:S01]  /*6900*/  FFMA.FTZ R188, R195, c[0x0][0x23c], -R122.reuse ;  /* 0x00008f00c3bc7a23 */ /* 0x100fe2000001087a */
[----:B------:R-:W1:Y:S01]  /*6910*/  MUFU.EX2 R84, R84 ;  /* 0x0000005400547308 */ /* 0x000e620000000800 */
[----:B------:R-:W-:-:S02]  /*6920*/  FFMA.FTZ R191, R191, c[0x0][0x23c], -R122 ;  /* 0x00008f00bfbf7a23 */ /* 0x000fc4000001087a */
[----:B------:R-:W-:Y:S02]  /*6930*/  FFMA.FTZ R195, R176, c[0x0][0x23c], -R123 ;  /* 0x00008f00b0c37a23 */ /* 0x000fe4000001087b */
[--C-:B------:R-:W-:Y:S01]  /*6940*/  FFMA.FTZ R176, R189, c[0x0][0x23c], -R130.reuse ;  /* 0x00008f00bdb07a23 */ /* 0x100fe20000010882 */
[C---:B------:R-:W-:Y:S01]  /*6950*/  HMMA.16816.F32 R148, R132.reuse, R150, RZ ;  /* 0x000000968494723c */ /* 0x040fe200000018ff */
[--C-:B------:R-:W-:Y:S01]  /*6960*/  FFMA.FTZ R185, R185, c[0x0][0x23c], -R130.reuse ;  /* 0x00008f00b9b97a23 */ /* 0x100fe20000010882 */
[----:B------:R-:W-:Y:S01]  /*6970*/  MUFU.EX2 R78, R78 ;  /* 0x0000004e004e7308 */ /* 0x000fe20000000800 */
[--C-:B------:R-:W-:Y:S02]  /*6980*/  FFMA.FTZ R183, R183, c[0x0][0x23c], -R130.reuse ;  /* 0x00008f00b7b77a23 */ /* 0x100fe40000010882 */
[----:B------:R-:W-:Y:S02]  /*6990*/  FFMA.FTZ R190, R179, c[0x0][0x23c], -R130 ;  /* 0x00008f00b3be7a23 */ /* 0x000fe40000010882 */
[--C-:B------:R-:W-:Y:S01]  /*69a0*/  FFMA.FTZ R177, R177, c[0x0][0x23c], -R122.reuse ;  /* 0x00008f00b1b17a23 */ /* 0x100fe2000001087a */
[----:B------:R-:W-:Y:S01]  /*69b0*/  HMMA.16816.F32 R132, R132, R6, RZ ;  /* 0x000000068484723c */ /* 0x000fe200000018ff */
[--C-:B------:R-:W-:Y:S01]  /*69c0*/  FFMA.FTZ R192, R173, c[0x0][0x23c], -R122.reuse ;  /* 0x00008f00adc07a23 */ /* 0x100fe2000001087a */
[----:B------:R-:W2:Y:S01]  /*69d0*/  MUFU.EX2 R77, R77 ;  /* 0x0000004d004d7308 */ /* 0x000ea20000000800 */
[----:B-1----:R-:W-:Y:S01]  /*69e0*/  F2FP.PACK_AB R5, R84, R85 ;  /* 0x000000555405723e */ /* 0x002fe200000000ff */
[----:B------:R-:W-:-:S02]  /*69f0*/  FFMA.FTZ R171, R171, c[0x0][0x23c], -R122 ;  /* 0x00008f00abab7a23 */ /* 0x000fc4000001087a */
[----:B------:R-:W-:Y:S01]  /*6a00*/  FFMA.FTZ R194, R167, c[0x0][0x23c], -R122 ;  /* 0x00008f00a7c27a23 */ /* 0x000fe2000001087a */
[----:B------:R-:W-:Y:S01]  /*6a10*/  F2FP.PACK_AB R6, R71, R76 ;  /* 0x0000004c4706723e */ /* 0x000fe200000000ff */
[----:B------:R-:W-:Y:S02]  /*6a20*/  FADD.FTZ R109, R109, R108 ;  /* 0x0000006c6d6d7221 */ /* 0x000fe40000010000 */
[----:B------:R-:W-:Y:S01]  /*6a30*/  MUFU.EX2 R80, R80 ;  /* 0x0000005000507308 */ /* 0x000fe20000000800 */
[----:B------:R-:W-:Y:S02]  /*6a40*/  FADD.FTZ R108, R107, R106 ;  /* 0x0000006a6b6c7221 */ /* 0x000fe40000010000 */
[----:B------:R-:W-:Y:S02]  /*6a50*/  FADD.FTZ R100, R100, R109 ;  /* 0x0000006d64647221 */ /* 0x000fe40000010000 */
[----:B------:R-:W-:Y:S02]  /*6a60*/  FADD.FTZ R114, R113, R114 ;  /* 0x0000007271727221 */ /* 0x000fe40000010000 */
[----:B------:R-:W-:Y:S01]  /*6a70*/  FADD.FTZ R95, R95, R100 ;  /* 0x000000645f5f7221 */ /* 0x000fe20000010000 */
[----:B--2---:R-:W-:Y:S01]  /*6a80*/  F2FP.PACK_AB R7, R77, R78 ;  /* 0x0000004e4d07723e */ /* 0x004fe200000000ff */
[----:B------:R-:W1:Y:S01]  /*6a90*/  MUFU.EX2 R79, R79 ;  /* 0x0000004f004f7308 */ /* 0x000e620000000800 */
[----:B------:R-:W-:-:S02]  /*6aa0*/  FADD.FTZ R101, R101, R108 ;  /* 0x0000006c65657221 */ /* 0x000fc40000010000 */
[----:B------:R-:W-:Y:S02]  /*6ab0*/  FADD.FTZ R99, R99, R114 ;  /* 0x0000007263637221 */ /* 0x000fe40000010000 */
[--C-:B------:R-:W-:Y:S01]  /*6ac0*/  FFMA.FTZ R165, R165, c[0x0][0x23c], -R130.reuse ;  /* 0x00008f00a5a57a23 */ /* 0x100fe20000010882 */
[C---:B------:R-:W-:Y:S01]  /*6ad0*/  HMMA.16816.F32 R156, R4.reuse, R12, R156 ;  /* 0x0000000c049c723c */ /* 0x040fe2000000189c */
[----:B------:R-:W-:Y:S01]  /*6ae0*/  FADD.FTZ R98, R98, R99 ;  /* 0x0000006362627221 */ /* 0x000fe20000010000 */
[----:B------:R-:W-:Y:S01]  /*6af0*/  MUFU.EX2 R86, R86 ;  /* 0x0000005600567308 */ /* 0x000fe20000000800 */
[--C-:B------:R-:W-:Y:S02]  /*6b00*/  FFMA.FTZ R196, R131, c[0x0][0x23c], -R130.reuse ;  /* 0x00008f0083c47a23 */ /* 0x100fe40000010882 */
[--C-:B------:R-:W-:Y:S02]  /*6b10*/  FFMA.FTZ R127, R127, c[0x0][0x23c], -R130.reuse ;  /* 0x00008f007f7f7a23 */ /* 0x100fe40000010882 */
[----:B------:R-:W-:Y:S01]  /*6b20*/  FFMA.FTZ R130, R125, c[0x0][0x23c], -R130 ;  /* 0x00008f007d827a23 */ /* 0x000fe20000010882 */
[----:B------:R-:W-:Y:S01]  /*6b30*/  HMMA.16816.F32 R140, R4, R8, R140 ;  /* 0x00000008048c723c */ /* 0x000fe2000000188c */
[--C-:B------:R-:W-:Y:S01]  /*6b40*/  FFMA.FTZ R119, R119, c[0x0][0x23c], -R122.reuse ;  /* 0x00008f0077777a23 */ /* 0x100fe2000001087a */
[----:B------:R-:W-:Y:S01]  /*6b50*/  MUFU.EX2 R89, R89 ;  /* 0x0000005900597308 */ /* 0x000fe20000000800 */
[----:B------:R-:W-:-:S02]  /*6b60*/  FFMA.FTZ R118, R118, c[0x0][0x23c], -R122 ;  /* 0x00008f0076767a23 */ /* 0x000fc4000001087a */
[--C-:B------:R-:W-:Y:S02]  /*6b70*/  FFMA.FTZ R117, R117, c[0x0][0x23c], -R122.reuse ;  /* 0x00008f0075757a23 */ /* 0x100fe4000001087a */
[----:B------:R-:W-:Y:S01]  /*6b80*/  FFMA.FTZ R116, R116, c[0x0][0x23c], -R122 ;  /* 0x00008f0074747a23 */ /* 0x000fe2000001087a */
[C---:B------:R-:W-:Y:S01]  /*6b90*/  HMMA.16816.F32 R152, R4.reuse, R14, R152 ;  /* 0x0000000e0498723c */ /* 0x040fe20000001898 */
[----:B------:R-:W-:Y:S01]  /*6ba0*/  FFMA.FTZ R125, R126, c[0x0][0x23c], -R123 ;  /* 0x00008f007e7d7a23 */ /* 0x000fe2000001087b */
[----:B------:R-:W-:Y:S06]  /*6bb0*/  MUFU.EX2 R92, R92 ;  /* 0x0000005c005c7308 */ /* 0x000fec0000000800 */
[----:B------:R-:W-:Y:S02]  /*6bc0*/  HMMA.16816.F32 R136, R4, R10, R136 ;  /* 0x0000000a0488723c */ /* 0x000fe40000001888 */
[----:B------:R-:W2:Y:S05]  /*6bd0*/  MUFU.EX2 R91, R91 ;  /* 0x0000005b005b7308 */ /* 0x000eaa0000000800 */
[----:B------:R-:W-:-:S02]  /*6be0*/  F2FP.PACK_AB R4, R83, R96 ;  /* 0x000000605304723e */ /* 0x000fc400000000ff */
[----:B------:R-:W-:Y:S01]  /*6bf0*/  F2FP.PACK_AB R5, R81, R90 ;  /* 0x0000005a5105723e */ /* 0x000fe200000000ff */
[----:B------:R-:W-:Y:S01]  /*6c00*/  MUFU.EX2 R93, R93 ;  /* 0x0000005d005d7308 */ /* 0x000fe20000000800 */
[----:B------:R-:W-:Y:S01]  /*6c10*/  F2FP.PACK_AB R6, R73, R82 ;  /* 0x000000524906723e */ /* 0x000fe200000000ff */
[----:B------:R-:W-:Y:S01]  /*6c20*/  FADD.FTZ R90, R90, R95 ;  /* 0x0000005f5a5a7221 */ /* 0x000fe20000010000 */
[----:B------:R-:W-:-:S03]  /*6c30*/  F2FP.PACK_AB R7, R69, R74 ;  /* 0x0000004a4507723e */ /* 0x000fc600000000ff */
[----:B------:R-:W-:Y:S02]  /*6c40*/  FADD.FTZ R81, R81, R90 ;  /* 0x0000005a51517221 */ /* 0x000fe40000010000 */
[----:B------:R-:W3:Y:S02]  /*6c50*/  MUFU.EX2 R102, R102 ;  /* 0x0000006600667308 */ /* 0x000ee40000000800 */
[----:B------:R-:W-:Y:S01]  /*6c60*/  HMMA.16816.F32 R160, R4, R12, R160 ;  /* 0x0000000c04a0723c */ /* 0x000fe200000018a0 */
[----:B------:R-:W-:-:S04]  /*6c70*/  FADD.FTZ R74, R74, R81 ;  /* 0x000000514a4a7221 */ /* 0x000fc80000010000 */
[----:B------:R-:W-:Y:S01]  /*6c80*/  FADD.FTZ R69, R69, R74 ;  /* 0x0000004a45457221 */ /* 0x000fe20000010000 */
[----:B------:R-:W-:Y:S02]  /*6c90*/  MUFU.EX2 R104, R104 ;  /* 0x0000006800687308 */ /* 0x000fe40000000800 */
[C---:B------:R-:W-:Y:S06]  /*6ca0*/  HMMA.16816.F32 R144, R4.reuse, R8, R144 ;  /* 0x000000080490723c */ /* 0x040fec0000001890 */
[----:B------:R-:W4:Y:S02]  /*6cb0*/  MUFU.EX2 R105, R105 ;  /* 0x0000006900697308 */ /* 0x000f240000000800 */
[C---:B------:R-:W-:Y:S01]  /*6cc0*/  HMMA.16816.F32 R148, R4.reuse, R14, R148 ;  /* 0x0000000e0494723c */ /* 0x040fe20000001894 */
[----:B------:R-:W5:Y:S05]  /*6cd0*/  LDSM.16.MT88.4 R12, [R220+0x4c00] ;  /* 0x004c0000dc0c783b */ /* 0x000f6a0000004200 */
[----:B------:R-:W-:Y:S02]  /*6ce0*/  MUFU.EX2 R115, R115 ;  /* 0x0000007300737308 */ /* 0x000fe40000000800 */
[----:B------:R-:W-:Y:S01]  /*6cf0*/  HMMA.16816.F32 R132, R4, R10, R132 ;  /* 0x0000000a0484723c */ /* 0x000fe20000001884 */
[----:B------:R-:W4:Y:S05]  /*6d00*/  LDSM.16.MT88.4 R8, [R219+0x4c00] ;  /* 0x004c0000db08783b */ /* 0x000f2a0000004200 */
[----:B------:R-:W-:Y:S01]  /*6d10*/  MUFU.EX2 R124, R124 ;  /* 0x0000007c007c7308 */ /* 0x000fe20000000800 */
[----:B-1----:R-:W-:-:S02]  /*6d20*/  F2FP.PACK_AB R4, R79, R80 ;  /* 0x000000504f04723e */ /* 0x002fc400000000ff */
[----:B--2---:R-:W-:Y:S02]  /*6d30*/  F2FP.PACK_AB R5, R91, R92 ;  /* 0x0000005c5b05723e */ /* 0x004fe400000000ff */
[----:B------:R-:W-:Y:S02]  /*6d40*/  F2FP.PACK_AB R6, R89, R86 ;  /* 0x000000565906723e */ /* 0x000fe400000000ff */
[----:B---3--:R-:W-:Y:S01]  /*6d50*/  F2FP.PACK_AB R7, R102, R93 ;  /* 0x0000005d6607723e */ /* 0x008fe200000000ff */
[----:B------:R-:W-:Y:S06]  /*6d60*/  MUFU.EX2 R164, R164 ;  /* 0x000000a400a47308 */ /* 0x000fec0000000800 */
[C---:B------:R-:W-:Y:S02]  /*6d70*/  HMMA.16816.F32 R156, R4.reuse, R20, R156 ;  /* 0x00000014049c723c */ /* 0x040fe4000000189c */
[----:B------:R-:W1:Y:S06]  /*6d80*/  MUFU.EX2 R129, R129 ;  /* 0x0000008100817308 */ /* 0x000e6c0000000800 */
[C---:B------:R-:W-:Y:S02]  /*6d90*/  HMMA.16816.F32 R140, R4.reuse, R16, R140 ;  /* 0x00000010048c723c */ /* 0x040fe4000000188c */
[----:B------:R-:W-:Y:S06]  /*6da0*/  MUFU.EX2 R166, R166 ;  /* 0x000000a600a67308 */ /* 0x000fec0000000800 */
[C---:B------:R-:W-:Y:S02]  /*6db0*/  HMMA.16816.F32 R152, R4.reuse, R22, R152 ;  /* 0x000000160498723c */ /* 0x040fe40000001898 */
[----:B------:R-:W2:Y:S06]  /*6dc0*/  MUFU.EX2 R169, R169 ;  /* 0x000000a900a97308 */ /* 0x000eac0000000800 */
[----:B------:R-:W-:Y:S02]  /*6dd0*/  HMMA.16816.F32 R136, R4, R18, R136 ;  /* 0x000000120488723c */ /* 0x000fe40000001888 */
[----:B------:R-:W-:Y:S05]  /*6de0*/  MUFU.EX2 R170, R170 ;  /* 0x000000aa00aa7308 */ /* 0x000fea0000000800 */
[----:B------:R-:W-:-:S02]  /*6df0*/  F2FP.PACK_AB R4, R67, R72 ;  /* 0x000000484304723e */ /* 0x000fc400000000ff */
[----:B------:R-:W-:Y:S01]  /*6e00*/  F2FP.PACK_AB R5, R39, R70 ;  /* 0x000000462705723e */ /* 0x000fe200000000ff */
[----:B------:R-:W3:Y:S01]  /*6e10*/  MUFU.EX2 R175, R175 ;  /* 0x000000af00af7308 */ /* 0x000ee20000000800 */
[----:B------:R-:W-:Y:S01]  /*6e20*/  F2FP.PACK_AB R6, R65, R68 ;  /* 0x000000444106723e */ /* 0x000fe200000000ff */
[----:B------:R-:W-:Y:S01]  /*6e30*/  FADD.FTZ R70, R70, R69 ;  /* 0x0000004546467221 */ /* 0x000fe20000010000 */
[----:B------:R-:W-:-:S03]  /*6e40*/  F2FP.PACK_AB R7, R37, R42 ;  /* 0x0000002a2507723e */ /* 0x000fc600000000ff */
[----:B------:R-:W-:Y:S02]  /*6e50*/  FADD.FTZ R39, R39, R70 ;  /* 0x0000004627277221 */ /* 0x000fe40000010000 */
[----:B------:R-:W-:Y:S02]  /*6e60*/  MUFU.EX2 R172, R172 ;  /* 0x000000ac00ac7308 */ /* 0x000fe40000000800 */
[----:B------:R-:W-:Y:S01]  /*6e70*/  HMMA.16816.F32 R160, R4, R20, R160 ;  /* 0x0000001404a0723c */ /* 0x000fe200000018a0 */
[----:B------:R-:W-:-:S04]  /*6e80*/  FADD.FTZ R42, R42, R39 ;  /* 0x000000272a2a7221 */ /* 0x000fc80000010000 */
[----:B------:R-:W-:Y:S01]  /*6e90*/  FADD.FTZ R37, R37, R42 ;  /* 0x0000002a25257221 */ /* 0x000fe20000010000 */
[----:B------:R-:W-:Y:S02]  /*6ea0*/  MUFU.EX2 R181, R181 ;  /* 0x000000b500b57308 */ /* 0x000fe40000000800 */
[C---:B------:R-:W-:Y:S01]  /*6eb0*/  HMMA.16816.F32 R148, R4.reuse, R22, R148 ;  /* 0x000000160494723c */ /* 0x040fe20000001894 */
[----:B------:R-:W3:Y:S05]  /*6ec0*/  LDSM.16.MT88.4 R20, [R220+0x5000] ;  /* 0x00500000dc14783b */ /* 0x000eea0000004200 */
[----:B------:R-:W-:Y:S02]  /*6ed0*/  MUFU.EX2 R187, R187 ;  /* 0x000000bb00bb7308 */ /* 0x000fe40000000800 */
[C---:B------:R-:W-:Y:S06]  /*6ee0*/  HMMA.16816.F32 R144, R4.reuse, R16, R144 ;  /* 0x000000100490723c */ /* 0x040fec0000001890 */
[----:B------:R-:W3:Y:S02]  /*6ef0*/  MUFU.EX2 R174, R174 ;  /* 0x000000ae00ae7308 */ /* 0x000ee40000000800 */
[----:B------:R-:W-:Y:S01]  /*6f00*/  HMMA.16816.F32 R132, R4, R18, R132 ;  /* 0x000000120484723c */ /* 0x000fe20000001884 */
[----:B------:R-:W3:Y:S05]  /*6f10*/  LDSM.16.MT88.4 R16, [R219+0x5000] ;  /* 0x00500000db10783b */ /* 0x000eea0000004200 */
[----:B------:R-:W-:Y:S01]  /*6f20*/  MUFU.EX2 R178, R178 ;  /* 0x000000b200b27308 */ /* 0x000fe20000000800 */
[----:B----4-:R-:W-:-:S02]  /*6f30*/  F2FP.PACK_AB R4, R105, R104 ;  /* 0x000000686904723e */ /* 0x010fc400000000ff */
[----:B-1----:R-:W-:Y:S02]  /*6f40*/  F2FP.PACK_AB R5, R129, R164 ;  /* 0x000000a48105723e */ /* 0x002fe400000000ff */
[----:B------:R-:W-:Y:S02]  /*6f50*/  F2FP.PACK_AB R6, R124, R115 ;  /* 0x000000737c06723e */ /* 0x000fe400000000ff */
[----:B--2---:R-:W-:Y:S01]  /*6f60*/  F2FP.PACK_AB R7, R169, R166 ;  /* 0x000000a6a907723e */ /* 0x004fe200000000ff */
[----:B------:R-:W1:Y:S06]  /*6f70*/  MUFU.EX2 R193, R193 ;  /* 0x000000c100c17308 */ /* 0x000e6c0000000800 */
[C---:B-----5:R-:W-:Y:S02]  /*6f80*/  HMMA.16816.F32 R156, R4.reuse, R12, R156 ;  /* 0x0000000c049c723c */ /* 0x060fe4000000189c */
[----:B------:R-:W-:Y:S06]  /*6f90*/  MUFU.EX2 R53, R53 ;  /* 0x0000003500357308 */ /* 0x000fec0000000800 */
        /* <DEDUP_REMOVED lines=8> */
[----:B------:R-:W4:Y:S01]  /*7020*/  MUFU.EX2 R29, R29 ;  /* 0x0000001d001d7308 */ /* 0x000f220000000800 */
        /* <DEDUP_REMOVED lines=8> */
[----:B------:R-:W5:Y:S02]  /*70b0*/  MUFU.EX2 R199, R199 ;  /* 0x000000c700c77308 */ /* 0x000f640000000800 */
[C---:B------:R-:W-:Y:S01]  /*70c0*/  HMMA.16816.F32 R148, R4.reuse, R14, R148 ;  /* 0x0000000e0494723c */ /* 0x040fe20000001894 */
[----:B------:R-:W2:Y:S05]  /*70d0*/  LDSM.16.MT88.4 R12, [R220+0x5400] ;  /* 0x00540000dc0c783b */ /* 0x000eaa0000004200 */
[----:B------:R-:W-:Y:S02]  /*70e0*/  MUFU.EX2 R184, R184 ;  /* 0x000000b800b87308 */ /* 0x000fe40000000800 */
[C---:B------:R-:W-:Y:S06]  /*70f0*/  HMMA.16816.F32 R144, R4.reuse, R8, R144 ;  /* 0x000000080490723c */ /* 0x040fec0000001890 */
[----:B------:R-:W-:Y:S02]  /*7100*/  MUFU.EX2 R203, R203 ;  /* 0x000000cb00cb7308 */ /* 0x000fe40000000800 */
[----:B------:R-:W-:Y:S01]  /*7110*/  HMMA.16816.F32 R132, R4, R10, R132 ;  /* 0x0000000a0484723c */ /* 0x000fe20000001884 */
[----:B------:R-:W2:Y:S05]  /*7120*/  LDSM.16.MT88.4 R8, [R219+0x5400] ;  /* 0x00540000db08783b */ /* 0x000eaa0000004200 */
[----:B------:R-:W-:Y:S01]  /*7130*/  MUFU.EX2 R186, R186 ;  /* 0x000000ba00ba7308 */ /* 0x000fe20000000800 */
[----:B---3--:R-:W-:-:S02]  /*7140*/  F2FP.PACK_AB R4, R175, R170 ;  /* 0x000000aaaf04723e */ /* 0x008fc400000000ff */
[----:B------:R-:W-:Y:S02]  /*7150*/  F2FP.PACK_AB R5, R174, R187 ;  /* 0x000000bbae05723e */ /* 0x000fe400000000ff */
[----:B------:R-:W-:Y:S02]  /*7160*/  F2FP.PACK_AB R6, R181, R172 ;  /* 0x000000acb506723e */ /* 0x000fe400000000ff */
[----:B-1----:R-:W-:Y:S01]  /*7170*/  F2FP.PACK_AB R7, R193, R178 ;  /* 0x000000b2c107723e */ /* 0x002fe200000000ff */
[----:B------:R-:W1:Y:S06]  /*7180*/  MUFU.EX2 R197, R197 ;  /* 0x000000c500c57308 */ /* 0x000e6c0000000800 */
[C---:B------:R-:W-:Y:S02]  /*7190*/  HMMA.16816.F32 R156, R4.reuse, R20, R156 ;  /* 0x00000014049c723c */ /* 0x040fe4000000189c */
[----:B------:R-:W-:Y:S06]  /*71a0*/  MUFU.EX2 R188, R188 ;  /* 0x000000bc00bc7308 */ /* 0x000fec0000000800 */
[C---:B------:R-:W-:Y:S02]  /*71b0*/  HMMA.16816.F32 R152, R4.reuse, R22, R152 ;  /* 0x000000160498723c */ /* 0x040fe40000001898 */
[----:B------:R-:W3:Y:S06]  /*71c0*/  MUFU.EX2 R191, R191 ;  /* 0x000000bf00bf7308 */ /* 0x000eec0000000800 */
[C---:B------:R-:W-:Y:S02]  /*71d0*/  HMMA.16816.F32 R140, R4.reuse, R16, R140 ;  /* 0x00000010048c723c */ /* 0x040fe4000000188c */
[----:B------:R-:W-:Y:S06]  /*71e0*/  MUFU.EX2 R54, R54 ;  /* 0x0000003600367308 */ /* 0x000fec0000000800 */
[----:B------:R-:W-:Y:S02]  /*71f0*/  HMMA.16816.F32 R136, R4, R18, R136 ;  /* 0x000000120488723c */ /* 0x000fe40000001888 */
[----:B------:R-:W1:Y:S05]  /*7200*/  MUFU.EX2 R51, R51 ;  /* 0x0000003300337308 */ /* 0x000e6a0000000800 */
[----:B------:R-:W-:-:S02]  /*7210*/  F2FP.PACK_AB R4, R55, R62 ;  /* 0x0000003e3704723e */ /* 0x000fc400000000ff */
[----:B--2---:R-:W-:Y:S01]  /*7220*/  F2FP.PACK_AB R5, R31, R32 ;  /* 0x000000201f05723e */ /* 0x004fe200000000ff */
[----:B------:R-:W-:Y:S01]  /*7230*/  MUFU.EX2 R52, R52 ;  /* 0x0000003400347308 */ /* 0x000fe20000000800 */
[----:B------:R-:W-:Y:S01]  /*7240*/  F2FP.PACK_AB R6, R53, R60 ;  /* 0x0000003c3506723e */ /* 0x000fe200000000ff */
[----:B------:R-:W-:Y:S01]  /*7250*/  FADD.FTZ R32, R32, R33 ;  /* 0x0000002120207221 */ /* 0x000fe20000010000 */
[----:B----4-:R-:W-:-:S03]  /*7260*/  F2FP.PACK_AB R7, R29, R30 ;  /* 0x0000001e1d07723e */ /* 0x010fc600000000ff */
[----:B------:R-:W-:Y:S02]  /*7270*/  FADD.FTZ R31, R31, R32 ;  /* 0x000000201f1f7221 */ /* 0x000fe40000010000 */
[----:B------:R-:W-:Y:S02]  /*7280*/  MUFU.EX2 R49, R49 ;  /* 0x0000003100317308 */ /* 0x000fe40000000800 */
[----:B------:R-:W-:Y:S01]  /*7290*/  HMMA.16816.F32 R144, R4, R16, R144 ;  /* 0x000000100490723c */ /* 0x000fe20000001890 */
[----:B------:R-:W-:-:S04]  /*72a0*/  FADD.FTZ R30, R30, R31 ;  /* 0x0000001f1e1e7221 */ /* 0x000fc80000010000 */
[----:B------:R-:W-:Y:S01]  /*72b0*/  FADD.FTZ R29, R29, R30 ;  /* 0x0000001e1d1d7221 */ /* 0x000fe20000010000 */
[----:B------:R-:W-:Y:S02]  /*72c0*/  MUFU.EX2 R28, R28 ;  /* 0x0000001c001c7308 */ /* 0x000fe40000000800 */
[C---:B------:R-:W-:Y:S06]  /*72d0*/  HMMA.16816.F32 R160, R4.reuse, R20, R160 ;  /* 0x0000001404a0723c */ /* 0x040fec00000018a0 */
[----:B------:R-:W2:Y:S02]  /*72e0*/  MUFU.EX2 R27, R27 ;  /* 0x0000001b001b7308 */ /* 0x000ea40000000800 */
[C---:B------:R-:W-:Y:S01]  /*72f0*/  HMMA.16816.F32 R148, R4.reuse, R22, R148 ;  /* 0x000000160494723c */ /* 0x040fe20000001894 */
[----:B------:R-:W4:Y:S05]  /*7300*/  LDSM.16.MT88.4 R20, [R220+0x5800] ;  /* 0x00580000dc14783b */ /* 0x000f2a0000004200 */
[----:B------:R-:W-:Y:S02]  /*7310*/  MUFU.EX2 R26, R26 ;  /* 0x0000001a001a7308 */ /* 0x000fe40000000800 */
[----:B------:R-:W-:Y:S01]  /*7320*/  HMMA.16816.F32 R132, R4, R18, R132 ;  /* 0x000000120484723c */ /* 0x000fe20000001884 */
[----:B------:R-:W2:Y:S05]  /*7330*/  LDSM.16.MT88.4 R16, [R219+0x5800] ;  /* 0x00580000db10783b */ /* 0x000eaa0000004200 */
[----:B------:R-:W2:Y:S01]  /*7340*/  MUFU.EX2 R75, R75 ;  /* 0x0000004b004b7308 */ /* 0x000ea20000000800 */
[----:B-----5:R-:W-:-:S02]  /*7350*/  F2FP.PACK_AB R4, R199, R182 ;  /* 0x000000b6c704723e */ /* 0x020fc400000000ff */
[----:B-1----:R-:W-:Y:S02]  /*7360*/  F2FP.PACK_AB R5, R197, R186 ;  /* 0x000000bac505723e */ /* 0x002fe400000000ff */
        /* <DEDUP_REMOVED lines=8> */
[----:B------:R-:W-:Y:S06]  /*73f0*/  MUFU.EX2 R190, R190 ;  /* 0x000000be00be7308 */ /* 0x000fec0000000800 */
[----:B------:R-:W-:Y:S02]  /*7400*/  HMMA.16816.F32 R136, R4, R10, R136 ;  /* 0x0000000a0488723c */ /* 0x000fe40000001888 */
[----:B------:R-:W-:Y:S05]  /*7410*/  MUFU.EX2 R177, R177 ;  /* 0x000000b100b17308 */ /* 0x000fea0000000800 */
[----:B------:R-:W-:-:S02]  /*7420*/  F2FP.PACK_AB R4, R51, R54 ;  /* 0x000000363304723e */ /* 0x000fc400000000ff */
[----:B--2---:R-:W-:Y:S01]  /*7430*/  F2FP.PACK_AB R5, R27, R28 ;  /* 0x0000001c1b05723e */ /* 0x004fe200000000ff */
[----:B------:R-:W2:Y:S01]  /*7440*/  MUFU.EX2 R192, R192 ;  /* 0x000000c000c07308 */ /* 0x000ea20000000800 */
        /* <DEDUP_REMOVED lines=8> */
[----:B------:R-:W3:Y:S01]  /*74d0*/  MUFU.EX2 R194, R194 ;  /* 0x000000c200c27308 */ /* 0x000ee20000000800 */
[----:B------:R-:W-:Y:S01]  /*74e0*/  FADD.FTZ R9, R112, R111 ;  /* 0x0000006f70097221 */ /* 0x000fe20000010000 */
[----:B------:R-:W-:Y:S03]  /*74f0*/  HMMA.16816.F32 R160, R4, R12, R160 ;  /* 0x0000000c04a0723c */ /* 0x000fe600000018a0 */
[----:B------:R-:W-:-:S03]  /*7500*/  FADD.FTZ R110, R110, R9 ;  /* 0x000000096e6e7221 */ /* 0x000fc60000010000 */
[----:B------:R-:W-:Y:S01]  /*7510*/  MUFU.EX2 R50, R50 ;  /* 0x0000003200327308 */ /* 0x000fe20000000800 */
[----:B------:R-:W-:Y:S01]  /*7520*/  FADD.FTZ R97, R97, R110 ;  /* 0x0000006e61617221 */ /* 0x000fe20000010000 */
[----:B------:R-:W-:Y:S01]  /*7530*/  HMMA.16816.F32 R148, R4, R14, R148 ;  /* 0x0000000e0494723c */ /* 0x000fe20000001894 */
[----:B------:R-:W5:Y:S02]  /*7540*/  LDSM.16.MT88.4 R12, [R220+0x5c00] ;  /* 0x005c0000dc0c783b */ /* 0x000f640000004200 */
[----:B------:R-:W-:-:S03]  /*7550*/  FADD.FTZ R96, R96, R97 ;  /* 0x0000006160607221 */ /* 0x000fc60000010000 */
[----:B------:R-:W4:Y:S01]  /*7560*/  MUFU.EX2 R47, R47 ;  /* 0x0000002f002f7308 */ /* 0x000f220000000800 */
[----:B------:R-:W-:Y:S01]  /*7570*/  FADD.FTZ R83, R83, R96 ;  /* 0x0000006053537221 */ /* 0x000fe20000010000 */
[----:B------:R-:W-:Y:S01]  /*7580*/  HMMA.16816.F32 R132, R4, R10, R132 ;  /* 0x0000000a0484723c */ /* 0x000fe20000001884 */
[----:B------:R-:W5:Y:S02]  /*7590*/  LDSM.16.MT88.4 R8, [R219+0x5c00] ;  /* 0x005c0000db08783b */ /* 0x000f640000004200 */
[----:B------:R-:W-:-:S03]  /*75a0*/  FADD.FTZ R82, R82, R83 ;  /* 0x0000005352527221 */ /* 0x000fc60000010000 */
[----:B------:R-:W-:Y:S01]  /*75b0*/  MUFU.EX2 R48, R48 ;  /* 0x0000003000307308 */ /* 0x000fe20000000800 */
[----:B-1----:R-:W-:Y:S01]  /*75c0*/  F2FP.PACK_AB R4, R185, R176 ;  /* 0x000000b0b904723e */ /* 0x002fe200000000ff */
[----:B------:R-:W-:Y:S01]  /*75d0*/  FADD.FTZ R73, R73, R82 ;  /* 0x0000005249497221 */ /* 0x000fe20000010000 */
[----:B--2---:R-:W-:Y:S02]  /*75e0*/  F2FP.PACK_AB R5, R192, R177 ;  /* 0x000000b1c005723e */ /* 0x004fe400000000ff */
[----:B------:R-:W-:Y:S01]  /*75f0*/  F2FP.PACK_AB R6, R190, R183 ;  /* 0x000000b7be06723e */ /* 0x000fe200000000ff */
[----:B------:R-:W-:Y:S01]  /*7600*/  FADD.FTZ R72, R72, R73 ;  /* 0x0000004948487221 */ /* 0x000fe20000010000 */
[----:B---3--:R-:W-:Y:S01]  /*7610*/  F2FP.PACK_AB R7, R194, R171 ;  /* 0x000000abc207723e */ /* 0x008fe200000000ff */
[----:B------:R-:W-:Y:S02]  /*7620*/  MUFU.EX2 R45, R45 ;  /* 0x0000002d002d7308 */ /* 0x000fe40000000800 */
[----:B------:R-:W-:-:S04]  /*7630*/  FADD.FTZ R67, R67, R72 ;  /* 0x0000004843437221 */ /* 0x000fc80000010000 */
[----:B----4-:R-:W-:Y:S01]  /*7640*/  HMMA.16816.F32 R156, R4, R20, R156 ;  /* 0x00000014049c723c */ /* 0x010fe2000000189c */
[----:B------:R-:W-:Y:S01]  /*7650*/  FADD.FTZ R68, R68, R67 ;  /* 0x0000004344447221 */ /* 0x000fe20000010000 */
[----:B------:R-:W-:Y:S03]  /*7660*/  MUFU.EX2 R103, R103 ;  /* 0x0000006700677308 */ /* 0x000fe60000000800 */
[----:B------:R-:W-:-:S03]  /*7670*/  FADD.FTZ R65, R65, R68 ;  /* 0x0000004441417221 */ /* 0x000fc60000010000 */
[----:B------:R-:W-:Y:S01]  /*7680*/  HMMA.16816.F32 R152, R4, R22, R152 ;  /* 0x000000160498723c */ /* 0x000fe20000001898 */
[----:B------:R-:W-:Y:S01]  /*7690*/  FADD.FTZ R66, R66, R65 ;  /* 0x0000004142427221 */ /* 0x000fe20000010000 */
[----:B------:R-:W1:Y:S03]  /*76a0*/  MUFU.EX2 R168, R168 ;  /* 0x000000a800a87308 */ /* 0x000e660000000800 */
[----:B------:R-:W-:-:S03]  /*76b0*/  FADD.FTZ R63, R63, R66 ;  /* 0x000000423f3f7221 */ /* 0x000fc60000010000 */
[----:B------:R-:W-:Y:S01]  /*76c0*/  HMMA.16816.F32 R140, R4, R16, R140 ;  /* 0x00000010048c723c */ /* 0x000fe2000000188c */
[----:B------:R-:W-:Y:S01]  /*76d0*/  FADD.FTZ R64, R64, R63 ;  /* 0x0000003f40407221 */ /* 0x000fe20000010000 */
[----:B------:R-:W-:Y:S03]  /*76e0*/  MUFU.EX2 R180, R180 ;  /* 0x000000b400b47308 */ /* 0x000fe60000000800 */
[----:B------:R-:W-:-:S03]  /*76f0*/  FADD.FTZ R61, R61, R64 ;  /* 0x000000403d3d7221 */ /* 0x000fc60000010000 */
[----:B------:R-:W-:Y:S01]  /*7700*/  HMMA.16816.F32 R136, R4, R18, R136 ;  /* 0x000000120488723c */ /* 0x000fe20000001888 */
[----:B------:R-:W-:Y:S01]  /*7710*/  FADD.FTZ R62, R62, R61 ;  /* 0x0000003d3e3e7221 */ /* 0x000fe20000010000 */
[----:B------:R-:W2:Y:S03]  /*7720*/  MUFU.EX2 R195, R195 ;  /* 0x000000c300c37308 */ /* 0x000ea60000000800 */
[----:B------:R-:W-:Y:S02]  /*7730*/  FADD.FTZ R55, R55, R62 ;  /* 0x0000003e37377221 */ /* 0x000fe40000010000 */
[----:B------:R-:W-:Y:S02]  /*7740*/  F2FP.PACK_AB R4, R47, R50 ;  /* 0x000000322f04723e */ /* 0x000fe400000000ff */
[----:B-1----:R-:W-:Y:S01]  /*7750*/  F2FP.PACK_AB R5, R168, R103 ;  /* 0x00000067a805723e */ /* 0x002fe200000000ff */
[----:B------:R-:W-:Y:S01]  /*7760*/  FADD.FTZ R60, R60, R55 ;  /* 0x000000373c3c7221 */ /* 0x000fe20000010000 */
[----:B------:R-:W-:Y:S01]  /*7770*/  F2FP.PACK_AB R6, R45, R48 ;  /* 0x000000302d06723e */ /* 0x000fe200000000ff */
[----:B------:R-:W-:Y:S01]  /*7780*/  MUFU.EX2 R165, R165 ;  /* 0x000000a500a57308 */ /* 0x000fe20000000800 */
[----:B------:R-:W-:-:S02]  /*7790*/  FADD.FTZ R103, R103, R26 ;  /* 0x0000001a67677221 */ /* 0x000fc40000010000 */
[----:B------:R-:W-:Y:S02]  /*77a0*/  FADD.FTZ R53, R53, R60 ;  /* 0x0000003c35357221 */ /* 0x000fe40000010000 */
[----:B------:R-:W-:Y:S01]  /*77b0*/  FADD.FTZ R103, R168, R103 ;  /* 0x00000067a8677221 */ /* 0x000fe20000010000 */
[----:B--2---:R-:W-:Y:S01]  /*77c0*/  F2FP.PACK_AB R7, R195, R180 ;  /* 0x000000b4c307723e */ /* 0x004fe200000000ff */
[----:B------:R-:W-:Y:S01]  /*77d0*/  FADD.FTZ R54, R54, R53 ;  /* 0x0000003536367221 */ /* 0x000fe20000010000 */
[----:B------:R-:W1:Y:S01]  /*77e0*/  MUFU.EX2 R196, R196 ;  /* 0x000000c400c47308 */ /* 0x000e620000000800 */
[----:B------:R-:W-:Y:S02]  /*77f0*/  FADD.FTZ R180, R180, R103 ;  /* 0x00000067b4b47221 */ /* 0x000fe40000010000 */
[----:B------:R-:W-:Y:S02]  /*7800*/  FADD.FTZ R51, R51, R54 ;  /* 0x0000003633337221 */ /* 0x000fe40000010000 */
[----:B------:R-:W-:Y:S01]  /*7810*/  HMMA.16816.F32 R144, R4, R16, R144 ;  /* 0x000000100490723c */ /* 0x000fe20000001890 */
[----:B------:R-:W-:-:S02]  /*7820*/  FADD.FTZ R195, R195, R180 ;  /* 0x000000b4c3c37221 */ /* 0x000fc40000010000 */
[----:B------:R-:W-:Y:S01]  /*7830*/  MUFU.EX2 R127, R127 ;  /* 0x0000007f007f7308 */ /* 0x000fe20000000800 */
[----:B------:R-:W-:-:S03]  /*7840*/  FADD.FTZ R52, R52, R51 ;  /* 0x0000003334347221 */ /* 0x000fc60000010000 */
[----:B------:R-:W-:Y:S01]  /*7850*/  FADD.FTZ R17, R94, R101 ;  /* 0x000000655e117221 */ /* 0x000fe20000010000 */
[C---:B------:R-:W-:Y:S01]  /*7860*/  HMMA.16816.F32 R160, R4.reuse, R20, R160 ;  /* 0x0000001404a0723c */ /* 0x040fe200000018a0 */
[----:B------:R-:W-:Y:S02]  /*7870*/  FADD.FTZ R49, R49, R52 ;  /* 0x0000003431317221 */ /* 0x000fe40000010000 */
[----:B------:R-:W-:Y:S01]  /*7880*/  FADD.FTZ R88, R88, R17 ;  /* 0x0000001158587221 */ /* 0x000fe20000010000 */
[----:B------:R-:W2:Y:S01]  /*7890*/  MUFU.EX2 R126, R130 ;  /* 0x00000082007e7308 */ /* 0x000ea20000000800 */
[----:B------:R-:W-:Y:S02]  /*78a0*/  FADD.FTZ R17, R85, R98 ;  /* 0x0000006255117221 */ /* 0x000fe40000010000 */
[----:B------:R-:W-:Y:S01]  /*78b0*/  FADD.FTZ R87, R87, R88 ;  /* 0x0000005857577221 */ /* 0x000fe20000010000 */
[----:B------:R-:W-:Y:S01]  /*78c0*/  HMMA.16816.F32 R148, R4, R22, R148 ;  /* 0x000000160494723c */ /* 0x000fe20000001894 */
[----:B------:R-:W-:-:S02]  /*78d0*/  FADD.FTZ R17, R84, R17 ;  /* 0x0000001154117221 */ /* 0x000fc40000010000 */
[----:B------:R-:W-:Y:S01]  /*78e0*/  FADD.FTZ R76, R76, R87 ;  /* 0x000000574c4c7221 */ /* 0x000fe20000010000 */
[----:B------:R-:W-:Y:S01]  /*78f0*/  MUFU.EX2 R111, R119 ;  /* 0x00000077006f7308 */ /* 0x000fe20000000800 */
[----:B------:R-:W-:Y:S02]  /*7900*/  FADD.FTZ R78, R78, R17 ;  /* 0x000000114e4e7221 */ /* 0x000fe40000010000 */
[----:B------:R-:W-:Y:S01]  /*7910*/  FADD.FTZ R71, R71, R76 ;  /* 0x0000004c47477221 */ /* 0x000fe20000010000 */
[----:B------:R-:W-:Y:S01]  /*7920*/  HMMA.16816.F32 R132, R4, R18, R132 ;  /* 0x000000120484723c */ /* 0x000fe20000001884 */
[----:B------:R-:W-:Y:S02]  /*7930*/  FADD.FTZ R77, R77, R78 ;  /* 0x0000004e4d4d7221 */ /* 0x000fe40000010000 */
[----:B------:R-:W-:Y:S01]  /*7940*/  FADD.FTZ R80, R80, R71 ;  /* 0x0000004750507221 */ /* 0x000fe20000010000 */
[----:B------:R-:W3:Y:S01]  /*7950*/  MUFU.EX2 R106, R118 ;  /* 0x00000076006a7308 */ /* 0x000ee20000000800 */
[----:B------:R-:W-:-:S02]  /*7960*/  FADD.FTZ R92, R92, R77 ;  /* 0x0000004d5c5c7221 */ /* 0x000fc40000010000 */
[----:B------:R-:W-:Y:S01]  /*7970*/  FADD.FTZ R79, R79, R80 ;  /* 0x000000504f4f7221 */ /* 0x000fe20000010000 */
[----:B-1----:R-:W-:Y:S01]  /*7980*/  F2FP.PACK_AB R4, R196, R165 ;  /* 0x000000a5c404723e */ /* 0x002fe200000000ff */
[----:B------:R-:W-:Y:S01]  /*7990*/  FADD.FTZ R92, R91, R92 ;  /* 0x0000005c5b5c7221 */ /* 0x000fe20000010000 */
[----:B--2---:R-:W-:Y:S01]  /*79a0*/  F2FP.PACK_AB R6, R126, R127 ;  /* 0x0000007f7e06723e */ /* 0x004fe200000000ff */
[----:B------:R-:W-:Y:S01]  /*79b0*/  FADD.FTZ R86, R86, R79 ;  /* 0x0000004f56567221 */ /* 0x000fe20000010000 */
[----:B------:R-:W-:Y:S01]  /*79c0*/  MUFU.EX2 R20, R117 ;  /* 0x0000007500147308 */ /* 0x000fe20000000800 */
[----:B------:R-:W-:Y:S02]  /*79d0*/  FADD.FTZ R93, R93, R92 ;  /* 0x0000005c5d5d7221 */ /* 0x000fe40000010000 */
[----:B------:R-:W-:Y:S02]  /*79e0*/  FADD.FTZ R89, R89, R86 ;  /* 0x0000005659597221 */ /* 0x000fe40000010000 */
[----:B------:R-:W-:-:S02]  /*79f0*/  FADD.FTZ R93, R102, R93 ;  /* 0x0000005d665d7221 */ /* 0x000fc40000010000 */
[----:B------:R-:W-:Y:S01]  /*7a00*/  FADD.FTZ R104, R104, R89 ;  /* 0x0000005968687221 */ /* 0x000fe20000010000 */
[----:B------:R-:W1:Y:S01]  /*7a10*/  MUFU.EX2 R21, R116 ;  /* 0x0000007400157308 */ /* 0x000e620000000800 */
[----:B------:R-:W-:Y:S01]  /*7a20*/  FADD.FTZ R164, R164, R93 ;  /* 0x0000005da4a47221 */ /* 0x000fe20000010000 */
[----:B---3--:R-:W-:Y:S01]  /*7a30*/  F2FP.PACK_AB R5, R106, R111 ;  /* 0x0000006f6a05723e */ /* 0x008fe200000000ff */
[----:B------:R-:W-:Y:S02]  /*7a40*/  FADD.FTZ R104, R105, R104 ;  /* 0x0000006869687221 */ /* 0x000fe40000010000 */
[----:B------:R-:W-:Y:S02]  /*7a50*/  FADD.FTZ R129, R129, R164 ;  /* 0x000000a481817221 */ /* 0x000fe40000010000 */
[----:B------:R-:W-:Y:S01]  /*7a60*/  FADD.FTZ R115, R115, R104 ;  /* 0x0000006873737221 */ /* 0x000fe20000010000 */
[----:B------:R-:W-:Y:S01]  /*7a70*/  MUFU.EX2 R46, R46 ;  /* 0x0000002e002e7308 */ /* 0x000fe20000000800 */
[----:B------:R-:W-:-:S02]  /*7a80*/  FADD.FTZ R166, R166, R129 ;  /* 0x00000081a6a67221 */ /* 0x000fc40000010000 */
[----:B------:R-:W-:Y:S02]  /*7a90*/  FADD.FTZ R115, R124, R115 ;  /* 0x000000737c737221 */ /* 0x000fe40000010000 */
[----:B------:R-:W-:Y:S02]  /*7aa0*/  FADD.FTZ R166, R169, R166 ;  /* 0x000000a6a9a67221 */ /* 0x000fe40000010000 */
[----:B------:R-:W-:Y:S01]  /*7ab0*/  FADD.FTZ R170, R170, R115 ;  /* 0x00000073aaaa7221 */ /* 0x000fe20000010000 */
[----:B------:R-:W2:Y:S01]  /*7ac0*/  MUFU.EX2 R43, R43 ;  /* 0x0000002b002b7308 */ /* 0x000ea20000000800 */
[----:B------:R-:W-:Y:S01]  /*7ad0*/  FADD.FTZ R187, R187, R166 ;  /* 0x000000a6bbbb7221 */ /* 0x000fe20000010000 */
[----:B-1----:R-:W-:Y:S01]  /*7ae0*/  F2FP.PACK_AB R7, R21, R20 ;  /* 0x000000141507723e */ /* 0x002fe200000000ff */
[----:B------:R-:W-:Y:S02]  /*7af0*/  FADD.FTZ R175, R175, R170 ;  /* 0x000000aaafaf7221 */ /* 0x000fe40000010000 */
[----:B------:R-:W-:-:S02]  /*7b00*/  FADD.FTZ R187, R174, R187 ;  /* 0x000000bbaebb7221 */ /* 0x000fc40000010000 */
[----:B------:R-:W-:Y:S01]  /*7b10*/  FADD.FTZ R50, R50, R49 ;  /* 0x0000003132327221 */ /* 0x000fe20000010000 */
[----:B------:R-:W-:Y:S01]  /*7b20*/  MUFU.EX2 R128, R128 ;  /* 0x0000008000807308 */ /* 0x000fe20000000800 */
[----:B------:R-:W-:Y:S01]  /*7b30*/  FADD.FTZ R172, R172, R175 ;  /* 0x000000afacac7221 */ /* 0x000fe20000010000 */
[C---:B-----5:R-:W-:Y:S01]  /*7b40*/  HMMA.16816.F32 R156, R4.reuse, R12, R156 ;  /* 0x0000000c049c723c */ /* 0x060fe2000000189c */
[----:B------:R-:W-:Y:S02]  /*7b50*/  FADD.FTZ R178, R178, R187 ;  /* 0x000000bbb2b27221 */ /* 0x000fe40000010000 */
[----:B------:R-:W-:Y:S02]  /*7b60*/  FADD.FTZ R47, R47, R50 ;  /* 0x000000322f2f7221 */ /* 0x000fe40000010000 */
[----:B------:R-:W-:Y:S01]  /*7b70*/  FADD.FTZ R181, R181, R172 ;  /* 0x000000acb5b57221 */ /* 0x000fe20000010000 */
[----:B------:R-:W1:Y:S01]  /*7b80*/  MUFU.EX2 R125, R125 ;  /* 0x0000007d007d7308 */ /* 0x000e620000000800 */
[----:B------:R-:W-:Y:S01]  /*7b90*/  FADD.FTZ R193, R193, R178 ;  /* 0x000000b2c1c17221 */ /* 0x000fe20000010000 */
[----:B------:R-:W-:Y:S01]  /*7ba0*/  HMMA.16816.F32 R152, R4, R14, R152 ;  /* 0x0000000e0498723c */ /* 0x000fe20000001898 */
[----:B------:R-:W-:-:S02]  /*7bb0*/  FADD.FTZ R48, R48, R47 ;  /* 0x0000002f30307221 */ /* 0x000fc40000010000 */
[----:B------:R-:W-:Y:S02]  /*7bc0*/  FADD.FTZ R182, R182, R181 ;  /* 0x000000b5b6b67221 */ /* 0x000fe40000010000 */
[----:B------:R-:W-:Y:S01]  /*7bd0*/  FADD.FTZ R186, R186, R193 ;  /* 0x000000c1baba7221 */ /* 0x000fe20000010000 */
[----:B------:R-:W-:Y:S01]  /*7be0*/  MUFU.EX2 R44, R44 ;  /* 0x0000002c002c7308 */ /* 0x000fe20000000800 */
[----:B------:R-:W-:Y:S01]  /*7bf0*/  FADD.FTZ R45, R45, R48 ;  /* 0x000000302d2d7221 */ /* 0x000fe20000010000 */
[C---:B------:R-:W-:Y:S01]  /*7c00*/  HMMA.16816.F32 R140, R4.reuse, R8, R140 ;  /* 0x00000008048c723c */ /* 0x040fe2000000188c */
[----:B------:R-:W-:Y:S02]  /*7c10*/  FADD.FTZ R199, R199, R182 ;  /* 0x000000b6c7c77221 */ /* 0x000fe40000010000 */
[----:B------:R-:W-:Y:S02]  /*7c20*/  FADD.FTZ R197, R197, R186 ;  /* 0x000000bac5c57221 */ /* 0x000fe40000010000 */
[----:B------:R-:W-:Y:S01]  /*7c30*/  FADD.FTZ R184, R184, R199 ;  /* 0x000000c7b8b87221 */ /* 0x000fe20000010000 */
[----:B------:R-:W3:Y:S01]  /*7c40*/  MUFU.EX2 R41, R41 ;  /* 0x0000002900297308 */ /* 0x000ee20000000800 */
[----:B------:R-:W-:Y:S01]  /*7c50*/  FADD.FTZ R188, R188, R197 ;  /* 0x000000c5bcbc7221 */ /* 0x000fe20000010000 */
[----:B------:R-:W-:Y:S01]  /*7c60*/  HMMA.16816.F32 R136, R4, R10, R136 ;  /* 0x0000000a0488723c */ /* 0x000fe20000001888 */
[----:B------:R-:W-:-:S02]  /*7c70*/  FADD.FTZ R203, R203, R184 ;  /* 0x000000b8cbcb7221 */ /* 0x000fc40000010000 */
[----:B------:R-:W-:Y:S02]  /*7c80*/  FADD.FTZ R188, R191, R188 ;  /* 0x000000bcbfbc7221 */ /* 0x000fe40000010000 */
[----:B------:R-:W-:Y:S01]  /*7c90*/  FADD.FTZ R176, R176, R203 ;  /* 0x000000cbb0b07221 */ /* 0x000fe20000010000 */
[----:B------:R-:W-:Y:S01]  /*7ca0*/  MUFU.EX2 R121, R121 ;  /* 0x0000007900797308 */ /* 0x000fe20000000800 */
[----:B--2---:R-:W-:Y:S01]  /*7cb0*/  F2FP.PACK_AB R4, R43, R46 ;  /* 0x0000002e2b04723e */ /* 0x004fe200000000ff */
[----:B------:R-:W-:Y:S01]  /*7cc0*/  FADD.FTZ R46, R46, R45 ;  /* 0x0000002d2e2e7221 */ /* 0x000fe20000010000 */
[----:B-1----:R-:W-:Y:S01]  /*7cd0*/  F2FP.PACK_AB R5, R125, R128 ;  /* 0x000000807d05723e */ /* 0x002fe200000000ff */
[----:B------:R-:W-:Y:S02]  /*7ce0*/  FADD.FTZ R128, R128, R195 ;  /* 0x000000c380807221 */ /* 0x000fe40000010000 */
[----:B------:R-:W-:Y:S02]  /*7cf0*/  FADD.FTZ R43, R43, R46 ;  /* 0x0000002e2b2b7221 */ /* 0x000fe40000010000 */
[----:B------:R-:W1:Y:S01]  /*7d00*/  MUFU.EX2 R120, R120 ;  /* 0x0000007800787308 */ /* 0x000e620000000800 */
[----:B------:R-:W-:Y:S01]  /*7d10*/  FADD.FTZ R128, R125, R128 ;  /* 0x000000807d807221 */ /* 0x000fe20000010000 */
[----:B---3--:R-:W-:Y:S01]  /*7d20*/  F2FP.PACK_AB R6, R41, R44 ;  /* 0x0000002c2906723e */ /* 0x008fe200000000ff */
[----:B------:R-:W-:-:S02]  /*7d30*/  FADD.FTZ R44, R44, R43 ;  /* 0x0000002b2c2c7221 */ /* 0x000fc40000010000 */
        /* <DEDUP_REMOVED lines=8> */
[----:B------:R-:W-:-:S02]  /*7dc0*/  FADD.FTZ R121, R121, R128 ;  /* 0x0000008079797221 */ /* 0x000fc40000010000 */
[----:B------:R-:W-:Y:S02]  /*7dd0*/  FADD.FTZ R190, R190, R183 ;  /* 0x000000b7bebe7221 */ /* 0x000fe40000010000 */
[----:B------:R-:W-:Y:S02]  /*7de0*/  FADD.FTZ R174, R120, R121 ;  /* 0x0000007978ae7221 */ /* 0x000fe40000010000 */
[----:B------:R-:W-:Y:S01]  /*7df0*/  FADD.FTZ R194, R194, R171 ;  /* 0x000000abc2c27221 */ /* 0x000fe20000010000 */
[----:B------:R-:W-:Y:S01]  /*7e00*/  HMMA.16816.F32 R160, R4, R12, R160 ;  /* 0x0000000c04a0723c */ /* 0x000fe200000018a0 */
[----:B------:R-:W-:Y:S01]  /*7e10*/  FADD.FTZ R165, R165, R190 ;  /* 0x000000bea5a57221 */ /* 0x000fe20000010000 */
[----:B------:R2:W-:Y:S01]  /*7e20*/  STL [R1+0x8], R174 ;  /* 0x000008ae01007387 */ /* 0x0005e20000100800 */
        /* <DEDUP_REMOVED lines=8> */
[C---:B------:R-:W-:Y:S08]  /*7eb0*/  HMMA.16816.F32 R144, R4.reuse, R8, R144 ;  /* 0x000000080490723c */ /* 0x040ff00000001890 */
[----:B------:R-:W-:Y:S01]  /*7ec0*/  HMMA.16816.F32 R132, R4, R10, R132 ;  /* 0x0000000a0484723c */ /* 0x000fe20000001884 */
[----:B------:R-:W-:Y:S07]  /*7ed0*/  @!P0 BRA `(.L_x_772) ;  /* 0x0000627000008947 */ /* 0x000fee0003800000 */
[----:B------:R-:W-:Y:S01]  /*7ee0*/  IADD3 R6, R38, -0x2, RZ ;  /* 0xfffffffe26067810 */ /* 0x000fe20007ffe0ff */
[----:B------:R-:W-:-:S04]  /*7ef0*/  DEPBAR.LE SB0, 0x0 ;  /* 0x000080000000791a */ /* 0x000fc80000000000 */
[----:B------:R-:W-:Y:S01]  /*7f00*/  SHF.R.S32.HI R4, RZ, 0x1f, R6 ;  /* 0x0000001fff047819 */ /* 0x000fe20000011406 */
[----:B------:R-:W-:Y:S01]  /*7f10*/  IMAD R5, R228, R6, RZ ;  /* 0x00000006e4057224 */ /* 0x000fe200078e02ff */
[----:B------:R1:W-:Y:S01]  /*7f20*/  STL [R1+0x10], R6 ;  /* 0x0000100601007387 */ /* 0x0003e20000100800 */
[C---:B------:R-:W-:Y:S02]  /*7f30*/  SHF.L.U64.HI R24, R25.reuse, 0x6, R24 ;  /* 0x0000000619187819 */ /* 0x040fe40000010218 */
[-C--:B------:R-:W-:Y:S02]  /*7f40*/  IMAD R4, R4, R229.reuse, R5 ;  /* 0x000000e504047224 */ /* 0x080fe400078e0205 */
[----:B------:R-:W-:Y:S02]  /*7f50*/  IMAD.SHL.U32 R5, R25, 0x40, RZ ;  /* 0x0000004019057824 */ /* 0x000fe400078e00ff */
[----:B-1----:R-:W-:-:S04]  /*7f60*/  IMAD.WIDE.U32 R6, R6, R229, R58 ;  /* 0x000000e506067225 */ /* 0x002fc800078e003a */
[----:B------:R-:W-:Y:S01]  /*7f70*/  IMAD.IADD R4, R7, 0x1, R4 ;  /* 0x0000000107047824 */ /* 0x000fe200078e0204 */
[----:B------:R-:W-:Y:S01]  /*7f80*/  BAR.SYNC.DEFER_BLOCKING 0x0 ;  /* 0x0000000000007b1d */ /* 0x000fe20000010000 */
[----:B------:R-:W-:-:S04]  /*7f90*/  LEA R8, P1, R6, c[0x0][0x170], 0x1 ;  /* 0x00005c0006087a11 */ /* 0x000fc800078208ff */
[----:B------:R-:W-:Y:S02]  /*7fa0*/  IADD3 R12, P0, R5, R8, RZ ;  /* 0x00000008050c7210 */ /* 0x000fe40007f1e0ff */
[----:B------:R-:W-:Y:S02]  /*7fb0*/  LEA.HI.X R9, R6, c[0x0][0x174], R4, 0x1, P1 ;  /* 0x00005d0006097a11 */ /* 0x000fe400008f0c04 */
[----:B------:R-:W-:-:S03]  /*7fc0*/  IADD3 R14, P1, R12, R5, RZ ;  /* 0x000000050c0e7210 */ /* 0x000fc60007f3e0ff */
[----:B------:R-:W-:Y:S01]  /*7fd0*/  IMAD.X R13, R24, 0x1, R9, P0 ;  /* 0x00000001180d7824 */ /* 0x000fe200000e0609 */
[----:B------:R-:W-:-:S03]  /*7fe0*/  IADD3 R26, P0, R14, R5, RZ ;  /* 0x000000050e1a7210 */ /* 0x000fc60007f1e0ff */
[----:B------:R-:W-:-:S04]  /*7ff0*/  IMAD.X R15, R13, 0x1, R24, P1 ;  /* 0x000000010d0f7824 */ /* 0x000fc800008e0618 */
[----:B------:R-:W-:Y:S01]  /*8000*/  IMAD.X R27, R15, 0x1, R24, P0 ;  /* 0x000000010f1b7824 */ /* 0x000fe200000e0618 */
[----:B------:R-:W-:Y:S01]  /*8010*/  @!PT LDS RZ, [RZ] ;  /* 0x00000000fffff984 */ /* 0x000fe20000000800 */
[----:B------:R-:W-:Y:S01]  /*8020*/  @!PT LDS RZ, [RZ] ;  /* 0x00000000fffff984 */ /* 0x000fe20000000800 */
[----:B------:R-:W-:Y:S01]  /*8030*/  @!PT LDS RZ, [RZ] ;  /* 0x00000000fffff984 */ /* 0x000fe20000000800 */
[----:B------:R1:W-:Y:S04]  /*8040*/  LDGSTS.E.BYPASS.LTC128B.128 [R231+0x4000], [R8.64] ;  /* 0x0400000008e77fae */ /* 0x0003e8000b901d48 */
[----:B------:R3:W-:Y:S04]  /*8050*/  LDGSTS.E.BYPASS.LTC128B.128 [R231+0x4800], [R12.64] ;  /* 0x048000000ce77fae */ /* 0x0007e8000b901d48 */
[----:B------:R3:W-:Y:S04]  /*8060*/  LDGSTS.E.BYPASS.LTC128B.128 [R231+0x5000], [R14.64] ;  /* 0x050000000ee77fae */ /* 0x0007e8000b901d48 */
[----:B------:R4:W-:Y:S04]  /*8070*/  LDGSTS.E.BYPASS.LTC128B.128 [R231+0x5800], [R26.64] ;  /* 0x058000001ae77fae */ /* 0x0009e8000b901d48 */
[----:B------:R-:W-:Y:S04]  /*8080*/  LDSM.16.M88.4 R32, [R224] ;  /* 0x00000000e020783b */ /* 0x000fe80000000200 */
[----:B------:R-:W5:Y:S04]  /*8090*/  LDSM.16.M88.4 R4, [R223+0x2000] ;  /* 0x00200000df04783b */ /* 0x000f680000000200 */
[----:B------:R-:W1:Y:S04]  /*80a0*/  LDSM.16.M88.4 R28, [R224+0x1000] ;  /* 0x00100000e01c783b */ /* 0x000e680000000200 */
[----:B------:R-:W-:Y:S04]  /*80b0*/  LDSM.16.M88.4 R20, [R222] ;  /* 0x00000000de14783b */ /* 0x000fe80000000200 */
[----:B------:R-:W2:Y:S04]  /*80c0*/  LDSM.16.M88.4 R40, [R221] ;  /* 0x00000000dd28783b */ /* 0x000ea80000000200 */
[----:B------:R-:W2:Y:S04]  /*80d0*/  LDSM.16.M88.4 R16, [R222+0x1000] ;  /* 0x00100000de10783b */ /* 0x000ea80000000200 */
[----:B----4-:R-:W4:Y:S04]  /*80e0*/  LDSM.16.M88.4 R24, [R223+0x2400] ;  /* 0x00240000df18783b */ /* 0x010f280000000200 */
[----:B------:R-:W-:Y:S04]  /*80f0*/  LDSM.16.M88.4 R48, [R217] ;  /* 0x00000000d930783b */ /* 0x000fe80000000200 */
[----:B------:R-:W0:Y:S01]  /*8100*/  LDGDEPBAR ;  /* 0x00000000000079af */ /* 0x000e220000000000 */
[-C--:B-----5:R-:W-:Y:S08]  /*8110*/  HMMA.16816.F32 R44, R32, R4.reuse, RZ ;  /* 0x00000004202c723c */ /* 0x0a0ff000000018ff */
[C---:B-1----:R-:W-:Y:S08]  /*8120*/  HMMA.16816.F32 R8, R28.reuse, R4, RZ ;  /* 0x000000041c08723c */ /* 0x042ff000000018ff */
[----:B---3--:R-:W-:Y:S08]  /*8130*/  HMMA.16816.F32 R12, R28, R6, RZ ;  /* 0x000000061c0c723c */ /* 0x008ff000000018ff */
[-C--:B--2---:R-:W-:Y:S08]  /*8140*/  HMMA.16816.F32 R44, R20, R40.reuse, R44 ;  /* 0x00000028142c723c */ /* 0x084ff0000000182c */
[C---:B------:R-:W-:Y:S08]  /*8150*/  HMMA.16816.F32 R8, R16.reuse, R40, R8 ;  /* 0x000000281008723c */ /* 0x040ff00000001808 */
[----:B------:R-:W-:Y:S08]  /*8160*/  HMMA.16816.F32 R12, R16, R42, R12 ;  /* 0x0000002a100c723c */ /* 0x000ff0000000180c */
[----:B------:R-:W-:Y:S01]  /*8170*/  FMUL.FTZ R44, R44, c[0x0][0x2ec] ;  /* 0x0000bb002c2c7a20 */ /* 0x000fe20000410000 */
[----:B------:R-:W-:Y:S01]  /*8180*/  HMMA.16816.F32 R4, R32, R6, RZ ;  /* 0x000000062004723c */ /* 0x000fe200000018ff */
[----:B------:R-:W-:-:S02]  /*8190*/  FMUL.FTZ R67, R45, c[0x0][0x2ec] ;  /* 0x0000bb002d437a20 */ /* 0x000fc40000410000 */
[----:B------:R1:W2:Y:S01]  /*81a0*/  MUFU.TANH R69, R44 ;  /* 0x0000002c00457308 */ /* 0x0002a20000002400 */
[----:B------:R-:W-:Y:S02]  /*81b0*/  FMUL.FTZ R62, R46, c[0x0][0x2ec] ;  /* 0x0000bb002e3e7a20 */ /* 0x000fe40000410000 */
[----:B------:R-:W-:Y:S02]  /*81c0*/  FMUL.FTZ R60, R47, c[0x0][0x2ec] ;  /* 0x0000bb002f3c7a20 */ /* 0x000fe40000410000 */
[----:B------:R-:W-:Y:S02]  /*81d0*/  FMUL.FTZ R111, R8, c[0x0][0x2ec] ;  /* 0x0000bb00086f7a20 */ /* 0x000fe40000410000 */
[----:B------:R-:W-:Y:S01]  /*81e0*/  FMUL.FTZ R102, R9, c[0x0][0x2ec] ;  /* 0x0000bb0009667a20 */ /* 0x000fe20000410000 */
[----:B------:R-:W-:Y:S01]  /*81f0*/  MUFU.TANH R67, R67 ;  /* 0x0000004300437308 */ /* 0x000fe20000002400 */
[----:B------:R-:W-:Y:S02]  /*8200*/  FMUL.FTZ R39, R10, c[0x0][0x2ec] ;  /* 0x0000bb000a277a20 */ /* 0x000fe40000410000 */
[----:B------:R-:W-:-:S02]  /*8210*/  FMUL.FTZ R166, R11, c[0x0][0x2ec] ;  /* 0x0000bb000ba67a20 */ /* 0x000fc40000410000 */
[----:B----4-:R-:W-:Y:S01]  /*8220*/  HMMA.16816.F32 R8, R32, R24, RZ ;  /* 0x000000182008723c */ /* 0x010fe200000018ff */
[----:B------:R-:W-:Y:S01]  /*8230*/  FMUL.FTZ R12, R12, c[0x0][0x2ec] ;  /* 0x0000bb000c0c7a20 */ /* 0x000fe20000410000 */
[----:B-1----:R-:W1:Y:S01]  /*8240*/  LDSM.16.M88.4 R44, [R218] ;  /* 0x00000000da2c783b */ /* 0x002e620000000200 */
[----:B------:R-:W-:Y:S02]  /*8250*/  FMUL.FTZ R14, R14, c[0x0][0x2ec] ;  /* 0x0000bb000e0e7a20 */ /* 0x000fe40000410000 */
[----:B------:R-:W-:Y:S01]  /*8260*/  MUFU.TANH R113, R12 ;  /* 0x0000000c00717308 */ /* 0x000fe20000002400 */
[----:B------:R-:W-:Y:S02]  /*8270*/  FMUL.FTZ R13, R13, c[0x0][0x2ec] ;  /* 0x0000bb000d0d7a20 */ /* 0x000fe40000410000 */
[----:B------:R-:W-:Y:S01]  /*8280*/  FMUL.FTZ R15, R15, c[0x0][0x2ec] ;  /* 0x0000bb000f0f7a20 */ /* 0x000fe20000410000 */
[----:B------:R-:W-:Y:S04]  /*8290*/  HMMA.16816.F32 R4, R20, R42, R4 ;  /* 0x0000002a1404723c */ /* 0x000fe80000001804 */
[----:B------:R-:W-:Y:S04]  /*82a0*/  MUFU.TANH R112, R14 ;  /* 0x0000000e00707308 */ /* 0x000fe80000002400 */
[----:B------:R-:W-:Y:S04]  /*82b0*/  HMMA.16816.F32 R40, R28, R24, RZ ;  /* 0x000000181c28723c */ /* 0x000fe800000018ff */
[----:B------:R-:W-:Y:S08]  /*82c0*/  MUFU.TANH R114, R13 ;  /* 0x0000000d00727308 */ /* 0x000ff00000002400 */
[----:B------:R3:W-:Y:S04]  /*82d0*/  MUFU.TANH R172, R15 ;  /* 0x0000000f00ac7308 */ /* 0x0007e80000002400 */
[----:B------:R-:W-:-:S02]  /*82e0*/  FMUL.FTZ R76, R4, c[0x0][0x2ec] ;  /* 0x0000bb00044c7a20 */ /* 0x000fc40000410000 */
[----:B------:R-:W-:Y:S02]  /*82f0*/  FMUL.FTZ R63, R6, c[0x0][0x2ec] ;  /* 0x0000bb00063f7a20 */ /* 0x000fe40000410000 */
[----:B------:R-:W-:Y:S01]  /*8300*/  FMUL.FTZ R74, R5, c[0x0][0x2ec] ;  /* 0x0000bb00054a7a20 */ /* 0x000fe20000410000 */
[----:B------:R-:W-:Y:S01]  /*8310*/  MUFU.TANH R111, R111 ;  /* 0x0000006f006f7308 */ /* 0x000fe20000002400 */
[----:B------:R-:W-:Y:S02]  /*8320*/  FMUL.FTZ R61, R7, c[0x0][0x2ec] ;  /* 0x0000bb00073d7a20 */ /* 0x000fe40000410000 */
[----:B------:R-:W-:Y:S01]  /*8330*/  HMMA.16816.F32 R4, R28, R26, RZ ;  /* 0x0000001a1c04723c */ /* 0x000fe200000018ff */
[----:B---3--:R-:W3:Y:S04]  /*8340*/  LDSM.16.M88.4 R12, [R223+0x2800] ;  /* 0x00280000df0c783b */ /* 0x008ee80000000200 */
[----:B------:R-:W4:Y:S03]  /*8350*/  MUFU.TANH R62, R62 ;  /* 0x0000003e003e7308 */ /* 0x000f260000002400 */
[-C--:B-1----:R-:W-:Y:S05]  /*8360*/  HMMA.16816.F32 R8, R20, R44.reuse, R8 ;  /* 0x0000002c1408723c */ /* 0x082fea0000001808 */
[----:B------:R-:W1:Y:S03]  /*8370*/  MUFU.TANH R60, R60 ;  /* 0x0000003c003c7308 */ /* 0x000e660000002400 */
[----:B------:R-:W-:Y:S05]  /*8380*/  HMMA.16816.F32 R40, R16, R44, R40 ;  /* 0x0000002c1028723c */ /* 0x000fea0000001828 */
[----:B------:R-:W5:Y:S03]  /*8390*/  MUFU.TANH R39, R39 ;  /* 0x0000002700277308 */ /* 0x000f660000002400 */
[----:B------:R-:W-:Y:S05]  /*83a0*/  HMMA.16816.F32 R24, R32, R26, RZ ;  /* 0x0000001a2018723c */ /* 0x000fea00000018ff */
[----:B------:R-:W1:Y:S03]  /*83b0*/  MUFU.TANH R166, R166 ;  /* 0x000000a600a67308 */ /* 0x000e660000002400 */
[----:B------:R-:W-:Y:S01]  /*83c0*/  FMUL.FTZ R8, R8, c[0x0][0x2ec] ;  /* 0x0000bb0008087a20 */ /* 0x000fe20000410000 */
[----:B------:R-:W-:Y:S01]  /*83d0*/  HMMA.16816.F32 R4, R16, R46, R4 ;  /* 0x0000002e1004723c */ /* 0x000fe20000001804 */
[----:B------:R-:W-:-:S02]  /*83e0*/  FMUL.FTZ R9, R9, c[0x0][0x2ec] ;  /* 0x0000bb0009097a20 */ /* 0x000fc40000410000 */
[----:B------:R-:W-:Y:S01]  /*83f0*/  FMUL.FTZ R10, R10, c[0x0][0x2ec] ;  /* 0x0000bb000a0a7a20 */ /* 0x000fe20000410000 */
[----:B------:R-:W-:Y:S01]  /*8400*/  MUFU.TANH R77, R8 ;  /* 0x00000008004d7308 */ /* 0x000fe20000002400 */
[----:B------:R-:W-:Y:S02]  /*8410*/  FMUL.FTZ R64, R11, c[0x0][0x2ec] ;  /* 0x0000bb000b407a20 */ /* 0x000fe40000410000 */
[----:B------:R-:W-:Y:S02]  /*8420*/  FMUL.FTZ R40, R40, c[0x0][0x2ec] ;  /* 0x0000bb0028287a20 */ /* 0x000fe40000410000 */
[----:B------:R-:W-:Y:S02]  /*8430*/  FMUL.FTZ R41, R41, c[0x0][0x2ec] ;  /* 0x0000bb0029297a20 */ /* 0x000fe40000410000 */
[----:B------:R-:W-:Y:S01]  /*8440*/  FMUL.FTZ R43, R43, c[0x0][0x2ec] ;  /* 0x0000bb002b2b7a20 */ /* 0x000fe20000410000 */
[----:B------:R-:W-:Y:S01]  /*8450*/  MUFU.TANH R75, R9 ;  /* 0x00000009004b7308 */ /* 0x000fe20000002400 */
[----:B------:R-:W-:-:S02]  /*8460*/  FMUL.FTZ R37, R42, c[0x0][0x2ec] ;  /* 0x0000bb002a257a20 */ /* 0x000fc40000410000 */
[----:B------:R-:W-:Y:S05]  /*8470*/  HMMA.16816.F32 R24, R20, R46, R24 ;  /* 0x0000002e1418723c */ /* 0x000fea0000001818 */
[----:B------:R1:W-:Y:S03]  /*8480*/  MUFU.TANH R65, R10 ;  /* 0x0000000a00417308 */ /* 0x0003e60000002400 */
[----:B---3--:R-:W-:Y:S01]  /*8490*/  HMMA.16816.F32 R44, R28, R12, RZ ;  /* 0x0000000c1c2c723c */ /* 0x008fe200000018ff */
[----:B------:R-:W-:Y:S02]  /*84a0*/  FMUL.FTZ R4, R4, c[0x0][0x2ec] ;  /* 0x0000bb0004047a20 */ /* 0x000fe40000410000 */
[----:B------:R-:W-:-:S02]  /*84b0*/  FMUL.FTZ R6, R6, c[0x0][0x2ec] ;  /* 0x0000bb0006067a20 */ /* 0x000fc40000410000 */
[----:B------:R-:W-:Y:S01]  /*84c0*/  MUFU.TANH R119, R40 ;  /* 0x0000002800777308 */ /* 0x000fe20000002400 */
[----:B------:R-:W-:Y:S02]  /*84d0*/  FMUL.FTZ R5, R5, c[0x0][0x2ec] ;  /* 0x0000bb0005057a20 */ /* 0x000fe40000410000 */
[----:B------:R-:W-:Y:S01]  /*84e0*/  FMUL.FTZ R124, R7, c[0x0][0x2ec] ;  /* 0x0000bb00077c7a20 */ /* 0x000fe20000410000 */
[----:B-1----:R-:W-:Y:S04]  /*84f0*/  HMMA.16816.F32 R8, R32, R12, RZ ;  /* 0x0000000c2008723c */ /* 0x002fe800000018ff */
[----:B------:R-:W-:Y:S03]  /*8500*/  MUFU.TANH R125, R41 ;  /* 0x00000029007d7308 */ /* 0x000fe60000002400 */
[----:B------:R-:W-:-:S02]  /*8510*/  FMUL.FTZ R24, R24, c[0x0][0x2ec] ;  /* 0x0000bb0018187a20 */ /* 0x000fc40000410000 */
[----:B------:R-:W-:Y:S02]  /*8520*/  FMUL.FTZ R26, R26, c[0x0][0x2ec] ;  /* 0x0000bb001a1a7a20 */ /* 0x000fe40000410000 */
[----:B------:R-:W-:Y:S01]  /*8530*/  FMUL.FTZ R25, R25, c[0x0][0x2ec] ;  /* 0x0000bb0019197a20 */ /* 0x000fe20000410000 */
[----:B------:R1:W-:Y:S01]  /*8540*/  MUFU.TANH R118, R43 ;  /* 0x0000002b00767308 */ /* 0x0003e20000002400 */
[----:B------:R-:W-:Y:S02]  /*8550*/  FMUL.FTZ R27, R27, c[0x0][0x2ec] ;  /* 0x0000bb001b1b7a20 */ /* 0x000fe40000410000 */
[-C--:B------:R-:W-:Y:S05]  /*8560*/  HMMA.16816.F32 R44, R16, R48.reuse, R44 ;  /* 0x00000030102c723c */ /* 0x080fea000000182c */
[----:B------:R-:W-:Y:S04]  /*8570*/  MUFU.TANH R79, R24 ;  /* 0x00000018004f7308 */ /* 0x000fe80000002400 */
[----:B------:R-:W-:Y:S01]  /*8580*/  HMMA.16816.F32 R8, R20, R48, R8 ;  /* 0x000000301408723c */ /* 0x000fe20000001808 */
[----:B-1----:R-:W1:Y:S03]  /*8590*/  LDSM.16.M88.4 R40, [R223+0x2c00] ;  /* 0x002c0000df28783b */ /* 0x002e660000000200 */
[----:B------:R-:W-:Y:S08]  /*85a0*/  MUFU.TANH R68, R26 ;  /* 0x0000001a00447308 */ /* 0x000ff00000002400 */
[----:B------:R-:W-:Y:S03]  /*85b0*/  MUFU.TANH R78, R25 ;  /* 0x00000019004e7308 */ /* 0x000fe60000002400 */
[----:B------:R-:W-:-:S02]  /*85c0*/  FMUL.FTZ R44, R44, c[0x0][0x2ec] ;  /* 0x0000bb002c2c7a20 */ /* 0x000fc40000410000 */
[----:B------:R-:W-:Y:S02]  /*85d0*/  FMUL.FTZ R45, R45, c[0x0][0x2ec] ;  /* 0x0000bb002d2d7a20 */ /* 0x000fe40000410000 */
[----:B------:R-:W-:Y:S02]  /*85e0*/  FMUL.FTZ R46, R46, c[0x0][0x2ec] ;  /* 0x0000bb002e2e7a20 */ /* 0x000fe40000410000 */
[----:B------:R-:W-:Y:S01]  /*85f0*/  FMUL.FTZ R130, R47, c[0x0][0x2ec] ;  /* 0x0000bb002f827a20 */ /* 0x000fe20000410000 */
[----:B------:R3:W-:Y:S02]  /*8600*/  MUFU.TANH R66, R27 ;  /* 0x0000001b00427308 */ /* 0x0007e40000002400 */
[----:B------:R-:W-:Y:S02]  /*8610*/  FMUL.FTZ R8, R8, c[0x0][0x2ec] ;  /* 0x0000bb0008087a20 */ /* 0x000fe40000410000 */
[----:B------:R-:W-:-:S04]  /*8620*/  FMUL.FTZ R9, R9, c[0x0][0x2ec] ;  /* 0x0000bb0009097a20 */ /* 0x000fc80000410000 */
[----:B------:R-:W-:Y:S01]  /*8630*/  MUFU.TANH R165, R4 ;  /* 0x0000000400a57308 */ /* 0x000fe20000002400 */
[----:B------:R-:W-:Y:S02]  /*8640*/  FMUL.FTZ R10, R10, c[0x0][0x2ec] ;  /* 0x0000bb000a0a7a20 */ /* 0x000fe40000410000 */
[----:B------:R-:W-:Y:S01]  /*8650*/  FMUL.FTZ R71, R11, c[0x0][0x2ec] ;  /* 0x0000bb000b477a20 */ /* 0x000fe20000410000 */
[----:B---3--:R-:W3:Y:S04]  /*8660*/  LDSM.16.M88.4 R24, [R216] ;  /* 0x00000000d818783b */ /* 0x008ee80000000200 */
[----:B------:R-:W-:Y:S08]  /*8670*/  MUFU.TANH R80, R8 ;  /* 0x0000000800507308 */ /* 0x000ff00000002400 */
[----:B------:R-:W-:Y:S08]  /*8680*/  MUFU.TANH R81, R9 ;  /* 0x0000000900517308 */ /* 0x000ff00000002400 */
[----:B------:R1:W-:Y:S08]  /*8690*/  MUFU.TANH R72, R10 ;  /* 0x0000000a00487308 */ /* 0x0003f00000002400 */
[----:B------:R-:W-:Y:S01]  /*86a0*/  MUFU.TANH R122, R6 ;  /* 0x00000006007a7308 */ /* 0x000fe20000002400 */
[----:B-1----:R-:W-:Y:S07]  /*86b0*/  HMMA.16816.F32 R8, R32, R40, RZ ;  /* 0x000000282008723c */ /* 0x002fee00000018ff */
[----:B------:R1:W-:Y:S08]  /*86c0*/  MUFU.TANH R52, R5 ;  /* 0x0000000500347308 */ /* 0x0003f00000002400 */
[----:B------:R-:W-:Y:S01]  /*86d0*/  MUFU.TANH R126, R44 ;  /* 0x0000002c007e7308 */ /* 0x000fe20000002400 */
[-C--:B-1----:R-:W-:Y:S07]  /*86e0*/  HMMA.16816.F32 R4, R28, R14.reuse, RZ ;  /* 0x0000000e1c04723c */ /* 0x082fee00000018ff */
[----:B------:R-:W-:Y:S01]  /*86f0*/  MUFU.TANH R127, R45 ;  /* 0x0000002d007f7308 */ /* 0x000fe20000002400 */
[----:B------:R-:W-:Y:S07]  /*8700*/  HMMA.16816.F32 R12, R32, R14, RZ ;  /* 0x0000000e200c723c */ /* 0x000fee00000018ff */
[----:B------:R1:W-:Y:S01]  /*8710*/  MUFU.TANH R129, R46 ;  /* 0x0000002e00817308 */ /* 0x0003e20000002400 */
[----:B---3--:R-:W-:Y:S07]  /*8720*/  HMMA.16816.F32 R8, R20, R24, R8 ;  /* 0x000000181408723c */ /* 0x008fee0000001808 */
[----:B------:R-:W3:Y:S01]  /*8730*/  MUFU.TANH R102, R102 ;  /* 0x0000006600667308 */ /* 0x000ee20000002400 */
[-C--:B------:R-:W-:Y:S07]  /*8740*/  HMMA.16816.F32 R4, R16, R50.reuse, R4 ;  /* 0x000000321004723c */ /* 0x080fee0000001804 */
[----:B------:R-:W1:Y:S01]  /*8750*/  MUFU.TANH R76, R76 ;  /* 0x0000004c004c7308 */ /* 0x000e620000002400 */
[----:B------:R-:W-:Y:S07]  /*8760*/  HMMA.16816.F32 R12, R20, R50, R12 ;  /* 0x00000032140c723c */ /* 0x000fee000000180c */
[----:B------:R-:W2:Y:S01]  /*8770*/  MUFU.TANH R63, R63 ;  /* 0x0000003f003f7308 */ /* 0x000ea20000002400 */
[----:B------:R-:W-:Y:S01]  /*8780*/  FMUL.FTZ R85, R8, c[0x0][0x2ec] ;  /* 0x0000bb0008557a20 */ /* 0x000fe20000410000 */
[----:B-1----:R-:W-:Y:S01]  /*8790*/  HMMA.16816.F32 R44, R28, R40, RZ ;  /* 0x000000281c2c723c */ /* 0x002fe200000018ff */
[----:B------:R-:W-:-:S05]  /*87a0*/  FMUL.FTZ R84, R9, c[0x0][0x2ec] ;  /* 0x0000bb0009547a20 */ /* 0x000fca0000410000 */
[----:B------:R-:W1:Y:S01]  /*87b0*/  MUFU.TANH R74, R74 ;  /* 0x0000004a004a7308 */ /* 0x000e620000002400 */
[----:B------:R-:W-:Y:S02]  /*87c0*/  FMUL.FTZ R167, R10, c[0x0][0x2ec] ;  /* 0x0000bb000aa77a20 */ /* 0x000fe40000410000 */
[----:B------:R-:W-:Y:S02]  /*87d0*/  FMUL.FTZ R121, R11, c[0x0][0x2ec] ;  /* 0x0000bb000b797a20 */ /* 0x000fe40000410000 */
[----:B------:R-:W1:Y:S01]  /*87e0*/  LDSM.16.M88.4 R8, [R223+0x3000] ;  /* 0x00300000df08783b */ /* 0x000e620000000200 */
[----:B------:R-:W-:Y:S02]  /*87f0*/  FMUL.FTZ R4, R4, c[0x0][0x2ec] ;  /* 0x0000bb0004047a20 */ /* 0x000fe40000410000 */
[----:B------:R-:W-:Y:S01]  /*8800*/  FMUL.FTZ R6, R6, c[0x0][0x2ec] ;  /* 0x0000bb0006067a20 */ /* 0x000fe20000410000 */
[----:B------:R-:W1:Y:S01]  /*8810*/  MUFU.TANH R61, R61 ;  /* 0x0000003d003d7308 */ /* 0x000e620000002400 */
[----:B------:R-:W-:-:S02]  /*8820*/  FMUL.FTZ R5, R5, c[0x0][0x2ec] ;  /* 0x0000bb0005057a20 */ /* 0x000fc40000410000 */
[----:B------:R-:W-:Y:S02]  /*8830*/  FMUL.FTZ R184, R7, c[0x0][0x2ec] ;  /* 0x0000bb0007b87a20 */ /* 0x000fe40000410000 */
[----:B------:R-:W-:Y:S02]  /*8840*/  FMUL.FTZ R12, R12, c[0x0][0x2ec] ;  /* 0x0000bb000c0c7a20 */ /* 0x000fe40000410000 */
[----:B------:R-:W-:Y:S01]  /*8850*/  FMUL.FTZ R14, R14, c[0x0][0x2ec] ;  /* 0x0000bb000e0e7a20 */ /* 0x000fe20000410000 */
[----:B------:R-:W-:Y:S01]  /*8860*/  MUFU.TANH R128, R4 ;  /* 0x0000000400807308 */ /* 0x000fe20000002400 */
[----:B------:R-:W-:Y:S02]  /*8870*/  FMUL.FTZ R13, R13, c[0x0][0x2ec] ;  /* 0x0000bb000d0d7a20 */ /* 0x000fe40000410000 */
[----:B------:R-:W-:Y:S01]  /*8880*/  FMUL.FTZ R15, R15, c[0x0][0x2ec] ;  /* 0x0000bb000f0f7a20 */ /* 0x000fe20000410000 */
[----:B------:R-:W-:Y:S04]  /*8890*/  HMMA.16816.F32 R44, R16, R24, R44 ;  /* 0x00000018102c723c */ /* 0x000fe8000000182c */
[----:B------:R-:W-:Y:S03]  /*88a0*/  MUFU.TANH R164, R6 ;  /* 0x0000000600a47308 */ /* 0x000fe60000002400 */
[----:B------:R-:W-:-:S05]  /*88b0*/  IADD3 R24, R38, -0x2, RZ ;  /* 0xfffffffe26187810 */ /* 0x000fca0007ffe0ff */
[----:B------:R1:W-:Y:S01]  /*88c0*/  MUFU.TANH R131, R5 ;  /* 0x0000000500837308 */ /* 0x0003e20000002400 */
[C---:B------:R-:W-:Y:S01]  /*88d0*/  IMAD R70, R24.reuse, 0x80, R245 ;  /* 0x0000008018467824 */ /* 0x040fe200078e02f5 */
[----:B------:R-:W-:-:S04]  /*88e0*/  ISETP.GT.AND P0, PT, R24, R227, PT ;  /* 0x000000e31800720c */ /* 0x000fc80003f04270 */
[C---:B------:R-:W-:Y:S02]  /*88f0*/  ISETP.GE.AND P1, PT, R70.reuse, R240, PT ;  /* 0x000000f04600720c */ /* 0x040fe40003f26270 */
[----:B------:R-:W-:Y:S01]  /*8900*/  MUFU.TANH R82, R12 ;  /* 0x0000000c00527308 */ /* 0x000fe20000002400 */
[C---:B------:R-:W-:Y:S02]  /*8910*/  ISETP.GE.AND P6, PT, R70.reuse, R238, PT ;  /* 0x000000ee4600720c */ /* 0x040fe40003fc6270 */
[----:B------:R-:W-:Y:S01]  /*8920*/  ISETP.LT.OR P1, PT, R70, R241, P1 ;  /* 0x000000f14600720c */ /* 0x000fe20000f21670 */
[----:B------:R-:W-:Y:S01]  /*8930*/  FMUL.FTZ R44, R44, c[0x0][0x2ec] ;  /* 0x0000bb002c2c7a20 */ /* 0x000fe20000410000 */
[----:B------:R-:W-:Y:S01]  /*8940*/  ISETP.LT.OR P6, PT, R70, R239, P6 ;  /* 0x000000ef4600720c */ /* 0x000fe200037c1670 */
[----:B------:R-:W-:Y:S01]  /*8950*/  FMUL.FTZ R45, R45, c[0x0][0x2ec] ;  /* 0x0000bb002d2d7a20 */ /* 0x000fe20000410000 */
[----:B-1----:R-:W-:Y:S01]  /*8960*/  HMMA.16816.F32 R4, R28, R42, RZ ;  /* 0x0000002a1c04723c */ /* 0x002fe200000018ff */
[----:B------:R-:W-:Y:S01]  /*8970*/  MUFU.TANH R73, R14 ;  /* 0x0000000e00497308 */ /* 0x000fe20000002400 */
[----:B--2---:R-:W-:Y:S01]  /*8980*/  FSEL R69, R69, -INF , !P1 ;  /* 0xff80000045457808 */ /* 0x004fe20004800000 */
[----:B------:R-:W-:Y:S01]  /*8990*/  FMUL.FTZ R46, R46, c[0x0][0x2ec] ;  /* 0x0000bb002e2e7a20 */ /* 0x000fe20000410000 */
[----:B------:R-:W-:Y:S01]  /*89a0*/  ISETP.GE.AND P1, PT, R70, R236, PT ;  /* 0x000000ec4600720c */ /* 0x000fe20003f26270 */
[----:B------:R-:W-:Y:S01]  /*89b0*/  FMUL.FTZ R47, R47, c[0x0][0x2ec] ;  /* 0x0000bb002f2f7a20 */ /* 0x000fe20000410000 */
[----:B----4-:R-:W-:-:S02]  /*89c0*/  FSEL R62, R62, -INF , !P6 ;  /* 0xff8000003e3e7808 */ /* 0x010fc40007000000 */
[----:B------:R-:W-:Y:S01]  /*89d0*/  HMMA.16816.F32 R40, R32, R42, RZ ;  /* 0x0000002a2028723c */ /* 0x000fe200000018ff */
[----:B------:R-:W-:Y:S01]  /*89e0*/  MUFU.TANH R83, R13 ;  /* 0x0000000d00537308 */ /* 0x000fe20000002400 */
[----:B------:R-:W-:-:S04]  /*89f0*/  ISETP.LT.OR P1, PT, R70, R237, P1 ;  /* 0x000000ed4600720c */ /* 0x000fc80000f21670 */
[----:B------:R-:W-:-:S03]  /*8a00*/  FSEL R111, R111, -INF , !P1 ;  /* 0xff8000006f6f7808 */ /* 0x000fc60004800000 */
[----:B------:R1:W-:Y:S07]  /*8a10*/  MUFU.TANH R103, R15 ;  /* 0x0000000f00677308 */ /* 0x0003ee0000002400 */
[-C--:B------:R-:W-:Y:S01]  /*8a20*/  HMMA.16816.F32 R4, R16, R26.reuse, R4 ;  /* 0x0000001a1004723c */ /* 0x080fe20000001804 */
[----:B------:R2:W-:Y:S07]  /*8a30*/  MUFU.TANH R175, R44 ;  /* 0x0000002c00af7308 */ /* 0x0005ee0000002400 */
[----:B------:R-:W-:Y:S01]  /*8a40*/  HMMA.16816.F32 R40, R20, R26, R40 ;  /* 0x0000001a1428723c */ /* 0x000fe20000001828 */
[----:B-1----:R-:W1:Y:S01]  /*8a50*/  LDSM.16.M88.4 R12, [R215] ;  /* 0x00000000d70c783b */ /* 0x002e620000000200 */
[----:B------:R-:W4:Y:S06]  /*8a60*/  MUFU.TANH R64, R64 ;  /* 0x0000004000407308 */ /* 0x000f2c0000002400 */
[----:B------:R-:W-:Y:S01]  /*8a70*/  HMMA.16816.F32 R24, R32, R8, RZ ;  /* 0x000000082018723c */ /* 0x000fe200000018ff */
[----:B--2---:R-:W-:Y:S01]  /*8a80*/  IADD3 R44, R70, 0x8, RZ ;  /* 0x00000008462c7810 */ /* 0x004fe20007ffe0ff */
[----:B------:R-:W2:Y:S03]  /*8a90*/  MUFU.TANH R37, R37 ;  /* 0x0000002500257308 */ /* 0x000ea60000002400 */
[----:B------:R-:W-:-:S02]  /*8aa0*/  ISETP.GE.AND P1, PT, R44, R236, PT ;  /* 0x000000ec2c00720c */ /* 0x000fc40003f26270 */
[-C--:B------:R-:W-:Y:S01]  /*8ab0*/  ISETP.GE.AND P6, PT, R44, R240.reuse, PT ;  /* 0x000000f02c00720c */ /* 0x080fe20003fc6270 */
[----:B------:R-:W-:Y:S01]  /*8ac0*/  FMUL.FTZ R179, R4, c[0x0][0x2ec] ;  /* 0x0000bb0004b37a20 */ /* 0x000fe20000410000 */
[----:B------:R-:W-:Y:S01]  /*8ad0*/  IADD3 R4, R70, 0x1, RZ ;  /* 0x0000000146047810 */ /* 0x000fe20007ffe0ff */
[----:B------:R-:W-:Y:S01]  /*8ae0*/  FMUL.FTZ R6, R6, c[0x0][0x2ec] ;  /* 0x0000bb0006067a20 */ /* 0x000fe20000410000 */
[----:B------:R-:W-:Y:S01]  /*8af0*/  ISETP.LT.OR P1, PT, R44, R237, P1 ;  /* 0x000000ed2c00720c */ /* 0x000fe20000f21670 */
[----:B------:R-:W-:Y:S01]  /*8b00*/  FMUL.FTZ R5, R5, c[0x0][0x2ec] ;  /* 0x0000bb0005057a20 */ /* 0x000fe20000410000 */
[C---:B------:R-:W-:Y:S01]  /*8b10*/  ISETP.GE.AND P4, PT, R4.reuse, R240, PT ;  /* 0x000000f00400720c */ /* 0x040fe20003f86270 */
[----:B------:R-:W-:Y:S01]  /*8b20*/  MUFU.TANH R186, R6 ;  /* 0x0000000600ba7308 */ /* 0x000fe20000002400 */
[C---:B------:R-:W-:Y:S01]  /*8b30*/  ISETP.GE.AND P5, PT, R4.reuse, R238, PT ;  /* 0x000000ee0400720c */ /* 0x040fe20003fa6270 */
[----:B------:R-:W-:Y:S01]  /*8b40*/  FMUL.FTZ R194, R7, c[0x0][0x2ec] ;  /* 0x0000bb0007c27a20 */ /* 0x000fe20000410000 */
[----:B------:R-:W-:Y:S01]  /*8b50*/  ISETP.GE.AND P3, PT, R4, R236, PT ;  /* 0x000000ec0400720c */ /* 0x000fe20003f66270 */
[----:B------:R-:W-:Y:S01]  /*8b60*/  FMUL.FTZ R49, R40, c[0x0][0x2ec] ;  /* 0x0000bb0028317a20 */ /* 0x000fe20000410000 */
[----:B------:R-:W-:Y:S01]  /*8b70*/  ISETP.GE.AND P2, PT, R4, R234, PT ;  /* 0x000000ea0400720c */ /* 0x000fe20003f46270 */
[----:B------:R-:W-:Y:S01]  /*8b80*/  FMUL.FTZ R42, R42, c[0x0][0x2ec] ;  /* 0x0000bb002a2a7a20 */ /* 0x000fe20000410000 */
[C---:B------:R-:W-:Y:S01]  /*8b90*/  ISETP.LT.OR P4, PT, R4.reuse, R241, P4 ;  /* 0x000000f10400720c */ /* 0x040fe20002781670 */
[----:B------:R1:W-:Y:S01]  /*8ba0*/  MUFU.TANH R207, R5 ;  /* 0x0000000500cf7308 */ /* 0x0003e20000002400 */
[C---:B------:R-:W-:Y:S01]  /*8bb0*/  ISETP.LT.OR P5, PT, R4.reuse, R239, P5 ;  /* 0x000000ef0400720c */ /* 0x040fe20002fa1670 */
[----:B------:R-:W-:Y:S01]  /*8bc0*/  FMUL.FTZ R41, R41, c[0x0][0x2ec] ;  /* 0x0000bb0029297a20 */ /* 0x000fe20000410000 */
[C---:B------:R-:W-:Y:S01]  /*8bd0*/  ISETP.LT.OR P3, PT, R4.reuse, R237, P3 ;  /* 0x000000ed0400720c */ /* 0x040fe20001f61670 */
[----:B------:R-:W-:Y:S01]  /*8be0*/  FMUL.FTZ R43, R43, c[0x0][0x2ec] ;  /* 0x0000bb002b2b7a20 */ /* 0x000fe20000410000 */
[----:B------:R-:W-:-:S02]  /*8bf0*/  ISETP.LT.OR P2, PT, R4, R235, P2 ;  /* 0x000000eb0400720c */ /* 0x000fc40001741670 */
[----:B------:R-:W-:Y:S01]  /*8c00*/  FSEL R67, R67, -INF , !P4 ;  /* 0xff80000043437808 */ /* 0x000fe20006000000 */
[----:B------:R-:W-:Y:S01]  /*8c10*/  MUFU.TANH R173, R42 ;  /* 0x0000002a00ad7308 */ /* 0x000fe20000002400 */
[C---:B------:R-:W-:Y:S02]  /*8c20*/  ISETP.GE.AND P4, PT, R70.reuse, R234, PT ;  /* 0x000000ea4600720c */ /* 0x040fe40003f86270 */
[C---:B------:R-:W-:Y:S02]  /*8c30*/  IADD3 R40, R70.reuse, 0x9, RZ ;  /* 0x0000000946287810 */ /* 0x040fe40007ffe0ff */
[----:B------:R-:W-:Y:S02]  /*8c40*/  ISETP.LT.OR P4, PT, R70, R235, P4 ;  /* 0x000000eb4600720c */ /* 0x000fe40002781670 */
[----:B------:R-:W-:Y:S01]  /*8c50*/  FSEL R60, R60, -INF , !P5 ;  /* 0xff8000003c3c7808 */ /* 0x000fe20006800000 */
[----:B-1----:R-:W-:Y:S01]  /*8c60*/  HMMA.16816.F32 R4, R20, R12, R24 ;  /* 0x0000000c1404723c */ /* 0x002fe20000001818 */
[----:B-----5:R-:W-:Y:S01]  /*8c70*/  FSEL R39, R39, -INF , !P4 ;  /* 0xff80000027277808 */ /* 0x020fe20006000000 */
[----:B------:R-:W-:Y:S01]  /*8c80*/  MUFU.TANH R50, R41 ;  /* 0x0000002900327308 */ /* 0x000fe20000002400 */
[----:B------:R-:W-:-:S02]  /*8c90*/  FSEL R166, R166, -INF , !P2 ;  /* 0xff800000a6a67808 */ /* 0x000fc40005000000 */
[----:B------:R-:W-:Y:S02]  /*8ca0*/  ISETP.GE.AND P5, PT, R44, R238, PT ;  /* 0x000000ee2c00720c */ /* 0x000fe40003fa6270 */
[----:B---3--:R-:W-:Y:S01]  /*8cb0*/  FSEL R102, R102, -INF , !P3 ;  /* 0xff80000066667808 */ /* 0x008fe20005800000 */
[----:B------:R-:W-:Y:S01]  /*8cc0*/  HMMA.16816.F32 R24, R28, R8, RZ ;  /* 0x000000081c18723c */ /* 0x000fe200000018ff */
[C---:B------:R-:W-:Y:S01]  /*8cd0*/  ISETP.GE.AND P4, PT, R40.reuse, R240, PT ;  /* 0x000000f02800720c */ /* 0x040fe20003f86270 */
[----:B------:R-:W-:Y:S01]  /*8ce0*/  MUFU.TANH R169, R43 ;  /* 0x0000002b00a97308 */ /* 0x000fe20000002400 */
[----:B------:R-:W-:Y:S02]  /*8cf0*/  ISETP.GE.AND P2, PT, R40, R238, PT ;  /* 0x000000ee2800720c */ /* 0x000fe40003f46270 */
[C---:B------:R-:W-:Y:S02]  /*8d00*/  ISETP.GE.AND P3, PT, R44.reuse, R234, PT ;  /* 0x000000ea2c00720c */ /* 0x040fe40003f66270 */
[----:B------:R-:W-:-:S02]  /*8d10*/  ISETP.LT.OR P6, PT, R44, R241, P6 ;  /* 0x000000f12c00720c */ /* 0x000fc400037c1670 */
[----:B------:R-:W-:Y:S01]  /*8d20*/  ISETP.LT.OR P5, PT, R44, R239, P5 ;  /* 0x000000ef2c00720c */ /* 0x000fe20002fa1670 */
[----:B------:R-:W1:Y:S01]  /*8d30*/  MUFU.TANH R124, R124 ;  /* 0x0000007c007c7308 */ /* 0x000e620000002400 */
[C---:B------:R-:W-:Y:S02]  /*8d40*/  ISETP.LT.OR P4, PT, R40.reuse, R241, P4 ;  /* 0x000000f12800720c */ /* 0x040fe40002781670 */
[----:B------:R-:W-:Y:S02]  /*8d50*/  ISETP.LT.OR P2, PT, R40, R239, P2 ;  /* 0x000000ef2800720c */ /* 0x000fe40001741670 */
[----:B------:R-:W-:Y:S01]  /*8d60*/  ISETP.LT.OR P3, PT, R44, R235, P3 ;  /* 0x000000eb2c00720c */ /* 0x000fe20001f61670 */
[----:B------:R-:W-:Y:S01]  /*8d70*/  FMUL.FTZ R4, R4, c[0x0][0x2ec] ;  /* 0x0000bb0004047a20 */ /* 0x000fe20000410000 */
[----:B------:R-:W-:Y:S01]  /*8d80*/  IADD3 R8, R70, 0x10, RZ ;  /* 0x0000001046087810 */ /* 0x000fe20007ffe0ff */
[----:B------:R-:W-:Y:S01]  /*8d90*/  FMUL.FTZ R51, R5, c[0x0][0x2ec] ;  /* 0x0000bb0005337a20 */ /* 0x000fe20000410000 */
[----:B------:R-:W-:Y:S01]  /*8da0*/  FSEL R113, R113, -INF , !P1 ;  /* 0xff80000071717808 */ /* 0x000fe20004800000 */
[----:B------:R3:W-:Y:S01]  /*8db0*/  MUFU.TANH R48, R4 ;  /* 0x0000000400307308 */ /* 0x0007e20000002400 */
[----:B------:R-:W-:Y:S01]  /*8dc0*/  ISETP.GE.AND P1, PT, R40, R236, PT ;  /* 0x000000ec2800720c */ /* 0x000fe20003f26270 */
[----:B------:R-:W-:Y:S01]  /*8dd0*/  FMUL.FTZ R54, R6, c[0x0][0x2ec] ;  /* 0x0000bb0006367a20 */ /* 0x000fe20000410000 */
[----:B------:R-:W-:Y:S01]  /*8de0*/  FSEL R76, R76, -INF , !P6 ;  /* 0xff8000004c4c7808 */ /* 0x000fe20007000000 */
[----:B------:R-:W-:Y:S01]  /*8df0*/  HMMA.16816.F32 R24, R16, R12, R24 ;  /* 0x0000000c1018723c */ /* 0x000fe20000001818 */
[----:B------:R-:W-:Y:S01]  /*8e00*/  FSEL R63, R63, -INF , !P5 ;  /* 0xff8000003f3f7808 */ /* 0x000fe20006800000 */
[----:B------:R-:W-:Y:S01]  /*8e10*/  FMUL.FTZ R53, R7, c[0x0][0x2ec] ;  /* 0x0000bb0007357a20 */ /* 0x000fe20000410000 */
[----:B------:R-:W-:Y:S01]  /*8e20*/  FSEL R74, R74, -INF , !P4 ;  /* 0xff8000004a4a7808 */ /* 0x000fe20006000000 */
[----:B------:R-:W5:Y:S01]  /*8e30*/  MUFU.TANH R71, R71 ;  /* 0x0000004700477308 */ /* 0x000f620000002400 */
[----:B------:R-:W-:-:S02]  /*8e40*/  FSEL R61, R61, -INF , !P2 ;  /* 0xff8000003d3d7808 */ /* 0x000fc40005000000 */
[----:B------:R-:W-:Y:S02]  /*8e50*/  FSEL R112, R112, -INF , !P3 ;  /* 0xff80000070707808 */ /* 0x000fe40005800000 */
[C---:B------:R-:W-:Y:S02]  /*8e60*/  ISETP.GE.AND P6, PT, R8.reuse, R240, PT ;  /* 0x000000f00800720c */ /* 0x040fe40003fc6270 */
[C---:B------:R-:W-:Y:S01]  /*8e70*/  ISETP.GE.AND P5, PT, R8.reuse, R238, PT ;  /* 0x000000ee0800720c */ /* 0x040fe20003fa6270 */
[----:B---3--:R-:W-:Y:S01]  /*8e80*/  HMMA.16816.F32 R4, R28, R10, RZ ;  /* 0x0000000a1c04723c */ /* 0x008fe200000018ff */
[C---:B------:R-:W-:Y:S01]  /*8e90*/  ISETP.GE.AND P4, PT, R8.reuse, R236, PT ;  /* 0x000000ec0800720c */ /* 0x040fe20003f86270 */
[----:B------:R-:W3:Y:S01]  /*8ea0*/  MUFU.TANH R130, R130 ;  /* 0x0000008200827308 */ /* 0x000ee20000002400 */
[-C--:B------:R-:W-:Y:S02]  /*8eb0*/  ISETP.GE.AND P2, PT, R8, R234.reuse, PT ;  /* 0x000000ea0800720c */ /* 0x080fe40003f46270 */
[----:B------:R-:W-:-:S02]  /*8ec0*/  ISETP.GE.AND P3, PT, R40, R234, PT ;  /* 0x000000ea2800720c */ /* 0x000fc40003f66270 */
[----:B------:R-:W-:Y:S02]  /*8ed0*/  ISETP.LT.OR P1, PT, R40, R237, P1 ;  /* 0x000000ed2800720c */ /* 0x000fe40000f21670 */
[----:B------:R-:W-:Y:S01]  /*8ee0*/  IADD3 R12, R70, 0x11, RZ ;  /* 0x00000011460c7810 */ /* 0x000fe20007ffe0ff */
[----:B------:R-:W1:Y:S01]  /*8ef0*/  MUFU.TANH R184, R184 ;  /* 0x000000b800b87308 */ /* 0x000e620000002400 */
[----:B------:R-:W-:Y:S01]  /*8f00*/  ISETP.LT.OR P6, PT, R8, R241, P6 ;  /* 0x000000f10800720c */ /* 0x000fe200037c1670 */
[----:B------:R-:W-:Y:S01]  /*8f10*/  FMUL.FTZ R24, R24, c[0x0][0x2ec] ;  /* 0x0000bb0018187a20 */ /* 0x000fe20000410000 */
[C---:B------:R-:W-:Y:S01]  /*8f20*/  ISETP.LT.OR P5, PT, R8.reuse, R239, P5 ;  /* 0x000000ef0800720c */ /* 0x040fe20002fa1670 */
[----:B------:R-:W-:Y:S01]  /*8f30*/  FMUL.FTZ R25, R25, c[0x0][0x2ec] ;  /* 0x0000bb0019197a20 */ /* 0x000fe20000410000 */
[----:B------:R-:W-:Y:S01]  /*8f40*/  ISETP.LT.OR P4, PT, R8, R237, P4 ;  /* 0x000000ed0800720c */ /* 0x000fe20002781670 */
[----:B------:R-:W-:Y:S01]  /*8f50*/  FMUL.FTZ R26, R26, c[0x0][0x2ec] ;  /* 0x0000bb001a1a7a20 */ /* 0x000fe20000410000 */
[-C--:B------:R-:W-:Y:S01]  /*8f60*/  ISETP.LT.OR P2, PT, R8, R235.reuse, P2 ;  /* 0x000000eb0800720c */ /* 0x080fe20001741670 */
[----:B------:R-:W-:Y:S01]  /*8f70*/  FMUL.FTZ R27, R27, c[0x0][0x2ec] ;  /* 0x0000bb001b1b7a20 */ /* 0x000fe20000410000 */
[----:B------:R-:W-:Y:S01]  /*8f80*/  ISETP.LT.OR P3, PT, R40, R235, P3 ;  /* 0x000000eb2800720c */ /* 0x000fe20001f61670 */
[----:B------:R-:W-:Y:S01]  /*8f90*/  HMMA.16816.F32 R8, R32, R10, RZ ;  /* 0x0000000a2008723c */ /* 0x000fe200000018ff */
[----:B------:R-:W-:Y:S01]  /*8fa0*/  FSEL R114, R114, -INF , !P1 ;  /* 0xff80000072727808 */ /* 0x000fe20004800000 */
[----:B------:R-:W1:Y:S01]  /*8fb0*/  LDSM.16.M88.4 R40, [R223+0x3400] ;  /* 0x00340000df28783b */ /* 0x000e620000000200 */
[----:B------:R-:W-:Y:S01]  /*8fc0*/  ISETP.GE.AND P1, PT, R12, R240, PT ;  /* 0x000000f00c00720c */ /* 0x000fe20003f26270 */
[----:B------:R-:W-:Y:S01]  /*8fd0*/  MUFU.TANH R195, R24 ;  /* 0x0000001800c37308 */ /* 0x000fe20000002400 */
[----:B------:R-:W-:-:S02]  /*8fe0*/  FSEL R172, R172, -INF , !P3 ;  /* 0xff800000acac7808 */ /* 0x000fc40005800000 */
[C---:B------:R-:W-:Y:S01]  /*8ff0*/  ISETP.LT.OR P1, PT, R12.reuse, R241, P1 ;  /* 0x000000f10c00720c */ /* 0x040fe20000f21670 */
[----:B------:R-:W-:Y:S01]  /*9000*/  HMMA.16816.F32 R4, R16, R14, R4 ;  /* 0x0000000e1004723c */ /* 0x000fe20000001804 */
[----:B------:R-:W-:Y:S02]  /*9010*/  FSEL R77, R77, -INF , !P6 ;  /* 0xff8000004d4d7808 */ /* 0x000fe40007000000 */
[----:B------:R-:W-:Y:S01]  /*9020*/  FSEL R75, R75, -INF , !P1 ;  /* 0xff8000004b4b7808 */ /* 0x000fe20004800000 */
[----:B------:R-:W-:Y:S01]  /*9030*/  MUFU.TANH R187, R25 ;  /* 0x0000001900bb7308 */ /* 0x000fe20000002400 */
[C---:B------:R-:W-:Y:S02]  /*9040*/  ISETP.GE.AND P3, PT, R12.reuse, R238, PT ;  /* 0x000000ee0c00720c */ /* 0x040fe40003f66270 */
[C---:B------:R-:W-:Y:S02]  /*9050*/  ISETP.GE.AND P6, PT, R12.reuse, R236, PT ;  /* 0x000000ec0c00720c */ /* 0x040fe40003fc6270 */
[----:B------:R-:W-:-:S02]  /*9060*/  ISETP.GE.AND P1, PT, R12, R234, PT ;  /* 0x000000ea0c00720c */ /* 0x000fc40003f26270 */
[C---:B------:R-:W-:Y:S01]  /*9070*/  ISETP.LT.OR P3, PT, R12.reuse, R239, P3 ;  /* 0x000000ef0c00720c */ /* 0x040fe20001f61670 */
[----:B------:R-:W-:Y:S01]  /*9080*/  MUFU.TANH R180, R26 ;  /* 0x0000001a00b47308 */ /* 0x000fe20000002400 */
[C---:B------:R-:W-:Y:S02]  /*9090*/  ISETP.LT.OR P6, PT, R12.reuse, R237, P6 ;  /* 0x000000ed0c00720c */ /* 0x040fe400037c1670 */
[----:B------:R-:W-:Y:S01]  /*90a0*/  ISETP.LT.OR P1, PT, R12, R235, P1 ;  /* 0x000000eb0c00720c */ /* 0x000fe20000f21670 */
[----:B------:R-:W-:Y:S01]  /*90b0*/  HMMA.16816.F32 R8, R20, R14, R8 ;  /* 0x0000000e1408723c */ /* 0x000fe20000001808 */
[----:B------:R-:W-:Y:S02]  /*90c0*/  IADD3 R12, R70, 0x18, RZ ;  /* 0x00000018460c7810 */ /* 0x000fe40007ffe0ff */
[----:B------:R-:W-:Y:S01]  /*90d0*/  FSEL R65, R65, -INF , !P5 ;  /* 0xff80000041417808 */ /* 0x000fe20006800000 */
[----:B------:R1:W-:Y:S01]  /*90e0*/  MUFU.TANH R183, R27 ;  /* 0x0000001b00b77308 */ /* 0x0003e20000002400 */
[----:B----4-:R-:W-:-:S02]  /*90f0*/  FSEL R64, R64, -INF , !P3 ;  /* 0xff80000040407808 */ /* 0x010fc40005800000 */
[----:B------:R-:W-:Y:S01]  /*9100*/  FSEL R119, R119, -INF , !P4 ;  /* 0xff80000077777808 */ /* 0x000fe20006000000 */
[----:B------:R-:W-:Y:S01]  /*9110*/  FMUL.FTZ R4, R4, c[0x0][0x2ec] ;  /* 0x0000bb0004047a20 */ /* 0x000fe20000410000 */
[----:B------:R-:W-:Y:S01]  /*9120*/  FSEL R125, R125, -INF , !P6 ;  /* 0xff8000007d7d7808 */ /* 0x000fe20007000000 */
[----:B------:R-:W-:Y:S01]  /*9130*/  FMUL.FTZ R6, R6, c[0x0][0x2ec] ;  /* 0x0000bb0006067a20 */ /* 0x000fe20000410000 */
[C---:B------:R-:W-:Y:S01]  /*9140*/  ISETP.GE.AND P5, PT, R12.reuse, R240, PT ;  /* 0x000000f00c00720c */ /* 0x040fe20003fa6270 */
[----:B------:R4:W-:Y:S01]  /*9150*/  MUFU.TANH R188, R4 ;  /* 0x0000000400bc7308 */ /* 0x0009e20000002400 */
[C---:B------:R-:W-:Y:S01]  /*9160*/  ISETP.GE.AND P3, PT, R12.reuse, R238, PT ;  /* 0x000000ee0c00720c */ /* 0x040fe20003f66270 */
[----:B------:R-:W-:Y:S01]  /*9170*/  FMUL.FTZ R5, R5, c[0x0][0x2ec] ;  /* 0x0000bb0005057a20 */ /* 0x000fe20000410000 */
[C---:B------:R-:W-:Y:S01]  /*9180*/  ISETP.GE.AND P4, PT, R12.reuse, R236, PT ;  /* 0x000000ec0c00720c */ /* 0x040fe20003f86270 */
[----:B------:R-:W-:Y:S01]  /*9190*/  FMUL.FTZ R7, R7, c[0x0][0x2ec] ;  /* 0x0000bb0007077a20 */ /* 0x000fe20000410000 */
[----:B------:R-:W-:-:S02]  /*91a0*/  ISETP.GE.AND P6, PT, R12, R234, PT ;  /* 0x000000ea0c00720c */ /* 0x000fc40003fc6270 */
[C---:B------:R-:W-:Y:S01]  /*91b0*/  ISETP.LT.OR P5, PT, R12.reuse, R241, P5 ;  /* 0x000000f10c00720c */ /* 0x040fe20002fa1670 */
[----:B-1----:R-:W-:Y:S01]  /*91c0*/  HMMA.16816.F32 R24, R32, R40, RZ ;  /* 0x000000282018723c */ /* 0x002fe200000018ff */
[C---:B------:R-:W-:Y:S01]  /*91d0*/  ISETP.LT.OR P3, PT, R12.reuse, R239, P3 ;  /* 0x000000ef0c00720c */ /* 0x040fe20001f61670 */
[----:B------:R-:W-:Y:S01]  /*91e0*/  MUFU.TANH R177, R6 ;  /* 0x0000000600b17308 */ /* 0x000fe20000002400 */
[----:B------:R-:W-:Y:S01]  /*91f0*/  ISETP.LT.OR P4, PT, R12, R237, P4 ;  /* 0x000000ed0c00720c */ /* 0x000fe20002781670 */
[----:B------:R-:W-:Y:S01]  /*9200*/  FMUL.FTZ R55, R8, c[0x0][0x2ec] ;  /* 0x0000bb0008377a20 */ /* 0x000fe20000410000 */
[----:B------:R-:W-:Y:S01]  /*9210*/  ISETP.LT.OR P6, PT, R12, R235, P6 ;  /* 0x000000eb0c00720c */ /* 0x000fe200037c1670 */
[----:B------:R-:W-:Y:S01]  /*9220*/  FMUL.FTZ R10, R10, c[0x0][0x2ec] ;  /* 0x0000bb000a0a7a20 */ /* 0x000fe20000410000 */
[----:B------:R-:W1:Y:S01]  /*9230*/  LDSM.16.M88.4 R12, [R214] ;  /* 0x00000000d60c783b */ /* 0x000e620000000200 */
[----:B------:R-:W-:Y:S01]  /*9240*/  IADD3 R44, R70, 0x19, RZ ;  /* 0x00000019462c7810 */ /* 0x000fe20007ffe0ff */
[----:B------:R-:W-:Y:S01]  /*9250*/  FMUL.FTZ R9, R9, c[0x0][0x2ec] ;  /* 0x0000bb0009097a20 */ /* 0x000fe20000410000 */
[----:B--2---:R-:W-:Y:S01]  /*9260*/  FSEL R37, R37, -INF , !P2 ;  /* 0xff80000025257808 */ /* 0x004fe20005000000 */
[----:B------:R-:W-:Y:S01]  /*9270*/  MUFU.TANH R196, R5 ;  /* 0x0000000500c47308 */ /* 0x000fe20000002400 */
[----:B------:R-:W-:Y:S01]  /*9280*/  FSEL R118, R118, -INF , !P1 ;  /* 0xff80000076767808 */ /* 0x000fe20004800000 */
[----:B------:R-:W-:Y:S01]  /*9290*/  FMUL.FTZ R11, R11, c[0x0][0x2ec] ;  /* 0x0000bb000b0b7a20 */ /* 0x000fe20000410000 */
[----:B------:R-:W-:-:S02]  /*92a0*/  ISETP.GE.AND P2, PT, R44, R240, PT ;  /* 0x000000f02c00720c */ /* 0x000fc40003f46270 */
[C---:B------:R-:W-:Y:S02]  /*92b0*/  ISETP.GE.AND P1, PT, R44.reuse, R238, PT ;  /* 0x000000ee2c00720c */ /* 0x040fe40003f26270 */
[C---:B------:R-:W-:Y:S01]  /*92c0*/  ISETP.LT.OR P2, PT, R44.reuse, R241, P2 ;  /* 0x000000f12c00720c */ /* 0x040fe20001741670 */
[----:B------:R1:W-:Y:S01]  /*92d0*/  MUFU.TANH R182, R7 ;  /* 0x0000000700b67308 */ /* 0x0003e20000002400 */
[----:B------:R-:W-:Y:S02]  /*92e0*/  ISETP.LT.OR P1, PT, R44, R239, P1 ;  /* 0x000000ef2c00720c */ /* 0x000fe40000f21670 */
[----:B----4-:R-:W-:Y:S02]  /*92f0*/  IADD3 R4, R70, 0x20, RZ ;  /* 0x0000002046047810 */ /* 0x010fe40007ffe0ff */
[----:B------:R-:W-:Y:S02]  /*9300*/  FSEL R79, R79, -INF , !P5 ;  /* 0xff8000004f4f7808 */ /* 0x000fe40006800000 */
[----:B------:R-:W-:Y:S01]  /*9310*/  FSEL R68, R68, -INF , !P3 ;  /* 0xff80000044447808 */ /* 0x000fe20005800000 */
[----:B------:R-:W-:Y:S01]  /*9320*/  MUFU.TANH R91, R9 ;  /* 0x00000009005b7308 */ /* 0x000fe20000002400 */
[----:B------:R-:W-:-:S02]  /*9330*/  FSEL R78, R78, -INF , !P2 ;  /* 0xff8000004e4e7808 */ /* 0x000fc40005000000 */
[----:B------:R-:W-:Y:S02]  /*9340*/  FSEL R66, R66, -INF , !P1 ;  /* 0xff80000042427808 */ /* 0x000fe40004800000 */
[C---:B------:R-:W-:Y:S02]  /*9350*/  ISETP.GE.AND P5, PT, R4.reuse, R240, PT ;  /* 0x000000f00400720c */ /* 0x040fe40003fa6270 */
[C---:B------:R-:W-:Y:S01]  /*9360*/  ISETP.GE.AND P3, PT, R4.reuse, R238, PT ;  /* 0x000000ee0400720c */ /* 0x040fe20003f66270 */
[----:B------:R-:W-:Y:S01]  /*9370*/  MUFU.TANH R92, R11 ;  /* 0x0000000b005c7308 */ /* 0x000fe20000002400 */
[C---:B------:R-:W-:Y:S02]  /*9380*/  ISETP.GE.AND P2, PT, R4.reuse, R236, PT ;  /* 0x000000ec0400720c */ /* 0x040fe40003f46270 */
[C---:B------:R-:W-:Y:S02]  /*9390*/  ISETP.GE.AND P1, PT, R4.reuse, R234, PT ;  /* 0x000000ea0400720c */ /* 0x040fe40003f26270 */
[----:B------:R-:W-:-:S02]  /*93a0*/  ISETP.LT.OR P5, PT, R4, R241, P5 ;  /* 0x000000f10400720c */ /* 0x000fc40002fa1670 */
[C---:B------:R-:W-:Y:S01]  /*93b0*/  ISETP.LT.OR P3, PT, R4.reuse, R239, P3 ;  /* 0x000000ef0400720c */ /* 0x040fe20001f61670 */
[----:B------:R-:W2:Y:S01]  /*93c0*/  MUFU.TANH R85, R85 ;  /* 0x0000005500557308 */ /* 0x000ea20000002400 */
[C---:B------:R-:W-:Y:S02]  /*93d0*/  ISETP.LT.OR P2, PT, R4.reuse, R237, P2 ;  /* 0x000000ed0400720c */ /* 0x040fe40001741670 */
[----:B------:R-:W-:Y:S02]  /*93e0*/  ISETP.LT.OR P1, PT, R4, R235, P1 ;  /* 0x000000eb0400720c */ /* 0x000fe40000f21670 */
[----:B-1----:R-:W-:Y:S01]  /*93f0*/  HMMA.16816.F32 R4, R20, R12, R24 ;  /* 0x0000000c1404723c */ /* 0x002fe20000001818 */
[----:B------:R-:W-:Y:S02]  /*9400*/  FSEL R165, R165, -INF , !P4 ;  /* 0xff800000a5a57808 */ /* 0x000fe40006000000 */
[----:B------:R-:W-:Y:S01]  /*9410*/  FSEL R122, R122, -INF , !P6 ;  /* 0xff8000007a7a7808 */ /* 0x000fe20007000000 */
[----:B------:R-:W-:Y:S01]  /*9420*/  MUFU.TANH R176, R45 ;  /* 0x0000002d00b07308 */ /* 0x000fe20000002400 */
[----:B------:R-:W-:-:S02]  /*9430*/  ISETP.GE.AND P4, PT, R44, R236, PT ;  /* 0x000000ec2c00720c */ /* 0x000fc40003f86270 */
[C---:B------:R-:W-:Y:S01]  /*9440*/  ISETP.GE.AND P6, PT, R44.reuse, R234, PT ;  /* 0x000000ea2c00720c */ /* 0x040fe20003fc6270 */
[----:B------:R-:W-:Y:S01]  /*9450*/  HMMA.16816.F32 R24, R28, R40, RZ ;  /* 0x000000281c18723c */ /* 0x000fe200000018ff */
[C---:B------:R-:W-:Y:S02]  /*9460*/  ISETP.LT.OR P4, PT, R44.reuse, R237, P4 ;  /* 0x000000ed2c00720c */ /* 0x040fe40002781670 */
[----:B------:R-:W-:Y:S01]  /*9470*/  ISETP.LT.OR P6, PT, R44, R235, P6 ;  /* 0x000000eb2c00720c */ /* 0x000fe200037c1670 */
[----:B------:R-:W-:Y:S01]  /*9480*/  MUFU.TANH R190, R46 ;  /* 0x0000002e00be7308 */ /* 0x000fe20000002400 */
[----:B------:R-:W-:Y:S02]  /*9490*/  IADD3 R44, R70, 0x21, RZ ;  /* 0x00000021462c7810 */ /* 0x000fe40007ffe0ff */
[----:B------:R-:W-:Y:S02]  /*94a0*/  FSEL R124, R124, -INF , !P6 ;  /* 0xff8000007c7c7808 */ /* 0x000fe40007000000 */
[----:B------:R-:W-:-:S02]  /*94b0*/  FSEL R80, R80, -INF , !P5 ;  /* 0xff80000050507808 */ /* 0x000fc40006800000 */
[----:B------:R-:W-:Y:S01]  /*94c0*/  FSEL R116, R52, -INF , !P4 ;  /* 0xff80000034747808 */ /* 0x000fe20006000000 */
[----:B------:R-:W-:Y:S01]  /*94d0*/  MUFU.TANH R189, R47 ;  /* 0x0000002f00bd7308 */ /* 0x000fe20000002400 */
[C---:B------:R-:W-:Y:S02]  /*94e0*/  ISETP.GE.AND P6, PT, R44.reuse, R238, PT ;  /* 0x000000ee2c00720c */ /* 0x040fe40003fc6270 */
[----:B------:R-:W-:Y:S01]  /*94f0*/  ISETP.GE.AND P5, PT, R44, R236, PT ;  /* 0x000000ec2c00720c */ /* 0x000fe20003fa6270 */
[----:B------:R-:W-:Y:S01]  /*9500*/  FMUL.FTZ R4, R4, c[0x0][0x2ec] ;  /* 0x0000bb0004047a20 */ /* 0x000fe20000410000 */
[C---:B------:R-:W-:Y:S01]  /*9510*/  ISETP.GE.AND P4, PT, R44.reuse, R240, PT ;  /* 0x000000f02c00720c */ /* 0x040fe20003f86270 */
[----:B------:R-:W-:Y:S01]  /*9520*/  FMUL.FTZ R95, R5, c[0x0][0x2ec] ;  /* 0x0000bb00055f7a20 */ /* 0x000fe20000410000 */
[C---:B------:R-:W-:Y:S01]  /*9530*/  ISETP.LT.OR P6, PT, R44.reuse, R239, P6 ;  /* 0x000000ef2c00720c */ /* 0x040fe200037c1670 */
[----:B------:R1:W-:Y:S01]  /*9540*/  MUFU.TANH R90, R4 ;  /* 0x00000004005a7308 */ /* 0x0003e20000002400 */
[----:B------:R-:W-:Y:S01]  /*9550*/  ISETP.LT.OR P5, PT, R44, R237, P5 ;  /* 0x000000ed2c00720c */ /* 0x000fe20002fa1670 */
[----:B------:R-:W-:Y:S01]  /*9560*/  FMUL.FTZ R94, R6, c[0x0][0x2ec] ;  /* 0x0000bb00065e7a20 */ /* 0x000fe20000410000 */
[----:B------:R-:W-:Y:S01]  /*9570*/  IADD3 R8, R70, 0x28, RZ ;  /* 0x0000002846087810 */ /* 0x000fe20007ffe0ff */
[----:B------:R-:W-:Y:S01]  /*9580*/  FMUL.FTZ R93, R7, c[0x0][0x2ec] ;  /* 0x0000bb00075d7a20 */ /* 0x000fe20000410000 */
[----:B------:R-:W-:-:S02]  /*9590*/  ISETP.LT.OR P4, PT, R44, R241, P4 ;  /* 0x000000f12c00720c */ /* 0x000fc40002781670 */
[----:B------:R-:W-:Y:S01]  /*95a0*/  FSEL R72, R72, -INF , !P3 ;  /* 0xff80000048487808 */ /* 0x000fe20005800000 */
[----:B------:R4:W-:Y:S01]  /*95b0*/  MUFU.TANH R52, R10 ;  /* 0x0000000a00347308 */ /* 0x0009e20000002400 */
[----:B-----5:R-:W-:Y:S02]  /*95c0*/  FSEL R71, R71, -INF , !P6 ;  /* 0xff80000047477808 */ /* 0x020fe40007000000 */
[----:B------:R-:W-:Y:S02]  /*95d0*/  FSEL R126, R126, -INF , !P2 ;  /* 0xff8000007e7e7808 */ /* 0x000fe40005000000 */
[----:B------:R-:W-:Y:S02]  /*95e0*/  FSEL R127, R127, -INF , !P5 ;  /* 0xff8000007f7f7808 */ /* 0x000fe40006800000 */
[----:B------:R-:W-:Y:S01]  /*95f0*/  FSEL R81, R81, -INF , !P4 ;  /* 0xff80000051517808 */ /* 0x000fe20006000000 */
[----:B-1----:R-:W-:Y:S01]  /*9600*/  HMMA.16816.F32 R4, R28, R42, RZ ;  /* 0x0000002a1c04723c */ /* 0x002fe200000018ff */
[C---:B------:R-:W-:Y:S01]  /*9610*/  ISETP.GE.AND P3, PT, R8.reuse, R240, PT ;  /* 0x000000f00800720c */ /* 0x040fe20003f66270 */
[----:B------:R-:W1:Y:S01]  /*9620*/  MUFU.TANH R84, R84 ;  /* 0x0000005400547308 */ /* 0x000e620000002400 */
[----:B------:R-:W-:-:S02]  /*9630*/  ISETP.GE.AND P6, PT, R8, R238, PT ;  /* 0x000000ee0800720c */ /* 0x000fc40003fc6270 */
[C---:B------:R-:W-:Y:S02]  /*9640*/  ISETP.GE.AND P2, PT, R8.reuse, R236, PT ;  /* 0x000000ec0800720c */ /* 0x040fe40003f46270 */
[-C--:B------:R-:W-:Y:S01]  /*9650*/  ISETP.GE.AND P5, PT, R8, R234.reuse, PT ;  /* 0x000000ea0800720c */ /* 0x080fe20003fa6270 */
[----:B------:R-:W-:Y:S01]  /*9660*/  HMMA.16816.F32 R40, R32, R42, RZ ;  /* 0x0000002a2028723c */ /* 0x000fe200000018ff */
[----:B------:R-:W-:Y:S01]  /*9670*/  ISETP.GE.AND P4, PT, R44, R234, PT ;  /* 0x000000ea2c00720c */ /* 0x000fe20003f86270 */
[----:B------:R-:W5:Y:S01]  /*9680*/  MUFU.TANH R167, R167 ;  /* 0x000000a700a77308 */ /* 0x000f620000002400 */
[C---:B------:R-:W-:Y:S02]  /*9690*/  ISETP.LT.OR P3, PT, R8.reuse, R241, P3 ;  /* 0x000000f10800720c */ /* 0x040fe40001f61670 */
[C---:B------:R-:W-:Y:S02]  /*96a0*/  ISETP.LT.OR P6, PT, R8.reuse, R239, P6 ;  /* 0x000000ef0800720c */ /* 0x040fe400037c1670 */
[----:B------:R-:W-:-:S02]  /*96b0*/  ISETP.LT.OR P2, PT, R8, R237, P2 ;  /* 0x000000ed0800720c */ /* 0x000fc40001741670 */
[-C--:B------:R-:W-:Y:S01]  /*96c0*/  ISETP.LT.OR P5, PT, R8, R235.reuse, P5 ;  /* 0x000000eb0800720c */ /* 0x080fe20002fa1670 */
[----:B------:R-:W1:Y:S01]  /*96d0*/  MUFU.TANH R121, R121 ;  /* 0x0000007900797308 */ /* 0x000e620000002400 */
[----:B------:R-:W-:Y:S01]  /*96e0*/  ISETP.LT.OR P4, PT, R44, R235, P4 ;  /* 0x000000eb2c00720c */ /* 0x000fe20002781670 */
[C---:B----4-:R-:W-:Y:S01]  /*96f0*/  HMMA.16816.F32 R8, R16.reuse, R12, R24 ;  /* 0x0000000c1008723c */ /* 0x050fe20000001818 */
[----:B------:R-:W-:Y:S01]  /*9700*/  FSEL R129, R129, -INF , !P1 ;  /* 0xff80000081817808 */ /* 0x000fe20004800000 */
[----:B------:R-:W4:Y:S01]  /*9710*/  LDSM.16.M88.4 R44, [R223+0x3800] ;  /* 0x00380000df2c783b */ /* 0x000f220000000200 */
[----:B---3--:R-:W-:Y:S02]  /*9720*/  FSEL R130, R130, -INF , !P4 ;  /* 0xff80000082827808 */ /* 0x008fe40006000000 */
[----:B------:R-:W-:Y:S01]  /*9730*/  FSEL R128, R128, -INF , !P2 ;  /* 0xff80000080807808 */ /* 0x000fe20005000000 */
[----:B------:R-:W3:Y:S01]  /*9740*/  MUFU.TANH R179, R179 ;  /* 0x000000b300b37308 */ /* 0x000ee20000002400 */
[----:B------:R-:W-:Y:S01]  /*9750*/  IADD3 R12, R70, 0x29, RZ ;  /* 0x00000029460c7810 */ /* 0x000fe20007ffe0ff */
[----:B------:R-:W-:Y:S01]  /*9760*/  HMMA.16816.F32 R4, R16, R14, R4 ;  /* 0x0000000e1004723c */ /* 0x000fe20000001804 */
[----:B------:R-:W-:-:S02]  /*9770*/  FSEL R164, R164, -INF , !P5 ;  /* 0xff800000a4a47808 */ /* 0x000fc40006800000 */
[C---:B------:R-:W-:Y:S02]  /*9780*/  ISETP.GE.AND P1, PT, R12.reuse, R240, PT ;  /* 0x000000f00c00720c */ /* 0x040fe40003f26270 */
[C---:B------:R-:W-:Y:S01]  /*9790*/  ISETP.GE.AND P4, PT, R12.reuse, R238, PT ;  /* 0x000000ee0c00720c */ /* 0x040fe20003f86270 */
[----:B------:R-:W1:Y:S01]  /*97a0*/  MUFU.TANH R49, R49 ;  /* 0x0000003100317308 */ /* 0x000e620000002400 */
[C---:B------:R-:W-:Y:S01]  /*97b0*/  ISETP.GE.AND P2, PT, R12.reuse, R236, PT ;  /* 0x000000ec0c00720c */ /* 0x040fe20003f46270 */
[----:B------:R-:W-:Y:S01]  /*97c0*/  HMMA.16816.F32 R40, R20, R14, R40 ;  /* 0x0000000e1428723c */ /* 0x000fe20000001828 */
[----:B------:R-:W-:Y:S02]  /*97d0*/  ISETP.GE.AND P5, PT, R12, R234, PT ;  /* 0x000000ea0c00720c */ /* 0x000fe40003fa6270 */
[----:B------:R-:W-:Y:S02]  /*97e0*/  IADD3 R13, R70, 0x30, RZ ;  /* 0x00000030460d7810 */ /* 0x000fe40007ffe0ff */
[C---:B------:R-:W-:Y:S01]  /*97f0*/  ISETP.LT.OR P1, PT, R12.reuse, R241, P1 ;  /* 0x000000f10c00720c */ /* 0x040fe20000f21670 */
[----:B------:R-:W1:Y:S01]  /*9800*/  MUFU.TANH R51, R51 ;  /* 0x0000003300337308 */ /* 0x000e620000002400 */
[----:B------:R-:W-:Y:S01]  /*9810*/  ISETP.LT.OR P4, PT, R12, R239, P4 ;  /* 0x000000ef0c00720c */ /* 0x000fe20002781670 */
[----:B------:R-:W-:Y:S01]  /*9820*/  FMUL.FTZ R8, R8, c[0x0][0x2ec] ;  /* 0x0000bb0008087a20 */ /* 0x000fe20000410000 */
[C---:B------:R-:W-:Y:S01]  /*9830*/  ISETP.LT.OR P2, PT, R12.reuse, R237, P2 ;  /* 0x000000ed0c00720c */ /* 0x040fe20001741670 */
[----:B------:R-:W-:Y:S01]  /*9840*/  FMUL.FTZ R9, R9, c[0x0][0x2ec] ;  /* 0x0000bb0009097a20 */ /* 0x000fe20000410000 */
[----:B------:R-:W-:Y:S01]  /*9850*/  ISETP.LT.OR P5, PT, R12, R235, P5 ;  /* 0x000000eb0c00720c */ /* 0x000fe20002fa1670 */
[----:B------:R-:W-:Y:S01]  /*9860*/  FMUL.FTZ R10, R10, c[0x0][0x2ec] ;  /* 0x0000bb000a0a7a20 */ /* 0x000fe20000410000 */
[----:B------:R-:W-:Y:S01]  /*9870*/  FSEL R82, R82, -INF , !P3 ;  /* 0xff80000052527808 */ /* 0x000fe20005800000 */
[----:B------:R-:W-:Y:S01]  /*9880*/  FMUL.FTZ R11, R11, c[0x0][0x2ec] ;  /* 0x0000bb000b0b7a20 */ /* 0x000fe20000410000 */
[----:B------:R-:W-:Y:S01]  /*9890*/  IADD3 R12, R70, 0x31, RZ ;  /* 0x00000031460c7810 */ /* 0x000fe20007ffe0ff */
[----:B------:R-:W-:Y:S01]  /*98a0*/  FMUL.FTZ R4, R4, c[0x0][0x2ec] ;  /* 0x0000bb0004047a20 */ /* 0x000fe20000410000 */
[-C--:B------:R-:W-:Y:S01]  /*98b0*/  ISETP.GE.AND P3, PT, R13, R240.reuse, PT ;  /* 0x000000f00d00720c */ /* 0x080fe20003f66270 */
[----:B------:R-:W-:Y:S01]  /*98c0*/  FMUL.FTZ R6, R6, c[0x0][0x2ec] ;  /* 0x0000bb0006067a20 */ /* 0x000fe20000410000 */
[----:B------:R-:W-:Y:S01]  /*98d0*/  FSEL R73, R73, -INF , !P6 ;  /* 0xff80000049497808 */ /* 0x000fe20007000000 */
[----:B------:R-:W-:Y:S01]  /*98e0*/  FMUL.FTZ R5, R5, c[0x0][0x2ec] ;  /* 0x0000bb0005057a20 */ /* 0x000fe20000410000 */
[----:B------:R-:W-:Y:S01]  /*98f0*/  ISETP.GE.AND P6, PT, R12, R240, PT ;  /* 0x000000f00c00720c */ /* 0x000fe20003fc6270 */
[----:B------:R-:W-:Y:S01]  /*9900*/  MUFU.TANH R181, R8 ;  /* 0x0000000800b57308 */ /* 0x000fe20000002400 */
[-C--:B------:R-:W-:Y:S01]  /*9910*/  ISETP.LT.OR P3, PT, R13, R241.reuse, P3 ;  /* 0x000000f10d00720c */ /* 0x080fe20001f61670 */
[----:B------:R-:W-:Y:S01]  /*9920*/  FMUL.FTZ R185, R7, c[0x0][0x2ec] ;  /* 0x0000bb0007b97a20 */ /* 0x000fe20000410000 */
[----:B------:R-:W-:Y:S01]  /*9930*/  FSEL R83, R83, -INF , !P1 ;  /* 0xff80000053537808 */ /* 0x000fe20004800000 */
[----:B------:R-:W-:Y:S01]  /*9940*/  FMUL.FTZ R100, R40, c[0x0][0x2ec] ;  /* 0x0000bb0028647a20 */ /* 0x000fe20000410000 */
[----:B------:R-:W-:Y:S01]  /*9950*/  FSEL R103, R103, -INF , !P4 ;  /* 0xff80000067677808 */ /* 0x000fe20006000000 */
[----:B------:R-:W-:Y:S01]  /*9960*/  FMUL.FTZ R42, R42, c[0x0][0x2ec] ;  /* 0x0000bb002a2a7a20 */ /* 0x000fe20000410000 */
[----:B------:R-:W-:Y:S01]  /*9970*/  ISETP.LT.OR P6, PT, R12, R241, P6 ;  /* 0x000000f10c00720c */ /* 0x000fe200037c1670 */
[----:B------:R-:W-:Y:S01]  /*9980*/  MUFU.TANH R98, R9 ;  /* 0x0000000900627308 */ /* 0x000fe20000002400 */
[----:B------:R-:W-:Y:S01]  /*9990*/  FSEL R184, R184, -INF , !P5 ;  /* 0xff800000b8b87808 */ /* 0x000fe20006800000 */
[----:B------:R-:W-:Y:S01]  /*99a0*/  FMUL.FTZ R109, R41, c[0x0][0x2ec] ;  /* 0x0000bb00296d7a20 */ /* 0x000fe20000410000 */
[----:B--2---:R-:W-:Y:S01]  /*99b0*/  FSEL R85, R85, -INF , !P3 ;  /* 0xff80000055557808 */ /* 0x004fe20005800000 */
[----:B------:R-:W-:Y:S01]  /*99c0*/  FMUL.FTZ R115, R43, c[0x0][0x2ec] ;  /* 0x0000bb002b737a20 */ /* 0x000fe20000410000 */
[----:B------:R-:W-:-:S02]  /*99d0*/  ISETP.GE.AND P1, PT, R13, R238, PT ;  /* 0x000000ee0d00720c */ /* 0x000fc40003f26270 */
[----:B------:R-:W-:Y:S01]  /*99e0*/  ISETP.GE.AND P4, PT, R13, R236, PT ;  /* 0x000000ec0d00720c */ /* 0x000fe20003f86270 */
[----:B------:R-:W-:Y:S01]  /*99f0*/  MUFU.TANH R96, R10 ;  /* 0x0000000a00607308 */ /* 0x000fe20000002400 */
[C---:B------:R-:W-:Y:S02]  /*9a00*/  ISETP.GE.AND P5, PT, R12.reuse, R238, PT ;  /* 0x000000ee0c00720c */ /* 0x040fe40003fa6270 */
[----:B------:R-:W-:Y:S02]  /*9a10*/  ISETP.GE.AND P3, PT, R12, R236, PT ;  /* 0x000000ec0c00720c */ /* 0x000fe40003f66270 */
[----:B------:R-:W-:Y:S02]  /*9a20*/  FSEL R131, R131, -INF , !P2 ;  /* 0xff80000083837808 */ /* 0x000fe40005000000 */
[----:B-1----:R-:W-:Y:S01]  /*9a30*/  FSEL R84, R84, -INF , !P6 ;  /* 0xff80000054547808 */ /* 0x002fe20007000000 */
[----:B------:R4:W-:Y:S01]  /*9a40*/  MUFU.TANH R97, R11 ;  /* 0x0000000b00617308 */ /* 0x0009e20000002400 */
[----:B------:R-:W-:-:S02]  /*9a50*/  ISETP.GE.AND P2, PT, R13, R234, PT ;  /* 0x000000ea0d00720c */ /* 0x000fc40003f46270 */
[C---:B------:R-:W-:Y:S02]  /*9a60*/  ISETP.LT.OR P1, PT, R13.reuse, R239, P1 ;  /* 0x000000ef0d00720c */ /* 0x040fe40000f21670 */
[----:B------:R-:W-:Y:S02]  /*9a70*/  ISETP.LT.OR P4, PT, R13, R237, P4 ;  /* 0x000000ed0d00720c */ /* 0x000fe40002781670 */
[C---:B------:R-:W-:Y:S01]  /*9a80*/  ISETP.GE.AND P6, PT, R12.reuse, R234, PT ;  /* 0x000000ea0c00720c */ /* 0x040fe20003fc6270 */
[----:B------:R-:W-:Y:S01]  /*9a90*/  MUFU.TANH R178, R4 ;  /* 0x0000000400b27308 */ /* 0x000fe20000002400 */
[C---:B------:R-:W-:Y:S02]  /*9aa0*/  ISETP.LT.OR P5, PT, R12.reuse, R239, P5 ;  /* 0x000000ef0c00720c */ /* 0x040fe40002fa1670 */
[----:B------:R-:W-:Y:S02]  /*9ab0*/  ISETP.LT.OR P3, PT, R12, R237, P3 ;  /* 0x000000ed0c00720c */ /* 0x000fe40001f61670 */
[----:B------:R-:W-:-:S02]  /*9ac0*/  IADD3 R24, R70, 0x38, RZ ;  /* 0x0000003846187810 */ /* 0x000fc40007ffe0ff */
[-C--:B------:R-:W-:Y:S01]  /*9ad0*/  ISETP.LT.OR P2, PT, R13, R235.reuse, P2 ;  /* 0x000000eb0d00720c */ /* 0x080fe20001741670 */
[----:B------:R-:W-:Y:S01]  /*9ae0*/  MUFU.TANH R99, R6 ;  /* 0x0000000600637308 */ /* 0x000fe20000002400 */
[----:B------:R-:W-:Y:S01]  /*9af0*/  ISETP.LT.OR P6, PT, R12, R235, P6 ;  /* 0x000000eb0c00720c */ /* 0x000fe200037c1670 */
[----:B----4-:R-:W-:Y:S01]  /*9b00*/  HMMA.16816.F32 R8, R32, R44, RZ ;  /* 0x0000002c2008723c */ /* 0x010fe200000018ff */
[----:B-----5:R-:W-:Y:S01]  /*9b10*/  FSEL R167, R167, -INF , !P1 ;  /* 0xff800000a7a77808 */ /* 0x020fe20004800000 */
[----:B------:R-:W1:Y:S01]  /*9b20*/  LDSM.16.M88.4 R12, [R213] ;  /* 0x00000000d50c783b */ /* 0x000e620000000200 */
[----:B------:R-:W-:Y:S02]  /*9b30*/  FSEL R121, R121, -INF , !P5 ;  /* 0xff80000079797808 */ /* 0x000fe40006800000 */
[----:B------:R-:W-:Y:S01]  /*9b40*/  FSEL R175, R175, -INF , !P4 ;  /* 0xff800000afaf7808 */ /* 0x000fe20006000000 */
[----:B------:R2:W-:Y:S01]  /*9b50*/  MUFU.TANH R192, R5 ;  /* 0x0000000500c07308 */ /* 0x0005e20000002400 */
[----:B------:R-:W-:-:S02]  /*9b60*/  FSEL R176, R176, -INF , !P3 ;  /* 0xff800000b0b07808 */ /* 0x000fc40005800000 */
[C---:B------:R-:W-:Y:S02]  /*9b70*/  ISETP.GE.AND P1, PT, R24.reuse, R240, PT ;  /* 0x000000f01800720c */ /* 0x040fe40003f26270 */
[C---:B------:R-:W-:Y:S02]  /*9b80*/  ISETP.GE.AND P5, PT, R24.reuse, R238, PT ;  /* 0x000000ee1800720c */ /* 0x040fe40003fa6270 */
[C---:B------:R-:W-:Y:S01]  /*9b90*/  ISETP.GE.AND P4, PT, R24.reuse, R236, PT ;  /* 0x000000ec1800720c */ /* 0x040fe20003f86270 */
[----:B------:R4:W-:Y:S01]  /*9ba0*/  MUFU.TANH R105, R42 ;  /* 0x0000002a00697308 */ /* 0x0009e20000002400 */
[C---:B------:R-:W-:Y:S02]  /*9bb0*/  ISETP.GE.AND P3, PT, R24.reuse, R234, PT ;  /* 0x000000ea1800720c */ /* 0x040fe40003f66270 */
[C---:B------:R-:W-:Y:S02]  /*9bc0*/  ISETP.LT.OR P1, PT, R24.reuse, R241, P1 ;  /* 0x000000f11800720c */ /* 0x040fe40000f21670 */
[----:B------:R-:W-:-:S02]  /*9bd0*/  ISETP.LT.OR P5, PT, R24, R239, P5 ;  /* 0x000000ef1800720c */ /* 0x000fc40002fa1670 */
[C---:B------:R-:W-:Y:S01]  /*9be0*/  ISETP.LT.OR P4, PT, R24.reuse, R237, P4 ;  /* 0x000000ed1800720c */ /* 0x040fe20002781670 */
[----:B--2---:R-:W-:Y:S01]  /*9bf0*/  HMMA.16816.F32 R4, R28, R44, RZ ;  /* 0x0000002c1c04723c */ /* 0x004fe200000018ff */
[----:B------:R-:W-:Y:S01]  /*9c00*/  ISETP.LT.OR P3, PT, R24, R235, P3 ;  /* 0x000000eb1800720c */ /* 0x000fe20001f61670 */
[----:B------:R-:W2:Y:S01]  /*9c10*/  MUFU.TANH R194, R194 ;  /* 0x000000c200c27308 */ /* 0x000ea20000002400 */
[----:B------:R-:W-:Y:S02]  /*9c20*/  IADD3 R24, R70, 0x39, RZ ;  /* 0x0000003946187810 */ /* 0x000fe40007ffe0ff */
[----:B------:R-:W-:Y:S02]  /*9c30*/  FSEL R190, R190, -INF , !P2 ;  /* 0xff800000bebe7808 */ /* 0x000fe40005000000 */
[----:B------:R-:W-:Y:S02]  /*9c40*/  FSEL R189, R189, -INF , !P6 ;  /* 0xff800000bdbd7808 */ /* 0x000fe40007000000 */
[----:B---3--:R-:W-:Y:S01]  /*9c50*/  FSEL R179, R179, -INF , !P4 ;  /* 0xff800000b3b37808 */ /* 0x008fe20006000000 */
[----:B------:R-:W3:Y:S01]  /*9c60*/  MUFU.TANH R54, R54 ;  /* 0x0000003600367308 */ /* 0x000ee20000002400 */
[----:B------:R-:W-:-:S02]  /*9c70*/  FSEL R186, R186, -INF , !P3 ;  /* 0xff800000baba7808 */ /* 0x000fc40005800000 */
[C---:B------:R-:W-:Y:S02]  /*9c80*/  ISETP.GE.AND P2, PT, R24.reuse, R240, PT ;  /* 0x000000f01800720c */ /* 0x040fe40003f46270 */
[C---:B------:R-:W-:Y:S02]  /*9c90*/  ISETP.GE.AND P6, PT, R24.reuse, R238, PT ;  /* 0x000000ee1800720c */ /* 0x040fe40003fc6270 */
[C---:B------:R-:W-:Y:S01]  /*9ca0*/  ISETP.GE.AND P4, PT, R24.reuse, R236, PT ;  /* 0x000000ec1800720c */ /* 0x040fe20003f86270 */
[----:B------:R-:W5:Y:S01]  /*9cb0*/  MUFU.TANH R53, R53 ;  /* 0x0000003500357308 */ /* 0x000f620000002400 */
[C---:B------:R-:W-:Y:S01]  /*9cc0*/  ISETP.GE.AND P3, PT, R24.reuse, R234, PT ;  /* 0x000000ea1800720c */ /* 0x040fe20003f66270 */
[----:B-1----:R-:W-:Y:S01]  /*9cd0*/  HMMA.16816.F32 R8, R20, R12, R8 ;  /* 0x0000000c1408723c */ /* 0x002fe20000001808 */
[C---:B------:R-:W-:Y:S02]  /*9ce0*/  ISETP.LT.OR P2, PT, R24.reuse, R241, P2 ;  /* 0x000000f11800720c */ /* 0x040fe40001741670 */
[----:B------:R-:W-:-:S02]  /*9cf0*/  ISETP.LT.OR P6, PT, R24, R239, P6 ;  /* 0x000000ef1800720c */ /* 0x000fc400037c1670 */
[C---:B------:R-:W-:Y:S01]  /*9d00*/  ISETP.LT.OR P4, PT, R24.reuse, R237, P4 ;  /* 0x000000ed1800720c */ /* 0x040fe20002781670 */
[----:B------:R-:W1:Y:S01]  /*9d10*/  MUFU.TANH R55, R55 ;  /* 0x0000003700377308 */ /* 0x000e620000002400 */
[----:B------:R-:W-:Y:S01]  /*9d20*/  ISETP.LT.OR P3, PT, R24, R235, P3 ;  /* 0x000000eb1800720c */ /* 0x000fe20001f61670 */
[----:B------:R-:W-:Y:S01]  /*9d30*/  HMMA.16816.F32 R4, R16, R12, R4 ;  /* 0x0000000c1004723c */ /* 0x000fe20000001804 */
[----:B------:R-:W1:Y:S01]  /*9d40*/  LDSM.16.M88.4 R24, [R223+0x3c00] ;  /* 0x003c0000df18783b */ /* 0x000e620000000200 */
[----:B------:R-:W-:Y:S02]  /*9d50*/  IADD3 R40, R70, 0x40, RZ ;  /* 0x0000004046287810 */ /* 0x000fe40007ffe0ff */
[----:B------:R-:W-:Y:S02]  /*9d60*/  FSEL R86, R49, -INF , !P1 ;  /* 0xff80000031567808 */ /* 0x000fe40004800000 */
[----:B------:R-:W-:Y:S01]  /*9d70*/  FSEL R173, R173, -INF , !P5 ;  /* 0xff800000adad7808 */ /* 0x000fe20006800000 */
[----:B------:R-:W1:Y:S01]  /*9d80*/  MUFU.TANH R95, R95 ;  /* 0x0000005f005f7308 */ /* 0x000e620000002400 */
[----:B------:R-:W-:-:S02]  /*9d90*/  FSEL R87, R50, -INF , !P2 ;  /* 0xff80000032577808 */ /* 0x000fc40005000000 */
[----:B------:R-:W-:Y:S02]  /*9da0*/  FSEL R169, R169, -INF , !P6 ;  /* 0xff800000a9a97808 */ /* 0x000fe40007000000 */
[C---:B------:R-:W-:Y:S02]  /*9db0*/  ISETP.GE.AND P1, PT, R40.reuse, R240, PT ;  /* 0x000000f02800720c */ /* 0x040fe40003f26270 */
[C---:B------:R-:W-:Y:S01]  /*9dc0*/  ISETP.GE.AND P5, PT, R40.reuse, R238, PT ;  /* 0x000000ee2800720c */ /* 0x040fe20003fa6270 */
[----:B------:R-:W1:Y:S01]  /*9dd0*/  MUFU.TANH R94, R94 ;  /* 0x0000005e005e7308 */ /* 0x000e620000002400 */
[----:B------:R-:W-:Y:S01]  /*9de0*/  ISETP.GE.AND P2, PT, R40, R236, PT ;  /* 0x000000ec2800720c */ /* 0x000fe20003f46270 */
[----:B------:R-:W-:Y:S01]  /*9df0*/  FMUL.FTZ R108, R8, c[0x0][0x2ec] ;  /* 0x0000bb00086c7a20 */ /* 0x000fe20000410000 */
[C---:B------:R-:W-:Y:S01]  /*9e00*/  ISETP.GE.AND P6, PT, R40.reuse, R234, PT ;  /* 0x000000ea2800720c */ /* 0x040fe20003fc6270 */
[----:B------:R-:W-:Y:S01]  /*9e10*/  FMUL.FTZ R9, R9, c[0x0][0x2ec] ;  /* 0x0000bb0009097a20 */ /* 0x000fe20000410000 */
[----:B------:R-:W-:Y:S01]  /*9e20*/  ISETP.LT.OR P1, PT, R40, R241, P1 ;  /* 0x000000f12800720c */ /* 0x000fe20000f21670 */
[----:B------:R-:W-:Y:S01]  /*9e30*/  FMUL.FTZ R10, R10, c[0x0][0x2ec] ;  /* 0x0000bb000a0a7a20 */ /* 0x000fe20000410000 */
[C---:B------:R-:W-:Y:S01]  /*9e40*/  ISETP.LT.OR P5, PT, R40.reuse, R239, P5 ;  /* 0x000000ef2800720c */ /* 0x040fe20002fa1670 */
[----:B------:R-:W-:Y:S01]  /*9e50*/  FMUL.FTZ R11, R11, c[0x0][0x2ec] ;  /* 0x0000bb000b0b7a20 */ /* 0x000fe20000410000 */
[C---:B------:R-:W-:Y:S01]  /*9e60*/  ISETP.LT.OR P2, PT, R40.reuse, R237, P2 ;  /* 0x000000ed2800720c */ /* 0x040fe20001741670 */
[----:B------:R-:W-:Y:S01]  /*9e70*/  MUFU.TANH R101, R9 ;  /* 0x0000000900657308 */ /* 0x000fe20000002400 */
[----:B------:R-:W-:Y:S01]  /*9e80*/  ISETP.LT.OR P6, PT, R40, R235, P6 ;  /* 0x000000eb2800720c */ /* 0x000fe200037c1670 */
[----:B------:R-:W-:Y:S01]  /*9e90*/  FMUL.FTZ R4, R4, c[0x0][0x2ec] ;  /* 0x0000bb0004047a20 */ /* 0x000fe20000410000 */
[----:B----4-:R-:W4:Y:S01]  /*9ea0*/  LDSM.16.M88.4 R40, [R212] ;  /* 0x00000000d428783b */ /* 0x010f220000000200 */
[----:B------:R-:W-:Y:S01]  /*9eb0*/  IADD3 R12, R70, 0x41, RZ ;  /* 0x00000041460c7810 */ /* 0x000fe20007ffe0ff */
[----:B------:R-:W-:Y:S01]  /*9ec0*/  FMUL.FTZ R5, R5, c[0x0][0x2ec] ;  /* 0x0000bb0005057a20 */ /* 0x000fe20000410000 */
[----:B------:R-:W-:Y:S01]  /*9ed0*/  FSEL R207, R207, -INF , !P4 ;  /* 0xff800000cfcf7808 */ /* 0x000fe20006000000 */
[----:B------:R-:W-:Y:S01]  /*9ee0*/  FMUL.FTZ R6, R6, c[0x0][0x2ec] ;  /* 0x0000bb0006067a20 */ /* 0x000fe20000410000 */
[----:B------:R-:W-:Y:S01]  /*9ef0*/  ISETP.GE.AND P4, PT, R12, R240, PT ;  /* 0x000000f00c00720c */ /* 0x000fe20003f86270 */
[----:B------:R-:W-:Y:S01]  /*9f00*/  MUFU.TANH R110, R10 ;  /* 0x0000000a006e7308 */ /* 0x000fe20000002400 */
[----:B------:R-:W-:Y:S01]  /*9f10*/  FSEL R89, R48, -INF , !P1 ;  /* 0xff80000030597808 */ /* 0x000fe20004800000 */
[----:B------:R-:W-:Y:S01]  /*9f20*/  FMUL.FTZ R7, R7, c[0x0][0x2ec] ;  /* 0x0000bb0007077a20 */ /* 0x000fe20000410000 */
[----:B------:R-:W-:Y:S01]  /*9f30*/  ISETP.LT.OR P4, PT, R12, R241, P4 ;  /* 0x000000f10c00720c */ /* 0x000fe20002781670 */
[----:B------:R-:W-:-:S04]  /*9f40*/  DEPBAR.LE SB0, 0x0 ;  /* 0x000080000000791a */ /* 0x000fc80000000000 */
[----:B------:R-:W-:Y:S01]  /*9f50*/  FSEL R88, R51, -INF , !P4 ;  /* 0xff80000033587808 */ /* 0x000fe20006000000 */
[----:B------:R3:W-:Y:S01]  /*9f60*/  MUFU.TANH R171, R11 ;  /* 0x0000000b00ab7308 */ /* 0x0007e20000002400 */
[----:B-1----:R-:W-:Y:S01]  /*9f70*/  HMMA.16816.F32 R48, R32, R24, RZ ;  /* 0x000000182030723c */ /* 0x002fe200000018ff */
[----:B--2---:R-:W-:Y:S02]  /*9f80*/  FSEL R194, R194, -INF , !P3 ;  /* 0xff800000c2c27808 */ /* 0x004fe40005800000 */
[C---:B------:R-:W-:Y:S02]  /*9f90*/  ISETP.GE.AND P3, PT, R12.reuse, R238, PT ;  /* 0x000000ee0c00720c */ /* 0x040fe40003f66270 */
[C---:B------:R-:W-:Y:S02]  /*9fa0*/  ISETP.GE.AND P1, PT, R12.reuse, R236, PT ;  /* 0x000000ec0c00720c */ /* 0x040fe40003f26270 */
[C---:B------:R-:W-:Y:S01]  /*9fb0*/  ISETP.GE.AND P4, PT, R12.reuse, R234, PT ;  /* 0x000000ea0c00720c */ /* 0x040fe20003f86270 */
[----:B------:R1:W-:Y:S01]  /*9fc0*/  MUFU.TANH R197, R4 ;  /* 0x0000000400c57308 */ /* 0x0003e20000002400 */
[----:B------:R-:W-:-:S02]  /*9fd0*/  ISETP.LT.OR P3, PT, R12, R239, P3 ;  /* 0x000000ef0c00720c */ /* 0x000fc40001f61670 */
[----:B------:R-:W-:Y:S02]  /*9fe0*/  ISETP.LT.OR P1, PT, R12, R237, P1 ;  /* 0x000000ed0c00720c */ /* 0x000fe40000f21670 */
[----:B------:R-:W-:Y:S02]  /*9ff0*/  IADD3 R8, R70, 0x48, RZ ;  /* 0x0000004846087810 */ /* 0x000fe40007ffe0ff */
[----:B------:R-:W-:Y:S01]  /*a000*/  ISETP.LT.OR P4, PT, R12, R235, P4 ;  /* 0x000000eb0c00720c */ /* 0x000fe20002781670 */
[----:B------:R-:W-:Y:S01]  /*a010*/  MUFU.TANH R198, R5 ;  /* 0x0000000500c67308 */ /* 0x000fe20000002400 */
[----:B---3--:R-:W-:Y:S02]  /*a020*/  FSEL R13, R54, -INF , !P5 ;  /* 0xff800000360d7808 */ /* 0x008fe40006800000 */
[----:B-----5:R-:W-:Y:S02]  /*a030*/  FSEL R12, R53, -INF , !P3 ;  /* 0xff800000350c7808 */ /* 0x020fe40005800000 */
[----:B------:R-:W-:-:S02]  /*a040*/  FSEL R195, R195, -INF , !P2 ;  /* 0xff800000c3c37808 */ /* 0x000fc40005000000 */
[----:B------:R-:W-:Y:S01]  /*a050*/  FSEL R187, R187, -INF , !P1 ;  /* 0xff800000bbbb7808 */ /* 0x000fe20004800000 */
[----:B----4-:R-:W-:Y:S01]  /*a060*/  HMMA.16816.F32 R48, R20, R40, R48 ;  /* 0x000000281430723c */ /* 0x010fe20000001830 */
[C---:B------:R-:W-:Y:S01]  /*a070*/  ISETP.GE.AND P5, PT, R8.reuse, R240, PT ;  /* 0x000000f00800720c */ /* 0x040fe20003fa6270 */
[----:B------:R-:W-:Y:S01]  /*a080*/  MUFU.TANH R191, R6 ;  /* 0x0000000600bf7308 */ /* 0x000fe20000002400 */
[C---:B------:R-:W-:Y:S02]  /*a090*/  ISETP.GE.AND P3, PT, R8.reuse, R238, PT ;  /* 0x000000ee0800720c */ /* 0x040fe40003f66270 */
[C---:B------:R-:W-:Y:S02]  /*a0a0*/  ISETP.GE.AND P2, PT, R8.reuse, R236, PT ;  /* 0x000000ec0800720c */ /* 0x040fe40003f46270 */
[----:B------:R-:W-:Y:S02]  /*a0b0*/  ISETP.GE.AND P1, PT, R8, R234, PT ;  /* 0x000000ea0800720c */ /* 0x000fe40003f26270 */
[----:B------:R-:W-:Y:S01]  /*a0c0*/  IADD3 R44, R70, 0x49, RZ ;  /* 0x00000049462c7810 */ /* 0x000fe20007ffe0ff */
[----:B------:R2:W-:Y:S01]  /*a0d0*/  MUFU.TANH R193, R7 ;  /* 0x0000000700c17308 */ /* 0x0005e20000002400 */
[----:B------:R-:W-:-:S02]  /*a0e0*/  ISETP.LT.OR P5, PT, R8, R241, P5 ;  /* 0x000000f10800720c */ /* 0x000fc40002fa1670 */
[C---:B------:R-:W-:Y:S02]  /*a0f0*/  ISETP.LT.OR P3, PT, R8.reuse, R239, P3 ;  /* 0x000000ef0800720c */ /* 0x040fe40001f61670 */
[C---:B------:R-:W-:Y:S02]  /*a100*/  ISETP.LT.OR P2, PT, R8.reuse, R237, P2 ;  /* 0x000000ed0800720c */ /* 0x040fe40001741670 */
[----:B------:R-:W-:Y:S01]  /*a110*/  ISETP.LT.OR P1, PT, R8, R235, P1 ;  /* 0x000000eb0800720c */ /* 0x000fe20000f21670 */
[----:B------:R-:W3:Y:S01]  /*a120*/  MUFU.TANH R93, R93 ;  /* 0x0000005d005d7308 */ /* 0x000ee20000002400 */
[----:B------:R-:W-:Y:S01]  /*a130*/  FSEL R180, R180, -INF , !P6 ;  /* 0xff800000b4b47808 */ /* 0x000fe20007000000 */
[----:B------:R-:W-:Y:S01]  /*a140*/  HMMA.16816.F32 R8, R28, R24, RZ ;  /* 0x000000181c08723c */ /* 0x000fe200000018ff */
[----:B------:R-:W-:Y:S02]  /*a150*/  FSEL R183, R183, -INF , !P4 ;  /* 0xff800000b7b77808 */ /* 0x000fe40006000000 */
[----:B------:R-:W-:Y:S01]  /*a160*/  ISETP.GE.AND P6, PT, R44, R240, PT ;  /* 0x000000f02c00720c */ /* 0x000fe20003fc6270 */
[----:B------:R-:W-:Y:S01]  /*a170*/  FMUL.FTZ R48, R48, c[0x0][0x2ec] ;  /* 0x0000bb0030307a20 */ /* 0x000fe20000410000 */
[C---:B------:R-:W-:Y:S01]  /*a180*/  ISETP.GE.AND P4, PT, R44.reuse, R238, PT ;  /* 0x000000ee2c00720c */ /* 0x040fe20003f86270 */
[----:B------:R-:W4:Y:S01]  /*a190*/  MUFU.TANH R100, R100 ;  /* 0x0000006400647308 */ /* 0x000f220000002400 */
[----:B------:R-:W-:-:S02]  /*a1a0*/  ISETP.LT.OR P6, PT, R44, R241, P6 ;  /* 0x000000f12c00720c */ /* 0x000fc400037c1670 */
[----:B------:R-:W-:Y:S02]  /*a1b0*/  ISETP.LT.OR P4, PT, R44, R239, P4 ;  /* 0x000000ef2c00720c */ /* 0x000fe40002781670 */
[----:B-1----:R-:W-:Y:S02]  /*a1c0*/  IADD3 R4, R70, 0x50, RZ ;  /* 0x0000005046047810 */ /* 0x002fe40007ffe0ff */
[----:B------:R-:W-:Y:S01]  /*a1d0*/  FSEL R188, R188, -INF , !P2 ;  /* 0xff800000bcbc7808 */ /* 0x000fe20005000000 */
[----:B------:R-:W1:Y:S01]  /*a1e0*/  MUFU.TANH R109, R109 ;  /* 0x0000006d006d7308 */ /* 0x000e620000002400 */
[----:B------:R-:W-:Y:S02]  /*a1f0*/  FSEL R104, R55, -INF , !P5 ;  /* 0xff80000037687808 */ /* 0x000fe40006800000 */
[----:B------:R-:W-:Y:S02]  /*a200*/  FSEL R25, R52, -INF , !P3 ;  /* 0xff80000034197808 */ /* 0x000fe40005800000 */
[----:B------:R-:W-:-:S02]  /*a210*/  FSEL R106, R91, -INF , !P6 ;  /* 0xff8000005b6a7808 */ /* 0x000fc40007000000 */
[----:B------:R-:W-:Y:S01]  /*a220*/  FSEL R24, R92, -INF , !P4 ;  /* 0xff8000005c187808 */ /* 0x000fe20006000000 */
[----:B------:R-:W5:Y:S01]  /*a230*/  MUFU.TANH R115, R115 ;  /* 0x0000007300737308 */ /* 0x000f620000002400 */
[----:B------:R-:W-:Y:S01]  /*a240*/  ISETP.GE.AND P2, PT, R44, R236, PT ;  /* 0x000000ec2c00720c */ /* 0x000fe20003f46270 */
[----:B------:R-:W-:Y:S01]  /*a250*/  HMMA.16816.F32 R8, R16, R40, R8 ;  /* 0x000000281008723c */ /* 0x000fe20000001808 */
[C---:B------:R-:W-:Y:S02]  /*a260*/  ISETP.GE.AND P5, PT, R4.reuse, R240, PT ;  /* 0x000000f00400720c */ /* 0x040fe40003fa6270 */
[C---:B------:R-:W-:Y:S02]  /*a270*/  ISETP.GE.AND P3, PT, R4.reuse, R238, PT ;  /* 0x000000ee0400720c */ /* 0x040fe40003f66270 */
[C---:B------:R-:W-:Y:S01]  /*a280*/  ISETP.GE.AND P6, PT, R4.reuse, R236, PT ;  /* 0x000000ec0400720c */ /* 0x040fe20003fc6270 */
[----:B------:R-:W-:Y:S01]  /*a290*/  MUFU.TANH R91, R48 ;  /* 0x00000030005b7308 */ /* 0x000fe20000002400 */
[----:B------:R-:W-:Y:S01]  /*a2a0*/  ISETP.GE.AND P4, PT, R4, R234, PT ;  /* 0x000000ea0400720c */ /* 0x000fe20003f86270 */
[----:B------:R-:W-:Y:S01]  /*a2b0*/  FMUL.FTZ R40, R49, c[0x0][0x2ec] ;  /* 0x0000bb0031287a20 */ /* 0x000fe20000410000 */
[----:B------:R-:W-:-:S02]  /*a2c0*/  ISETP.LT.OR P2, PT, R44, R237, P2 ;  /* 0x000000ed2c00720c */ /* 0x000fc40001741670 */
[C---:B------:R-:W-:Y:S02]  /*a2d0*/  ISETP.LT.OR P5, PT, R4.reuse, R241, P5 ;  /* 0x000000f10400720c */ /* 0x040fe40002fa1670 */
[C---:B------:R-:W-:Y:S01]  /*a2e0*/  ISETP.LT.OR P3, PT, R4.reuse, R239, P3 ;  /* 0x000000ef0400720c */ /* 0x040fe20001f61670 */
[----:B------:R-:W1:Y:S01]  /*a2f0*/  MUFU.TANH R185, R185 ;  /* 0x000000b900b97308 */ /* 0x000e620000002400 */
[C---:B------:R-:W-:Y:S02]  /*a300*/  ISETP.LT.OR P6, PT, R4.reuse, R237, P6 ;  /* 0x000000ed0400720c */ /* 0x040fe400037c1670 */
[-C--:B------:R-:W-:Y:S02]  /*a310*/  ISETP.LT.OR P4, PT, R4, R235.reuse, P4 ;  /* 0x000000eb0400720c */ /* 0x080fe40002781670 */
[----:B------:R-:W-:Y:S02]  /*a320*/  IADD3 R4, R70, 0x51, RZ ;  /* 0x0000005146047810 */ /* 0x000fe40007ffe0ff */
[----:B------:R-:W-:Y:S01]  /*a330*/  FSEL R177, R177, -INF , !P1 ;  /* 0xff800000b1b17808 */ /* 0x000fe20004800000 */
[----:B------:R-:W1:Y:S01]  /*a340*/  MUFU.TANH R108, R108 ;  /* 0x0000006c006c7308 */ /* 0x000e620000002400 */
[----:B------:R-:W-:Y:S01]  /*a350*/  FSEL R196, R196, -INF , !P2 ;  /* 0xff800000c4c47808 */ /* 0x000fe20005000000 */
[----:B------:R-:W-:Y:S01]  /*a360*/  FMUL.FTZ R9, R9, c[0x0][0x2ec] ;  /* 0x0000bb0009097a20 */ /* 0x000fe20000410000 */
[----:B------:R-:W-:Y:S01]  /*a370*/  ISETP.GE.AND P1, PT, R44, R234, PT ;  /* 0x000000ea2c00720c */ /* 0x000fe20003f26270 */
[----:B------:R-:W-:Y:S01]  /*a380*/  FMUL.FTZ R8, R8, c[0x0][0x2ec] ;  /* 0x0000bb0008087a20 */ /* 0x000fe20000410000 */
[----:B------:R-:W-:Y:S01]  /*a390*/  ISETP.GE.AND P2, PT, R4, R240, PT ;  /* 0x000000f00400720c */ /* 0x000fe20003f46270 */
[----:B------:R-:W-:Y:S01]  /*a3a0*/  FMUL.FTZ R206, R10, c[0x0][0x2ec] ;  /* 0x0000bb000ace7a20 */ /* 0x000fe20000410000 */
[----:B------:R-:W-:Y:S01]  /*a3b0*/  ISETP.LT.OR P1, PT, R44, R235, P1 ;  /* 0x000000eb2c00720c */ /* 0x000fe20000f21670 */
[----:B------:R-:W-:Y:S01]  /*a3c0*/  FMUL.FTZ R44, R50, c[0x0][0x2ec] ;  /* 0x0000bb00322c7a20 */ /* 0x000fe20000410000 */
[----:B------:R-:W-:Y:S01]  /*a3d0*/  ISETP.LT.OR P2, PT, R4, R241, P2 ;  /* 0x000000f10400720c */ /* 0x000fe20001741670 */
[----:B------:R-:W-:Y:S01]  /*a3e0*/  FMUL.FTZ R50, R51, c[0x0][0x2ec] ;  /* 0x0000bb0033327a20 */ /* 0x000fe20000410000 */
[----:B------:R-:W-:Y:S01]  /*a3f0*/  FSEL R182, R182, -INF , !P1 ;  /* 0xff800000b6b67808 */ /* 0x000fe20004800000 */
[----:B------:R1:W-:Y:S01]  /*a400*/  MUFU.TANH R51, R44 ;  /* 0x0000002c00337308 */ /* 0x0003e20000002400 */
[----:B------:R-:W-:Y:S01]  /*a410*/  FSEL R107, R90, -INF , !P5 ;  /* 0xff8000005a6b7808 */ /* 0x000fe20006800000 */
[----:B------:R-:W-:Y:S01]  /*a420*/  FMUL.FTZ R205, R11, c[0x0][0x2ec] ;  /* 0x0000bb000bcd7a20 */ /* 0x000fe20000410000 */
[----:B------:R-:W-:-:S02]  /*a430*/  FSEL R49, R95, -INF , !P2 ;  /* 0xff8000005f317808 */ /* 0x000fc40005000000 */
[C---:B------:R-:W-:Y:S02]  /*a440*/  ISETP.GE.AND P1, PT, R4.reuse, R238, PT ;  /* 0x000000ee0400720c */ /* 0x040fe40003f26270 */
[C---:B------:R-:W-:Y:S01]  /*a450*/  ISETP.GE.AND P5, PT, R4.reuse, R236, PT ;  /* 0x000000ec0400720c */ /* 0x040fe20003fa6270 */
[----:B------:R3:W-:Y:S01]  /*a460*/  MUFU.TANH R90, R40 ;  /* 0x00000028005a7308 */ /* 0x0007e20000002400 */
[C---:B------:R-:W-:Y:S02]  /*a470*/  ISETP.GE.AND P2, PT, R4.reuse, R234, PT ;  /* 0x000000ea0400720c */ /* 0x040fe40003f46270 */
[C---:B------:R-:W-:Y:S02]  /*a480*/  ISETP.LT.OR P1, PT, R4.reuse, R239, P1 ;  /* 0x000000ef0400720c */ /* 0x040fe40000f21670 */
[C---:B------:R-:W-:Y:S02]  /*a490*/  ISETP.LT.OR P5, PT, R4.reuse, R237, P5 ;  /* 0x000000ed0400720c */ /* 0x040fe40002fa1670 */
[----:B------:R-:W-:Y:S01]  /*a4a0*/  ISETP.LT.OR P2, PT, R4, R235, P2 ;  /* 0x000000eb0400720c */ /* 0x000fe20001741670 */
[----:B------:R-:W-:Y:S01]  /*a4b0*/  MUFU.TANH R92, R8 ;  /* 0x00000008005c7308 */ /* 0x000fe20000002400 */
[----:B--2---:R-:W-:Y:S01]  /*a4c0*/  HMMA.16816.F32 R4, R28, R46, RZ ;  /* 0x0000002e1c04723c */ /* 0x004fe200000018ff */
[----:B------:R-:W-:-:S02]  /*a4d0*/  IADD3 R52, R70, 0x58, RZ ;  /* 0x0000005846347810 */ /* 0x000fc40007ffe0ff */
[----:B------:R-:W-:Y:S02]  /*a4e0*/  FSEL R181, R181, -INF , !P6 ;  /* 0xff800000b5b57808 */ /* 0x000fe40007000000 */
[----:B------:R-:W-:Y:S02]  /*a4f0*/  FSEL R55, R98, -INF , !P5 ;  /* 0xff80000062377808 */ /* 0x000fe40006800000 */
[C---:B------:R-:W-:Y:S01]  /*a500*/  ISETP.GE.AND P6, PT, R52.reuse, R236, PT ;  /* 0x000000ec3400720c */ /* 0x040fe20003fc6270 */
[----:B-1----:R-:W-:Y:S01]  /*a510*/  HMMA.16816.F32 R44, R32, R46, RZ ;  /* 0x0000002e202c723c */ /* 0x002fe200000018ff */
[----:B------:R-:W-:Y:S01]  /*a520*/  ISETP.GE.AND P5, PT, R52, R234, PT ;  /* 0x000000ea3400720c */ /* 0x000fe20003fa6270 */
[----:B------:R-:W-:Y:S01]  /*a530*/  MUFU.TANH R50, R50 ;  /* 0x0000003200327308 */ /* 0x000fe20000002400 */
[----:B------:R-:W-:Y:S02]  /*a540*/  FSEL R41, R94, -INF , !P3 ;  /* 0xff8000005e297808 */ /* 0x000fe40005800000 */
[----:B---3--:R-:W-:-:S02]  /*a550*/  FSEL R40, R93, -INF , !P1 ;  /* 0xff8000005d287808 */ /* 0x008fc40004800000 */
[C---:B------:R-:W-:Y:S01]  /*a560*/  ISETP.GE.AND P3, PT, R52.reuse, R240, PT ;  /* 0x000000f03400720c */ /* 0x040fe20003f66270 */
[----:B------:R-:W-:Y:S01]  /*a570*/  HMMA.16816.F32 R28, R28, R26, RZ ;  /* 0x0000001a1c1c723c */ /* 0x000fe200000018ff */
[C---:B------:R-:W-:Y:S01]  /*a580*/  ISETP.GE.AND P1, PT, R52.reuse, R238, PT ;  /* 0x000000ee3400720c */ /* 0x040fe20003f26270 */
[----:B------:R1:W-:Y:S01]  /*a590*/  MUFU.TANH R93, R9 ;  /* 0x00000009005d7308 */ /* 0x0003e20000002400 */
[C---:B------:R-:W-:Y:S02]  /*a5a0*/  ISETP.LT.OR P6, PT, R52.reuse, R237, P6 ;  /* 0x000000ed3400720c */ /* 0x040fe400037c1670 */
[----:B------:R-:W-:Y:S02]  /*a5b0*/  ISETP.LT.OR P5, PT, R52, R235, P5 ;  /* 0x000000eb3400720c */ /* 0x000fe40002fa1670 */
[----:B------:R-:W-:Y:S01]  /*a5c0*/  IADD3 R48, R70, 0x59, RZ ;  /* 0x0000005946307810 */ /* 0x000fe20007ffe0ff */
[----:B------:R-:W-:Y:S01]  /*a5d0*/  HMMA.16816.F32 R4, R16, R14, R4 ;  /* 0x0000000e1004723c */ /* 0x000fe20000001804 */
[C---:B------:R-:W-:Y:S01]  /*a5e0*/  ISETP.LT.OR P3, PT, R52.reuse, R241, P3 ;  /* 0x000000f13400720c */ /* 0x040fe20001f61670 */
[----:B------:R-:W-:Y:S01]  /*a5f0*/  MUFU.TANH R206, R206 ;  /* 0x000000ce00ce7308 */ /* 0x000fe20000002400 */
[----:B------:R-:W-:-:S02]  /*a600*/  ISETP.LT.OR P1, PT, R52, R239, P1 ;  /* 0x000000ef3400720c */ /* 0x000fc40000f21670 */
[----:B------:R-:W-:Y:S02]  /*a610*/  FSEL R53, R96, -INF , !P4 ;  /* 0xff80000060357808 */ /* 0x000fe40006000000 */
[----:B------:R-:W-:Y:S01]  /*a620*/  FSEL R52, R97, -INF , !P2 ;  /* 0xff80000061347808 */ /* 0x000fe20005000000 */
[----:B------:R-:W-:Y:S01]  /*a630*/  HMMA.16816.F32 R44, R20, R14, R44 ;  /* 0x0000000e142c723c */ /* 0x000fe2000000182c */
[----:B------:R-:W-:Y:S01]  /*a640*/  FSEL R178, R178, -INF , !P6 ;  /* 0xff800000b2b27808 */ /* 0x000fe20007000000 */
[----:B------:R-:W-:Y:S01]  /*a650*/  MUFU.TANH R205, R205 ;  /* 0x000000cd00cd7308 */ /* 0x000fe20000002400 */
[----:B------:R-:W-:Y:S02]  /*a660*/  FSEL R54, R99, -INF , !P5 ;  /* 0xff80000063367808 */ /* 0x000fe40006800000 */
[C---:B------:R-:W-:Y:S02]  /*a670*/  ISETP.GE.AND P4, PT, R48.reuse, R240, PT ;  /* 0x000000f03000720c */ /* 0x040fe40003f86270 */
[C---:B------:R-:W-:Y:S01]  /*a680*/  ISETP.GE.AND P2, PT, R48.reuse, R238, PT ;  /* 0x000000ee3000720c */ /* 0x040fe20003f46270 */
[----:B------:R-:W-:Y:S01]  /*a690*/  HMMA.16816.F32 R32, R32, R26, RZ ;  /* 0x0000001a2020723c */ /* 0x000fe200000018ff */
[----:B------:R-:W-:-:S02]  /*a6a0*/  ISETP.GE.AND P6, PT, R48, R236, PT ;  /* 0x000000ec3000720c */ /* 0x000fc40003fc6270 */
[C---:B------:R-:W-:Y:S02]  /*a6b0*/  ISETP.GE.AND P5, PT, R48.reuse, R234, PT ;  /* 0x000000ea3000720c */ /* 0x040fe40003fa6270 */
[C---:B------:R-:W-:Y:S02]  /*a6c0*/  ISETP.LT.OR P4, PT, R48.reuse, R241, P4 ;  /* 0x000000f13000720c */ /* 0x040fe40002781670 */
[----:B------:R-:W-:Y:S01]  /*a6d0*/  ISETP.LT.OR P2, PT, R48, R239, P2 ;  /* 0x000000ef3000720c */ /* 0x000fe20001741670 */
[----:B------:R-:W-:Y:S01]  /*a6e0*/  FMUL.FTZ R4, R4, c[0x0][0x2ec] ;  /* 0x0000bb0004047a20 */ /* 0x000fe20000410000 */
[C---:B------:R-:W-:Y:S01]  /*a6f0*/  ISETP.LT.OR P6, PT, R48.reuse, R237, P6 ;  /* 0x000000ed3000720c */ /* 0x040fe200037c1670 */
[-C--:B------:R-:W-:Y:S01]  /*a700*/  HMMA.16816.F32 R28, R16, R42.reuse, R28 ;  /* 0x0000002a101c723c */ /* 0x080fe2000000181c */
[----:B------:R-:W-:Y:S01]  /*a710*/  ISETP.LT.OR P5, PT, R48, R235, P5 ;  /* 0x000000eb3000720c */ /* 0x000fe20002fa1670 */
[----:B------:R2:W-:Y:S01]  /*a720*/  MUFU.TANH R208, R4 ;  /* 0x0000000400d07308 */ /* 0x0005e20000002400 */
[----:B------:R-:W-:Y:S01]  /*a730*/  IADD3 R48, R70, 0x60, RZ ;  /* 0x0000006046307810 */ /* 0x000fe20007ffe0ff */
[----:B------:R-:W-:Y:S01]  /*a740*/  FMUL.FTZ R199, R6, c[0x0][0x2ec] ;  /* 0x0000bb0006c77a20 */ /* 0x000fe20000410000 */
[----:B----4-:R-:W-:Y:S01]  /*a750*/  FSEL R10, R100, -INF , !P3 ;  /* 0xff800000640a7808 */ /* 0x010fe20005800000 */
[----:B------:R-:W-:Y:S01]  /*a760*/  FMUL.FTZ R44, R44, c[0x0][0x2ec] ;  /* 0x0000bb002c2c7a20 */ /* 0x000fe20000410000 */
[----:B-1----:R-:W-:Y:S01]  /*a770*/  FSEL R9, R105, -INF , !P1 ;  /* 0xff80000069097808 */ /* 0x002fe20004800000 */
[----:B------:R-:W-:Y:S01]  /*a780*/  FMUL.FTZ R16, R46, c[0x0][0x2ec] ;  /* 0x0000bb002e107a20 */ /* 0x000fe20000410000 */
[C---:B------:R-:W-:Y:S01]  /*a790*/  ISETP.GE.AND P3, PT, R48.reuse, R240, PT ;  /* 0x000000f03000720c */ /* 0x040fe20003f66270 */
[----:B------:R-:W-:Y:S01]  /*a7a0*/  FMUL.FTZ R15, R47, c[0x0][0x2ec] ;  /* 0x0000bb002f0f7a20 */ /* 0x000fe20000410000 */
[C---:B------:R-:W-:Y:S01]  /*a7b0*/  ISETP.GE.AND P1, PT, R48.reuse, R238, PT ;  /* 0x000000ee3000720c */ /* 0x040fe20003f26270 */
[----:B------:R-:W1:Y:S01]  /*a7c0*/  MUFU.TANH R44, R44 ;  /* 0x0000002c002c7308 */ /* 0x000e620000002400 */
[----:B------:R-:W-:Y:S01]  /*a7d0*/  FSEL R11, R109, -INF , !P4 ;  /* 0xff8000006d0b7808 */ /* 0x000fe20006000000 */
[----:B------:R-:W-:Y:S01]  /*a7e0*/  FMUL.FTZ R5, R5, c[0x0][0x2ec] ;  /* 0x0000bb0005057a20 */ /* 0x000fe20000410000 */
[----:B-----5:R-:W-:Y:S01]  /*a7f0*/  FSEL R8, R115, -INF , !P2 ;  /* 0xff80000073087808 */ /* 0x020fe20005000000 */
[----:B------:R-:W-:Y:S01]  /*a800*/  HMMA.16816.F32 R32, R20, R42, R32 ;  /* 0x0000002a1420723c */ /* 0x000fe20000001820 */
[C---:B------:R-:W-:Y:S01]  /*a810*/  ISETP.GE.AND P4, PT, R48.reuse, R236, PT ;  /* 0x000000ec3000720c */ /* 0x040fe20003f86270 */
[----:B------:R-:W-:Y:S01]  /*a820*/  FMUL.FTZ R7, R7, c[0x0][0x2ec] ;  /* 0x0000bb0007077a20 */ /* 0x000fe20000410000 */
[C---:B------:R-:W-:Y:S01]  /*a830*/  ISETP.GE.AND P2, PT, R48.reuse, R234, PT ;  /* 0x000000ea3000720c */ /* 0x040fe20003f46270 */
[----:B------:R-:W3:Y:S01]  /*a840*/  MUFU.TANH R16, R16 ;  /* 0x0000001000107308 */ /* 0x000ee20000002400 */
[----:B------:R-:W-:-:S02]  /*a850*/  ISETP.LT.OR P3, PT, R48, R241, P3 ;  /* 0x000000f13000720c */ /* 0x000fc40001f61670 */
[----:B------:R-:W-:Y:S01]  /*a860*/  ISETP.LT.OR P1, PT, R48, R239, P1 ;  /* 0x000000ef3000720c */ /* 0x000fe20000f21670 */
[----:B------:R-:W-:Y:S01]  /*a870*/  FMUL.FTZ R28, R28, c[0x0][0x2ec] ;  /* 0x0000bb001c1c7a20 */ /* 0x000fe20000410000 */
[----:B------:R-:W-:Y:S01]  /*a880*/  IADD3 R14, R70, 0x61, RZ ;  /* 0x00000061460e7810 */ /* 0x000fe20007ffe0ff */
[----:B------:R-:W-:Y:S01]  /*a890*/  FMUL.FTZ R29, R29, c[0x0][0x2ec] ;  /* 0x0000bb001d1d7a20 */ /* 0x000fe20000410000 */
[C---:B------:R-:W-:Y:S01]  /*a8a0*/  ISETP.LT.OR P4, PT, R48.reuse, R237, P4 ;  /* 0x000000ed3000720c */ /* 0x040fe20002781670 */
[----:B------:R4:W-:Y:S01]  /*a8b0*/  MUFU.TANH R210, R5 ;  /* 0x0000000500d27308 */ /* 0x0009e20000002400 */
[----:B------:R-:W-:Y:S01]  /*a8c0*/  ISETP.LT.OR P2, PT, R48, R235, P2 ;  /* 0x000000eb3000720c */ /* 0x000fe20001741670 */
[----:B------:R-:W-:Y:S01]  /*a8d0*/  FMUL.FTZ R30, R30, c[0x0][0x2ec] ;  /* 0x0000bb001e1e7a20 */ /* 0x000fe20000410000 */
[----:B------:R-:W-:Y:S01]  /*a8e0*/  FSEL R192, R192, -INF , !P6 ;  /* 0xff800000c0c07808 */ /* 0x000fe20007000000 */
[----:B------:R-:W-:Y:S01]  /*a8f0*/  FMUL.FTZ R31, R31, c[0x0][0x2ec] ;  /* 0x0000bb001f1f7a20 */ /* 0x000fe20000410000 */
[----:B------:R-:W-:-:S02]  /*a900*/  FSEL R185, R185, -INF , !P5 ;  /* 0xff800000b9b97808 */ /* 0x000fc40006800000 */
[----:B--2---:R-:W-:Y:S01]  /*a910*/  FSEL R4, R108, -INF , !P3 ;  /* 0xff8000006c047808 */ /* 0x004fe20005800000 */
[----:B------:R-:W2:Y:S01]  /*a920*/  MUFU.TANH R199, R199 ;  /* 0x000000c700c77308 */ /* 0x000ea20000002400 */
[----:B------:R-:W-:Y:S02]  /*a930*/  FSEL R48, R110, -INF , !P1 ;  /* 0xff8000006e307808 */ /* 0x000fe40004800000 */
[----:B------:R-:W-:Y:S01]  /*a940*/  ISETP.GE.AND P6, PT, R14, R240, PT ;  /* 0x000000f00e00720c */ /* 0x000fe20003fc6270 */
[----:B------:R-:W-:Y:S01]  /*a950*/  FMUL.FTZ R19, R34, c[0x0][0x2ec] ;  /* 0x0000bb0022137a20 */ /* 0x000fe20000410000 */
[C---:B------:R-:W-:Y:S01]  /*a960*/  ISETP.GE.AND P5, PT, R14.reuse, R238, PT ;  /* 0x000000ee0e00720c */ /* 0x040fe20003fa6270 */
[----:B------:R-:W-:Y:S01]  /*a970*/  FMUL.FTZ R35, R35, c[0x0][0x2ec] ;  /* 0x0000bb0023237a20 */ /* 0x000fe20000410000 */
[C---:B------:R-:W-:Y:S01]  /*a980*/  ISETP.GE.AND P3, PT, R14.reuse, R236, PT ;  /* 0x000000ec0e00720c */ /* 0x040fe20003f66270 */
[----:B------:R-:W-:Y:S01]  /*a990*/  MUFU.TANH R15, R15 ;  /* 0x0000000f000f7308 */ /* 0x000fe20000002400 */
[----:B------:R-:W-:-:S02]  /*a9a0*/  ISETP.GE.AND P1, PT, R14, R234, PT ;  /* 0x000000ea0e00720c */ /* 0x000fc40003f26270 */
[C---:B------:R-:W-:Y:S02]  /*a9b0*/  ISETP.LT.OR P6, PT, R14.reuse, R241, P6 ;  /* 0x000000f10e00720c */ /* 0x040fe400037c1670 */
[C---:B------:R-:W-:Y:S02]  /*a9c0*/  ISETP.LT.OR P5, PT, R14.reuse, R239, P5 ;  /* 0x000000ef0e00720c */ /* 0x040fe40002fa1670 */
[C---:B------:R-:W-:Y:S01]  /*a9d0*/  ISETP.LT.OR P3, PT, R14.reuse, R237, P3 ;  /* 0x000000ed0e00720c */ /* 0x040fe20001f61670 */
[----:B------:R-:W-:Y:S01]  /*a9e0*/  MUFU.TANH R200, R7 ;  /* 0x0000000700c87308 */ /* 0x000fe20000002400 */
[----:B------:R-:W-:Y:S01]  /*a9f0*/  ISETP.LT.OR P1, PT, R14, R235, P1 ;  /* 0x000000eb0e00720c */ /* 0x000fe20000f21670 */
[----:B------:R-:W-:Y:S01]  /*aa00*/  FMUL.FTZ R14, R45, c[0x0][0x2ec] ;  /* 0x0000bb002d0e7a20 */ /* 0x000fe20000410000 */
[----:B------:R-:W-:Y:S02]  /*aa10*/  IADD3 R6, R70, 0x68, RZ ;  /* 0x0000006846067810 */ /* 0x000fe40007ffe0ff */
[----:B------:R-:W-:-:S02]  /*aa20*/  FSEL R197, R197, -INF , !P4 ;  /* 0xff800000c5c57808 */ /* 0x000fc40006000000 */
[----:B------:R-:W-:Y:S01]  /*aa30*/  FSEL R191, R191, -INF , !P2 ;  /* 0xff800000bfbf7808 */ /* 0x000fe20005000000 */
[----:B------:R-:W5:Y:S01]  /*aa40*/  MUFU.TANH R14, R14 ;  /* 0x0000000e000e7308 */ /* 0x000f620000002400 */
[C---:B------:R-:W-:Y:S02]  /*aa50*/  ISETP.GE.AND P4, PT, R6.reuse, R240, PT ;  /* 0x000000f00600720c */ /* 0x040fe40003f86270 */
[C---:B------:R-:W-:Y:S02]  /*aa60*/  ISETP.GE.AND P2, PT, R6.reuse, R238, PT ;  /* 0x000000ee0600720c */ /* 0x040fe40003f46270 */
[----:B----4-:R-:W-:Y:S02]  /*aa70*/  FSEL R5, R101, -INF , !P6 ;  /* 0xff80000065057808 */ /* 0x010fe40007000000 */
[----:B------:R-:W-:Y:S01]  /*aa80*/  FSEL R171, R171, -INF , !P5 ;  /* 0xff800000abab7808 */ /* 0x000fe20006800000 */
[----:B------:R-:W-:Y:S01]  /*aa90*/  MUFU.TANH R19, R19 ;  /* 0x0000001300137308 */ /* 0x000fe20000002400 */
[----:B------:R-:W-:-:S02]  /*aaa0*/  ISETP.GE.AND P6, PT, R6, R236, PT ;  /* 0x000000ec0600720c */ /* 0x000fc40003fc6270 */
[C---:B------:R-:W-:Y:S02]  /*aab0*/  ISETP.GE.AND P5, PT, R6.reuse, R234, PT ;  /* 0x000000ea0600720c */ /* 0x040fe40003fa6270 */
[C---:B------:R-:W-:Y:S02]  /*aac0*/  ISETP.LT.OR P4, PT, R6.reuse, R241, P4 ;  /* 0x000000f10600720c */ /* 0x040fe40002781670 */
[----:B------:R-:W-:Y:S01]  /*aad0*/  ISETP.LT.OR P2, PT, R6, R239, P2 ;  /* 0x000000ef0600720c */ /* 0x000fe20001741670 */
[----:B------:R-:W-:Y:S01]  /*aae0*/  MUFU.TANH R248, R28 ;  /* 0x0000001c00f87308 */ /* 0x000fe20000002400 */
[----:B------:R-:W-:Y:S02]  /*aaf0*/  IADD3 R17, R70, 0x69, RZ ;  /* 0x0000006946117810 */ /* 0x000fe40007ffe0ff */
[C---:B------:R-:W-:Y:S02]  /*ab00*/  ISETP.LT.OR P6, PT, R6.reuse, R237, P6 ;  /* 0x000000ed0600720c */ /* 0x040fe400037c1670 */
[----:B------:R-:W-:-:S02]  /*ab10*/  ISETP.LT.OR P5, PT, R6, R235, P5 ;  /* 0x000000eb0600720c */ /* 0x000fc40002fa1670 */
[----:B------:R-:W-:Y:S01]  /*ab20*/  FSEL R198, R198, -INF , !P3 ;  /* 0xff800000c6c67808 */ /* 0x000fe20005800000 */
[----:B------:R-:W-:Y:S01]  /*ab30*/  MUFU.TANH R211, R29 ;  /* 0x0000001d00d37308 */ /* 0x000fe20000002400 */
[----:B------:R-:W-:Y:S02]  /*ab40*/  FSEL R193, R193, -INF , !P1 ;  /* 0xff800000c1c17808 */ /* 0x000fe40004800000 */
[----:B-1----:R-:W-:Y:S02]  /*ab50*/  FSEL R6, R44, -INF , !P4 ;  /* 0xff8000002c067808 */ /* 0x002fe40006000000 */
[----:B---3--:R-:W-:Y:S02]  /*ab60*/  FSEL R46, R16, -INF , !P2 ;  /* 0xff800000102e7808 */ /* 0x008fe40005000000 */
[C---:B------:R-:W-:Y:S01]  /*ab70*/  ISETP.GE.AND P3, PT, R17.reuse, R240, PT ;  /* 0x000000f01100720c */ /* 0x040fe20003f66270 */
[----:B------:R-:W-:Y:S01]  /*ab80*/  MUFU.TANH R204, R30 ;  /* 0x0000001e00cc7308 */ /* 0x000fe20000002400 */
[----:B------:R-:W-:-:S02]  /*ab90*/  ISETP.GE.AND P1, PT, R17, R238, PT ;  /* 0x000000ee1100720c */ /* 0x000fc40003f26270 */
[C---:B------:R-:W-:Y:S02]  /*aba0*/  ISETP.GE.AND P4, PT, R17.reuse, R236, PT ;  /* 0x000000ec1100720c */ /* 0x040fe40003f86270 */
[C---:B------:R-:W-:Y:S02]  /*abb0*/  ISETP.GE.AND P2, PT, R17.reuse, R234, PT ;  /* 0x000000ea1100720c */ /* 0x040fe40003f46270 */
[C---:B------:R-:W-:Y:S01]  /*abc0*/  ISETP.LT.OR P3, PT, R17.reuse, R241, P3 ;  /* 0x000000f11100720c */ /* 0x040fe20001f61670 */
[----:B------:R-:W-:Y:S01]  /*abd0*/  MUFU.TANH R202, R31 ;  /* 0x0000001f00ca7308 */ /* 0x000fe20000002400 */
[C---:B------:R-:W-:Y:S02]  /*abe0*/  ISETP.LT.OR P1, PT, R17.reuse, R239, P1 ;  /* 0x000000ef1100720c */ /* 0x040fe40000f21670 */
[C---:B------:R-:W-:Y:S02]  /*abf0*/  ISETP.LT.OR P4, PT, R17.reuse, R237, P4 ;  /* 0x000000ed1100720c */ /* 0x040fe40002781670 */
[----:B------:R-:W-:-:S02]  /*ac00*/  ISETP.LT.OR P2, PT, R17, R235, P2 ;  /* 0x000000eb1100720c */ /* 0x000fc40001741670 */
[----:B------:R-:W-:Y:S02]  /*ac10*/  IADD3 R17, R70, 0x70, RZ ;  /* 0x0000007046117810 */ /* 0x000fe40007ffe0ff */
[----:B------:R-:W-:Y:S02]  /*ac20*/  FSEL R208, R208, -INF , !P6 ;  /* 0xff800000d0d07808 */ /* 0x000fe40007000000 */
[----:B--2---:R-:W-:Y:S02]  /*ac30*/  FSEL R199, R199, -INF , !P5 ;  /* 0xff800000c7c77808 */ /* 0x004fe40006800000 */
[----:B-----5:R-:W-:Y:S02]  /*ac40*/  FSEL R7, R14, -INF , !P3 ;  /* 0xff8000000e077808 */ /* 0x020fe40005800000 */
[----:B------:R-:W-:Y:S02]  /*ac50*/  FSEL R42, R15, -INF , !P1 ;  /* 0xff8000000f2a7808 */ /* 0x000fe40004800000 */
[----:B------:R-:W-:-:S02]  /*ac60*/  ISETP.GE.AND P6, PT, R17, R240, PT ;  /* 0x000000f01100720c */ /* 0x000fc40003fc6270 */
[C---:B------:R-:W-:Y:S02]  /*ac70*/  ISETP.GE.AND P5, PT, R17.reuse, R238, PT ;  /* 0x000000ee1100720c */ /* 0x040fe40003fa6270 */
[C---:B------:R-:W-:Y:S02]  /*ac80*/  ISETP.GE.AND P3, PT, R17.reuse, R236, PT ;  /* 0x000000ec1100720c */ /* 0x040fe40003f66270 */
[C---:B------:R-:W-:Y:S02]  /*ac90*/  ISETP.GE.AND P1, PT, R17.reuse, R234, PT ;  /* 0x000000ea1100720c */ /* 0x040fe40003f26270 */
[----:B------:R-:W-:Y:S01]  /*aca0*/  IADD3 R16, R70, 0x71, RZ ;  /* 0x0000007146107810 */ /* 0x000fe20007ffe0ff */
[----:B------:R-:W-:Y:S01]  /*acb0*/  BAR.SYNC.DEFER_BLOCKING 0x0 ;  /* 0x0000000000007b1d */ /* 0x000fe20000010000 */
[C---:B------:R-:W-:Y:S02]  /*acc0*/  ISETP.LT.OR P6, PT, R17.reuse, R241, P6 ;  /* 0x000000f11100720c */ /* 0x040fe400037c1670 */
[----:B------:R-:W-:-:S02]  /*acd0*/  ISETP.LT.OR P5, PT, R17, R239, P5 ;  /* 0x000000ef1100720c */ /* 0x000fc40002fa1670 */
[C---:B------:R-:W-:Y:S02]  /*ace0*/  ISETP.LT.OR P3, PT, R17.reuse, R237, P3 ;  /* 0x000000ed1100720c */ /* 0x040fe40001f61670 */
[----:B------:R-:W-:Y:S01]  /*acf0*/  ISETP.LT.OR P1, PT, R17, R235, P1 ;  /* 0x000000eb1100720c */ /* 0x000fe20000f21670 */
[----:B------:R-:W-:Y:S01]  /*ad00*/  FMUL.FTZ R17, R32, c[0x0][0x2ec] ;  /* 0x0000bb0020117a20 */ /* 0x000fe20000410000 */
[----:B------:R-:W-:Y:S02]  /*ad10*/  FSEL R210, R210, -INF , !P4 ;  /* 0xff800000d2d27808 */ /* 0x000fe40006000000 */
[----:B------:R-:W-:Y:S02]  /*ad20*/  FSEL R200, R200, -INF , !P2 ;  /* 0xff800000c8c87808 */ /* 0x000fe40005000000 */
[C---:B------:R-:W-:Y:S01]  /*ad30*/  ISETP.GE.AND P4, PT, R16.reuse, R240, PT ;  /* 0x000000f01000720c */ /* 0x040fe20003f86270 */
[----:B------:R-:W1:Y:S01]  /*ad40*/  MUFU.TANH R17, R17 ;  /* 0x0000001100117308 */ /* 0x000e620000002400 */
[----:B------:R-:W-:-:S02]  /*ad50*/  ISETP.GE.AND P2, PT, R16, R238, PT ;  /* 0x000000ee1000720c */ /* 0x000fc40003f46270 */
[----:B------:R-:W-:Y:S02]  /*ad60*/  FSEL R14, R91, -INF , !P6 ;  /* 0xff8000005b0e7808 */ /* 0x000fe40007000000 */
[----:B------:R-:W-:Y:S02]  /*ad70*/  FSEL R51, R51, -INF , !P5 ;  /* 0xff80000033337808 */ /* 0x000fe40006800000 */
[C---:B------:R-:W-:Y:S02]  /*ad80*/  ISETP.GE.AND P6, PT, R16.reuse, R236, PT ;  /* 0x000000ec1000720c */ /* 0x040fe40003fc6270 */
[C---:B------:R-:W-:Y:S02]  /*ad90*/  ISETP.GE.AND P5, PT, R16.reuse, R234, PT ;  /* 0x000000ea1000720c */ /* 0x040fe40003fa6270 */
[C---:B------:R-:W-:Y:S02]  /*ada0*/  ISETP.LT.OR P4, PT, R16.reuse, R241, P4 ;  /* 0x000000f11000720c */ /* 0x040fe40002781670 */
[----:B------:R-:W-:-:S02]  /*adb0*/  ISETP.LT.OR P2, PT, R16, R239, P2 ;  /* 0x000000ef1000720c */ /* 0x000fc40001741670 */
[----:B------:R-:W-:Y:S02]  /*adc0*/  IADD3 R18, R70, 0x78, RZ ;  /* 0x0000007846127810 */ /* 0x000fe40007ffe0ff */
[C---:B------:R-:W-:Y:S02]  /*add0*/  ISETP.LT.OR P6, PT, R16.reuse, R237, P6 ;  /* 0x000000ed1000720c */ /* 0x040fe400037c1670 */
[----:B------:R-:W-:Y:S01]  /*ade0*/  ISETP.LT.OR P5, PT, R16, R235, P5 ;  /* 0x000000eb1000720c */ /* 0x000fe20002fa1670 */
[----:B------:R-:W-:Y:S01]  /*adf0*/  FMUL.FTZ R16, R33, c[0x0][0x2ec] ;  /* 0x0000bb0021107a20 */ /* 0x000fe20000410000 */
[----:B------:R-:W-:Y:S02]  /*ae00*/  FSEL R47, R92, -INF , !P3 ;  /* 0xff8000005c2f7808 */ /* 0x000fe40005800000 */
[----:B------:R-:W-:Y:S02]  /*ae10*/  FSEL R206, R206, -INF , !P1 ;  /* 0xff800000cece7808 */ /* 0x000fe40004800000 */
[----:B------:R-:W-:Y:S01]  /*ae20*/  FSEL R15, R90, -INF , !P4 ;  /* 0xff8000005a0f7808 */ /* 0x000fe20006000000 */
[----:B------:R-:W2:Y:S01]  /*ae30*/  MUFU.TANH R16, R16 ;  /* 0x0000001000107308 */ /* 0x000ea20000002400 */
        /* <DEDUP_REMOVED lines=9> */
[----:B------:R-:W3:Y:S01]  /*aed0*/  MUFU.TANH R18, R35 ;  /* 0x0000002300127308 */ /* 0x000ee20000002400 */
[----:B------:R-:W-:Y:S02]  /*aee0*/  IADD3 R70, R70, 0x79, RZ ;  /* 0x0000007946467810 */ /* 0x000fe40007ffe0ff */
[----:B------:R-:W-:Y:S02]  /*aef0*/  FSEL R45, R93, -INF , !P6 ;  /* 0xff8000005d2d7808 */ /* 0x000fe40007000000 */
[----:B------:R-:W-:Y:S02]  /*af00*/  FSEL R205, R205, -INF , !P5 ;  /* 0xff800000cdcd7808 */ /* 0x000fe40006800000 */
[----:B-1----:R-:W-:-:S02]  /*af10*/  FSEL R17, R17, -INF , !P3 ;  /* 0xff80000011117808 */ /* 0x002fc40005800000 */
        /* <DEDUP_REMOVED lines=10> */
[----:B------:R-:W-:Y:S02]  /*afc0*/  FSEL R204, R204, -INF , !P2 ;  /* 0xff800000cccc7808 */ /* 0x000fe40005000000 */
[----:B--2---:R-:W-:-:S02]  /*afd0*/  FSEL R16, R16, -INF , !P6 ;  /* 0xff80000010107808 */ /* 0x004fc40007000000 */
[----:B---3--:R-:W-:Y:S02]  /*afe0*/  FSEL R44, R18, -INF , !P5 ;  /* 0xff800000122c7808 */ /* 0x008fe40006800000 */
[----:B------:R-:W-:Y:S02]  /*aff0*/  FSEL R211, R211, -INF , !P3 ;  /* 0xff800000d3d37808 */ /* 0x000fe40005800000 */
[----:B------:R-:W-:Y:S01]  /*b000*/  FSEL R202, R202, -INF , !P1 ;  /* 0xff800000caca7808 */ /* 0x000fe20004800000 */
[----:B------:R-:W-:Y:S05]  /*b010*/  @!P0 BRA `(.L_x_773) ;  /* 0x000001b000008947 */ /* 0x000fea0003800000 */
[----:B------:R-:W-:Y:S01]  /*b020*/  IADD3 R19, R38, -0x3, RZ ;  /* 0xfffffffd26137810 */ /* 0x000fe20007ffe0ff */
[----:B------:R-:W-:Y:S02]  /*b030*/  ULDC.64 UR4, c[0x0][0x198] ;  /* 0x0000660000047ab9 */ /* 0x000fe40000000a00 */
[----:B------:R-:W-:Y:S01]  /*b040*/  USHF.L.U32 UR6, UR4, 0x6, URZ ;  /* 0x0000000604067899 */ /* 0x000fe2000800063f */
[----:B------:R-:W-:Y:S01]  /*b050*/  SHF.R.S32.HI R18, RZ, 0x1f, R19 ;  /* 0x0000001fff127819 */ /* 0x000fe20000011413 */
[----:B------:R-:W-:Y:S01]  /*b060*/  IMAD.WIDE.U32 R20, R19, c[0x0][0x198], RZ ;  /* 0x0000660013147a25 */ /* 0x000fe200078e00ff */
[----:B------:R-:W-:-:S03]  /*b070*/  USHF.L.U64.HI UR5, UR4, 0x6, UR5 ;  /* 0x0000000604057899 */ /* 0x000fc60008010205 */
[----:B------:R-:W-:-:S04]  /*b080*/  IMAD R18, R18, c[0x0][0x198], RZ ;  /* 0x0000660012127a24 */ /* 0x000fc800078e02ff */
[----:B------:R-:W-:Y:S01]  /*b090*/  IMAD R18, R19, c[0x0][0x19c], R18 ;  /* 0x0000670013127a24 */ /* 0x000fe200078e0212 */
[----:B------:R-:W-:-:S03]  /*b0a0*/  LEA R19, P0, R20, R242, 0x7 ;  /* 0x000000f214137211 */ /* 0x000fc600078038ff */
[----:B------:R-:W-:Y:S01]  /*b0b0*/  IMAD.IADD R21, R21, 0x1, R18 ;  /* 0x0000000115157824 */ /* 0x000fe200078e0212 */
[----:B------:R-:W-:-:S04]  /*b0c0*/  LEA R22, P1, R19, c[0x0][0x168], 0x1 ;  /* 0x00005a0013167a11 */ /* 0x000fc800078208ff */
        /* <DEDUP_REMOVED lines=16> */
.L_x_773:
[----:B-1----:R-:W-:Y:S01]  /*b1d0*/  FMNMX.FTZ R18, R36, R69, !PT ;  /* 0x0000004524127209 */ /* 0x002fe20007810000 */
[----:B------:R-:W-:Y:S01]  /*b1e0*/  LDSM.16.MT88.4 R28, [R220+0x4000] ;  /* 0x00400000dc1c783b */ /* 0x000fe20000004200 */
[----:B------:R-:W-:-:S02]  /*b1f0*/  MOV R23, R116 ;  /* 0x0000007400177202 */ /* 0x000fc40000000f00 */
[----:B------:R-:W-:Y:S01]  /*b200*/  FMNMX.FTZ R19, R67, R18, !PT ;  /* 0x0000001243137209 */ /* 0x000fe20007810000 */
[----:B------:R-:W-:Y:S01]  /*b210*/  LDSM.16.MT88.4 R32, [R220+0x4400] ;  /* 0x00440000dc20783b */ /* 0x000fe20000004200 */
[----:B------:R-:W-:Y:S02]  /*b220*/  MOV R22, R209 ;  /* 0x000000d100167202 */ /* 0x000fe40000000f00 */
        /* <DEDUP_REMOVED lines=33> */
[----:B------:R-:W1:Y:S02]  /*b440*/  SHFL.BFLY PT, R105, R20, 0x1, 0x1f ;  /* 0x0c201f0014697f89 */ /* 0x000e6400000e0000 */
        /* <DEDUP_REMOVED lines=53> */
[----:B------:R-:W-:-:S02]  /*b7a0*/  FFMA.FTZ R100, R80, c[0x0][0x23c], -R18 ;  /* 0x00008f0050647a23 */ /* 0x000fc40000010812 */
[----:B------:R-:W-:Y:S01]  /*b7b0*/  MUFU.EX2 R170, R170 ;  /* 0x000000aa00aa7308 */ /* 0x000fe20000000800 */
[----:B------:R-:W-:Y:S01]  /*b7c0*/  FMNMX.FTZ R20, R12, R19, !PT ;  /* 0x000000130c147209 */ /* 0x000fe20007810000 */
[--C-:B------:R-:W-:Y:S02]  /*b7d0*/  FFMA.FTZ R96, R85, c[0x0][0x23c], -R18.reuse ;  /* 0x00008f0055607a23 */ /* 0x100fe40000010812 */
[--C-:B------:R-:W-:Y:S01]  /*b7e0*/  FFMA.FTZ R94, R86, c[0x0][0x23c], -R18.reuse ;  /* 0x00008f00565e7a23 */ /* 0x100fe20000010812 */
[----:B------:R-:W-:Y:S01]  /*b7f0*/  FMNMX.FTZ R19, R25, R20, !PT ;  /* 0x0000001419137209 */ /* 0x000fe20007810000 */
[--C-:B------:R-:W-:Y:S02]  /*b800*/  FFMA.FTZ R93, R87, c[0x0][0x23c], -R18.reuse ;  /* 0x00008f00575d7a23 */ /* 0x100fe40000010812 */
[----:B------:R-:W-:Y:S01]  /*b810*/  MUFU.EX2 R120, R120 ;  /* 0x0000007800787308 */ /* 0x000fe20000000800 */
[----:B------:R-:W-:Y:S01]  /*b820*/  FMNMX.FTZ R20, R24, R19, !PT ;  /* 0x0000001318147209 */ /* 0x000fe20007810000 */
[----:B------:R-:W-:-:S02]  /*b830*/  FFMA.FTZ R87, R49, c[0x0][0x23c], -R18 ;  /* 0x00008f0031577a23 */ /* 0x000fc40000010812 */
        /* <DEDUP_REMOVED lines=8> */
[----:B------:R-:W-:-:S02]  /*b8c0*/  FFMA.FTZ R78, R17, c[0x0][0x23c], -R18 ;  /* 0x00008f00114e7a23 */ /* 0x000fc40000010812 */
[----:B------:R-:W-:Y:S01]  /*b8d0*/  MUFU.EX2 R110, R110 ;  /* 0x0000006e006e7308 */ /* 0x000fe20000000800 */
[----:B------:R-:W-:-:S04]  /*b8e0*/  FMNMX.FTZ R19, R8, R19, !PT ;  /* 0x0000001308137209 */ /* 0x000fc80007810000 */
[----:B------:R-:W-:-:S03]  /*b8f0*/  FMNMX.FTZ R20, R48, R19, !PT ;  /* 0x0000001330147209 */ /* 0x000fc60007810000 */
        /* <DEDUP_REMOVED lines=10> */
[----:B------:R-:W-:-:S05]  /*b9a0*/  FMNMX.FTZ R19, R44, R19, !PT ;  /* 0x000000132c137209 */ /* 0x000fca0007810000 */
[----:B------:R-:W1:Y:S02]  /*b9b0*/  SHFL.BFLY PT, R104, R19, 0x2, 0x1f ;  /* 0x0c401f0013687f89 */ /* 0x000e6400000e0000 */
        /* <DEDUP_REMOVED lines=15> */
[----:B------:R-:W-:Y:S02]  /*bab0*/  FMNMX.FTZ R6, R172, R7, !PT ;  /* 0x00000007ac067209 */ /* 0x000fe40007810000 */
[----:B------:R-:W-:Y:S02]  /*bac0*/  FSEL R21, R4, RZ, P2 ;  /* 0x000000ff04157208 */ /* 0x000fe40001000000 */
[----:B------:R-:W-:-:S03]  /*bad0*/  FMNMX.FTZ R4, R126, R5, !PT ;  /* 0x000000057e047209 */ /* 0x000fc60007810000 */
        /* <DEDUP_REMOVED lines=73> */
[----:B------:R-:W1:Y:S01]  /*bf70*/  MUFU.EX2 R106, R106 ;  /* 0x0000006a006a7308 */ /* 0x000e620000000800 */
[----:B------:R-:W-:Y:S02]  /*bf80*/  FMNMX.FTZ R6, R211, R6, !PT ;  /* 0x00000006d3067209 */ /* 0x000fe40007810000 */
[----:B------:R-:W-:Y:S02]  /*bf90*/  FMNMX.FTZ R4, R193, R4, !PT ;  /* 0x00000004c1047209 */ /* 0x000fe40007810000 */
[----:B------:R-:W-:Y:S01]  /*bfa0*/  MOV R21, R174 ;  /* 0x000000ae00157202 */ /* 0x000fe20000000f00 */
[----:B------:R-:W2:Y:S01]  /*bfb0*/  SHFL.BFLY PT, R103, R6, 0x2, 0x1f ;  /* 0x0c401f0006677f89 */ /* 0x000ea200000e0000 */
[----:B------:R-:W-:Y:S01]  /*bfc0*/  FMNMX.FTZ R5, R199, R4, !PT ;  /* 0x00000004c7057209 */ /* 0x000fe20007810000 */
[----:B------:R-:W-:Y:S01]  /*bfd0*/  MUFU.EX2 R107, R107 ;  /* 0x0000006b006b7308 */ /* 0x000fe20000000800 */
[----:B------:R-:W-:-:S02]  /*bfe0*/  FSEL R9, R105, RZ, P3 ;  /* 0x000000ff69097208 */ /* 0x000fc40001800000 */
[----:B------:R-:W-:Y:S02]  /*bff0*/  FMNMX.FTZ R5, R200, R5, !PT ;  /* 0x00000005c8057209 */ /* 0x000fe40007810000 */
[----:B------:R-:W-:Y:S01]  /*c000*/  FSEL R12, R104, RZ, P2 ;  /* 0x000000ff680c7208 */ /* 0x000fe20001000000 */
[----:B------:R-:W-:Y:S01]  /*c010*/  FADD.FTZ R24, R36, -R9 ;  /* 0x8000000924187221 */ /* 0x000fe20000010000 */
[----:B------:R-:W-:Y:S01]  /*c020*/  FMNMX.FTZ R4, R206, R5, !PT ;  /* 0x00000005ce047209 */ /* 0x000fe20007810000 */
[----:B------:R-:W-:Y:S01]  /*c030*/  MUFU.EX2 R76, R76 ;  /* 0x0000004c004c7308 */ /* 0x000fe20000000800 */
[----:B------:R-:W-:Y:S01]  /*c040*/  MOV R27, R21 ;  /* 0x00000015001b7202 */ /* 0x000fe20000000f00 */
[----:B------:R-:W-:Y:S01]  /*c050*/  FADD.FTZ R3, R3, -R12 ;  /* 0x8000000c03037221 */ /* 0x000fe20000010000 */
[----:B------:R-:W-:Y:S01]  /*c060*/  FMNMX.FTZ R5, R205, R4, !PT ;  /* 0x00000004cd057209 */ /* 0x000fe20007810000 */
[----:B------:R-:W-:Y:S01]  /*c070*/  FMUL.FTZ R24, R24, c[0x0][0x23c] ;  /* 0x00008f0018187a20 */ /* 0x000fe20000410000 */
[----:B-1----:R-:W-:Y:S01]  /*c080*/  F2FP.PACK_AB R49, R106, R115 ;  /* 0x000000736a31723e */ /* 0x002fe200000000ff */
[----:B------:R-:W-:Y:S01]  /*c090*/  FMUL.FTZ R3, R3, c[0x0][0x23c] ;  /* 0x00008f0003037a20 */ /* 0x000fe20000410000 */
[----:B------:R-:W-:Y:S01]  /*c0a0*/  FMNMX.FTZ R5, R204, R5, !PT ;  /* 0x00000005cc057209 */ /* 0x000fe20007810000 */
[----:B------:R-:W-:Y:S03]  /*c0b0*/  MUFU.EX2 R75, R75 ;  /* 0x0000004b004b7308 */ /* 0x000fe60000000800 */
[----:B------:R-:W-:-:S02]  /*c0c0*/  FMNMX.FTZ R4, R202, R5, !PT ;  /* 0x00000005ca047209 */ /* 0x000fc40007810000 */
[----:B--2---:R-:W-:-:S03]  /*c0d0*/  FMNMX.FTZ R103, R6, R103, !PT ;  /* 0x0000006706677209 */ /* 0x004fc60007810000 */
[----:B------:R-:W1:Y:S01]  /*c0e0*/  SHFL.BFLY PT, R5, R4, 0x2, 0x1f ;  /* 0x0c401f0004057f89 */ /* 0x000e6200000e0000 */
[----:B------:R-:W-:Y:S03]  /*c0f0*/  MUFU.EX2 R74, R74 ;  /* 0x0000004a004a7308 */ /* 0x000fe60000000800 */
[----:B------:R-:W2:Y:S05]  /*c100*/  SHFL.BFLY PT, R6, R103, 0x1, 0x1f ;  /* 0x0c201f0067067f89 */ /* 0x000eaa00000e0000 */
[----:B------:R-:W-:Y:S08]  /*c110*/  MUFU.EX2 R73, R73 ;  /* 0x0000004900497308 */ /* 0x000ff00000000800 */
[----:B------:R-:W-:Y:S01]  /*c120*/  MUFU.EX2 R72, R72 ;  /* 0x0000004800487308 */ /* 0x000fe20000000800 */
[----:B-1----:R-:W-:-:S07]  /*c130*/  FMNMX.FTZ R4, R4, R5, !PT ;  /* 0x0000000504047209 */ /* 0x002fce0007810000 */
[----:B------:R-:W-:Y:S01]  /*c140*/  MUFU.EX2 R71, R71 ;  /* 0x0000004700477308 */ /* 0x000fe20000000800 */
[----:B--2---:R-:W-:Y:S01]  /*c150*/  FMNMX.FTZ R103, R103, R6, !PT ;  /* 0x0000000667677209 */ /* 0x004fe20007810000 */
[----:B------:R-:W1:Y:S03]  /*c160*/  SHFL.BFLY PT, R5, R4, 0x1, 0x1f ;  /* 0x0c201f0004057f89 */ /* 0x000e6600000e0000 */
        /* <DEDUP_REMOVED lines=10> */
[--C-:B------:R-:W-:Y:S01]  /*c210*/  FFMA.FTZ R114, R114, c[0x0][0x23c], -R26.reuse ;  /* 0x00008f0072727a23 */ /* 0x100fe2000001081a */
[----:B-1----:R-:W-:Y:S01]  /*c220*/  FMNMX.FTZ R102, R4, R5, !PT ;  /* 0x0000000504667209 */ /* 0x002fe20007810000 */
[----:B------:R-:W-:Y:S01]  /*c230*/  FFMA.FTZ R111, R165, c[0x0][0x23c], -R26 ;  /* 0x00008f00a56f7a23 */ /* 0x000fe2000001081a */
[----:B------:R-:W-:-:S02]  /*c240*/  FSEL R5, R103, RZ, P1 ;  /* 0x000000ff67057208 */ /* 0x000fc40000800000 */
[C---:B------:R-:W-:Y:S01]  /*c250*/  FSETP.NEU.FTZ.AND P0, PT, R102.reuse, -INF , PT ;  /* 0xff8000006600780b */ /* 0x040fe20003f1d000 */
[----:B------:R-:W-:Y:S01]  /*c260*/  FMUL.FTZ R209, R102, c[0x0][0x23c] ;  /* 0x00008f0066d17a20 */ /* 0x000fe20000410000 */
[----:B------:R-:W1:Y:S01]  /*c270*/  MUFU.EX2 R174, R174 ;  /* 0x000000ae00ae7308 */ /* 0x000e620000000800 */
[----:B------:R-:W-:Y:S01]  /*c280*/  FADD.FTZ R2, R2, -R5 ;  /* 0x8000000502027221 */ /* 0x000fe20000010000 */
[----:B------:R-:W-:Y:S02]  /*c290*/  FSEL R5, R102, RZ, P0 ;  /* 0x000000ff66057208 */ /* 0x000fe40000000000 */
[----:B------:R-:W-:Y:S01]  /*c2a0*/  FSEL R209, R209, RZ, P0 ;  /* 0x000000ffd1d17208 */ /* 0x000fe20000000000 */
[----:B------:R-:W-:Y:S01]  /*c2b0*/  FMUL.FTZ R173, R2, c[0x0][0x23c] ;  /* 0x00008f0002ad7a20 */ /* 0x000fe20000410000 */
[----:B------:R-:W-:Y:S01]  /*c2c0*/  FSETP.NEU.FTZ.AND P1, PT, R104, -INF , PT ;  /* 0xff8000006800780b */ /* 0x000fe20003f3d000 */
[----:B------:R-:W-:Y:S01]  /*c2d0*/  FADD.FTZ R5, R0, -R5 ;  /* 0x8000000500057221 */ /* 0x000fe20000010000 */
[----:B------:R-:W-:Y:S01]  /*c2e0*/  MUFU.EX2 R121, R121 ;  /* 0x0000007900797308 */ /* 0x000fe20000000800 */
[----:B------:R-:W-:Y:S01]  /*c2f0*/  FFMA.FTZ R119, R172, c[0x0][0x23c], -R209 ;  /* 0x00008f00ac777a23 */ /* 0x000fe200000108d1 */
[----:B------:R-:W-:Y:S01]  /*c300*/  FSETP.NEU.FTZ.AND P0, PT, R103, -INF , PT ;  /* 0xff8000006700780b */ /* 0x000fe20003f1d000 */
[----:B------:R-:W-:-:S02]  /*c310*/  FMUL.FTZ R172, R5, c[0x0][0x23c] ;  /* 0x00008f0005ac7a20 */ /* 0x000fc40000410000 */
[----:B------:R-:W2:Y:S01]  /*c320*/  LDSM.16.MT88.4 R4, [R219+0x4000] ;  /* 0x00400000db04783b */ /* 0x000ea20000004200 */
[--C-:B------:R-:W-:Y:S02]  /*c330*/  FFMA.FTZ R169, R39, c[0x0][0x23c], -R209.reuse ;  /* 0x00008f0027a97a23 */ /* 0x100fe400000108d1 */
[----:B------:R-:W3:Y:S01]  /*c340*/  MUFU.EX2 R173, R173 ;  /* 0x000000ad00ad7308 */ /* 0x000ee20000000800 */
[--C-:B------:R-:W-:Y:S01]  /*c350*/  FFMA.FTZ R166, R166, c[0x0][0x23c], -R209.reuse ;  /* 0x00008f00a6a67a23 */ /* 0x100fe200000108d1 */
[----:B-1----:R-:W-:Y:S01]  /*c360*/  F2FP.PACK_AB R20, R167, R174 ;  /* 0x000000aea714723e */ /* 0x002fe200000000ff */
[--C-:B------:R-:W-:Y:S02]  /*c370*/  FFMA.FTZ R112, R112, c[0x0][0x23c], -R209.reuse ;  /* 0x00008f0070707a23 */ /* 0x100fe400000108d1 */
[--C-:B------:R-:W-:Y:S02]  /*c380*/  FFMA.FTZ R2, R125, c[0x0][0x23c], -R26.reuse ;  /* 0x00008f007d027a23 */ /* 0x100fe4000001081a */
[----:B------:R-:W-:Y:S01]  /*c390*/  FFMA.FTZ R0, R23, c[0x0][0x23c], -R26 ;  /* 0x00008f0017007a23 */ /* 0x000fe2000001081a */
[----:B------:R-:W1:Y:S01]  /*c3a0*/  MUFU.EX2 R114, R114 ;  /* 0x0000007200727308 */ /* 0x000e620000000800 */
[----:B------:R-:W-:Y:S01]  /*c3b0*/  MOV R26, R22 ;  /* 0x00000016001a7202 */ /* 0x000fe20000000f00 */
[----:B------:R-:W-:-:S02]  /*c3c0*/  FFMA.FTZ R125, R37, c[0x0][0x23c], -R209 ;  /* 0x00008f00257d7a23 */ /* 0x000fc400000108d1 */
[----:B------:R-:W4:Y:S01]  /*c3d0*/  LDSM.16.MT88.4 R36, [R219+0x4400] ;  /* 0x00440000db24783b */ /* 0x000f220000004200 */
[--C-:B------:R-:W-:Y:S02]  /*c3e0*/  FFMA.FTZ R118, R118, c[0x0][0x23c], -R209.reuse ;  /* 0x00008f0076767a23 */ /* 0x100fe400000108d1 */
[--C-:B------:R-:W-:Y:S01]  /*c3f0*/  FFMA.FTZ R122, R122, c[0x0][0x23c], -R209.reuse ;  /* 0x00008f007a7a7a23 */ /* 0x100fe200000108d1 */
[----:B------:R-:W-:Y:S01]  /*c400*/  MUFU.EX2 R169, R169 ;  /* 0x000000a900a97308 */ /* 0x000fe20000000800 */
[-C--:B---3--:R-:W-:Y:S02]  /*c410*/  FMUL.FTZ R12, R152, R173.reuse ;  /* 0x000000ad980c7220 */ /* 0x088fe40000410000 */
[-C--:B------:R-:W-:Y:S02]  /*c420*/  FMUL.FTZ R16, R140, R173.reuse ;  /* 0x000000ad8c107220 */ /* 0x080fe40000410000 */
[----:B------:R-:W-:Y:S01]  /*c430*/  FMUL.FTZ R8, R156, R173 ;  /* 0x000000ad9c087220 */ /* 0x000fe20000410000 */
[----:B------:R-:W-:Y:S01]  /*c440*/  MOV R156, R27 ;  /* 0x0000001b009c7202 */ /* 0x000fe20000000f00 */
[----:B------:R-:W-:Y:S01]  /*c450*/  FMUL.FTZ R9, R157, R173 ;  /* 0x000000ad9d097220 */ /* 0x000fe20000410000 */
[----:B------:R-:W3:Y:S01]  /*c460*/  MUFU.EX2 R166, R166 ;  /* 0x000000a600a67308 */ /* 0x000ee20000000800 */
[----:B-1----:R-:W-:Y:S01]  /*c470*/  F2FP.PACK_AB R22, R114, R121 ;  /* 0x000000797216723e */ /* 0x002fe200000000ff */
        /* <DEDUP_REMOVED lines=8> */
[----:B------:R-:W-:Y:S01]  /*c500*/  MOV R141, R51 ;  /* 0x00000033008d7202 */ /* 0x000fe20000000f00 */
[--C-:B------:R-:W-:Y:S01]  /*c510*/  FFMA.FTZ R165, R164, c[0x0][0x23c], -R209.reuse ;  /* 0x00008f00a4a57a23 */ /* 0x100fe200000108d1 */
[----:B------:R-:W-:Y:S01]  /*c520*/  F2FP.PACK_AB R51, R76, R107 ;  /* 0x0000006b4c33723e */ /* 0x000fe200000000ff */
[----:B------:R-:W-:-:S02]  /*c530*/  FFMA.FTZ R129, R129, c[0x0][0x23c], -R209 ;  /* 0x00008f0081817a23 */ /* 0x000fc400000108d1 */
[--C-:B------:R-:W-:Y:S01]  /*c540*/  FFMA.FTZ R130, R130, c[0x0][0x23c], -R209.reuse ;  /* 0x00008f0082827a23 */ /* 0x100fe200000108d1 */
[----:B------:R-:W1:Y:S01]  /*c550*/  MUFU.EX2 R119, R119 ;  /* 0x0000007700777308 */ /* 0x000e620000000800 */
[----:B---3--:R-:W-:Y:S01]  /*c560*/  F2FP.PACK_AB R21, R166, R169 ;  /* 0x000000a9a615723e */ /* 0x008fe200000000ff */
[--C-:B------:R-:W-:Y:S02]  /*c570*/  FFMA.FTZ R164, R184, c[0x0][0x23c], -R209.reuse ;  /* 0x00008f00b8a47a23 */ /* 0x100fe400000108d1 */
[--C-:B------:R-:W-:Y:S02]  /*c580*/  FFMA.FTZ R190, R190, c[0x0][0x23c], -R209.reuse ;  /* 0x00008f00bebe7a23 */ /* 0x100fe400000108d1 */
[--C-:B------:R-:W-:Y:S02]  /*c590*/  FFMA.FTZ R189, R189, c[0x0][0x23c], -R209.reuse ;  /* 0x00008f00bdbd7a23 */ /* 0x100fe400000108d1 */
[----:B------:R-:W3:Y:S01]  /*c5a0*/  MUFU.EX2 R172, R172 ;  /* 0x000000ac00ac7308 */ /* 0x000ee20000000800 */
[----:B------:R-:W-:-:S02]  /*c5b0*/  FFMA.FTZ R186, R186, c[0x0][0x23c], -R209 ;  /* 0x00008f00baba7a23 */ /* 0x000fc400000108d1 */
[--C-:B------:R-:W-:Y:S02]  /*c5c0*/  FFMA.FTZ R180, R180, c[0x0][0x23c], -R209.reuse ;  /* 0x00008f00b4b47a23 */ /* 0x100fe400000108d1 */
[--C-:B------:R-:W-:Y:S02]  /*c5d0*/  FFMA.FTZ R183, R183, c[0x0][0x23c], -R209.reuse ;  /* 0x00008f00b7b77a23 */ /* 0x100fe400000108d1 */
[--C-:B------:R-:W-:Y:S01]  /*c5e0*/  FFMA.FTZ R177, R177, c[0x0][0x23c], -R209.reuse ;  /* 0x00008f00b1b17a23 */ /* 0x100fe200000108d1 */
[----:B------:R-:W5:Y:S01]  /*c5f0*/  MUFU.EX2 R152, R24 ;  /* 0x0000001800987308 */ /* 0x000f620000000800 */
[----:B-1----:R-:W-:Y:S01]  /*c600*/  F2FP.PACK_AB R23, R119, R112 ;  /* 0x000000707717723e */ /* 0x002fe200000000ff */
[--C-:B------:R-:W-:Y:S02]  /*c610*/  FFMA.FTZ R182, R182, c[0x0][0x23c], -R209.reuse ;  /* 0x00008f00b6b67a23 */ /* 0x100fe400000108d1 */
[--C-:B------:R-:W-:Y:S02]  /*c620*/  FFMA.FTZ R53, R53, c[0x0][0x23c], -R209.reuse ;  /* 0x00008f0035357a23 */ /* 0x100fe400000108d1 */
[----:B------:R-:W-:-:S02]  /*c630*/  FFMA.FTZ R206, R206, c[0x0][0x23c], -R209 ;  /* 0x00008f00cece7a23 */ /* 0x000fc400000108d1 */
[----:B------:R-:W1:Y:S01]  /*c640*/  MUFU.EX2 R140, R3 ;  /* 0x00000003008c7308 */ /* 0x000e620000000800 */
[-C--:B---3--:R-:W-:Y:S02]  /*c650*/  FMUL.FTZ R10, R158, R172.reuse ;  /* 0x000000ac9e0a7220 */ /* 0x088fe40000410000 */
[-C--:B------:R-:W-:Y:S01]  /*c660*/  FMUL.FTZ R11, R159, R172.reuse ;  /* 0x000000ac9f0b7220 */ /* 0x080fe20000410000 */
[----:B------:R-:W-:Y:S01]  /*c670*/  MOV R159, R45 ;  /* 0x0000002d009f7202 */ /* 0x000fe20000000f00 */
[----:B------:R-:W-:Y:S01]  /*c680*/  FMUL.FTZ R14, R154, R172 ;  /* 0x000000ac9a0e7220 */ /* 0x000fe20000410000 */
[----:B------:R-:W-:Y:S01]  /*c690*/  MOV R154, R44 ;  /* 0x0000002c009a7202 */ /* 0x000fe20000000f00 */
[-C--:B------:R-:W-:Y:S01]  /*c6a0*/  FMUL.FTZ R15, R155, R172.reuse ;  /* 0x000000ac9b0f7220 */ /* 0x080fe20000410000 */
[----:B------:R-:W-:Y:S01]  /*c6b0*/  F2FP.PACK_AB R44, R170, R203 ;  /* 0x000000cbaa2c723e */ /* 0x000fe200000000ff */
[-C--:B------:R-:W-:Y:S01]  /*c6c0*/  FMUL.FTZ R18, R142, R172.reuse ;  /* 0x000000ac8e127220 */ /* 0x080fe20000410000 */
[C---:B------:R-:W-:Y:S01]  /*c6d0*/  HMMA.16816.F32 R8, R20.reuse, R28, R8 ;  /* 0x0000001c1408723c */ /* 0x040fe20000001808 */
[-C--:B------:R-:W-:Y:S01]  /*c6e0*/  FMUL.FTZ R19, R143, R172.reuse ;  /* 0x000000ac8f137220 */ /* 0x080fe20000410000 */
[----:B------:R-:W-:Y:S01]  /*c6f0*/  F2FP.PACK_AB R45, R168, R201 ;  /* 0x000000c9a82d723e */ /* 0x000fe200000000ff */
[-C--:B------:R-:W-:Y:S01]  /*c700*/  FMUL.FTZ R138, R138, R172.reuse ;  /* 0x000000ac8a8a7220 */ /* 0x080fe20000410000 */
[----:B------:R-:W-:Y:S01]  /*c710*/  MUFU.EX2 R113, R113 ;  /* 0x0000007100717308 */ /* 0x000fe20000000800 */
[----:B------:R-:W-:Y:S01]  /*c720*/  FMUL.FTZ R139, R139, R172 ;  /* 0x000000ac8b8b7220 */ /* 0x000fe20000410000 */
[----:B------:R-:W-:Y:S01]  /*c730*/  MOV R142, R43 ;  /* 0x0000002b008e7202 */ /* 0x000fe20000000f00 */
[-C--:B-----5:R-:W-:Y:S01]  /*c740*/  FMUL.FTZ R24, R160, R152.reuse ;  /* 0x00000098a0187220 */ /* 0x0a0fe20000410000 */
[C---:B------:R-:W-:Y:S01]  /*c750*/  HMMA.16816.F32 R12, R20.reuse, R30, R12 ;  /* 0x0000001e140c723c */ /* 0x040fe2000000180c */
[----:B------:R-:W-:Y:S01]  /*c760*/  FMUL.FTZ R25, R161, R152 ;  /* 0x00000098a1197220 */ /* 0x000fe20000410000 */
[----:B------:R-:W-:Y:S01]  /*c770*/  MOV R143, R50 ;  /* 0x00000032008f7202 */ /* 0x000fe20000000f00 */
[-C--:B-1----:R-:W-:Y:S01]  /*c780*/  FMUL.FTZ R26, R162, R140.reuse ;  /* 0x0000008ca21a7220 */ /* 0x082fe20000410000 */
[----:B------:R-:W1:Y:S01]  /*c790*/  MUFU.EX2 R2, R2 ;  /* 0x0000000200027308 */ /* 0x000e620000000800 */
[----:B------:R-:W-:Y:S01]  /*c7a0*/  FMUL.FTZ R27, R163, R140 ;  /* 0x0000008ca31b7220 */ /* 0x000fe20000410000 */
[----:B------:R-:W-:Y:S01]  /*c7b0*/  F2FP.PACK_AB R50, R101, R108 ;  /* 0x0000006c6532723e */ /* 0x000fe200000000ff */
[-C--:B------:R-:W-:Y:S01]  /*c7c0*/  FMUL.FTZ R148, R148, R152.reuse ;  /* 0x0000009894947220 */ /* 0x080fe20000410000 */
[----:B--2---:R-:W-:Y:S01]  /*c7d0*/  HMMA.16816.F32 R16, R20, R4, R16 ;  /* 0x000000041410723c */ /* 0x004fe20000001810 */
[----:B------:R-:W-:-:S02]  /*c7e0*/  FMUL.FTZ R149, R149, R152 ;  /* 0x0000009895957220 */ /* 0x000fc40000410000 */
[-C--:B------:R-:W-:Y:S01]  /*c7f0*/  FMUL.FTZ R150, R150, R140.reuse ;  /* 0x0000008c96967220 */ /* 0x080fe20000410000 */
[----:B------:R-:W-:Y:S01]  /*c800*/  MUFU.EX2 R111, R111 ;  /* 0x0000006f006f7308 */ /* 0x000fe20000000800 */
[----:B------:R-:W-:Y:S02]  /*c810*/  FMUL.FTZ R151, R151, R140 ;  /* 0x0000008c97977220 */ /* 0x000fe40000410000 */
[----:B------:R-:W-:Y:S01]  /*c820*/  FFMA.FTZ R3, R124, c[0x0][0x23c], -R209 ;  /* 0x00008f007c037a23 */ /* 0x000fe200000108d1 */
[----:B------:R-:W-:Y:S01]  /*c830*/  HMMA.16816.F32 R20, R20, R6, R136 ;  /* 0x000000061414723c */ /* 0x000fe20000001888 */
[----:B------:R-:W-:Y:S02]  /*c840*/  FMUL.FTZ R155, R104, c[0x0][0x23c] ;  /* 0x00008f00689b7a20 */ /* 0x000fe40000410000 */
[-C--:B------:R-:W-:Y:S01]  /*c850*/  FMUL.FTZ R40, R144, R152.reuse ;  /* 0x0000009890287220 */ /* 0x080fe20000410000 */
[----:B------:R-:W-:Y:S01]  /*c860*/  MUFU.EX2 R0, R0 ;  /* 0x0000000000007308 */ /* 0x000fe20000000800 */
[----:B------:R-:W-:Y:S01]  /*c870*/  FMUL.FTZ R41, R145, R152 ;  /* 0x0000009891297220 */ /* 0x000fe20000410000 */
[----:B------:R-:W-:Y:S01]  /*c880*/  FSEL R155, R155, RZ, P1 ;  /* 0x000000ff9b9b7208 */ /* 0x000fe20000800000 */
[----:B------:R-:W-:Y:S01]  /*c890*/  FMUL.FTZ R43, R147, R140 ;  /* 0x0000008c932b7220 */ /* 0x000fe20000410000 */
[----:B------:R-:W-:Y:S01]  /*c8a0*/  MOV R138, R46 ;  /* 0x0000002e008a7202 */ /* 0x000fe20000000f00 */
[----:B------:R-:W-:Y:S01]  /*c8b0*/  FMUL.FTZ R132, R132, R152 ;  /* 0x0000009884847220 */ /* 0x000fe20000410000 */
[----:B------:R-:W-:Y:S01]  /*c8c0*/  F2FP.PACK_AB R46, R117, R120 ;  /* 0x00000078752e723e */ /* 0x000fe200000000ff */
[----:B------:R-:W-:Y:S01]  /*c8d0*/  FMUL.FTZ R133, R133, R152 ;  /* 0x0000009885857220 */ /* 0x000fe20000410000 */
[----:B------:R-:W-:Y:S01]  /*c8e0*/  MUFU.EX2 R125, R125 ;  /* 0x0000007d007d7308 */ /* 0x000fe20000000800 */
[----:B------:R-:W-:Y:S01]  /*c8f0*/  MOV R139, R42 ;  /* 0x0000002a008b7202 */ /* 0x000fe20000000f00 */
[----:B------:R-:W-:-:S02]  /*c900*/  FMUL.FTZ R42, R146, R140 ;  /* 0x0000008c922a7220 */ /* 0x000fc40000410000 */
[-C--:B------:R-:W-:Y:S01]  /*c910*/  FMUL.FTZ R134, R134, R140.reuse ;  /* 0x0000008c86867220 */ /* 0x080fe20000410000 */
[C---:B------:R-:W-:Y:S01]  /*c920*/  HMMA.16816.F32 R24, R44.reuse, R28, R24 ;  /* 0x0000001c2c18723c */ /* 0x040fe20000001818 */
[----:B------:R-:W-:Y:S02]  /*c930*/  FMUL.FTZ R135, R135, R140 ;  /* 0x0000008c87877220 */ /* 0x000fe40000410000 */
[----:B------:R-:W2:Y:S01]  /*c940*/  MUFU.EX2 R118, R118 ;  /* 0x0000007600767308 */ /* 0x000ea20000000800 */
[----:B------:R-:W-:Y:S01]  /*c950*/  FFMA.FTZ R124, R48, c[0x0][0x23c], -R155 ;  /* 0x00008f00307c7a23 */ /* 0x000fe2000001089b */
[----:B------:R-:W-:Y:S01]  /*c960*/  F2FP.PACK_AB R48, R109, R110 ;  /* 0x0000006e6d30723e */ /* 0x000fe200000000ff */
[----:B------:R-:W-:Y:S02]  /*c970*/  FMUL.FTZ R158, R103, c[0x0][0x23c] ;  /* 0x00008f00679e7a20 */ /* 0x000fe40000410000 */
[----:B------:R-:W-:Y:S01]  /*c980*/  HMMA.16816.F32 R28, R44, R30, R148 ;  /* 0x0000001e2c1c723c */ /* 0x000fe20000001894 */
[----:B------:R-:W-:-:S02]  /*c990*/  FFMA.FTZ R147, R54, c[0x0][0x23c], -R209 ;  /* 0x00008f0036937a23 */ /* 0x000fc400000108d1 */
[----:B------:R-:W-:Y:S01]  /*c9a0*/  MUFU.EX2 R122, R122 ;  /* 0x0000007a007a7308 */ /* 0x000fe20000000800 */
[----:B------:R-:W-:Y:S01]  /*c9b0*/  FSEL R158, R158, RZ, P0 ;  /* 0x000000ff9e9e7208 */ /* 0x000fe20000000000 */
[--C-:B------:R-:W-:Y:S02]  /*c9c0*/  FFMA.FTZ R145, R142, c[0x0][0x23c], -R155.reuse ;  /* 0x00008f008e917a23 */ /* 0x100fe4000001089b */
[----:B------:R-:W-:Y:S01]  /*c9d0*/  FFMA.FTZ R146, R143, c[0x0][0x23c], -R155 ;  /* 0x00008f008f927a23 */ /* 0x000fe2000001089b */
[----:B------:R-:W-:Y:S01]  /*c9e0*/  HMMA.16816.F32 R40, R44, R4, R40 ;  /* 0x000000042c28723c */ /* 0x000fe20000001828 */
[--C-:B------:R-:W-:Y:S02]  /*c9f0*/  FFMA.FTZ R126, R126, c[0x0][0x23c], -R158.reuse ;  /* 0x00008f007e7e7a23 */ /* 0x100fe4000001089e */
[----:B------:R-:W3:Y:S01]  /*ca00*/  MUFU.EX2 R3, R3 ;  /* 0x0000000300037308 */ /* 0x000ee20000000800 */
[--C-:B------:R-:W-:Y:S02]  /*ca10*/  FFMA.FTZ R127, R127, c[0x0][0x23c], -R158.reuse ;  /* 0x00008f007f7f7a23 */ /* 0x100fe4000001089e */
[----:B------:R-:W-:-:S02]  /*ca20*/  FFMA.FTZ R128, R128, c[0x0][0x23c], -R158 ;  /* 0x00008f0080807a23 */ /* 0x000fc4000001089e */
[----:B------:R-:W-:Y:S01]  /*ca30*/  HMMA.16816.F32 R4, R44, R6, R132 ;  /* 0x000000062c04723c */ /* 0x000fe20000001884 */
[--C-:B------:R-:W-:Y:S02]  /*ca40*/  FFMA.FTZ R131, R131, c[0x0][0x23c], -R158.reuse ;  /* 0x00008f0083837a23 */ /* 0x100fe4000001089e */
[----:B------:R-:W-:Y:S01]  /*ca50*/  MUFU.EX2 R126, R126 ;  /* 0x0000007e007e7308 */ /* 0x000fe20000000800 */
[--C-:B------:R-:W-:Y:S02]  /*ca60*/  FFMA.FTZ R184, R207, c[0x0][0x23c], -R158.reuse ;  /* 0x00008f00cfb87a23 */ /* 0x100fe4000001089e */
[--C-:B------:R-:W-:Y:S01]  /*ca70*/  FFMA.FTZ R175, R175, c[0x0][0x23c], -R158.reuse ;  /* 0x00008f00afaf7a23 */ /* 0x100fe2000001089e */
[----:B-1----:R-:W-:Y:S01]  /*ca80*/  F2FP.PACK_AB R44, R2, R113 ;  /* 0x00000071022c723e */ /* 0x002fe200000000ff */
[----:B------:R-:W-:Y:S01]  /*ca90*/  HMMA.16816.F32 R24, R48, R32, R24 ;  /* 0x000000203018723c */ /* 0x000fe20000001818 */
[----:B--2---:R-:W-:Y:S01]  /*caa0*/  F2FP.PACK_AB R45, R118, R125 ;  /* 0x0000007d762d723e */ /* 0x004fe200000000ff */
[--C-:B------:R-:W-:Y:S01]  /*cab0*/  FFMA.FTZ R176, R176, c[0x0][0x23c], -R158.reuse ;  /* 0x00008f00b0b07a23 */ /* 0x100fe2000001089e */
[----:B------:R-:W-:Y:S01]  /*cac0*/  F2FP.PACK_AB R46, R0, R111 ;  /* 0x0000006f002e723e */ /* 0x000fe200000000ff */
[----:B------:R-:W1:Y:S01]  /*cad0*/  MUFU.EX2 R127, R127 ;  /* 0x0000007f007f7308 */ /* 0x000e620000000800 */
[----:B---3--:R-:W-:Y:S01]  /*cae0*/  F2FP.PACK_AB R47, R3, R122 ;  /* 0x0000007a032f723e */ /* 0x008fe200000000ff */
[----:B------:R-:W-:-:S02]  /*caf0*/  FFMA.FTZ R179, R179, c[0x0][0x23c], -R158 ;  /* 0x00008f00b3b37a23 */ /* 0x000fc4000001089e */
[----:B------:R-:W-:Y:S01]  /*cb00*/  HMMA.16816.F32 R28, R48, R34, R28 ;  /* 0x00000022301c723c */ /* 0x000fe2000000181c */
[----:B------:R-:W-:Y:S02]  /*cb10*/  FFMA.FTZ R207, R194, c[0x0][0x23c], -R209 ;  /* 0x00008f00c2cf7a23 */ /* 0x000fe400000108d1 */
[--C-:B------:R-:W-:Y:S01]  /*cb20*/  FFMA.FTZ R195, R195, c[0x0][0x23c], -R158.reuse ;  /* 0x00008f00c3c37a23 */ /* 0x100fe2000001089e */
[----:B------:R-:W-:Y:S01]  /*cb30*/  MUFU.EX2 R128, R128 ;  /* 0x0000008000807308 */ /* 0x000fe20000000800 */
[--C-:B------:R-:W-:Y:S02]  /*cb40*/  FFMA.FTZ R187, R187, c[0x0][0x23c], -R158.reuse ;  /* 0x00008f00bbbb7a23 */ /* 0x100fe4000001089e */
[--C-:B------:R-:W-:Y:S01]  /*cb50*/  FFMA.FTZ R188, R188, c[0x0][0x23c], -R158.reuse ;  /* 0x00008f00bcbc7a23 */ /* 0x100fe2000001089e */
[----:B------:R-:W-:Y:S01]  /*cb60*/  HMMA.16816.F32 R8, R44, R32, R8 ;  /* 0x000000202c08723c */ /* 0x000fe20000001808 */
[--C-:B------:R-:W-:Y:S02]  /*cb70*/  FFMA.FTZ R196, R196, c[0x0][0x23c], -R158.reuse ;  /* 0x00008f00c4c47a23 */ /* 0x100fe4000001089e */
[----:B------:R-:W-:Y:S01]  /*cb80*/  FFMA.FTZ R55, R55, c[0x0][0x23c], -R158 ;  /* 0x00008f0037377a23 */ /* 0x000fe2000001089e */
[----:B------:R-:W-:Y:S01]  /*cb90*/  MUFU.EX2 R131, R131 ;  /* 0x0000008300837308 */ /* 0x000fe20000000800 */
[----:B------:R-:W-:-:S02]  /*cba0*/  FFMA.FTZ R194, R138, c[0x0][0x23c], -R155 ;  /* 0x00008f008ac27a23 */ /* 0x000fc4000001089b */
[--C-:B------:R-:W-:Y:S01]  /*cbb0*/  FFMA.FTZ R138, R198, c[0x0][0x23c], -R158.reuse ;  /* 0x00008f00c68a7a23 */ /* 0x100fe2000001089e */
[C---:B------:R-:W-:Y:S01]  /*cbc0*/  HMMA.16816.F32 R12, R44.reuse, R34, R12 ;  /* 0x000000222c0c723c */ /* 0x040fe2000000180c */
[----:B------:R-:W2:Y:S01]  /*cbd0*/  LDSM.16.MT88.4 R32, [R219+0x4800] ;  /* 0x00480000db20783b */ /* 0x000ea20000004200 */
[----:B------:R-:W-:Y:S02]  /*cbe0*/  FFMA.FTZ R198, R185, c[0x0][0x23c], -R209 ;  /* 0x00008f00b9c67a23 */ /* 0x000fe400000108d1 */
[----:B------:R-:W-:Y:S01]  /*cbf0*/  MUFU.EX2 R129, R129 ;  /* 0x0000008100817308 */ /* 0x000fe20000000800 */
[--C-:B------:R-:W-:Y:S02]  /*cc00*/  FFMA.FTZ R181, R181, c[0x0][0x23c], -R158.reuse ;  /* 0x00008f00b5b57a23 */ /* 0x100fe4000001089e */
[----:B------:R-:W-:Y:S01]  /*cc10*/  FFMA.FTZ R178, R178, c[0x0][0x23c], -R158 ;  /* 0x00008f00b2b27a23 */ /* 0x000fe2000001089e */
[----:B----4-:R-:W-:Y:S01]  /*cc20*/  HMMA.16816.F32 R16, R44, R36, R16 ;  /* 0x000000242c10723c */ /* 0x010fe20000001810 */
[----:B------:R-:W-:-:S02]  /*cc30*/  FFMA.FTZ R132, R139, c[0x0][0x23c], -R155 ;  /* 0x00008f008b847a23 */ /* 0x000fc4000001089b */
[--C-:B------:R-:W-:Y:S01]  /*cc40*/  FFMA.FTZ R142, R197, c[0x0][0x23c], -R158.reuse ;  /* 0x00008f00c58e7a23 */ /* 0x100fe2000001089e */
[----:B------:R-:W3:Y:S01]  /*cc50*/  MUFU.EX2 R130, R130 ;  /* 0x0000008200827308 */ /* 0x000ee20000000800 */
[----:B------:R-:W-:Y:S02]  /*cc60*/  FFMA.FTZ R139, R191, c[0x0][0x23c], -R209 ;  /* 0x00008f00bf8b7a23 */ /* 0x000fe400000108d1 */
[----:B------:R-:W-:Y:S01]  /*cc70*/  FFMA.FTZ R208, R208, c[0x0][0x23c], -R158 ;  /* 0x00008f00d0d07a23 */ /* 0x000fe2000001089e */
[----:B------:R-:W-:Y:S01]  /*cc80*/  HMMA.16816.F32 R20, R44, R38, R20 ;  /* 0x000000262c14723c */ /* 0x000fe20000001814 */
[----:B------:R-:W4:Y:S01]  /*cc90*/  LDSM.16.MT88.4 R44, [R220+0x4800] ;  /* 0x00480000dc2c783b */ /* 0x000f220000004200 */
[----:B------:R-:W-:Y:S02]  /*cca0*/  FFMA.FTZ R203, R157, R152, R203 ;  /* 0x000000989dcb7223 */ /* 0x000fe400000100cb */
[----:B------:R-:W-:Y:S01]  /*ccb0*/  MUFU.EX2 R165, R165 ;  /* 0x000000a500a57308 */ /* 0x000fe20000000800 */
[----:B------:R-:W-:-:S02]  /*ccc0*/  FFMA.FTZ R136, R199, c[0x0][0x23c], -R209 ;  /* 0x00008f00c7887a23 */ /* 0x000fc400000108d1 */
[----:B------:R-:W-:Y:S01]  /*ccd0*/  FFMA.FTZ R143, R156, R140, R201 ;  /* 0x0000008c9c8f7223 */ /* 0x000fe200000100c9 */
[C---:B------:R-:W-:Y:S01]  /*cce0*/  HMMA.16816.F32 R40, R48.reuse, R36, R40 ;  /* 0x000000243028723c */ /* 0x040fe20000001828 */
[----:B------:R-:W-:Y:S02]  /*ccf0*/  FADD.FTZ R203, R170, R203 ;  /* 0x000000cbaacb7221 */ /* 0x000fe40000010000 */
[----:B------:R-:W-:Y:S01]  /*cd00*/  FFMA.FTZ R135, R200, c[0x0][0x23c], -R209 ;  /* 0x00008f00c8877a23 */ /* 0x000fe200000108d1 */
[----:B------:R-:W5:Y:S01]  /*cd10*/  MUFU.EX2 R164, R164 ;  /* 0x000000a400a47308 */ /* 0x000f620000000800 */
[----:B------:R-:W-:Y:S02]  /*cd20*/  FADD.FTZ R168, R168, R143 ;  /* 0x0000008fa8a87221 */ /* 0x000fe40000010000 */
[----:B-1----:R-:W-:Y:S01]  /*cd30*/  F2FP.PACK_AB R36, R127, R126 ;  /* 0x0000007e7f24723e */ /* 0x002fe200000000ff */
[----:B------:R-:W-:Y:S01]  /*cd40*/  HMMA.16816.F32 R4, R48, R38, R4 ;  /* 0x000000263004723c */ /* 0x000fe20000001804 */
[----:B---3--:R-:W-:Y:S01]  /*cd50*/  F2FP.PACK_AB R37, R130, R129 ;  /* 0x000000818225723e */ /* 0x008fe200000000ff */
[----:B------:R-:W-:-:S02]  /*cd60*/  FFMA.FTZ R169, R252, R172, R169 ;  /* 0x000000acfca97223 */ /* 0x000fc400000100a9 */
[----:B------:R-:W-:Y:S01]  /*cd70*/  MUFU.EX2 R68, R68 ;  /* 0x0000004400447308 */ /* 0x000fe20000000800 */
[----:B------:R-:W-:Y:S02]  /*cd80*/  FADD.FTZ R120, R120, R203 ;  /* 0x000000cb78787221 */ /* 0x000fe40000010000 */
[----:B------:R-:W-:Y:S01]  /*cd90*/  F2FP.PACK_AB R38, R131, R128 ;  /* 0x000000808326723e */ /* 0x000fe200000000ff */
[----:B------:R-:W-:Y:S01]  /*cda0*/  FADD.FTZ R123, R123, R168 ;  /* 0x000000a87b7b7221 */ /* 0x000fe20000010000 */
[----:B------:R-:W-:Y:S01]  /*cdb0*/  F2FP.PACK_AB R48, R99, R100 ;  /* 0x000000646330723e */ /* 0x000fe200000000ff */
[----:B------:R-:W-:Y:S01]  /*cdc0*/  FADD.FTZ R143, R166, R169 ;  /* 0x000000a9a68f7221 */ /* 0x000fe20000010000 */
[----:B------:R-:W-:Y:S01]  /*cdd0*/  F2FP.PACK_AB R49, R74, R75 ;  /* 0x0000004b4a31723e */ /* 0x000fe200000000ff */
[----:B------:R-:W-:Y:S01]  /*cde0*/  MUFU.EX2 R175, R175 ;  /* 0x000000af00af7308 */ /* 0x000fe20000000800 */
[----:B-----5:R-:W-:Y:S01]  /*cdf0*/  F2FP.PACK_AB R39, R164, R165 ;  /* 0x000000a5a427723e */ /* 0x020fe200000000ff */
[----:B------:R-:W-:Y:S01]  /*ce00*/  FADD.FTZ R117, R117, R120 ;  /* 0x0000007875757221 */ /* 0x000fe20000010000 */
[----:B------:R-:W-:Y:S01]  /*ce10*/  F2FP.PACK_AB R50, R97, R98 ;  /* 0x000000626132723e */ /* 0x000fe200000000ff */
[----:B------:R-:W-:Y:S01]  /*ce20*/  FADD.FTZ R116, R116, R123 ;  /* 0x0000007b74747221 */ /* 0x000fe20000010000 */
[----:B------:R-:W-:Y:S01]  /*ce30*/  F2FP.PACK_AB R51, R72, R73 ;  /* 0x000000494833723e */ /* 0x000fe200000000ff */
[----:B------:R-:W-:-:S02]  /*ce40*/  FADD.FTZ R110, R110, R117 ;  /* 0x000000756e6e7221 */ /* 0x000fc40000010000 */
[C---:B--2---:R-:W-:Y:S01]  /*ce50*/  HMMA.16816.F32 R16, R36.reuse, R32, R16 ;  /* 0x000000202410723c */ /* 0x044fe20000001810 */
[----:B------:R-:W1:Y:S01]  /*ce60*/  MUFU.EX2 R176, R176 ;  /* 0x000000b000b07308 */ /* 0x000e620000000800 */
[----:B------:R-:W-:Y:S02]  /*ce70*/  FADD.FTZ R115, R115, R116 ;  /* 0x0000007473737221 */ /* 0x000fe40000010000 */
[----:B------:R-:W-:Y:S02]  /*ce80*/  FADD.FTZ R109, R109, R110 ;  /* 0x0000006e6d6d7221 */ /* 0x000fe40000010000 */
[----:B------:R-:W-:Y:S02]  /*ce90*/  FADD.FTZ R106, R106, R115 ;  /* 0x000000736a6a7221 */ /* 0x000fe40000010000 */
[----:B----4-:R-:W-:Y:S01]  /*cea0*/  HMMA.16816.F32 R8, R36, R44, R8 ;  /* 0x0000002c2408723c */ /* 0x010fe20000001808 */
[----:B------:R-:W-:Y:S01]  /*ceb0*/  MUFU.EX2 R179, R179 ;  /* 0x000000b300b37308 */ /* 0x000fe20000000800 */
[----:B------:R-:W-:-:S02]  /*cec0*/  FADD.FTZ R108, R108, R109 ;  /* 0x0000006d6c6c7221 */ /* 0x000fc40000010000 */
[----:B------:R-:W-:Y:S02]  /*ced0*/  FADD.FTZ R107, R107, R106 ;  /* 0x0000006a6b6b7221 */ /* 0x000fe40000010000 */
[----:B------:R-:W-:Y:S02]  /*cee0*/  FADD.FTZ R101, R101, R108 ;  /* 0x0000006c65657221 */ /* 0x000fe40000010000 */
[----:B------:R-:W-:Y:S01]  /*cef0*/  HMMA.16816.F32 R12, R36, R46, R12 ;  /* 0x0000002e240c723c */ /* 0x000fe2000000180c */
[----:B------:R-:W-:Y:S01]  /*cf00*/  MUFU.EX2 R184, R184 ;  /* 0x000000b800b87308 */ /* 0x000fe20000000800 */
[----:B------:R-:W-:Y:S02]  /*cf10*/  FADD.FTZ R76, R76, R107 ;  /* 0x0000006b4c4c7221 */ /* 0x000fe40000010000 */
[----:B------:R-:W-:Y:S02]  /*cf20*/  FADD.FTZ R100, R100, R101 ;  /* 0x0000006564647221 */ /* 0x000fe40000010000 */
[----:B------:R-:W-:-:S02]  /*cf30*/  FADD.FTZ R75, R75, R76 ;  /* 0x0000004c4b4b7221 */ /* 0x000fc40000010000 */
[----:B------:R-:W-:Y:S01]  /*cf40*/  HMMA.16816.F32 R20, R36, R34, R20 ;  /* 0x000000222414723c */ /* 0x000fe20000001814 */
[----:B------:R-:W2:Y:S01]  /*cf50*/  LDSM.16.MT88.4 R36, [R220+0x4c00] ;  /* 0x004c0000dc24783b */ /* 0x000ea20000004200 */
[----:B------:R-:W-:Y:S01]  /*cf60*/  MUFU.EX2 R190, R190 ;  /* 0x000000be00be7308 */ /* 0x000fe20000000800 */
[----:B------:R-:W-:Y:S02]  /*cf70*/  FADD.FTZ R99, R99, R100 ;  /* 0x0000006463637221 */ /* 0x000fe40000010000 */
[----:B------:R-:W-:Y:S02]  /*cf80*/  FFMA.FTZ R210, R210, c[0x0][0x23c], -R158 ;  /* 0x00008f00d2d27a23 */ /* 0x000fe4000001089e */
[----:B------:R-:W-:Y:S01]  /*cf90*/  FFMA.FTZ R137, R193, c[0x0][0x23c], -R209 ;  /* 0x00008f00c1897a23 */ /* 0x000fe200000108d1 */
[----:B------:R-:W-:Y:S01]  /*cfa0*/  HMMA.16816.F32 R24, R48, R44, R24 ;  /* 0x0000002c3018723c */ /* 0x000fe20000001818 */
[----:B------:R-:W-:Y:S01]  /*cfb0*/  FADD.FTZ R74, R74, R75 ;  /* 0x0000004b4a4a7221 */ /* 0x000fe20000010000 */
[----:B------:R-:W3:Y:S01]  /*cfc0*/  MUFU.EX2 R189, R189 ;  /* 0x000000bd00bd7308 */ /* 0x000ee20000000800 */
[----:B------:R-:W-:-:S02]  /*cfd0*/  FFMA.FTZ R205, R205, c[0x0][0x23c], -R209 ;  /* 0x00008f00cdcd7a23 */ /* 0x000fc400000108d1 */
[----:B------:R-:W-:Y:S02]  /*cfe0*/  FFMA.FTZ R204, R204, c[0x0][0x23c], -R209 ;  /* 0x00008f00cccc7a23 */ /* 0x000fe400000108d1 */
[----:B------:R-:W-:Y:S01]  /*cff0*/  FADD.FTZ R98, R98, R99 ;  /* 0x0000006362627221 */ /* 0x000fe20000010000 */
[C---:B------:R-:W-:Y:S01]  /*d000*/  HMMA.16816.F32 R28, R48.reuse, R46, R28 ;  /* 0x0000002e301c723c */ /* 0x040fe2000000181c */
[----:B------:R-:W4:Y:S01]  /*d010*/  LDSM.16.MT88.4 R44, [R219+0x4c00] ;  /* 0x004c0000db2c783b */ /* 0x000f220000004200 */
[----:B------:R-:W-:Y:S01]  /*d020*/  MUFU.EX2 R186, R186 ;  /* 0x000000ba00ba7308 */ /* 0x000fe20000000800 */
[----:B------:R-:W-:Y:S02]  /*d030*/  FADD.FTZ R73, R73, R74 ;  /* 0x0000004a49497221 */ /* 0x000fe40000010000 */
[----:B------:R-:W-:Y:S02]  /*d040*/  FADD.FTZ R97, R97, R98 ;  /* 0x0000006261617221 */ /* 0x000fe40000010000 */
[----:B------:R-:W-:Y:S01]  /*d050*/  FADD.FTZ R72, R72, R73 ;  /* 0x0000004948487221 */ /* 0x000fe20000010000 */
[----:B------:R-:W-:Y:S01]  /*d060*/  HMMA.16816.F32 R40, R48, R32, R40 ;  /* 0x000000203028723c */ /* 0x000fe20000001828 */
[----:B------:R-:W-:Y:S01]  /*d070*/  FFMA.FTZ R171, R171, c[0x0][0x23c], -R155 ;  /* 0x00008f00abab7a23 */ /* 0x000fe2000001089b */
[----:B------:R-:W5:Y:S01]  /*d080*/  MUFU.EX2 R207, R207 ;  /* 0x000000cf00cf7308 */ /* 0x000f620000000800 */
[----:B------:R-:W-:-:S02]  /*d090*/  FFMA.FTZ R248, R248, c[0x0][0x23c], -R158 ;  /* 0x00008f00f8f87a23 */ /* 0x000fc4000001089e */
[--C-:B------:R-:W-:Y:S02]  /*d0a0*/  FFMA.FTZ R211, R211, c[0x0][0x23c], -R158.reuse ;  /* 0x00008f00d3d37a23 */ /* 0x100fe4000001089e */
[----:B-1----:R-:W-:Y:S01]  /*d0b0*/  F2FP.PACK_AB R32, R176, R175 ;  /* 0x000000afb020723e */ /* 0x002fe200000000ff */
[----:B------:R-:W-:Y:S01]  /*d0c0*/  HMMA.16816.F32 R4, R48, R34, R4 ;  /* 0x000000223004723c */ /* 0x000fe20000001804 */
[----:B---3--:R-:W-:Y:S01]  /*d0d0*/  F2FP.PACK_AB R33, R189, R190 ;  /* 0x000000bebd21723e */ /* 0x008fe200000000ff */
[----:B------:R-:W-:Y:S01]  /*d0e0*/  MUFU.EX2 R195, R195 ;  /* 0x000000c300c37308 */ /* 0x000fe20000000800 */
[--C-:B------:R-:W-:Y:S02]  /*d0f0*/  FFMA.FTZ R133, R153, c[0x0][0x23c], -R158.reuse ;  /* 0x00008f0099857a23 */ /* 0x100fe4000001089e */
[----:B------:R-:W-:Y:S02]  /*d100*/  FFMA.FTZ R134, R159, c[0x0][0x23c], -R158 ;  /* 0x00008f009f867a23 */ /* 0x000fe4000001089e */
[----:B------:R-:W-:Y:S01]  /*d110*/  F2FP.PACK_AB R34, R184, R179 ;  /* 0x000000b3b822723e */ /* 0x000fe200000000ff */
[----:B------:R-:W-:Y:S01]  /*d120*/  FFMA.FTZ R141, R141, c[0x0][0x23c], -R155 ;  /* 0x00008f008d8d7a23 */ /* 0x000fe2000001089b */
[----:B------:R-:W-:Y:S01]  /*d130*/  F2FP.PACK_AB R48, R95, R96 ;  /* 0x000000605f30723e */ /* 0x000fe200000000ff */
[----:B------:R-:W1:Y:S01]  /*d140*/  MUFU.EX2 R187, R187 ;  /* 0x000000bb00bb7308 */ /* 0x000e620000000800 */
[----:B-----5:R-:W-:Y:S01]  /*d150*/  F2FP.PACK_AB R35, R207, R186 ;  /* 0x000000bacf23723e */ /* 0x020fe200000000ff */
[----:B------:R-:W-:Y:S01]  /*d160*/  FADD.FTZ R96, R96, R97 ;  /* 0x0000006160607221 */ /* 0x000fe20000010000 */
[----:B------:R-:W-:Y:S01]  /*d170*/  F2FP.PACK_AB R49, R70, R71 ;  /* 0x000000474631723e */ /* 0x000fe200000000ff */
[----:B------:R-:W-:Y:S01]  /*d180*/  FADD.FTZ R71, R71, R72 ;  /* 0x0000004847477221 */ /* 0x000fe20000010000 */
[----:B------:R-:W-:Y:S01]  /*d190*/  F2FP.PACK_AB R50, R93, R94 ;  /* 0x0000005e5d32723e */ /* 0x000fe200000000ff */
[----:B------:R-:W-:Y:S01]  /*d1a0*/  FADD.FTZ R95, R95, R96 ;  /* 0x000000605f5f7221 */ /* 0x000fe20000010000 */
[----:B------:R-:W-:Y:S01]  /*d1b0*/  F2FP.PACK_AB R51, R68, R69 ;  /* 0x000000454433723e */ /* 0x000fe200000000ff */
[----:B--2---:R-:W-:Y:S01]  /*d1c0*/  HMMA.16816.F32 R8, R32, R36, R8 ;  /* 0x000000242008723c */ /* 0x004fe20000001808 */
        /* <DEDUP_REMOVED lines=8> */
[----:B------:R-:W-:-:S02]  /*d250*/  FFMA.FTZ R144, R154, c[0x0][0x23c], -R155 ;  /* 0x00008f009a907a23 */ /* 0x000fc4000001089b */
[C---:B----4-:R-:W-:Y:S01]  /*d260*/  HMMA.16816.F32 R16, R32.reuse, R44, R16 ;  /* 0x0000002c2010723c */ /* 0x050fe20000001810 */
[----:B------:R-:W-:Y:S07]  /*d270*/  MUFU.EX2 R180, R180 ;  /* 0x000000b400b47308 */ /* 0x000fee0000000800 */
[----:B------:R-:W-:Y:S01]  /*d280*/  HMMA.16816.F32 R20, R32, R46, R20 ;  /* 0x0000002e2014723c */ /* 0x000fe20000001814 */
[----:B------:R-:W2:Y:S01]  /*d290*/  LDSM.16.MT88.4 R32, [R220+0x5000] ;  /* 0x00500000dc20783b */ /* 0x000ea20000004200 */
[----:B------:R-:W3:Y:S06]  /*d2a0*/  MUFU.EX2 R183, R183 ;  /* 0x000000b700b77308 */ /* 0x000eec0000000800 */
[C---:B------:R-:W-:Y:S02]  /*d2b0*/  HMMA.16816.F32 R24, R48.reuse, R36, R24 ;  /* 0x000000243018723c */ /* 0x040fe40000001818 */
[----:B------:R-:W-:Y:S06]  /*d2c0*/  MUFU.EX2 R177, R177 ;  /* 0x000000b100b17308 */ /* 0x000fec0000000800 */
[C---:B------:R-:W-:Y:S01]  /*d2d0*/  HMMA.16816.F32 R28, R48.reuse, R38, R28 ;  /* 0x00000026301c723c */ /* 0x040fe2000000181c */
[----:B------:R-:W4:Y:S01]  /*d2e0*/  LDSM.16.MT88.4 R36, [R219+0x5000] ;  /* 0x00500000db24783b */ /* 0x000f220000004200 */
[----:B------:R-:W5:Y:S06]  /*d2f0*/  MUFU.EX2 R182, R182 ;  /* 0x000000b600b67308 */ /* 0x000f6c0000000800 */
[C---:B------:R-:W-:Y:S02]  /*d300*/  HMMA.16816.F32 R40, R48.reuse, R44, R40 ;  /* 0x0000002c3028723c */ /* 0x040fe40000001828 */
[----:B------:R-:W2:Y:S05]  /*d310*/  MUFU.EX2 R89, R89 ;  /* 0x0000005900597308 */ /* 0x000eaa0000000800 */
[----:B------:R-:W-:Y:S01]  /*d320*/  FFMA.FTZ R44, R192, c[0x0][0x23c], -R158 ;  /* 0x00008f00c02c7a23 */ /* 0x000fe2000001089e */
[----:B------:R-:W-:Y:S01]  /*d330*/  HMMA.16816.F32 R4, R48, R46, R4 ;  /* 0x0000002e3004723c */ /* 0x000fe20000001804 */
[--C-:B------:R-:W-:Y:S01]  /*d340*/  FFMA.FTZ R192, R52, c[0x0][0x23c], -R209.reuse ;  /* 0x00008f0034c07a23 */ /* 0x100fe200000108d1 */
[----:B------:R-:W-:Y:S01]  /*d350*/  MUFU.EX2 R67, R67 ;  /* 0x0000004300437308 */ /* 0x000fe20000000800 */
[----:B------:R-:W-:Y:S01]  /*d360*/  F2FP.PACK_AB R52, R91, R92 ;  /* 0x0000005c5b34723e */ /* 0x000fe200000000ff */
[----:B------:R-:W-:-:S02]  /*d370*/  FFMA.FTZ R209, R202, c[0x0][0x23c], -R209 ;  /* 0x00008f00cad17a23 */ /* 0x000fc400000108d1 */
[----:B------:R-:W-:Y:S01]  /*d380*/  FADD.FTZ R92, R92, R93 ;  /* 0x0000005d5c5c7221 */ /* 0x000fe20000010000 */
[----:B-1----:R-:W-:Y:S02]  /*d390*/  F2FP.PACK_AB R48, R187, R195 ;  /* 0x000000c3bb30723e */ /* 0x002fe400000000ff */
[----:B---3--:R-:W-:Y:S01]  /*d3a0*/  F2FP.PACK_AB R49, R183, R180 ;  /* 0x000000b4b731723e */ /* 0x008fe200000000ff */
[----:B------:R-:W-:Y:S01]  /*d3b0*/  MUFU.EX2 R66, R66 ;  /* 0x0000004200427308 */ /* 0x000fe20000000800 */
[----:B------:R-:W-:Y:S01]  /*d3c0*/  F2FP.PACK_AB R50, R196, R188 ;  /* 0x000000bcc432723e */ /* 0x000fe200000000ff */
[----:B------:R-:W-:Y:S01]  /*d3d0*/  FADD.FTZ R91, R91, R92 ;  /* 0x0000005c5b5b7221 */ /* 0x000fe20000010000 */
[----:B-----5:R-:W-:Y:S02]  /*d3e0*/  F2FP.PACK_AB R51, R182, R177 ;  /* 0x000000b1b633723e */ /* 0x020fe400000000ff */
[----:B--2---:R-:W-:Y:S01]  /*d3f0*/  F2FP.PACK_AB R54, R89, R90 ;  /* 0x0000005a5936723e */ /* 0x004fe200000000ff */
[----:B------:R-:W-:-:S02]  /*d400*/  FADD.FTZ R90, R90, R91 ;  /* 0x0000005b5a5a7221 */ /* 0x000fc40000010000 */
[----:B------:R-:W-:Y:S02]  /*d410*/  MUFU.EX2 R65, R65 ;  /* 0x0000004100417308 */ /* 0x000fe40000000800 */
[----:B------:R-:W-:Y:S01]  /*d420*/  HMMA.16816.F32 R8, R48, R32, R8 ;  /* 0x000000203008723c */ /* 0x000fe20000001808 */
[----:B------:R-:W-:-:S05]  /*d430*/  FADD.FTZ R89, R89, R90 ;  /* 0x0000005a59597221 */ /* 0x000fca0000010000 */
[----:B------:R-:W1:Y:S02]  /*d440*/  MUFU.EX2 R64, R64 ;  /* 0x0000004000407308 */ /* 0x000e640000000800 */
[C---:B------:R-:W-:Y:S06]  /*d450*/  HMMA.16816.F32 R12, R48.reuse, R34, R12 ;  /* 0x00000022300c723c */ /* 0x040fec000000180c */
[----:B------:R1:W-:Y:S02]  /*d460*/  MUFU.EX2 R148, R55 ;  /* 0x0000003700947308 */ /* 0x0003e40000000800 */
[C---:B----4-:R-:W-:Y:S06]  /*d470*/  HMMA.16816.F32 R16, R48.reuse, R36, R16 ;  /* 0x000000243010723c */ /* 0x050fec0000001810 */
[----:B------:R2:W-:Y:S02]  /*d480*/  MUFU.EX2 R185, R53 ;  /* 0x0000003500b97308 */ /* 0x0005e40000000800 */
[----:B------:R-:W-:Y:S01]  /*d490*/  HMMA.16816.F32 R20, R48, R38, R20 ;  /* 0x000000263014723c */ /* 0x000fe20000001814 */
[----:B------:R-:W3:Y:S01]  /*d4a0*/  LDSM.16.MT88.4 R48, [R219+0x5400] ;  /* 0x00540000db30783b */ /* 0x000ee20000004200 */
[----:B-1----:R-:W-:-:S04]  /*d4b0*/  F2FP.PACK_AB R55, R64, R65 ;  /* 0x000000414037723e */ /* 0x002fc800000000ff */
[----:B------:R-:W-:Y:S01]  /*d4c0*/  MUFU.EX2 R88, R88 ;  /* 0x0000005800587308 */ /* 0x000fe20000000800 */
[----:B--2---:R-:W-:-:S07]  /*d4d0*/  F2FP.PACK_AB R53, R66, R67 ;  /* 0x000000434235723e */ /* 0x004fce00000000ff */
[----:B------:R-:W1:Y:S01]  /*d4e0*/  MUFU.EX2 R87, R87 ;  /* 0x0000005700577308 */ /* 0x000e620000000800 */
[----:B------:R-:W-:-:S04]  /*d4f0*/  FADD.FTZ R67, R67, R68 ;  /* 0x0000004443437221 */ /* 0x000fc80000010000 */
[----:B------:R-:W-:Y:S01]  /*d500*/  FADD.FTZ R66, R66, R67 ;  /* 0x0000004342427221 */ /* 0x000fe20000010000 */
[----:B------:R-:W-:Y:S02]  /*d510*/  HMMA.16816.F32 R4, R52, R38, R4 ;  /* 0x000000263404723c */ /* 0x000fe40000001804 */
[----:B------:R-:W-:Y:S01]  /*d520*/  MUFU.EX2 R86, R86 ;  /* 0x0000005600567308 */ /* 0x000fe20000000800 */
[----:B------:R-:W-:-:S04]  /*d530*/  FADD.FTZ R65, R65, R66 ;  /* 0x0000004241417221 */ /* 0x000fc80000010000 */
[----:B------:R-:W-:Y:S01]  /*d540*/  FADD.FTZ R64, R64, R65 ;  /* 0x0000004140407221 */ /* 0x000fe20000010000 */
[C---:B------:R-:W-:Y:S02]  /*d550*/  HMMA.16816.F32 R24, R52.reuse, R32, R24 ;  /* 0x000000203418723c */ /* 0x040fe40000001818 */
[----:B------:R-:W2:Y:S06]  /*d560*/  MUFU.EX2 R85, R85 ;  /* 0x0000005500557308 */ /* 0x000eac0000000800 */
[C---:B------:R-:W-:Y:S01]  /*d570*/  HMMA.16816.F32 R28, R52.reuse, R34, R28 ;  /* 0x00000022341c723c */ /* 0x040fe2000000181c */
[----:B------:R-:W-:Y:S01]  /*d580*/  LDSM.16.MT88.4 R32, [R220+0x5800] ;  /* 0x00580000dc20783b */ /* 0x000fe20000004200 */
        /* <DEDUP_REMOVED lines=10> */
[C---:B----4-:R-:W-:Y:S01]  /*d630*/  F2FP.PACK_AB R53, R62.reuse, R63 ;  /* 0x0000003f3e35723e */ /* 0x050fe200000000ff */
[----:B------:R-:W-:Y:S02]  /*d640*/  FADD.FTZ R63, R63, R64 ;  /* 0x000000403f3f7221 */ /* 0x000fe40000010000 */
[----:B------:R-:W-:Y:S02]  /*d650*/  FADD.FTZ R85, R85, R86 ;  /* 0x0000005655557221 */ /* 0x000fe40000010000 */
[----:B------:R-:W-:Y:S02]  /*d660*/  FADD.FTZ R62, R62, R63 ;  /* 0x0000003f3e3e7221 */ /* 0x000fe40000010000 */
[----:B------:R-:W-:Y:S08]  /*d670*/  MUFU.EX2 R181, R181 ;  /* 0x000000b500b57308 */ /* 0x000ff00000000800 */
[----:B------:R-:W-:Y:S01]  /*d680*/  MUFU.EX2 R178, R178 ;  /* 0x000000b200b27308 */ /* 0x000fe20000000800 */
[----:B-1----:R-:W-:Y:S01]  /*d690*/  F2FP.PACK_AB R55, R60, R61 ;  /* 0x0000003d3c37723e */ /* 0x002fe200000000ff */
[----:B------:R-:W-:-:S04]  /*d6a0*/  FADD.FTZ R61, R61, R62 ;  /* 0x0000003e3d3d7221 */ /* 0x000fc80000010000 */
[----:B------:R-:W-:Y:S02]  /*d6b0*/  FADD.FTZ R61, R60, R61 ;  /* 0x0000003d3c3d7221 */ /* 0x000fe40000010000 */
[----:B------:R1:W2:Y:S01]  /*d6c0*/  MUFU.EX2 R197, R44 ;  /* 0x0000002c00c57308 */ /* 0x0002a20000000800 */
[C---:B---3--:R-:W-:Y:S07]  /*d6d0*/  HMMA.16816.F32 R4, R52.reuse, R50, R4 ;  /* 0x000000323404723c */ /* 0x048fee0000001804 */
[----:B------:R-:W3:Y:S01]  /*d6e0*/  MUFU.EX2 R192, R192 ;  /* 0x000000c000c07308 */ /* 0x000ee20000000800 */
[----:B------:R-:W-:Y:S07]  /*d6f0*/  HMMA.16816.F32 R40, R52, R48, R40 ;  /* 0x000000303428723c */ /* 0x000fee0000001828 */
[----:B------:R-:W-:Y:S01]  /*d700*/  MUFU.EX2 R191, R147 ;  /* 0x0000009300bf7308 */ /* 0x000fe20000000800 */
[----:B-1----:R-:W1:Y:S01]  /*d710*/  LDSM.16.MT88.4 R44, [R220+0x5400] ;  /* 0x00540000dc2c783b */ /* 0x002e620000004200 */
[----:B--2---:R-:W-:-:S06]  /*d720*/  F2FP.PACK_AB R38, R197, R178 ;  /* 0x000000b2c526723e */ /* 0x004fcc00000000ff */
[----:B------:R-:W2:Y:S01]  /*d730*/  MUFU.EX2 R198, R198 ;  /* 0x000000c600c67308 */ /* 0x000ea20000000800 */
[----:B---3--:R-:W-:-:S07]  /*d740*/  F2FP.PACK_AB R37, R192, R185 ;  /* 0x000000b9c025723e */ /* 0x008fce00000000ff */
[----:B------:R3:W-:Y:S08]  /*d750*/  MUFU.EX2 R199, R208 ;  /* 0x000000d000c77308 */ /* 0x0007f00000000800 */
[----:B------:R4:W-:Y:S01]  /*d760*/  MUFU.EX2 R200, R138 ;  /* 0x0000008a00c87308 */ /* 0x0009e20000000800 */
[----:B--2---:R-:W-:Y:S02]  /*d770*/  F2FP.PACK_AB R39, R198, R191 ;  /* 0x000000bfc627723e */ /* 0x004fe400000000ff */
[----:B---3--:R-:W-:-:S05]  /*d780*/  MOV R208, R148 ;  /* 0x0000009400d07202 */ /* 0x008fca0000000f00 */
[----:B------:R-:W2:Y:S01]  /*d790*/  MUFU.EX2 R193, R142 ;  /* 0x0000008e00c17308 */ /* 0x000ea20000000800 */
[----:B------:R-:W-:Y:S01]  /*d7a0*/  LDSM.16.MT88.4 R148, [R220+0x5c00] ;  /* 0x005c0000dc94783b */ /* 0x000fe20000004200 */
[----:B------:R-:W-:Y:S01]  /*d7b0*/  F2FP.PACK_AB R36, R208, R181 ;  /* 0x000000b5d024723e */ /* 0x000fe200000000ff */
[----:B----4-:R-:W-:-:S05]  /*d7c0*/  FFMA.FTZ R138, R249, R173, R174 ;  /* 0x000000adf98a7223 */ /* 0x010fca00000100ae */
[----:B------:R-:W-:Y:S01]  /*d7d0*/  MUFU.EX2 R202, R210 ;  /* 0x000000d200ca7308 */ /* 0x000fe20000000800 */
[----:B-1----:R-:W-:Y:S01]  /*d7e0*/  HMMA.16816.F32 R24, R52, R44, R24 ;  /* 0x0000002c3418723c */ /* 0x002fe20000001818 */
[----:B------:R-:W-:-:S04]  /*d7f0*/  FADD.FTZ R138, R167, R138 ;  /* 0x0000008aa78a7221 */ /* 0x000fc80000010000 */
[----:B------:R-:W-:Y:S02]  /*d800*/  FADD.FTZ R121, R121, R138 ;  /* 0x0000008a79797221 */ /* 0x000fe40000010000 */
[----:B------:R-:W-:Y:S01]  /*d810*/  MUFU.EX2 R201, R139 ;  /* 0x0000008b00c97308 */ /* 0x000fe20000000800 */
[----:B------:R-:W-:Y:S01]  /*d820*/  HMMA.16816.F32 R20, R36, R50, R20 ;  /* 0x000000322414723c */ /* 0x000fe20000001814 */
[----:B------:R-:W-:-:S04]  /*d830*/  FADD.FTZ R114, R114, R121 ;  /* 0x0000007972727221 */ /* 0x000fc80000010000 */
[----:B------:R-:W-:Y:S02]  /*d840*/  FADD.FTZ R113, R113, R114 ;  /* 0x0000007271717221 */ /* 0x000fe40000010000 */
[----:B------:R-:W1:Y:S01]  /*d850*/  MUFU.EX2 R172, R137 ;  /* 0x0000008900ac7308 */ /* 0x000e620000000800 */
[----:B------:R-:W-:Y:S01]  /*d860*/  FADD.FTZ R50, R112, R143 ;  /* 0x0000008f70327221 */ /* 0x000fe20000010000 */
[C---:B------:R-:W-:Y:S01]  /*d870*/  HMMA.16816.F32 R8, R36.reuse, R44, R8 ;  /* 0x0000002c2408723c */ /* 0x040fe20000001808 */
[----:B------:R-:W-:Y:S02]  /*d880*/  FADD.FTZ R2, R2, R113 ;  /* 0x0000007102027221 */ /* 0x000fe40000010000 */
[----:B------:R-:W-:Y:S02]  /*d890*/  FADD.FTZ R50, R119, R50 ;  /* 0x0000003277327221 */ /* 0x000fe40000010000 */
[----:B------:R-:W-:Y:S01]  /*d8a0*/  FADD.FTZ R111, R111, R2 ;  /* 0x000000026f6f7221 */ /* 0x000fe20000010000 */
[----:B------:R-:W-:Y:S01]  /*d8b0*/  MUFU.EX2 R166, R136 ;  /* 0x0000008800a67308 */ /* 0x000fe20000000800 */
[----:B------:R-:W-:Y:S01]  /*d8c0*/  FADD.FTZ R125, R125, R50 ;  /* 0x000000327d7d7221 */ /* 0x000fe20000010000 */
[----:B------:R-:W-:Y:S01]  /*d8d0*/  HMMA.16816.F32 R12, R36, R46, R12 ;  /* 0x0000002e240c723c */ /* 0x000fe2000000180c */
[----:B------:R-:W-:Y:S01]  /*d8e0*/  FADD.FTZ R111, R0, R111 ;  /* 0x0000006f006f7221 */ /* 0x000fe20000010000 */
[----:B--2---:R-:W-:Y:S01]  /*d8f0*/  F2FP.PACK_AB R44, R200, R193 ;  /* 0x000000c1c82c723e */ /* 0x004fe200000000ff */
[----:B------:R-:W-:-:S02]  /*d900*/  FADD.FTZ R125, R118, R125 ;  /* 0x0000007d767d7221 */ /* 0x000fc40000010000 */
[----:B------:R-:W-:Y:S01]  /*d910*/  FADD.FTZ R126, R126, R111 ;  /* 0x0000006f7e7e7221 */ /* 0x000fe20000010000 */
[----:B------:R-:W2:Y:S01]  /*d920*/  MUFU.EX2 R167, R135 ;  /* 0x0000008700a77308 */ /* 0x000ea20000000800 */
[----:B------:R-:W-:Y:S01]  /*d930*/  FADD.FTZ R122, R122, R125 ;  /* 0x0000007d7a7a7221 */ /* 0x000fe20000010000 */
[----:B------:R-:W-:Y:S01]  /*d940*/  HMMA.16816.F32 R16, R36, R48, R16 ;  /* 0x000000302410723c */ /* 0x000fe20000001810 */
[----:B------:R-:W3:Y:S01]  /*d950*/  LDSM.16.MT88.4 R36, [R219+0x5800] ;  /* 0x00580000db24783b */ /* 0x000ee20000004200 */
[----:B------:R-:W-:Y:S01]  /*d960*/  FADD.FTZ R127, R127, R126 ;  /* 0x0000007e7f7f7221 */ /* 0x000fe20000010000 */
[----:B-1----:R-:W-:Y:S01]  /*d970*/  F2FP.PACK_AB R45, R172, R201 ;  /* 0x000000c9ac2d723e */ /* 0x002fe200000000ff */
[----:B------:R-:W-:Y:S02]  /*d980*/  FADD.FTZ R122, R3, R122 ;  /* 0x0000007a037a7221 */ /* 0x000fe40000010000 */
[----:B------:R-:W-:Y:S01]  /*d990*/  FADD.FTZ R128, R128, R127 ;  /* 0x0000007f80807221 */ /* 0x000fe20000010000 */
[----:B------:R-:W-:Y:S01]  /*d9a0*/  MUFU.EX2 R84, R84 ;  /* 0x0000005400547308 */ /* 0x000fe20000000800 */
[----:B------:R-:W-:Y:S01]  /*d9b0*/  FADD.FTZ R129, R129, R122 ;  /* 0x0000007a81817221 */ /* 0x000fe20000010000 */
[----:B------:R-:W-:Y:S01]  /*d9c0*/  HMMA.16816.F32 R28, R52, R46, R28 ;  /* 0x0000002e341c723c */ /* 0x000fe2000000181c */
[----:B------:R-:W-:-:S02]  /*d9d0*/  FADD.FTZ R128, R131, R128 ;  /* 0x0000008083807221 */ /* 0x000fc40000010000 */
[----:B------:R-:W-:Y:S02]  /*d9e0*/  FADD.FTZ R130, R130, R129 ;  /* 0x0000008182827221 */ /* 0x000fe40000010000 */
[----:B------:R-:W-:Y:S01]  /*d9f0*/  FADD.FTZ R175, R175, R128 ;  /* 0x00000080afaf7221 */ /* 0x000fe20000010000 */
[----:B------:R-:W1:Y:S01]  /*da00*/  MUFU.EX2 R83, R83 ;  /* 0x0000005300537308 */ /* 0x000e620000000800 */
[----:B------:R-:W-:Y:S01]  /*da10*/  FADD.FTZ R165, R165, R130 ;  /* 0x00000082a5a57221 */ /* 0x000fe20000010000 */
[----:B------:R-:W-:Y:S01]  /*da20*/  F2FP.PACK_AB R46, R202, R199 ;  /* 0x000000c7ca2e723e */ /* 0x000fe200000000ff */
[----:B------:R-:W-:Y:S01]  /*da30*/  FADD.FTZ R176, R176, R175 ;  /* 0x000000afb0b07221 */ /* 0x000fe20000010000 */
[----:B--2---:R-:W-:Y:S01]  /*da40*/  F2FP.PACK_AB R47, R167, R166 ;  /* 0x000000a6a72f723e */ /* 0x004fe200000000ff */
[----:B------:R-:W-:Y:S02]  /*da50*/  FADD.FTZ R165, R164, R165 ;  /* 0x000000a5a4a57221 */ /* 0x000fe40000010000 */
[----:B------:R-:W-:Y:S01]  /*da60*/  FADD.FTZ R179, R179, R176 ;  /* 0x000000b0b3b37221 */ /* 0x000fe20000010000 */
[----:B------:R-:W-:Y:S01]  /*da70*/  MUFU.EX2 R82, R82 ;  /* 0x0000005200527308 */ /* 0x000fe20000000800 */
[----:B------:R-:W-:-:S02]  /*da80*/  FADD.FTZ R190, R190, R165 ;  /* 0x000000a5bebe7221 */ /* 0x000fc40000010000 */
[C---:B------:R-:W-:Y:S01]  /*da90*/  HMMA.16816.F32 R12, R44.reuse, R34, R12 ;  /* 0x000000222c0c723c */ /* 0x040fe2000000180c */
[----:B------:R-:W-:Y:S02]  /*daa0*/  FADD.FTZ R184, R184, R179 ;  /* 0x000000b3b8b87221 */ /* 0x000fe40000010000 */
[----:B------:R-:W-:Y:S02]  /*dab0*/  FADD.FTZ R189, R189, R190 ;  /* 0x000000bebdbd7221 */ /* 0x000fe40000010000 */
        /* <DEDUP_REMOVED lines=9> */
[----:B---3--:R-:W-:Y:S01]  /*db50*/  HMMA.16816.F32 R16, R44, R36, R16 ;  /* 0x000000242c10723c */ /* 0x008fe20000001810 */
[----:B------:R-:W-:Y:S02]  /*db60*/  FADD.FTZ R196, R196, R187 ;  /* 0x000000bbc4c47221 */ /* 0x000fe40000010000 */
[----:B------:R-:W-:Y:S01]  /*db70*/  FADD.FTZ R180, R183, R180 ;  /* 0x000000b4b7b47221 */ /* 0x000fe20000010000 */
[----:B------:R-:W3:Y:S01]  /*db80*/  MUFU.EX2 R171, R171 ;  /* 0x000000ab00ab7308 */ /* 0x000ee20000000800 */
[----:B------:R-:W-:-:S02]  /*db90*/  FADD.FTZ R196, R181, R196 ;  /* 0x000000c4b5c47221 */ /* 0x000fc40000010000 */
[----:B------:R-:W-:Y:S01]  /*dba0*/  FADD.FTZ R177, R177, R180 ;  /* 0x000000b4b1b17221 */ /* 0x000fe20000010000 */
[----:B------:R-:W-:Y:S01]  /*dbb0*/  HMMA.16816.F32 R20, R44, R38, R20 ;  /* 0x000000262c14723c */ /* 0x000fe20000001814 */
[----:B------:R-:W-:Y:S02]  /*dbc0*/  FADD.FTZ R3, R208, R196 ;  /* 0x000000c4d0037221 */ /* 0x000fe40000010000 */
[----:B------:R-:W-:Y:S01]  /*dbd0*/  FADD.FTZ R182, R182, R177 ;  /* 0x000000b1b6b67221 */ /* 0x000fe20000010000 */
[----:B------:R-:W-:Y:S01]  /*dbe0*/  MUFU.EX2 R194, R194 ;  /* 0x000000c200c27308 */ /* 0x000fe20000000800 */
[----:B------:R-:W-:Y:S01]  /*dbf0*/  FADD.FTZ R178, R178, R3 ;  /* 0x00000003b2b27221 */ /* 0x000fe20000010000 */
[----:B------:R-:W-:Y:S01]  /*dc00*/  MOV R3, R104 ;  /* 0x0000006800037202 */ /* 0x000fe20000000f00 */
[----:B------:R-:W-:Y:S01]  /*dc10*/  FADD.FTZ R185, R185, R182 ;  /* 0x000000b6b9b97221 */ /* 0x000fe20000010000 */
[----:B-1----:R-:W-:Y:S01]  /*dc20*/  F2FP.PACK_AB R44, R83, R84 ;  /* 0x00000054532c723e */ /* 0x002fe200000000ff */
[----:B------:R-:W-:Y:S01]  /*dc30*/  FADD.FTZ R84, R84, R85 ;  /* 0x0000005554547221 */ /* 0x000fe20000010000 */
[----:B--2---:R-:W-:Y:S01]  /*dc40*/  F2FP.PACK_AB R46, R81, R82 ;  /* 0x00000052512e723e */ /* 0x004fe200000000ff */
[----:B------:R-:W-:Y:S01]  /*dc50*/  FADD.FTZ R192, R192, R185 ;  /* 0x000000b9c0c07221 */ /* 0x000fe20000010000 */
[----:B------:R-:W1:Y:S01]  /*dc60*/  MUFU.EX2 R169, R132 ;  /* 0x0000008400a97308 */ /* 0x000e620000000800 */
[----:B---3--:R-:W-:Y:S01]  /*dc70*/  F2FP.PACK_AB R45, R171, R124 ;  /* 0x0000007cab2d723e */ /* 0x008fe200000000ff */
[----:B------:R-:W-:-:S02]  /*dc80*/  FADD.FTZ R124, R124, R61 ;  /* 0x0000003d7c7c7221 */ /* 0x000fc40000010000 */
[----:B------:R-:W-:Y:S02]  /*dc90*/  FADD.FTZ R191, R191, R192 ;  /* 0x000000c0bfbf7221 */ /* 0x000fe40000010000 */
[----:B------:R-:W-:Y:S02]  /*dca0*/  FADD.FTZ R178, R197, R178 ;  /* 0x000000b2c5b27221 */ /* 0x000fe40000010000 */
[----:B------:R-:W-:Y:S01]  /*dcb0*/  MUFU.EX2 R48, R133 ;  /* 0x0000008500307308 */ /* 0x000fe20000000800 */
[----:B------:R-:W-:Y:S02]  /*dcc0*/  FADD.FTZ R198, R198, R191 ;  /* 0x000000bfc6c67221 */ /* 0x000fe40000010000 */
[----:B------:R-:W-:Y:S02]  /*dcd0*/  FADD.FTZ R83, R83, R84 ;  /* 0x0000005453537221 */ /* 0x000fe40000010000 */
[----:B------:R-:W-:Y:S02]  /*dce0*/  FADD.FTZ R171, R171, R124 ;  /* 0x0000007cabab7221 */ /* 0x000fe40000010000 */
[----:B------:R-:W-:Y:S01]  /*dcf0*/  FADD.FTZ R193, R193, R178 ;  /* 0x000000b2c1c17221 */ /* 0x000fe20000010000 */
[----:B------:R2:W3:Y:S01]  /*dd00*/  MUFU.EX2 R49, R134 ;  /* 0x0000008600317308 */ /* 0x0004e20000000800 */
[----:B-1----:R-:W-:Y:S01]  /*dd10*/  F2FP.PACK_AB R47, R169, R194 ;  /* 0x000000c2a92f723e */ /* 0x002fe200000000ff */
[----:B------:R-:W-:-:S02]  /*dd20*/  FADD.FTZ R201, R201, R198 ;  /* 0x000000c6c9c97221 */ /* 0x000fc40000010000 */
[----:B------:R-:W-:Y:S02]  /*dd30*/  FADD.FTZ R82, R82, R83 ;  /* 0x0000005352527221 */ /* 0x000fe40000010000 */
[----:B------:R-:W-:Y:S02]  /*dd40*/  FADD.FTZ R194, R194, R171 ;  /* 0x000000abc2c27221 */ /* 0x000fe40000010000 */
[----:B------:R-:W-:Y:S01]  /*dd50*/  MUFU.EX2 R248, R248 ;  /* 0x000000f800f87308 */ /* 0x000fe20000000800 */
[----:B------:R-:W-:Y:S01]  /*dd60*/  HMMA.16816.F32 R24, R44, R32, R24 ;  /* 0x000000202c18723c */ /* 0x000fe20000001818 */
[----:B------:R-:W-:Y:S02]  /*dd70*/  FADD.FTZ R200, R200, R193 ;  /* 0x000000c1c8c87221 */ /* 0x000fe40000010000 */
[----:B------:R-:W-:Y:S02]  /*dd80*/  FADD.FTZ R201, R172, R201 ;  /* 0x000000c9acc97221 */ /* 0x000fe40000010000 */
[----:B------:R-:W-:-:S02]  /*dd90*/  FADD.FTZ R81, R81, R82 ;  /* 0x0000005251517221 */ /* 0x000fc40000010000 */
[----:B------:R-:W1:Y:S01]  /*dda0*/  MUFU.EX2 R211, R211 ;  /* 0x000000d300d37308 */ /* 0x000e620000000800 */
[----:B--2---:R-:W2:Y:S01]  /*ddb0*/  LDSM.16.MT88.4 R132, [R219+0x5c00] ;  /* 0x005c0000db84783b */ /* 0x004ea20000004200 */
[----:B---3--:R-:W-:Y:S01]  /*ddc0*/  F2FP.PACK_AB R136, R49, R48 ;  /* 0x000000303188723e */ /* 0x008fe200000000ff */
[C---:B------:R-:W-:Y:S01]  /*ddd0*/  HMMA.16816.F32 R28, R44.reuse, R34, R28 ;  /* 0x000000222c1c723c */ /* 0x040fe2000000181c */
[----:B------:R-:W-:Y:S02]  /*dde0*/  FADD.FTZ R169, R169, R194 ;  /* 0x000000c2a9a97221 */ /* 0x000fe40000010000 */
[----:B------:R-:W-:Y:S02]  /*ddf0*/  FADD.FTZ R199, R199, R200 ;  /* 0x000000c8c7c77221 */ /* 0x000fe40000010000 */
[----:B------:R-:W-:Y:S01]  /*de00*/  MUFU.EX2 R206, R206 ;  /* 0x000000ce00ce7308 */ /* 0x000fe20000000800 */
[----:B------:R-:W-:Y:S02]  /*de10*/  FADD.FTZ R166, R166, R201 ;  /* 0x000000c9a6a67221 */ /* 0x000fe40000010000 */
[----:B------:R-:W-:Y:S01]  /*de20*/  HMMA.16816.F32 R40, R44, R36, R40 ;  /* 0x000000242c28723c */ /* 0x000fe20000001828 */
[----:B------:R-:W-:-:S02]  /*de30*/  FADD.FTZ R199, R202, R199 ;  /* 0x000000c7cac77221 */ /* 0x000fc40000010000 */
[----:B------:R-:W-:Y:S02]  /*de40*/  FADD.FTZ R167, R167, R166 ;  /* 0x000000a6a7a77221 */ /* 0x000fe40000010000 */
[----:B------:R-:W3:Y:S01]  /*de50*/  MUFU.EX2 R205, R205 ;  /* 0x000000cd00cd7308 */ /* 0x000ee20000000800 */
[----:B-1----:R-:W-:Y:S01]  /*de60*/  F2FP.PACK_AB R138, R211, R248 ;  /* 0x000000f8d38a723e */ /* 0x002fe200000000ff */
[----:B------:R-:W-:Y:S01]  /*de70*/  FADD.FTZ R48, R48, R199 ;  /* 0x000000c730307221 */ /* 0x000fe20000010000 */
[----:B------:R-:W-:Y:S01]  /*de80*/  HMMA.16816.F32 R4, R44, R38, R4 ;  /* 0x000000262c04723c */ /* 0x000fe20000001804 */
[----:B------:R-:W-:Y:S02]  /*de90*/  MOV R36, R105 ;  /* 0x0000006900247202 */ /* 0x000fe40000000f00 */
[----:B------:R-:W-:Y:S02]  /*dea0*/  FADD.FTZ R49, R49, R48 ;  /* 0x0000003031317221 */ /* 0x000fe40000010000 */
[----:B------:R-:W-:Y:S02]  /*deb0*/  MUFU.EX2 R204, R204 ;  /* 0x000000cc00cc7308 */ /* 0x000fe40000000800 */
[----:B------:R-:W-:-:S04]  /*dec0*/  FADD.FTZ R248, R248, R49 ;  /* 0x00000031f8f87221 */ /* 0x000fc80000010000 */
[----:B------:R-:W-:Y:S02]  /*ded0*/  FADD.FTZ R249, R211, R248 ;  /* 0x000000f8d3f97221 */ /* 0x000fe40000010000 */
[----:B------:R-:W1:Y:S01]  /*dee0*/  MUFU.EX2 R209, R209 ;  /* 0x000000d100d17308 */ /* 0x000e620000000800 */
[----:B---3--:R-:W-:Y:S01]  /*def0*/  F2FP.PACK_AB R137, R205, R206 ;  /* 0x000000cecd89723e */ /* 0x008fe200000000ff */
[----:B------:R-:W-:-:S04]  /*df00*/  FADD.FTZ R206, R206, R167 ;  /* 0x000000a7cece7221 */ /* 0x000fc80000010000 */
[----:B------:R-:W-:Y:S02]  /*df10*/  FADD.FTZ R205, R205, R206 ;  /* 0x000000cecdcd7221 */ /* 0x000fe40000010000 */
[----:B------:R-:W-:Y:S01]  /*df20*/  MUFU.EX2 R80, R80 ;  /* 0x0000005000507308 */ /* 0x000fe20000000800 */
[----:B-1----:R-:W-:-:S07]  /*df30*/  F2FP.PACK_AB R139, R209, R204 ;  /* 0x000000ccd18b723e */ /* 0x002fce00000000ff */
[----:B------:R-:W1:Y:S01]  /*df40*/  MUFU.EX2 R79, R79 ;  /* 0x0000004f004f7308 */ /* 0x000e620000000800 */
[----:B------:R-:W-:-:S04]  /*df50*/  FADD.FTZ R204, R204, R205 ;  /* 0x000000cdcccc7221 */ /* 0x000fc80000010000 */
[----:B------:R-:W-:Y:S01]  /*df60*/  FADD.FTZ R252, R209, R204 ;  /* 0x000000ccd1fc7221 */ /* 0x000fe20000010000 */
[C---:B------:R-:W-:Y:S02]  /*df70*/  HMMA.16816.F32 R152, R136.reuse, R150, R12 ;  /* 0x000000968898723c */ /* 0x040fe4000000180c */
[----:B------:R-:W-:Y:S06]  /*df80*/  MUFU.EX2 R78, R78 ;  /* 0x0000004e004e7308 */ /* 0x000fec0000000800 */
[----:B------:R-:W-:Y:S02]  /*df90*/  HMMA.16816.F32 R156, R136, R148, R8 ;  /* 0x00000094889c723c */ /* 0x000fe40000001808 */
[----:B------:R-:W3:Y:S05]  /*dfa0*/  MUFU.EX2 R77, R77 ;  /* 0x0000004d004d7308 */ /* 0x000eea0000000800 */
[----:B-1----:R-:W-:Y:S01]  /*dfb0*/  F2FP.PACK_AB R8, R79, R80 ;  /* 0x000000504f08723e */ /* 0x002fe200000000ff */
[----:B------:R-:W-:-:S02]  /*dfc0*/  FADD.FTZ R80, R80, R81 ;  /* 0x0000005150507221 */ /* 0x000fc40000010000 */
[----:B------:R2:W-:Y:S02]  /*dfd0*/  MUFU.EX2 R32, R141 ;  /* 0x0000008d00207308 */ /* 0x0005e40000000800 */
[----:B------:R-:W-:-:S06]  /*dfe0*/  FADD.FTZ R79, R79, R80 ;  /* 0x000000504f4f7221 */ /* 0x000fcc0000010000 */
[----:B------:R-:W1:Y:S01]  /*dff0*/  MUFU.EX2 R33, R146 ;  /* 0x0000009200217308 */ /* 0x000e620000000800 */
[----:B---3--:R-:W-:Y:S01]  /*e000*/  F2FP.PACK_AB R10, R77, R78 ;  /* 0x0000004e4d0a723e */ /* 0x008fe200000000ff */
[----:B------:R-:W-:-:S04]  /*e010*/  FADD.FTZ R78, R78, R79 ;  /* 0x0000004f4e4e7221 */ /* 0x000fc80000010000 */
[----:B------:R-:W-:Y:S02]  /*e020*/  FADD.FTZ R2, R77, R78 ;  /* 0x0000004e4d027221 */ /* 0x000fe40000010000 */
[----:B------:R-:W-:Y:S01]  /*e030*/  MUFU.EX2 R34, R145 ;  /* 0x0000009100227308 */ /* 0x000fe20000000800 */
[C---:B--2---:R-:W-:Y:S02]  /*e040*/  HMMA.16816.F32 R140, R136.reuse, R132, R16 ;  /* 0x00000084888c723c */ /* 0x044fe40000001810 */
[----:B------:R2:W-:Y:S05]  /*e050*/  STL [R1+0xc], R2 ;  /* 0x00000c0201007387 */ /* 0x0005ea0000100800 */
[----:B------:R-:W3:Y:S01]  /*e060*/  MUFU.EX2 R13, R144 ;  /* 0x00000090000d7308 */ /* 0x000ee20000000800 */
[----:B-1----:R-:W-:Y:S01]  /*e070*/  F2FP.PACK_AB R9, R33, R32 ;  /* 0x000000202109723e */ /* 0x002fe200000000ff */
[----:B------:R-:W-:Y:S01]  /*e080*/  HMMA.16816.F32 R136, R136, R134, R20 ;  /* 0x000000868888723c */ /* 0x000fe20000001814 */
[----:B------:R-:W-:-:S04]  /*e090*/  FADD.FTZ R32, R32, R169 ;  /* 0x000000a920207221 */ /* 0x000fc80000010000 */
[----:B------:R-:W-:Y:S01]  /*e0a0*/  FADD.FTZ R33, R33, R32 ;  /* 0x0000002021217221 */ /* 0x000fe20000010000 */
[----:B---3--:R-:W-:-:S03]  /*e0b0*/  F2FP.PACK_AB R11, R13, R34 ;  /* 0x000000220d0b723e */ /* 0x008fc600000000ff */
[----:B------:R-:W-:Y:S01]  /*e0c0*/  FADD.FTZ R34, R34, R33 ;  /* 0x0000002122227221 */ /* 0x000fe20000010000 */
[----:B--2---:R-:W-:-:S03]  /*e0d0*/  MOV R2, R103 ;  /* 0x0000006700027202 */ /* 0x004fc60000000f00 */
[----:B------:R-:W-:Y:S01]  /*e0e0*/  FADD.FTZ R0, R13, R34 ;  /* 0x000000220d007221 */ /* 0x000fe20000010000 */
[C---:B------:R-:W-:Y:S04]  /*e0f0*/  HMMA.16816.F32 R160, R8.reuse, R148, R24 ;  /* 0x0000009408a0723c */ /* 0x040fe80000001818 */
[----:B------:R1:W-:Y:S04]  /*e100*/  STL [R1+0x8], R0 ;  /* 0x0000080001007387 */ /* 0x0003e80000100800 */
[C---:B------:R-:W-:Y:S08]  /*e110*/  HMMA.16816.F32 R144, R8.reuse, R132, R40 ;  /* 0x000000840890723c */ /* 0x040ff00000001828 */
[C---:B------:R-:W-:Y:S08]  /*e120*/  HMMA.16816.F32 R148, R8.reuse, R150, R28 ;  /* 0x000000960894723c */ /* 0x040ff0000000181c */
[----:B------:R-:W-:Y:S01]  /*e130*/  HMMA.16816.F32 R132, R8, R134, R4 ;  /* 0x000000860884723c */ /* 0x000fe20000001804 */
[----:B-1----:R-:W-:-:S07]  /*e140*/  MOV R0, R102 ;  /* 0x0000006600007202 */ /* 0x002fce0000000f00 */
.L_x_772:
[----:B------:R-:W3:Y:S02]  /*e150*/  LDL R4, [R1+0x10] ;  /* 0x0000100001047983 */ /* 0x000ee40000100800 */
[----:B---3--:R-:W-:-:S13]  /*e160*/  ISETP.GT.AND P0, PT, R4, R227, PT ;  /* 0x000000e30400720c */ /* 0x008fda0003f04270 */
[----:B------:R-:W-:Y:S05]  /*e170*/  @!P0 BRA `(.L_x_774) ;  /* 0x0000647000008947 */ /* 0x000fea0003800000 */
[----:B------:R-:W-:Y:S01]  /*e180*/  IMAD.MOV.U32 R166, RZ, RZ, R3 ;  /* 0x000000ffffa67224 */ /* 0x000fe200078e0003 */
[----:B------:R-:W-:Y:S01]  /*e190*/  MOV R3, R59 ;  /* 0x0000003b00037202 */ /* 0x000fe20000000f00 */
[----:B------:R-:W-:Y:S01]  /*e1a0*/  IMAD.MOV.U32 R165, RZ, RZ, R2 ;  /* 0x000000ffffa57224 */ /* 0x000fe200078e0002 */
[----:B------:R-:W-:Y:S01]  /*e1b0*/  MOV R2, R56 ;  /* 0x0000003800027202 */ /* 0x000fe20000000f00 */
[----:B------:R-:W-:Y:S01]  /*e1c0*/  ULDC.64 UR4, c[0x0][0x1a0] ;  /* 0x0000680000047ab9 */ /* 0x000fe20000000a00 */
[----:B------:R-:W-:Y:S01]  /*e1d0*/  IMAD.MOV.U32 R167, RZ, RZ, R36 ;  /* 0x000000ffffa77224 */ /* 0x000fe200078e0024 */
[----:B------:R-:W-:Y:S01]  /*e1e0*/  ULDC.64 UR6, c[0x0][0x198] ;  /* 0x0000660000067ab9 */ /* 0x000fe20000000a00 */
[----:B------:R-:W-:Y:S01]  /*e1f0*/  MOV R164, R0 ;  /* 0x0000000000a47202 */ /* 0x000fe20000000f00 */
[----:B------:R1:W-:Y:S01]  /*e200*/  STL.64 [R1], R2 ;  /* 0x0000000201007387 */ /* 0x0003e20000100a00 */
[----:B------:R-:W-:Y:S02]  /*e210*/  USHF.L.U64.HI UR5, UR4, 0x6, UR5 ;  /* 0x0000000604057899 */ /* 0x000fe40008010205 */
[----:B------:R-:W-:-:S02]  /*e220*/  USHF.L.U64.HI UR7, UR6, 0x6, UR7 ;  /* 0x0000000606077899 */ /* 0x000fc40008010207 */
[----:B------:R-:W-:Y:S02]  /*e230*/  USHF.L.U32 UR4, UR4, 0x6, URZ ;  /* 0x0000000604047899 */ /* 0x000fe4000800063f */
[----:B------:R-:W-:Y:S01]  /*e240*/  USHF.L.U32 UR6, UR6, 0x6, URZ ;  /* 0x0000000606067899 */ /* 0x000fe2000800063f */
[----:B------:R-:W-:Y:S05]  /*e250*/  BRA `(.L_x_775) ;  /* 0x000001a000007947 */ /* 0x000fea0003800000 */
.L_x_777:
[----:B------:R-:W2:Y:S02]  /*e260*/  LDL.LU R184, [R1+0x10] ;  /* 0x0000100001b87983 */ /* 0x000ea40000300800 */
[----:B--2---:R-:W-:Y:S04]  /*e270*/  IADD3 R57, R184, -0x2, RZ ;  /* 0xfffffffeb8397810 */ /* 0x004fe80007ffe0ff */
[----:B------:R-:W-:Y:S01]  /*e280*/  SHF.R.S32.HI R44, RZ, 0x1f, R57 ;  /* 0x0000001fff2c7819 */ /* 0x000fe20000011439 */
[C---:B------:R-:W-:Y:S04]  /*e290*/  IMAD.WIDE.U32 R114, R57.reuse, c[0x0][0x198], RZ ;  /* 0x0000660039727a25 */ /* 0x040fe800078e00ff */
[----:B------:R-:W-:Y:S01]  /*e2a0*/  IMAD R44, R44, c[0x0][0x198], RZ ;  /* 0x000066002c2c7a24 */ /* 0x000fe200078e02ff */
[----:B------:R-:W-:Y:S03]  /*e2b0*/  LEA R48, P0, R114, R242, 0x7 ;  /* 0x000000f272307211 */ /* 0x000fe600078038ff */
[----:B------:R-:W-:Y:S01]  /*e2c0*/  IMAD R44, R57, c[0x0][0x19c], R44 ;  /* 0x00006700392c7a24 */ /* 0x000fe200078e022c */
[----:B------:R-:W-:Y:S03]  /*e2d0*/  LEA R124, P1, R48, c[0x0][0x168], 0x1 ;  /* 0x00005a00307c7a11 */ /* 0x000fe600078208ff */
[----:B------:R-:W-:Y:S05]  /*e2e0*/  IMAD.IADD R57, R115, 0x1, R44 ;  /* 0x0000000173397824 */ /* 0x000fea00078e022c */
        /* <DEDUP_REMOVED lines=17> */
.L_x_775:
[----:B------:R-:W3:Y:S01]  /*e400*/  LDL R0, [R1+0x10] ;  /* 0x0000100001007983 */ /* 0x000ee20000100800 */
[----:B------:R-:W-:Y:S04]  /*e410*/  DEPBAR.LE SB0, 0x0 ;  /* 0x000080000000791a */ /* 0x000fe80000000000 */
[----:B------:R-:W4:Y:S06]  /*e420*/  LDL.64 R4, [R1] ;  /* 0x0000000001047983 */ /* 0x000f2c0000100a00 */
[----:B------:R-:W-:Y:S01]  /*e430*/  BAR.SYNC.DEFER_BLOCKING 0x0 ;  /* 0x0000000000007b1d */ /* 0x000fe20000010000 */
[----:B---3--:R-:W-:Y:S04]  /*e440*/  IADD3 R248, R0, -0x1, RZ ;  /* 0xffffffff00f87810 */ /* 0x008fe80007ffe0ff */
[----:B-1----:R-:W-:Y:S01]  /*e450*/  SHF.R.S32.HI R2, RZ, 0x1f, R248 ;  /* 0x0000001fff027819 */ /* 0x002fe200000114f8 */
[-C--:B----4-:R-:W-:Y:S04]  /*e460*/  IMAD.WIDE.U32 R56, R248, R229.reuse, R4 ;  /* 0x000000e5f8387225 */ /* 0x090fe800078e0004 */
[----:B------:R-:W-:Y:S04]  /*e470*/  IMAD R0, R228, R248, RZ ;  /* 0x000000f8e4007224 */ /* 0x000fe800078e02ff */
[----:B------:R-:W-:Y:S01]  /*e480*/  IMAD R0, R2, R229, R0 ;  /* 0x000000e502007224 */ /* 0x000fe200078e0200 */
[----:B------:R-:W-:Y:S04]  /*e490*/  LEA R2, P1, R56, c[0x0][0x170], 0x1 ;  /* 0x00005c0038027a11 */ /* 0x000fe800078208ff */
[----:B------:R-:W-:Y:S02]  /*e4a0*/  IADD3 R58, P0, R2, UR4, RZ ;  /* 0x00000004023a7c10 */ /* 0x000fe4000ff1e0ff */
[----:B------:R-:W-:Y:S04]  /*e4b0*/  IADD3 R0, R57, R0, RZ ;  /* 0x0000000039007210 */ /* 0x000fe80007ffe0ff */
[----:B------:R-:W-:Y:S02]  /*e4c0*/  LEA.HI.X R3, R56, c[0x0][0x174], R0, 0x1, P1 ;  /* 0x00005d0038037a11 */ /* 0x000fe400008f0c00 */
[----:B------:R-:W-:Y:S02]  /*e4d0*/  IADD3 R60, P1, R58, UR4, RZ ;  /* 0x000000043a3c7c10 */ /* 0x000fe4000ff3e0ff */
[----:B------:R-:W-:Y:S02]  /*e4e0*/  IADD3.X R59, R3, UR5, RZ, P0, !PT ;  /* 0x00000005033b7c10 */ /* 0x000fe400087fe4ff */
[----:B------:R-:W-:Y:S02]  /*e4f0*/  IADD3 R56, P0, R60, UR4, RZ ;  /* 0x000000043c387c10 */ /* 0x000fe4000ff1e0ff */
[----:B------:R-:W-:Y:S04]  /*e500*/  IADD3.X R61, R59, UR5, RZ, P1, !PT ;  /* 0x000000053b3d7c10 */ /* 0x000fe80008ffe4ff */
[----:B------:R-:W-:Y:S02]  /*e510*/  IADD3.X R57, R61, UR5, RZ, P0, !PT ;  /* 0x000000053d397c10 */ /* 0x000fe400087fe4ff */
[----:B------:R-:W-:Y:S01]  /*e520*/  ISETP.GT.AND P0, PT, R248, R227, PT ;  /* 0x000000e3f800720c */ /* 0x000fe20003f04270 */
        /* <DEDUP_REMOVED lines=9> */
[----:B--2---:R-:W2:Y:S08]  /*e5c0*/  LDSM.16.M88.4 R172, [R223+0x2000] ;  /* 0x00200000dfac783b */ /* 0x004eb00000000200 */
[----:B------:R-:W5:Y:S08]  /*e5d0*/  LDSM.16.M88.4 R176, [R224+0x1000] ;  /* 0x00100000e0b0783b */ /* 0x000f700000000200 */
[----:B------:R-:W1:Y:S08]  /*e5e0*/  LDSM.16.M88.4 R180, [R223+0x2400] ;  /* 0x00240000dfb4783b */ /* 0x000e700000000200 */
[----:B------:R-:W1:Y:S08]  /*e5f0*/  LDSM.16.M88.4 R184, [R223+0x2800] ;  /* 0x00280000dfb8783b */ /* 0x000e700000000200 */
[----:B------:R-:W1:Y:S08]  /*e600*/  LDSM.16.M88.4 R188, [R223+0x2c00] ;  /* 0x002c0000dfbc783b */ /* 0x000e700000000200 */
[----:B------:R-:W3:Y:S01]  /*e610*/  LDSM.16.M88.4 R192, [R223+0x3000] ;  /* 0x00300000dfc0783b */ /* 0x000ee20000000200 */
[-C--:B--2---:R-:W-:Y:S07]  /*e620*/  HMMA.16816.F32 R4, R168, R172.reuse, RZ ;  /* 0x000000aca804723c */ /* 0x084fee00000018ff */
[----:B------:R-:W-:Y:S01]  /*e630*/  LDSM.16.M88.4 R196, [R223+0x3800] ;  /* 0x00380000dfc4783b */ /* 0x000fe20000000200 */
[C---:B-----5:R-:W-:Y:S07]  /*e640*/  HMMA.16816.F32 R8, R176.reuse, R172, RZ ;  /* 0x000000acb008723c */ /* 0x060fee00000018ff */
[----:B------:R-:W-:Y:S01]  /*e650*/  LDSM.16.M88.4 R200, [R223+0x3c00] ;  /* 0x003c0000dfc8783b */ /* 0x000fe20000000200 */
[-C--:B------:R-:W-:Y:S07]  /*e660*/  HMMA.16816.F32 R12, R176, R174.reuse, RZ ;  /* 0x000000aeb00c723c */ /* 0x080fee00000018ff */
[----:B------:R-:W-:Y:S01]  /*e670*/  LDSM.16.M88.4 R204, [R222] ;  /* 0x00000000decc783b */ /* 0x000fe20000000200 */
[C---:B------:R-:W-:Y:S07]  /*e680*/  HMMA.16816.F32 R16, R168.reuse, R174, RZ ;  /* 0x000000aea810723c */ /* 0x040fee00000018ff */
[----:B------:R-:W2:Y:S01]  /*e690*/  LDSM.16.M88.4 R172, [R223+0x3400] ;  /* 0x00340000dfac783b */ /* 0x000ea20000000200 */
[-C--:B-1----:R-:W-:Y:S07]  /*e6a0*/  HMMA.16816.F32 R20, R168, R180.reuse, RZ ;  /* 0x000000b4a814723c */ /* 0x082fee00000018ff */
[----:B------:R-:W1:Y:S01]  /*e6b0*/  LDSM.16.M88.4 R208, [R221] ;  /* 0x00000000ddd0783b */ /* 0x000e620000000200 */
[C---:B------:R-:W-:Y:S08]  /*e6c0*/  HMMA.16816.F32 R24, R176.reuse, R180, RZ ;  /* 0x000000b4b018723c */ /* 0x040ff000000018ff */
[-C--:B------:R-:W-:Y:S08]  /*e6d0*/  HMMA.16816.F32 R28, R176, R182.reuse, RZ ;  /* 0x000000b6b01c723c */ /* 0x080ff000000018ff */
[C---:B------:R-:W-:Y:S01]  /*e6e0*/  HMMA.16816.F32 R32, R168.reuse, R182, RZ ;  /* 0x000000b6a820723c */ /* 0x040fe200000018ff */
[----:B------:R-:W5:Y:S07]  /*e6f0*/  LDSM.16.M88.4 R180, [R222+0x1000] ;  /* 0x00100000deb4783b */ /* 0x000f6e0000000200 */
[-C--:B------:R-:W-:Y:S08]  /*e700*/  HMMA.16816.F32 R36, R168, R184.reuse, RZ ;  /* 0x000000b8a824723c */ /* 0x080ff000000018ff */
[C---:B------:R-:W-:Y:S08]  /*e710*/  HMMA.16816.F32 R40, R176.reuse, R184, RZ ;  /* 0x000000b8b028723c */ /* 0x040ff000000018ff */
[-C--:B------:R-:W-:Y:S08]  /*e720*/  HMMA.16816.F32 R44, R176, R186.reuse, RZ ;  /* 0x000000bab02c723c */ /* 0x080ff000000018ff */
[C---:B------:R-:W-:Y:S08]  /*e730*/  HMMA.16816.F32 R48, R168.reuse, R186, RZ ;  /* 0x000000baa830723c */ /* 0x040ff000000018ff */
[-C--:B------:R-:W-:Y:S08]  /*e740*/  HMMA.16816.F32 R52, R168, R188.reuse, RZ ;  /* 0x000000bca834723c */ /* 0x080ff000000018ff */
[C---:B---3--:R-:W-:Y:S08]  /*e750*/  HMMA.16816.F32 R56, R176.reuse, R188, RZ ;  /* 0x000000bcb038723c */ /* 0x048ff000000018ff */
[-C--:B----4-:R-:W-:Y:S08]  /*e760*/  HMMA.16816.F32 R60, R176, R190.reuse, RZ ;  /* 0x000000beb03c723c */ /* 0x090ff000000018ff */
        /* <DEDUP_REMOVED lines=20> */
[C---:B-----5:R-:W-:Y:S08]  /*e8b0*/  HMMA.16816.F32 R8, R180.reuse, R208, R8 ;  /* 0x000000d0b408723c */ /* 0x060ff00000001808 */
[-C--:B------:R-:W-:Y:S08]  /*e8c0*/  HMMA.16816.F32 R12, R180, R210.reuse, R12 ;  /* 0x000000d2b40c723c */ /* 0x080ff0000000180c */
[----:B------:R-:W-:Y:S01]  /*e8d0*/  FMUL.FTZ R0, R4, c[0x0][0x2ec] ;  /* 0x0000bb0004007a20 */ /* 0x000fe20000410000 */
[C---:B------:R-:W-:Y:S04]  /*e8e0*/  HMMA.16816.F32 R16, R204.reuse, R210, R16 ;  /* 0x000000d2cc10723c */ /* 0x040fe80000001810 */
[----:B------:R-:W-:Y:S01]  /*e8f0*/  FMUL.FTZ R190, R7, c[0x0][0x2ec] ;  /* 0x0000bb0007be7a20 */ /* 0x000fe20000410000 */
[----:B------:R-:W1:Y:S01]  /*e900*/  MUFU.TANH R0, R0 ;  /* 0x0000000000007308 */ /* 0x000e620000002400 */
[----:B------:R-:W-:Y:S02]  /*e910*/  FMUL.FTZ R2, R5, c[0x0][0x2ec] ;  /* 0x0000bb0005027a20 */ /* 0x000fe40000410000 */
[-C--:B--2---:R-:W-:Y:S04]  /*e920*/  HMMA.16816.F32 R20, R204, R168.reuse, R20 ;  /* 0x000000a8cc14723c */ /* 0x084fe80000001814 */
[----:B------:R-:W-:Y:S02]  /*e930*/  FMUL.FTZ R3, R6, c[0x0][0x2ec] ;  /* 0x0000bb0006037a20 */ /* 0x000fe40000410000 */
[----:B------:R-:W-:Y:S01]  /*e940*/  FMUL.FTZ R6, R8, c[0x0][0x2ec] ;  /* 0x0000bb0008067a20 */ /* 0x000fe20000410000 */
[----:B------:R2:W3:Y:S01]  /*e950*/  MUFU.TANH R5, R190 ;  /* 0x000000be00057308 */ /* 0x0004e20000002400 */
[C---:B------:R-:W-:Y:S04]  /*e960*/  HMMA.16816.F32 R24, R180.reuse, R168, R24 ;  /* 0x000000a8b418723c */ /* 0x040fe80000001818 */
[----:B------:R-:W-:Y:S02]  /*e970*/  FMUL.FTZ R7, R11, c[0x0][0x2ec] ;  /* 0x0000bb000b077a20 */ /* 0x000fe40000410000 */
[----:B------:R-:W-:Y:S02]  /*e980*/  FMUL.FTZ R191, R12, c[0x0][0x2ec] ;  /* 0x0000bb000cbf7a20 */ /* 0x000fe40000410000 */
[-C--:B------:R-:W-:Y:S01]  /*e990*/  HMMA.16816.F32 R28, R180, R170.reuse, R28 ;  /* 0x000000aab41c723c */ /* 0x080fe2000000181c */
[----:B------:R-:W4:Y:S03]  /*e9a0*/  MUFU.TANH R2, R2 ;  /* 0x0000000200027308 */ /* 0x000f260000002400 */
[----:B------:R-:W-:Y:S02]  /*e9b0*/  FMUL.FTZ R11, R15, c[0x0][0x2ec] ;  /* 0x0000bb000f0b7a20 */ /* 0x000fe40000410000 */
[----:B------:R-:W-:Y:S02]  /*e9c0*/  FMUL.FTZ R15, R17, c[0x0][0x2ec] ;  /* 0x0000bb00110f7a20 */ /* 0x000fe40000410000 */
[C---:B------:R-:W-:Y:S01]  /*e9d0*/  HMMA.16816.F32 R32, R204.reuse, R170, R32 ;  /* 0x000000aacc20723c */ /* 0x040fe20000001820 */
[----:B------:R-:W5:Y:S02]  /*e9e0*/  LDSM.16.M88.4 R168, [R216] ;  /* 0x00000000d8a8783b */ /* 0x000f640000000200 */
[----:B------:R-:W1:Y:S01]  /*e9f0*/  MUFU.TANH R3, R3 ;  /* 0x0000000300037308 */ /* 0x000e620000002400 */
[----:B------:R-:W-:Y:S02]  /*ea00*/  FMUL.FTZ R22, R22, c[0x0][0x2ec] ;  /* 0x0000bb0016167a20 */ /* 0x000fe40000410000 */
[----:B------:R-:W-:Y:S02]  /*ea10*/  FMUL.FTZ R17, R18, c[0x0][0x2ec] ;  /* 0x0000bb0012117a20 */ /* 0x000fe40000410000 */
[-C--:B------:R-:W-:Y:S04]  /*ea20*/  HMMA.16816.F32 R36, R204, R172.reuse, R36 ;  /* 0x000000accc24723c */ /* 0x080fe80000001824 */
[----:B--2---:R-:W-:Y:S01]  /*ea30*/  FMUL.FTZ R190, R13, c[0x0][0x2ec] ;  /* 0x0000bb000dbe7a20 */ /* 0x004fe20000410000 */
[----:B------:R2:W1:Y:S01]  /*ea40*/  MUFU.TANH R194, R22 ;  /* 0x0000001600c27308 */ /* 0x0004620000002400 */
[----:B------:R-:W-:Y:S02]  /*ea50*/  FMUL.FTZ R13, R14, c[0x0][0x2ec] ;  /* 0x0000bb000e0d7a20 */ /* 0x000fe40000410000 */
[C---:B------:R-:W-:Y:S04]  /*ea60*/  HMMA.16816.F32 R40, R180.reuse, R172, R40 ;  /* 0x000000acb428723c */ /* 0x040fe80000001828 */
[----:B------:R-:W-:Y:S02]  /*ea70*/  FMUL.FTZ R197, R28, c[0x0][0x2ec] ;  /* 0x0000bb001cc57a20 */ /* 0x000fe40000410000 */
[----:B------:R-:W-:Y:S01]  /*ea80*/  FMUL.FTZ R14, R16, c[0x0][0x2ec] ;  /* 0x0000bb00100e7a20 */ /* 0x000fe20000410000 */
[----:B------:R-:W1:Y:S01]  /*ea90*/  MUFU.TANH R6, R6 ;  /* 0x0000000600067308 */ /* 0x000e620000002400 */
[-C--:B------:R-:W-:Y:S04]  /*eaa0*/  HMMA.16816.F32 R44, R180, R174.reuse, R44 ;  /* 0x000000aeb42c723c */ /* 0x080fe8000000182c */
[----:B------:R-:W-:Y:S02]  /*eab0*/  FMUL.FTZ R18, R19, c[0x0][0x2ec] ;  /* 0x0000bb0013127a20 */ /* 0x000fe40000410000 */
[----:B------:R-:W-:Y:S02]  /*eac0*/  FMUL.FTZ R19, R20, c[0x0][0x2ec] ;  /* 0x0000bb0014137a20 */ /* 0x000fe40000410000 */
[C---:B------:R-:W-:Y:S01]  /*ead0*/  HMMA.16816.F32 R48, R204.reuse, R174, R48 ;  /* 0x000000aecc30723c */ /* 0x040fe20000001830 */
[----:B------:R-:W1:Y:S01]  /*eae0*/  MUFU.TANH R7, R7 ;  /* 0x0000000700077308 */ /* 0x000e620000002400 */
[----:B------:R-:W1:Y:S02]  /*eaf0*/  LDSM.16.M88.4 R172, [R215] ;  /* 0x00000000d7ac783b */ /* 0x000e640000000200 */
        /* <DEDUP_REMOVED lines=9> */
[----:B------:R5:W3:Y:S01]  /*eb90*/  MUFU.TANH R199, R37 ;  /* 0x0000002500c77308 */ /* 0x000ae20000002400 */
[----:B------:R-:W-:Y:S02]  /*eba0*/  FMUL.FTZ R41, R47, c[0x0][0x2ec] ;  /* 0x0000bb002f297a20 */ /* 0x000fe40000410000 */
[----:B------:R-:W-:Y:S01]  /*ebb0*/  FMUL.FTZ R49, R49, c[0x0][0x2ec] ;  /* 0x0000bb0031317a20 */ /* 0x000fe20000410000 */
[-C--:B------:R-:W-:Y:S04]  /*ebc0*/  HMMA.16816.F32 R60, R180, R170.reuse, R60 ;  /* 0x000000aab43c723c */ /* 0x080fe8000000183c */
[----:B------:R-:W-:Y:S02]  /*ebd0*/  FMUL.FTZ R193, R24, c[0x0][0x2ec] ;  /* 0x0000bb0018c17a20 */ /* 0x000fe40000410000 */
[----:B------:R-:W3:Y:S01]  /*ebe0*/  MUFU.TANH R209, R49 ;  /* 0x0000003100d17308 */ /* 0x000ee20000002400 */
[----:B--2---:R-:W-:Y:S01]  /*ebf0*/  FMUL.FTZ R22, R27, c[0x0][0x2ec] ;  /* 0x0000bb001b167a20 */ /* 0x004fe20000410000 */
[C---:B------:R-:W-:Y:S04]  /*ec00*/  HMMA.16816.F32 R64, R204.reuse, R170, R64 ;  /* 0x000000aacc40723c */ /* 0x040fe80000001840 */
[----:B------:R-:W-:Y:S02]  /*ec10*/  FMUL.FTZ R54, R54, c[0x0][0x2ec] ;  /* 0x0000bb0036367a20 */ /* 0x000fe40000410000 */
[----:B------:R-:W-:Y:S02]  /*ec20*/  FMUL.FTZ R55, R55, c[0x0][0x2ec] ;  /* 0x0000bb0037377a20 */ /* 0x000fe40000410000 */
[----:B------:R-:W2:Y:S01]  /*ec30*/  MUFU.TANH R186, R54 ;  /* 0x0000003600ba7308 */ /* 0x000ea20000002400 */
[----:B------:R-:W-:Y:S01]  /*ec40*/  FMUL.FTZ R58, R58, c[0x0][0x2ec] ;  /* 0x0000bb003a3a7a20 */ /* 0x000fe20000410000 */
[-C--:B-1----:R-:W-:Y:S03]  /*ec50*/  HMMA.16816.F32 R68, R204, R172.reuse, R68 ;  /* 0x000000accc44723c */ /* 0x082fe60000001844 */
[----:B------:R-:W-:Y:S02]  /*ec60*/  FMUL.FTZ R59, R59, c[0x0][0x2ec] ;  /* 0x0000bb003b3b7a20 */ /* 0x000fe40000410000 */
[----:B------:R-:W-:Y:S02]  /*ec70*/  FMUL.FTZ R57, R57, c[0x0][0x2ec] ;  /* 0x0000bb0039397a20 */ /* 0x000fe40000410000 */
[----:B------:R-:W-:Y:S01]  /*ec80*/  FMUL.FTZ R61, R61, c[0x0][0x2ec] ;  /* 0x0000bb003d3d7a20 */ /* 0x000fe20000410000 */
[----:B------:R-:W1:Y:S01]  /*ec90*/  MUFU.TANH R49, R59 ;  /* 0x0000003b00317308 */ /* 0x000e620000002400 */
[----:B------:R-:W-:Y:S01]  /*eca0*/  FMUL.FTZ R62, R62, c[0x0][0x2ec] ;  /* 0x0000bb003e3e7a20 */ /* 0x000fe20000410000 */
[C---:B------:R-:W-:Y:S04]  /*ecb0*/  HMMA.16816.F32 R72, R180.reuse, R172, R72 ;  /* 0x000000acb448723c */ /* 0x040fe80000001848 */
[----:B------:R-:W-:Y:S02]  /*ecc0*/  FMUL.FTZ R63, R63, c[0x0][0x2ec] ;  /* 0x0000bb003f3f7a20 */ /* 0x000fe40000410000 */
[----:B------:R-:W-:Y:S02]  /*ecd0*/  FMUL.FTZ R47, R56, c[0x0][0x2ec] ;  /* 0x0000bb00382f7a20 */ /* 0x000fe40000410000 */
[----:B------:R-:W1:Y:S01]  /*ece0*/  MUFU.TANH R187, R55 ;  /* 0x0000003700bb7308 */ /* 0x000e620000002400 */
[----:B------:R-:W-:Y:S01]  /*ecf0*/  FMUL.FTZ R56, R60, c[0x0][0x2ec] ;  /* 0x0000bb003c387a20 */ /* 0x000fe20000410000 */
[-C--:B------:R-:W-:Y:S03]  /*ed00*/  HMMA.16816.F32 R76, R180, R174.reuse, R76 ;  /* 0x000000aeb44c723c */ /* 0x080fe6000000184c */
[----:B------:R-:W-:Y:S02]  /*ed10*/  FMUL.FTZ R211, R53, c[0x0][0x2ec] ;  /* 0x0000bb0035d37a20 */ /* 0x000fe40000410000 */
[----:B-----5:R-:W-:Y:S02]  /*ed20*/  FMUL.FTZ R37, R42, c[0x0][0x2ec] ;  /* 0x0000bb002a257a20 */ /* 0x020fe40000410000 */
[----:B------:R-:W-:Y:S01]  /*ed30*/  FMUL.FTZ R42, R46, c[0x0][0x2ec] ;  /* 0x0000bb002e2a7a20 */ /* 0x000fe20000410000 */
[----:B------:R5:W1:Y:S01]  /*ed40*/  MUFU.TANH R53, R57 ;  /* 0x0000003900357308 */ /* 0x000a620000002400 */
[C---:B------:R-:W-:Y:S04]  /*ed50*/  HMMA.16816.F32 R80, R204.reuse, R174, R80 ;  /* 0x000000aecc50723c */ /* 0x040fe80000001850 */
        /* <DEDUP_REMOVED lines=8> */
[----:B------:R-:W2:Y:S01]  /*ede0*/  MUFU.TANH R46, R58 ;  /* 0x0000003a002e7308 */ /* 0x000ea20000002400 */
[----:B------:R-:W-:Y:S02]  /*edf0*/  FMUL.FTZ R30, R32, c[0x0][0x2ec] ;  /* 0x0000bb00201e7a20 */ /* 0x000fe40000410000 */
[----:B------:R-:W-:Y:S02]  /*ee00*/  FMUL.FTZ R9, R9, c[0x0][0x2ec] ;  /* 0x0000bb0009097a20 */ /* 0x000fe40000410000 */
[----:B-----5:R-:W-:Y:S02]  /*ee10*/  FMUL.FTZ R57, R64, c[0x0][0x2ec] ;  /* 0x0000bb0040397a20 */ /* 0x020fe40000410000 */
[----:B------:R-:W-:Y:S02]  /*ee20*/  FMUL.FTZ R60, R80, c[0x0][0x2ec] ;  /* 0x0000bb00503c7a20 */ /* 0x000fe40000410000 */
[----:B------:R-:W-:Y:S01]  /*ee30*/  FMUL.FTZ R10, R10, c[0x0][0x2ec] ;  /* 0x0000bb000a0a7a20 */ /* 0x000fe20000410000 */
[----:B------:R-:W2:Y:S01]  /*ee40*/  MUFU.TANH R4, R57 ;  /* 0x0000003900047308 */ /* 0x000ea20000002400 */
[----:B------:R-:W-:Y:S02]  /*ee50*/  FMUL.FTZ R21, R21, c[0x0][0x2ec] ;  /* 0x0000bb0015157a20 */ /* 0x000fe40000410000 */
[----:B------:R-:W-:Y:S02]  /*ee60*/  FMUL.FTZ R195, R23, c[0x0][0x2ec] ;  /* 0x0000bb0017c37a20 */ /* 0x000fe40000410000 */
[----:B-1----:R-:W-:Y:S02]  /*ee70*/  FMUL.FTZ R56, R68, c[0x0][0x2ec] ;  /* 0x0000bb0044387a20 */ /* 0x002fe40000410000 */
        /* <DEDUP_REMOVED lines=8> */
[----:B------:R-:W2:Y:S01]  /*ef00*/  MUFU.TANH R189, R61 ;  /* 0x0000003d00bd7308 */ /* 0x000ea20000002400 */
[----:B------:R-:W-:Y:S02]  /*ef10*/  FMUL.FTZ R35, R43, c[0x0][0x2ec] ;  /* 0x0000bb002b237a20 */ /* 0x000fe40000410000 */
[----:B------:R-:W-:Y:S02]  /*ef20*/  FMUL.FTZ R203, R44, c[0x0][0x2ec] ;  /* 0x0000bb002ccb7a20 */ /* 0x000fe40000410000 */
[----:B------:R-:W-:Y:S02]  /*ef30*/  FMUL.FTZ R43, R45, c[0x0][0x2ec] ;  /* 0x0000bb002d2b7a20 */ /* 0x000fe40000410000 */
[----:B------:R-:W-:Y:S02]  /*ef40*/  FMUL.FTZ R45, R48, c[0x0][0x2ec] ;  /* 0x0000bb00302d7a20 */ /* 0x000fe40000410000 */
[----:B------:R-:W-:Y:S01]  /*ef50*/  FMUL.FTZ R50, R50, c[0x0][0x2ec] ;  /* 0x0000bb0032327a20 */ /* 0x000fe20000410000 */
[----:B------:R-:W2:Y:S01]  /*ef60*/  MUFU.TANH R55, R62 ;  /* 0x0000003e00377308 */ /* 0x000ea20000002400 */
[----:B------:R-:W-:Y:S02]  /*ef70*/  FMUL.FTZ R51, R51, c[0x0][0x2ec] ;  /* 0x0000bb0033337a20 */ /* 0x000fe40000410000 */
[----:B------:R-:W-:Y:S01]  /*ef80*/  FMUL.FTZ R210, R52, c[0x0][0x2ec] ;  /* 0x0000bb0034d27a20 */ /* 0x000fe20000410000 */
[----:B-1----:R-:W1:Y:S01]  /*ef90*/  LDSM.16.M88.4 R56, [R214] ;  /* 0x00000000d638783b */ /* 0x002e620000000200 */
[----:B------:R-:W-:Y:S02]  /*efa0*/  FMUL.FTZ R64, R72, c[0x0][0x2ec] ;  /* 0x0000bb0048407a20 */ /* 0x000fe40000410000 */
[----:B------:R-:W-:Y:S02]  /*efb0*/  FMUL.FTZ R68, R79, c[0x0][0x2ec] ;  /* 0x0000bb004f447a20 */ /* 0x000fe40000410000 */
[----:B------:R-:W-:Y:S01]  /*efc0*/  FMUL.FTZ R81, R81, c[0x0][0x2ec] ;  /* 0x0000bb0051517a20 */ /* 0x000fe20000410000 */
[----:B------:R-:W1:Y:S01]  /*efd0*/  MUFU.TANH R54, R63 ;  /* 0x0000003f00367308 */ /* 0x000e620000002400 */
[----:B------:R-:W-:Y:S09]  /*efe0*/  FMUL.FTZ R79, R82, c[0x0][0x2ec] ;  /* 0x0000bb00524f7a20 */ /* 0x000ff20000410000 */
[----:B------:R5:W1:Y:S10]  /*eff0*/  MUFU.TANH R80, R60 ;  /* 0x0000003c00507308 */ /* 0x000a740000002400 */
[----:B------:R2:W2:Y:S10]  /*f000*/  MUFU.TANH R12, R65 ;  /* 0x00000041000c7308 */ /* 0x0004b40000002400 */
[----:B------:R3:W3:Y:S01]  /*f010*/  MUFU.TANH R16, R66 ;  /* 0x0000004200107308 */ /* 0x0006e20000002400 */
[----:B-----5:R-:W5:Y:S01]  /*f020*/  LDSM.16.M88.4 R60, [R213] ;  /* 0x00000000d53c783b */ /* 0x020f620000000200 */
[-C--:B-1----:R-:W-:Y:S08]  /*f030*/  HMMA.16816.F32 R84, R204, R56.reuse, R84 ;  /* 0x00000038cc54723c */ /* 0x082ff00000001854 */
[----:B------:R1:W1:Y:S01]  /*f040*/  MUFU.TANH R8, R67 ;  /* 0x0000004300087308 */ /* 0x0002620000002400 */
[C---:B------:R-:W-:Y:S04]  /*f050*/  HMMA.16816.F32 R88, R180.reuse, R56, R88 ;  /* 0x00000038b458723c */ /* 0x040fe80000001858 */
[----:B--2---:R-:W-:Y:S05]  /*f060*/  FMUL.FTZ R65, R75, c[0x0][0x2ec] ;  /* 0x0000bb004b417a20 */ /* 0x004fea0000410000 */
[----:B------:R2:W2:Y:S01]  /*f070*/  MUFU.TANH R32, R69 ;  /* 0x0000004500207308 */ /* 0x0004a20000002400 */
[-C--:B------:R-:W-:Y:S03]  /*f080*/  HMMA.16816.F32 R92, R180, R58.reuse, R92 ;  /* 0x0000003ab45c723c */ /* 0x080fe6000000185c */
[----:B---3--:R-:W-:Y:S02]  /*f090*/  FMUL.FTZ R66, R74, c[0x0][0x2ec] ;  /* 0x0000bb004a427a20 */ /* 0x008fe40000410000 */
[----:B------:R-:W-:Y:S04]  /*f0a0*/  FMUL.FTZ R57, R84, c[0x0][0x2ec] ;  /* 0x0000bb0054397a20 */ /* 0x000fe80000410000 */
[----:B------:R3:W3:Y:S01]  /*f0b0*/  MUFU.TANH R24, R70 ;  /* 0x0000004600187308 */ /* 0x0006e20000002400 */
[C---:B------:R-:W-:Y:S04]  /*f0c0*/  HMMA.16816.F32 R96, R204.reuse, R58, R96 ;  /* 0x0000003acc60723c */ /* 0x040fe80000001860 */
[----:B------:R-:W-:Y:S02]  /*f0d0*/  FMUL.FTZ R56, R85, c[0x0][0x2ec] ;  /* 0x0000bb0055387a20 */ /* 0x000fe40000410000 */
[----:B-1----:R-:W-:Y:S02]  /*f0e0*/  FMUL.FTZ R67, R73, c[0x0][0x2ec] ;  /* 0x0000bb0049437a20 */ /* 0x002fe40000410000 */
[----:B------:R-:W-:Y:S01]  /*f0f0*/  FMUL.FTZ R85, R86, c[0x0][0x2ec] ;  /* 0x0000bb0056557a20 */ /* 0x000fe20000410000 */
[----:B------:R-:W1:Y:S03]  /*f100*/  MUFU.TANH R40, R57 ;  /* 0x0000003900287308 */ /* 0x000e660000002400 */
[----:B------:R-:W-:Y:S01]  /*f110*/  FMUL.FTZ R84, R87, c[0x0][0x2ec] ;  /* 0x0000bb0057547a20 */ /* 0x000fe20000410000 */
[-C--:B-----5:R-:W-:Y:S03]  /*f120*/  HMMA.16816.F32 R100, R204, R60.reuse, R100 ;  /* 0x0000003ccc64723c */ /* 0x0a0fe60000001864 */
[----:B--2---:R-:W-:Y:S02]  /*f130*/  FMUL.FTZ R69, R78, c[0x0][0x2ec] ;  /* 0x0000bb004e457a20 */ /* 0x004fe40000410000 */
[----:B------:R-:W-:Y:S01]  /*f140*/  FMUL.FTZ R78, R83, c[0x0][0x2ec] ;  /* 0x0000bb00534e7a20 */ /* 0x000fe20000410000 */
[----:B------:R2:W1:Y:S01]  /*f150*/  MUFU.TANH R36, R56 ;  /* 0x0000003800247308 */ /* 0x0004620000002400 */
[----:B------:R-:W-:Y:S01]  /*f160*/  FMUL.FTZ R74, R88, c[0x0][0x2ec] ;  /* 0x0000bb00584a7a20 */ /* 0x000fe20000410000 */
[C---:B------:R-:W-:Y:S04]  /*f170*/  HMMA.16816.F32 R104, R180.reuse, R60, R104 ;  /* 0x0000003cb468723c */ /* 0x040fe80000001868 */
[----:B---3--:R-:W-:Y:S02]  /*f180*/  FMUL.FTZ R70, R76, c[0x0][0x2ec] ;  /* 0x0000bb004c467a20 */ /* 0x008fe40000410000 */
[----:B------:R-:W-:Y:S02]  /*f190*/  FMUL.FTZ R75, R89, c[0x0][0x2ec] ;  /* 0x0000bb00594b7a20 */ /* 0x000fe40000410000 */
[----:B------:R3:W1:Y:S01]  /*f1a0*/  MUFU.TANH R20, R71 ;  /* 0x0000004700147308 */ /* 0x0006620000002400 */
[-C--:B------:R-:W-:Y:S03]  /*f1b0*/  HMMA.16816.F32 R108, R180, R62.reuse, R108 ;  /* 0x0000003eb46c723c */ /* 0x080fe6000000186c */
[----:B------:R-:W-:Y:S02]  /*f1c0*/  FMUL.FTZ R73, R90, c[0x0][0x2ec] ;  /* 0x0000bb005a497a20 */ /* 0x000fe40000410000 */
[----:B------:R-:W-:Y:S02]  /*f1d0*/  FMUL.FTZ R72, R91, c[0x0][0x2ec] ;  /* 0x0000bb005b487a20 */ /* 0x000fe40000410000 */
[----:B------:R-:W-:Y:S01]  /*f1e0*/  FMUL.FTZ R83, R92, c[0x0][0x2ec] ;  /* 0x0000bb005c537a20 */ /* 0x000fe20000410000 */
[C---:B------:R-:W-:Y:S01]  /*f1f0*/  HMMA.16816.F32 R112, R204.reuse, R62, R112 ;  /* 0x0000003ecc70723c */ /* 0x040fe20000001870 */
[----:B------:R-:W1:Y:S03]  /*f200*/  MUFU.TANH R9, R9 ;  /* 0x0000000900097308 */ /* 0x000e660000002400 */
[----:B------:R-:W-:Y:S01]  /*f210*/  FMUL.FTZ R82, R93, c[0x0][0x2ec] ;  /* 0x0000bb005d527a20 */ /* 0x000fe20000410000 */
[----:B--2---:R-:W2:Y:S01]  /*f220*/  LDSM.16.M88.4 R56, [R212] ;  /* 0x00000000d438783b */ /* 0x004ea20000000200 */
[----:B------:R-:W-:Y:S02]  /*f230*/  FMUL.FTZ R76, R95, c[0x0][0x2ec] ;  /* 0x0000bb005f4c7a20 */ /* 0x000fe40000410000 */
[----:B------:R-:W-:Y:S04]  /*f240*/  DEPBAR.LE SB0, 0x0 ;  /* 0x000080000000791a */ /* 0x000fe80000000000 */
[----:B------:R-:W1:Y:S01]  /*f250*/  MUFU.TANH R10, R10 ;  /* 0x0000000a000a7308 */ /* 0x000e620000002400 */
[----:B------:R-:W-:Y:S01]  /*f260*/  BAR.SYNC.DEFER_BLOCKING 0x0 ;  /* 0x0000000000007b1d */ /* 0x000fe20000010000 */
[----:B------:R-:W-:Y:S02]  /*f270*/  FMUL.FTZ R95, R96, c[0x0][0x2ec] ;  /* 0x0000bb00605f7a20 */ /* 0x000fe40000410000 */
[----:B---3--:R-:W-:Y:S02]  /*f280*/  FMUL.FTZ R71, R77, c[0x0][0x2ec] ;  /* 0x0000bb004d477a20 */ /* 0x008fe40000410000 */
[----:B------:R-:W-:Y:S02]  /*f290*/  FMUL.FTZ R77, R94, c[0x0][0x2ec] ;  /* 0x0000bb005e4d7a20 */ /* 0x000fe40000410000 */
[----:B------:R-:W-:Y:S02]  /*f2a0*/  FMUL.FTZ R97, R97, c[0x0][0x2ec] ;  /* 0x0000bb0061617a20 */ /* 0x000fe40000410000 */
[----:B------:R-:W3:Y:S01]  /*f2b0*/  MUFU.TANH R190, R190 ;  /* 0x000000be00be7308 */ /* 0x000ee20000002400 */
        /* <DEDUP_REMOVED lines=11> */
[----:B------:R-:W1:Y:S01]  /*f370*/  MUFU.TANH R13, R13 ;  /* 0x0000000d000d7308 */ /* 0x000e620000002400 */
[----:B------:R-:W-:Y:S01]  /*f380*/  FMUL.FTZ R94, R108, c[0x0][0x2ec] ;  /* 0x0000bb006c5e7a20 */ /* 0x000fe20000410000 */
[-C--:B--2---:R-:W-:Y:S05]  /*f390*/  HMMA.16816.F32 R116, R204, R56.reuse, R116 ;  /* 0x00000038cc74723c */ /* 0x084fea0000001874 */
[----:B------:R-:W-:Y:S03]  /*f3a0*/  FMUL.FTZ R96, R109, c[0x0][0x2ec] ;  /* 0x0000bb006d607a20 */ /* 0x000fe60000410000 */
[----:B------:R-:W2:Y:S01]  /*f3b0*/  MUFU.TANH R11, R11 ;  /* 0x0000000b000b7308 */ /* 0x000ea20000002400 */
[C---:B------:R-:W-:Y:S04]  /*f3c0*/  HMMA.16816.F32 R120, R180.reuse, R56, R120 ;  /* 0x00000038b478723c */ /* 0x040fe80000001878 */
[----:B------:R-:W-:Y:S02]  /*f3d0*/  FMUL.FTZ R90, R110, c[0x0][0x2ec] ;  /* 0x0000bb006e5a7a20 */ /* 0x000fe40000410000 */
[----:B------:R-:W-:Y:S02]  /*f3e0*/  FMUL.FTZ R89, R111, c[0x0][0x2ec] ;  /* 0x0000bb006f597a20 */ /* 0x000fe40000410000 */
[-C--:B------:R-:W-:Y:S01]  /*f3f0*/  HMMA.16816.F32 R124, R180, R58.reuse, R124 ;  /* 0x0000003ab47c723c */ /* 0x080fe2000000187c */
[----:B------:R-:W1:Y:S03]  /*f400*/  MUFU.TANH R14, R14 ;  /* 0x0000000e000e7308 */ /* 0x000e660000002400 */
[----:B------:R-:W-:Y:S02]  /*f410*/  FMUL.FTZ R105, R114, c[0x0][0x2ec] ;  /* 0x0000bb0072697a20 */ /* 0x000fe40000410000 */
[----:B------:R-:W-:Y:S02]  /*f420*/  FMUL.FTZ R62, R115, c[0x0][0x2ec] ;  /* 0x0000bb00733e7a20 */ /* 0x000fe40000410000 */
[----:B------:R-:W-:Y:S01]  /*f430*/  FMUL.FTZ R56, R117, c[0x0][0x2ec] ;  /* 0x0000bb0075387a20 */ /* 0x000fe20000410000 */
[----:B------:R-:W-:Y:S02]  /*f440*/  HMMA.16816.F32 R128, R204, R58, R128 ;  /* 0x0000003acc80723c */ /* 0x000fe40000001880 */
[----:B------:R-:W1:Y:S02]  /*f450*/  MUFU.TANH R15, R15 ;  /* 0x0000000f000f7308 */ /* 0x000e640000002400 */
[----:B------:R-:W-:Y:S02]  /*f460*/  FMUL.FTZ R63, R116, c[0x0][0x2ec] ;  /* 0x0000bb00743f7a20 */ /* 0x000fe40000410000 */
[----:B------:R-:W-:Y:S02]  /*f470*/  FMUL.FTZ R117, R119, c[0x0][0x2ec] ;  /* 0x0000bb0077757a20 */ /* 0x000fe40000410000 */
[----:B------:R-:W-:Y:S04]  /*f480*/  FMUL.FTZ R111, R120, c[0x0][0x2ec] ;  /* 0x0000bb00786f7a20 */ /* 0x000fe80000410000 */
[----:B------:R1:W1:Y:S01]  /*f490*/  MUFU.TANH R196, R56 ;  /* 0x0000003800c47308 */ /* 0x0002620000002400 */
[----:B------:R-:W-:Y:S02]  /*f4a0*/  FMUL.FTZ R109, R121, c[0x0][0x2ec] ;  /* 0x0000bb00796d7a20 */ /* 0x000fe40000410000 */
[----:B------:R-:W-:Y:S02]  /*f4b0*/  FMUL.FTZ R103, R122, c[0x0][0x2ec] ;  /* 0x0000bb007a677a20 */ /* 0x000fe40000410000 */
[----:B------:R-:W-:Y:S02]  /*f4c0*/  FMUL.FTZ R101, R123, c[0x0][0x2ec] ;  /* 0x0000bb007b657a20 */ /* 0x000fe40000410000 */
[----:B------:R-:W-:Y:S02]  /*f4d0*/  FMUL.FTZ R107, R124, c[0x0][0x2ec] ;  /* 0x0000bb007c6b7a20 */ /* 0x000fe40000410000 */
[----:B------:R-:W-:Y:S01]  /*f4e0*/  FMUL.FTZ R119, R125, c[0x0][0x2ec] ;  /* 0x0000bb007d777a20 */ /* 0x000fe20000410000 */
[----:B------:R-:W2:Y:S01]  /*f4f0*/  MUFU.TANH R17, R17 ;  /* 0x0000001100117308 */ /* 0x000ea20000002400 */
[----:B-----5:R-:W-:Y:S02]  /*f500*/  FMUL.FTZ R113, R126, c[0x0][0x2ec] ;  /* 0x0000bb007e717a20 */ /* 0x020fe40000410000 */
[----:B------:R-:W-:Y:S02]  /*f510*/  FMUL.FTZ R59, R127, c[0x0][0x2ec] ;  /* 0x0000bb007f3b7a20 */ /* 0x000fe40000410000 */
[----:B------:R-:W-:Y:S02]  /*f520*/  FMUL.FTZ R123, R130, c[0x0][0x2ec] ;  /* 0x0000bb00827b7a20 */ /* 0x000fe40000410000 */
[----:B------:R-:W-:Y:S02]  /*f530*/  FMUL.FTZ R121, R131, c[0x0][0x2ec] ;  /* 0x0000bb0083797a20 */ /* 0x000fe40000410000 */
[----:B------:R-:W-:Y:S01]  /*f540*/  FMUL.FTZ R102, R102, c[0x0][0x2ec] ;  /* 0x0000bb0066667a20 */ /* 0x000fe20000410000 */
[----:B------:R-:W2:Y:S01]  /*f550*/  MUFU.TANH R18, R18 ;  /* 0x0000001200127308 */ /* 0x000ea20000002400 */
[----:B------:R-:W-:Y:S02]  /*f560*/  FMUL.FTZ R98, R112, c[0x0][0x2ec] ;  /* 0x0000bb0070627a20 */ /* 0x000fe40000410000 */
[----:B------:R-:W-:Y:S02]  /*f570*/  FMUL.FTZ R118, R118, c[0x0][0x2ec] ;  /* 0x0000bb0076767a20 */ /* 0x000fe40000410000 */
[----:B-1----:R-:W-:Y:S02]  /*f580*/  FMUL.FTZ R56, R128, c[0x0][0x2ec] ;  /* 0x0000bb0080387a20 */ /* 0x002fe40000410000 */
[----:B------:R-:W-:Y:S03]  /*f590*/  FMUL.FTZ R129, R129, c[0x0][0x2ec] ;  /* 0x0000bb0081817a20 */ /* 0x000fe60000410000 */
        /* <DEDUP_REMOVED lines=86> */
[----:B------:R-:W1:Y:S02]  /*fb00*/  MUFU.TANH R121, R121 ;  /* 0x0000007900797308 */ /* 0x000e640000002400 */
[----:B-1234-:R-:W-:-:S05]  /*fb10*/  @P0 BRA `(.L_x_777) ;  /* 0xffffe74000000947 */ /* 0x01efca000383ffff */
.L_x_776:
[--C-:B------:R-:W-:Y:S05]  /*fb20*/  IMAD R200, R248, 0x80, R245.reuse ;  /* 0x00000080f8c87824 */ /* 0x100fea00078e02f5 */
        /* <DEDUP_REMOVED lines=10> */
[C---:B-1----:R-:W-:Y:S02]  /*fbd0*/  IADD3 R127, R200.reuse, 0x49, RZ ;  /* 0x00000049c87f7810 */ /* 0x042fe40007ffe0ff */
[C---:B------:R-:W-:Y:S02]  /*fbe0*/  IADD3 R178, R200.reuse, 0x59, RZ ;  /* 0x00000059c8b27810 */ /* 0x040fe40007ffe0ff */
[C---:B------:R-:W-:Y:S02]  /*fbf0*/  IADD3 R177, R200.reuse, 0x58, RZ ;  /* 0x00000058c8b17810 */ /* 0x040fe40007ffe0ff */
[C---:B------:R-:W-:Y:S02]  /*fc00*/  ISETP.GE.AND P0, PT, R200.reuse, R237, PT ;  /* 0x000000edc800720c */ /* 0x040fe40003f06270 */
[C---:B------:R-:W-:Y:S02]  /*fc10*/  IADD3 R183, R200.reuse, 0x19, RZ ;  /* 0x00000019c8b77810 */ /* 0x040fe40007ffe0ff */
[C---:B------:R-:W-:Y:S02]  /*fc20*/  ISETP.GE.OR P0, PT, R200.reuse, R236, !P0 ;  /* 0x000000ecc800720c */ /* 0x040fe40004706670 */
[----:B------:R-:W-:Y:S02]  /*fc30*/  IADD3 R44, R200, 0x1, RZ ;  /* 0x00000001c82c7810 */ /* 0x000fe40007ffe0ff */
[----:B------:R-:W-:Y:S02]  /*fc40*/  FSEL R116, R6, -INF , !P0 ;  /* 0xff80000006747808 */ /* 0x000fe40004000000 */
[-C--:B------:R-:W-:Y:S02]  /*fc50*/  ISETP.GE.AND P0, PT, R52, R241.reuse, PT ;  /* 0x000000f13400720c */ /* 0x080fe40003f06270 */
[-C--:B------:R-:W-:Y:S02]  /*fc60*/  ISETP.GE.AND P6, PT, R200, R241.reuse, PT ;  /* 0x000000f1c800720c */ /* 0x080fe40003fc6270 */
[-C--:B------:R-:W-:Y:S02]  /*fc70*/  ISETP.GE.OR P0, PT, R52, R240.reuse, !P0 ;  /* 0x000000f03400720c */ /* 0x080fe40004706670 */
[CC--:B------:R-:W-:Y:S02]  /*fc80*/  ISETP.GE.AND P2, PT, R44.reuse, R241.reuse, PT ;  /* 0x000000f12c00720c */ /* 0x0c0fe40003f46270 */
[----:B------:R-:W-:Y:S02]  /*fc90*/  FSEL R128, R15, -INF , !P0 ;  /* 0xff8000000f807808 */ /* 0x000fe40004000000 */
[-C--:B------:R-:W-:Y:S02]  /*fca0*/  ISETP.GE.OR P2, PT, R44, R240.reuse, !P2 ;  /* 0x000000f02c00720c */ /* 0x080fe40005746670 */
[-C--:B------:R-:W-:Y:S02]  /*fcb0*/  ISETP.GE.OR P6, PT, R200, R240.reuse, !P6 ;  /* 0x000000f0c800720c */ /* 0x080fe400077c6670 */
[----:B------:R-:W-:Y:S02]  /*fcc0*/  FSEL R2, R2, -INF , !P2 ;  /* 0xff80000002027808 */ /* 0x000fe40005000000 */
[----:B------:R-:W-:Y:S02]  /*fcd0*/  ISETP.GE.AND P2, PT, R48, R241, PT ;  /* 0x000000f13000720c */ /* 0x000fe40003f46270 */
[----:B------:R-:W-:Y:S02]  /*fce0*/  FSEL R0, R0, -INF , !P6 ;  /* 0xff80000000007808 */ /* 0x000fe40007000000 */
[----:B------:R-:W-:Y:S02]  /*fcf0*/  ISETP.GE.OR P2, PT, R48, R240, !P2 ;  /* 0x000000f03000720c */ /* 0x000fe40005746670 */
[C---:B------:R-:W-:Y:S02]  /*fd00*/  IADD3 R182, R200.reuse, 0x20, RZ ;  /* 0x00000020c8b67810 */ /* 0x040fe40007ffe0ff */
[----:B------:R-:W-:Y:S02]  /*fd10*/  FSEL R106, R21, -INF , !P2 ;  /* 0xff800000156a7808 */ /* 0x000fe40005000000 */
[C---:B------:R-:W-:Y:S02]  /*fd20*/  IADD3 R21, R200.reuse, 0x9, RZ ;  /* 0x00000009c8157810 */ /* 0x040fe40007ffe0ff */
[C---:B------:R-:W-:Y:S02]  /*fd30*/  ISETP.GE.AND P6, PT, R200.reuse, R235, PT ;  /* 0x000000ebc800720c */ /* 0x040fe40003fc6270 */
[C---:B------:R-:W-:Y:S02]  /*fd40*/  ISETP.GE.AND P3, PT, R200.reuse, R239, PT ;  /* 0x000000efc800720c */ /* 0x040fe40003f66270 */
[C---:B------:R-:W-:Y:S02]  /*fd50*/  ISETP.GE.OR P6, PT, R200.reuse, R234, !P6 ;  /* 0x000000eac800720c */ /* 0x040fe400077c6670 */
[----:B------:R-:W-:Y:S02]  /*fd60*/  IADD3 R204, R200, 0x21, RZ ;  /* 0x00000021c8cc7810 */ /* 0x000fe40007ffe0ff */
[----:B------:R-:W-:Y:S02]  /*fd70*/  FSEL R57, R10, -INF , !P6 ;  /* 0xff8000000a397808 */ /* 0x000fe40007000000 */
[----:B------:R-:W-:Y:S02]  /*fd80*/  ISETP.GE.AND P6, PT, R208, R241, PT ;  /* 0x000000f1d000720c */ /* 0x000fe40003fc6270 */
[----:B------:R-:W-:Y:S02]  /*fd90*/  ISETP.GE.OR P3, PT, R200, R238, !P3 ;  /* 0x000000eec800720c */ /* 0x000fe40005f66670 */
[----:B------:R-:W-:Y:S02]  /*fda0*/  ISETP.GE.OR P6, PT, R208, R240, !P6 ;  /* 0x000000f0d000720c */ /* 0x000fe400077c6670 */
[----:B------:R-:W-:Y:S02]  /*fdb0*/  FSEL R115, R3, -INF , !P3 ;  /* 0xff80000003737808 */ /* 0x000fe40005800000 */
[----:B------:R-:W-:Y:S02]  /*fdc0*/  FSEL R108, R19, -INF , !P6 ;  /* 0xff800000136c7808 */ /* 0x000fe40007000000 */
[C---:B------:R-:W-:Y:S02]  /*fdd0*/  IADD3 R19, R200.reuse, 0x11, RZ ;  /* 0x00000011c8137810 */ /* 0x040fe40007ffe0ff */
[C---:B------:R-:W-:Y:S02]  /*fde0*/  IADD3 R3, R200.reuse, 0x41, RZ ;  /* 0x00000041c8037810 */ /* 0x040fe40007ffe0ff */
[C---:B------:R-:W-:Y:S02]  /*fdf0*/  IADD3 R206, R200.reuse, 0x18, RZ ;  /* 0x00000018c8ce7810 */ /* 0x040fe40007ffe0ff */
[C---:B------:R-:W-:Y:S02]  /*fe00*/  IADD3 R125, R200.reuse, 0x39, RZ ;  /* 0x00000039c87d7810 */ /* 0x040fe40007ffe0ff */
[C---:B------:R-:W-:Y:S02]  /*fe10*/  IADD3 R129, R200.reuse, 0x48, RZ ;  /* 0x00000048c8817810 */ /* 0x040fe40007ffe0ff */
[----:B------:R-:W-:Y:S02]  /*fe20*/  IADD3 R181, R200, 0x60, RZ ;  /* 0x00000060c8b57810 */ /* 0x000fe40007ffe0ff */
[C---:B------:R-:W-:Y:S02]  /*fe30*/  ISETP.GE.AND P1, PT, R44.reuse, R239, PT ;  /* 0x000000ef2c00720c */ /* 0x040fe40003f26270 */
[C---:B------:R-:W-:Y:S02]  /*fe40*/  ISETP.GE.AND P5, PT, R44.reuse, R237, PT ;  /* 0x000000ed2c00720c */ /* 0x040fe40003fa6270 */
[C---:B------:R-:W-:Y:S02]  /*fe50*/  ISETP.GE.OR P1, PT, R44.reuse, R238, !P1 ;  /* 0x000000ee2c00720c */ /* 0x040fe40004f26670 */
[----:B------:R-:W-:Y:S02]  /*fe60*/  ISETP.GE.OR P5, PT, R44, R236, !P5 ;  /* 0x000000ec2c00720c */ /* 0x000fe40006fa6670 */
[----:B------:R-:W-:Y:S02]  /*fe70*/  FSEL R172, R5, -INF , !P1 ;  /* 0xff80000005ac7808 */ /* 0x000fe40004800000 */
[----:B------:R-:W-:Y:S02]  /*fe80*/  ISETP.GE.AND P1, PT, R188, R241, PT ;  /* 0x000000f1bc00720c */ /* 0x000fe40003f26270 */
[----:B------:R-:W-:Y:S02]  /*fe90*/  IADD3 R5, R200, 0x40, RZ ;  /* 0x00000040c8057810 */ /* 0x000fe40007ffe0ff */
        /* <DEDUP_REMOVED lines=8> */
[C---:B------:R-:W-:Y:S02]  /*ff20*/  ISETP.GE.AND P1, PT, R131.reuse, R241, PT ;  /* 0x000000f18300720c */ /* 0x040fe40003f26270 */
[----:B------:R-:W-:Y:S02]  /*ff30*/  FSEL R45, R190, -INF , !P5 ;  /* 0xff800000be2d7808 */ /* 0x000fe40006800000 */
[----:B------:R-:W-:Y:S02]  /*ff40*/  ISETP.GE.OR P1, PT, R131, R240, !P1 ;  /* 0x000000f08300720c */ /* 0x000fe40004f26670 */
[C---:B------:R-:W-:Y:S02]  /*ff50*/  ISETP.GE.AND P4, PT, R44.reuse, R235, PT ;  /* 0x000000eb2c00720c */ /* 0x040fe40003f86270 */
[----:B------:R-:W-:Y:S02]  /*ff60*/  FSEL R48, R211, -INF , !P1 ;  /* 0xff800000d3307808 */ /* 0x000fe40004800000 */
[----:B------:R-:W-:Y:S02]  /*ff70*/  ISETP.GE.OR P4, PT, R44, R234, !P4 ;  /* 0x000000ea2c00720c */ /* 0x000fe40006786670 */
[----:B------:R-:W-:Y:S02]  /*ff80*/  IADD3 R44, R200, 0x8, RZ ;  /* 0x00000008c82c7810 */ /* 0x000fe40007ffe0ff */
[----:B------:R-:W-:Y:S02]  /*ff90*/  ISETP.GE.AND P1, PT, R183, R239, PT ;  /* 0x000000efb700720c */ /* 0x000fe40003f26270 */
[C---:B------:R-:W-:Y:S02]  /*ffa0*/  ISETP.GE.AND P3, PT, R44.reuse, R241, PT ;  /* 0x000000f12c00720c */ /* 0x040fe40003f66270 */
[C---:B------:R-:W-:Y:S02]  /*ffb0*/  ISETP.GE.AND P6, PT, R44.reuse, R239, PT ;  /* 0x000000ef2c00720c */ /* 0x040fe40003fc6270 */
[C---:B------:R-:W-:Y:S02]  /*ffc0*/  ISETP.GE.OR P3, PT, R44.reuse, R240, !P3 ;  /* 0x000000f02c00720c */ /* 0x040fe40005f66670 */
[-C--:B------:R-:W-:Y:S02]  /*ffd0*/  ISETP.GE.OR P6, PT, R44, R238.reuse, !P6 ;  /* 0x000000ee2c00720c */ /* 0x080fe400077c6670 */
[----:B------:R-:W-:Y:S02]  /*ffe0*/  FSEL R130, R14, -INF , !P3 ;  /* 0xff8000000e827808 */ /* 0x000fe40005800000 */
[----:B------:R-:W-:Y:S02]  /*fff0*/  FSEL R170, R17, -INF , !P6 ;  /* 0xff80000011aa7808 */ /* 0x000fe40007000000 */
[C---:B------:R-:W-:Y:S02]  /*10000*/  ISETP.GE.AND P2, PT, R44.reuse, R237, PT ;  /* 0x000000ed2c00720c */ /* 0x040fe40003f46270 */
[----:B------:R-:W-:Y:S02]  /*10010*/  ISETP.GE.OR P1, PT, R183, R238, !P1 ;  /* 0x000000eeb700720c */ /* 0x000fe40004f26670 */
[----:B------:R-:W-:Y:S02]  /*10020*/  ISETP.GE.OR P2, PT, R44, R236, !P2 ;  /* 0x000000ec2c00720c */ /* 0x000fe40005746670 */
        /* <DEDUP_REMOVED lines=8> */
[----:B------:R-:W-:Y:S02]  /*100b0*/  ISETP.GE.AND P1, PT, R188, R239, PT ;  /* 0x000000efbc00720c */ /* 0x000fe40003f26270 */
[----:B------:R-:W-:Y:S02]  /*100c0*/  ISETP.GE.OR P3, PT, R44, R234, !P3 ;  /* 0x000000ea2c00720c */ /* 0x000fe40005f66670 */
[----:B------:R-:W-:Y:S02]  /*100d0*/  ISETP.GE.OR P1, PT, R188, R238, !P1 ;  /* 0x000000eebc00720c */ /* 0x000fe40004f26670 */
[-C--:B------:R-:W-:Y:S02]  /*100e0*/  ISETP.GE.AND P6, PT, R180, R241.reuse, PT ;  /* 0x000000f1b400720c */ /* 0x080fe40003fc6270 */
[----:B------:R-:W-:Y:S02]  /*100f0*/  FSEL R112, R50, -INF , !P1 ;  /* 0xff80000032707808 */ /* 0x000fe40004800000 */
[-C--:B------:R-:W-:Y:S02]  /*10100*/  ISETP.GE.OR P6, PT, R180, R240.reuse, !P6 ;  /* 0x000000f0b400720c */ /* 0x080fe400077c6670 */
        /* <DEDUP_REMOVED lines=13> */
[----:B------:R-:W-:Y:S02]  /*101e0*/  IADD3 R187, R200, 0x68, RZ ;  /* 0x00000068c8bb7810 */ /* 0x000fe40007ffe0ff */
[----:B------:R-:W-:Y:S02]  /*101f0*/  ISETP.GE.AND P1, PT, R177, R241, PT ;  /* 0x000000f1b100720c */ /* 0x000fe40003f26270 */
[-C--:B------:R-:W-:Y:S02]  /*10200*/  ISETP.GE.OR P0, PT, R183, R240.reuse, !P0 ;  /* 0x000000f0b700720c */ /* 0x080fe40004706670 */
[----:B------:R-:W-:Y:S02]  /*10210*/  ISETP.GE.OR P1, PT, R177, R240, !P1 ;  /* 0x000000f0b100720c */ /* 0x000fe40004f26670 */
        /* <DEDUP_REMOVED lines=14> */
[----:B------:R-:W-:Y:S02]  /*10300*/  IADD3 R7, R200, 0x79, RZ ;  /* 0x00000079c8077810 */ /* 0x000fe40007ffe0ff */
[----:B------:R-:W-:Y:S04]  /*10310*/  ISETP.GE.OR P0, PT, R21, R238, !P0 ;  /* 0x000000ee1500720c */ /* 0x000fe80004706670 */
        /* <DEDUP_REMOVED lines=13> */
[C---:B------:R-:W-:Y:S02]  /*103f0*/  ISETP.GE.AND P0, PT, R125.reuse, R241, PT ;  /* 0x000000f17d00720c */ /* 0x040fe40003f06270 */
[----:B------:R-:W-:Y:S02]  /*10400*/  FSEL R32, R32, -INF , !P6 ;  /* 0xff80000020207808 */ /* 0x000fe40007000000 */
[CC--:B------:R-:W-:Y:S02]  /*10410*/  ISETP.GE.AND P6, PT, R180.reuse, R239.reuse, PT ;  /* 0x000000efb400720c */ /* 0x0c0fe40003fc6270 */
[----:B------:R-:W-:Y:S02]  /*10420*/  ISETP.GE.OR P0, PT, R125, R240, !P0 ;  /* 0x000000f07d00720c */ /* 0x000fe40004706670 */
[-C--:B------:R-:W-:Y:S02]  /*10430*/  ISETP.GE.OR P6, PT, R180, R238.reuse, !P6 ;  /* 0x000000eeb400720c */ /* 0x080fe400077c6670 */
[----:B------:R-:W-:Y:S02]  /*10440*/  FSEL R34, R12, -INF , !P0 ;  /* 0xff8000000c227808 */ /* 0x000fe40004000000 */
[----:B------:R-:W-:Y:S02]  /*10450*/  FSEL R51, R51, -INF , !P6 ;  /* 0xff80000033337808 */ /* 0x000fe40007000000 */
[C---:B------:R-:W-:Y:S02]  /*10460*/  ISETP.GE.AND P0, PT, R204.reuse, R239, PT ;  /* 0x000000efcc00720c */ /* 0x040fe40003f06270 */
[----:B------:R-:W-:Y:S02]  /*10470*/  FSEL R33, R191, -INF , !P2 ;  /* 0xff800000bf217808 */ /* 0x000fe40005000000 */
[----:B------:R-:W-:Y:S02]  /*10480*/  ISETP.GE.OR P0, PT, R204, R238, !P0 ;  /* 0x000000eecc00720c */ /* 0x000fe40004706670 */
[----:B------:R-:W-:Y:S02]  /*10490*/  ISETP.GE.AND P2, PT, R208, R237, PT ;  /* 0x000000edd000720c */ /* 0x000fe40003f46270 */
[----:B------:R-:W-:Y:S02]  /*104a0*/  FSEL R15, R202, -INF , !P0 ;  /* 0xff800000ca0f7808 */ /* 0x000fe40004000000 */
[----:B------:R-:W-:Y:S02]  /*104b0*/  ISETP.GE.OR P2, PT, R208, R236, !P2 ;  /* 0x000000ecd000720c */ /* 0x000fe40005746670 */
[CC--:B------:R-:W-:Y:S02]  /*104c0*/  ISETP.GE.AND P0, PT, R129.reuse, R241.reuse, PT ;  /* 0x000000f18100720c */ /* 0x0c0fe40003f06270 */
[----:B------:R-:W-:Y:S02]  /*104d0*/  IADD3 R191, R200, 0x61, RZ ;  /* 0x00000061c8bf7810 */ /* 0x000fe40007ffe0ff */
[-C--:B------:R-:W-:Y:S02]  /*104e0*/  ISETP.GE.OR P0, PT, R129, R240.reuse, !P0 ;  /* 0x000000f08100720c */ /* 0x080fe40004706670 */
[C---:B------:R-:W-:Y:S02]  /*104f0*/  ISETP.GE.AND P5, PT, R191.reuse, R241, PT ;  /* 0x000000f1bf00720c */ /* 0x040fe40003fa6270 */
[----:B------:R-:W-:Y:S02]  /*10500*/  FSEL R4, R80, -INF , !P0 ;  /* 0xff80000050047808 */ /* 0x000fe40004000000 */
[----:B------:R-:W-:Y:S02]  /*10510*/  ISETP.GE.OR P5, PT, R191, R240, !P5 ;  /* 0x000000f0bf00720c */ /* 0x000fe40006fa6670 */
[----:B------:R-:W-:Y:S02]  /*10520*/  ISETP.GE.AND P0, PT, R179, R239, PT ;  /* 0x000000efb300720c */ /* 0x000fe40003f06270 */
[----:B------:R-:W-:Y:S02]  /*10530*/  FSEL R199, R61, -INF , !P5 ;  /* 0xff8000003dc77808 */ /* 0x000fe40006800000 */
[----:B------:R-:W-:Y:S02]  /*10540*/  ISETP.GE.OR P0, PT, R179, R238, !P0 ;  /* 0x000000eeb300720c */ /* 0x000fe40004706670 */
[C---:B------:R-:W-:Y:S02]  /*10550*/  ISETP.GE.AND P6, PT, R171.reuse, R241, PT ;  /* 0x000000f1ab00720c */ /* 0x040fe40003fc6270 */
[----:B------:R-:W-:Y:S02]  /*10560*/  FSEL R80, R186, -INF , !P0 ;  /* 0xff800000ba507808 */ /* 0x000fe40004000000 */
[----:B------:R-:W-:Y:S02]  /*10570*/  ISETP.GE.OR P6, PT, R171, R240, !P6 ;  /* 0x000000f0ab00720c */ /* 0x000fe400077c6670 */
[----:B------:R-:W-:Y:S02]  /*10580*/  IADD3 R186, R200, 0x69, RZ ;  /* 0x00000069c8ba7810 */ /* 0x000fe40007ffe0ff */
        /* <DEDUP_REMOVED lines=13> */
[----:B------:R-:W-:Y:S02]  /*10660*/  IADD3 R36, R200, 0x71, RZ ;  /* 0x00000071c8247810 */ /* 0x000fe40007ffe0ff */
        /* <DEDUP_REMOVED lines=11> */
[----:B------:R-:W-:Y:S02]  /*10720*/  ISETP.GE.OR P2, PT, R19, R236, !P2 ;  /* 0x000000ec1300720c */ /* 0x000fe40005746670 */
[-C--:B------:R-:W-:Y:S02]  /*10730*/  ISETP.GE.AND P6, PT, R3, R239.reuse, PT ;  /* 0x000000ef0300720c */ /* 0x080fe40003fc6270 */
[----:B------:R-:W-:Y:S02]  /*10740*/  FSEL R25, R25, -INF , !P2 ;  /* 0xff80000019197808 */ /* 0x000fe40005000000 */
[-C--:B------:R-:W-:Y:S02]  /*10750*/  ISETP.GE.OR P6, PT, R3, R238.reuse, !P6 ;  /* 0x000000ee0300720c */ /* 0x080fe400077c6670 */
[----:B------:R-:W-:Y:S02]  /*10760*/  IADD3 R173, R200, 0x70, RZ ;  /* 0x00000070c8ad7810 */ /* 0x000fe40007ffe0ff */
        /* <DEDUP_REMOVED lines=12> */
[----:B------:R-:W-:Y:S02]  /*10830*/  FSEL R20, R78, -INF , !P6 ;  /* 0xff8000004e147808 */ /* 0x000fe40007000000 */
[----:B------:R-:W-:Y:S02]  /*10840*/  ISETP.GE.AND P6, PT, R171, R239, PT ;  /* 0x000000efab00720c */ /* 0x000fe40003fc6270 */
[----:B------:R-:W-:Y:S02]  /*10850*/  ISETP.GE.AND P5, PT, R187, R241, PT ;  /* 0x000000f1bb00720c */ /* 0x000fe40003fa6270 */
[----:B------:R-:W-:Y:S02]  /*10860*/  ISETP.GE.OR P6, PT, R171, R238, !P6 ;  /* 0x000000eeab00720c */ /* 0x000fe400077c6670 */
[----:B------:R-:W-:Y:S02]  /*10870*/  ISETP.GE.OR P5, PT, R187, R240, !P5 ;  /* 0x000000f0bb00720c */ /* 0x000fe40006fa6670 */
[----:B------:R-:W-:Y:S02]  /*10880*/  FSEL R30, R85, -INF , !P6 ;  /* 0xff800000551e7808 */ /* 0x000fe40007000000 */
[----:B------:R-:W-:Y:S02]  /*10890*/  FSEL R85, R27, -INF , !P4 ;  /* 0xff8000001b557808 */ /* 0x000fe40006000000 */
[----:B------:R-:W-:Y:S02]  /*108a0*/  FSEL R209, R192, -INF , !P5 ;  /* 0xff800000c0d17808 */ /* 0x000fe40006800000 */
[C---:B------:R-:W-:Y:S02]  /*108b0*/  ISETP.GE.AND P6, PT, R19.reuse, R235, PT ;  /* 0x000000eb1300720c */ /* 0x040fe40003fc6270 */
[----:B------:R-:W-:Y:S02]  /*108c0*/  ISETP.GE.AND P5, PT, R186, R241, PT ;  /* 0x000000f1ba00720c */ /* 0x000fe40003fa6270 */
[----:B------:R-:W-:Y:S02]  /*108d0*/  ISETP.GE.OR P6, PT, R19, R234, !P6 ;  /* 0x000000ea1300720c */ /* 0x000fe400077c6670 */
[----:B------:R-:W-:Y:S02]  /*108e0*/  FSEL R19, R43, -INF , !P1 ;  /* 0xff8000002b137808 */ /* 0x000fe40004800000 */
[----:B------:R-:W-:Y:S02]  /*108f0*/  FSEL R81, R22, -INF , !P6 ;  /* 0xff80000016517808 */ /* 0x000fe40007000000 */
[----:B------:R-:W-:Y:S02]  /*10900*/  ISETP.GE.OR P5, PT, R186, R240, !P5 ;  /* 0x000000f0ba00720c */ /* 0x000fe40006fa6670 */
[----:B------:R-:W-:Y:S02]  /*10910*/  ISETP.GE.AND P4, PT, R131, R237, PT ;  /* 0x000000ed8300720c */ /* 0x000fe40003f86270 */
[----:B------:R-:W-:Y:S02]  /*10920*/  FSEL R201, R175, -INF , !P5 ;  /* 0xff800000afc97808 */ /* 0x000fe40006800000 */
[----:B------:R-:W-:Y:S02]  /*10930*/  ISETP.GE.OR P4, PT, R131, R236, !P4 ;  /* 0x000000ec8300720c */ /* 0x000fe40006786670 */
[C---:B------:R-:W-:Y:S02]  /*10940*/  ISETP.GE.AND P5, PT, R173.reuse, R241, PT ;  /* 0x000000f1ad00720c */ /* 0x040fe40003fa6270 */
[----:B------:R-:W-:Y:S02]  /*10950*/  IADD3 R175, R200, 0x78, RZ ;  /* 0x00000078c8af7810 */ /* 0x000fe40007ffe0ff */
[----:B------:R-:W-:Y:S02]  /*10960*/  ISETP.GE.OR P5, PT, R173, R240, !P5 ;  /* 0x000000f0ad00720c */ /* 0x000fe40006fa6670 */
[C---:B------:R-:W-:Y:S02]  /*10970*/  ISETP.GE.AND P6, PT, R188.reuse, R235, PT ;  /* 0x000000ebbc00720c */ /* 0x040fe40003fc6270 */
[----:B------:R-:W-:Y:S02]  /*10980*/  FSEL R208, R63, -INF , !P5 ;  /* 0xff8000003fd07808 */ /* 0x000fe40006800000 */
[----:B------:R-:W-:Y:S02]  /*10990*/  ISETP.GE.OR P6, PT, R188, R234, !P6 ;  /* 0x000000eabc00720c */ /* 0x000fe400077c6670 */
[-C--:B------:R-:W-:Y:S02]  /*109a0*/  ISETP.GE.AND P2, PT, R183, R237.reuse, PT ;  /* 0x000000edb700720c */ /* 0x080fe40003f46270 */
[----:B------:R-:W-:Y:S02]  /*109b0*/  FSEL R27, R42, -INF , !P6 ;  /* 0xff8000002a1b7808 */ /* 0x000fe40007000000 */
        /* <DEDUP_REMOVED lines=10> */
[CC--:B------:R-:W-:Y:S02]  /*10a60*/  ISETP.GE.AND P2, PT, R177.reuse, R239.reuse, PT ;  /* 0x000000efb100720c */ /* 0x0c0fe40003f46270 */
[CC--:B------:R-:W-:Y:S02]  /*10a70*/  ISETP.GE.AND P5, PT, R176.reuse, R239.reuse, PT ;  /* 0x000000efb000720c */ /* 0x0c0fe40003fa6270 */
[-C--:B------:R-:W-:Y:S02]  /*10a80*/  ISETP.GE.OR P2, PT, R177, R238.reuse, !P2 ;  /* 0x000000eeb100720c */ /* 0x080fe40005746670 */
[-C--:B------:R-:W-:Y:S02]  /*10a90*/  ISETP.GE.OR P5, PT, R176, R238.reuse, !P5 ;  /* 0x000000eeb000720c */ /* 0x080fe40006fa6670 */
[----:B------:R-:W-:Y:S02]  /*10aa0*/  FSEL R63, R93, -INF , !P2 ;  /* 0xff8000005d3f7808 */ /* 0x000fe40005000000 */
[----:B------:R-:W-:Y:S02]  /*10ab0*/  ISETP.GE.AND P2, PT, R178, R239, PT ;  /* 0x000000efb200720c */ /* 0x000fe40003f46270 */
[----:B------:R-:W-:Y:S02]  /*10ac0*/  FSEL R24, R84, -INF , !P5 ;  /* 0xff80000054187808 */ /* 0x000fe40006800000 */
[----:B------:R-:W-:Y:S02]  /*10ad0*/  ISETP.GE.OR P2, PT, R178, R238, !P2 ;  /* 0x000000eeb200720c */ /* 0x000fe40005746670 */
[----:B------:R-:W-:Y:S02]  /*10ae0*/  FSEL R84, R53, -INF , !P4 ;  /* 0xff80000035547808 */ /* 0x000fe40006000000 */
[----:B------:R-:W-:Y:S02]  /*10af0*/  FSEL R61, R91, -INF , !P2 ;  /* 0xff8000005b3d7808 */ /* 0x000fe40005000000 */
[CC--:B------:R-:W-:Y:S02]  /*10b00*/  ISETP.GE.AND P2, PT, R188.reuse, R237.reuse, PT ;  /* 0x000000edbc00720c */ /* 0x0c0fe40003f46270 */
[C---:B------:R-:W-:Y:S02]  /*10b10*/  ISETP.GE.AND P4, PT, R169.reuse, R237, PT ;  /* 0x000000eda900720c */ /* 0x040fe40003f86270 */
[-C--:B------:R-:W-:Y:S02]  /*10b20*/  ISETP.GE.OR P2, PT, R188, R236.reuse, !P2 ;  /* 0x000000ecbc00720c */ /* 0x080fe40005746670 */
[----:B------:R-:W-:Y:S02]  /*10b30*/  ISETP.GE.OR P4, PT, R169, R236, !P4 ;  /* 0x000000eca900720c */ /* 0x000fe40006786670 */
[----:B------:R-:W-:Y:S02]  /*10b40*/  FSEL R17, R203, -INF , !P2 ;  /* 0xff800000cb117808 */ /* 0x000fe40005000000 */
[-C--:B------:R-:W-:Y:S02]  /*10b50*/  ISETP.GE.AND P2, PT, R191, R239.reuse, PT ;  /* 0x000000efbf00720c */ /* 0x080fe40003f46270 */
[----:B------:R-:W-:Y:S02]  /*10b60*/  FSEL R9, R185, -INF , !P4 ;  /* 0xff800000b9097808 */ /* 0x000fe40006000000 */
[-C--:B------:R-:W-:Y:S02]  /*10b70*/  ISETP.GE.OR P2, PT, R191, R238.reuse, !P2 ;  /* 0x000000eebf00720c */ /* 0x080fe40005746670 */
[C---:B------:R-:W-:Y:S02]  /*10b80*/  ISETP.GE.AND P4, PT, R36.reuse, R239, PT ;  /* 0x000000ef2400720c */ /* 0x040fe40003f86270 */
[----:B------:R-:W-:Y:S02]  /*10b90*/  FSEL R93, R11, -INF , !P0 ;  /* 0xff8000000b5d7808 */ /* 0x000fe40004000000 */
[----:B------:R-:W-:Y:S02]  /*10ba0*/  ISETP.GE.OR P4, PT, R36, R238, !P4 ;  /* 0x000000ee2400720c */ /* 0x000fe40006786670 */
[----:B------:R-:W-:Y:S02]  /*10bb0*/  ISETP.GE.AND P0, PT, R183, R235, PT ;  /* 0x000000ebb700720c */ /* 0x000fe40003f06270 */
[----:B------:R-:W-:Y:S02]  /*10bc0*/  FSEL R198, R117, -INF , !P4 ;  /* 0xff80000075c67808 */ /* 0x000fe40006000000 */
[-C--:B------:R-:W-:Y:S01]  /*10bd0*/  ISETP.GE.OR P0, PT, R183, R234.reuse, !P0 ;  /* 0x000000eab700720c */ /* 0x080fe20004706670 */
[----:B------:R-:W-:Y:S01]  /*10be0*/  IMAD R183, R248, 0x80, R245 ;  /* 0x00000080f8b77824 */ /* 0x000fe200078e02f5 */
[----:B------:R-:W-:Y:S02]  /*10bf0*/  ISETP.GE.AND P5, PT, R182, R237, PT ;  /* 0x000000edb600720c */ /* 0x000fe40003fa6270 */
[----:B------:R-:W-:Y:S02]  /*10c00*/  FSEL R91, R26, -INF , !P0 ;  /* 0xff8000001a5b7808 */ /* 0x000fe40004000000 */
[----:B------:R-:W-:Y:S02]  /*10c10*/  ISETP.GE.AND P0, PT, R179, R235, PT ;  /* 0x000000ebb300720c */ /* 0x000fe40003f06270 */
[----:B------:R-:W-:Y:S02]  /*10c20*/  IADD3 R183, R183, 0x79, RZ ;  /* 0x00000079b7b77810 */ /* 0x000fe40007ffe0ff */
[----:B------:R-:W-:Y:S02]  /*10c30*/  ISETP.GE.OR P0, PT, R179, R234, !P0 ;  /* 0x000000eab300720c */ /* 0x000fe40004706670 */
[----:B------:R-:W-:Y:S02]  /*10c40*/  ISETP.GE.AND P3, PT, R175, R241, PT ;  /* 0x000000f1af00720c */ /* 0x000fe40003f66270 */
[----:B------:R-:W-:Y:S02]  /*10c50*/  FSEL R23, R46, -INF , !P0 ;  /* 0xff8000002e177808 */ /* 0x000fe40004000000 */
[C---:B------:R-:W-:Y:S02]  /*10c60*/  ISETP.GE.AND P0, PT, R129.reuse, R235, PT ;  /* 0x000000eb8100720c */ /* 0x040fe40003f06270 */
[----:B------:R-:W-:Y:S02]  /*10c70*/  ISETP.GE.OR P5, PT, R182, R236, !P5 ;  /* 0x000000ecb600720c */ /* 0x000fe40006fa6670 */
[----:B------:R-:W-:Y:S02]  /*10c80*/  ISETP.GE.OR P0, PT, R129, R234, !P0 ;  /* 0x000000ea8100720c */ /* 0x000fe40004706670 */
[----:B------:R-:W-:Y:S02]  /*10c90*/  FSEL R13, R38, -INF , !P5 ;  /* 0xff800000260d7808 */ /* 0x000fe40006800000 */
[----:B------:R-:W-:Y:S02]  /*10ca0*/  FSEL R38, R70, -INF , !P6 ;  /* 0xff80000046267808 */ /* 0x000fe40007000000 */
[C---:B------:R-:W-:Y:S02]  /*10cb0*/  ISETP.GE.AND P5, PT, R204.reuse, R237, PT ;  /* 0x000000edcc00720c */ /* 0x040fe40003fa6270 */
        /* <DEDUP_REMOVED lines=22> */
[-C--:B------:R-:W-:Y:S02]  /*10e20*/  ISETP.GE.AND P5, PT, R125, R235.reuse, PT ;  /* 0x000000eb7d00720c */ /* 0x080fe40003fa6270 */
[----:B------:R-:W-:Y:S02]  /*10e30*/  FSEL R35, R35, -INF , !P3 ;  /* 0xff80000023237808 */ /* 0x000fe40005800000 */
[-C--:B------:R-:W-:Y:S02]  /*10e40*/  ISETP.GE.OR P5, PT, R125, R234.reuse, !P5 ;  /* 0x000000ea7d00720c */ /* 0x080fe40006fa6670 */
[----:B------:R-:W-:Y:S02]  /*10e50*/  ISETP.GE.AND P3, PT, R169, R235, PT ;  /* 0x000000eba900720c */ /* 0x000fe40003f66270 */
[-C--:B------:R-:W-:Y:S02]  /*10e60*/  ISETP.GE.AND P2, PT, R187, R239.reuse, PT ;  /* 0x000000efbb00720c */ /* 0x080fe40003f46270 */
[----:B------:R-:W-:Y:S02]  /*10e70*/  ISETP.GE.OR P3, PT, R169, R234, !P3 ;  /* 0x000000eaa900720c */ /* 0x000fe40005f66670 */
[-C--:B------:R-:W-:Y:S02]  /*10e80*/  ISETP.GE.OR P2, PT, R187, R238.reuse, !P2 ;  /* 0x000000eebb00720c */ /* 0x080fe40005746670 */
[----:B------:R-:W-:Y:S02]  /*10e90*/  FSEL R55, R55, -INF , !P3 ;  /* 0xff80000037377808 */ /* 0x000fe40005800000 */
[----:B------:R-:W-:Y:S01]  /*10ea0*/  FSEL R7, R105, -INF , !P2 ;  /* 0xff80000069077808 */ /* 0x000fe20005000000 */
[----:B------:R-:W-:Y:S01]  /*10eb0*/  IMAD.MOV.U32 R105, RZ, RZ, R195 ;  /* 0x000000ffff697224 */ /* 0x000fe200078e00c3 */
[----:B------:R-:W-:Y:S02]  /*10ec0*/  ISETP.GE.AND P4, PT, R175, R239, PT ;  /* 0x000000efaf00720c */ /* 0x000fe40003f86270 */
[----:B------:R-:W-:Y:S01]  /*10ed0*/  ISETP.GE.AND P1, PT, R179, R237, PT ;  /* 0x000000edb300720c */ /* 0x000fe20003f26270 */
[----:B------:R-:W-:Y:S01]  /*10ee0*/  IMAD.MOV.U32 R117, RZ, RZ, R7 ;  /* 0x000000ffff757224 */ /* 0x000fe200078e0007 */
[----:B------:R-:W-:Y:S02]  /*10ef0*/  FSEL R7, R69, -INF , !P0 ;  /* 0xff80000045077808 */ /* 0x000fe40004000000 */
[----:B------:R-:W-:Y:S02]  /*10f00*/  ISETP.GE.OR P4, PT, R175, R238, !P4 ;  /* 0x000000eeaf00720c */ /* 0x000fe40006786670 */
[-C--:B------:R-:W-:Y:S02]  /*10f10*/  ISETP.GE.AND P0, PT, R181, R235.reuse, PT ;  /* 0x000000ebb500720c */ /* 0x080fe40003f06270 */
[----:B------:R-:W-:Y:S02]  /*10f20*/  FSEL R196, R123, -INF , !P4 ;  /* 0xff8000007bc47808 */ /* 0x000fe40006000000 */
[----:B------:R-:W-:Y:S02]  /*10f30*/  ISETP.GE.AND P4, PT, R5, R235, PT ;  /* 0x000000eb0500720c */ /* 0x000fe40003f86270 */
[-C--:B------:R-:W-:Y:S02]  /*10f40*/  ISETP.GE.OR P0, PT, R181, R234.reuse, !P0 ;  /* 0x000000eab500720c */ /* 0x080fe40004706670 */
[-C--:B------:R-:W-:Y:S02]  /*10f50*/  ISETP.GE.OR P4, PT, R5, R234.reuse, !P4 ;  /* 0x000000ea0500720c */ /* 0x080fe40006786670 */
[----:B------:R-:W-:Y:S02]  /*10f60*/  FMNMX.FTZ R5, R0, R167, !PT ;  /* 0x000000a700057209 */ /* 0x000fe40007810000 */
[----:B------:R-:W-:Y:S02]  /*10f70*/  ISETP.GE.AND P2, PT, R180, R235, PT ;  /* 0x000000ebb400720c */ /* 0x000fe40003f46270 */
[----:B------:R-:W-:Y:S02]  /*10f80*/  FMNMX.FTZ R5, R2, R5, !PT ;  /* 0x0000000502057209 */ /* 0x000fe40007810000 */
[----:B------:R-:W-:Y:S02]  /*10f90*/  ISETP.GE.OR P2, PT, R180, R234, !P2 ;  /* 0x000000eab400720c */ /* 0x000fe40005746670 */
[----:B------:R-:W-:Y:S02]  /*10fa0*/  ISETP.GE.OR P1, PT, R179, R236, !P1 ;  /* 0x000000ecb300720c */ /* 0x000fe40004f26670 */
[----:B------:R-:W-:Y:S02]  /*10fb0*/  FMNMX.FTZ R5, R130, R5, !PT ;  /* 0x0000000582057209 */ /* 0x000fe40007810000 */
[----:B------:R-:W-:Y:S02]  /*10fc0*/  FSEL R78, R47, -INF , !P1 ;  /* 0xff8000002f4e7808 */ /* 0x000fe40004800000 */
[----:B------:R-:W-:Y:S02]  /*10fd0*/  FSEL R47, R41, -INF , !P2 ;  /* 0xff800000292f7808 */ /* 0x000fe40005000000 */
[----:B------:R-:W-:Y:S02]  /*10fe0*/  FMNMX.FTZ R41, R116, R165, !PT ;  /* 0x000000a574297209 */ /* 0x000fe40007810000 */
        /* <DEDUP_REMOVED lines=25> */
[----:B------:R-:W-:Y:S02]  /*11180*/  FSEL R62, R74, -INF , !P1 ;  /* 0xff8000004a3e7808 */ /* 0x000fe40004800000 */
[----:B------:R-:W-:Y:S02]  /*11190*/  FSEL R74, R54, -INF , !P5 ;  /* 0xff800000364a7808 */ /* 0x000fe40006800000 */
        /* <DEDUP_REMOVED lines=16> */
[----:B------:R-:W-:Y:S02]  /*112a0*/  FSEL R65, R65, -INF , !P2 ;  /* 0xff80000041417808 */ /* 0x000fe40005000000 */
[C---:B------:R-:W-:Y:S02]  /*112b0*/  ISETP.GE.OR P1, PT, R178.reuse, R236, !P1 ;  /* 0x000000ecb200720c */ /* 0x040fe40004f26670 */
[----:B------:R-:W-:Y:S02]  /*112c0*/  ISETP.GE.AND P2, PT, R178, R235, PT ;  /* 0x000000ebb200720c */ /* 0x000fe40003f46270 */
[----:B------:R-:W-:Y:S02]  /*112d0*/  FSEL R121, R82, -INF , !P1 ;  /* 0xff80000052797808 */ /* 0x000fe40004800000 */
        /* <DEDUP_REMOVED lines=9> */
[-C--:B------:R-:W-:Y:S02]  /*11370*/  ISETP.GE.AND P1, PT, R181, R237.reuse, PT ;  /* 0x000000edb500720c */ /* 0x080fe40003f26270 */
        /* <DEDUP_REMOVED lines=17> */
[----:B------:R-:W-:Y:S02]  /*11490*/  ISETP.GE.AND P0, PT, R183, R237, PT ;  /* 0x000000edb700720c */ /* 0x000fe40003f06270 */
[----:B------:R-:W-:Y:S02]  /*114a0*/  FSEL R182, R101, -INF , !P2 ;  /* 0xff80000065b67808 */ /* 0x000fe40005000000 */
        /* <DEDUP_REMOVED lines=78> */
[CC--:B------:R-:W-:Y:S02]  /*11990*/  ISETP.GE.AND P1, PT, R186.reuse, R237.reuse, PT ;  /* 0x000000edba00720c */ /* 0x0c0fe40003f26270 */
[----:B------:R-:W-:Y:S02]  /*119a0*/  FMNMX.FTZ R66, R35, R66, !PT ;  /* 0x0000004223427209 */ /* 0x000fe40007810000 */
[----:B-1----:R-:W-:Y:S02]  /*119b0*/  FMNMX.FTZ R5, R5, R42, !PT ;  /* 0x0000002a05057209 */ /* 0x002fe40007810000 */
[----:B------:R-:W-:Y:S02]  /*119c0*/  FMNMX.FTZ R66, R27, R66, !PT ;  /* 0x000000421b427209 */ /* 0x000fe40007810000 */
[----:B------:R-:W-:Y:S01]  /*119d0*/  ISETP.GE.OR P1, PT, R186, R236, !P1 ;  /* 0x000000ecba00720c */ /* 0x000fe20004f26670 */
[----:B------:R-:W-:Y:S01]  /*119e0*/  SHFL.BFLY PT, R42, R5, 0x1, 0x1f ;  /* 0x0c201f00052a7f89 */ /* 0x000fe200000e0000 */
[----:B------:R-:W-:Y:S02]  /*119f0*/  FMNMX.FTZ R66, R47, R66, !PT ;  /* 0x000000422f427209 */ /* 0x000fe40007810000 */
[----:B------:R-:W-:Y:S01]  /*11a00*/  FSEL R207, R96, -INF , !P1 ;  /* 0xff80000060cf7808 */ /* 0x000fe20004800000 */
[----:B------:R-:W-:Y:S01]  /*11a10*/  IMAD.MOV.U32 R96, RZ, RZ, R97 ;  /* 0x000000ffff607224 */ /* 0x000fe200078e0061 */
[----:B------:R-:W-:Y:S02]  /*11a20*/  FMNMX.FTZ R41, R23, R66, !PT ;  /* 0x0000004217297209 */ /* 0x000fe40007810000 */
[C---:B------:R-:W-:Y:S01]  /*11a30*/  ISETP.GE.AND P1, PT, R173.reuse, R237, PT ;  /* 0x000000edad00720c */ /* 0x040fe20003f26270 */
[----:B------:R-:W1:Y:S01]  /*11a40*/  SHFL.BFLY PT, R66, R3, 0x2, 0x1f ;  /* 0x0c401f0003427f89 */ /* 0x000e6200000e0000 */
[----:B------:R-:W-:Y:S02]  /*11a50*/  FMNMX.FTZ R68, R70, R41, !PT ;  /* 0x0000002946447209 */ /* 0x000fe40007810000 */
[----:B------:R-:W-:Y:S02]  /*11a60*/  ISETP.GE.OR P1, PT, R173, R236, !P1 ;  /* 0x000000ecad00720c */ /* 0x000fe40004f26670 */
        /* <DEDUP_REMOVED lines=17> */
[----:B-1----:R-:W-:Y:S02]  /*11b80*/  FMNMX.FTZ R3, R3, R66, !PT ;  /* 0x0000004203037209 */ /* 0x002fe40007810000 */
[----:B------:R-:W-:Y:S02]  /*11b90*/  FMNMX.FTZ R66, R92, R36, !PT ;  /* 0x000000245c427209 */ /* 0x000fe40007810000 */
[----:B------:R-:W-:Y:S02]  /*11ba0*/  FMNMX.FTZ R36, R5, R42, !PT ;  /* 0x0000002a05247209 */ /* 0x000fe40007810000 */
[----:B------:R-:W-:Y:S02]  /*11bb0*/  FSEL R72, R72, -INF , !P5 ;  /* 0xff80000048487808 */ /* 0x000fe40006800000 */
[C---:B------:R-:W-:Y:S01]  /*11bc0*/  ISETP.GE.AND P1, PT, R175.reuse, R237, PT ;  /* 0x000000edaf00720c */ /* 0x040fe20003f26270 */
[----:B------:R-:W-:Y:S01]  /*11bd0*/  FMUL.FTZ R193, R36, c[0x0][0x23c] ;  /* 0x00008f0024c17a20 */ /* 0x000fe20000410000 */
[----:B------:R-:W-:Y:S02]  /*11be0*/  FMNMX.FTZ R42, R72, R41, !PT ;  /* 0x00000029482a7209 */ /* 0x000fe40007810000 */
[----:B------:R-:W-:Y:S02]  /*11bf0*/  ISETP.GE.OR P1, PT, R175, R236, !P1 ;  /* 0x000000ecaf00720c */ /* 0x000fe40004f26670 */
[----:B------:R-:W-:Y:S02]  /*11c00*/  FMNMX.FTZ R42, R77, R42, !PT ;  /* 0x0000002a4d2a7209 */ /* 0x000fe40007810000 */
[----:B------:R-:W-:Y:S02]  /*11c10*/  FSEL R188, R107, -INF , !P1 ;  /* 0xff8000006bbc7808 */ /* 0x000fe40004800000 */
[-C--:B------:R-:W-:Y:S02]  /*11c20*/  ISETP.GE.AND P3, PT, R187, R235.reuse, PT ;  /* 0x000000ebbb00720c */ /* 0x080fe40003f66270 */
[----:B------:R-:W-:Y:S02]  /*11c30*/  FMNMX.FTZ R42, R67, R42, !PT ;  /* 0x0000002a432a7209 */ /* 0x000fe40007810000 */
[----:B------:R-:W-:Y:S02]  /*11c40*/  ISETP.GE.OR P3, PT, R187, R234, !P3 ;  /* 0x000000eabb00720c */ /* 0x000fe40005f66670 */
[----:B------:R-:W-:Y:S02]  /*11c50*/  FMNMX.FTZ R42, R201, R42, !PT ;  /* 0x0000002ac92a7209 */ /* 0x000fe40007810000 */
[----:B------:R-:W-:Y:S02]  /*11c60*/  FSEL R195, R90, -INF , !P3 ;  /* 0xff8000005ac37808 */ /* 0x000fe40005800000 */
[----:B------:R-:W-:Y:S02]  /*11c70*/  FSETP.NEU.FTZ.AND P3, PT, R36, -INF , PT ;  /* 0xff8000002400780b */ /* 0x000fe40003f7d000 */
[----:B------:R-:W-:Y:S01]  /*11c80*/  FSEL R187, R119, -INF , !P0 ;  /* 0xff80000077bb7808 */ /* 0x000fe20004000000 */
[----:B------:R-:W-:Y:S01]  /*11c90*/  IMAD.MOV.U32 R119, RZ, RZ, R105 ;  /* 0x000000ffff777224 */ /* 0x000fe200078e0069 */
[----:B------:R-:W-:Y:S02]  /*11ca0*/  FSEL R193, R193, RZ, P3 ;  /* 0x000000ffc1c17208 */ /* 0x000fe40001800000 */
[----:B------:R-:W-:Y:S02]  /*11cb0*/  FMNMX.FTZ R42, R197, R42, !PT ;  /* 0x0000002ac52a7209 */ /* 0x000fe40007810000 */
[-C--:B------:R-:W-:Y:S01]  /*11cc0*/  ISETP.GE.AND P0, PT, R183, R235.reuse, PT ;  /* 0x000000ebb700720c */ /* 0x080fe20003f06270 */
[--C-:B------:R-:W-:Y:S01]  /*11cd0*/  FFMA.FTZ R94, R48, c[0x0][0x23c], -R193.reuse ;  /* 0x00008f00305e7a23 */ /* 0x100fe200000108c1 */
[----:B------:R-:W-:Y:S01]  /*11ce0*/  FMNMX.FTZ R41, R195, R42, !PT ;  /* 0x0000002ac3297209 */ /* 0x000fe20007810000 */
[--C-:B------:R-:W-:Y:S01]  /*11cf0*/  FFMA.FTZ R109, R52, c[0x0][0x23c], -R193.reuse ;  /* 0x00008f00346d7a23 */ /* 0x100fe200000108c1 */
[-C--:B------:R-:W-:Y:S01]  /*11d00*/  ISETP.GE.OR P0, PT, R183, R234.reuse, !P0 ;  /* 0x000000eab700720c */ /* 0x080fe20004706670 */
[--C-:B------:R-:W-:Y:S01]  /*11d10*/  FFMA.FTZ R90, R18, c[0x0][0x23c], -R193.reuse ;  /* 0x00008f00125a7a23 */ /* 0x100fe200000108c1 */
[-C--:B------:R-:W-:Y:S01]  /*11d20*/  ISETP.GE.AND P5, PT, R186, R235.reuse, PT ;  /* 0x000000ebba00720c */ /* 0x080fe20003fa6270 */
[----:B------:R-:W-:Y:S01]  /*11d30*/  MUFU.EX2 R94, R94 ;  /* 0x0000005e005e7308 */ /* 0x000fe20000000800 */
[--C-:B------:R-:W-:Y:S01]  /*11d40*/  FFMA.FTZ R178, R0, c[0x0][0x23c], -R193.reuse ;  /* 0x00008f0000b27a23 */ /* 0x100fe200000108c1 */
[CC--:B------:R-:W-:Y:S01]  /*11d50*/  ISETP.GE.AND P4, PT, R173.reuse, R235.reuse, PT ;  /* 0x000000ebad00720c */ /* 0x0c0fe20003f86270 */
[--C-:B------:R-:W-:Y:S01]  /*11d60*/  FFMA.FTZ R129, R106, c[0x0][0x23c], -R193.reuse ;  /* 0x00008f006a817a23 */ /* 0x100fe200000108c1 */
[-C--:B------:R-:W-:Y:S01]  /*11d70*/  ISETP.GE.OR P5, PT, R186, R234.reuse, !P5 ;  /* 0x000000eaba00720c */ /* 0x080fe20006fa6670 */
[--C-:B------:R-:W-:Y:S01]  /*11d80*/  FFMA.FTZ R125, R104, c[0x0][0x23c], -R193.reuse ;  /* 0x00008f00687d7a23 */ /* 0x100fe200000108c1 */
[----:B------:R-:W-:Y:S01]  /*11d90*/  ISETP.GE.OR P4, PT, R173, R234, !P4 ;  /* 0x000000eaad00720c */ /* 0x000fe20006786670 */
[--C-:B------:R-:W-:Y:S01]  /*11da0*/  FFMA.FTZ R199, R199, c[0x0][0x23c], -R193.reuse ;  /* 0x00008f00c7c77a23 */ /* 0x100fe200000108c1 */
[----:B------:R-:W-:Y:S01]  /*11db0*/  FSEL R210, R89, -INF , !P5 ;  /* 0xff80000059d27808 */ /* 0x000fe20006800000 */
[--C-:B------:R-:W-:Y:S01]  /*11dc0*/  FFMA.FTZ R209, R209, c[0x0][0x23c], -R193.reuse ;  /* 0x00008f00d1d17a23 */ /* 0x100fe200000108c1 */
[----:B------:R-:W-:Y:S01]  /*11dd0*/  MUFU.EX2 R178, R178 ;  /* 0x000000b200b27308 */ /* 0x000fe20000000800 */
[----:B------:R-:W-:Y:S01]  /*11de0*/  FSEL R183, R103, -INF , !P4 ;  /* 0xff80000067b77808 */ /* 0x000fe20006000000 */
[--C-:B------:R-:W-:Y:S01]  /*11df0*/  FFMA.FTZ R173, R130, c[0x0][0x23c], -R193.reuse ;  /* 0x00008f0082ad7a23 */ /* 0x100fe200000108c1 */
[----:B------:R-:W-:Y:S01]  /*11e00*/  ISETP.GE.AND P1, PT, R175, R235, PT ;  /* 0x000000ebaf00720c */ /* 0x000fe20003f26270 */
[--C-:B------:R-:W-:Y:S01]  /*11e10*/  FFMA.FTZ R130, R128, c[0x0][0x23c], -R193.reuse ;  /* 0x00008f0080827a23 */ /* 0x100fe200000108c1 */
[----:B------:R-:W-:Y:S01]  /*11e20*/  FMNMX.FTZ R66, R211, R66, !PT ;  /* 0x00000042d3427209 */ /* 0x000fe20007810000 */
[--C-:B------:R-:W-:Y:S01]  /*11e30*/  FFMA.FTZ R82, R6, c[0x0][0x23c], -R193.reuse ;  /* 0x00008f0006527a23 */ /* 0x100fe200000108c1 */
[----:B------:R-:W-:Y:S01]  /*11e40*/  ISETP.GE.OR P1, PT, R175, R234, !P1 ;  /* 0x000000eaaf00720c */ /* 0x000fe20004f26670 */
[--C-:B------:R-:W-:Y:S01]  /*11e50*/  FFMA.FTZ R175, R2, c[0x0][0x23c], -R193.reuse ;  /* 0x00008f0002af7a23 */ /* 0x100fe200000108c1 */
[----:B------:R-:W-:Y:S01]  /*11e60*/  FMNMX.FTZ R5, R207, R66, !PT ;  /* 0x00000042cf057209 */ /* 0x000fe20007810000 */
[----:B------:R-:W-:Y:S01]  /*11e70*/  MUFU.EX2 R173, R173 ;  /* 0x000000ad00ad7308 */ /* 0x000fe20000000800 */
[----:B------:R-:W-:Y:S01]  /*11e80*/  FSEL R180, R113, -INF , !P1 ;  /* 0xff80000071b47808 */ /* 0x000fe20004800000 */
[--C-:B------:R-:W-:Y:S01]  /*11e90*/  FFMA.FTZ R97, R44, c[0x0][0x23c], -R193.reuse ;  /* 0x00008f002c617a23 */ /* 0x100fe200000108c1 */
[----:B------:R-:W-:Y:S01]  /*11ea0*/  FMNMX.FTZ R5, R192, R5, !PT ;  /* 0x00000005c0057209 */ /* 0x000fe20007810000 */
[--C-:B------:R-:W-:Y:S01]  /*11eb0*/  FFMA.FTZ R83, R34, c[0x0][0x23c], -R193.reuse ;  /* 0x00008f0022537a23 */ /* 0x100fe200000108c1 */
[----:B------:R-:W1:Y:S01]  /*11ec0*/  SHFL.BFLY PT, R66, R3, 0x1, 0x1f ;  /* 0x0c201f0003427f89 */ /* 0x000e6200000e0000 */
[--C-:B------:R-:W-:Y:S01]  /*11ed0*/  FFMA.FTZ R75, R32, c[0x0][0x23c], -R193.reuse ;  /* 0x00008f00204b7a23 */ /* 0x100fe200000108c1 */
[----:B------:R-:W-:Y:S01]  /*11ee0*/  FMNMX.FTZ R5, R190, R5, !PT ;  /* 0x00000005be057209 */ /* 0x000fe20007810000 */
[--C-:B------:R-:W-:Y:S02]  /*11ef0*/  FFMA.FTZ R71, R10, c[0x0][0x23c], -R193.reuse ;  /* 0x00008f000a477a23 */ /* 0x100fe400000108c1 */
[----:B------:R-:W2:Y:S01]  /*11f00*/  MUFU.EX2 R175, R175 ;  /* 0x000000af00af7308 */ /* 0x000ea20000000800 */
[----:B------:R-:W-:Y:S01]  /*11f10*/  FMNMX.FTZ R68, R188, R5, !PT ;  /* 0x00000005bc447209 */ /* 0x000fe20007810000 */
[----:B------:R-:W-:Y:S02]  /*11f20*/  IMAD.MOV.U32 R89, RZ, RZ, R92 ;  /* 0x000000ffff597224 */ /* 0x000fe400078e005c */
[--C-:B------:R-:W-:Y:S01]  /*11f30*/  FFMA.FTZ R208, R208, c[0x0][0x23c], -R193.reuse ;  /* 0x00008f00d0d07a23 */ /* 0x100fe200000108c1 */
[----:B------:R-:W-:Y:S01]  /*11f40*/  FMNMX.FTZ R5, R187, R68, !PT ;  /* 0x00000044bb057209 */ /* 0x000fe20007810000 */
[--C-:B------:R-:W-:Y:S01]  /*11f50*/  FFMA.FTZ R206, R206, c[0x0][0x23c], -R193.reuse ;  /* 0x00008f00cece7a23 */ /* 0x100fe200000108c1 */
[----:B------:R-:W-:Y:S01]  /*11f60*/  FMNMX.FTZ R68, R210, R41, !PT ;  /* 0x00000029d2447209 */ /* 0x000fe20007810000 */
[----:B------:R-:W-:Y:S01]  /*11f70*/  FFMA.FTZ R202, R202, c[0x0][0x23c], -R193 ;  /* 0x00008f00caca7a23 */ /* 0x000fe200000108c1 */
[----:B------:R-:W-:Y:S01]  /*11f80*/  FSEL R41, R59, -INF , !P0 ;  /* 0xff8000003b297808 */ /* 0x000fe20004000000 */
[----:B------:R-:W-:Y:S01]  /*11f90*/  MUFU.EX2 R130, R130 ;  /* 0x0000008200827308 */ /* 0x000fe20000000800 */
[----:B------:R-:W-:Y:S01]  /*11fa0*/  IMAD.MOV.U32 R59, RZ, RZ, R117 ;  /* 0x000000ffff3b7224 */ /* 0x000fe200078e0075 */
[----:B------:R-:W-:Y:S01]  /*11fb0*/  FMNMX.FTZ R43, R183, R68, !PT ;  /* 0x00000044b72b7209 */ /* 0x000fe20007810000 */
[----:B------:R-:W-:Y:S01]  /*11fc0*/  FFMA.FTZ R117, R58, c[0x0][0x23c], -R193 ;  /* 0x00008f003a757a23 */ /* 0x000fe200000108c1 */
[----:B------:R-:W3:Y:S01]  /*11fd0*/  SHFL.BFLY PT, R42, R5, 0x2, 0x1f ;  /* 0x0c401f00052a7f89 */ /* 0x000ee200000e0000 */
[----:B------:R-:W-:Y:S01]  /*11fe0*/  IMAD.MOV.U32 R58, RZ, RZ, R77 ;  /* 0x000000ffff3a7224 */ /* 0x000fe200078e004d */
[----:B------:R-:W-:Y:S02]  /*11ff0*/  FMNMX.FTZ R43, R182, R43, !PT ;  /* 0x0000002bb62b7209 */ /* 0x000fe40007810000 */
[----:B-1----:R-:W-:Y:S02]  /*12000*/  FMNMX.FTZ R3, R3, R66, !PT ;  /* 0x0000004203037209 */ /* 0x002fe40007810000 */
[----:B------:R-:W-:Y:S01]  /*12010*/  MUFU.EX2 R129, R129 ;  /* 0x0000008100817308 */ /* 0x000fe20000000800 */
[----:B------:R-:W-:Y:S02]  /*12020*/  FMNMX.FTZ R2, R180, R43, !PT ;  /* 0x0000002bb4027209 */ /* 0x000fe40007810000 */
[C---:B------:R-:W-:Y:S01]  /*12030*/  FSETP.NEU.FTZ.AND P2, PT, R3.reuse, -INF , PT ;  /* 0xff8000000300780b */ /* 0x040fe20003f5d000 */
[----:B------:R-:W-:Y:S01]  /*12040*/  FMUL.FTZ R191, R3, c[0x0][0x23c] ;  /* 0x00008f0003bf7a20 */ /* 0x000fe20000410000 */
[----:B------:R-:W-:Y:S02]  /*12050*/  FMNMX.FTZ R0, R41, R2, !PT ;  /* 0x0000000229007209 */ /* 0x000fe40007810000 */
[----:B--2---:R-:W-:Y:S02]  /*12060*/  F2FP.PACK_AB R44, R175, R178 ;  /* 0x000000b2af2c723e */ /* 0x004fe400000000ff */
[----:B------:R-:W-:Y:S01]  /*12070*/  FSEL R191, R191, RZ, P2 ;  /* 0x000000ffbfbf7208 */ /* 0x000fe20001000000 */
[----:B------:R-:W-:Y:S04]  /*12080*/  MUFU.EX2 R125, R125 ;  /* 0x0000007d007d7308 */ /* 0x000fe80000000800 */
[--C-:B------:R-:W-:Y:S02]  /*12090*/  FFMA.FTZ R69, R20, c[0x0][0x23c], -R191.reuse ;  /* 0x00008f0014457a23 */ /* 0x100fe400000108bf */
[----:B------:R-:W-:Y:S02]  /*120a0*/  FFMA.FTZ R106, R15, c[0x0][0x23c], -R191 ;  /* 0x00008f000f6a7a23 */ /* 0x000fe400000108bf */
[----:B------:R-:W-:Y:S01]  /*120b0*/  IMAD.MOV.U32 R15, RZ, RZ, R49 ;  /* 0x000000ffff0f7224 */ /* 0x000fe200078e0031 */
[----:B---3--:R-:W-:Y:S01]  /*120c0*/  FMNMX.FTZ R42, R5, R42, !PT ;  /* 0x0000002a052a7209 */ /* 0x008fe20007810000 */
[----:B------:R-:W-:Y:S01]  /*120d0*/  MUFU.EX2 R117, R117 ;  /* 0x0000007500757308 */ /* 0x000fe20000000800 */
[--C-:B------:R-:W-:Y:S01]  /*120e0*/  FFMA.FTZ R92, R110, c[0x0][0x23c], -R191.reuse ;  /* 0x00008f006e5c7a23 */ /* 0x100fe200000108bf */
[----:B------:R-:W1:Y:S01]  /*120f0*/  SHFL.BFLY PT, R5, R0, 0x2, 0x1f ;  /* 0x0c401f0000057f89 */ /* 0x000e6200000e0000 */
[--C-:B------:R-:W-:Y:S02]  /*12100*/  FFMA.FTZ R110, R30, c[0x0][0x23c], -R191.reuse ;  /* 0x00008f001e6e7a23 */ /* 0x100fe400000108bf */
[--C-:B------:R-:W-:Y:S02]  /*12110*/  FFMA.FTZ R203, R203, c[0x0][0x23c], -R191.reuse ;  /* 0x00008f00cbcb7a23 */ /* 0x100fe400000108bf */
[--C-:B------:R-:W-:Y:S02]  /*12120*/  FFMA.FTZ R205, R205, c[0x0][0x23c], -R191.reuse ;  /* 0x00008f00cdcd7a23 */ /* 0x100fe400000108bf */
[--C-:B------:R-:W-:Y:S01]  /*12130*/  FFMA.FTZ R128, R120, c[0x0][0x23c], -R191.reuse ;  /* 0x00008f0078807a23 */ /* 0x100fe200000108bf */
[----:B------:R-:W-:Y:S01]  /*12140*/  MUFU.EX2 R106, R106 ;  /* 0x0000006a006a7308 */ /* 0x000fe20000000800 */
[--C-:B------:R-:W-:Y:S01]  /*12150*/  FFMA.FTZ R120, R126, c[0x0][0x23c], -R191.reuse ;  /* 0x00008f007e787a23 */ /* 0x100fe200000108bf */
[----:B------:R-:W2:Y:S01]  /*12160*/  SHFL.BFLY PT, R43, R42, 0x1, 0x1f ;  /* 0x0c201f002a2b7f89 */ /* 0x000ea200000e0000 */
[--C-:B------:R-:W-:Y:S02]  /*12170*/  FFMA.FTZ R186, R115, c[0x0][0x23c], -R191.reuse ;  /* 0x00008f0073ba7a23 */ /* 0x100fe400000108bf */
[----:B------:R-:W-:Y:S02]  /*12180*/  FFMA.FTZ R171, R172, c[0x0][0x23c], -R191 ;  /* 0x00008f00acab7a23 */ /* 0x000fe400000108bf */
[--C-:B------:R-:W-:Y:S02]  /*12190*/  FFMA.FTZ R172, R108, c[0x0][0x23c], -R193.reuse ;  /* 0x00008f006cac7a23 */ /* 0x100fe400000108c1 */
[----:B------:R-:W-:Y:S01]  /*121a0*/  FFMA.FTZ R108, R100, c[0x0][0x23c], -R193 ;  /* 0x00008f00646c7a23 */ /* 0x000fe200000108c1 */
[----:B------:R-:W-:Y:S01]  /*121b0*/  MUFU.EX2 R186, R186 ;  /* 0x000000ba00ba7308 */ /* 0x000fe20000000800 */
[--C-:B------:R-:W-:Y:S02]  /*121c0*/  FFMA.FTZ R100, R51, c[0x0][0x23c], -R191.reuse ;  /* 0x00008f0033647a23 */ /* 0x100fe400000108bf */
[--C-:B------:R-:W-:Y:S02]  /*121d0*/  FFMA.FTZ R176, R170, c[0x0][0x23c], -R191.reuse ;  /* 0x00008f00aab07a23 */ /* 0x100fe400000108bf */
[--C-:B------:R-:W-:Y:S01]  /*121e0*/  FFMA.FTZ R131, R168, c[0x0][0x23c], -R191.reuse ;  /* 0x00008f00a8837a23 */ /* 0x100fe200000108bf */
[----:B-1----:R-:W-:Y:S01]  /*121f0*/  FMNMX.FTZ R5, R0, R5, !PT ;  /* 0x0000000500057209 */ /* 0x002fe20007810000 */
[--C-:B------:R-:W-:Y:S02]  /*12200*/  FFMA.FTZ R107, R112, c[0x0][0x23c], -R191.reuse ;  /* 0x00008f00706b7a23 */ /* 0x100fe400000108bf */
[----:B------:R-:W-:Y:S01]  /*12210*/  FFMA.FTZ R127, R122, c[0x0][0x23c], -R191 ;  /* 0x00008f007a7f7a23 */ /* 0x000fe200000108bf */
[----:B------:R-:W-:Y:S01]  /*12220*/  MUFU.EX2 R171, R171 ;  /* 0x000000ab00ab7308 */ /* 0x000fe20000000800 */
[--C-:B------:R-:W-:Y:S01]  /*12230*/  FFMA.FTZ R122, R102, c[0x0][0x23c], -R193.reuse ;  /* 0x00008f00667a7a23 */ /* 0x100fe200000108c1 */
[----:B------:R-:W1:Y:S01]  /*12240*/  SHFL.BFLY PT, R0, R5, 0x1, 0x1f ;  /* 0x0c201f0005007f89 */ /* 0x000e6200000e0000 */
[----:B------:R-:W-:Y:S02]  /*12250*/  FFMA.FTZ R102, R98, c[0x0][0x23c], -R193 ;  /* 0x00008f0062667a23 */ /* 0x000fe400000108c1 */
[--C-:B------:R-:W-:Y:S01]  /*12260*/  FFMA.FTZ R115, R114, c[0x0][0x23c], -R191.reuse ;  /* 0x00008f0072737a23 */ /* 0x100fe200000108bf */
[----:B--2---:R-:W-:Y:S01]  /*12270*/  FMNMX.FTZ R2, R42, R43, !PT ;  /* 0x0000002b2a027209 */ /* 0x004fe20007810000 */
[----:B------:R-:W-:Y:S03]  /*12280*/  FFMA.FTZ R196, R196, c[0x0][0x23c], -R191 ;  /* 0x00008f00c4c47a23 */ /* 0x000fe600000108bf */
[----:B------:R-:W-:Y:S01]  /*12290*/  MUFU.EX2 R176, R176 ;  /* 0x000000b000b07308 */ /* 0x000fe20000000800 */
[C---:B------:R-:W-:Y:S01]  /*122a0*/  FMUL.FTZ R189, R2.reuse, c[0x0][0x23c] ;  /* 0x00008f0002bd7a20 */ /* 0x040fe20000410000 */
[C---:B------:R-:W-:Y:S04]  /*122b0*/  FSETP.NEU.FTZ.AND P1, PT, R2.reuse, -INF , PT ;  /* 0xff8000000200780b */ /* 0x040fe80003f3d000 */
[----:B------:R-:W-:Y:S02]  /*122c0*/  FSEL R189, R189, RZ, P1 ;  /* 0x000000ffbdbd7208 */ /* 0x000fe40000800000 */
[----:B------:R-:W-:Y:S02]  /*122d0*/  FSEL R6, R2, RZ, P1 ;  /* 0x000000ff02067208 */ /* 0x000fe40000800000 */
[----:B------:R-:W2:Y:S01]  /*122e0*/  MUFU.EX2 R131, R131 ;  /* 0x0000008300837308 */ /* 0x000ea20000000800 */
[--C-:B------:R-:W-:Y:S02]  /*122f0*/  FFMA.FTZ R68, R22, c[0x0][0x23c], -R189.reuse ;  /* 0x00008f0016447a23 */ /* 0x100fe400000108bd */
[----:B------:R-:W-:Y:S02]  /*12300*/  FFMA.FTZ R126, R21, c[0x0][0x23c], -R189 ;  /* 0x00008f00157e7a23 */ /* 0x000fe400000108bd */
[----:B------:R-:W-:Y:S01]  /*12310*/  IMAD.MOV.U32 R21, RZ, RZ, R67 ;  /* 0x000000ffff157224 */ /* 0x000fe200078e0043 */
[----:B-1----:R-:W-:Y:S01]  /*12320*/  FMNMX.FTZ R0, R5, R0, !PT ;  /* 0x0000000005007209 */ /* 0x002fe20007810000 */
[----:B------:R-:W-:Y:S02]  /*12330*/  FFMA.FTZ R104, R17, c[0x0][0x23c], -R189 ;  /* 0x00008f0011687a23 */ /* 0x000fe400000108bd */
[----:B------:R-:W-:Y:S01]  /*12340*/  FADD.FTZ R6, -R6, R165 ;  /* 0x000000a506067221 */ /* 0x000fe20000010100 */
[----:B------:R-:W-:Y:S01]  /*12350*/  MUFU.EX2 R172, R172 ;  /* 0x000000ac00ac7308 */ /* 0x000fe20000000800 */
[C---:B------:R-:W-:Y:S01]  /*12360*/  FMUL.FTZ R185, R0.reuse, c[0x0][0x23c] ;  /* 0x00008f0000b97a20 */ /* 0x040fe20000410000 */
[----:B------:R-:W-:Y:S01]  /*12370*/  FSETP.NEU.FTZ.AND P0, PT, R0, -INF , PT ;  /* 0xff8000000000780b */ /* 0x000fe20003f1d000 */
[--C-:B------:R-:W-:Y:S02]  /*12380*/  FFMA.FTZ R181, R116, c[0x0][0x23c], -R189.reuse ;  /* 0x00008f0074b57a23 */ /* 0x100fe400000108bd */
[--C-:B------:R-:W-:Y:S01]  /*12390*/  FFMA.FTZ R174, R184, c[0x0][0x23c], -R189.reuse ;  /* 0x00008f00b8ae7a23 */ /* 0x100fe200000108bd */
[----:B------:R-:W-:Y:S01]  /*123a0*/  FSEL R185, R185, RZ, P0 ;  /* 0x000000ffb9b97208 */ /* 0x000fe20000000000 */
[----:B------:R-:W-:Y:S02]  /*123b0*/  FFMA.FTZ R43, R25, c[0x0][0x23c], -R189 ;  /* 0x00008f00192b7a23 */ /* 0x000fe400000108bd */
[----:B------:R-:W-:Y:S01]  /*123c0*/  IMAD.MOV.U32 R5, RZ, RZ, R72 ;  /* 0x000000ffff057224 */ /* 0x000fe200078e0048 */
[----:B------:R-:W-:Y:S01]  /*123d0*/  MUFU.EX2 R181, R181 ;  /* 0x000000b500b57308 */ /* 0x000fe20000000800 */
[--C-:B------:R-:W-:Y:S02]  /*123e0*/  FFMA.FTZ R111, R91, c[0x0][0x23c], -R185.reuse ;  /* 0x00008f005b6f7a23 */ /* 0x100fe400000108b9 */
[--C-:B------:R-:W-:Y:S02]  /*123f0*/  FFMA.FTZ R91, R23, c[0x0][0x23c], -R185.reuse ;  /* 0x00008f00175b7a23 */ /* 0x100fe400000108b9 */
[----:B------:R-:W-:Y:S02]  /*12400*/  FFMA.FTZ R184, R57, c[0x0][0x23c], -R185 ;  /* 0x00008f0039b87a23 */ /* 0x000fe400000108b9 */
[----:B------:R-:W-:Y:S02]  /*12410*/  IMAD.MOV.U32 R57, RZ, RZ, R88 ;  /* 0x000000ffff397224 */ /* 0x000fe400078e0058 */
[----:B------:R-:W-:Y:S01]  /*12420*/  FFMA.FTZ R88, R50, c[0x0][0x23c], -R191 ;  /* 0x00008f0032587a23 */ /* 0x000fe200000108bf */
[----:B------:R-:W1:Y:S01]  /*12430*/  MUFU.EX2 R174, R174 ;  /* 0x000000ae00ae7308 */ /* 0x000e620000000800 */
[----:B------:R-:W-:Y:S01]  /*12440*/  LDSM.16.MT88.4 R48, [R219+0x4000] ;  /* 0x00400000db30783b */ /* 0x000fe20000004200 */
        /* <DEDUP_REMOVED lines=8> */
[----:B------:R-:W-:Y:S02]  /*124d0*/  FFMA.FTZ R169, R99, c[0x0][0x23c], -R185 ;  /* 0x00008f0063a97a23 */ /* 0x000fe400000108b9 */
[----:B------:R-:W-:Y:S01]  /*124e0*/  FFMA.FTZ R99, R19, c[0x0][0x23c], -R189 ;  /* 0x00008f0013637a23 */ /* 0x000fe200000108bd */
[----:B------:R-:W-:Y:S01]  /*124f0*/  MUFU.EX2 R128, R128 ;  /* 0x0000008000807308 */ /* 0x000fe20000000800 */
[--C-:B------:R-:W-:Y:S02]  /*12500*/  FFMA.FTZ R168, R93, c[0x0][0x23c], -R185.reuse ;  /* 0x00008f005da87a23 */ /* 0x100fe400000108b9 */
[--C-:B------:R-:W-:Y:S01]  /*12510*/  FFMA.FTZ R98, R47, c[0x0][0x23c], -R185.reuse ;  /* 0x00008f002f627a23 */ /* 0x100fe200000108b9 */
[----:B--2---:R-:W-:Y:S01]  /*12520*/  F2FP.PACK_AB R47, R131, R176 ;  /* 0x000000b0832f723e */ /* 0x004fe200000000ff */
[----:B------:R-:W-:Y:S01]  /*12530*/  FFMA.FTZ R103, R35, c[0x0][0x23c], -R185 ;  /* 0x00008f0023677a23 */ /* 0x000fe200000108b9 */
[----:B-1----:R-:W-:Y:S01]  /*12540*/  F2FP.PACK_AB R32, R174, R181 ;  /* 0x000000b5ae20723e */ /* 0x002fe200000000ff */
[--C-:B------:R-:W-:Y:S02]  /*12550*/  FFMA.FTZ R95, R80, c[0x0][0x23c], -R191.reuse ;  /* 0x00008f00505f7a23 */ /* 0x100fe400000108bf */
[----:B------:R-:W-:Y:S01]  /*12560*/  FFMA.FTZ R80, R16, c[0x0][0x23c], -R191 ;  /* 0x00008f0010507a23 */ /* 0x000fe200000108bf */
        /* <DEDUP_REMOVED lines=12> */
[----:B------:R-:W1:Y:S01]  /*12630*/  MUFU.EX2 R168, R168 ;  /* 0x000000a800a87308 */ /* 0x000e620000000800 */
[----:B------:R-:W-:Y:S02]  /*12640*/  FFMA.FTZ R180, R180, c[0x0][0x23c], -R185 ;  /* 0x00008f00b4b47a23 */ /* 0x000fe400000108b9 */
[----:B------:R-:W-:Y:S02]  /*12650*/  FFMA.FTZ R113, R29, c[0x0][0x23c], -R189 ;  /* 0x00008f001d717a23 */ /* 0x000fe400000108bd */
[----:B------:R-:W-:Y:S01]  /*12660*/  IMAD.MOV.U32 R29, RZ, RZ, R5 ;  /* 0x000000ffff1d7224 */ /* 0x000fe200078e0005 */
[----:B------:R-:W-:Y:S01]  /*12670*/  FSEL R5, R3, RZ, P2 ;  /* 0x000000ff03057208 */ /* 0x000fe20001000000 */
[----:B------:R-:W-:Y:S01]  /*12680*/  FFMA.FTZ R72, R4, c[0x0][0x23c], -R193 ;  /* 0x00008f0004487a23 */ /* 0x000fe200000108c1 */
[----:B------:R-:W-:Y:S01]  /*12690*/  FSEL R4, R36, RZ, P3 ;  /* 0x000000ff24047208 */ /* 0x000fe20001800000 */
[----:B------:R-:W-:Y:S01]  /*126a0*/  IMAD.MOV.U32 R165, RZ, RZ, R29 ;  /* 0x000000ffffa57224 */ /* 0x000fe200078e001d */
[----:B------:R-:W-:Y:S01]  /*126b0*/  MUFU.EX2 R127, R127 ;  /* 0x0000007f007f7308 */ /* 0x000fe20000000800 */
[----:B------:R-:W-:Y:S02]  /*126c0*/  FADD.FTZ R5, -R5, R166 ;  /* 0x000000a605057221 */ /* 0x000fe40000010100 */
[----:B------:R-:W-:Y:S02]  /*126d0*/  FADD.FTZ R4, -R4, R167 ;  /* 0x000000a704047221 */ /* 0x000fe40000010100 */
[----:B------:R-:W-:Y:S02]  /*126e0*/  IMAD.MOV.U32 R167, RZ, RZ, R21 ;  /* 0x000000ffffa77224 */ /* 0x000fe400078e0015 */
[----:B------:R-:W2:Y:S01]  /*126f0*/  LDSM.16.MT88.4 R20, [R220+0x4000] ;  /* 0x00400000dc14783b */ /* 0x000ea20000004200 */
[--C-:B------:R-:W-:Y:S02]  /*12700*/  FFMA.FTZ R165, R165, c[0x0][0x23c], -R185.reuse ;  /* 0x00008f00a5a57a23 */ /* 0x100fe400000108b9 */
[----:B------:R-:W-:Y:S01]  /*12710*/  MUFU.EX2 R122, R122 ;  /* 0x0000007a007a7308 */ /* 0x000fe20000000800 */
[----:B------:R-:W-:Y:S02]  /*12720*/  FFMA.FTZ R167, R167, c[0x0][0x23c], -R185 ;  /* 0x00008f00a7a77a23 */ /* 0x000fe400000108b9 */
[--C-:B------:R-:W-:Y:S01]  /*12730*/  FFMA.FTZ R105, R39, c[0x0][0x23c], -R189.reuse ;  /* 0x00008f0027697a23 */ /* 0x100fe200000108bd */
[----:B-1----:R-:W-:Y:S01]  /*12740*/  F2FP.PACK_AB R35, R168, R169 ;  /* 0x000000a9a823723e */ /* 0x002fe200000000ff */
[----:B------:R-:W-:Y:S01]  /*12750*/  FMUL.FTZ R39, R5, c[0x0][0x23c] ;  /* 0x00008f0005277a20 */ /* 0x000fe20000410000 */
[----:B------:R-:W-:Y:S01]  /*12760*/  FSEL R5, R0, RZ, P0 ;  /* 0x000000ff00057208 */ /* 0x000fe20000000000 */
[----:B------:R-:W-:Y:S01]  /*12770*/  FFMA.FTZ R179, R33, c[0x0][0x23c], -R189 ;  /* 0x00008f0021b37a23 */ /* 0x000fe200000108bd */
[----:B------:R-:W-:Y:S01]  /*12780*/  ISETP.GT.AND P0, PT, R248, R227, PT ;  /* 0x000000e3f800720c */ /* 0x000fe20003f04270 */
[----:B------:R-:W-:Y:S01]  /*12790*/  IMAD.MOV.U32 R33, RZ, RZ, R73 ;  /* 0x000000ffff217224 */ /* 0x000fe200078e0049 */
[----:B------:R-:W-:Y:S01]  /*127a0*/  MUFU.EX2 R120, R120 ;  /* 0x0000007800787308 */ /* 0x000fe20000000800 */
[----:B------:R-:W-:Y:S02]  /*127b0*/  FADD.FTZ R5, -R5, R164 ;  /* 0x000000a405057221 */ /* 0x000fe40000010100 */
[----:B------:R-:W-:Y:S02]  /*127c0*/  IMAD.MOV.U32 R164, RZ, RZ, R58 ;  /* 0x000000ffffa47224 */ /* 0x000fe400078e003a */
[----:B------:R-:W-:Y:S02]  /*127d0*/  FFMA.FTZ R73, R40, c[0x0][0x23c], -R191 ;  /* 0x00008f0028497a23 */ /* 0x000fe400000108bf */
[----:B------:R-:W-:Y:S02]  /*127e0*/  FMUL.FTZ R40, R4, c[0x0][0x23c] ;  /* 0x00008f0004287a20 */ /* 0x000fe40000410000 */
[----:B------:R-:W-:Y:S01]  /*127f0*/  FMUL.FTZ R4, R6, c[0x0][0x23c] ;  /* 0x00008f0006047a20 */ /* 0x000fe20000410000 */
[----:B------:R-:W1:Y:S01]  /*12800*/  MUFU.EX2 R39, R39 ;  /* 0x0000002700277308 */ /* 0x000e620000000800 */
[----:B------:R-:W-:Y:S02]  /*12810*/  FFMA.FTZ R164, R164, c[0x0][0x23c], -R185 ;  /* 0x00008f00a4a47a23 */ /* 0x000fe400000108b9 */
[----:B------:R-:W-:Y:S02]  /*12820*/  FFMA.FTZ R79, R64, c[0x0][0x23c], -R189 ;  /* 0x00008f00404f7a23 */ /* 0x000fe400000108bd */
[----:B------:R-:W-:Y:S02]  /*12830*/  FFMA.FTZ R64, R7, c[0x0][0x23c], -R185 ;  /* 0x00008f0007407a23 */ /* 0x000fe400000108b9 */
[----:B------:R-:W-:Y:S02]  /*12840*/  FMUL.FTZ R7, R5, c[0x0][0x23c] ;  /* 0x00008f0005077a20 */ /* 0x000fe40000410000 */
[--C-:B------:R-:W-:Y:S01]  /*12850*/  FFMA.FTZ R67, R38, c[0x0][0x23c], -R189.reuse ;  /* 0x00008f0026437a23 */ /* 0x100fe200000108bd */
[----:B------:R-:W3:Y:S01]  /*12860*/  MUFU.EX2 R40, R40 ;  /* 0x0000002800287308 */ /* 0x000ee20000000800 */
[----:B------:R-:W-:Y:S02]  /*12870*/  FFMA.FTZ R170, R45, c[0x0][0x23c], -R189 ;  /* 0x00008f002daa7a23 */ /* 0x000fe400000108bd */
[----:B------:R-:W-:Y:S02]  /*12880*/  IMAD.MOV.U32 R45, RZ, RZ, R121 ;  /* 0x000000ffff2d7224 */ /* 0x000fe400078e0079 */
[----:B------:R-:W-:Y:S01]  /*12890*/  FFMA.FTZ R66, R46, c[0x0][0x23c], -R189 ;  /* 0x00008f002e427a23 */ /* 0x000fe200000108bd */
[----:B------:R-:W-:Y:S01]  /*128a0*/  F2FP.PACK_AB R46, R130, R173 ;  /* 0x000000ad822e723e */ /* 0x000fe200000000ff */
[----:B------:R-:W-:Y:S01]  /*128b0*/  IMAD.MOV.U32 R25, RZ, RZ, R45 ;  /* 0x000000ffff197224 */ /* 0x000fe200078e002d */
[----:B------:R-:W-:Y:S01]  /*128c0*/  F2FP.PACK_AB R45, R171, R186 ;  /* 0x000000baab2d723e */ /* 0x000fe200000000ff */
[----:B------:R-:W-:Y:S01]  /*128d0*/  FFMA.FTZ R121, R118, c[0x0][0x23c], -R191 ;  /* 0x00008f0076797a23 */ /* 0x000fe200000108bf */
[----:B------:R-:W4:Y:S01]  /*128e0*/  MUFU.EX2 R38, R4 ;  /* 0x0000000400267308 */ /* 0x000f220000000800 */
[----:B------:R-:W-:Y:S02]  /*128f0*/  FFMA.FTZ R118, R31, c[0x0][0x23c], -R189 ;  /* 0x00008f001f767a23 */ /* 0x000fe400000108bd */
[----:B------:R-:W-:Y:S01]  /*12900*/  IMAD.MOV.U32 R31, RZ, RZ, R33 ;  /* 0x000000ffff1f7224 */ /* 0x000fe200078e0021 */
[----:B------:R-:W-:Y:S01]  /*12910*/  F2FP.PACK_AB R33, R177, R184 ;  /* 0x000000b8b121723e */ /* 0x000fe200000000ff */
[C---:B-1----:R-:W-:Y:S02]  /*12920*/  FMUL.FTZ R18, R39.reuse, R150 ;  /* 0x0000009627127220 */ /* 0x042fe40000410000 */
[C---:B------:R-:W-:Y:S02]  /*12930*/  FMUL.FTZ R19, R39.reuse, R151 ;  /* 0x0000009727137220 */ /* 0x040fe40000410000 */
[----:B------:R-:W-:Y:S01]  /*12940*/  FMUL.FTZ R6, R39, R162 ;  /* 0x000000a227067220 */ /* 0x000fe20000410000 */
[----:B------:R-:W1:Y:S01]  /*12950*/  MUFU.EX2 R37, R7 ;  /* 0x0000000700257308 */ /* 0x000e620000000800 */
[----:B------:R-:W-:Y:S02]  /*12960*/  IMAD.MOV.U32 R162, RZ, RZ, R96 ;  /* 0x000000ffffa27224 */ /* 0x000fe400078e0060 */
[----:B------:R-:W-:Y:S02]  /*12970*/  FFMA.FTZ R93, R78, c[0x0][0x23c], -R189 ;  /* 0x00008f004e5d7a23 */ /* 0x000fe400000108bd */
[C---:B---3--:R-:W-:Y:S02]  /*12980*/  FMUL.FTZ R16, R40.reuse, R148 ;  /* 0x0000009428107220 */ /* 0x048fe40000410000 */
[C---:B------:R-:W-:Y:S02]  /*12990*/  FMUL.FTZ R17, R40.reuse, R149 ;  /* 0x0000009528117220 */ /* 0x040fe40000410000 */
[----:B------:R-:W-:Y:S01]  /*129a0*/  LDSM.16.MT88.4 R148, [R220+0x5c00] ;  /* 0x005c0000dc94783b */ /* 0x000fe20000004200 */
[----:B------:R-:W-:Y:S01]  /*129b0*/  MUFU.EX2 R179, R179 ;  /* 0x000000b300b37308 */ /* 0x000fe20000000800 */
[----:B------:R-:W-:Y:S02]  /*129c0*/  FMUL.FTZ R5, R40, R161 ;  /* 0x000000a128057220 */ /* 0x000fe40000410000 */
[----:B------:R-:W-:Y:S02]  /*129d0*/  IMAD.MOV.U32 R161, RZ, RZ, R57 ;  /* 0x000000ffffa17224 */ /* 0x000fe400078e0039 */
[----:B----4-:R-:W-:Y:S02]  /*129e0*/  FMUL.FTZ R29, R38, R137 ;  /* 0x00000089261d7220 */ /* 0x010fe40000410000 */
[----:B------:R-:W-:Y:S02]  /*129f0*/  FMUL.FTZ R4, R40, R160 ;  /* 0x000000a028047220 */ /* 0x000fe40000410000 */
[----:B------:R-:W-:Y:S01]  /*12a00*/  FFMA.FTZ R78, R11, c[0x0][0x23c], -R189 ;  /* 0x00008f000b4e7a23 */ /* 0x000fe200000108bd */
[----:B------:R-:W3:Y:S01]  /*12a10*/  MUFU.EX2 R170, R170 ;  /* 0x000000aa00aa7308 */ /* 0x000ee20000000800 */
[----:B------:R-:W-:Y:S02]  /*12a20*/  FFMA.FTZ R181, R38, R249, R181 ;  /* 0x000000f926b57223 */ /* 0x000fe400000100b5 */
[----:B------:R-:W-:Y:S02]  /*12a30*/  FFMA.FTZ R86, R84, c[0x0][0x23c], -R189 ;  /* 0x00008f0054567a23 */ /* 0x000fe400000108bd */
[----:B-1----:R-:W-:Y:S02]  /*12a40*/  FMUL.FTZ R30, R37, R138 ;  /* 0x0000008a251e7220 */ /* 0x002fe40000410000 */
[----:B------:R-:W-:Y:S02]  /*12a50*/  FMUL.FTZ R7, R39, R163 ;  /* 0x000000a327077220 */ /* 0x000fe40000410000 */
[----:B------:R-:W-:Y:S01]  /*12a60*/  IMAD.MOV.U32 R163, RZ, RZ, R59 ;  /* 0x000000ffffa37224 */ /* 0x000fe200078e003b */
[----:B------:R-:W-:Y:S01]  /*12a70*/  MUFU.EX2 R121, R121 ;  /* 0x0000007900797308 */ /* 0x000fe20000000800 */
[C---:B------:R-:W-:Y:S02]  /*12a80*/  FMUL.FTZ R11, R37.reuse, R159 ;  /* 0x0000009f250b7220 */ /* 0x040fe40000410000 */
[----:B------:R-:W-:Y:S01]  /*12a90*/  IMAD.MOV.U32 R159, RZ, RZ, R53 ;  /* 0x000000ffff9f7224 */ /* 0x000fe200078e0035 */
[-C--:B--2---:R-:W-:Y:S01]  /*12aa0*/  HMMA.16816.F32 R4, R44, R20.reuse, R4 ;  /* 0x000000142c04723c */ /* 0x084fe20000001804 */
[----:B------:R-:W1:Y:S01]  /*12ab0*/  LDSM.16.MT88.4 R52, [R220+0x4400] ;  /* 0x00440000dc34783b */ /* 0x000e620000004200 */
[C---:B------:R-:W-:Y:S02]  /*12ac0*/  FMUL.FTZ R26, R37.reuse, R142 ;  /* 0x0000008e251a7220 */ /* 0x040fe40000410000 */
[----:B------:R-:W-:Y:S02]  /*12ad0*/  FFMA.FTZ R142, R62, c[0x0][0x23c], -R189 ;  /* 0x00008f003e8e7a23 */ /* 0x000fe400000108bd */
[----:B------:R-:W-:Y:S01]  /*12ae0*/  MUFU.EX2 R126, R126 ;  /* 0x0000007e007e7308 */ /* 0x000fe20000000800 */
[----:B------:R-:W-:Y:S02]  /*12af0*/  FMUL.FTZ R27, R37, R143 ;  /* 0x0000008f251b7220 */ /* 0x000fe40000410000 */
[----:B------:R-:W-:Y:S03]  /*12b00*/  FFMA.FTZ R143, R61, c[0x0][0x23c], -R191 ;  /* 0x00008f003d8f7a23 */ /* 0x000fe600000108bf */
[----:B------:R-:W-:Y:S01]  /*12b10*/  FFMA.FTZ R84, R70, c[0x0][0x23c], -R185 ;  /* 0x00008f0046547a23 */ /* 0x000fe200000108b9 */
[----:B---3--:R-:W-:Y:S01]  /*12b20*/  F2FP.PACK_AB R34, R170, R179 ;  /* 0x000000b3aa22723e */ /* 0x008fe200000000ff */
[----:B------:R-:W-:Y:S02]  /*12b30*/  FMUL.FTZ R10, R37, R158 ;  /* 0x0000009e250a7220 */ /* 0x000fe40000410000 */
[----:B------:R-:W2:Y:S01]  /*12b40*/  MUFU.EX2 R43, R43 ;  /* 0x0000002b002b7308 */ /* 0x000ea20000000800 */
[----:B------:R-:W-:Y:S02]  /*12b50*/  IMAD.MOV.U32 R158, RZ, RZ, R25 ;  /* 0x000000ffff9e7224 */ /* 0x000fe400078e0019 */
[----:B------:R-:W-:Y:S02]  /*12b60*/  FMUL.FTZ R25, R38, R141 ;  /* 0x0000008d26197220 */ /* 0x000fe40000410000 */
[----:B------:R-:W-:Y:S02]  /*12b70*/  FFMA.FTZ R141, R56, c[0x0][0x23c], -R193 ;  /* 0x00008f00388d7a23 */ /* 0x000fe400000108c1 */
[----:B------:R-:W3:Y:S01]  /*12b80*/  LDSM.16.MT88.4 R56, [R219+0x4400] ;  /* 0x00440000db38783b */ /* 0x000ee20000004200 */
[----:B------:R-:W-:Y:S02]  /*12b90*/  FFMA.FTZ R87, R9, c[0x0][0x23c], -R189 ;  /* 0x00008f0009577a23 */ /* 0x000fe400000108bd */
[----:B------:R-:W-:Y:S01]  /*12ba0*/  MUFU.EX2 R118, R118 ;  /* 0x0000007600767308 */ /* 0x000fe20000000800 */
[----:B------:R-:W-:Y:S02]  /*12bb0*/  FMUL.FTZ R9, R38, R157 ;  /* 0x0000009d26097220 */ /* 0x000fe40000410000 */
[----:B------:R-:W-:Y:S02]  /*12bc0*/  IMAD.MOV.U32 R157, RZ, RZ, R31 ;  /* 0x000000ffff9d7224 */ /* 0x000fe400078e001f */
[C---:B------:R-:W-:Y:S02]  /*12bd0*/  FMUL.FTZ R31, R37.reuse, R139 ;  /* 0x0000008b251f7220 */ /* 0x040fe40000410000 */
[----:B------:R-:W4:Y:S01]  /*12be0*/  LDL.LU R139, [R1+0xc] ;  /* 0x00000c00018b7983 */ /* 0x000f220000300800 */
[----:B------:R-:W-:Y:S02]  /*12bf0*/  FFMA.FTZ R70, R8, c[0x0][0x23c], -R191 ;  /* 0x00008f0008467a23 */ /* 0x000fe400000108bf */
[----:B------:R-:W-:Y:S01]  /*12c00*/  MUFU.EX2 R113, R113 ;  /* 0x0000007100717308 */ /* 0x000fe20000000800 */
[----:B------:R-:W5:Y:S01]  /*12c10*/  LDL.LU R138, [R1+0x8] ;  /* 0x00000800018a7983 */ /* 0x000f620000300800 */
[C---:B------:R-:W-:Y:S02]  /*12c20*/  FMUL.FTZ R8, R38.reuse, R156 ;  /* 0x0000009c26087220 */ /* 0x040fe40000410000 */
[----:B------:R-:W-:Y:S02]  /*12c30*/  IMAD.MOV.U32 R156, RZ, RZ, R15 ;  /* 0x000000ffff9c7224 */ /* 0x000fe400078e000f */
[----:B------:R-:W-:Y:S02]  /*12c40*/  FMUL.FTZ R15, R37, R155 ;  /* 0x0000009b250f7220 */ /* 0x000fe40000410000 */
[----:B------:R-:W-:Y:S01]  /*12c50*/  FFMA.FTZ R114, R13, c[0x0][0x23c], -R189 ;  /* 0x00008f000d727a23 */ /* 0x000fe200000108bd */
[C---:B------:R-:W-:Y:S01]  /*12c60*/  HMMA.16816.F32 R8, R32.reuse, R20, R8 ;  /* 0x000000142008723c */ /* 0x040fe20000001808 */
[----:B------:R-:W-:Y:S01]  /*12c70*/  MUFU.EX2 R42, R42 ;  /* 0x0000002a002a7308 */ /* 0x000fe20000000800 */
[----:B------:R-:W-:Y:S02]  /*12c80*/  FMUL.FTZ R13, R38, R153 ;  /* 0x00000099260d7220 */ /* 0x000fe40000410000 */
[----:B------:R-:W-:Y:S02]  /*12c90*/  FFMA.FTZ R96, R12, c[0x0][0x23c], -R193 ;  /* 0x00008f000c607a23 */ /* 0x000fe400000108c1 */
[----:B------:R-:W-:Y:S02]  /*12ca0*/  FMUL.FTZ R12, R38, R152 ;  /* 0x00000098260c7220 */ /* 0x000fe40000410000 */
[----:B------:R-:W-:Y:S03]  /*12cb0*/  FMUL.FTZ R21, R40, R145 ;  /* 0x0000009128157220 */ /* 0x000fe60000410000 */
[----:B------:R-:W1:Y:S01]  /*12cc0*/  MUFU.EX2 R123, R123 ;  /* 0x0000007b007b7308 */ /* 0x000e620000000800 */
[--C-:B------:R-:W-:Y:S02]  /*12cd0*/  FFMA.FTZ R145, R60, c[0x0][0x23c], -R189.reuse ;  /* 0x00008f003c917a23 */ /* 0x100fe400000108bd */
[----:B------:R-:W-:Y:S02]  /*12ce0*/  FMUL.FTZ R20, R40, R144 ;  /* 0x0000009028147220 */ /* 0x000fe40000410000 */
[----:B------:R-:W-:Y:S02]  /*12cf0*/  FFMA.FTZ R144, R159, c[0x0][0x23c], -R189 ;  /* 0x00008f009f907a23 */ /* 0x000fe400000108bd */
[----:B------:R-:W-:Y:S02]  /*12d00*/  IMAD.MOV.U32 R166, RZ, RZ, R119 ;  /* 0x000000ffffa67224 */ /* 0x000fe400078e0077 */
[--C-:B------:R-:W-:Y:S01]  /*12d10*/  FFMA.FTZ R119, R24, c[0x0][0x23c], -R191.reuse ;  /* 0x00008f0018777a23 */ /* 0x100fe200000108bf */
[----:B------:R-:W-:Y:S01]  /*12d20*/  MUFU.EX2 R116, R116 ;  /* 0x0000007400747308 */ /* 0x000fe20000000800 */
[----:B------:R-:W-:Y:S02]  /*12d30*/  FMUL.FTZ R24, R38, R140 ;  /* 0x0000008c26187220 */ /* 0x000fe40000410000 */
[----:B------:R-:W-:Y:S02]  /*12d40*/  FFMA.FTZ R140, R63, c[0x0][0x23c], -R191 ;  /* 0x00008f003f8c7a23 */ /* 0x000fe400000108bf */
[----:B------:R-:W1:Y:S01]  /*12d50*/  LDSM.16.MT88.4 R60, [R220+0x4800] ;  /* 0x00480000dc3c783b */ /* 0x000e620000004200 */
[----:B------:R-:W-:Y:S02]  /*12d60*/  FFMA.FTZ R166, R166, c[0x0][0x23c], -R193 ;  /* 0x00008f00a6a67a23 */ /* 0x000fe400000108c1 */
[----:B------:R-:W-:Y:S02]  /*12d70*/  FFMA.FTZ R81, R124, c[0x0][0x23c], -R191 ;  /* 0x00008f007c517a23 */ /* 0x000fe400000108bf */
[----:B------:R-:W1:Y:S01]  /*12d80*/  MUFU.EX2 R111, R111 ;  /* 0x0000006f006f7308 */ /* 0x000e620000000800 */
[----:B------:R-:W-:Y:S02]  /*12d90*/  FFMA.FTZ R124, R28, c[0x0][0x23c], -R193 ;  /* 0x00008f001c7c7a23 */ /* 0x000fe400000108c1 */
[----:B------:R-:W-:Y:S02]  /*12da0*/  FMUL.FTZ R28, R38, R136 ;  /* 0x00000088261c7220 */ /* 0x000fe40000410000 */
[----:B------:R-:W-:Y:S02]  /*12db0*/  FFMA.FTZ R207, R207, c[0x0][0x23c], -R189 ;  /* 0x00008f00cfcf7a23 */ /* 0x000fe400000108bd */
[----:B------:R-:W-:Y:S02]  /*12dc0*/  FADD.FTZ R174, R174, R181 ;  /* 0x000000b5aeae7221 */ /* 0x000fe40000010000 */
[----:B------:R-:W-:Y:S01]  /*12dd0*/  FFMA.FTZ R184, R37, R252, R184 ;  /* 0x000000fc25b87223 */ /* 0x000fe200000100b8 */
[----:B------:R-:W-:Y:S01]  /*12de0*/  MUFU.EX2 R108, R108 ;  /* 0x0000006c006c7308 */ /* 0x000fe20000000800 */
[----:B------:R-:W-:Y:S02]  /*12df0*/  FADD.FTZ R179, R179, R174 ;  /* 0x000000aeb3b37221 */ /* 0x000fe40000010000 */
[----:B------:R-:W-:Y:S02]  /*12e00*/  FFMA.FTZ R192, R192, c[0x0][0x23c], -R189 ;  /* 0x00008f00c0c07a23 */ /* 0x000fe400000108bd */
[----:B------:R-:W-:Y:S02]  /*12e10*/  FADD.FTZ R179, R170, R179 ;  /* 0x000000b3aab37221 */ /* 0x000fe40000010000 */
[----:B------:R-:W-:Y:S02]  /*12e20*/  IMAD.MOV.U32 R160, RZ, RZ, R89 ;  /* 0x000000ffffa07224 */ /* 0x000fe400078e0059 */
[----:B------:R-:W-:Y:S01]  /*12e30*/  FFMA.FTZ R89, R14, c[0x0][0x23c], -R193 ;  /* 0x00008f000e597a23 */ /* 0x000fe200000108c1 */
[----:B------:R-:W-:Y:S01]  /*12e40*/  MUFU.EX2 R115, R115 ;  /* 0x0000007300737308 */ /* 0x000fe20000000800 */
[----:B------:R-:W-:Y:S02]  /*12e50*/  FMUL.FTZ R14, R37, R154 ;  /* 0x0000009a250e7220 */ /* 0x000fe40000410000 */
[--C-:B------:R-:W-:Y:S02]  /*12e60*/  FFMA.FTZ R211, R211, c[0x0][0x23c], -R189.reuse ;  /* 0x00008f00d3d37a23 */ /* 0x100fe400000108bd */
[----:B------:R-:W-:Y:S02]  /*12e70*/  FADD.FTZ R184, R177, R184 ;  /* 0x000000b8b1b87221 */ /* 0x000fe40000010000 */
[--C-:B------:R-:W-:Y:S01]  /*12e80*/  FFMA.FTZ R190, R190, c[0x0][0x23c], -R189.reuse ;  /* 0x00008f00bebe7a23 */ /* 0x100fe200000108bd */
[-C--:B------:R-:W-:Y:S01]  /*12e90*/  HMMA.16816.F32 R12, R32, R22.reuse, R12 ;  /* 0x00000016200c723c */ /* 0x080fe2000000180c */
[----:B------:R-:W-:Y:S01]  /*12ea0*/  FADD.FTZ R169, R169, R184 ;  /* 0x000000b8a9a97221 */ /* 0x000fe20000010000 */
[----:B------:R-:W-:Y:S01]  /*12eb0*/  MUFU.EX2 R109, R109 ;  /* 0x0000006d006d7308 */ /* 0x000fe20000000800 */
[----:B------:R-:W-:Y:S02]  /*12ec0*/  FFMA.FTZ R188, R188, c[0x0][0x23c], -R189 ;  /* 0x00008f00bcbc7a23 */ /* 0x000fe400000108bd */
[----:B------:R-:W-:Y:S03]  /*12ed0*/  FADD.FTZ R169, R168, R169 ;  /* 0x000000a9a8a97221 */ /* 0x000fe60000010000 */
[C---:B------:R-:W-:Y:S04]  /*12ee0*/  HMMA.16816.F32 R16, R44.reuse, R22, R16 ;  /* 0x000000162c10723c */ /* 0x040fe80000001810 */
[----:B------:R-:W-:Y:S03]  /*12ef0*/  MUFU.EX2 R102, R102 ;  /* 0x0000006600667308 */ /* 0x000fe60000000800 */
[C---:B------:R-:W-:Y:S02]  /*12f00*/  FMUL.FTZ R22, R39.reuse, R146 ;  /* 0x0000009227167220 */ /* 0x040fe40000410000 */
[----:B------:R-:W-:Y:S03]  /*12f10*/  FMUL.FTZ R23, R39, R147 ;  /* 0x0000009327177220 */ /* 0x000fe60000410000 */
[----:B------:R-:W-:Y:S02]  /*12f20*/  FFMA.FTZ R147, R158, c[0x0][0x23c], -R189 ;  /* 0x00008f009e937a23 */ /* 0x000fe400000108bd */
[----:B------:R-:W-:Y:S01]  /*12f30*/  MUFU.EX2 R107, R107 ;  /* 0x0000006b006b7308 */ /* 0x000fe20000000800 */
[--C-:B------:R-:W-:Y:S01]  /*12f40*/  FFMA.FTZ R146, R157, c[0x0][0x23c], -R185.reuse ;  /* 0x00008f009d927a23 */ /* 0x100fe200000108b9 */
[-C--:B------:R-:W-:Y:S01]  /*12f50*/  HMMA.16816.F32 R20, R44, R48.reuse, R20 ;  /* 0x000000302c14723c */ /* 0x080fe20000001814 */
[----:B------:R-:W-:Y:S07]  /*12f60*/  FFMA.FTZ R185, R41, c[0x0][0x23c], -R185 ;  /* 0x00008f0029b97a23 */ /* 0x000fee00000108b9 */
[----:B------:R-:W-:Y:S01]  /*12f70*/  MUFU.EX2 R100, R100 ;  /* 0x0000006400647308 */ /* 0x000fe20000000800 */
[C---:B------:R-:W-:Y:S07]  /*12f80*/  HMMA.16816.F32 R24, R32.reuse, R48, R24 ;  /* 0x000000302018723c */ /* 0x040fee0000001818 */
[----:B--2---:R-:W-:Y:S01]  /*12f90*/  F2FP.PACK_AB R48, R43, R126 ;  /* 0x0000007e2b30723e */ /* 0x004fe200000000ff */
[-C--:B------:R-:W-:Y:S01]  /*12fa0*/  HMMA.16816.F32 R28, R32, R50.reuse, R28 ;  /* 0x00000032201c723c */ /* 0x080fe2000000181c */
[----:B------:R-:W-:Y:S03]  /*12fb0*/  MUFU.EX2 R114, R114 ;  /* 0x0000007200727308 */ /* 0x000fe60000000800 */
[----:B-1----:R-:W-:Y:S03]  /*12fc0*/  F2FP.PACK_AB R49, R123, R42 ;  /* 0x0000002a7b31723e */ /* 0x002fe600000000ff */
[C---:B------:R-:W-:Y:S02]  /*12fd0*/  FMUL.FTZ R34, R39.reuse, R134 ;  /* 0x0000008627227220 */ /* 0x040fe40000410000 */
[----:B------:R-:W-:Y:S02]  /*12fe0*/  FMUL.FTZ R35, R39, R135 ;  /* 0x0000008727237220 */ /* 0x000fe40000410000 */
[----:B------:R-:W1:Y:S01]  /*12ff0*/  MUFU.EX2 R105, R105 ;  /* 0x0000006900697308 */ /* 0x000e620000000800 */
[C---:B------:R-:W-:Y:S02]  /*13000*/  FMUL.FTZ R32, R40.reuse, R132 ;  /* 0x0000008428207220 */ /* 0x040fe40000410000 */
[----:B------:R-:W-:Y:S02]  /*13010*/  FMUL.FTZ R33, R40, R133 ;  /* 0x0000008528217220 */ /* 0x000fe40000410000 */
[----:B------:R-:W-:Y:S02]  /*13020*/  FFMA.FTZ R133, R163, c[0x0][0x23c], -R191 ;  /* 0x00008f00a3857a23 */ /* 0x000fe400000108bf */
[----:B------:R-:W-:Y:S03]  /*13030*/  FFMA.FTZ R132, R160, c[0x0][0x23c], -R189 ;  /* 0x00008f00a0847a23 */ /* 0x000fe600000108bd */
[----:B------:R-:W-:Y:S01]  /*13040*/  MUFU.EX2 R104, R104 ;  /* 0x0000006800687308 */ /* 0x000fe20000000800 */
[----:B------:R-:W-:Y:S07]  /*13050*/  HMMA.16816.F32 R32, R44, R50, R32 ;  /* 0x000000322c20723c */ /* 0x000fee0000001820 */
[----:B------:R-:W-:Y:S02]  /*13060*/  F2FP.PACK_AB R44, R129, R172 ;  /* 0x000000ac812c723e */ /* 0x000fe400000000ff */
[----:B------:R-:W2:Y:S03]  /*13070*/  MUFU.EX2 R99, R99 ;  /* 0x0000006300637308 */ /* 0x000ea60000000800 */
[----:B------:R-:W-:Y:S02]  /*13080*/  F2FP.PACK_AB R45, R127, R128 ;  /* 0x000000807f2d723e */ /* 0x000fe400000000ff */
[----:B------:R-:W-:Y:S02]  /*13090*/  F2FP.PACK_AB R46, R122, R125 ;  /* 0x0000007d7a2e723e */ /* 0x000fe400000000ff */
[----:B------:R-:W-:Y:S02]  /*130a0*/  F2FP.PACK_AB R47, R120, R121 ;  /* 0x00000079782f723e */ /* 0x000fe400000000ff */
[----:B------:R-:W-:Y:S01]  /*130b0*/  F2FP.PACK_AB R50, R113, R118 ;  /* 0x000000767132723e */ /* 0x000fe200000000ff */
[----:B------:R-:W-:Y:S01]  /*130c0*/  MUFU.EX2 R112, R112 ;  /* 0x0000007000707308 */ /* 0x000fe20000000800 */
[----:B------:R-:W-:Y:S03]  /*130d0*/  F2FP.PACK_AB R51, R111, R116 ;  /* 0x000000746f33723e */ /* 0x000fe600000000ff */
[-C--:B------:R-:W-:Y:S06]  /*130e0*/  HMMA.16816.F32 R4, R44, R52.reuse, R4 ;  /* 0x000000342c04723c */ /* 0x080fec0000001804 */
[----:B------:R-:W1:Y:S02]  /*130f0*/  MUFU.EX2 R103, R103 ;  /* 0x0000006700677308 */ /* 0x000e640000000800 */
[C---:B------:R-:W-:Y:S08]  /*13100*/  HMMA.16816.F32 R8, R48.reuse, R52, R8 ;  /* 0x000000343008723c */ /* 0x040ff00000001808 */
[----:B------:R-:W-:Y:S01]  /*13110*/  MUFU.EX2 R101, R101 ;  /* 0x0000006500657308 */ /* 0x000fe20000000800 */
[-C--:B------:R-:W-:Y:S08]  /*13120*/  HMMA.16816.F32 R12, R48, R54.reuse, R12 ;  /* 0x00000036300c723c */ /* 0x080ff0000000180c */
[C---:B------:R-:W-:Y:S01]  /*13130*/  HMMA.16816.F32 R16, R44.reuse, R54, R16 ;  /* 0x000000362c10723c */ /* 0x040fe20000001810 */
[----:B------:R-:W1:Y:S01]  /*13140*/  MUFU.EX2 R98, R98 ;  /* 0x0000006200627308 */ /* 0x000e620000000800 */
[----:B------:R-:W2:Y:S06]  /*13150*/  LDSM.16.MT88.4 R52, [R219+0x4800] ;  /* 0x00480000db34783b */ /* 0x000eac0000004200 */
[-C--:B---3--:R-:W-:Y:S03]  /*13160*/  HMMA.16816.F32 R20, R44, R56.reuse, R20 ;  /* 0x000000382c14723c */ /* 0x088fe60000001814 */
[----:B------:R-:W-:Y:S05]  /*13170*/  MUFU.EX2 R97, R97 ;  /* 0x0000006100617308 */ /* 0x000fea0000000800 */
[C---:B------:R-:W-:Y:S05]  /*13180*/  HMMA.16816.F32 R24, R48.reuse, R56, R24 ;  /* 0x000000383018723c */ /* 0x040fea0000001818 */
[----:B------:R-:W-:Y:S03]  /*13190*/  MUFU.EX2 R95, R95 ;  /* 0x0000005f005f7308 */ /* 0x000fe60000000800 */
[-C--:B------:R-:W-:Y:S07]  /*131a0*/  HMMA.16816.F32 R28, R48, R58.reuse, R28 ;  /* 0x0000003a301c723c */ /* 0x080fee000000181c */
[----:B------:R-:W-:Y:S01]  /*131b0*/  MUFU.EX2 R92, R92 ;  /* 0x0000005c005c7308 */ /* 0x000fe20000000800 */
[----:B------:R-:W-:Y:S01]  /*131c0*/  HMMA.16816.F32 R32, R44, R58, R32 ;  /* 0x0000003a2c20723c */ /* 0x000fe20000001820 */
[----:B------:R-:W3:Y:S03]  /*131d0*/  LDSM.16.MT88.4 R56, [R220+0x4c00] ;  /* 0x004c0000dc38783b */ /* 0x000ee60000004200 */
[----:B-1----:R-:W-:Y:S02]  /*131e0*/  F2FP.PACK_AB R48, R105, R114 ;  /* 0x000000726930723e */ /* 0x002fe400000000ff */
[----:B--2---:R-:W-:Y:S02]  /*131f0*/  F2FP.PACK_AB R50, R99, R104 ;  /* 0x000000686332723e */ /* 0x004fe400000000ff */
[----:B------:R-:W-:Y:S01]  /*13200*/  F2FP.PACK_AB R44, R108, R117 ;  /* 0x000000756c2c723e */ /* 0x000fe200000000ff */
[----:B------:R-:W-:Y:S03]  /*13210*/  MUFU.EX2 R90, R90 ;  /* 0x0000005a005a7308 */ /* 0x000fe60000000800 */
[----:B------:R-:W-:Y:S02]  /*13220*/  F2FP.PACK_AB R45, R106, R115 ;  /* 0x000000736a2d723e */ /* 0x000fe400000000ff */
[----:B------:R-:W-:Y:S02]  /*13230*/  F2FP.PACK_AB R46, R102, R109 ;  /* 0x0000006d662e723e */ /* 0x000fe400000000ff */
[----:B------:R-:W-:Y:S02]  /*13240*/  F2FP.PACK_AB R47, R100, R107 ;  /* 0x0000006b642f723e */ /* 0x000fe400000000ff */
[----:B------:R-:W-:Y:S01]  /*13250*/  F2FP.PACK_AB R49, R103, R112 ;  /* 0x000000706731723e */ /* 0x000fe200000000ff */
[----:B------:R-:W-:Y:S01]  /*13260*/  MUFU.EX2 R83, R83 ;  /* 0x0000005300537308 */ /* 0x000fe20000000800 */
[----:B------:R-:W-:Y:S03]  /*13270*/  F2FP.PACK_AB R51, R98, R101 ;  /* 0x000000656233723e */ /* 0x000fe600000000ff */
[-C--:B------:R-:W-:Y:S06]  /*13280*/  HMMA.16816.F32 R4, R44, R60.reuse, R4 ;  /* 0x0000003c2c04723c */ /* 0x080fec0000001804 */
[----:B------:R-:W-:Y:S02]  /*13290*/  MUFU.EX2 R88, R88 ;  /* 0x0000005800587308 */ /* 0x000fe40000000800 */
[C---:B------:R-:W-:Y:S08]  /*132a0*/  HMMA.16816.F32 R8, R48.reuse, R60, R8 ;  /* 0x0000003c3008723c */ /* 0x040ff00000001808 */
[----:B------:R-:W-:Y:S01]  /*132b0*/  MUFU.EX2 R81, R81 ;  /* 0x0000005100517308 */ /* 0x000fe20000000800 */
[-C--:B------:R-:W-:Y:S08]  /*132c0*/  HMMA.16816.F32 R12, R48, R62.reuse, R12 ;  /* 0x0000003e300c723c */ /* 0x080ff0000000180c */
[C---:B------:R-:W-:Y:S01]  /*132d0*/  HMMA.16816.F32 R16, R44.reuse, R62, R16 ;  /* 0x0000003e2c10723c */ /* 0x040fe20000001810 */
[----:B------:R-:W-:Y:S01]  /*132e0*/  MUFU.EX2 R93, R93 ;  /* 0x0000005d005d7308 */ /* 0x000fe20000000800 */
[----:B------:R-:W1:Y:S06]  /*132f0*/  LDSM.16.MT88.4 R60, [R219+0x4c00] ;  /* 0x004c0000db3c783b */ /* 0x000e6c0000004200 */
[-C--:B------:R-:W-:Y:S03]  /*13300*/  HMMA.16816.F32 R20, R44, R52.reuse, R20 ;  /* 0x000000342c14723c */ /* 0x080fe60000001814 */
[----:B------:R-:W2:Y:S05]  /*13310*/  MUFU.EX2 R86, R86 ;  /* 0x0000005600567308 */ /* 0x000eaa0000000800 */
[C---:B------:R-:W-:Y:S05]  /*13320*/  HMMA.16816.F32 R24, R48.reuse, R52, R24 ;  /* 0x000000343018723c */ /* 0x040fea0000001818 */
[----:B------:R-:W-:Y:S02]  /*13330*/  MUFU.EX2 R87, R87 ;  /* 0x0000005700577308 */ /* 0x000fe40000000800 */
[--C-:B------:R-:W-:Y:S01]  /*13340*/  FFMA.FTZ R52, R156, c[0x0][0x23c], -R193.reuse ;  /* 0x00008f009c347a23 */ /* 0x100fe200000108c1 */
[-C--:B------:R-:W-:Y:S01]  /*13350*/  HMMA.16816.F32 R28, R48, R54.reuse, R28 ;  /* 0x00000036301c723c */ /* 0x080fe2000000181c */
[----:B------:R-:W-:Y:S06]  /*13360*/  FFMA.FTZ R193, R200, c[0x0][0x23c], -R193 ;  /* 0x00008f00c8c17a23 */ /* 0x000fec00000108c1 */
[----:B------:R-:W1:Y:S01]  /*13370*/  MUFU.EX2 R78, R78 ;  /* 0x0000004e004e7308 */ /* 0x000e620000000800 */
[----:B------:R-:W-:Y:S01]  /*13380*/  HMMA.16816.F32 R32, R44, R54, R32 ;  /* 0x000000362c20723c */ /* 0x000fe20000001820 */
[----:B--2---:R-:W-:Y:S03]  /*13390*/  F2FP.PACK_AB R48, R86, R93 ;  /* 0x0000005d5630723e */ /* 0x004fe600000000ff */
[----:B----4-:R-:W-:Y:S03]  /*133a0*/  FFMA.FTZ R178, R40, R139, R178 ;  /* 0x0000008b28b27223 */ /* 0x010fe600000100b2 */
[----:B------:R-:W-:Y:S02]  /*133b0*/  F2FP.PACK_AB R44, R94, R97 ;  /* 0x000000615e2c723e */ /* 0x000fe400000000ff */
[----:B------:R-:W-:Y:S03]  /*133c0*/  MUFU.EX2 R91, R91 ;  /* 0x0000005b005b7308 */ /* 0x000fe60000000800 */
[----:B------:R-:W-:Y:S01]  /*133d0*/  F2FP.PACK_AB R45, R92, R95 ;  /* 0x0000005f5c2d723e */ /* 0x000fe200000000ff */
[----:B-----5:R-:W-:Y:S01]  /*133e0*/  FFMA.FTZ R186, R39, R138, R186 ;  /* 0x0000008a27ba7223 */ /* 0x020fe200000100ba */
[----:B------:R-:W-:Y:S01]  /*133f0*/  F2FP.PACK_AB R46, R83, R90 ;  /* 0x0000005a532e723e */ /* 0x000fe200000000ff */
[----:B------:R-:W-:Y:S01]  /*13400*/  FADD.FTZ R178, R175, R178 ;  /* 0x000000b2afb27221 */ /* 0x000fe20000010000 */
[----:B------:R-:W-:Y:S01]  /*13410*/  F2FP.PACK_AB R47, R81, R88 ;  /* 0x00000058512f723e */ /* 0x000fe200000000ff */
[----:B------:R-:W-:Y:S02]  /*13420*/  FADD.FTZ R171, R171, R186 ;  /* 0x000000baabab7221 */ /* 0x000fe40000010000 */
[----:B------:R-:W2:Y:S01]  /*13430*/  MUFU.EX2 R84, R84 ;  /* 0x0000005400547308 */ /* 0x000ea20000000800 */
[----:B------:R-:W-:Y:S02]  /*13440*/  FADD.FTZ R173, R173, R178 ;  /* 0x000000b2adad7221 */ /* 0x000fe40000010000 */
[----:B------:R-:W-:Y:S01]  /*13450*/  FADD.FTZ R176, R176, R171 ;  /* 0x000000abb0b07221 */ /* 0x000fe20000010000 */
[-C--:B---3--:R-:W-:Y:S01]  /*13460*/  HMMA.16816.F32 R4, R44, R56.reuse, R4 ;  /* 0x000000382c04723c */ /* 0x088fe20000001804 */
[----:B-1----:R-:W-:Y:S01]  /*13470*/  F2FP.PACK_AB R50, R78, R87 ;  /* 0x000000574e32723e */ /* 0x002fe200000000ff */
[----:B------:R-:W-:Y:S02]  /*13480*/  FADD.FTZ R173, R130, R173 ;  /* 0x000000ad82ad7221 */ /* 0x000fe40000010000 */
[----:B------:R-:W-:Y:S02]  /*13490*/  FADD.FTZ R131, R131, R176 ;  /* 0x000000b083837221 */ /* 0x000fe40000010000 */
[----:B------:R-:W-:Y:S01]  /*134a0*/  MUFU.EX2 R85, R85 ;  /* 0x0000005500557308 */ /* 0x000fe20000000800 */
[----:B------:R-:W-:Y:S02]  /*134b0*/  FADD.FTZ R130, R172, R173 ;  /* 0x000000adac827221 */ /* 0x000fe40000010000 */
[----:B------:R-:W-:Y:S03]  /*134c0*/  FADD.FTZ R40, R128, R131 ;  /* 0x0000008380287221 */ /* 0x000fe60000010000 */
[----:B------:R-:W-:Y:S02]  /*134d0*/  FADD.FTZ R128, R42, R169 ;  /* 0x000000a92a807221 */ /* 0x000fe40000010000 */
[----:B------:R-:W-:Y:S02]  /*134e0*/  FADD.FTZ R130, R129, R130 ;  /* 0x0000008281827221 */ /* 0x000fe40000010000 */
[----:B------:R-:W1:Y:S01]  /*134f0*/  MUFU.EX2 R76, R76 ;  /* 0x0000004c004c7308 */ /* 0x000e620000000800 */
[----:B------:R-:W-:Y:S02]  /*13500*/  FADD.FTZ R123, R123, R128 ;  /* 0x000000807b7b7221 */ /* 0x000fe40000010000 */
[----:B------:R-:W-:Y:S01]  /*13510*/  FADD.FTZ R125, R125, R130 ;  /* 0x000000827d7d7221 */ /* 0x000fe20000010000 */
[----:B--2---:R-:W-:Y:S01]  /*13520*/  F2FP.PACK_AB R49, R84, R91 ;  /* 0x0000005b5431723e */ /* 0x004fe200000000ff */
[----:B------:R-:W-:Y:S02]  /*13530*/  FADD.FTZ R116, R116, R123 ;  /* 0x0000007b74747221 */ /* 0x000fe40000010000 */
[----:B------:R-:W-:Y:S02]  /*13540*/  FADD.FTZ R122, R122, R125 ;  /* 0x0000007d7a7a7221 */ /* 0x000fe40000010000 */
[----:B------:R-:W-:Y:S01]  /*13550*/  FADD.FTZ R111, R111, R116 ;  /* 0x000000746f6f7221 */ /* 0x000fe20000010000 */
[----:B------:R2:W3:Y:S01]  /*13560*/  MUFU.EX2 R136, R52 ;  /* 0x0000003400887308 */ /* 0x0004e20000000800 */
        /* <DEDUP_REMOVED lines=8> */
[----:B-1----:R-:W-:Y:S01]  /*135f0*/  F2FP.PACK_AB R51, R76, R85 ;  /* 0x000000554c33723e */ /* 0x002fe200000000ff */
[----:B------:R-:W-:Y:S02]  /*13600*/  FADD.FTZ R98, R98, R101 ;  /* 0x0000006562627221 */ /* 0x000fe40000010000 */
[----:B------:R-:W-:Y:S02]  /*13610*/  FADD.FTZ R97, R97, R102 ;  /* 0x0000006661617221 */ /* 0x000fe40000010000 */
[----:B------:R-:W-:Y:S01]  /*13620*/  FADD.FTZ R91, R91, R98 ;  /* 0x000000625b5b7221 */ /* 0x000fe20000010000 */
[----:B------:R-:W-:Y:S01]  /*13630*/  MUFU.EX2 R82, R82 ;  /* 0x0000005200527308 */ /* 0x000fe20000000800 */
[C---:B------:R-:W-:Y:S01]  /*13640*/  HMMA.16816.F32 R8, R48.reuse, R56, R8 ;  /* 0x000000383008723c */ /* 0x040fe20000001808 */
[----:B------:R-:W-:Y:S01]  /*13650*/  FADD.FTZ R97, R94, R97 ;  /* 0x000000615e617221 */ /* 0x000fe20000010000 */
[----:B--2---:R-:W1:Y:S01]  /*13660*/  LDSM.16.MT88.4 R52, [R220+0x5000] ;  /* 0x00500000dc34783b */ /* 0x004e620000004200 */
[----:B---3--:R-:W-:Y:S02]  /*13670*/  IMAD.MOV.U32 R200, RZ, RZ, R136 ;  /* 0x000000ffffc87224 */ /* 0x008fe400078e0088 */
[----:B------:R-:W-:Y:S02]  /*13680*/  FADD.FTZ R90, R90, R97 ;  /* 0x000000615a5a7221 */ /* 0x000fe40000010000 */
[----:B------:R-:W-:Y:S02]  /*13690*/  FFMA.FTZ R56, R162, c[0x0][0x23c], -R191 ;  /* 0x00008f00a2387a23 */ /* 0x000fe400000108bf */
[----:B------:R-:W-:Y:S01]  /*136a0*/  MUFU.EX2 R75, R75 ;  /* 0x0000004b004b7308 */ /* 0x000fe20000000800 */
[-C--:B------:R-:W-:Y:S02]  /*136b0*/  HMMA.16816.F32 R12, R48, R58.reuse, R12 ;  /* 0x0000003a300c723c */ /* 0x080fe4000000180c */
[--C-:B------:R-:W-:Y:S02]  /*136c0*/  FFMA.FTZ R57, R161, c[0x0][0x23c], -R189.reuse ;  /* 0x00008f00a1397a23 */ /* 0x100fe400000108bd */
[----:B------:R-:W-:Y:S02]  /*136d0*/  FFMA.FTZ R189, R187, c[0x0][0x23c], -R189 ;  /* 0x00008f00bbbd7a23 */ /* 0x000fe400000108bd */
[----:B------:R-:W-:Y:S02]  /*136e0*/  FADD.FTZ R83, R83, R90 ;  /* 0x0000005a53537221 */ /* 0x000fe40000010000 */
[C---:B------:R-:W-:Y:S01]  /*136f0*/  HMMA.16816.F32 R16, R44.reuse, R58, R16 ;  /* 0x0000003a2c10723c */ /* 0x040fe20000001810 */
[----:B------:R-:W-:Y:S03]  /*13700*/  MUFU.EX2 R137, R56 ;  /* 0x0000003800897308 */ /* 0x000fe60000000800 */
[----:B------:R-:W-:Y:S04]  /*13710*/  FADD.FTZ R84, R84, R91 ;  /* 0x0000005b54547221 */ /* 0x000fe80000010000 */
[-C--:B------:R-:W-:Y:S01]  /*13720*/  HMMA.16816.F32 R20, R44, R60.reuse, R20 ;  /* 0x0000003c2c14723c */ /* 0x080fe20000001814 */
[----:B------:R-:W-:Y:S02]  /*13730*/  FADD.FTZ R85, R85, R84 ;  /* 0x0000005455557221 */ /* 0x000fe40000010000 */
[----:B------:R-:W2:Y:S02]  /*13740*/  MUFU.EX2 R133, R57 ;  /* 0x0000003900857308 */ /* 0x000ea40000000800 */
[----:B------:R-:W-:Y:S03]  /*13750*/  FADD.FTZ R85, R76, R85 ;  /* 0x000000554c557221 */ /* 0x000fe60000010000 */
[C---:B------:R-:W-:Y:S05]  /*13760*/  HMMA.16816.F32 R24, R48.reuse, R60, R24 ;  /* 0x0000003c3018723c */ /* 0x040fea0000001818 */
[----:B------:R-:W-:Y:S03]  /*13770*/  MUFU.EX2 R80, R80 ;  /* 0x0000005000507308 */ /* 0x000fe60000000800 */
[-C--:B------:R-:W-:Y:S07]  /*13780*/  HMMA.16816.F32 R28, R48, R62.reuse, R28 ;  /* 0x0000003e301c723c */ /* 0x080fee000000181c */
[----:B------:R-:W3:Y:S01]  /*13790*/  MUFU.EX2 R73, R73 ;  /* 0x0000004900497308 */ /* 0x000ee20000000800 */
[----:B------:R-:W-:Y:S01]  /*137a0*/  HMMA.16816.F32 R32, R44, R62, R32 ;  /* 0x0000003e2c20723c */ /* 0x000fe20000001820 */
[----:B------:R-:W-:Y:S03]  /*137b0*/  LDSM.16.MT88.4 R60, [R219+0x5400] ;  /* 0x00540000db3c783b */ /* 0x000fe60000004200 */
[----:B--2---:R-:W-:Y:S03]  /*137c0*/  IMAD.MOV.U32 R187, RZ, RZ, R133 ;  /* 0x000000ffffbb7224 */ /* 0x004fe600078e0085 */
[C---:B------:R-:W-:Y:S01]  /*137d0*/  F2FP.PACK_AB R44, R75.reuse, R82 ;  /* 0x000000524b2c723e */ /* 0x040fe200000000ff */
[----:B------:R-:W-:Y:S01]  /*137e0*/  FADD.FTZ R82, R82, R83 ;  /* 0x0000005352527221 */ /* 0x000fe20000010000 */
[----:B------:R-:W-:Y:S01]  /*137f0*/  MUFU.EX2 R72, R72 ;  /* 0x0000004800487308 */ /* 0x000fe20000000800 */
[----:B------:R-:W2:Y:S02]  /*13800*/  LDSM.16.MT88.4 R56, [R219+0x5000] ;  /* 0x00500000db38783b */ /* 0x000ea40000004200 */
[----:B------:R-:W-:Y:S07]  /*13810*/  FADD.FTZ R75, R75, R82 ;  /* 0x000000524b4b7221 */ /* 0x000fee0000010000 */
[----:B------:R-:W4:Y:S01]  /*13820*/  MUFU.EX2 R71, R71 ;  /* 0x0000004700477308 */ /* 0x000f220000000800 */
[----:B---3--:R-:W-:Y:S09]  /*13830*/  F2FP.PACK_AB R45, R73, R80 ;  /* 0x00000050492d723e */ /* 0x008ff200000000ff */
[----:B------:R-:W-:Y:S10]  /*13840*/  MUFU.EX2 R70, R70 ;  /* 0x0000004600467308 */ /* 0x000ff40000000800 */
[----:B------:R-:W3:Y:S01]  /*13850*/  MUFU.EX2 R69, R69 ;  /* 0x0000004500457308 */ /* 0x000ee20000000800 */
[C---:B----4-:R-:W-:Y:S01]  /*13860*/  F2FP.PACK_AB R46, R71.reuse, R72 ;  /* 0x00000048472e723e */ /* 0x050fe200000000ff */
[----:B------:R-:W-:Y:S04]  /*13870*/  FADD.FTZ R72, R72, R75 ;  /* 0x0000004b48487221 */ /* 0x000fe80000010000 */
[----:B------:R-:W-:Y:S04]  /*13880*/  FADD.FTZ R72, R71, R72 ;  /* 0x0000004847487221 */ /* 0x000fe80000010000 */
[----:B------:R-:W-:Y:S10]  /*13890*/  MUFU.EX2 R79, R79 ;  /* 0x0000004f004f7308 */ /* 0x000ff40000000800 */
[----:B------:R-:W4:Y:S01]  /*138a0*/  MUFU.EX2 R68, R68 ;  /* 0x0000004400447308 */ /* 0x000f220000000800 */
[----:B---3--:R-:W-:Y:S09]  /*138b0*/  F2FP.PACK_AB R47, R69, R70 ;  /* 0x00000046452f723e */ /* 0x008ff200000000ff */
[----:B------:R-:W-:Y:S01]  /*138c0*/  MUFU.EX2 R67, R67 ;  /* 0x0000004300437308 */ /* 0x000fe20000000800 */
[-C--:B-1----:R-:W-:Y:S09]  /*138d0*/  HMMA.16816.F32 R4, R44, R52.reuse, R4 ;  /* 0x000000342c04723c */ /* 0x082ff20000001804 */
[----:B------:R-:W1:Y:S03]  /*138e0*/  MUFU.EX2 R66, R66 ;  /* 0x0000004200427308 */ /* 0x000e660000000800 */
[----:B----4-:R-:W-:Y:S07]  /*138f0*/  F2FP.PACK_AB R48, R68, R79 ;  /* 0x0000004f4430723e */ /* 0x010fee00000000ff */
[----:B------:R-:W-:Y:S10]  /*13900*/  MUFU.EX2 R74, R74 ;  /* 0x0000004a004a7308 */ /* 0x000ff40000000800 */
[----:B------:R-:W3:Y:S01]  /*13910*/  MUFU.EX2 R65, R65 ;  /* 0x0000004100417308 */ /* 0x000ee20000000800 */
[----:B-1----:R-:W-:Y:S09]  /*13920*/  F2FP.PACK_AB R50, R66, R67 ;  /* 0x000000434232723e */ /* 0x002ff200000000ff */
[----:B------:R-:W-:Y:S10]  /*13930*/  MUFU.EX2 R64, R64 ;  /* 0x0000004000407308 */ /* 0x000ff40000000800 */
[----:B------:R-:W1:Y:S01]  /*13940*/  MUFU.EX2 R77, R77 ;  /* 0x0000004d004d7308 */ /* 0x000e620000000800 */
[C---:B---3--:R-:W-:Y:S01]  /*13950*/  F2FP.PACK_AB R49, R65.reuse, R74 ;  /* 0x0000004a4131723e */ /* 0x048fe200000000ff */
[----:B------:R-:W-:Y:S04]  /*13960*/  FADD.FTZ R74, R74, R85 ;  /* 0x000000554a4a7221 */ /* 0x000fe80000010000 */
[----:B------:R-:W-:Y:S04]  /*13970*/  FADD.FTZ R65, R65, R74 ;  /* 0x0000004a41417221 */ /* 0x000fe80000010000 */
[----:B------:R-:W-:Y:S10]  /*13980*/  MUFU.EX2 R89, R89 ;  /* 0x0000005900597308 */ /* 0x000ff40000000800 */
[----:B------:R-:W3:Y:S01]  /*13990*/  MUFU.EX2 R96, R96 ;  /* 0x0000006000607308 */ /* 0x000ee20000000800 */
[C---:B-1----:R-:W-:Y:S01]  /*139a0*/  F2FP.PACK_AB R51, R77.reuse, R64 ;  /* 0x000000404d33723e */ /* 0x042fe200000000ff */
[----:B------:R-:W-:Y:S04]  /*139b0*/  FADD.FTZ R64, R64, R65 ;  /* 0x0000004140407221 */ /* 0x000fe80000010000 */
[----:B------:R-:W-:Y:S04]  /*139c0*/  FADD.FTZ R77, R77, R64 ;  /* 0x000000404d4d7221 */ /* 0x000fe80000010000 */
[----:B------:R-:W-:Y:S01]  /*139d0*/  MUFU.EX2 R110, R110 ;  /* 0x0000006e006e7308 */ /* 0x000fe20000000800 */
[C---:B------:R-:W-:Y:S08]  /*139e0*/  HMMA.16816.F32 R8, R48.reuse, R52, R8 ;  /* 0x000000343008723c */ /* 0x040ff00000001808 */
[-C--:B------:R-:W-:Y:S01]  /*139f0*/  HMMA.16816.F32 R12, R48, R54.reuse, R12 ;  /* 0x00000036300c723c */ /* 0x080fe2000000180c */
[----:B------:R-:W1:Y:S07]  /*13a00*/  MUFU.EX2 R119, R119 ;  /* 0x0000007700777308 */ /* 0x000e6e0000000800 */
[C---:B------:R-:W-:Y:S01]  /*13a10*/  HMMA.16816.F32 R16, R44.reuse, R54, R16 ;  /* 0x000000362c10723c */ /* 0x040fe20000001810 */
[----:B------:R-:W4:Y:S02]  /*13a20*/  LDSM.16.MT88.4 R52, [R220+0x5400] ;  /* 0x00540000dc34783b */ /* 0x000f240000004200 */
[----:B------:R-:W-:Y:S05]  /*13a30*/  MUFU.EX2 R124, R124 ;  /* 0x0000007c007c7308 */ /* 0x000fea0000000800 */
[-C--:B--2---:R-:W-:Y:S05]  /*13a40*/  HMMA.16816.F32 R20, R44, R56.reuse, R20 ;  /* 0x000000382c14723c */ /* 0x084fea0000001814 */
[----:B------:R-:W2:Y:S03]  /*13a50*/  MUFU.EX2 R141, R141 ;  /* 0x0000008d008d7308 */ /* 0x000ea60000000800 */
[C---:B------:R-:W-:Y:S07]  /*13a60*/  HMMA.16816.F32 R24, R48.reuse, R56, R24 ;  /* 0x000000383018723c */ /* 0x040fee0000001818 */
[----:B------:R-:W-:Y:S01]  /*13a70*/  MUFU.EX2 R140, R140 ;  /* 0x0000008c008c7308 */ /* 0x000fe20000000800 */
[-C--:B------:R-:W-:Y:S01]  /*13a80*/  HMMA.16816.F32 R28, R48, R58.reuse, R28 ;  /* 0x0000003a301c723c */ /* 0x080fe2000000181c */
[----:B------:R-:W-:Y:S03]  /*13a90*/  FFMA.FTZ R56, R204, c[0x0][0x23c], -R191 ;  /* 0x00008f00cc387a23 */ /* 0x000fe600000108bf */
[----:B------:R-:W-:Y:S02]  /*13aa0*/  IMAD.MOV.U32 R204, RZ, RZ, R137 ;  /* 0x000000ffffcc7224 */ /* 0x000fe400078e0089 */
[----:B------:R-:W-:Y:S02]  /*13ab0*/  FFMA.FTZ R57, R198, c[0x0][0x23c], -R191 ;  /* 0x00008f00c6397a23 */ /* 0x000fe400000108bf */
[----:B------:R-:W-:Y:S01]  /*13ac0*/  HMMA.16816.F32 R32, R44, R58, R32 ;  /* 0x0000003a2c20723c */ /* 0x000fe20000001820 */
[----:B------:R-:W5:Y:S03]  /*13ad0*/  MUFU.EX2 R143, R143 ;  /* 0x0000008f008f7308 */ /* 0x000f660000000800 */
[----:B------:R-:W-:Y:S02]  /*13ae0*/  IMAD.MOV.U32 R198, RZ, RZ, R135 ;  /* 0x000000ffffc67224 */ /* 0x000fe400078e0087 */
[----:B------:R-:W-:Y:S01]  /*13af0*/  FFMA.FTZ R191, R194, c[0x0][0x23c], -R191 ;  /* 0x00008f00c2bf7a23 */ /* 0x000fe200000108bf */
[C---:B---3--:R-:W-:Y:S01]  /*13b00*/  F2FP.PACK_AB R44, R96.reuse, R89 ;  /* 0x00000059602c723e */ /* 0x048fe200000000ff */
[----:B------:R-:W-:Y:S01]  /*13b10*/  FADD.FTZ R89, R89, R72 ;  /* 0x0000004859597221 */ /* 0x000fe20000010000 */
[----:B-1----:R-:W-:Y:S02]  /*13b20*/  F2FP.PACK_AB R45, R119, R110 ;  /* 0x0000006e772d723e */ /* 0x002fe400000000ff */
[----:B------:R-:W-:Y:S01]  /*13b30*/  MUFU.EX2 R142, R142 ;  /* 0x0000008e008e7308 */ /* 0x000fe20000000800 */
[C---:B--2---:R-:W-:Y:S01]  /*13b40*/  F2FP.PACK_AB R46, R141.reuse, R124 ;  /* 0x0000007c8d2e723e */ /* 0x044fe200000000ff */
[----:B------:R-:W-:Y:S04]  /*13b50*/  FADD.FTZ R89, R96, R89 ;  /* 0x0000005960597221 */ /* 0x000fe80000010000 */
[----:B------:R-:W-:Y:S04]  /*13b60*/  FADD.FTZ R124, R124, R89 ;  /* 0x000000597c7c7221 */ /* 0x000fe80000010000 */
[----:B------:R-:W1:Y:S01]  /*13b70*/  MUFU.EX2 R145, R145 ;  /* 0x0000009100917308 */ /* 0x000e620000000800 */
[----:B------:R-:W-:Y:S01]  /*13b80*/  FADD.FTZ R141, R141, R124 ;  /* 0x0000007c8d8d7221 */ /* 0x000fe20000010000 */
[----:B-----5:R-:W-:Y:S08]  /*13b90*/  F2FP.PACK_AB R47, R143, R140 ;  /* 0x0000008c8f2f723e */ /* 0x020ff000000000ff */
[----:B------:R-:W-:Y:S01]  /*13ba0*/  MUFU.EX2 R144, R144 ;  /* 0x0000009000907308 */ /* 0x000fe20000000800 */
[-C--:B----4-:R-:W-:Y:S09]  /*13bb0*/  HMMA.16816.F32 R4, R44, R52.reuse, R4 ;  /* 0x000000342c04723c */ /* 0x090ff20000001804 */
[----:B------:R-:W2:Y:S03]  /*13bc0*/  MUFU.EX2 R147, R147 ;  /* 0x0000009300937308 */ /* 0x000ea60000000800 */
[----:B-1----:R-:W-:Y:S07]  /*13bd0*/  F2FP.PACK_AB R48, R145, R142 ;  /* 0x0000008e9130723e */ /* 0x002fee00000000ff */
[----:B------:R-:W-:Y:S10]  /*13be0*/  MUFU.EX2 R146, R146 ;  /* 0x0000009200927308 */ /* 0x000ff40000000800 */
[----:B------:R-:W1:Y:S01]  /*13bf0*/  MUFU.EX2 R165, R165 ;  /* 0x000000a500a57308 */ /* 0x000e620000000800 */
[----:B--2---:R-:W-:Y:S09]  /*13c00*/  F2FP.PACK_AB R50, R147, R144 ;  /* 0x000000909332723e */ /* 0x004ff200000000ff */
[----:B------:R-:W-:Y:S10]  /*13c10*/  MUFU.EX2 R164, R164 ;  /* 0x000000a400a47308 */ /* 0x000ff40000000800 */
[----:B------:R-:W2:Y:S01]  /*13c20*/  MUFU.EX2 R167, R167 ;  /* 0x000000a700a77308 */ /* 0x000ea20000000800 */
[C---:B-1----:R-:W-:Y:S01]  /*13c30*/  F2FP.PACK_AB R49, R165.reuse, R146 ;  /* 0x00000092a531723e */ /* 0x042fe200000000ff */
[----:B------:R-:W-:Y:S04]  /*13c40*/  FADD.FTZ R146, R146, R77 ;  /* 0x0000004d92927221 */ /* 0x000fe80000010000 */
[----:B------:R-:W-:Y:S04]  /*13c50*/  FADD.FTZ R165, R165, R146 ;  /* 0x00000092a5a57221 */ /* 0x000fe80000010000 */
[----:B------:R-:W-:Y:S10]  /*13c60*/  MUFU.EX2 R166, R166 ;  /* 0x000000a600a67308 */ /* 0x000ff40000000800 */
[----:B------:R-:W-:Y:S01]  /*13c70*/  MUFU.EX2 R199, R199 ;  /* 0x000000c700c77308 */ /* 0x000fe20000000800 */
[C---:B--2---:R-:W-:Y:S01]  /*13c80*/  F2FP.PACK_AB R51, R167.reuse, R164 ;  /* 0x000000a4a733723e */ /* 0x044fe200000000ff */
[----:B------:R-:W-:Y:S02]  /*13c90*/  FADD.FTZ R164, R164, R165 ;  /* 0x000000a5a4a47221 */ /* 0x000fe40000010000 */
[----:B------:R-:W-:Y:S02]  /*13ca0*/  IMAD.MOV.U32 R165, RZ, RZ, R2 ;  /* 0x000000ffffa57224 */ /* 0x000fe400078e0002 */
[----:B------:R-:W-:Y:S04]  /*13cb0*/  FADD.FTZ R164, R167, R164 ;  /* 0x000000a4a7a47221 */ /* 0x000fe80000010000 */
[----:B------:R-:W-:Y:S01]  /*13cc0*/  MUFU.EX2 R203, R203 ;  /* 0x000000cb00cb7308 */ /* 0x000fe20000000800 */
[C---:B------:R-:W-:Y:S01]  /*13cd0*/  HMMA.16816.F32 R8, R48.reuse, R52, R8 ;  /* 0x000000343008723c */ /* 0x040fe20000001808 */
[----:B------:R-:W-:Y:S07]  /*13ce0*/  IMAD.MOV.U32 R167, RZ, RZ, R36 ;  /* 0x000000ffffa77224 */ /* 0x000fee00078e0024 */
[-C--:B------:R-:W-:Y:S01]  /*13cf0*/  HMMA.16816.F32 R12, R48, R54.reuse, R12 ;  /* 0x00000036300c723c */ /* 0x080fe2000000180c */
[----:B------:R-:W1:Y:S07]  /*13d00*/  MUFU.EX2 R205, R205 ;  /* 0x000000cd00cd7308 */ /* 0x000e6e0000000800 */
[C---:B------:R-:W-:Y:S01]  /*13d10*/  HMMA.16816.F32 R16, R44.reuse, R54, R16 ;  /* 0x000000362c10723c */ /* 0x040fe20000001810 */
[----:B------:R-:W2:Y:S02]  /*13d20*/  LDSM.16.MT88.4 R52, [R220+0x5800] ;  /* 0x00580000dc34783b */ /* 0x000ea40000004200 */
[----:B------:R-:W3:Y:S05]  /*13d30*/  MUFU.EX2 R209, R209 ;  /* 0x000000d100d17308 */ /* 0x000eea0000000800 */
[-C--:B------:R-:W-:Y:S05]  /*13d40*/  HMMA.16816.F32 R20, R44, R60.reuse, R20 ;  /* 0x0000003c2c14723c */ /* 0x080fea0000001814 */
[----:B------:R-:W4:Y:S03]  /*13d50*/  MUFU.EX2 R134, R132 ;  /* 0x0000008400867308 */ /* 0x000f260000000800 */
[C---:B------:R-:W-:Y:S01]  /*13d60*/  HMMA.16816.F32 R24, R48.reuse, R60, R24 ;  /* 0x0000003c3018723c */ /* 0x040fe20000001818 */
[----:B-1----:R-:W-:Y:S06]  /*13d70*/  F2FP.PACK_AB R41, R205, R203 ;  /* 0x000000cbcd29723e */ /* 0x002fec00000000ff */
[----:B------:R-:W-:Y:S01]  /*13d80*/  MUFU.EX2 R211, R211 ;  /* 0x000000d300d37308 */ /* 0x000fe20000000800 */
[-C--:B------:R-:W-:Y:S01]  /*13d90*/  HMMA.16816.F32 R28, R48, R62.reuse, R28 ;  /* 0x0000003e301c723c */ /* 0x080fe2000000181c */
[----:B---3--:R-:W-:Y:S06]  /*13da0*/  F2FP.PACK_AB R42, R200, R209 ;  /* 0x000000d1c82a723e */ /* 0x008fec00000000ff */
[----:B------:R-:W-:Y:S01]  /*13db0*/  FADD.FTZ R48, R126, R179 ;  /* 0x000000b37e307221 */ /* 0x000fe20000010000 */
[----:B------:R-:W-:Y:S01]  /*13dc0*/  HMMA.16816.F32 R32, R44, R62, R32 ;  /* 0x0000003e2c20723c */ /* 0x000fe20000001820 */
[----:B------:R-:W1:Y:S03]  /*13dd0*/  MUFU.EX2 R207, R207 ;  /* 0x000000cf00cf7308 */ /* 0x000e660000000800 */
[----:B------:R-:W-:Y:S01]  /*13de0*/  FADD.FTZ R39, R43, R48 ;  /* 0x000000302b277221 */ /* 0x000fe20000010000 */
[----:B------:R-:W-:Y:S01]  /*13df0*/  F2FP.PACK_AB R43, R204, R198 ;  /* 0x000000c6cc2b723e */ /* 0x000fe200000000ff */
[----:B------:R-:W3:Y:S01]  /*13e00*/  LDSM.16.MT88.4 R48, [R219+0x5800] ;  /* 0x00580000db30783b */ /* 0x000ee20000004200 */
[----:B------:R-:W-:Y:S01]  /*13e10*/  FADD.FTZ R126, R127, R40 ;  /* 0x000000287f7e7221 */ /* 0x000fe20000010000 */
[C---:B------:R-:W-:Y:S01]  /*13e20*/  F2FP.PACK_AB R40, R199.reuse, R166 ;  /* 0x000000a6c728723e */ /* 0x040fe200000000ff */
[----:B----4-:R-:W-:Y:S02]  /*13e30*/  IMAD.MOV.U32 R194, RZ, RZ, R134 ;  /* 0x000000ffffc27224 */ /* 0x010fe400078e0086 */
[----:B------:R-:W-:Y:S01]  /*13e40*/  MUFU.EX2 R201, R201 ;  /* 0x000000c900c97308 */ /* 0x000fe20000000800 */
[----:B------:R-:W-:Y:S02]  /*13e50*/  FADD.FTZ R166, R166, R141 ;  /* 0x0000008da6a67221 */ /* 0x000fe40000010000 */
[----:B------:R-:W-:Y:S01]  /*13e60*/  F2FP.PACK_AB R44, R194, R187 ;  /* 0x000000bbc22c723e */ /* 0x000fe200000000ff */
[-C--:B--2---:R-:W-:Y:S01]  /*13e70*/  HMMA.16816.F32 R4, R40, R52.reuse, R4 ;  /* 0x000000342804723c */ /* 0x084fe20000001804 */
[----:B------:R-:W-:Y:S02]  /*13e80*/  FADD.FTZ R166, R199, R166 ;  /* 0x000000a6c7a67221 */ /* 0x000fe40000010000 */
[----:B------:R-:W-:Y:S02]  /*13e90*/  FADD.FTZ R118, R118, R39 ;  /* 0x0000002776767221 */ /* 0x000fe40000010000 */
[----:B------:R-:W-:Y:S01]  /*13ea0*/  FADD.FTZ R166, R209, R166 ;  /* 0x000000a6d1a67221 */ /* 0x000fe20000010000 */
[----:B------:R-:W2:Y:S01]  /*13eb0*/  MUFU.EX2 R197, R197 ;  /* 0x000000c500c57308 */ /* 0x000ea20000000800 */
[----:B------:R-:W-:Y:S02]  /*13ec0*/  FADD.FTZ R113, R113, R118 ;  /* 0x0000007671717221 */ /* 0x000fe40000010000 */
[----:B------:R-:W-:Y:S03]  /*13ed0*/  FADD.FTZ R121, R121, R126 ;  /* 0x0000007e79797221 */ /* 0x000fe60000010000 */
[----:B-1----:R-:W-:Y:S01]  /*13ee0*/  F2FP.PACK_AB R46, R207, R211 ;  /* 0x000000d3cf2e723e */ /* 0x002fe200000000ff */
        /* <DEDUP_REMOVED lines=30> */
[----:B------:R-:W-:Y:S02]  /*140d0*/  FADD.FTZ R67, R66, R67 ;  /* 0x0000004342437221 */ /* 0x000fe40000010000 */
[----:B------:R-:W-:Y:S02]  /*140e0*/  FADD.FTZ R70, R70, R73 ;  /* 0x0000004946467221 */ /* 0x000fe40000010000 */
[----:B------:R-:W-:Y:S02]  /*140f0*/  FADD.FTZ R142, R142, R67 ;  /* 0x000000438e8e7221 */ /* 0x000fe40000010000 */
[----:B------:R-:W-:Y:S01]  /*14100*/  FADD.FTZ R69, R69, R70 ;  /* 0x0000004645457221 */ /* 0x000fe20000010000 */
[-C--:B------:R-:W-:Y:S01]  /*14110*/  HMMA.16816.F32 R12, R44, R54.reuse, R12 ;  /* 0x000000362c0c723c */ /* 0x080fe2000000180c */
[----:B------:R-:W1:Y:S03]  /*14120*/  MUFU.EX2 R57, R57 ;  /* 0x0000003900397308 */ /* 0x000e660000000800 */
[----:B------:R-:W-:Y:S01]  /*14130*/  FADD.FTZ R145, R145, R142 ;  /* 0x0000008e91917221 */ /* 0x000fe20000010000 */
[----:B--2---:R-:W-:Y:S01]  /*14140*/  F2FP.PACK_AB R132, R206, R208 ;  /* 0x000000d0ce84723e */ /* 0x004fe200000000ff */
[----:B------:R-:W-:Y:S02]  /*14150*/  FADD.FTZ R110, R110, R69 ;  /* 0x000000456e6e7221 */ /* 0x000fe40000010000 */
[C---:B------:R-:W-:Y:S01]  /*14160*/  HMMA.16816.F32 R16, R40.reuse, R54, R16 ;  /* 0x000000362810723c */ /* 0x040fe20000001810 */
[----:B------:R-:W-:Y:S02]  /*14170*/  FADD.FTZ R144, R144, R145 ;  /* 0x0000009190907221 */ /* 0x000fe40000010000 */
[----:B------:R-:W-:Y:S01]  /*14180*/  MUFU.EX2 R58, R202 ;  /* 0x000000ca003a7308 */ /* 0x000fe20000000800 */
[----:B------:R-:W-:Y:S02]  /*14190*/  FADD.FTZ R119, R119, R110 ;  /* 0x0000006e77777221 */ /* 0x000fe40000010000 */
[----:B------:R-:W-:Y:S02]  /*141a0*/  FADD.FTZ R164, R201, R164 ;  /* 0x000000a4c9a47221 */ /* 0x000fe40000010000 */
[-C--:B---3--:R-:W-:Y:S01]  /*141b0*/  HMMA.16816.F32 R20, R40, R48.reuse, R20 ;  /* 0x000000302814723c */ /* 0x088fe20000001814 */
[----:B------:R-:W-:Y:S03]  /*141c0*/  FADD.FTZ R140, R140, R119 ;  /* 0x000000778c8c7221 */ /* 0x000fe60000010000 */
[----:B------:R-:W-:Y:S01]  /*141d0*/  FADD.FTZ R164, R197, R164 ;  /* 0x000000a4c5a47221 */ /* 0x000fe20000010000 */
[----:B------:R-:W2:Y:S01]  /*141e0*/  MUFU.EX2 R193, R193 ;  /* 0x000000c100c17308 */ /* 0x000ea20000000800 */
[----:B------:R-:W-:Y:S02]  /*141f0*/  FADD.FTZ R140, R143, R140 ;  /* 0x0000008c8f8c7221 */ /* 0x000fe40000010000 */
[C---:B------:R-:W-:Y:S01]  /*14200*/  HMMA.16816.F32 R24, R44.reuse, R48, R24 ;  /* 0x000000302c18723c */ /* 0x040fe20000001818 */
[----:B-1----:R-:W-:Y:S03]  /*14210*/  F2FP.PACK_AB R133, R57, R56 ;  /* 0x000000383985723e */ /* 0x002fe600000000ff */
[----:B------:R-:W-:Y:S02]  /*14220*/  FADD.FTZ R140, R203, R140 ;  /* 0x0000008ccb8c7221 */ /* 0x000fe40000010000 */
[----:B------:R-:W-:Y:S01]  /*14230*/  FADD.FTZ R195, R195, R164 ;  /* 0x000000a4c3c37221 */ /* 0x000fe20000010000 */
[----:B------:R-:W-:Y:S01]  /*14240*/  MUFU.EX2 R59, R196 ;  /* 0x000000c4003b7308 */ /* 0x000fe20000000800 */
[-C--:B------:R-:W-:Y:S01]  /*14250*/  HMMA.16816.F32 R28, R44, R50.reuse, R28 ;  /* 0x000000322c1c723c */ /* 0x080fe2000000181c */
[----:B------:R-:W-:Y:S03]  /*14260*/  FADD.FTZ R205, R205, R140 ;  /* 0x0000008ccdcd7221 */ /* 0x000fe60000010000 */
[----:B------:R-:W-:Y:S02]  /*14270*/  FADD.FTZ R210, R210, R195 ;  /* 0x000000c3d2d27221 */ /* 0x000fe40000010000 */
[----:B------:R-:W-:Y:S02]  /*14280*/  FADD.FTZ R205, R198, R205 ;  /* 0x000000cdc6cd7221 */ /* 0x000fe40000010000 */
[----:B------:R-:W-:Y:S01]  /*14290*/  HMMA.16816.F32 R32, R40, R50, R32 ;  /* 0x000000322820723c */ /* 0x000fe20000001820 */
[----:B------:R-:W1:Y:S01]  /*142a0*/  MUFU.EX2 R38, R191 ;  /* 0x000000bf00267308 */ /* 0x000e620000000800 */
[----:B------:R-:W3:Y:S02]  /*142b0*/  LDSM.16.MT88.4 R40, [R219+0x5c00] ;  /* 0x005c0000db28783b */ /* 0x000ee40000004200 */
[----:B------:R-:W-:Y:S01]  /*142c0*/  FADD.FTZ R205, R204, R205 ;  /* 0x000000cdcccd7221 */ /* 0x000fe20000010000 */
[----:B--2---:R-:W-:Y:S01]  /*142d0*/  F2FP.PACK_AB R134, R193, R58 ;  /* 0x0000003ac186723e */ /* 0x004fe200000000ff */
[----:B------:R-:W-:Y:S02]  /*142e0*/  IMAD.MOV.U32 R164, RZ, RZ, R0 ;  /* 0x000000ffffa47224 */ /* 0x000fe400078e0000 */
[----:B------:R-:W-:Y:S03]  /*142f0*/  FADD.FTZ R56, R56, R205 ;  /* 0x000000cd38387221 */ /* 0x000fe60000010000 */
[----:B------:R-:W-:Y:S01]  /*14300*/  MUFU.EX2 R37, R192 ;  /* 0x000000c000257308 */ /* 0x000fe20000000800 */
[----:B------:R-:W-:Y:S09]  /*14310*/  FADD.FTZ R56, R57, R56 ;  /* 0x0000003839387221 */ /* 0x000ff20000010000 */
[----:B------:R-:W2:Y:S01]  /*14320*/  MUFU.EX2 R60, R190 ;  /* 0x000000be003c7308 */ /* 0x000ea20000000800 */
[----:B-1----:R-:W-:Y:S01]  /*14330*/  F2FP.PACK_AB R135, R38, R59 ;  /* 0x0000003b2687723e */ /* 0x002fe200000000ff */
[----:B------:R-:W-:Y:S08]  /*14340*/  FADD.FTZ R59, R59, R56 ;  /* 0x000000383b3b7221 */ /* 0x000ff00000010000 */
[----:B------:R-:W-:Y:S01]  /*14350*/  MUFU.EX2 R188, R188 ;  /* 0x000000bc00bc7308 */ /* 0x000fe20000000800 */
[-C--:B------:R-:W-:Y:S07]  /*14360*/  HMMA.16816.F32 R160, R132, R148.reuse, R4 ;  /* 0x0000009484a0723c */ /* 0x080fee0000001804 */
[----:B------:R-:W-:Y:S02]  /*14370*/  FADD.FTZ R5, R200, R166 ;  /* 0x000000a6c8057221 */ /* 0x000fe40000010000 */
[----:B------:R-:W1:Y:S03]  /*14380*/  MUFU.EX2 R189, R189 ;  /* 0x000000bd00bd7308 */ /* 0x000e660000000800 */
        /* <DEDUP_REMOVED lines=10> */
[----:B------:R-:W-:Y:S01]  /*14430*/  IMAD.MOV.U32 R166, RZ, RZ, R3 ;  /* 0x000000ffffa67224 */ /* 0x000fe200078e0003 */
[----:B------:R-:W2:Y:S01]  /*14440*/  MUFU.EX2 R182, R182 ;  /* 0x000000b600b67308 */ /* 0x000ea20000000800 */
[----:B------:R4:W-:Y:S01]  /*14450*/  STL [R1+0xc], R5 ;  /* 0x00000c0501007387 */ /* 0x0009e20000100800 */
[----:B------:R-:W-:Y:S01]  /*14460*/  FADD.FTZ R4, R207, R4 ;  /* 0x00000004cf047221 */ /* 0x000fe20000010000 */
[----:B-1----:R-:W-:Y:S03]  /*14470*/  F2FP.PACK_AB R138, R189, R188 ;  /* 0x000000bcbd8a723e */ /* 0x002fe600000000ff */
[----:B------:R-:W-:Y:S02]  /*14480*/  FADD.FTZ R37, R37, R4 ;  /* 0x0000000425257221 */ /* 0x000fe40000010000 */
[----:B------:R-:W-:Y:S02]  /*14490*/  FADD.FTZ R4, R38, R59 ;  /* 0x0000003b26047221 */ /* 0x000fe40000010000 */
[----:B------:R-:W-:Y:S01]  /*144a0*/  MUFU.EX2 R180, R180 ;  /* 0x000000b400b47308 */ /* 0x000fe20000000800 */
[----:B------:R-:W-:Y:S02]  /*144b0*/  FADD.FTZ R37, R60, R37 ;  /* 0x000000253c257221 */ /* 0x000fe40000010000 */
[----:B------:R4:W-:Y:S02]  /*144c0*/  STL [R1+0x8], R4 ;  /* 0x0000080401007387 */ /* 0x0009e40000100800 */
[----:B------:R-:W-:Y:S02]  /*144d0*/  FADD.FTZ R188, R188, R37 ;  /* 0x00000025bcbc7221 */ /* 0x000fe40000010000 */
[----:B------:R4:W-:Y:S02]  /*144e0*/  STL [R1+0x10], R248 ;  /* 0x000010f801007387 */ /* 0x0009e40000100800 */
[----:B------:R-:W-:Y:S01]  /*144f0*/  FADD.FTZ R249, R189, R188 ;  /* 0x000000bcbdf97221 */ /* 0x000fe20000010000 */
[----:B------:R-:W1:Y:S01]  /*14500*/  MUFU.EX2 R185, R185 ;  /* 0x000000b900b97308 */ /* 0x000e620000000800 */
[C---:B--2---:R-:W-:Y:S01]  /*14510*/  F2FP.PACK_AB R137, R182.reuse, R183 ;  /* 0x000000b7b689723e */ /* 0x044fe200000000ff */
[----:B------:R-:W-:Y:S04]  /*14520*/  FADD.FTZ R183, R183, R210 ;  /* 0x000000d2b7b77221 */ /* 0x000fe80000010000 */
[----:B------:R-:W-:Y:S01]  /*14530*/  FADD.FTZ R183, R182, R183 ;  /* 0x000000b7b6b77221 */ /* 0x000fe20000010000 */
[C---:B-1----:R-:W-:Y:S03]  /*14540*/  F2FP.PACK_AB R139, R185.reuse, R180 ;  /* 0x000000b4b98b723e */ /* 0x042fe600000000ff */
[----:B------:R-:W-:Y:S04]  /*14550*/  FADD.FTZ R180, R180, R183 ;  /* 0x000000b7b4b47221 */ /* 0x000fe80000010000 */
[----:B------:R-:W-:Y:S01]  /*14560*/  FADD.FTZ R252, R185, R180 ;  /* 0x000000b4b9fc7221 */ /* 0x000fe20000010000 */
[C---:B------:R-:W-:Y:S08]  /*14570*/  HMMA.16816.F32 R156, R136.reuse, R148, R8 ;  /* 0x00000094889c723c */ /* 0x040ff00000001808 */
[-C--:B------:R-:W-:Y:S08]  /*14580*/  HMMA.16816.F32 R152, R136, R150.reuse, R12 ;  /* 0x000000968898723c */ /* 0x080ff0000000180c */
[C---:B------:R-:W-:Y:S08]  /*14590*/  HMMA.16816.F32 R148, R132.reuse, R150, R16 ;  /* 0x000000968494723c */ /* 0x040ff00000001810 */
[-C--:B---3--:R-:W-:Y:S08]  /*145a0*/  HMMA.16816.F32 R144, R132, R40.reuse, R20 ;  /* 0x000000288490723c */ /* 0x088ff00000001814 */
[C---:B------:R-:W-:Y:S08]  /*145b0*/  HMMA.16816.F32 R140, R136.reuse, R40, R24 ;  /* 0x00000028888c723c */ /* 0x040ff00000001818 */
[-C--:B------:R-:W-:Y:S08]  /*145c0*/  HMMA.16816.F32 R136, R136, R42.reuse, R28 ;  /* 0x0000002a8888723c */ /* 0x080ff0000000181c */
[----:B------:R-:W-:Y:S01]  /*145d0*/  HMMA.16816.F32 R132, R132, R42, R32 ;  /* 0x0000002a8484723c */ /* 0x000fe20000001820 */
[----:B----4-:R-:W-:-:S07]  /*145e0*/  @P0 BRA `(.L_x_775) ;  /* 0xffff9e1000000947 */ /* 0x010fce000383ffff */
.L_x_774:
[----:B------:R-:W3:Y:S04]  /*145f0*/  LDL.LU R7, [R1+0xc] ;  /* 0x00000c0001077983 */ /* 0x000ee80000300800 */
[----:B------:R-:W4:Y:S01]  /*14600*/  LDL.LU R4, [R1+0x8] ;  /* 0x0000080001047983 */ /* 0x000f220000300800 */
[----:B------:R-:W-:Y:S01]  /*14610*/  ISETP.NE.AND P0, PT, R230, -0x1, PT ;  /* 0xffffffffe600780c */ /* 0x000fe20003f05270 */
[----:B------:R-:W-:Y:S01]  /*14620*/  IMAD.MOV.U32 R13, RZ, RZ, 0x3f800000 ;  /* 0x3f800000ff0d7424 */ /* 0x000fe200078e00ff */
[----:B------:R-:W-:Y:S01]  /*14630*/  MOV R12, 0x3f800000 ;  /* 0x3f800000000c7802 */ /* 0x000fe20000000f00 */
[----:B------:R-:W1:Y:S01]  /*14640*/  SHFL.BFLY PT, R6, R249, 0x2, 0x1f ;  /* 0x0c401f00f9067f89 */ /* 0x000e6200000e0000 */
[----:B------:R-:W-:Y:S01]  /*14650*/  CS2R R38, SRZ ;  /* 0x0000000000267805 */ /* 0x000fe2000001ff00 */
[----:B------:R-:W-:Y:S02]  /*14660*/  BSSY B0, `(.L_x_778) ;  /* 0x00000dc000007945 */ /* 0x000fe40003800000 */
[----:B------:R-:W5:Y:S04]  /*14670*/  SHFL.BFLY PT, R15, R252, 0x2, 0x1f ;  /* 0x0c401f00fc0f7f89 */ /* 0x000f6800000e0000 */
[----:B------:R-:W2:Y:S01]  /*14680*/  S2R R32, SR_CTAID.Z ;  /* 0x0000000000207919 */ /* 0x000ea20000002700 */
[----:B-1----:R-:W-:-:S02]  /*14690*/  FADD.FTZ R6, R6, R249 ;  /* 0x000000f906067221 */ /* 0x002fc40000010000 */
[----:B-----5:R-:W-:-:S05]  /*146a0*/  FADD.FTZ R15, R15, R252 ;  /* 0x000000fc0f0f7221 */ /* 0x020fca0000010000 */
[----:B------:R-:W1:Y:S02]  /*146b0*/  SHFL.BFLY PT, R14, R15, 0x1, 0x1f ;  /* 0x0c201f000f0e7f89 */ /* 0x000e6400000e0000 */
[----:B-1----:R-:W-:Y:S01]  /*146c0*/  FADD.FTZ R14, R15, R14 ;  /* 0x0000000e0f0e7221 */ /* 0x002fe20000010000 */
[----:B------:R-:W-:-:S04]  /*146d0*/  MOV R15, 0x3f800000 ;  /* 0x3f800000000f7802 */ /* 0x000fc80000000f00 */
[----:B------:R-:W-:Y:S01]  /*146e0*/  FSETP.NE.FTZ.AND P3, PT, R14, RZ, PT ;  /* 0x000000ff0e00720b */ /* 0x000fe20003f75000 */
[----:B---3--:R-:W1:Y:S04]  /*146f0*/  SHFL.BFLY PT, R10, R7, 0x2, 0x1f ;  /* 0x0c401f00070a7f89 */ /* 0x008e6800000e0000 */
[----:B----4-:R-:W3:Y:S01]  /*14700*/  SHFL.BFLY PT, R5, R4, 0x2, 0x1f ;  /* 0x0c401f0004057f89 */ /* 0x010ee200000e0000 */
[----:B-1----:R-:W-:-:S03]  /*14710*/  FADD.FTZ R10, R10, R7 ;  /* 0x000000070a0a7221 */ /* 0x002fc60000010000 */
[----:B------:R-:W1:Y:S01]  /*14720*/  SHFL.BFLY PT, R7, R6, 0x1, 0x1f ;  /* 0x0c201f0006077f89 */ /* 0x000e6200000e0000 */
[----:B---3--:R-:W-:-:S03]  /*14730*/  FADD.FTZ R5, R5, R4 ;  /* 0x0000000405057221 */ /* 0x008fc60000010000 */
[----:B------:R-:W3:Y:S04]  /*14740*/  SHFL.BFLY PT, R9, R10, 0x1, 0x1f ;  /* 0x0c201f000a097f89 */ /* 0x000ee800000e0000 */
[----:B------:R-:W4:Y:S04]  /*14750*/  SHFL.BFLY PT, R8, R5, 0x1, 0x1f ;  /* 0x0c201f0005087f89 */ /* 0x000f2800000e0000 */
[----:B------:R-:W5:Y:S01]  /*14760*/  S2R R4, SR_CTAID.Y ;  /* 0x0000000000047919 */ /* 0x000f620000002600 */
[----:B-1----:R-:W-:-:S03]  /*14770*/  FADD.FTZ R7, R6, R7 ;  /* 0x0000000706077221 */ /* 0x002fc60000010000 */
[----:B------:R-:W1:Y:S01]  /*14780*/  S2R R6, SR_TID.X ;  /* 0x0000000000067919 */ /* 0x000e620000002100 */
[----:B---3--:R-:W-:Y:S01]  /*14790*/  FADD.FTZ R9, R10, R9 ;  /* 0x000000090a097221 */ /* 0x008fe20000010000 */
[----:B------:R-:W-:Y:S01]  /*147a0*/  FSETP.NE.FTZ.AND P4, PT, R7, RZ, PT ;  /* 0x000000ff0700720b */ /* 0x000fe20003f95000 */
[----:B------:R-:W-:-:S03]  /*147b0*/  @P0 IMAD.WIDE.U32 R10, R230, c[0x0][0x1e8], RZ ;  /* 0x00007a00e60a0a25 */ /* 0x000fc600078e00ff */
[----:B------:R-:W-:Y:S01]  /*147c0*/  FSETP.NE.FTZ.AND P6, PT, R9, RZ, PT ;  /* 0x000000ff0900720b */ /* 0x000fe20003fd5000 */
[----:B----4-:R-:W-:Y:S01]  /*147d0*/  FADD.FTZ R8, R5, R8 ;  /* 0x0000000805087221 */ /* 0x010fe20000010000 */
[----:B-----5:R-:W-:Y:S01]  /*147e0*/  @!P0 SHF.R.S32.HI R5, RZ, 0x1f, R4 ;  /* 0x0000001fff058819 */ /* 0x020fe20000011404 */
[----:B------:R-:W-:-:S03]  /*147f0*/  @!P0 IMAD.WIDE.U32 R16, R4, c[0x0][0x1e0], RZ ;  /* 0x0000780004108a25 */ /* 0x000fc600078e00ff */
[----:B------:R-:W-:Y:S01]  /*14800*/  FSETP.NE.FTZ.AND P5, PT, R8, RZ, PT ;  /* 0x000000ff0800720b */ /* 0x000fe20003fb5000 */
[----:B------:R-:W-:Y:S02]  /*14810*/  @!P0 IMAD R5, R5, c[0x0][0x1e0], RZ ;  /* 0x0000780005058a24 */ /* 0x000fe400078e02ff */
[----:B------:R-:W3:Y:S01]  /*14820*/  @P4 MUFU.RCP R15, R7 ;  /* 0x00000007000f4308 */ /* 0x000ee20000001000 */
[----:B------:R-:W-:Y:S02]  /*14830*/  @P0 IMAD R11, R230, c[0x0][0x1ec], R11 ;  /* 0x00007b00e60b0a24 */ /* 0x000fe400078e020b */
[----:B------:R-:W-:Y:S02]  /*14840*/  @!P0 IMAD R5, R4, c[0x0][0x1e4], R5 ;  /* 0x0000790004058a24 */ /* 0x000fe400078e0205 */
[----:B------:R-:W-:-:S03]  /*14850*/  @!P0 IMAD.MOV.U32 R10, RZ, RZ, R16 ;  /* 0x000000ffff0a8224 */ /* 0x000fc600078e0010 */
[----:B------:R-:W4:Y:S01]  /*14860*/  @P6 MUFU.RCP R12, R9 ;  /* 0x00000009000c6308 */ /* 0x000f220000001000 */
[----:B------:R-:W-:Y:S01]  /*14870*/  @!P0 IADD3 R11, R17, R5, RZ ;  /* 0x00000005110b8210 */ /* 0x000fe20007ffe0ff */
[----:B------:R-:W-:Y:S01]  /*14880*/  IMAD.MOV.U32 R5, RZ, RZ, 0x3f800000 ;  /* 0x3f800000ff057424 */ /* 0x000fe200078e00ff */
[----:B-1----:R-:W-:-:S05]  /*14890*/  SHF.R.S32.HI R17, RZ, 0x1f, R6 ;  /* 0x0000001fff117819 */ /* 0x002fca0000011406 */
[----:B------:R-:W1:Y:S01]  /*148a0*/  @P3 MUFU.RCP R5, R14 ;  /* 0x0000000e00053308 */ /* 0x000e620000001000 */
[C---:B---3--:R-:W-:Y:S02]  /*148b0*/  FMUL.FTZ R156, R15.reuse, R156 ;  /* 0x0000009c0f9c7220 */ /* 0x048fe40000410000 */
[C---:B------:R-:W-:Y:S02]  /*148c0*/  FMUL.FTZ R157, R15.reuse, R157 ;  /* 0x0000009d0f9d7220 */ /* 0x040fe40000410000 */
[C---:B------:R-:W-:Y:S02]  /*148d0*/  FMUL.FTZ R152, R15.reuse, R152 ;  /* 0x000000980f987220 */ /* 0x040fe40000410000 */
[----:B------:R-:W-:Y:S01]  /*148e0*/  FMUL.FTZ R153, R15, R153 ;  /* 0x000000990f997220 */ /* 0x000fe20000410000 */
[----:B------:R-:W3:Y:S01]  /*148f0*/  @P5 MUFU.RCP R13, R8 ;  /* 0x00000008000d5308 */ /* 0x000ee20000001000 */
[C---:B----4-:R-:W-:Y:S01]  /*14900*/  FMUL.FTZ R160, R12.reuse, R160 ;  /* 0x000000a00ca07220 */ /* 0x050fe20000410000 */
[----:B------:R-:W-:Y:S01]  /*14910*/  F2FP.PACK_AB R156, R157, R156 ;  /* 0x0000009c9d9c723e */ /* 0x000fe200000000ff */
[C---:B------:R-:W-:Y:S01]  /*14920*/  FMUL.FTZ R161, R12.reuse, R161 ;  /* 0x000000a10ca17220 */ /* 0x040fe20000410000 */
[----:B------:R-:W-:Y:S01]  /*14930*/  F2FP.PACK_AB R152, R153, R152 ;  /* 0x000000989998723e */ /* 0x000fe200000000ff */
[----:B------:R-:W-:-:S02]  /*14940*/  FMUL.FTZ R148, R12, R148 ;  /* 0x000000940c947220 */ /* 0x000fc40000410000 */
[C---:B------:R-:W-:Y:S01]  /*14950*/  FMUL.FTZ R149, R12.reuse, R149 ;  /* 0x000000950c957220 */ /* 0x040fe20000410000 */
[----:B------:R-:W-:Y:S01]  /*14960*/  F2FP.PACK_AB R160, R161, R160 ;  /* 0x000000a0a1a0723e */ /* 0x000fe200000000ff */
[C---:B------:R-:W-:Y:S01]  /*14970*/  FMUL.FTZ R144, R12.reuse, R144 ;  /* 0x000000900c907220 */ /* 0x040fe20000410000 */
[----:B------:R-:W4:Y:S01]  /*14980*/  @P6 MUFU.LG2 R9, R9 ;  /* 0x0000000900096308 */ /* 0x000f220000000c00 */
[C---:B------:R-:W-:Y:S01]  /*14990*/  FMUL.FTZ R145, R12.reuse, R145 ;  /* 0x000000910c917220 */ /* 0x040fe20000410000 */
[----:B------:R-:W-:Y:S01]  /*149a0*/  F2FP.PACK_AB R148, R149, R148 ;  /* 0x000000949594723e */ /* 0x000fe200000000ff */
[C---:B------:R-:W-:Y:S02]  /*149b0*/  FMUL.FTZ R132, R12.reuse, R132 ;  /* 0x000000840c847220 */ /* 0x040fe40000410000 */
[----:B------:R-:W-:Y:S01]  /*149c0*/  FMUL.FTZ R133, R12, R133 ;  /* 0x000000850c857220 */ /* 0x000fe20000410000 */
[-C--:B------:R-:W-:Y:S01]  /*149d0*/  LEA.HI R12, R17, R6.reuse, RZ, 0x2 ;  /* 0x00000006110c7211 */ /* 0x080fe200078f10ff */
[----:B-1----:R-:W-:Y:S01]  /*149e0*/  FMUL.FTZ R159, R5, R159 ;  /* 0x0000009f059f7220 */ /* 0x002fe20000410000 */
[----:B------:R-:W-:Y:S01]  /*149f0*/  LEA.HI R17, R17, R6, RZ, 0x5 ;  /* 0x0000000611117211 */ /* 0x000fe200078f28ff */
[C---:B------:R-:W-:Y:S01]  /*14a00*/  FMUL.FTZ R158, R5.reuse, R158 ;  /* 0x0000009e059e7220 */ /* 0x040fe20000410000 */
[----:B------:R-:W-:Y:S01]  /*14a10*/  SHF.R.S32.HI R16, RZ, 0x2, R12 ;  /* 0x00000002ff107819 */ /* 0x000fe2000001140c */
[C---:B------:R-:W-:Y:S01]  /*14a20*/  FMUL.FTZ R155, R5.reuse, R155 ;  /* 0x0000009b059b7220 */ /* 0x040fe20000410000 */
[----:B------:R-:W-:Y:S01]  /*14a30*/  LOP3.LUT R21, R12, 0xfffffffc, RZ, 0xc0, !PT ;  /* 0xfffffffc0c157812 */ /* 0x000fe200078ec0ff */
[C---:B------:R-:W-:Y:S01]  /*14a40*/  FMUL.FTZ R154, R5.reuse, R154 ;  /* 0x0000009a059a7220 */ /* 0x040fe20000410000 */
[----:B------:R-:W-:Y:S01]  /*14a50*/  SHF.R.S32.HI R19, RZ, 0x1f, R16 ;  /* 0x0000001fff137819 */ /* 0x000fe20000011410 */
[C---:B------:R-:W-:Y:S01]  /*14a60*/  FMUL.FTZ R143, R5.reuse, R143 ;  /* 0x0000008f058f7220 */ /* 0x040fe20000410000 */
[----:B------:R-:W-:Y:S01]  /*14a70*/  SHF.R.S32.HI R12, RZ, 0x5, R17 ;  /* 0x00000005ff0c7819 */ /* 0x000fe20000011411 */
[----:B------:R-:W-:Y:S01]  /*14a80*/  FMUL.FTZ R142, R5, R142 ;  /* 0x0000008e058e7220 */ /* 0x000fe20000410000 */
[----:B------:R-:W-:Y:S01]  /*14a90*/  LEA.HI R19, R19, R16, RZ, 0x3 ;  /* 0x0000001013137211 */ /* 0x000fe200078f18ff */
[----:B------:R-:W-:Y:S01]  /*14aa0*/  FMUL.FTZ R139, R5, R139 ;  /* 0x0000008b058b7220 */ /* 0x000fe20000410000 */
[----:B------:R-:W-:Y:S01]  /*14ab0*/  F2FP.PACK_AB R158, R159, R158 ;  /* 0x0000009e9f9e723e */ /* 0x000fe200000000ff */
[----:B------:R-:W-:Y:S01]  /*14ac0*/  FMUL.FTZ R138, R5, R138 ;  /* 0x0000008a058a7220 */ /* 0x000fe20000410000 */
[----:B------:R-:W-:Y:S01]  /*14ad0*/  LOP3.LUT R19, R19, 0xfffffff8, RZ, 0xc0, !PT ;  /* 0xfffffff813137812 */ /* 0x000fe200078ec0ff */
[----:B------:R-:W-:Y:S01]  /*14ae0*/  IMAD.IADD R21, R6, 0x1, -R21 ;  /* 0x0000000106157824 */ /* 0x000fe200078e0a15 */
[----:B------:R-:W-:Y:S01]  /*14af0*/  F2FP.PACK_AB R154, R155, R154 ;  /* 0x0000009a9b9a723e */ /* 0x000fe200000000ff */
[C---:B---3--:R-:W-:Y:S01]  /*14b00*/  FMUL.FTZ R162, R13.reuse, R162 ;  /* 0x000000a20da27220 */ /* 0x048fe20000410000 */
[----:B------:R-:W-:Y:S01]  /*14b10*/  IADD3 R19, R16, -R19, RZ ;  /* 0x8000001310137210 */ /* 0x000fe20007ffe0ff */
[----:B------:R-:W-:Y:S01]  /*14b20*/  FMUL.FTZ R163, R13, R163 ;  /* 0x000000a30da37220 */ /* 0x000fe20000410000 */
[----:B------:R-:W-:Y:S01]  /*14b30*/  LEA R21, R12, R21, 0x8 ;  /* 0x000000150c157211 */ /* 0x000fe200078e40ff */
[----:B------:R-:W1:Y:S01]  /*14b40*/  LDC.U8 R16, c[0x0][0x329] ;  /* 0x0000ca40ff107b82 */ /* 0x000e620000000000 */
[----:B------:R-:W-:Y:S01]  /*14b50*/  LEA.HI R5, R19, R19, RZ, 0x1 ;  /* 0x0000001313057211 */ /* 0x000fe200078f08ff */
[----:B------:R-:W-:Y:S01]  /*14b60*/  FMUL.FTZ R150, R13, R150 ;  /* 0x000000960d967220 */ /* 0x000fe20000410000 */
[----:B------:R-:W-:Y:S01]  /*14b70*/  F2FP.PACK_AB R162, R163, R162 ;  /* 0x000000a2a3a2723e */ /* 0x000fe200000000ff */
[C---:B------:R-:W-:Y:S01]  /*14b80*/  FMUL.FTZ R151, R13.reuse, R151 ;  /* 0x000000970d977220 */ /* 0x040fe20000410000 */
[----:B------:R-:W-:Y:S01]  /*14b90*/  SHF.R.S32.HI R18, RZ, 0x1, R5 ;  /* 0x00000001ff127819 */ /* 0x000fe20000011405 */
[----:B------:R-:W-:Y:S01]  /*14ba0*/  FMUL.FTZ R146, R13, R146 ;  /* 0x000000920d927220 */ /* 0x000fe20000410000 */
[----:B------:R-:W-:Y:S01]  /*14bb0*/  LOP3.LUT R20, R5, 0x3fffffe, RZ, 0xc0, !PT ;  /* 0x03fffffe05147812 */ /* 0x000fe200078ec0ff */
[C---:B------:R-:W-:Y:S01]  /*14bc0*/  FMUL.FTZ R147, R13.reuse, R147 ;  /* 0x000000930d937220 */ /* 0x040fe20000410000 */
[C---:B------:R-:W-:Y:S01]  /*14bd0*/  SHF.L.U32 R5, R18.reuse, 0x6, RZ ;  /* 0x0000000612057819 */ /* 0x040fe200000006ff */
[----:B------:R-:W-:Y:S01]  /*14be0*/  FMUL.FTZ R134, R13, R134 ;  /* 0x000000860d867220 */ /* 0x000fe20000410000 */
[C---:B------:R-:W-:Y:S01]  /*14bf0*/  LOP3.LUT P0, RZ, R18.reuse, 0x2, RZ, 0xc0, !PT ;  /* 0x0000000212ff7812 */ /* 0x040fe2000780c0ff */
[----:B------:R-:W-:Y:S01]  /*14c00*/  IMAD.IADD R20, R19, 0x1, -R20 ;  /* 0x0000000113147824 */ /* 0x000fe200078e0a14 */
[----:B------:R-:W-:Y:S01]  /*14c10*/  LOP3.LUT R5, R5, 0xc0, RZ, 0xc0, !PT ;  /* 0x000000c005057812 */ /* 0x000fe200078ec0ff */
[----:B------:R-:W-:Y:S01]  /*14c20*/  FMUL.FTZ R13, R13, R135 ;  /* 0x000000870d0d7220 */ /* 0x000fe20000410000 */
[----:B------:R-:W-:Y:S01]  /*14c30*/  LOP3.LUT R19, R18, 0x1, RZ, 0xc0, !PT ;  /* 0x0000000112137812 */ /* 0x000fe200078ec0ff */
[----:B------:R-:W-:Y:S01]  /*14c40*/  IMAD R20, R20, 0x10, R21 ;  /* 0x0000001014147824 */ /* 0x000fe200078e0215 */
[----:B------:R-:W-:Y:S01]  /*14c50*/  LEA.HI R5, R5, R5, RZ, 0x1d ;  /* 0x0000000505057211 */ /* 0x000fe200078fe8ff */
[----:B------:R-:W-:Y:S01]  /*14c60*/  FMUL.FTZ R140, R15, R140 ;  /* 0x0000008c0f8c7220 */ /* 0x000fe20000410000 */
[----:B------:R-:W-:Y:S01]  /*14c70*/  ISETP.NE.U32.AND P1, PT, R19, 0x1, PT ;  /* 0x000000011300780c */ /* 0x000fe20003f25070 */
[----:B------:R-:W-:Y:S01]  /*14c80*/  FMUL.FTZ R141, R15, R141 ;  /* 0x0000008d0f8d7220 */ /* 0x000fe20000410000 */
[----:B------:R-:W-:Y:S01]  /*14c90*/  MOV R19, 0xfffffff0 ;  /* 0xfffffff000137802 */ /* 0x000fe20000000f00 */
[----:B------:R-:W-:Y:S01]  /*14ca0*/  IMAD.U32 R5, R20, 0x2, R5 ;  /* 0x0000000214057824 */ /* 0x000fe200078e0005 */
[----:B------:R-:W-:Y:S01]  /*14cb0*/  F2FP.PACK_AB R150, R151, R150 ;  /* 0x000000969796723e */ /* 0x000fe200000000ff */
[----:B------:R-:W-:Y:S01]  /*14cc0*/  FMUL.FTZ R136, R15, R136 ;  /* 0x000000880f887220 */ /* 0x000fe20000410000 */
[----:B------:R-:W-:Y:S01]  /*14cd0*/  SEL R19, R19, 0x10, !P1 ;  /* 0x0000001013137807 */ /* 0x000fe20004800000 */
[----:B------:R-:W-:Y:S01]  /*14ce0*/  FMUL.FTZ R15, R15, R137 ;  /* 0x000000890f0f7220 */ /* 0x000fe20000410000 */
[----:B------:R-:W-:Y:S01]  /*14cf0*/  SHF.L.U32 R5, R5, 0x1, RZ ;  /* 0x0000000105057819 */ /* 0x000fe200000006ff */
[----:B------:R-:W3:Y:S01]  /*14d00*/  LDC.U8 R18, c[0x0][0x328] ;  /* 0x0000ca00ff127b82 */ /* 0x000ee20000000000 */
[----:B------:R-:W-:Y:S01]  /*14d10*/  F2FP.PACK_AB R144, R145, R144 ;  /* 0x000000909190723e */ /* 0x000fe200000000ff */
[----:B------:R-:W5:Y:S01]  /*14d20*/  @P5 MUFU.LG2 R8, R8 ;  /* 0x0000000800085308 */ /* 0x000f620000000c00 */
[C---:B------:R-:W-:Y:S01]  /*14d30*/  IADD3 R23, R5.reuse, 0x20, RZ ;  /* 0x0000002005177810 */ /* 0x040fe20007ffe0ff */
[C---:B------:R-:W-:Y:S01]  /*14d40*/  IMAD.IADD R21, R5.reuse, 0x1, R19 ;  /* 0x0000000105157824 */ /* 0x040fe200078e0213 */
[----:B------:R-:W-:Y:S01]  /*14d50*/  @P0 IADD3 R23, R5, -0x20, RZ ;  /* 0xffffffe005170810 */ /* 0x000fe20007ffe0ff */
[----:B------:R-:W-:Y:S01]  /*14d60*/  STS [R5], R160 ;  /* 0x000000a005007388 */ /* 0x000fe20000000800 */
[----:B------:R-:W-:Y:S01]  /*14d70*/  F2FP.PACK_AB R146, R147, R146 ;  /* 0x000000929392723e */ /* 0x000fe200000000ff */
[----:B----4-:R-:W-:Y:S01]  /*14d80*/  @P6 FMUL.FTZ R9, R9, 0.69314718246459960938 ;  /* 0x3f31721809096820 */ /* 0x010fe20000410000 */
[----:B------:R-:W-:Y:S01]  /*14d90*/  F2FP.PACK_AB R132, R133, R132 ;  /* 0x000000848584723e */ /* 0x000fe200000000ff */
[----:B------:R-:W-:Y:S01]  /*14da0*/  STS [R5+0x200], R162 ;  /* 0x000200a205007388 */ /* 0x000fe20000000800 */
[----:B------:R-:W-:Y:S01]  /*14db0*/  F2FP.PACK_AB R13, R13, R134 ;  /* 0x000000860d0d723e */ /* 0x000fe200000000ff */
[----:B------:R-:W4:Y:S01]  /*14dc0*/  @P4 MUFU.LG2 R7, R7 ;  /* 0x0000000700074308 */ /* 0x000f220000000c00 */
[----:B------:R-:W-:Y:S01]  /*14dd0*/  IADD3 R19, R19, R23, RZ ;  /* 0x0000001713137210 */ /* 0x000fe20007ffe0ff */
[----:B------:R-:W-:Y:S01]  /*14de0*/  STS [R21], R148 ;  /* 0x0000009415007388 */ /* 0x000fe20000000800 */
[----:B------:R-:W-:-:S02]  /*14df0*/  F2FP.PACK_AB R140, R141, R140 ;  /* 0x0000008c8d8c723e */ /* 0x000fc400000000ff */
[----:B------:R-:W-:Y:S01]  /*14e00*/  F2FP.PACK_AB R142, R143, R142 ;  /* 0x0000008e8f8e723e */ /* 0x000fe200000000ff */
[----:B------:R-:W-:Y:S01]  /*14e10*/  STS [R21+0x200], R150 ;  /* 0x0002009615007388 */ /* 0x000fe20000000800 */
[----:B------:R-:W-:Y:S01]  /*14e20*/  F2FP.PACK_AB R15, R15, R136 ;  /* 0x000000880f0f723e */ /* 0x000fe200000000ff */
[----:B------:R-:W2:Y:S01]  /*14e30*/  @P3 MUFU.LG2 R14, R14 ;  /* 0x0000000e000e3308 */ /* 0x000ea20000000c00 */
[----:B------:R-:W-:Y:S01]  /*14e40*/  F2FP.PACK_AB R138, R139, R138 ;  /* 0x0000008a8b8a723e */ /* 0x000fe200000000ff */
[----:B------:R-:W-:Y:S01]  /*14e50*/  STS [R5+0x1000], R156 ;  /* 0x0010009c05007388 */ /* 0x000fe20000000800 */
[----:B-1----:R-:W-:Y:S01]  /*14e60*/  ISETP.NE.AND P1, PT, R16, RZ, PT ;  /* 0x000000ff1000720c */ /* 0x002fe20003f25270 */
[----:B-----5:R-:W-:Y:S01]  /*14e70*/  @P5 FMUL.FTZ R8, R8, 0.69314718246459960938 ;  /* 0x3f31721808085820 */ /* 0x020fe20000410000 */
[----:B---3--:R-:W-:Y:S01]  /*14e80*/  ISETP.NE.AND P0, PT, R18, RZ, PT ;  /* 0x000000ff1200720c */ /* 0x008fe20003f05270 */
[----:B------:R1:W-:Y:S01]  /*14e90*/  STS [R5+0x1200], R158 ;  /* 0x0012009e05007388 */ /* 0x0003e20000000800 */
[----:B------:R-:W-:Y:S01]  /*14ea0*/  LOP3.LUT R35, R17, 0xffffffe0, RZ, 0xc0, !PT ;  /* 0xffffffe011237812 */ /* 0x000fe200078ec0ff */
[----:B----4-:R-:W-:Y:S01]  /*14eb0*/  @P4 FMUL.FTZ R7, R7, 0.69314718246459960938 ;  /* 0x3f31721807074820 */ /* 0x010fe20000410000 */
[----:B------:R-:W-:Y:S01]  /*14ec0*/  ISETP.NE.OR P2, PT, R16, RZ, !P0 ;  /* 0x000000ff1000720c */ /* 0x000fe20004745670 */
[----:B------:R-:W-:Y:S02]  /*14ed0*/  STS [R21+0x1000], R152 ;  /* 0x0010009815007388 */ /* 0x000fe40000000800 */
[----:B------:R-:W-:Y:S01]  /*14ee0*/  IMAD.IADD R35, R6, 0x1, -R35 ;  /* 0x0000000106237824 */ /* 0x000fe200078e0a23 */
[----:B------:R-:W-:Y:S01]  /*14ef0*/  MOV R6, 0x7f800000 ;  /* 0x7f80000000067802 */ /* 0x000fe20000000f00 */
[----:B------:R-:W-:Y:S01]  /*14f00*/  STS [R21+0x1200], R154 ;  /* 0x0012009a15007388 */ /* 0x000fe20000000800 */
[----:B------:R-:W-:Y:S01]  /*14f10*/  @P6 FFMA.FTZ R6, R36, c[0x0][0x238], R9 ;  /* 0x00008e0024066a23 */ /* 0x000fe20000010009 */
[----:B------:R-:W-:Y:S01]  /*14f20*/  @!P1 MOV R18, c[0x0][0x214] ;  /* 0x0000850000129a02 */ /* 0x000fe20000000f00 */
[----:B------:R-:W-:Y:S01]  /*14f30*/  @P1 IMAD.MOV.U32 R20, RZ, RZ, c[0x0][0x210] ;  /* 0x00008400ff141624 */ /* 0x000fe200078e00ff */
[----:B------:R-:W-:Y:S01]  /*14f40*/  STS [R23], R144 ;  /* 0x0000009017007388 */ /* 0x000fe20000000800 */
[----:B------:R-:W-:-:S02]  /*14f50*/  @P1 MOV R33, 0x1 ;  /* 0x0000000100211802 */ /* 0x000fc40000000f00 */
[----:B------:R-:W-:Y:S01]  /*14f60*/  MOV R9, 0x7f800000 ;  /* 0x7f80000000097802 */ /* 0x000fe20000000f00 */
[----:B------:R-:W-:Y:S04]  /*14f70*/  STS [R23+0x200], R146 ;  /* 0x0002009217007388 */ /* 0x000fe80000000800 */
[----:B------:R-:W-:Y:S04]  /*14f80*/  STS [R19], R132 ;  /* 0x0000008413007388 */ /* 0x000fe80000000800 */
[----:B------:R3:W-:Y:S01]  /*14f90*/  STS [R19+0x200], R13 ;  /* 0x0002000d13007388 */ /* 0x0007e20000000800 */
[----:B-1----:R-:W-:Y:S01]  /*14fa0*/  @P1 IMAD R5, R20, c[0x0][0x214], RZ ;  /* 0x0000850014051a24 */ /* 0x002fe200078e02ff */
[----:B------:R-:W-:-:S02]  /*14fb0*/  @!P1 SEL R5, R18, c[0x0][0x234], !P0 ;  /* 0x00008d0012059a07 */ /* 0x000fc40004000000 */
[----:B------:R-:W-:Y:S01]  /*14fc0*/  STS [R23+0x1000], R140 ;  /* 0x0010008c17007388 */ /* 0x000fe20000000800 */
[----:B------:R-:W-:Y:S02]  /*14fd0*/  ISETP.NE.OR P0, PT, R230, -0x1, P2 ;  /* 0xffffffffe600780c */ /* 0x000fe40001705670 */
[----:B------:R-:W-:Y:S01]  /*14fe0*/  @!P1 IMAD R33, R5, c[0x0][0x1c0], RZ ;  /* 0x0000700005219a24 */ /* 0x000fe200078e02ff */
[----:B------:R-:W-:Y:S03]  /*14ff0*/  STS [R23+0x1200], R142 ;  /* 0x0012008e17007388 */ /* 0x000fe60000000800 */
[C---:B------:R-:W-:Y:S01]  /*15000*/  IMAD R33, R4.reuse, R33, RZ ;  /* 0x0000002104217224 */ /* 0x040fe200078e02ff */
[----:B------:R1:W-:Y:S04]  /*15010*/  STS [R19+0x1000], R15 ;  /* 0x0010000f13007388 */ /* 0x0003e80000000800 */
[----:B------:R4:W-:Y:S01]  /*15020*/  STS [R19+0x1200], R138 ;  /* 0x0012008a13007388 */ /* 0x0009e20000000800 */
[----:B------:R-:W-:Y:S01]  /*15030*/  SEL R33, R33, RZ, P2 ;  /* 0x000000ff21217207 */ /* 0x000fe20001000000 */
[----:B------:R-:W-:Y:S01]  /*15040*/  @!P0 IMAD R230, R4, c[0x0][0x214], RZ ;  /* 0x0000850004e68a24 */ /* 0x000fe200078e02ff */
[----:B------:R-:W-:Y:S01]  /*15050*/  @P1 MOV R4, c[0x0][0x210] ;  /* 0x0000840000041a02 */ /* 0x000fe20000000f00 */
[----:B------:R-:W-:Y:S01]  /*15060*/  BAR.SYNC.DEFER_BLOCKING 0x0 ;  /* 0x0000000000007b1d */ /* 0x000fe20000010000 */
[----:B------:R-:W-:Y:S01]  /*15070*/  @!P1 IMAD.MOV.U32 R4, RZ, RZ, 0x1 ;  /* 0x00000001ff049424 */ /* 0x000fe200078e00ff */
[----:B------:R-:W-:Y:S01]  /*15080*/  LOP3.LUT P0, RZ, R35, 0x3, RZ, 0xc0, !PT ;  /* 0x0000000323ff7812 */ /* 0x000fe2000780c0ff */
[----:B--2---:R-:W-:Y:S01]  /*15090*/  IMAD R33, R32, R5, R33 ;  /* 0x0000000520217224 */ /* 0x004fe200078e0221 */
[----:B------:R-:W-:Y:S01]  /*150a0*/  @!P2 MOV R38, R230 ;  /* 0x000000e60026a202 */ /* 0x000fe20000000f00 */
[----:B------:R-:W-:Y:S01]  /*150b0*/  @P3 FMUL.FTZ R35, R14, 0.69314718246459960938 ;  /* 0x3f3172180e233820 */ /* 0x000fe20000410000 */
[----:B---3--:R-:W2:Y:S01]  /*150c0*/  S2R R13, SR_CTAID.X ;  /* 0x00000000000d7919 */ /* 0x008ea20000002500 */
[----:B------:R-:W-:Y:S01]  /*150d0*/  @!P2 SHF.R.S32.HI R39, RZ, 0x1f, R230 ;  /* 0x0000001fff27a819 */ /* 0x000fe200000114e6 */
[----:B------:R-:W-:-:S02]  /*150e0*/  IMAD.MOV.U32 R5, RZ, RZ, 0x7f800000 ;  /* 0x7f800000ff057424 */ /* 0x000fc400078e00ff */
[----:B------:R-:W-:Y:S02]  /*150f0*/  @P4 FFMA.FTZ R5, R2, c[0x0][0x238], R7 ;  /* 0x00008e0002054a23 */ /* 0x000fe40000010007 */
[----:B------:R-:W-:Y:S01]  /*15100*/  @P3 FFMA.FTZ R9, R0, c[0x0][0x238], R35 ;  /* 0x00008e0000093a23 */ /* 0x000fe20000010023 */
[----:B-1----:R-:W-:Y:S01]  /*15110*/  MOV R15, 0x7f800000 ;  /* 0x7f800000000f7802 */ /* 0x002fe20000000f00 */
[----:B------:R-:W-:Y:S01]  /*15120*/  @P5 FFMA.FTZ R15, R3, c[0x0][0x238], R8 ;  /* 0x00008e00030f5a23 */ /* 0x000fe20000010008 */
[----:B------:R4:W1:Y:S04]  /*15130*/  LDS.128 R24, [R231] ;  /* 0x00000000e7187984 */ /* 0x0008680000000c00 */
[----:B------:R4:W3:Y:S01]  /*15140*/  LDS.128 R20, [R231+0x800] ;  /* 0x00080000e7147984 */ /* 0x0008e20000000c00 */
[----:B--2---:R-:W-:-:S03]  /*15150*/  IMAD R13, R13, R4, RZ ;  /* 0x000000040d0d7224 */ /* 0x004fc600078e02ff */
[----:B------:R4:W2:Y:S02]  /*15160*/  LDS.128 R16, [R231+0x1000] ;  /* 0x00100000e7107984 */ /* 0x0008a40000000c00 */
[----:B------:R-:W-:Y:S02]  /*15170*/  SHF.L.U32 R34, R13, 0x7, RZ ;  /* 0x000000070d227819 */ /* 0x000fe400000006ff */
[----:B------:R4:W1:Y:S02]  /*15180*/  LDS.128 R28, [R231+0x1800] ;  /* 0x00180000e71c7984 */ /* 0x0008640000000c00 */
[--C-:B------:R-:W-:Y:S02]  /*15190*/  IADD3 R13, P2, P1, R34, R38, R33.reuse ;  /* 0x00000026220d7210 */ /* 0x100fe4000795e021 */
        /* <DEDUP_REMOVED lines=40> */
.L_x_779:
[----:B------:R-:W-:Y:S05]  /*15420*/  BSYNC B0 ;  /* 0x0000000000007941 */ /* 0x000fea0003800000 */
.L_x_778:
[----:B----4-:R-:W4:Y:S01]  /*15430*/  S2R R3, SR_TID.X ;  /* 0x0000000000037919 */ /* 0x010f220000002100 */
[----:B------:R-:W-:Y:S01]  /*15440*/  IADD3 R10, P0, R250, R10, RZ ;  /* 0x0000000afa0a7210 */ /* 0x000fe20007f1e0ff */
[----:B------:R-:W-:Y:S01]  /*15450*/  BSSY B0, `(.L_x_780) ;  /* 0x0000014000007945 */ /* 0x000fe20003800000 */
[----:B------:R-:W-:-:S03]  /*15460*/  SHF.R.S32.HI R2, RZ, 0x1f, R32 ;  /* 0x0000001fff027819 */ /* 0x000fc60000011420 */
[----:B------:R-:W-:Y:S01]  /*15470*/  IMAD.X R11, R251, 0x1, R11, P0 ;  /* 0x00000001fb0b7824 */ /* 0x000fe200000e060b */
[----:B----4-:R-:W-:-:S04]  /*15480*/  SHF.R.S32.HI R0, RZ, 0x1f, R3 ;  /* 0x0000001fff007819 */ /* 0x010fc80000011403 */
[----:B------:R-:W-:Y:S01]  /*15490*/  LEA.HI R0, R0, R3, RZ, 0x2 ;  /* 0x0000000300007211 */ /* 0x000fe200078f10ff */
[----:B------:R-:W-:-:S03]  /*154a0*/  IMAD R3, R2, c[0x0][0x1f0], RZ ;  /* 0x00007c0002037a24 */ /* 0x000fc600078e02ff */
[----:B------:R-:W-:Y:S01]  /*154b0*/  SHF.R.S32.HI R5, RZ, 0x2, R0 ;  /* 0x00000002ff057819 */ /* 0x000fe20000011400 */
[C---:B------:R-:W-:Y:S02]  /*154c0*/  IMAD R3, R32.reuse, c[0x0][0x1f4], R3 ;  /* 0x00007d0020037a24 */ /* 0x040fe400078e0203 */
[----:B------:R-:W-:Y:S01]  /*154d0*/  IMAD.WIDE.U32 R32, R32, c[0x0][0x1f0], R10 ;  /* 0x00007c0020207a25 */ /* 0x000fe200078e000a */
[----:B------:R-:W-:-:S03]  /*154e0*/  ISETP.GE.AND P0, PT, R5, R226, PT ;  /* 0x000000e20500720c */ /* 0x000fc60003f06270 */
[----:B------:R-:W-:-:S10]  /*154f0*/  IMAD.IADD R7, R3, 0x1, R33 ;  /* 0x0000000103077824 */ /* 0x000fd400078e0221 */
        /* <DEDUP_REMOVED lines=8> */
[----:B-1----:R1:W-:Y:S02]  /*15580*/  STG.E.128 [R2.64], R24 ;  /* 0x0000001802007986 */ /* 0x0023e4000c101d08 */
.L_x_781:
[----:B------:R-:W-:Y:S05]  /*15590*/  BSYNC B0 ;  /* 0x0000000000007941 */ /* 0x000fea0003800000 */
.L_x_780:
[----:B-1----:R-:W-:Y:S01]  /*155a0*/  IADD3 R3, R5, 0x20, RZ ;  /* 0x0000002005037810 */ /* 0x002fe20007ffe0ff */
        /* <DEDUP_REMOVED lines=14> */
.L_x_783:
[----:B------:R-:W-:Y:S05]  /*15690*/  BSYNC B0 ;  /* 0x0000000000007941 */ /* 0x000fea0003800000 */
.L_x_782:
[----:B------:R-:W-:Y:S01]  /*156a0*/  IADD3 R5, R5, 0x40, RZ ;  /* 0x0000004005057810 */ /* 0x000fe20007ffe0ff */
[----:B------:R-:W-:Y:S03]  /*156b0*/  BSSY B0, `(.L_x_784) ;  /* 0x000000e000007945 */ /* 0x000fe60003800000 */
[----:B------:R-:W-:-:S13]  /*156c0*/  ISETP.GE.AND P0, PT, R5, R226, PT ;  /* 0x000000e20500720c */ /* 0x000fda0003f06270 */
        /* <DEDUP_REMOVED lines=11> */
[----:B--2---:R1:W-:Y:S02]  /*15780*/  STG.E.128 [R2.64], R16 ;  /* 0x0000001002007986 */ /* 0x0043e4000c101d08 */
.L_x_785:
[----:B------:R-:W-:Y:S05]  /*15790*/  BSYNC B0 ;  /* 0x0000000000007941 */ /* 0x000fea0003800000 */
.L_x_784:
[----:B------:R-:W-:-:S13]  /*157a0*/  ISETP.GE.AND P0, PT, R225, R226, PT ;  /* 0x000000e2e100720c */ /* 0x000fda0003f06270 */
[----:B------:R-:W-:Y:S05]  /*157b0*/  @P0 EXIT ;  /* 0x000000000000094d */ /* 0x000fea0003800000 */
[----:B------:R-:W-:Y:S01]  /*157c0*/  IADD3 R0, P0, R232, 0x60, RZ ;  /* 0x00000060e8007810 */ /* 0x000fe20007f1e0ff */
[----:B------:R-:W-:Y:S01]  /*157d0*/  IMAD.MOV.U32 R4, RZ, RZ, R32 ;  /* 0x000000ffff047224 */ /* 0x000fe200078e0020 */
[----:B------:R-:W-:-:S03]  /*157e0*/  MOV R5, R7 ;  /* 0x0000000700057202 */ /* 0x000fc60000000f00 */
[----:B-1----:R-:W-:Y:S02]  /*157f0*/  IMAD.X R3, RZ, RZ, R233, P0 ;  /* 0x000000ffff037224 */ /* 0x002fe400000e06e9 */
        /* <DEDUP_REMOVED lines=8> */
.L_x_786:
        /* <DEDUP_REMOVED lines=16> */
.L_x_1143:


//--------------------- .text._ZN5flash16flash_fwd_kernelI23Flash_fwd_kernel_traitsILi32ELi128ELi128ELi4ELb0ELb0EN7cutlass6half_tE19Flash_kernel_traitsILi32ELi128ELi128ELi4ES3_EELb1ELb0ELb1ELb1ELb0ELb0ELb0ELb0EEEvNS_16Flash_fwd_paramsE --------------------------
	.section	.text._ZN5flash16flash_fwd_kernelI23Flash_fwd_kernel_traitsILi32ELi128ELi128ELi4ELb0ELb0EN7cutlass6half_tE19Flash_kernel_traitsILi32ELi128ELi128ELi4ES3_EELb1ELb0ELb1ELb1ELb0ELb0ELb0ELb0EEEvNS_16Flash_fwd_paramsE,"ax",@progbits
	.sectioninfo	@"SHI_REGISTERS=255"
	.align	128
        .global         _ZN5flash16flash_fwd_kernelI23Flash_fwd_kernel_traitsILi32ELi128ELi128ELi4ELb0ELb0EN7cutlass6half_tE19Flash_kernel_traitsILi32ELi128ELi128ELi4ES3_EELb1ELb0ELb1ELb1ELb0ELb0ELb0ELb0EEEvNS_16Flash_fwd_paramsE
        .type           _ZN5flash16flash_fwd_kernelI23Flash_fwd_kernel_traitsILi32ELi128ELi128ELi4ELb0ELb0EN7cutlass6half_tE19Flash_kernel_traitsILi32ELi128ELi128ELi4ES3_EELb1ELb0ELb1ELb1ELb0ELb0ELb0ELb0EEEvNS_16Flash_fwd_paramsE,@function
        .size           _ZN5flash16flash_fwd_kernelI23Flash_fwd_kernel_traitsILi32ELi128ELi128ELi4ELb0ELb0EN7cutlass6half_tE19Flash_kernel_traitsILi32ELi128ELi128ELi4ES3_EELb1ELb0ELb1ELb1ELb0ELb0ELb0ELb0EEEvNS_16Flash_fwd_paramsE,(.L_x_1144 - _ZN5flash16flash_fwd_kernelI23Flash_fwd_kernel_traitsILi32ELi128ELi128ELi4ELb0ELb0EN7cutlass6half_tE19Flash_kernel_traitsILi32ELi128ELi128ELi4ES3_EELb1ELb0ELb1ELb1ELb0ELb0ELb0ELb0EEEvNS_16Flash_fwd_paramsE)
        .other          _ZN5flash16flash_fwd_kernelI23Flash_fwd_kernel_traitsILi32ELi128ELi128ELi4ELb0ELb0EN7cutlass6half_tE19Flash_kernel_traitsILi32ELi128ELi128ELi4ES3_EELb1ELb0ELb1ELb1ELb0ELb0ELb0ELb0EEEvNS_16Flash_fwd_paramsE,@"STO_CUDA_ENTRY STV_DEFAULT"
_ZN5flash16flash_fwd_kernelI23Flash_fwd_kernel_traitsILi32ELi128ELi128ELi4ELb0ELb0EN7cutlass6half_tE19Flash_kernel_traitsILi32ELi128ELi128ELi4ES3_EELb1ELb0ELb1ELb1ELb0ELb0ELb0ELb0EEEvNS_16Flash_fwd_paramsE:
.text._ZN5flash16flash_fwd_kernelI23Flash_fwd_kernel_traitsILi32ELi128ELi128ELi4ELb0ELb0EN7cutlass6half_tE19Flash_kernel_traitsILi32ELi128ELi128ELi4ES3_EELb1ELb0ELb1ELb1ELb0ELb0ELb0ELb0EEEvNS_16Flash_fwd_paramsE:
        /* <DEDUP_REMOVED lines=16> */
[----:B------:R-:W1:Y:S01]  /*0100*/  S2UR UR21, SR_CTAID.Y ;  /* 0x00000000001579c3 */ /* 0x000e620000002600 */
[----:B------:R-:W-:Y:S02]  /*0110*/  UISETP.NE.U32.AND UP2, UPT, URZ, UR6, UPT ;  /* 0x000000063f00728c */ /* 0x000fe4000bf45070 */
[----:B------:R-:W-:Y:S02]  /*0120*/  UISETP.NE.U32.AND UP1, UPT, URZ, UR4, UPT ;  /* 0x000000043f00728c */ /* 0x000fe4000bf25070 */
[----:B------:R-:W-:-:S02]  /*0130*/  UISETP.NE.AND.EX UP2, UPT, URZ, UR7, UPT, UP2 ;  /* 0x000000073f00728c */ /* 0x000fc4000bf45320 */
[----:B------:R-:W-:Y:S01]  /*0140*/  UISETP.NE.AND.EX UP1, UPT, URZ, UR5, UPT, UP1 ;  /* 0x000000053f00728c */ /* 0x000fe2000bf25310 */
[----:B------:R-:W1:Y:S01]  /*0150*/  S2UR UR22, SR_CTAID.Z ;  /* 0x00000000001679c3 */ /* 0x000e620000002700 */
[----:B------:R-:W-:Y:S02]  /*0160*/  UMOV UR7, 0x4 ;  /* 0x0000000400077882 */ /* 0x000fe40000000000 */
[----:B------:R-:W-:Y:S01]  /*0170*/  PLOP3.LUT P0, PT, PT, PT, UP2, 0x80, 0x0 ;  /* 0x000000000000781c */ /* 0x000fe20003f0f028 */
[----:B------:R-:W-:Y:S02]  /*0180*/  ULDC.U8 UR6, c[0x0][0x312] ;  /* 0x0000c48000067ab9 */ /* 0x000fe40000000000 */
[----:B------:R-:W-:Y:S02]  /*0190*/  ULDC.64 UR4, c[0x0][0x248] ;  /* 0x0000920000047ab9 */ /* 0x000fe40000000a00 */
[----:B------:R-:W-:Y:S02]  /*01a0*/  UISETP.NE.AND UP3, UPT, UR6, URZ, UPT ;  /* 0x0000003f0600728c */ /* 0x000fe4000bf65270 */
[----:B------:R-:W-:-:S04]  /*01b0*/  UISETP.EQ.U32.AND UP0, UPT, URZ, UR4, UPT ;  /* 0x000000043f00728c */ /* 0x000fc8000bf02070 */
[----:B------:R-:W-:Y:S02]  /*01c0*/  UISETP.EQ.OR.EX UP0, UPT, URZ, UR5, !UP3, UP0 ;  /* 0x000000053f00728c */ /* 0x000fe4000df02700 */
[----:B-1----:R-:W-:-:S06]  /*01d0*/  ULOP3.LUT UR8, UR22, UR11, UR21, 0xfe, !UPT ;  /* 0x0000000b16087292 */ /* 0x002fcc000f8efe15 */
[----:B--2---:R-:W-:Y:S01]  /*01e0*/  LOP3.LUT P3, RZ, R10, UR8, RZ, 0xfc, !PT ;  /* 0x000000080aff7c12 */ /* 0x004fe2000f86fcff */
[----:B------:R-:W-:Y:S02]  /*01f0*/  ULDC.64 UR8, c[0x0][0x240] ;  /* 0x0000900000087ab9 */ /* 0x000fe40000000a00 */
[----:B------:R-:W-:-:S06]  /*0200*/  UIMAD.WIDE UR8, UR21, UR7, UR8 ;  /* 0x00000007150872a5 */ /* 0x000fcc000f8e0208 */
[----:B------:R-:W-:Y:S02]  /*0210*/  IMAD.U32 R14, RZ, RZ, UR8 ;  /* 0x00000008ff0e7e24 */ /* 0x000fe4000f8e00ff */
[----:B------:R-:W-:Y:S02]  /*0220*/  IMAD.U32 R15, RZ, RZ, UR9 ;  /* 0x00000009ff0f7e24 */ /* 0x000fe4000f8e00ff */
[----:B------:R-:W-:Y:S02]  /*0230*/  @!P3 IMAD.MOV.U32 R6, RZ, RZ, c[0x0][0x308] ;  /* 0x0000c200ff06b624 */ /* 0x000fe400078e00ff */
[----:B------:R-:W-:Y:S01]  /*0240*/  @!P3 IMAD.MOV.U32 R7, RZ, RZ, c[0x0][0x30c] ;  /* 0x0000c300ff07b624 */ /* 0x000fe200078e00ff */
[----:B------:R-:W-:Y:S02]  /*0250*/  ULDC.64 UR4, c[0x0][0x248] ;  /* 0x0000920000047ab9 */ /* 0x000fe40000000a00 */
[----:B------:R-:W-:Y:S02]  /*0260*/  UIMAD.WIDE UR4, UR21, UR7, UR4 ;  /* 0x00000007150472a5 */ /* 0x000fe4000f8e0204 */
[----:B------:R-:W-:-:S02]  /*0270*/  ULDC.64 UR8, c[0x0][0x250] ;  /* 0x0000940000087ab9 */ /* 0x000fc40000000a00 */
        /* <DEDUP_REMOVED lines=12> */
[----:B------:R-:W2:Y:S04]  /*0340*/  @P0 LDG.E R9, [R14.64] ;  /* 0x0000000e0e090981 */ /* 0x000ea8000c1e1900 */
[----:B------:R-:W3:Y:S01]  /*0350*/  @P0 LDG.E R8, [R14.64+0x4] ;  /* 0x0000040e0e080981 */ /* 0x000ee2000c1e1900 */
[----:B------:R-:W-:Y:S02]  /*0360*/  PLOP3.LUT P1, PT, PT, PT, UP1, 0x80, 0x0 ;  /* 0x000000000000781c */ /* 0x000fe40003f2f018 */
[----:B-1----:R-:W-:Y:S01]  /*0370*/  MOV R4, UR4 ;  /* 0x0000000400047c02 */ /* 0x002fe20008000f00 */
[----:B------:R-:W-:-:S10]  /*0380*/  IMAD.U32 R5, RZ, RZ, UR5 ;  /* 0x00000005ff057e24 */ /* 0x000fd4000f8e00ff */
[----:B------:R-:W4:Y:S04]  /*0390*/  @P1 LDG.E R6, [R12.64] ;  /* 0x0000000e0c061981 */ /* 0x000f28000c1e1900 */
[----:B------:R-:W5:Y:S01]  /*03a0*/  @!P2 LDG.E R0, [R4.64] ;  /* 0x0000000e0400a981 */ /* 0x000f62000c1e1900 */
[----:B------:R-:W-:Y:S01]  /*03b0*/  UMOV UR10, 0xffffffff ;  /* 0xffffffff000a7882 */ /* 0x000fe20000000000 */
[----:B------:R-:W-:Y:S01]  /*03c0*/  SHF.R.S32.HI R7, RZ, 0x1f, R10 ;  /* 0x0000001fff077819 */ /* 0x000fe2000001140a */
[----:B------:R-:W-:Y:S02]  /*03d0*/  UMOV UR19, 0xffffffff ;  /* 0xffffffff00137882 */ /* 0x000fe40000000000 */
[----:B------:R-:W-:Y:S01]  /*03e0*/  ULDC UR4, c[0x0][0x1c0] ;  /* 0x0000700000047ab9 */ /* 0x000fe20000000800 */
[----:B------:R-:W-:Y:S01]  /*03f0*/  LEA.HI R44, R7, R10, RZ, 0x5 ;  /* 0x0000000a072c7211 */ /* 0x000fe200078f28ff */
[----:B------:R-:W-:-:S02]  /*0400*/  UIMAD UR4, UR21, UR4, UR22 ;  /* 0x00000004150472a4 */ /* 0x000fc4000f8e0216 */
[----:B------:R-:W-:Y:S01]  /*0410*/  UMOV UR8, URZ ;  /* 0x0000003f00087c82 */ /* 0x000fe20008000000 */
[----:B------:R-:W-:Y:S01]  /*0420*/  LOP3.LUT R11, R44, 0xffffffe0, RZ, 0xc0, !PT ;  /* 0xffffffe02c0b7812 */ /* 0x000fe200078ec0ff */
[----:B------:R-:W-:-:S04]  /*0430*/  USHF.L.U32 UR5, UR4, 0x5, URZ ;  /* 0x0000000504057899 */ /* 0x000fc8000800063f */
[----:B------:R-:W-:Y:S01]  /*0440*/  IMAD.IADD R16, R10, 0x1, -R11 ;  /* 0x000000010a107824 */ /* 0x000fe200078e0a0b */
[----:B------:R-:W-:Y:S01]  /*0450*/  USHF.R.S32.HI UR4, URZ, 0x1f, UR5 ;  /* 0x0000001f3f047899 */ /* 0x000fe20008011405 */
[----:B--2---:R-:W1:Y:S08]  /*0460*/  @P0 R2UR UR10, R9 ;  /* 0x00000000090a03c2 */ /* 0x004e7000000e0000 */
[----:B---3--:R-:W1:Y:S08]  /*0470*/  @P0 R2UR UR17, R8 ;  /* 0x00000000081103c2 */ /* 0x008e7000000e0000 */
[----:B----4-:R2:W3:Y:S01]  /*0480*/  @P1 R2UR UR8, R6 ;  /* 0x00000000060813c2 */ /* 0x0104e200000e0000 */
[----:B-1----:R-:W-:-:S07]  /*0490*/  @UP2 UIADD3 UR17, UR17, -UR10, URZ ;  /* 0x8000000a11112290 */ /* 0x002fce000fffe03f */
[----:B-----5:R1:W4:Y:S01]  /*04a0*/  @!P2 R2UR UR19, R0 ;  /* 0x000000000013a3c2 */ /* 0x02032200000e0000 */
[----:B------:R-:W-:Y:S01]  /*04b0*/  ISETP.NE.U32.AND P2, PT, RZ, c[0x0][0x248], PT ;  /* 0x00009200ff007a0c */ /* 0x000fe20003f45070 */
[----:B------:R-:W-:-:S03]  /*04c0*/  @!UP2 ULDC UR17, c[0x0][0x214] ;  /* 0x000085000011aab9 */ /* 0x000fc60000000800 */
[----:B------:R-:W-:Y:S02]  /*04d0*/  ISETP.NE.AND.EX P2, PT, RZ, c[0x0][0x24c], PT, P2 ;  /* 0x00009300ff007a0c */ /* 0x000fe40003f45320 */
[--C-:B--2---:R-:W-:Y:S02]  /*04e0*/  IADD3 R6, P1, P0, R2, UR5, R16.reuse ;  /* 0x0000000502067c10 */ /* 0x104fe4000f83e010 */
[----:B------:R-:W-:-:S04]  /*04f0*/  SHF.R.S32.HI R2, RZ, 0x1f, R16 ;  /* 0x0000001fff027819 */ /* 0x000fc80000011410 */
[----:B------:R-:W-:-:S05]  /*0500*/  IADD3.X R2, R3, UR4, R2, P1, P0 ;  /* 0x0000000403027c10 */ /* 0x000fca0008fe0402 */
[----:B-1-34-:R-:W-:Y:S05]  /*0510*/  @!P2 BRA `(.L_x_787) ;  /* 0x000000700000a947 */ /* 0x01afea0003800000 */
[----:B------:R-:W-:-:S13]  /*0520*/  PLOP3.LUT P0, PT, PT, PT, UP3, 0x80, 0x0 ;  /* 0x000000000000781c */ /* 0x000fda0003f0f038 */
[----:B------:R-:W2:Y:S04]  /*0530*/  @P0 LDG.E R0, [R4.64+0x4] ;  /* 0x0000040e04000981 */ /* 0x000ea8000c1e1900 */
[----:B------:R-:W3:Y:S01]  /*0540*/  @!P0 LDG.E R3, [R4.64] ;  /* 0x0000000e04038981 */ /* 0x000ee2000c1e1900 */
[----:B--2---:R-:W1:Y:S02]  /*0550*/  @P0 R2UR UR6, R0 ;  /* 0x00000000000603c2 */ /* 0x004e6400000e0000 */
[----:B-1----:R-:W-:-:S11]  /*0560*/  @UP3 UIADD3 UR6, UR6, -UR19, URZ ;  /* 0x8000001306063290 */ /* 0x002fd6000fffe03f */
[----:B---3--:R1:W2:Y:S02]  /*0570*/  @!P0 R2UR UR6, R3 ;  /* 0x00000000030683c2 */ /* 0x0082a400000e0000 */
[----:B-12---:R-:W-:Y:S05]  /*0580*/  BRA `(.L_x_788) ;  /* 0x0000001000007947 */ /* 0x006fea0003800000 */
.L_x_787:
[----:B------:R-:W-:Y:S02]  /*0590*/  ULDC UR6, c[0x0][0x218] ;  /* 0x0000860000067ab9 */ /* 0x000fe40000000800 */
.L_x_788:
        /* <DEDUP_REMOVED lines=52> */
[----:B------:R-:W-:Y:S01]  /*08e0*/  ULDC.U8 UR12, c[0x0][0x328] ;  /* 0x0000ca00000c7ab9 */ /* 0x000fe20000000000 */
[----:B------:R-:W-:Y:S01]  /*08f0*/  IMAD.U32 R15, RZ, RZ, UR11 ;  /* 0x0000000bff0f7e24 */ /* 0x000fe2000f8e00ff */
[----:B------:R-:W-:Y:S01]  /*0900*/  UISETP.NE.AND UP3, UPT, UR12, URZ, UPT ;  /* 0x0000003f0c00728c */ /* 0x000fe2000bf65270 */
[----:B------:R-:W-:Y:S01]  /*0910*/  IMAD.IADD R10, R10, 0x1, -R3 ;  /* 0x000000010a0a7824 */ /* 0x000fe200078e0a03 */
[----:B------:R-:W-:Y:S01]  /*0920*/  @UP0 UIMAD.WIDE.U32 UR18, UR10, UR4, URZ ;  /* 0x000000040a1202a5 */ /* 0x000fe2000f8e003f */
[--C-:B------:R-:W-:Y:S01]  /*0930*/  SHF.R.S32.HI R13, RZ, 0x1f, R12.reuse ;  /* 0x0000001fff0d7819 */ /* 0x100fe2000001140c */
[----:B------:R-:W-:Y:S01]  /*0940*/  @!UP0 USHF.R.S32.HI UR16, URZ, 0x1f, UR21 ;  /* 0x0000001f3f108899 */ /* 0x000fe20008011415 */
[----:B------:R-:W-:Y:S01]  /*0950*/  IMAD.SHL.U32 R0, R10, 0x8, RZ ;  /* 0x000000080a007824 */ /* 0x000fe200078e00ff */
[----:B------:R-:W-:Y:S01]  /*0960*/  @UP0 UIMAD UR8, UR10, UR5, UR19 ;  /* 0x000000050a0802a4 */ /* 0x000fe2000f8e0213 */
[----:B------:R-:W-:Y:S01]  /*0970*/  BSSY B0, `(.L_x_790) ;  /* 0x0000037000007945 */ /* 0x000fe20003800000 */
[----:B------:R-:W-:Y:S01]  /*0980*/  @!UP0 UIMAD UR16, UR16, UR6, URZ ;  /* 0x00000006101082a4 */ /* 0x000fe2000f8e023f */
[----:B------:R-:W-:Y:S01]  /*0990*/  IMAD.WIDE R14, R15, 0x80, R12 ;  /* 0x000000800f0e7825 */ /* 0x000fe200078e020c */
[----:B------:R-:W-:Y:S01]  /*09a0*/  ULDC.64 UR4, c[0x0][0x1f0] ;  /* 0x00007c0000047ab9 */ /* 0x000fe20000000a00 */
[----:B------:R-:W-:Y:S01]  /*09b0*/  ISETP.GE.AND P1, PT, R0, c[0x0][0x220], PT ;  /* 0x0000880000007a0c */ /* 0x000fe20003f26270 */
[----:B------:R-:W-:-:S02]  /*09c0*/  UIMAD UR4, UR9, UR4, URZ ;  /* 0x00000004090472a4 */ /* 0x000fc4000f8e023f */
[----:B------:R-:W-:Y:S02]  /*09d0*/  @!UP0 UIMAD UR16, UR21, UR7, UR16 ;  /* 0x00000007151082a4 */ /* 0x000fe4000f8e0210 */
[----:B------:R-:W-:Y:S02]  /*09e0*/  ULDC.U8 UR9, c[0x0][0x329] ;  /* 0x0000ca4000097ab9 */ /* 0x000fe40000000000 */
[----:B------:R-:W-:Y:S02]  /*09f0*/  UISETP.NE.AND UP2, UPT, UR9, URZ, UPT ;  /* 0x0000003f0900728c */ /* 0x000fe4000bf45270 */
[----:B------:R-:W-:Y:S02]  /*0a00*/  UISETP.EQ.AND UP3, UPT, UR9, URZ, UP3 ;  /* 0x0000003f0900728c */ /* 0x000fe40009f62270 */
[----:B------:R-:W-:Y:S02]  /*0a10*/  @!UP0 UIMAD.WIDE.U32 UR24, UR21, UR6, URZ ;  /* 0x00000006151882a5 */ /* 0x000fe4000f8e003f */
[----:B------:R-:W-:-:S02]  /*0a20*/  ULDC UR7, c[0x0][0x214] ;  /* 0x0000850000077ab9 */ /* 0x000fc40000000800 */
[----:B------:R-:W-:Y:S02]  /*0a30*/  ULDC UR6, c[0x0][0x234] ;  /* 0x00008d0000067ab9 */ /* 0x000fe40000000800 */
[----:B------:R-:W-:Y:S02]  /*0a40*/  UIMAD UR5, UR22, UR5, UR4 ;  /* 0x00000005160572a4 */ /* 0x000fe4000f8e0204 */
[----:B------:R-:W-:Y:S02]  /*0a50*/  @!UP2 UISETP.NE.AND UP1, UPT, UR12, URZ, UPT ;  /* 0x0000003f0c00a28c */ /* 0x000fe4000bf25270 */
[----:B------:R-:W-:Y:S02]  /*0a60*/  @UP2 ULDC UR9, c[0x0][0x210] ;  /* 0x0000840000092ab9 */ /* 0x000fe40000000800 */
[----:B------:R-:W-:Y:S02]  /*0a70*/  @UP2 UIMAD UR9, UR9, UR7, URZ ;  /* 0x00000007090922a4 */ /* 0x000fe4000f8e023f */
        /* <DEDUP_REMOVED lines=12> */
[C---:B------:R-:W-:Y:S01]  /*0b40*/  ISETP.GE.OR P0, PT, R12.reuse, UR17, P1 ;  /* 0x000000110c007c0c */ /* 0x040fe20008f06670 */
[----:B------:R-:W-:Y:S01]  /*0b50*/  @UP2 ULDC UR20, c[0x0][0x210] ;  /* 0x0000840000142ab9 */ /* 0x000fe20000000800 */
[----:B------:R-:W-:Y:S01]  /*0b60*/  ISETP.GE.AND P6, PT, R12, UR17, PT ;  /* 0x000000110c007c0c */ /* 0x000fe2000bfc6270 */
[----:B------:R-:W-:Y:S01]  /*0b70*/  USEL UR19, UR19, URZ, !UP3 ;  /* 0x0000003f13137287 */ /* 0x000fe2000d800000 */
[----:B-1----:R-:W-:Y:S01]  /*0b80*/  IMAD.WIDE.U32 R6, R6, c[0x0][0x1f0], R2 ;  /* 0x00007c0006067a25 */ /* 0x002fe200078e0002 */
[----:B------:R-:W-:-:S02]  /*0b90*/  @!UP2 UMOV UR20, 0x1 ;  /* 0x000000010014a882 */ /* 0x000fc40000000000 */
[----:B------:R-:W-:Y:S02]  /*0ba0*/  UIMAD UR13, UR13, UR20, URZ ;  /* 0x000000140d0d72a4 */ /* 0x000fe4000f8e023f */
[----:B------:R-:W-:Y:S01]  /*0bb0*/  UIMAD UR19, UR22, UR9, UR19 ;  /* 0x00000009161372a4 */ /* 0x000fe2000f8e0213 */
[----:B------:R-:W-:Y:S01]  /*0bc0*/  IADD3 R9, R7, UR5, RZ ;  /* 0x0000000507097c10 */ /* 0x000fe2000fffe0ff */
[----:B------:R-:W-:Y:S02]  /*0bd0*/  @!UP3 UMOV UR26, URZ ;  /* 0x0000003f001abc82 */ /* 0x000fe40008000000 */
[----:B------:R-:W-:Y:S02]  /*0be0*/  @UP3 UMOV UR26, UR12 ;  /* 0x0000000c001a3c82 */ /* 0x000fe40008000000 */
[----:B------:R-:W-:Y:S02]  /*0bf0*/  @!UP3 UMOV UR27, URZ ;  /* 0x0000003f001bbc82 */ /* 0x000fe40008000000 */
[----:B------:R-:W-:-:S02]  /*0c00*/  USHF.R.S32.HI UR4, URZ, 0x1f, UR13 ;  /* 0x0000001f3f047899 */ /* 0x000fc4000801140d */
        /* <DEDUP_REMOVED lines=13> */
.L_x_791:
[----:B------:R-:W-:Y:S05]  /*0ce0*/  BSYNC B0 ;  /* 0x0000000000007941 */ /* 0x000fea0003800000 */
.L_x_790:
        /* <DEDUP_REMOVED lines=16> */
.L_x_793:
[----:B------:R-:W-:Y:S05]  /*0df0*/  BSYNC B0 ;  /* 0x0000000000007941 */ /* 0x000fea0003800000 */
.L_x_792:
        /* <DEDUP_REMOVED lines=16> */
.L_x_795:
[----:B------:R-:W-:Y:S05]  /*0f00*/  BSYNC B0 ;  /* 0x0000000000007941 */ /* 0x000fea0003800000 */
.L_x_794:
        /* <DEDUP_REMOVED lines=15> */
.L_x_797:
[----:B------:R-:W-:Y:S05]  /*1000*/  BSYNC B0 ;  /* 0x0000000000007941 */ /* 0x000fea0003800000 */
.L_x_796:
        /* <DEDUP_REMOVED lines=34> */
.L_x_789:
[----:B------:R-:W-:Y:S01]  /*1230*/  UISETP.NE.AND UP0, UPT, UR10, -0x1, UPT ;  /* 0xffffffff0a00788c */ /* 0x000fe2000bf05270 */
[----:B------:R-:W1:Y:S01]  /*1240*/  LDC.U8 R136, c[0x0][0x2d8] ;  /* 0x0000b600ff887b82 */ /* 0x000e620000000000 */
        /* <DEDUP_REMOVED lines=20> */
[----:B-1----:R-:W-:Y:S02]  /*1390*/  USHF.R.S32.HI UR18, URZ, 0x1f, UR8 ;  /* 0x0000001f3f127899 */ /* 0x002fe40008011408 */
[----:B------:R-:W-:Y:S02]  /*13a0*/  ULDC.64 UR4, c[0x0][0x198] ;  /* 0x0000660000047ab9 */ /* 0x000fe40000000a00 */
[----:B------:R-:W-:Y:S02]  /*13b0*/  UIMAD UR18, UR18, UR4, URZ ;  /* 0x00000004121272a4 */ /* 0x000fe4000f8e023f */
[----:B------:R-:W-:-:S02]  /*13c0*/  UIMAD.WIDE.U32 UR26, UR8, UR4, URZ ;  /* 0x00000004081a72a5 */ /* 0x000fc4000f8e003f */
[----:B------:R-:W-:Y:S02]  /*13d0*/  UIMAD UR18, UR8, UR5, UR18 ;  /* 0x00000005081272a4 */ /* 0x000fe4000f8e0212 */
[----:B------:R-:W-:Y:S02]  /*13e0*/  USHF.R.S32.HI UR7, URZ, 0x1f, UR21 ;  /* 0x0000001f3f077899 */ /* 0x000fe40008011415 */
[----:B------:R-:W-:Y:S02]  /*13f0*/  UIADD3 UR27, UR27, UR18, URZ ;  /* 0x000000121b1b7290 */ /* 0x000fe4000fffe03f */
[----:B------:R-:W-:Y:S02]  /*1400*/  ULDC.64 UR4, c[0x0][0x180] ;  /* 0x0000600000047ab9 */ /* 0x000fe40000000a00 */
[----:B------:R-:W-:Y:S02]  /*1410*/  UIMAD UR7, UR7, UR4, URZ ;  /* 0x00000004070772a4 */ /* 0x000fe4000f8e023f */
[----:B------:R-:W-:-:S02]  /*1420*/  UIMAD.WIDE.U32 UR26, UR21, UR4, UR26 ;  /* 0x00000004151a72a5 */ /* 0x000fc4000f8e001a */
[----:B------:R-:W-:-:S04]  /*1430*/  UIMAD UR5, UR21, UR5, UR7 ;  /* 0x00000005150572a4 */ /* 0x000fc8000f8e0207 */
[----:B------:R-:W-:Y:S02]  /*1440*/  UIADD3 UR18, UR27, UR5, URZ ;  /* 0x000000051b127290 */ /* 0x000fe4000fffe03f */
[----:B------:R-:W-:Y:S02]  /*1450*/  UMOV UR24, UR26 ;  /* 0x0000001a00187c82 */ /* 0x000fe40008000000 */
.L_x_798:
        /* <DEDUP_REMOVED lines=42> */
.L_x_799:
[CC--:B------:R-:W-:Y:S01]  /*1700*/  LEA.HI R5, R7.reuse, R10.reuse, RZ, 0x2 ;  /* 0x0000000a07057211 */ /* 0x0c0fe200078f10ff */
[----:B------:R-:W1:Y:S01]  /*1710*/  S2R R14, SR_CTAID.Z ;  /* 0x00000000000e7919 */ /* 0x000e620000002700 */
[----:B------:R-:W-:Y:S01]  /*1720*/  LEA.HI R13, R7, R10, RZ, 0x3 ;  /* 0x0000000a070d7211 */ /* 0x000fe200078f18ff */
[----:B------:R-:W-:Y:S01]  /*1730*/  UIADD3 UR8, -UR13, UR17, URZ ;  /* 0x000000110d087290 */ /* 0x000fe2000fffe13f */
[C---:B------:R-:W-:Y:S01]  /*1740*/  LOP3.LUT R3, R5.reuse, 0xfffffffc, RZ, 0xc0, !PT ;  /* 0xfffffffc05037812 */ /* 0x040fe200078ec0ff */
        /* <DEDUP_REMOVED lines=9> */
[----:B------:R-:W-:Y:S01]  /*17e0*/  UIMAD UR4, UR22, UR5, UR4 ;  /* 0x00000005160472a4 */ /* 0x000fe2000f8e0204 */
[----:B------:R-:W-:Y:S01]  /*17f0*/  SHF.R.S32.HI R19, RZ, 0x1f, R18 ;  /* 0x0000001fff137819 */ /* 0x000fe20000011412 */
[----:B------:R-:W-:Y:S01]  /*1800*/  IMAD.U32 R23, RZ, RZ, UR11 ;  /* 0x0000000bff177e24 */ /* 0x000fe2000f8e00ff */
[----:B------:R-:W-:Y:S01]  /*1810*/  LOP3.LUT R3, R3, 0xc0, RZ, 0xc0, !PT ;  /* 0x000000c003037812 */ /* 0x000fe200078ec0ff */
[----:B------:R-:W-:Y:S01]  /*1820*/  BSSY B0, `(.L_x_800) ;  /* 0x0000022000007945 */ /* 0x000fe20003800000 */
[----:B------:R-:W-:Y:S01]  /*1830*/  SHF.R.S32.HI R241, RZ, 0x1f, R240 ;  /* 0x0000001ffff17819 */ /* 0x000fe200000114f0 */
[----:B------:R-:W-:Y:S01]  /*1840*/  IMAD.WIDE R22, R23, 0x80, R18 ;  /* 0x0000008017167825 */ /* 0x000fe200078e0212 */
[----:B------:R-:W-:-:S02]  /*1850*/  IADD3 R8, P0, R240, UR6, RZ ;  /* 0x00000006f0087c10 */ /* 0x000fc4000ff1e0ff */
[----:B------:R-:W-:Y:S02]  /*1860*/  LOP3.LUT R5, R5, 0x7fffffe, RZ, 0xc0, !PT ;  /* 0x07fffffe05057812 */ /* 0x000fe400078ec0ff */
[----:B------:R-:W-:Y:S02]  /*1870*/  IADD3.X R9, R241, UR12, RZ, P0, !PT ;  /* 0x0000000cf1097c10 */ /* 0x000fe400087fe4ff */
[C---:B------:R-:W-:Y:S01]  /*1880*/  ISETP.GE.AND P0, PT, R18.reuse, UR8, PT ;  /* 0x0000000812007c0c */ /* 0x040fe2000bf06270 */
[----:B------:R-:W-:Y:S01]  /*1890*/  IMAD.IADD R5, R18, 0x1, -R5 ;  /* 0x0000000112057824 */ /* 0x000fe200078e0a05 */
[----:B------:R-:W-:Y:S01]  /*18a0*/  LOP3.LUT R0, R3, 0x18, R240, 0xf8, !PT ;  /* 0x0000001803007812 */ /* 0x000fe200078ef8f0 */
[----:B-1----:R-:W-:Y:S01]  /*18b0*/  IMAD.WIDE.U32 R14, R14, c[0x0][0x1a8], R8 ;  /* 0x00006a000e0e7a25 */ /* 0x002fe200078e0008 */
[----:B------:R-:W-:Y:S02]  /*18c0*/  SHF.R.U32.HI R3, RZ, 0x3, R3 ;  /* 0x00000003ff037819 */ /* 0x000fe40000011603 */
[----:B------:R-:W-:Y:S01]  /*18d0*/  SHF.R.S32.HI R51, RZ, 0x1f, R48 ;  /* 0x0000001fff337819 */ /* 0x000fe20000011430 */
[----:B------:R-:W-:Y:S01]  /*18e0*/  IMAD R222, R44, 0x8, R5 ;  /* 0x000000082cde7824 */ /* 0x000fe200078e0205 */
[----:B------:R-:W-:-:S02]  /*18f0*/  LOP3.LUT R3, R0, R3, RZ, 0x3c, !PT ;  /* 0x0000000300037212 */ /* 0x000fc400078e3cff */
[----:B------:R-:W-:-:S03]  /*1900*/  IADD3 R21, R15, UR4, RZ ;  /* 0x000000040f157c10 */ /* 0x000fc6000fffe0ff */
        /* <DEDUP_REMOVED lines=19> */
.L_x_801:
[----:B------:R-:W-:Y:S05]  /*1a40*/  BSYNC B0 ;  /* 0x0000000000007941 */ /* 0x000fea0003800000 */
.L_x_800:
        /* <DEDUP_REMOVED lines=21> */
.L_x_803:
[----:B------:R-:W-:Y:S05]  /*1ba0*/  BSYNC B0 ;  /* 0x0000000000007941 */ /* 0x000fea0003800000 */
.L_x_802:
        /* <DEDUP_REMOVED lines=21> */
.L_x_805:
[----:B------:R-:W-:Y:S05]  /*1d00*/  BSYNC B0 ;  /* 0x0000000000007941 */ /* 0x000fea0003800000 */
.L_x_804:
        /* <DEDUP_REMOVED lines=24> */
.L_x_807:
[----:B------:R-:W-:Y:S05]  /*1e90*/  BSYNC B0 ;  /* 0x0000000000007941 */ /* 0x000fea0003800000 */
.L_x_806:
[----:B------:R-:W-:Y:S01]  /*1ea0*/  LEA.HI R12, R7, R10, RZ, 0x4 ;  /* 0x0000000a070c7211 */ /* 0x000fe200078f20ff */
[C---:B------:R-:W-:Y:S01]  /*1eb0*/  IMAD R5, R19.reuse, c[0x0][0x198], RZ ;  /* 0x0000660013057a24 */ /* 0x040fe200078e02ff */
[----:B------:R-:W-:Y:S01]  /*1ec0*/  UIADD3 UR36, UR34, -0x1, URZ ;  /* 0xffffffff22247890 */ /* 0x000fe2000fffe03f */
[----:B-1----:R-:W-:Y:S01]  /*1ed0*/  IMAD.WIDE.U32 R20, R18, c[0x0][0x198], R240 ;  /* 0x0000660012147a25 */ /* 0x002fe200078e00f0 */
[----:B------:R-:W-:Y:S01]  /*1ee0*/  LOP3.LUT R7, R12, 0xfffffff0, RZ, 0xc0, !PT ;  /* 0xfffffff00c077812 */ /* 0x000fe200078ec0ff */
[----:B------:R-:W-:Y:S01]  /*1ef0*/  BSSY B0, `(.L_x_808) ;  /* 0x0000030000007945 */ /* 0x000fe20003800000 */
[----:B------:R-:W-:Y:S01]  /*1f00*/  UIMAD UR4, UR19, UR36, URZ ;  /* 0x00000024130472a4 */ /* 0x000fe2000f8e023f */
[----:B------:R-:W-:Y:S01]  /*1f10*/  IMAD R5, R18, c[0x0][0x19c], R5 ;  /* 0x0000670012057a24 */ /* 0x000fe200078e0205 */
[----:B------:R-:W-:Y:S01]  /*1f20*/  IADD3 R224, P1, R20, UR24, RZ ;  /* 0x0000001814e07c10 */ /* 0x000fe2000ff3e0ff */
[----:B------:R-:W-:Y:S02]  /*1f30*/  IMAD.IADD R7, R10, 0x1, -R7 ;  /* 0x000000010a077824 */ /* 0x000fe400078e0a07 */
[----:B------:R-:W-:Y:S01]  /*1f40*/  IMAD R3, R19, c[0x0][0x1a0], RZ ;  /* 0x0000680013037a24 */ /* 0x000fe200078e02ff */
[----:B------:R-:W-:Y:S01]  /*1f50*/  IADD3.X R225, R21, UR18, R5, P1, !PT ;  /* 0x0000001215e17c10 */ /* 0x000fe20008ffe405 */
[----:B------:R-:W-:Y:S01]  /*1f60*/  IMAD.WIDE.U32 R14, R18, c[0x0][0x1a0], R240 ;  /* 0x00006800120e7a25 */ /* 0x000fe200078e00f0 */
[----:B------:R-:W-:Y:S01]  /*1f70*/  LEA.HI R11, R7, R7, RZ, 0x1 ;  /* 0x00000007070b7211 */ /* 0x000fe200078f08ff */
[----:B------:R-:W-:-:S02]  /*1f80*/  UIMAD UR18, UR36, -0x80, UR16 ;  /* 0xffffff80241278a4 */ /* 0x000fc4000f8e0210 */
[----:B------:R-:W-:Y:S01]  /*1f90*/  IMAD R3, R18, c[0x0][0x1a4], R3 ;  /* 0x0000690012037a24 */ /* 0x000fe200078e0203 */
[----:B------:R-:W-:Y:S01]  /*1fa0*/  IADD3 R20, P0, R14, UR26, RZ ;  /* 0x0000001a0e147c10 */ /* 0x000fe2000ff1e0ff */
[C---:B------:R-:W-:Y:S01]  /*1fb0*/  IMAD R239, R51.reuse, c[0x0][0x1b0], RZ ;  /* 0x00006c0033ef7a24 */ /* 0x040fe200078e02ff */
[--C-:B------:R-:W-:Y:S01]  /*1fc0*/  SHF.R.S32.HI R14, RZ, 0x1, R11.reuse ;  /* 0x00000001ff0e7819 */ /* 0x100fe2000001140b */
[----:B------:R-:W-:Y:S01]  /*1fd0*/  IMAD R51, R51, c[0x0][0x1b8], RZ ;  /* 0x00006e0033337a24 */ /* 0x000fe200078e02ff */
[----:B------:R-:W-:Y:S01]  /*1fe0*/  SHF.R.S32.HI R5, RZ, 0x1f, R11 ;  /* 0x0000001fff057819 */ /* 0x000fe2000001140b */
[C---:B------:R-:W-:Y:S01]  /*1ff0*/  IMAD.WIDE.U32 R224, R48.reuse, c[0x0][0x1b0], R224 ;  /* 0x00006c0030e07a25 */ /* 0x040fe200078e00e0 */
[----:B------:R-:W-:Y:S01]  /*2000*/  IADD3.X R21, R15, UR23, R3, P0, !PT ;  /* 0x000000170f157c10 */ /* 0x000fe200087fe403 */
[----:B------:R-:W-:Y:S01]  /*2010*/  USHF.R.S32.HI UR23, URZ, 0x1f, UR36 ;  /* 0x0000001f3f177899 */ /* 0x000fe20008011424 */
[----:B------:R-:W-:Y:S01]  /*2020*/  LEA.HI R5, R5, R14, RZ, 0x2 ;  /* 0x0000000e05057211 */ /* 0x000fe200078f10ff */
[----:B------:R-:W-:Y:S01]  /*2030*/  IMAD R239, R48, c[0x0][0x1b4], R239 ;  /* 0x00006d0030ef7a24 */ /* 0x000fe200078e02ef */
[----:B------:R-:W-:Y:S01]  /*2040*/  ISETP.GE.AND P0, PT, R18, UR18, PT ;  /* 0x0000001212007c0c */ /* 0x000fe2000bf06270 */
[C---:B------:R-:W-:Y:S01]  /*2050*/  IMAD R51, R48.reuse, c[0x0][0x1bc], R51 ;  /* 0x00006f0030337a24 */ /* 0x040fe200078e0233 */
[----:B------:R-:W-:Y:S01]  /*2060*/  MOV R238, R224 ;  /* 0x000000e000ee7202 */ /* 0x000fe20000000f00 */
[----:B------:R-:W-:Y:S01]  /*2070*/  IMAD.WIDE.U32 R48, R48, c[0x0][0x1b8], R20 ;  /* 0x00006e0030307a25 */ /* 0x000fe200078e0014 */
[----:B------:R-:W-:Y:S01]  /*2080*/  LOP3.LUT R5, R5, 0xfffffffc, RZ, 0xc0, !PT ;  /* 0xfffffffc05057812 */ /* 0x000fe200078ec0ff */
[----:B------:R-:W-:Y:S01]  /*2090*/  UIMAD UR4, UR23, UR20, UR4 ;  /* 0x00000014170472a4 */ /* 0x000fe2000f8e0204 */
[----:B------:R-:W-:Y:S01]  /*20a0*/  MOV R3, 0x10 ;  /* 0x0000001000037802 */ /* 0x000fe20000000f00 */
[----:B------:R-:W-:Y:S01]  /*20b0*/  IMAD.IADD R239, R225, 0x1, R239 ;  /* 0x00000001e1ef7824 */ /* 0x000fe200078e02ef */
[----:B------:R-:W-:Y:S01]  /*20c0*/  IADD3 R5, R14, -R5, RZ ;  /* 0x800000050e057210 */ /* 0x000fe20007ffe0ff */
[----:B------:R-:W-:-:S02]  /*20d0*/  IMAD.U32 R21, RZ, RZ, UR36 ;  /* 0x00000024ff157e24 */ /* 0x000fc4000f8e00ff */
[----:B------:R-:W-:Y:S01]  /*20e0*/  IMAD.IADD R51, R49, 0x1, R51 ;  /* 0x0000000131337824 */ /* 0x000fe200078e0233 */
[----:B------:R-:W-:Y:S01]  /*20f0*/  LOP3.LUT P1, RZ, R5, 0x2, RZ, 0xc0, !PT ;  /* 0x0000000205ff7812 */ /* 0x000fe2000782c0ff */
[----:B------:R-:W-:-:S03]  /*2100*/  IMAD.WIDE.U32 R20, R21, UR20, R238 ;  /* 0x0000001415147c25 */ /* 0x000fc6000f8e00ee */
[----:B------:R-:W-:Y:S02]  /*2110*/  SEL R3, R3, 0xfffffff0, !P1 ;  /* 0xfffffff003037807 */ /* 0x000fe40004800000 */
        /* <DEDUP_REMOVED lines=13> */
.L_x_809:
[----:B------:R-:W-:Y:S05]  /*21f0*/  BSYNC B0 ;  /* 0x0000000000007941 */ /* 0x000fea0003800000 */
.L_x_808:
        /* <DEDUP_REMOVED lines=10> */
[----:B-1----:R-:W-:-:S04]  /*22a0*/  IADD3 R15, P0, R20, UR12, RZ ;  /* 0x0000000c140f7c10 */ /* 0x002fc8000ff1e0ff */
[----:B------:R-:W-:Y:S02]  /*22b0*/  IADD3.X R14, R23, UR7, RZ, P0, !PT ;  /* 0x00000007170e7c10 */ /* 0x000fe400087fe4ff */
[----:B--2---:R-:W-:-:S04]  /*22c0*/  LEA R24, P0, R15, c[0x0][0x168], 0x1 ;  /* 0x00005a000f187a11 */ /* 0x004fc800078008ff */
[----:B------:R-:W-:-:S05]  /*22d0*/  LEA.HI.X R25, R15, c[0x0][0x16c], R14, 0x1, P0 ;  /* 0x00005b000f197a11 */ /* 0x000fca00000f0c0e */
[----:B------:R-:W-:Y:S01]  /*22e0*/  @!PT LDS RZ, [RZ] ;  /* 0x00000000fffff984 */ /* 0x000fe20000000800 */
[----:B------:R-:W-:Y:S01]  /*22f0*/  @!PT LDS RZ, [RZ] ;  /* 0x00000000fffff984 */ /* 0x000fe20000000800 */
[----:B------:R-:W-:Y:S01]  /*2300*/  @!PT LDS RZ, [RZ] ;  /* 0x00000000fffff984 */ /* 0x000fe20000000800 */
[----:B------:R1:W-:Y:S04]  /*2310*/  LDGSTS.E.BYPASS.LTC128B.128 [R222+0x2800], [R24.64] ;  /* 0x0280000018de7fae */ /* 0x0003e8000b901d4e */
.L_x_811:
[----:B------:R-:W-:Y:S05]  /*2320*/  BSYNC B0 ;  /* 0x0000000000007941 */ /* 0x000fea0003800000 */
.L_x_810:
[----:B------:R-:W-:Y:S01]  /*2330*/  ISETP.GE.AND P0, PT, R8, UR18, PT ;  /* 0x0000001208007c0c */ /* 0x000fe2000bf06270 */
[----:B------:R-:W-:-:S12]  /*2340*/  BSSY B0, `(.L_x_812) ;  /* 0x0000010000007945 */ /* 0x000fd80003800000 */
[----:B------:R-:W-:Y:S05]  /*2350*/  @P0 BRA `(.L_x_813) ;  /* 0x000000e000000947 */ /* 0x000fea0003800000 */
[----:B------:R-:W-:-:S13]  /*2360*/  ISETP.GE.AND P0, PT, R240, c[0x0][0x220], PT ;  /* 0x00008800f0007a0c */ /* 0x000fda0003f06270 */
[----:B------:R1:W-:Y:S01]  /*2370*/  @P0 STS.128 [R222+0x3000], RZ ;  /* 0x003000ffde000388 */ /* 0x0003e20000000c00 */
[----:B------:R-:W-:Y:S05]  /*2380*/  @P0 BRA `(.L_x_813) ;  /* 0x000000b000000947 */ /* 0x000fea0003800000 */
[----:B-1----:R-:W-:Y:S02]  /*2390*/  IMAD.U32 R15, RZ, RZ, UR6 ;  /* 0x00000006ff0f7e24 */ /* 0x002fe4000f8e00ff */
        /* <DEDUP_REMOVED lines=10> */
.L_x_813:
[----:B------:R-:W-:Y:S05]  /*2440*/  BSYNC B0 ;  /* 0x0000000000007941 */ /* 0x000fea0003800000 */
.L_x_812:
[----:B------:R-:W-:Y:S01]  /*2450*/  ISETP.GE.AND P0, PT, R0, UR18, PT ;  /* 0x0000001200007c0c */ /* 0x000fe2000bf06270 */
[----:B------:R-:W-:-:S12]  /*2460*/  BSSY B0, `(.L_x_814) ;  /* 0x0000011000007945 */ /* 0x000fd80003800000 */
[----:B------:R-:W-:Y:S05]  /*2470*/  @P0 BRA `(.L_x_815) ;  /* 0x000000f000000947 */ /* 0x000fea0003800000 */
[----:B------:R-:W-:-:S13]  /*2480*/  ISETP.GE.AND P0, PT, R240, c[0x0][0x220], PT ;  /* 0x00008800f0007a0c */ /* 0x000fda0003f06270 */
[----:B------:R1:W-:Y:S01]  /*2490*/  @P0 STS.128 [R222+0x3800], RZ ;  /* 0x003800ffde000388 */ /* 0x0003e20000000c00 */
[----:B------:R-:W-:Y:S05]  /*24a0*/  @P0 BRA `(.L_x_815) ;  /* 0x000000c000000947 */ /* 0x000fea0003800000 */
[----:B-1----:R-:W-:Y:S01]  /*24b0*/  IMAD.U32 R14, RZ, RZ, UR6 ;  /* 0x00000006ff0e7e24 */ /* 0x002fe2000f8e00ff */
        /* <DEDUP_REMOVED lines=11> */
.L_x_815:
[----:B------:R-:W-:Y:S05]  /*2570*/  BSYNC B0 ;  /* 0x0000000000007941 */ /* 0x000fea0003800000 */
.L_x_814:
        /* <DEDUP_REMOVED lines=18> */
[----:B-1----:R-:W-:Y:S01]  /*26a0*/  IMAD.U32 R20, RZ, RZ, UR24 ;  /* 0x00000018ff147e24 */ /* 0x002fe2000f8e00ff */
[----:B------:R-:W1:Y:S01]  /*26b0*/  @P0 MUFU.RCP R14, c[0x0][0x238] ;  /* 0x00008e00000e0b08 */ /* 0x000e620000001000 */
[----:B------:R-:W-:Y:S01]  /*26c0*/  ISETP.GE.AND P1, PT, R18, UR18, PT ;  /* 0x0000001212007c0c */ /* 0x000fe2000bf26270 */
[----:B------:R-:W-:-:S02]  /*26d0*/  ULDC.64 UR4, c[0x0][0x1a0] ;  /* 0x0000680000047ab9 */ /* 0x000fc40000000a00 */
[----:B------:R-:W-:-:S05]  /*26e0*/  IMAD.U32 R21, RZ, RZ, UR25 ;  /* 0x00000019ff157e24 */ /* 0x000fca000f8e00ff */
[----:B------:R-:W1:Y:S01]  /*26f0*/  @P0 LDG.E R15, [R20.64] ;  /* 0x0000000e140f0981 */ /* 0x000e62000c1e1900 */
[----:B------:R-:W-:Y:S01]  /*2700*/  USHF.L.U64.HI UR27, UR4, UR27, UR5 ;  /* 0x0000001b041b7299 */ /* 0x000fe20008010205 */
[----:B------:R-:W-:Y:S01]  /*2710*/  SHF.R.S32.HI R47, RZ, 0x1f, R16 ;  /* 0x0000001fff2f7819 */ /* 0x000fe20000011410 */
[----:B------:R-:W-:Y:S01]  /*2720*/  USHF.L.U32 UR28, UR4, 0x7, URZ ;  /* 0x00000007041c7899 */ /* 0x000fe2000800063f */
[----:B------:R-:W-:Y:S01]  /*2730*/  BAR.SYNC.DEFER_BLOCKING 0x0 ;  /* 0x0000000000007b1d */ /* 0x000fe20000010000 */
[----:B------:R-:W-:Y:S01]  /*2740*/  UIMAD UR5, UR27, UR36, URZ ;  /* 0x000000241b0572a4 */ /* 0x000fe2000f8e023f */
[----:B------:R-:W-:Y:S01]  /*2750*/  IMAD.U32 R17, RZ, RZ, UR36 ;  /* 0x00000024ff117e24 */ /* 0x000fe2000f8e00ff */
[----:B------:R-:W-:Y:S01]  /*2760*/  LEA.HI R47, R47, R16, RZ, 0x2 ;  /* 0x000000102f2f7211 */ /* 0x000fe200078f10ff */
[----:B------:R-:W-:Y:S01]  /*2770*/  IMAD.MOV.U32 R50, RZ, RZ, R48 ;  /* 0x000000ffff327224 */ /* 0x000fe200078e0030 */
[----:B------:R-:W-:Y:S01]  /*2780*/  UIMAD UR23, UR23, UR28, UR5 ;  /* 0x0000001c171772a4 */ /* 0x000fe2000f8e0205 */
[----:B------:R-:W-:Y:S01]  /*2790*/  IMAD.U32 R53, RZ, RZ, UR11 ;  /* 0x0000000bff357e24 */ /* 0x000fe2000f8e00ff */
[----:B------:R-:W-:Y:S01]  /*27a0*/  SHF.L.U32 R221, R10, 0x1, RZ ;  /* 0x000000010add7819 */ /* 0x000fe200000006ff */
[----:B------:R-:W-:Y:S01]  /*27b0*/  IMAD.WIDE.U32 R16, R17, UR28, R50 ;  /* 0x0000001c11107c25 */ /* 0x000fe2000f8e0032 */
[----:B------:R-:W-:Y:S01]  /*27c0*/  UMOV UR31, URZ ;  /* 0x0000003f001f7c82 */ /* 0x000fe20008000000 */
[----:B------:R-:W-:Y:S01]  /*27d0*/  BSSY B0, `(.L_x_816) ;  /* 0x0000017000007945 */ /* 0x000fe20003800000 */
[----:B------:R-:W-:-:S02]  /*27e0*/  LOP3.LUT R221, R221, 0x6, RZ, 0xc0, !PT ;  /* 0x00000006dddd7812 */ /* 0x000fc400078ec0ff */
[----:B------:R-:W-:Y:S02]  /*27f0*/  IADD3 R19, R17, UR23, RZ ;  /* 0x0000001711137c10 */ /* 0x000fe4000fffe0ff */
[----:B------:R-:W-:Y:S02]  /*2800*/  LEA R53, R53, R44, 0x3 ;  /* 0x0000002c35357211 */ /* 0x000fe400078e18ff */
[----:B------:R-:W-:Y:S01]  /*2810*/  SHF.R.S32.HI R47, RZ, 0x2, R47 ;  /* 0x00000002ff2f7819 */ /* 0x000fe2000001142f */
[----:B------:R2:W-:Y:S04]  /*2820*/  @P1 STS [R222+0x4000], RZ ;  /* 0x004000ffde001388 */ /* 0x0005e80000000800 */
[----:B------:R2:W-:Y:S04]  /*2830*/  @P1 STS [R222+0x4004], RZ ;  /* 0x004004ffde001388 */ /* 0x0005e80000000800 */
[----:B------:R2:W-:Y:S01]  /*2840*/  @P1 STS.64 [R222+0x4008], RZ ;  /* 0x004008ffde001388 */ /* 0x0005e20000000a00 */
[----:B-1----:R-:W-:-:S04]  /*2850*/  @P0 FMUL.FTZ R14, R15, R14 ;  /* 0x0000000e0f0e0220 */ /* 0x002fc80000410000 */
[----:B------:R-:W1:Y:S02]  /*2860*/  @P0 R2UR UR21, R14 ;  /* 0x000000000e1503c2 */ /* 0x000e6400000e0000 */
[----:B-1----:R-:W-:Y:S01]  /*2870*/  @UP1 UMOV UR31, UR21 ;  /* 0x00000015001f1c82 */ /* 0x002fe20008000000 */
        /* <DEDUP_REMOVED lines=12> */
.L_x_817:
[----:B--2---:R-:W-:Y:S05]  /*2940*/  BSYNC B0 ;  /* 0x0000000000007941 */ /* 0x004fea0003800000 */
.L_x_816:
        /* <DEDUP_REMOVED lines=12> */
[----:B------:R-:W-:-:S04]  /*2a10*/  LEA R20, P0, R14, c[0x0][0x170], 0x1 ;  /* 0x00005c000e147a11 */ /* 0x000fc800078008ff */
[----:B------:R-:W-:-:S05]  /*2a20*/  LEA.HI.X R21, R14, c[0x0][0x174], R9, 0x1, P0 ;  /* 0x00005d000e157a11 */ /* 0x000fca00000f0c09 */
[----:B------:R-:W-:Y:S01]  /*2a30*/  @!PT LDS RZ, [RZ] ;  /* 0x00000000fffff984 */ /* 0x000fe20000000800 */
[----:B------:R-:W-:Y:S01]  /*2a40*/  @!PT LDS RZ, [RZ] ;  /* 0x00000000fffff984 */ /* 0x000fe20000000800 */
[----:B------:R-:W-:Y:S01]  /*2a50*/  @!PT LDS RZ, [RZ] ;  /* 0x00000000fffff984 */ /* 0x000fe20000000800 */
[----:B------:R1:W-:Y:S04]  /*2a60*/  LDGSTS.E.BYPASS.LTC128B.128 [R222+0x4800], [R20.64] ;  /* 0x0480000014de7fae */ /* 0x0003e8000b901d4e */
.L_x_819:
[----:B------:R-:W-:Y:S05]  /*2a70*/  BSYNC B0 ;  /* 0x0000000000007941 */ /* 0x000fea0003800000 */
.L_x_818:
        /* <DEDUP_REMOVED lines=18> */
.L_x_821:
[----:B------:R-:W-:Y:S05]  /*2ba0*/  BSYNC B0 ;  /* 0x0000000000007941 */ /* 0x000fea0003800000 */
.L_x_820:
        /* <DEDUP_REMOVED lines=19> */
.L_x_823:
[----:B------:R-:W-:Y:S05]  /*2ce0*/  BSYNC B0 ;  /* 0x0000000000007941 */ /* 0x000fea0003800000 */
.L_x_822:
[----:B------:R-:W-:Y:S01]  /*2cf0*/  LOP3.LUT R219, R13, 0xfffffff8, RZ, 0xc0, !PT ;  /* 0xfffffff80ddb7812 */ /* 0x000fe200078ec0ff */
[----:B------:R-:W-:Y:S01]  /*2d00*/  IMAD.SHL.U32 R13, R5, 0x40, RZ ;  /* 0x00000040050d7824 */ /* 0x000fe200078e00ff */
[----:B-1----:R-:W-:Y:S01]  /*2d10*/  SHF.R.S32.HI R9, RZ, 0x4, R12 ;  /* 0x00000004ff097819 */ /* 0x002fe2000001140c */
[----:B------:R-:W-:Y:S01]  /*2d20*/  UIADD3 UR5, UR16, -UR17, URZ ;  /* 0x8000001110057290 */ /* 0x000fe2000fffe03f */
[----:B------:R-:W-:Y:S01]  /*2d30*/  LOP3.LUT R0, R11, 0x7fffffe, RZ, 0xc0, !PT ;  /* 0x07fffffe0b007812 */ /* 0x000fe200078ec0ff */
[----:B------:R-:W-:Y:S01]  /*2d40*/  IMAD.IADD R219, R10, 0x1, -R219 ;  /* 0x000000010adb7824 */ /* 0x000fe200078e0adb */
[----:B------:R-:W-:Y:S01]  /*2d50*/  LEA.HI R10, R12, R9, RZ, 0x1 ;  /* 0x000000090c0a7211 */ /* 0x000fe200078f08ff */
[----:B------:R-:W-:Y:S01]  /*2d60*/  IMAD.U32 R52, RZ, RZ, UR36 ;  /* 0x00000024ff347e24 */ /* 0x000fe2000f8e00ff */
[----:B------:R-:W-:Y:S01]  /*2d70*/  SHF.R.S32.HI R8, RZ, 0x1f, R7 ;  /* 0x0000001fff087819 */ /* 0x000fe20000011407 */
[----:B------:R-:W-:Y:S01]  /*2d80*/  IMAD.IADD R0, R7, 0x1, -R0 ;  /* 0x0000000107007824 */ /* 0x000fe200078e0a00 */
[----:B------:R-:W-:Y:S01]  /*2d90*/  LEA.HI R11, R219, R219, RZ, 0x1 ;  /* 0x000000dbdb0b7211 */ /* 0x000fe200078f08ff */
[----:B------:R-:W-:Y:S01]  /*2da0*/  UIADD3 UR17, UR16, 0x1, -UR17 ;  /* 0x0000000110117890 */ /* 0x000fe2000fffe811 */
[----:B------:R-:W-:Y:S01]  /*2db0*/  LOP3.LUT R10, R10, 0xfffffffe, RZ, 0xc0, !PT ;  /* 0xfffffffe0a0a7812 */ /* 0x000fe200078ec0ff */
[----:B------:R-:W-:Y:S01]  /*2dc0*/  IMAD R52, R52, 0x80, R221 ;  /* 0x0000008034347824 */ /* 0x000fe200078e02dd */
[----:B------:R-:W-:Y:S01]  /*2dd0*/  SHF.R.S32.HI R5, RZ, 0x1, R11 ;  /* 0x00000001ff057819 */ /* 0x000fe2000001140b */
[----:B------:R-:W0:Y:S01]  /*2de0*/  LDGDEPBAR ;  /* 0x00000000000079af */ /* 0x000e220000000000 */
[----:B------:R-:W-:Y:S01]  /*2df0*/  LEA.HI R7, R8, R7, RZ, 0x3 ;  /* 0x0000000708077211 */ /* 0x000fe200078f18ff */
[----:B------:R-:W-:Y:S01]  /*2e00*/  IMAD.IADD R10, R9, 0x1, -R10 ;  /* 0x00000001090a7824 */ /* 0x000fe200078e0a0a */
[----:B------:R-:W-:Y:S01]  /*2e10*/  LOP3.LUT R8, R11, 0x3fffffe, RZ, 0xc0, !PT ;  /* 0x03fffffe0b087812 */ /* 0x000fe200078ec0ff */
[----:B------:R-:W-:Y:S01]  /*2e20*/  IMAD.SHL.U32 R9, R5, 0x40, RZ ;  /* 0x0000004005097824 */ /* 0x000fe200078e00ff */
[----:B------:R-:W-:Y:S01]  /*2e30*/  LOP3.LUT R13, R13, 0xc0, RZ, 0xc0, !PT ;  /* 0x000000c00d0d7812 */ /* 0x000fe200078ec0ff */
[----:B------:R-:W-:Y:S01]  /*2e40*/  IMAD.SHL.U32 R7, R7, 0x20, RZ ;  /* 0x0000002007077824 */ /* 0x000fe200078e00ff */
[----:B------:R-:W-:Y:S01]  /*2e50*/  LOP3.LUT P0, RZ, R5, 0x2, RZ, 0xc0, !PT ;  /* 0x0000000205ff7812 */ /* 0x000fe2000780c0ff */
[----:B------:R-:W-:Y:S01]  /*2e60*/  IMAD.IADD R219, R219, 0x1, -R8 ;  /* 0x00000001dbdb7824 */ /* 0x000fe200078e0a08 */
[----:B------:R-:W-:Y:S01]  /*2e70*/  LOP3.LUT R9, R9, 0xc0, RZ, 0xc0, !PT ;  /* 0x000000c009097812 */ /* 0x000fe200078ec0ff */
[----:B------:R-:W-:Y:S01]  /*2e80*/  IMAD.SHL.U32 R12, R10, 0x8, RZ ;  /* 0x000000080a0c7824 */ /* 0x000fe200078e00ff */
[----:B------:R-:W-:Y:S01]  /*2e90*/  LOP3.LUT R7, R7, 0xffffff00, RZ, 0xc0, !PT ;  /* 0xffffff0007077812 */ /* 0x000fe200078ec0ff */
[----:B------:R-:W-:Y:S01]  /*2ea0*/  IMAD.SHL.U32 R8, R4, 0x8, RZ ;  /* 0x0000000804087824 */ /* 0x000fe200078e00ff */
[----:B------:R-:W-:Y:S01]  /*2eb0*/  SHF.R.S32.HI R57, RZ, 0x1f, R44 ;  /* 0x0000001fff397819 */ /* 0x000fe2000001142c */
[----:B------:R-:W-:Y:S01]  /*2ec0*/  IMAD R219, R10, 0x8, R219 ;  /* 0x000000080adb7824 */ /* 0x000fe200078e02db */
[----:B------:R-:W-:Y:S01]  /*2ed0*/  LOP3.LUT R4, R13, 0x8, R12, 0xf8, !PT ;  /* 0x000000080d047812 */ /* 0x000fe200078ef80c */
[--C-:B------:R-:W-:Y:S01]  /*2ee0*/  IMAD R11, R44, 0x200, R7.reuse ;  /* 0x000002002c0b7824 */ /* 0x100fe200078e0207 */
[----:B------:R-:W-:Y:S01]  /*2ef0*/  LOP3.LUT R8, R9, 0x8, R8, 0xf8, !PT ;  /* 0x0000000809087812 */ /* 0x000fe200078ef808 */
[C---:B------:R-:W-:Y:S01]  /*2f00*/  IMAD R7, R0.reuse, 0x20, R7 ;  /* 0x0000002000077824 */ /* 0x040fe200078e0207 */
[----:B------:R-:W-:Y:S01]  /*2f10*/  SHF.R.U32.HI R13, RZ, 0x3, R13 ;  /* 0x00000003ff0d7819 */ /* 0x000fe2000001160d */
[----:B------:R-:W-:Y:S01]  /*2f20*/  IMAD R11, R0, 0x20, R11 ;  /* 0x00000020000b7824 */ /* 0x000fe200078e020b */
[----:B------:R-:W-:Y:S01]  /*2f30*/  SHF.R.U32.HI R9, RZ, 0x3, R9 ;  /* 0x00000003ff097819 */ /* 0x000fe20000011609 */
[----:B------:R-:W-:Y:S01]  /*2f40*/  UISETP.GT.AND UP0, UPT, UR36, UR9, UPT ;  /* 0x000000092400728c */ /* 0x000fe2000bf04270 */
[----:B------:R-:W-:-:S02]  /*2f50*/  LOP3.LUT R4, R4, R13, RZ, 0x3c, !PT ;  /* 0x0000000d04047212 */ /* 0x000fc400078e3cff */
[----:B------:R-:W-:Y:S02]  /*2f60*/  LOP3.LUT R8, R8, R9, RZ, 0x3c, !PT ;  /* 0x0000000908087212 */ /* 0x000fe400078e3cff */
[----:B------:R-:W-:Y:S01]  /*2f70*/  LEA.HI R57, R57, R44, RZ, 0x2 ;  /* 0x0000002c39397211 */ /* 0x000fe200078f10ff */
[----:B------:R-:W-:Y:S01]  /*2f80*/  IMAD.IADD R220, R4, 0x1, R11 ;  /* 0x0000000104dc7824 */ /* 0x000fe200078e020b */
[----:B------:R-:W-:Y:S01]  /*2f90*/  IADD3 R0, R52, 0x9, RZ ;  /* 0x0000000934007810 */ /* 0x000fe20007ffe0ff */
[----:B------:R-:W-:Y:S01]  /*2fa0*/  IMAD.U32 R219, R219, 0x20, R8 ;  /* 0x00000020dbdb7824 */ /* 0x000fe200078e0008 */
[----:B------:R-:W-:Y:S01]  /*2fb0*/  LOP3.LUT R237, R57, 0xfffffffc, RZ, 0xc0, !PT ;  /* 0xfffffffc39ed7812 */ /* 0x000fe200078ec0ff */
[----:B------:R-:W-:Y:S02]  /*2fc0*/  IMAD.SHL.U32 R220, R220, 0x2, RZ ;  /* 0x00000002dcdc7824 */ /* 0x000fe400078e00ff */
[----:B------:R-:W-:Y:S02]  /*2fd0*/  IMAD.SHL.U32 R219, R219, 0x2, RZ ;  /* 0x00000002dbdb7824 */ /* 0x000fe400078e00ff */
[----:B------:R-:W-:Y:S01]  /*2fe0*/  IMAD R218, R3, 0x2, R220 ;  /* 0x0000000203da7824 */ /* 0x000fe200078e02dc */
[----:B------:R-:W-:Y:S01]  /*2ff0*/  LDSM.16.M88.4 R8, [R220] ;  /* 0x00000000dc08783b */ /* 0x000fe20000000200 */
[----:B------:R-:W-:Y:S01]  /*3000*/  IMAD.IADD R237, R44, 0x1, -R237 ;  /* 0x000000012ced7824 */ /* 0x000fe200078e0aed */
[C---:B------:R-:W-:Y:S01]  /*3010*/  IADD3 R5, R219.reuse, 0x2000, RZ ;  /* 0x00002000db057810 */ /* 0x040fe20007ffe0ff */
[----:B------:R-:W-:Y:S01]  /*3020*/  IMAD.IADD R4, R4, 0x1, R7 ;  /* 0x0000000104047824 */ /* 0x000fe200078e0207 */
[----:B------:R-:W1:Y:S01]  /*3030*/  LDSM.16.M88.4 R28, [R219+0x2000] ;  /* 0x00200000db1c783b */ /* 0x000e620000000200 */
[----:B------:R-:W-:-:S02]  /*3040*/  IADD3 R217, R219, 0x2020, RZ ;  /* 0x00002020dbd97810 */ /* 0x000fc40007ffe0ff */
[----:B------:R-:W-:Y:S01]  /*3050*/  @P0 IADD3 R217, R5, -0x20, RZ ;  /* 0xffffffe005d90810 */ /* 0x000fe20007ffe0ff */
[----:B------:R-:W5:Y:S03]  /*3060*/  LDSM.16.M88.4 R12, [R220+0x1000] ;  /* 0x00100000dc0c783b */ /* 0x000f660000000200 */
[C---:B------:R-:W-:Y:S01]  /*3070*/  IADD3 R214, R217.reuse, 0x400, RZ ;  /* 0x00000400d9d67810 */ /* 0x040fe20007ffe0ff */
[----:B------:R-:W-:Y:S01]  /*3080*/  LDSM.16.M88.4 R32, [R218] ;  /* 0x00000000da20783b */ /* 0x000fe20000000200 */
[C---:B------:R-:W-:Y:S02]  /*3090*/  IADD3 R213, R217.reuse, 0x800, RZ ;  /* 0x00000800d9d57810 */ /* 0x040fe40007ffe0ff */
[C---:B------:R-:W-:Y:S01]  /*30a0*/  IADD3 R212, R217.reuse, 0xc00, RZ ;  /* 0x00000c00d9d47810 */ /* 0x040fe20007ffe0ff */
[----:B------:R-:W2:Y:S01]  /*30b0*/  LDSM.16.M88.4 R24, [R217] ;  /* 0x00000000d918783b */ /* 0x000ea20000000200 */
[----:B------:R-:W-:-:S02]  /*30c0*/  IADD3 R211, R217, 0x1000, RZ ;  /* 0x00001000d9d37810 */ /* 0x000fc40007ffe0ff */
[C---:B------:R-:W-:Y:S01]  /*30d0*/  IADD3 R210, R217.reuse, 0x1400, RZ ;  /* 0x00001400d9d27810 */ /* 0x040fe20007ffe0ff */
[----:B------:R-:W3:Y:S01]  /*30e0*/  LDSM.16.M88.4 R16, [R218+0x1000] ;  /* 0x00100000da10783b */ /* 0x000ee20000000200 */
[C---:B------:R-:W-:Y:S02]  /*30f0*/  IADD3 R209, R217.reuse, 0x1800, RZ ;  /* 0x00001800d9d17810 */ /* 0x040fe40007ffe0ff */
[----:B------:R-:W-:Y:S01]  /*3100*/  IADD3 R208, R217, 0x1c00, RZ ;  /* 0x00001c00d9d07810 */ /* 0x000fe20007ffe0ff */
[----:B------:R-:W4:Y:S04]  /*3110*/  LDSM.16.M88.4 R68, [R219+0x2400] ;  /* 0x00240000db44783b */ /* 0x000f280000000200 */
[----:B------:R-:W2:Y:S04]  /*3120*/  LDSM.16.M88.4 R36, [R217+0x400] ;  /* 0x00040000d924783b */ /* 0x000ea80000000200 */
[----:B------:R-:W-:Y:S01]  /*3130*/  LDSM.16.M88.4 R64, [R217+0x800] ;  /* 0x00080000d940783b */ /* 0x000fe20000000200 */
[-C--:B-1----:R-:W-:Y:S08]  /*3140*/  HMMA.16816.F32 R76, R8, R28.reuse, RZ ;  /* 0x0000001c084c723c */ /* 0x082ff000000018ff */
[C---:B-----5:R-:W-:Y:S08]  /*3150*/  HMMA.16816.F32 R72, R12.reuse, R28, RZ ;  /* 0x0000001c0c48723c */ /* 0x060ff000000018ff */
[-C--:B------:R-:W-:Y:S08]  /*3160*/  HMMA.16816.F32 R20, R12, R30.reuse, RZ ;  /* 0x0000001e0c14723c */ /* 0x080ff000000018ff */
[----:B------:R-:W-:Y:S08]  /*3170*/  HMMA.16816.F32 R28, R8, R30, RZ ;  /* 0x0000001e081c723c */ /* 0x000ff000000018ff */
[-C--:B--2---:R-:W-:Y:S08]  /*3180*/  HMMA.16816.F32 R76, R32, R24.reuse, R76 ;  /* 0x00000018204c723c */ /* 0x084ff0000000184c */
[C---:B---3--:R-:W-:Y:S07]  /*3190*/  HMMA.16816.F32 R72, R16.reuse, R24, R72 ;  /* 0x000000181048723c */ /* 0x048fee0000001848 */
[----:B------:R-:W-:Y:S01]  /*31a0*/  LEA R24, R44, UR13, 0x4 ;  /* 0x0000000d2c187c11 */ /* 0x000fe2000f8e20ff */
[----:B------:R-:W-:Y:S04]  /*31b0*/  HMMA.16816.F32 R20, R16, R26, R20 ;  /* 0x0000001a1014723c */ /* 0x000fe80000001814 */
[----:B------:R-:W-:-:S04]  /*31c0*/  IMAD.IADD R47, R47, 0x1, R24 ;  /* 0x000000012f2f7824 */ /* 0x000fc800078e0218 */
[----:B------:R-:W-:Y:S01]  /*31d0*/  HMMA.16816.F32 R28, R32, R26, R28 ;  /* 0x0000001a201c723c */ /* 0x000fe2000000181c */
[C---:B------:R-:W-:Y:S02]  /*31e0*/  IADD3 R5, R47.reuse, 0x8, RZ ;  /* 0x000000082f057810 */ /* 0x040fe40007ffe0ff */
[C---:B------:R-:W-:Y:S02]  /*31f0*/  IADD3 R46, R47.reuse, 0x40, RZ ;  /* 0x000000402f2e7810 */ /* 0x040fe40007ffe0ff */
[C---:B------:R-:W-:Y:S02]  /*3200*/  IADD3 R45, R47.reuse, 0x48, RZ ;  /* 0x000000482f2d7810 */ /* 0x040fe40007ffe0ff */
[----:B------:R-:W-:Y:S01]  /*3210*/  IADD3 R236, R47, UR5, RZ ;  /* 0x000000052fec7c10 */ /* 0x000fe2000fffe0ff */
[-C--:B----4-:R-:W-:Y:S01]  /*3220*/  HMMA.16816.F32 R60, R8, R68.reuse, RZ ;  /* 0x00000044083c723c */ /* 0x090fe200000018ff */
[----:B------:R-:W-:Y:S02]  /*3230*/  IADD3 R233, R5, UR5, RZ ;  /* 0x0000000505e97c10 */ /* 0x000fe4000fffe0ff */
[----:B------:R-:W-:Y:S01]  /*3240*/  IADD3 R230, R46, UR5, RZ ;  /* 0x000000052ee67c10 */ /* 0x000fe2000fffe0ff */
[--C-:B------:R-:W-:Y:S01]  /*3250*/  IMAD.IADD R117, R236, 0x1, -R52.reuse ;  /* 0x00000001ec757824 */ /* 0x100fe200078e0a34 */
[----:B------:R-:W-:Y:S01]  /*3260*/  IADD3 R227, R45, UR5, RZ ;  /* 0x000000052de37c10 */ /* 0x000fe2000fffe0ff */
[----:B------:R-:W-:Y:S01]  /*3270*/  ULDC UR5, c[0x0][0x2e8] ;  /* 0x0000ba0000057ab9 */ /* 0x000fe20000000800 */
[--C-:B------:R-:W-:Y:S01]  /*3280*/  IMAD.IADD R105, R233, 0x1, -R52.reuse ;  /* 0x00000001e9697824 */ /* 0x100fe200078e0a34 */
[----:B------:R-:W-:Y:S01]  /*3290*/  UIADD3 UR5, UR17, UR5, URZ ;  /* 0x0000000511057290 */ /* 0x000fe2000fffe03f */
[--C-:B------:R-:W-:Y:S01]  /*32a0*/  IMAD.IADD R55, R230, 0x1, -R52.reuse ;  /* 0x00000001e6377824 */ /* 0x100fe200078e0a34 */
[----:B------:R-:W-:Y:S01]  /*32b0*/  HMMA.16816.F32 R24, R12, R68, RZ ;  /* 0x000000440c18723c */ /* 0x000fe200000018ff */
[----:B------:R-:W-:Y:S01]  /*32c0*/  IABS R117, R117 ;  /* 0x0000007500757213 */ /* 0x000fe20000000000 */
[----:B------:R-:W-:Y:S01]  /*32d0*/  IMAD.IADD R54, R227, 0x1, -R52 ;  /* 0x00000001e3367824 */ /* 0x000fe200078e0a34 */
[----:B------:R-:W-:-:S02]  /*32e0*/  IABS R105, R105 ;  /* 0x0000006900697213 */ /* 0x000fc40000000000 */
[----:B------:R-:W-:Y:S02]  /*32f0*/  IADD3 R234, R47, UR5, RZ ;  /* 0x000000052fea7c10 */ /* 0x000fe4000fffe0ff */
[----:B------:R-:W-:Y:S01]  /*3300*/  IADD3 R228, R46, UR5, RZ ;  /* 0x000000052ee47c10 */ /* 0x000fe2000fffe0ff */
[-C--:B------:R-:W-:Y:S01]  /*3310*/  HMMA.16816.F32 R40, R12, R70.reuse, RZ ;  /* 0x000000460c28723c */ /* 0x080fe200000018ff */
[----:B------:R-:W-:Y:S01]  /*3320*/  IADD3 R223, R45, UR5, RZ ;  /* 0x000000052ddf7c10 */ /* 0x000fe2000fffe0ff */
[----:B------:R-:W1:Y:S01]  /*3330*/  I2F R117, R117 ;  /* 0x0000007500757306 */ /* 0x000e620000201400 */
[----:B------:R-:W2:Y:S01]  /*3340*/  LDSM.16.M88.4 R44, [R219+0x2800] ;  /* 0x00280000db2c783b */ /* 0x000ea20000000200 */
[----:B------:R-:W-:Y:S02]  /*3350*/  IABS R55, R55 ;  /* 0x0000003700377213 */ /* 0x000fe40000000000 */
[----:B------:R-:W-:Y:S02]  /*3360*/  IABS R54, R54 ;  /* 0x0000003600367213 */ /* 0x000fe40000000000 */
[----:B------:R-:W-:Y:S01]  /*3370*/  HMMA.16816.F32 R68, R8, R70, RZ ;  /* 0x000000460844723c */ /* 0x000fe200000018ff */
[----:B------:R-:W-:Y:S01]  /*3380*/  IADD3 R231, R5, UR5, RZ ;  /* 0x0000000505e77c10 */ /* 0x000fe2000fffe0ff */
[----:B------:R-:W3:Y:S01]  /*3390*/  I2F R55, R55 ;  /* 0x0000003700377306 */ /* 0x000ee20000201400 */
[----:B------:R-:W-:-:S02]  /*33a0*/  IMNMX R234, R234, UR16, PT ;  /* 0x00000010eaea7c17 */ /* 0x000fc4000b800200 */
[----:B------:R-:W-:Y:S02]  /*33b0*/  IADD3 R235, R236, -c[0x0][0x2e4], RZ ;  /* 0x8000b900eceb7a10 */ /* 0x000fe40007ffe0ff */
[----:B------:R-:W-:Y:S01]  /*33c0*/  IMNMX R231, R231, UR16, PT ;  /* 0x00000010e7e77c17 */ /* 0x000fe2000b800200 */
[-C--:B------:R-:W-:Y:S01]  /*33d0*/  HMMA.16816.F32 R60, R32, R36.reuse, R60 ;  /* 0x00000024203c723c */ /* 0x080fe2000000183c */
[----:B------:R-:W-:Y:S01]  /*33e0*/  IMNMX R228, R228, UR16, PT ;  /* 0x00000010e4e47c17 */ /* 0x000fe2000b800200 */
[----:B-1----:R-:W-:Y:S01]  /*33f0*/  FFMA.FTZ R117, R117, -UR31, R76 ;  /* 0x8000001f75757c23 */ /* 0x002fe2000801004c */
[----:B------:R-:W-:Y:S01]  /*3400*/  IADD3 R76, R52, 0x8, RZ ;  /* 0x00000008344c7810 */ /* 0x000fe20007ffe0ff */
[----:B------:R-:W1:Y:S01]  /*3410*/  I2F R105, R105 ;  /* 0x0000006900697306 */ /* 0x000e620000201400 */
[----:B------:R-:W-:Y:S02]  /*3420*/  IMNMX R223, R223, UR16, PT ;  /* 0x00000010dfdf7c17 */ /* 0x000fe4000b800200 */
[----:B------:R-:W-:Y:S01]  /*3430*/  IADD3 R232, R233, -c[0x0][0x2e4], RZ ;  /* 0x8000b900e9e87a10 */ /* 0x000fe20007ffe0ff */
[C---:B------:R-:W-:Y:S01]  /*3440*/  HMMA.16816.F32 R24, R16.reuse, R36, R24 ;  /* 0x000000241018723c */ /* 0x040fe20000001818 */
[----:B------:R-:W-:Y:S01]  /*3450*/  IMAD.IADD R5, R236, 0x1, -R76 ;  /* 0x00000001ec057824 */ /* 0x000fe200078e0a4c */
[----:B------:R-:W-:Y:S01]  /*3460*/  IADD3 R229, R230, -c[0x0][0x2e4], RZ ;  /* 0x8000b900e6e57a10 */ /* 0x000fe20007ffe0ff */
[----:B---3--:R-:W-:Y:S01]  /*3470*/  FFMA.FTZ R148, R55, -UR31, R72 ;  /* 0x8000001f37947c23 */ /* 0x008fe20008010048 */
[----:B------:R-:W3:Y:S01]  /*3480*/  I2F R37, R54 ;  /* 0x0000003600257306 */ /* 0x000ee20000201400 */
[----:B------:R-:W-:Y:S01]  /*3490*/  IADD3 R72, R52, 0x1, RZ ;  /* 0x0000000134487810 */ /* 0x000fe20007ffe0ff */
[----:B------:R-:W-:Y:S01]  /*34a0*/  IMAD.IADD R55, R233, 0x1, -R76 ;  /* 0x00000001e9377824 */ /* 0x000fe200078e0a4c */
[----:B------:R-:W-:Y:S01]  /*34b0*/  IABS R5, R5 ;  /* 0x0000000500057213 */ /* 0x000fe20000000000 */
[-C--:B------:R-:W-:Y:S01]  /*34c0*/  HMMA.16816.F32 R40, R16, R38.reuse, R40 ;  /* 0x000000261028723c */ /* 0x080fe20000001828 */
[----:B------:R-:W-:Y:S01]  /*34d0*/  IADD3 R226, R227, -c[0x0][0x2e4], RZ ;  /* 0x8000b900e3e27a10 */ /* 0x000fe20007ffe0ff */
[--C-:B------:R-:W-:Y:S01]  /*34e0*/  IMAD.IADD R36, R233, 0x1, -R72.reuse ;  /* 0x00000001e9247824 */ /* 0x100fe200078e0a48 */
[----:B------:R-:W-:Y:S01]  /*34f0*/  IABS R55, R55 ;  /* 0x0000003700377213 */ /* 0x000fe20000000000 */
[----:B------:R-:W-:Y:S01]  /*3500*/  IMAD.IADD R134, R236, 0x1, -R72 ;  /* 0x00000001ec867824 */ /* 0x000fe200078e0a48 */
[----:B------:R-:W-:Y:S01]  /*3510*/  IMNMX R235, RZ, R235, !PT ;  /* 0x000000ebffeb7217 */ /* 0x000fe20007800200 */
[----:B------:R-:W4:Y:S01]  /*3520*/  I2F R5, R5 ;  /* 0x0000000500057306 */ /* 0x000f220000201400 */
[----:B------:R-:W-:Y:S01]  /*3530*/  IABS R36, R36 ;  /* 0x0000002400247213 */ /* 0x000fe20000000000 */
[----:B------:R-:W-:Y:S01]  /*3540*/  HMMA.16816.F32 R68, R32, R38, R68 ;  /* 0x000000262044723c */ /* 0x000fe20000001844 */
[----:B------:R-:W-:Y:S01]  /*3550*/  IABS R134, R134 ;  /* 0x0000008600867213 */ /* 0x000fe20000000000 */
[----:B-1----:R-:W-:Y:S01]  /*3560*/  FFMA.FTZ R105, R105, -UR31, R78 ;  /* 0x8000001f69697c23 */ /* 0x002fe2000801004e */
[----:B------:R-:W-:Y:S01]  /*3570*/  ISETP.GE.AND P2, PT, R72, R234, PT ;  /* 0x000000ea4800720c */ /* 0x000fe20003f46270 */
[----:B---3--:R-:W-:Y:S01]  /*3580*/  FFMA.FTZ R124, R37, -UR31, R74 ;  /* 0x8000001f257c7c23 */ /* 0x008fe2000801004a */
[----:B------:R-:W-:Y:S01]  /*3590*/  IMNMX R232, RZ, R232, !PT ;  /* 0x000000e8ffe87217 */ /* 0x000fe20007800200 */
[----:B------:R1:W3:Y:S01]  /*35a0*/  I2F R54, R36 ;  /* 0x0000002400367306 */ /* 0x0002e20000201400 */
[----:B------:R-:W-:Y:S01]  /*35b0*/  IMNMX R229, RZ, R229, !PT ;  /* 0x000000e5ffe57217 */ /* 0x000fe20007800200 */
[----:B--2---:R-:W-:Y:S01]  /*35c0*/  HMMA.16816.F32 R56, R8, R44, RZ ;  /* 0x0000002c0838723c */ /* 0x004fe200000018ff */
[----:B------:R-:W-:Y:S01]  /*35d0*/  IMNMX R226, RZ, R226, !PT ;  /* 0x000000e2ffe27217 */ /* 0x000fe20007800200 */
[----:B------:R-:W-:Y:S01]  /*35e0*/  IMAD.IADD R74, R230, 0x1, -R72 ;  /* 0x00000001e64a7824 */ /* 0x000fe200078e0a48 */
[----:B------:R-:W-:Y:S01]  /*35f0*/  ISETP.GE.AND P6, PT, R72, R231, PT ;  /* 0x000000e74800720c */ /* 0x000fe20003fc6270 */
[----:B------:R-:W-:Y:S01]  /*3600*/  IMAD.IADD R78, R236, 0x1, -R0 ;  /* 0x00000001ec4e7824 */ /* 0x000fe200078e0a00 */
[C---:B------:R-:W-:Y:S01]  /*3610*/  ISETP.GE.AND P5, PT, R72.reuse, R228, PT ;  /* 0x000000e44800720c */ /* 0x040fe20003fa6270 */
[----:B------:R-:W2:Y:S01]  /*3620*/  I2F R134, R134 ;  /* 0x0000008600867306 */ /* 0x000ea20000201400 */
[----:B------:R-:W-:Y:S01]  /*3630*/  ISETP.GE.AND P3, PT, R72, R223, PT ;  /* 0x000000df4800720c */ /* 0x000fe20003f66270 */
[----:B------:R-:W-:Y:S01]  /*3640*/  IMAD.IADD R80, R230, 0x1, -R76 ;  /* 0x00000001e6507824 */ /* 0x000fe200078e0a4c */
[C---:B------:R-:W-:Y:S01]  /*3650*/  ISETP.LT.OR P2, PT, R72.reuse, R235, P2 ;  /* 0x000000eb4800720c */ /* 0x040fe20001741670 */
[----:B----4-:R-:W-:Y:S01]  /*3660*/  FFMA.FTZ R106, R5, -UR31, R28 ;  /* 0x8000001f056a7c23 */ /* 0x010fe2000801001c */
[----:B------:R-:W-:-:S02]  /*3670*/  ISETP.LT.OR P6, PT, R72, R232, P6 ;  /* 0x000000e84800720c */ /* 0x000fc400037c1670 */
[C---:B------:R-:W-:Y:S01]  /*3680*/  ISETP.LT.OR P5, PT, R72.reuse, R229, P5 ;  /* 0x000000e54800720c */ /* 0x040fe20002fa1670 */
[----:B-1----:R-:W-:Y:S01]  /*3690*/  HMMA.16816.F32 R36, R12, R44, RZ ;  /* 0x0000002c0c24723c */ /* 0x002fe200000018ff */
[----:B------:R-:W1:Y:S01]  /*36a0*/  I2F R55, R55 ;  /* 0x0000003700377306 */ /* 0x000e620000201400 */
[----:B------:R-:W-:Y:S01]  /*36b0*/  ISETP.LT.OR P3, PT, R72, R226, P3 ;  /* 0x000000e24800720c */ /* 0x000fe20001f61670 */
[C---:B------:R-:W-:Y:S01]  /*36c0*/  IMAD.IADD R72, R227.reuse, 0x1, -R72 ;  /* 0x00000001e3487824 */ /* 0x040fe200078e0a48 */
[----:B------:R-:W-:Y:S01]  /*36d0*/  IABS R74, R74 ;  /* 0x0000004a004a7213 */ /* 0x000fe20000000000 */
[----:B---3--:R-:W-:Y:S01]  /*36e0*/  FFMA.FTZ R54, R54, -UR31, R79 ;  /* 0x8000001f36367c23 */ /* 0x008fe2000801004f */
[C---:B------:R-:W-:Y:S02]  /*36f0*/  ISETP.GE.AND P0, PT, R52.reuse, R234, PT ;  /* 0x000000ea3400720c */ /* 0x040fe40003f06270 */
[----:B------:R-:W-:Y:S01]  /*3700*/  IADD3 R45, R52, 0x10, RZ ;  /* 0x00000010342d7810 */ /* 0x000fe20007ffe0ff */
[----:B--2---:R-:W-:Y:S01]  /*3710*/  FFMA.FTZ R134, R134, -UR31, R77 ;  /* 0x8000001f86867c23 */ /* 0x004fe2000801004d */
[----:B------:R-:W-:Y:S01]  /*3720*/  IABS R72, R72 ;  /* 0x0000004800487213 */ /* 0x000fe20000000000 */
[----:B------:R-:W-:Y:S01]  /*3730*/  HMMA.16816.F32 R56, R32, R64, R56 ;  /* 0x000000402038723c */ /* 0x000fe20000001838 */
[----:B------:R-:W-:Y:S01]  /*3740*/  IMAD.IADD R77, R227, 0x1, -R76 ;  /* 0x00000001e34d7824 */ /* 0x000fe200078e0a4c */
[----:B------:R-:W2:Y:S01]  /*3750*/  I2F R74, R74 ;  /* 0x0000004a004a7306 */ /* 0x000ea20000201400 */
[----:B------:R-:W-:Y:S01]  /*3760*/  IMAD.IADD R44, R236, 0x1, -R45 ;  /* 0x00000001ec2c7824 */ /* 0x000fe200078e0a2d */
[----:B------:R-:W-:Y:S01]  /*3770*/  IABS R78, R78 ;  /* 0x0000004e004e7213 */ /* 0x000fe20000000000 */
[----:B-1----:R-:W-:Y:S01]  /*3780*/  FFMA.FTZ R30, R55, -UR31, R30 ;  /* 0x8000001f371e7c23 */ /* 0x002fe2000801001e */
[----:B------:R-:W-:-:S02]  /*3790*/  IABS R77, R77 ;  /* 0x0000004d004d7213 */ /* 0x000fc40000000000 */
[----:B------:R-:W-:Y:S02]  /*37a0*/  IABS R44, R44 ;  /* 0x0000002c002c7213 */ /* 0x000fe40000000000 */
[----:B------:R-:W1:Y:S01]  /*37b0*/  I2F R72, R72 ;  /* 0x0000004800487306 */ /* 0x000e620000201400 */
[C---:B------:R-:W-:Y:S02]  /*37c0*/  ISETP.GE.AND P4, PT, R52.reuse, R231, PT ;  /* 0x000000e73400720c */ /* 0x040fe40003f86270 */
[----:B------:R-:W-:Y:S01]  /*37d0*/  HMMA.16816.F32 R36, R16, R64, R36 ;  /* 0x000000401024723c */ /* 0x000fe20000001824 */
[----:B------:R-:W-:Y:S01]  /*37e0*/  IMAD.MOV.U32 R55, RZ, RZ, R44 ;  /* 0x000000ffff377224 */ /* 0x000fe200078e002c */
[C---:B------:R-:W-:Y:S02]  /*37f0*/  IADD3 R44, R52.reuse, 0x18, RZ ;  /* 0x00000018342c7810 */ /* 0x040fe40007ffe0ff */
[----:B------:R-:W-:Y:S01]  /*3800*/  IABS R80, R80 ;  /* 0x0000005000507213 */ /* 0x000fe20000000000 */
[----:B------:R-:W3:Y:S01]  /*3810*/  I2F R77, R77 ;  /* 0x0000004d004d7306 */ /* 0x000ee20000201400 */
[----:B------:R-:W-:Y:S01]  /*3820*/  ISETP.LT.OR P0, PT, R52, R235, P0 ;  /* 0x000000eb3400720c */ /* 0x000fe20000701670 */
[--C-:B------:R-:W-:Y:S01]  /*3830*/  IMAD.IADD R64, R236, 0x1, -R44.reuse ;  /* 0x00000001ec407824 */ /* 0x100fe200078e0a2c */
[----:B------:R-:W-:Y:S01]  /*3840*/  IADD3 R65, R52, 0x11, RZ ;  /* 0x0000001134417810 */ /* 0x000fe20007ffe0ff */
[----:B--2---:R-:W-:Y:S01]  /*3850*/  FFMA.FTZ R73, R74, -UR31, R73 ;  /* 0x8000001f4a497c23 */ /* 0x004fe20008010049 */
[----:B------:R-:W-:Y:S01]  /*3860*/  ISETP.LT.OR P4, PT, R52, R232, P4 ;  /* 0x000000e83400720c */ /* 0x000fe20002781670 */
[----:B------:R-:W-:Y:S01]  /*3870*/  IMAD.IADD R139, R227, 0x1, -R44 ;  /* 0x00000001e38b7824 */ /* 0x000fe200078e0a2c */
[----:B------:R-:W-:Y:S01]  /*3880*/  FSEL R117, R117, -INF , !P0 ;  /* 0xff80000075757808 */ /* 0x000fe20004000000 */
[----:B------:R-:W-:Y:S01]  /*3890*/  IMAD.IADD R5, R236, 0x1, -R65 ;  /* 0x00000001ec057824 */ /* 0x000fe200078e0a41 */
[----:B------:R-:W2:Y:S01]  /*38a0*/  I2F R81, R80 ;  /* 0x0000005000517306 */ /* 0x000ea20000201400 */
[----:B------:R-:W-:Y:S01]  /*38b0*/  ISETP.GE.AND P0, PT, R52, R228, PT ;  /* 0x000000e43400720c */ /* 0x000fe20003f06270 */
[----:B-1----:R-:W-:Y:S01]  /*38c0*/  FFMA.FTZ R72, R72, -UR31, R75 ;  /* 0x8000001f48487c23 */ /* 0x002fe2000801004b */
[----:B------:R-:W-:-:S02]  /*38d0*/  FSEL R105, R105, -INF , !P4 ;  /* 0xff80000069697808 */ /* 0x000fc40006000000 */
[----:B------:R-:W-:Y:S02]  /*38e0*/  IABS R5, R5 ;  /* 0x0000000500057213 */ /* 0x000fe40000000000 */
[----:B------:R-:W-:Y:S01]  /*38f0*/  ISETP.GE.AND P4, PT, R52, R223, PT ;  /* 0x000000df3400720c */ /* 0x000fe20003f86270 */
[----:B------:R-:W1:Y:S01]  /*3900*/  I2F R78, R78 ;  /* 0x0000004e004e7306 */ /* 0x000e620000201400 */
[----:B------:R-:W-:Y:S01]  /*3910*/  ISETP.GE.AND P1, PT, R76, R234, PT ;  /* 0x000000ea4c00720c */ /* 0x000fe20003f26270 */
[----:B------:R-:W-:Y:S01]  /*3920*/  IMAD.MOV.U32 R28, RZ, RZ, R5 ;  /* 0x000000ffff1c7224 */ /* 0x000fe200078e0005 */
[----:B------:R-:W-:Y:S01]  /*3930*/  IABS R5, R64 ;  /* 0x0000004000057213 */ /* 0x000fe20000000000 */
[----:B------:R-:W-:Y:S01]  /*3940*/  IMAD.IADD R64, R230, 0x1, -R0 ;  /* 0x00000001e6407824 */ /* 0x000fe200078e0a00 */
[C---:B------:R-:W-:Y:S01]  /*3950*/  ISETP.LT.OR P0, PT, R52.reuse, R229, P0 ;  /* 0x000000e53400720c */ /* 0x040fe20000701670 */
[----:B---3--:R-:W-:Y:S01]  /*3960*/  FFMA.FTZ R22, R77, -UR31, R22 ;  /* 0x8000001f4d167c23 */ /* 0x008fe20008010016 */
[----:B------:R-:W-:Y:S01]  /*3970*/  ISETP.LT.OR P4, PT, R52, R226, P4 ;  /* 0x000000e23400720c */ /* 0x000fe20002781670 */
[----:B--2---:R-:W-:Y:S01]  /*3980*/  FFMA.FTZ R20, R81, -UR31, R20 ;  /* 0x8000001f51147c23 */ /* 0x004fe20008010014 */
[----:B------:R-:W-:Y:S01]  /*3990*/  ISETP.LT.OR P1, PT, R76, R235, P1 ;  /* 0x000000eb4c00720c */ /* 0x000fe20000f21670 */
[----:B------:R-:W2:Y:S01]  /*39a0*/  I2F R55, R55 ;  /* 0x0000003700377306 */ /* 0x000ea20000201400 */
[----:B------:R-:W-:-:S02]  /*39b0*/  FSEL R148, R148, -INF , !P0 ;  /* 0xff80000094947808 */ /* 0x000fc40004000000 */
[----:B------:R-:W-:Y:S02]  /*39c0*/  ISETP.GE.AND P0, PT, R76, R231, PT ;  /* 0x000000e74c00720c */ /* 0x000fe40003f06270 */
[----:B------:R-:W-:Y:S01]  /*39d0*/  IABS R64, R64 ;  /* 0x0000004000407213 */ /* 0x000fe20000000000 */
[----:B-1----:R-:W-:Y:S01]  /*39e0*/  FFMA.FTZ R29, R78, -UR31, R29 ;  /* 0x8000001f4e1d7c23 */ /* 0x002fe2000801001d */
[----:B------:R-:W-:Y:S01]  /*39f0*/  FSEL R124, R124, -INF , !P4 ;  /* 0xff8000007c7c7808 */ /* 0x000fe20006000000 */
[----:B------:R-:W-:Y:S01]  /*3a00*/  I2F R28, R28 ;  /* 0x0000001c001c7306 */ /* 0x000fe20000201400 */
[----:B------:R-:W-:Y:S02]  /*3a10*/  FSEL R134, R134, -INF , !P2 ;  /* 0xff80000086867808 */ /* 0x000fe40005000000 */
[----:B------:R-:W-:Y:S01]  /*3a20*/  FSEL R133, R54, -INF , !P6 ;  /* 0xff80000036857808 */ /* 0x000fe20007000000 */
[----:B------:R-:W-:Y:S01]  /*3a30*/  IMAD.IADD R54, R233, 0x1, -R0 ;  /* 0x00000001e9367824 */ /* 0x000fe200078e0a00 */
[----:B------:R-:W-:-:S02]  /*3a40*/  ISETP.GE.AND P4, PT, R76, R228, PT ;  /* 0x000000e44c00720c */ /* 0x000fc40003f86270 */
[----:B------:R-:W-:Y:S01]  /*3a50*/  ISETP.GE.AND P2, PT, R76, R223, PT ;  /* 0x000000df4c00720c */ /* 0x000fe20003f46270 */
[----:B--2---:R-:W-:Y:S01]  /*3a60*/  FFMA.FTZ R55, R55, -UR31, R60 ;  /* 0x8000001f37377c23 */ /* 0x004fe2000801003c */
[----:B------:R-:W-:Y:S01]  /*3a70*/  ISETP.GE.AND P6, PT, R0, R234, PT ;  /* 0x000000ea0000720c */ /* 0x000fe20003fc6270 */
[----:B------:R-:W-:Y:S01]  /*3a80*/  I2F R5, R5 ;  /* 0x0000000500057306 */ /* 0x000fe20000201400 */
[----:B------:R-:W-:Y:S01]  /*3a90*/  FSEL R146, R73, -INF , !P5 ;  /* 0xff80000049927808 */ /* 0x000fe20006800000 */
[----:B------:R-:W-:Y:S01]  /*3aa0*/  IMAD.MOV.U32 R73, RZ, RZ, R64 ;  /* 0x000000ffff497224 */ /* 0x000fe200078e0040 */
[----:B------:R-:W-:Y:S01]  /*3ab0*/  FSEL R143, R72, -INF , !P3 ;  /* 0xff800000488f7808 */ /* 0x000fe20005800000 */
[--C-:B------:R-:W-:Y:S01]  /*3ac0*/  IMAD.IADD R64, R233, 0x1, -R45.reuse ;  /* 0x00000001e9407824 */ /* 0x100fe200078e0a2d */
[----:B------:R-:W-:Y:S01]  /*3ad0*/  FSEL R106, R106, -INF , !P1 ;  /* 0xff8000006a6a7808 */ /* 0x000fe20004800000 */
[----:B------:R-:W-:Y:S01]  /*3ae0*/  IMAD.IADD R72, R230, 0x1, -R45 ;  /* 0x00000001e6487824 */ /* 0x000fe200078e0a2d */
[----:B------:R-:W-:-:S02]  /*3af0*/  ISETP.LT.OR P0, PT, R76, R232, P0 ;  /* 0x000000e84c00720c */ /* 0x000fc40000701670 */
[C---:B------:R-:W-:Y:S02]  /*3b00*/  ISETP.GE.AND P5, PT, R0.reuse, R231, PT ;  /* 0x000000e70000720c */ /* 0x040fe40003fa6270 */
[C---:B------:R-:W-:Y:S02]  /*3b10*/  ISETP.GE.AND P3, PT, R0.reuse, R228, PT ;  /* 0x000000e40000720c */ /* 0x040fe40003f66270 */
[----:B------:R-:W-:Y:S02]  /*3b20*/  ISETP.GE.AND P1, PT, R0, R223, PT ;  /* 0x000000df0000720c */ /* 0x000fe40003f26270 */
[C---:B------:R-:W-:Y:S02]  /*3b30*/  ISETP.LT.OR P4, PT, R76.reuse, R229, P4 ;  /* 0x000000e54c00720c */ /* 0x040fe40002781670 */
[----:B------:R-:W-:Y:S02]  /*3b40*/  ISETP.LT.OR P2, PT, R76, R226, P2 ;  /* 0x000000e24c00720c */ /* 0x000fe40001741670 */
[----:B------:R-:W-:-:S02]  /*3b50*/  ISETP.LT.OR P6, PT, R0, R235, P6 ;  /* 0x000000eb0000720c */ /* 0x000fc400037c1670 */
[C---:B------:R-:W-:Y:S02]  /*3b60*/  ISETP.LT.OR P5, PT, R0.reuse, R232, P5 ;  /* 0x000000e80000720c */ /* 0x040fe40002fa1670 */
[C---:B------:R-:W-:Y:S02]  /*3b70*/  ISETP.LT.OR P3, PT, R0.reuse, R229, P3 ;  /* 0x000000e50000720c */ /* 0x040fe40001f61670 */
[----:B------:R-:W-:Y:S01]  /*3b80*/  ISETP.LT.OR P1, PT, R0, R226, P1 ;  /* 0x000000e20000720c */ /* 0x000fe20000f21670 */
[----:B------:R-:W-:Y:S01]  /*3b90*/  IMAD.IADD R0, R227, 0x1, -R0 ;  /* 0x00000001e3007824 */ /* 0x000fe200078e0a00 */
[----:B------:R-:W-:Y:S02]  /*3ba0*/  FSEL R157, R30, -INF , !P0 ;  /* 0xff8000001e9d7808 */ /* 0x000fe40004000000 */
[----:B------:R-:W1:Y:S01]  /*3bb0*/  I2F R30, R73 ;  /* 0x00000049001e7306 */ /* 0x000e620000201400 */
[----:B------:R-:W-:Y:S02]  /*3bc0*/  FSEL R144, R20, -INF , !P4 ;  /* 0xff80000014907808 */ /* 0x000fe40006000000 */
[----:B------:R-:W-:Y:S01]  /*3bd0*/  FSEL R147, R22, -INF , !P2 ;  /* 0xff80000016937808 */ /* 0x000fe20005000000 */
[----:B------:R-:W-:Y:S01]  /*3be0*/  IMAD.IADD R22, R230, 0x1, -R65 ;  /* 0x00000001e6167824 */ /* 0x000fe200078e0a41 */
[----:B------:R-:W-:-:S02]  /*3bf0*/  FSEL R132, R29, -INF , !P6 ;  /* 0xff8000001d847808 */ /* 0x000fc40007000000 */
[----:B------:R-:W-:Y:S02]  /*3c00*/  IABS R54, R54 ;  /* 0x0000003600367213 */ /* 0x000fe40000000000 */
[C---:B------:R-:W-:Y:S02]  /*3c10*/  ISETP.GE.AND P0, PT, R45.reuse, R234, PT ;  /* 0x000000ea2d00720c */ /* 0x040fe40003f06270 */
[C---:B------:R-:W-:Y:S02]  /*3c20*/  ISETP.GE.AND P4, PT, R45.reuse, R231, PT ;  /* 0x000000e72d00720c */ /* 0x040fe40003f86270 */
[C---:B------:R-:W-:Y:S01]  /*3c30*/  ISETP.GE.AND P2, PT, R45.reuse, R228, PT ;  /* 0x000000e42d00720c */ /* 0x040fe20003f46270 */
[----:B------:R-:W2:Y:S01]  /*3c40*/  I2F R54, R54 ;  /* 0x0000003600367306 */ /* 0x000ea20000201400 */
[----:B------:R-:W-:Y:S01]  /*3c50*/  ISETP.GE.AND P6, PT, R45, R223, PT ;  /* 0x000000df2d00720c */ /* 0x000fe20003fc6270 */
[----:B-1----:R-:W-:Y:S01]  /*3c60*/  FFMA.FTZ R30, R30, -UR31, R21 ;  /* 0x8000001f1e1e7c23 */ /* 0x002fe20008010015 */
[----:B------:R-:W-:-:S02]  /*3c70*/  IABS R0, R0 ;  /* 0x0000000000007213 */ /* 0x000fc40000000000 */
[C---:B------:R-:W-:Y:S02]  /*3c80*/  ISETP.LT.OR P0, PT, R45.reuse, R235, P0 ;  /* 0x000000eb2d00720c */ /* 0x040fe40000701670 */
[C---:B------:R-:W-:Y:S02]  /*3c90*/  ISETP.LT.OR P4, PT, R45.reuse, R232, P4 ;  /* 0x000000e82d00720c */ /* 0x040fe40002781670 */
[C---:B------:R-:W-:Y:S01]  /*3ca0*/  ISETP.LT.OR P2, PT, R45.reuse, R229, P2 ;  /* 0x000000e52d00720c */ /* 0x040fe20001741670 */
[----:B------:R-:W1:Y:S01]  /*3cb0*/  I2F R0, R0 ;  /* 0x0000000000007306 */ /* 0x000e620000201400 */
[----:B------:R-:W-:Y:S01]  /*3cc0*/  ISETP.LT.OR P6, PT, R45, R226, P6 ;  /* 0x000000e22d00720c */ /* 0x000fe200037c1670 */
[C---:B------:R-:W-:Y:S01]  /*3cd0*/  IMAD.IADD R45, R227.reuse, 0x1, -R45 ;  /* 0x00000001e32d7824 */ /* 0x040fe200078e0a2d */
[----:B------:R-:W-:Y:S02]  /*3ce0*/  IABS R64, R64 ;  /* 0x0000004000407213 */ /* 0x000fe40000000000 */
[----:B------:R-:W-:Y:S01]  /*3cf0*/  IABS R20, R72 ;  /* 0x0000004800147213 */ /* 0x000fe20000000000 */
[----:B--2---:R-:W-:Y:S01]  /*3d00*/  FFMA.FTZ R31, R54, -UR31, R31 ;  /* 0x8000001f361f7c23 */ /* 0x004fe2000801001f */
[----:B------:R-:W-:Y:S01]  /*3d10*/  IABS R45, R45 ;  /* 0x0000002d002d7213 */ /* 0x000fe20000000000 */
[----:B------:R-:W2:Y:S01]  /*3d20*/  I2F R29, R64 ;  /* 0x00000040001d7306 */ /* 0x000ea20000201400 */
[----:B------:R-:W-:Y:S01]  /*3d30*/  IADD3 R60, R52, 0x19, RZ ;  /* 0x00000019343c7810 */ /* 0x000fe20007ffe0ff */
[----:B------:R-:W-:Y:S01]  /*3d40*/  IMAD.IADD R72, R227, 0x1, -R65 ;  /* 0x00000001e3487824 */ /* 0x000fe200078e0a41 */
[----:B------:R-:W-:-:S02]  /*3d50*/  FSEL R135, R31, -INF , !P5 ;  /* 0xff8000001f877808 */ /* 0x000fc40006800000 */
[C---:B------:R-:W-:Y:S01]  /*3d60*/  ISETP.GE.AND P5, PT, R65.reuse, R234, PT ;  /* 0x000000ea4100720c */ /* 0x040fe20003fa6270 */
[--C-:B------:R-:W-:Y:S01]  /*3d70*/  IMAD.IADD R150, R230, 0x1, -R60.reuse ;  /* 0x00000001e6967824 */ /* 0x100fe200078e0a3c */
[----:B------:R-:W-:Y:S01]  /*3d80*/  FSEL R142, R30, -INF , !P3 ;  /* 0xff8000001e8e7808 */ /* 0x000fe20005800000 */
[----:B------:R-:W3:Y:S01]  /*3d90*/  I2F R141, R45 ;  /* 0x0000002d008d7306 */ /* 0x000ee20000201400 */
[----:B-1----:R-:W-:Y:S01]  /*3da0*/  FFMA.FTZ R0, R0, -UR31, R23 ;  /* 0x8000001f00007c23 */ /* 0x002fe20008010017 */
[----:B------:R-:W-:Y:S01]  /*3db0*/  ISETP.LT.OR P5, PT, R65, R235, P5 ;  /* 0x000000eb4100720c */ /* 0x000fe20002fa1670 */
[----:B------:R-:W-:Y:S01]  /*3dc0*/  IMAD.IADD R75, R227, 0x1, -R60 ;  /* 0x00000001e34b7824 */ /* 0x000fe200078e0a3c */
[----:B------:R-:W-:Y:S01]  /*3dd0*/  FSEL R122, R55, -INF , !P0 ;  /* 0xff800000377a7808 */ /* 0x000fe20004000000 */
[----:B------:R-:W-:Y:S01]  /*3de0*/  IMAD.IADD R55, R230, 0x1, -R44 ;  /* 0x00000001e6377824 */ /* 0x000fe200078e0a2c */
[----:B------:R-:W-:Y:S02]  /*3df0*/  FSEL R145, R0, -INF , !P1 ;  /* 0xff80000000917808 */ /* 0x000fe40004800000 */
[----:B------:R-:W1:Y:S01]  /*3e00*/  I2F R21, R20 ;  /* 0x0000001400157306 */ /* 0x000e620000201400 */
[----:B--2---:R-:W-:Y:S01]  /*3e10*/  FFMA.FTZ R62, R29, -UR31, R62 ;  /* 0x8000001f1d3e7c23 */ /* 0x004fe2000801003e */
[----:B------:R-:W-:Y:S01]  /*3e20*/  ISETP.GE.AND P3, PT, R65, R231, PT ;  /* 0x000000e74100720c */ /* 0x000fe20003f66270 */
[----:B------:R-:W-:Y:S01]  /*3e30*/  IMAD.IADD R64, R233, 0x1, -R65 ;  /* 0x00000001e9407824 */ /* 0x000fe200078e0a41 */
[----:B------:R-:W-:-:S02]  /*3e40*/  ISETP.GE.AND P1, PT, R65, R228, PT ;  /* 0x000000e44100720c */ /* 0x000fc40003f26270 */
[----:B------:R-:W-:Y:S01]  /*3e50*/  ISETP.GE.AND P0, PT, R65, R223, PT ;  /* 0x000000df4100720c */ /* 0x000fe20003f06270 */
[----:B---3--:R-:W-:Y:S01]  /*3e60*/  FFMA.FTZ R141, R141, -UR31, R26 ;  /* 0x8000001f8d8d7c23 */ /* 0x008fe2000801001a */
[----:B------:R-:W-:Y:S01]  /*3e70*/  FSEL R89, R62, -INF , !P4 ;  /* 0xff8000003e597808 */ /* 0x000fe20006000000 */
[----:B------:R-:W-:Y:S01]  /*3e80*/  FFMA.FTZ R26, R28, -UR31, R61 ;  /* 0x8000001f1c1a7c23 */ /* 0x000fe2000801003d */
[----:B------:R-:W-:Y:S01]  /*3e90*/  ISETP.GE.AND P4, PT, R44, R234, PT ;  /* 0x000000ea2c00720c */ /* 0x000fe20003f86270 */
[----:B------:R-:W-:Y:S01]  /*3ea0*/  IMAD.IADD R45, R236, 0x1, -R60 ;  /* 0x00000001ec2d7824 */ /* 0x000fe200078e0a3c */
[----:B------:R-:W-:Y:S01]  /*3eb0*/  FSEL R141, R141, -INF , !P6 ;  /* 0xff8000008d8d7808 */ /* 0x000fe20007000000 */
[----:B------:R-:W-:Y:S01]  /*3ec0*/  HMMA.16816.F32 R28, R8, R46, RZ ;  /* 0x0000002e081c723c */ /* 0x000fe200000018ff */
[----:B------:R-:W-:Y:S01]  /*3ed0*/  FSEL R108, R26, -INF , !P5 ;  /* 0xff8000001a6c7808 */ /* 0x000fe20006800000 */
[----:B-1----:R-:W-:Y:S01]  /*3ee0*/  FFMA.FTZ R0, R21, -UR31, R24 ;  /* 0x8000001f15007c23 */ /* 0x002fe20008010018 */
[----:B------:R-:W-:-:S02]  /*3ef0*/  IABS R20, R22 ;  /* 0x0000001600147213 */ /* 0x000fc40000000000 */
[----:B------:R-:W-:Y:S02]  /*3f00*/  IABS R45, R45 ;  /* 0x0000002d002d7213 */ /* 0x000fe40000000000 */
[----:B------:R-:W-:Y:S01]  /*3f10*/  FSEL R0, R0, -INF , !P2 ;  /* 0xff80000000007808 */ /* 0x000fe20005000000 */
[----:B------:R1:W2:Y:S01]  /*3f20*/  I2F R54, R20 ;  /* 0x0000001400367306 */ /* 0x0002a20000201400 */
[C---:B------:R-:W-:Y:S01]  /*3f30*/  ISETP.GE.AND P2, PT, R44.reuse, R231, PT ;  /* 0x000000e72c00720c */ /* 0x040fe20003f46270 */
[----:B------:R-:W-:Y:S01]  /*3f40*/  IMAD.MOV.U32 R26, RZ, RZ, R45 ;  /* 0x000000ffff1a7224 */ /* 0x000fe200078e002d */
[C---:B------:R-:W-:Y:S02]  /*3f50*/  ISETP.GE.AND P6, PT, R44.reuse, R228, PT ;  /* 0x000000e42c00720c */ /* 0x040fe40003fc6270 */
[----:B------:R-:W-:Y:S02]  /*3f60*/  ISETP.GE.AND P5, PT, R44, R223, PT ;  /* 0x000000df2c00720c */ /* 0x000fe40003fa6270 */
[C---:B------:R-:W-:Y:S01]  /*3f70*/  ISETP.LT.OR P3, PT, R65.reuse, R232, P3 ;  /* 0x000000e84100720c */ /* 0x040fe20001f61670 */
[----:B------:R-:W3:Y:S01]  /*3f80*/  I2F R26, R26 ;  /* 0x0000001a001a7306 */ /* 0x000ee20000201400 */
[----:B------:R-:W-:-:S02]  /*3f90*/  ISETP.LT.OR P1, PT, R65, R229, P1 ;  /* 0x000000e54100720c */ /* 0x000fc40000f21670 */
[----:B------:R-:W-:Y:S01]  /*3fa0*/  ISETP.LT.OR P0, PT, R65, R226, P0 ;  /* 0x000000e24100720c */ /* 0x000fe20000701670 */
[----:B------:R-:W-:Y:S01]  /*3fb0*/  IMAD.IADD R65, R233, 0x1, -R44 ;  /* 0x00000001e9417824 */ /* 0x000fe200078e0a2c */
[C---:B------:R-:W-:Y:S02]  /*3fc0*/  ISETP.LT.OR P4, PT, R44.reuse, R235, P4 ;  /* 0x000000eb2c00720c */ /* 0x040fe40002781670 */
[C---:B------:R-:W-:Y:S01]  /*3fd0*/  ISETP.LT.OR P2, PT, R44.reuse, R232, P2 ;  /* 0x000000e82c00720c */ /* 0x040fe20001741670 */
[----:B-1----:R-:W-:Y:S01]  /*3fe0*/  HMMA.16816.F32 R20, R12, R46, RZ ;  /* 0x0000002e0c14723c */ /* 0x002fe200000018ff */
[----:B------:R-:W-:Y:S01]  /*3ff0*/  ISETP.LT.OR P6, PT, R44, R229, P6 ;  /* 0x000000e52c00720c */ /* 0x000fe200037c1670 */
[----:B--2---:R-:W-:Y:S01]  /*4000*/  FFMA.FTZ R25, R54, -UR31, R25 ;  /* 0x8000001f36197c23 */ /* 0x004fe20008010019 */
[----:B------:R-:W-:Y:S02]  /*4010*/  ISETP.LT.OR P5, PT, R44, R226, P5 ;  /* 0x000000e22c00720c */ /* 0x000fe40002fa1670 */
[----:B------:R-:W1:Y:S01]  /*4020*/  LDSM.16.M88.4 R44, [R219+0x2c00] ;  /* 0x002c0000db2c783b */ /* 0x000e620000000200 */
[----:B------:R-:W-:-:S02]  /*4030*/  IABS R64, R64 ;  /* 0x0000004000407213 */ /* 0x000fc40000000000 */
[----:B------:R-:W-:Y:S01]  /*4040*/  IABS R72, R72 ;  /* 0x0000004800487213 */ /* 0x000fe20000000000 */
[----:B------:R-:W-:Y:S01]  /*4050*/  HMMA.16816.F32 R28, R32, R66, R28 ;  /* 0x00000042201c723c */ /* 0x000fe2000000181c */
[----:B------:R-:W-:Y:S01]  /*4060*/  IABS R65, R65 ;  /* 0x0000004100417213 */ /* 0x000fe20000000000 */
[----:B---3--:R-:W-:Y:S01]  /*4070*/  FFMA.FTZ R69, R26, -UR31, R69 ;  /* 0x8000001f1a457c23 */ /* 0x008fe20008010045 */
[----:B------:R-:W2:Y:S01]  /*4080*/  I2F R64, R64 ;  /* 0x0000004000407306 */ /* 0x000ea20000201400 */
[----:B------:R-:W-:Y:S02]  /*4090*/  IABS R139, R139 ;  /* 0x0000008b008b7213 */ /* 0x000fe40000000000 */
[----:B------:R-:W-:Y:S02]  /*40a0*/  FSEL R140, R25, -INF , !P1 ;  /* 0xff800000198c7808 */ /* 0x000fe40004800000 */
[C---:B------:R-:W-:Y:S02]  /*40b0*/  ISETP.GE.AND P1, PT, R60.reuse, R231, PT ;  /* 0x000000e73c00720c */ /* 0x040fe40003f26270 */
[----:B------:R-:W-:Y:S01]  /*40c0*/  IABS R55, R55 ;  /* 0x0000003700377213 */ /* 0x000fe20000000000 */
[----:B------:R3:W4:Y:S01]  /*40d0*/  I2F R24, R72 ;  /* 0x0000004800187306 */ /* 0x0007220000201400 */
[----:B------:R-:W-:-:S02]  /*40e0*/  ISETP.LT.OR P1, PT, R60, R232, P1 ;  /* 0x000000e83c00720c */ /* 0x000fc40000f21670 */
[----:B------:R-:W-:Y:S01]  /*40f0*/  IABS R150, R150 ;  /* 0x0000009600967213 */ /* 0x000fe20000000000 */
[----:B------:R-:W-:Y:S01]  /*4100*/  HMMA.16816.F32 R20, R16, R66, R20 ;  /* 0x000000421014723c */ /* 0x000fe20000001814 */
[C---:B------:R-:W-:Y:S02]  /*4110*/  IADD3 R54, R52.reuse, 0x28, RZ ;  /* 0x0000002834367810 */ /* 0x040fe40007ffe0ff */
[----:B------:R-:W-:Y:S01]  /*4120*/  IADD3 R81, R52, 0x51, RZ ;  /* 0x0000005134517810 */ /* 0x000fe20007ffe0ff */
[----:B------:R5:W1:Y:S01]  /*4130*/  I2F R61, R65 ;  /* 0x00000041003d7306 */ /* 0x000a620000201400 */
[----:B--2---:R-:W-:-:S03]  /*4140*/  FFMA.FTZ R63, R64, -UR31, R63 ;  /* 0x8000001f403f7c23 */ /* 0x004fc6000801003f */
[--C-:B------:R-:W-:Y:S02]  /*4150*/  IMAD.IADD R84, R236, 0x1, -R81.reuse ;  /* 0x00000001ec547824 */ /* 0x100fe400078e0a51 */
[----:B------:R-:W-:Y:S01]  /*4160*/  FSEL R252, R63, -INF , !P3 ;  /* 0xff8000003ffc7808 */ /* 0x000fe20005800000 */
[----:B------:R-:W-:Y:S01]  /*4170*/  IMAD.IADD R80, R230, 0x1, -R81 ;  /* 0x00000001e6507824 */ /* 0x000fe200078e0a51 */
[----:B------:R-:W2:Y:S01]  /*4180*/  I2F R139, R139 ;  /* 0x0000008b008b7306 */ /* 0x000ea20000201400 */
[----:B---3--:R-:W-:Y:S01]  /*4190*/  IADD3 R72, R52, 0x20, RZ ;  /* 0x0000002034487810 */ /* 0x008fe20007ffe0ff */
[----:B----4-:R-:W-:Y:S01]  /*41a0*/  FFMA.FTZ R24, R24, -UR31, R27 ;  /* 0x8000001f18187c23 */ /* 0x010fe2000801001b */
[----:B------:R-:W-:Y:S01]  /*41b0*/  ISETP.GE.AND P3, PT, R60, R234, PT ;  /* 0x000000ea3c00720c */ /* 0x000fe20003f66270 */
[----:B------:R-:W-:Y:S01]  /*41c0*/  FFMA.FTZ R27, R5, -UR31, R68 ;  /* 0x8000001f051b7c23 */ /* 0x000fe20008010044 */
[----:B------:R-:W-:Y:S01]  /*41d0*/  IABS R84, R84 ;  /* 0x0000005400547213 */ /* 0x000fe20000000000 */
[----:B------:R-:W-:Y:S01]  /*41e0*/  IMAD.IADD R5, R236, 0x1, -R72 ;  /* 0x00000001ec057824 */ /* 0x000fe200078e0a48 */
[----:B------:R-:W-:Y:S01]  /*41f0*/  ISETP.LT.OR P3, PT, R60, R235, P3 ;  /* 0x000000eb3c00720c */ /* 0x000fe20001f61670 */
[----:B-----5:R-:W3:Y:S01]  /*4200*/  LDSM.16.M88.4 R64, [R217+0xc00] ;  /* 0x000c0000d940783b */ /* 0x020ee20000000200 */
[----:B-1----:R-:W-:Y:S01]  /*4210*/  FFMA.FTZ R61, R61, -UR31, R70 ;  /* 0x8000001f3d3d7c23 */ /* 0x002fe20008010046 */
[----:B------:R-:W-:Y:S01]  /*4220*/  FSEL R109, R27, -INF , !P4 ;  /* 0xff8000001b6d7808 */ /* 0x000fe20006000000 */
[----:B------:R-:W1:Y:S01]  /*4230*/  I2F R55, R55 ;  /* 0x0000003700377306 */ /* 0x000e620000201400 */
[----:B------:R-:W-:Y:S01]  /*4240*/  IABS R73, R5 ;  /* 0x0000000500497213 */ /* 0x000fe20000000000 */
[----:B------:R-:W-:Y:S01]  /*4250*/  IMAD.IADD R74, R233, 0x1, -R72 ;  /* 0x00000001e94a7824 */ /* 0x000fe200078e0a48 */
[----:B------:R-:W-:Y:S01]  /*4260*/  FSEL R5, R24, -INF , !P0 ;  /* 0xff80000018057808 */ /* 0x000fe20004000000 */
[----:B------:R-:W-:Y:S01]  /*4270*/  IMAD.IADD R86, R227, 0x1, -R81 ;  /* 0x00000001e3567824 */ /* 0x000fe200078e0a51 */
[C---:B------:R-:W-:Y:S01]  /*4280*/  ISETP.GE.AND P0, PT, R60.reuse, R228, PT ;  /* 0x000000e43c00720c */ /* 0x040fe20003f06270 */
[----:B--2---:R-:W-:Y:S01]  /*4290*/  FFMA.FTZ R139, R139, -UR31, R42 ;  /* 0x8000001f8b8b7c23 */ /* 0x004fe2000801002a */
[C---:B------:R-:W-:Y:S01]  /*42a0*/  ISETP.GE.AND P4, PT, R60.reuse, R223, PT ;  /* 0x000000df3c00720c */ /* 0x040fe20003f86270 */
[----:B------:R-:W-:Y:S01]  /*42b0*/  IMAD.IADD R42, R233, 0x1, -R60 ;  /* 0x00000001e92a7824 */ /* 0x000fe200078e0a3c */
[C---:B------:R-:W-:Y:S01]  /*42c0*/  ISETP.LT.OR P0, PT, R60.reuse, R229, P0 ;  /* 0x000000e53c00720c */ /* 0x040fe20000701670 */
[----:B------:R-:W-:Y:S01]  /*42d0*/  HMMA.16816.F32 R24, R8, R44, RZ ;  /* 0x0000002c0818723c */ /* 0x000fe200000018ff */
[----:B------:R-:W-:Y:S01]  /*42e0*/  ISETP.LT.OR P4, PT, R60, R226, P4 ;  /* 0x000000e23c00720c */ /* 0x000fe20002781670 */
[----:B------:R-:W2:Y:S01]  /*42f0*/  I2F R150, R150 ;  /* 0x0000009600967306 */ /* 0x000ea20000201400 */
[----:B------:R-:W-:-:S02]  /*4300*/  FSEL R111, R61, -INF , !P2 ;  /* 0xff8000003d6f7808 */ /* 0x000fc40005000000 */
[----:B------:R-:W-:Y:S01]  /*4310*/  IABS R42, R42 ;  /* 0x0000002a002a7213 */ /* 0x000fe20000000000 */
[----:B-1----:R-:W-:Y:S01]  /*4320*/  FFMA.FTZ R40, R55, -UR31, R40 ;  /* 0x8000001f37287c23 */ /* 0x002fe20008010028 */
[----:B------:R-:W-:Y:S01]  /*4330*/  IADD3 R70, R52, 0x21, RZ ;  /* 0x0000002134467810 */ /* 0x000fe20007ffe0ff */
[----:B------:R-:W-:Y:S01]  /*4340*/  HMMA.16816.F32 R60, R12, R44, RZ ;  /* 0x0000002c0c3c723c */ /* 0x000fe200000018ff */
[----:B------:R-:W-:Y:S01]  /*4350*/  FSEL R139, R139, -INF , !P5 ;  /* 0xff8000008b8b7808 */ /* 0x000fe20006800000 */
[----:B------:R-:W-:Y:S01]  /*4360*/  IMAD.IADD R55, R236, 0x1, -R54 ;  /* 0x00000001ec377824 */ /* 0x000fe200078e0a36 */
[----:B------:R-:W-:Y:S01]  /*4370*/  I2F R42, R42 ;  /* 0x0000002a002a7306 */ /* 0x000fe20000201400 */
[----:B------:R-:W-:Y:S01]  /*4380*/  FSEL R138, R40, -INF , !P6 ;  /* 0xff800000288a7808 */ /* 0x000fe20007000000 */
[----:B------:R-:W-:Y:S01]  /*4390*/  IMAD.IADD R68, R236, 0x1, -R70 ;  /* 0x00000001ec447824 */ /* 0x000fe200078e0a46 */
[----:B------:R-:W-:Y:S01]  /*43a0*/  FSEL R110, R69, -INF , !P3 ;  /* 0xff800000456e7808 */ /* 0x000fe20005800000 */
[----:B------:R-:W-:Y:S01]  /*43b0*/  IMAD.IADD R44, R230, 0x1, -R72 ;  /* 0x00000001e62c7824 */ /* 0x000fe200078e0a48 */
[----:B------:R-:W-:-:S02]  /*43c0*/  IABS R45, R75 ;  /* 0x0000004b002d7213 */ /* 0x000fc40000000000 */
[C---:B------:R-:W-:Y:S01]  /*43d0*/  ISETP.GE.AND P2, PT, R72.reuse, R234, PT ;  /* 0x000000ea4800720c */ /* 0x040fe20003f46270 */
[----:B------:R-:W1:Y:S01]  /*43e0*/  I2F R73, R73 ;  /* 0x0000004900497306 */ /* 0x000e620000201400 */
[----:B------:R-:W-:Y:S01]  /*43f0*/  ISETP.GE.AND P6, PT, R72, R231, PT ;  /* 0x000000e74800720c */ /* 0x000fe20003fc6270 */
[----:B--2---:R-:W-:Y:S01]  /*4400*/  FFMA.FTZ R150, R150, -UR31, R41 ;  /* 0x8000001f96967c23 */ /* 0x004fe20008010029 */
[C---:B------:R-:W-:Y:S02]  /*4410*/  ISETP.GE.AND P5, PT, R72.reuse, R228, PT ;  /* 0x000000e44800720c */ /* 0x040fe40003fa6270 */
[C---:B------:R-:W-:Y:S02]  /*4420*/  ISETP.GE.AND P3, PT, R72.reuse, R223, PT ;  /* 0x000000df4800720c */ /* 0x040fe40003f66270 */
[C---:B------:R-:W-:Y:S01]  /*4430*/  ISETP.LT.OR P2, PT, R72.reuse, R235, P2 ;  /* 0x000000eb4800720c */ /* 0x040fe20001741670 */
[----:B---3--:R-:W-:Y:S01]  /*4440*/  HMMA.16816.F32 R24, R32, R64, R24 ;  /* 0x000000402018723c */ /* 0x008fe20000001818 */
[----:B------:R2:W3:Y:S01]  /*4450*/  I2F R40, R45 ;  /* 0x0000002d00287306 */ /* 0x0004e20000201400 */
[----:B------:R-:W-:-:S02]  /*4460*/  ISETP.LT.OR P6, PT, R72, R232, P6 ;  /* 0x000000e84800720c */ /* 0x000fc400037c1670 */
[C---:B------:R-:W-:Y:S02]  /*4470*/  ISETP.LT.OR P5, PT, R72.reuse, R229, P5 ;  /* 0x000000e54800720c */ /* 0x040fe40002fa1670 */
[----:B------:R-:W-:Y:S02]  /*4480*/  ISETP.LT.OR P3, PT, R72, R226, P3 ;  /* 0x000000e24800720c */ /* 0x000fe40001f61670 */
[----:B------:R-:W-:Y:S01]  /*4490*/  HMMA.16816.F32 R60, R16, R64, R60 ;  /* 0x00000040103c723c */ /* 0x000fe2000000183c */
[----:B------:R-:W-:Y:S01]  /*44a0*/  IABS R55, R55 ;  /* 0x0000003700377213 */ /* 0x000fe20000000000 */
[----:B-1----:R-:W-:Y:S01]  /*44b0*/  FFMA.FTZ R82, R73, -UR31, R56 ;  /* 0x8000001f49527c23 */ /* 0x002fe20008010038 */
[----:B------:R-:W-:Y:S01]  /*44c0*/  IABS R44, R44 ;  /* 0x0000002c002c7213 */ /* 0x000fe20000000000 */
[----:B------:R-:W-:Y:S01]  /*44d0*/  I2F R84, R84 ;  /* 0x0000005400547306 */ /* 0x000fe20000201400 */
[----:B------:R-:W-:Y:S02]  /*44e0*/  IABS R74, R74 ;  /* 0x0000004a004a7213 */ /* 0x000fe40000000000 */
[----:B------:R-:W-:Y:S01]  /*44f0*/  IMAD.IADD R64, R233, 0x1, -R70 ;  /* 0x00000001e9407824 */ /* 0x000fe200078e0a46 */
[----:B------:R-:W-:Y:S01]  /*4500*/  FSEL R150, R150, -INF , !P0 ;  /* 0xff80000096967808 */ /* 0x000fe20004000000 */
[C---:B--2---:R-:W-:Y:S01]  /*4510*/  IMAD.IADD R45, R227.reuse, 0x1, -R72 ;  /* 0x00000001e32d7824 */ /* 0x044fe200078e0a48 */
[----:B------:R-:W-:Y:S01]  /*4520*/  FSEL R82, R82, -INF , !P2 ;  /* 0xff80000052527808 */ /* 0x000fe20005000000 */
[----:B------:R-:W-:Y:S01]  /*4530*/  FFMA.FTZ R72, R42, -UR31, R71 ;  /* 0x8000001f2a487c23 */ /* 0x000fe20008010047 */
[----:B------:R-:W-:Y:S01]  /*4540*/  IABS R64, R64 ;  /* 0x0000004000407213 */ /* 0x000fe20000000000 */
[----:B---3--:R-:W-:Y:S01]  /*4550*/  FFMA.FTZ R137, R40, -UR31, R43 ;  /* 0x8000001f28897c23 */ /* 0x008fe2000801002b */
[----:B------:R-:W-:Y:S01]  /*4560*/  IABS R45, R45 ;  /* 0x0000002d002d7213 */ /* 0x000fe20000000000 */
[----:B------:R-:W1:Y:S01]  /*4570*/  I2F R55, R55 ;  /* 0x0000003700377306 */ /* 0x000e620000201400 */
[----:B------:R-:W-:Y:S01]  /*4580*/  FSEL R112, R72, -INF , !P1 ;  /* 0xff80000048707808 */ /* 0x000fe20004800000 */
[----:B------:R-:W-:Y:S01]  /*4590*/  IMAD.IADD R72, R227, 0x1, -R70 ;  /* 0x00000001e3487824 */ /* 0x000fe200078e0a46 */
[----:B------:R-:W-:Y:S01]  /*45a0*/  HMMA.16816.F32 R40, R12, R46, RZ ;  /* 0x0000002e0c28723c */ /* 0x000fe200000018ff */
[----:B------:R-:W-:-:S02]  /*45b0*/  FSEL R137, R137, -INF , !P4 ;  /* 0xff80000089897808 */ /* 0x000fc40006000000 */
[C---:B------:R-:W-:Y:S02]  /*45c0*/  ISETP.GE.AND P1, PT, R70.reuse, R234, PT ;  /* 0x000000ea4600720c */ /* 0x040fe40003f26270 */
[----:B------:R-:W2:Y:S01]  /*45d0*/  I2F R64, R64 ;  /* 0x0000004000407306 */ /* 0x000ea20000201400 */
[----:B------:R-:W-:Y:S02]  /*45e0*/  IABS R72, R72 ;  /* 0x0000004800487213 */ /* 0x000fe40000000000 */
[C---:B------:R-:W-:Y:S02]  /*45f0*/  ISETP.GE.AND P0, PT, R70.reuse, R231, PT ;  /* 0x000000e74600720c */ /* 0x040fe40003f06270 */
[C---:B------:R-:W-:Y:S02]  /*4600*/  ISETP.GE.AND P4, PT, R70.reuse, R228, PT ;  /* 0x000000e44600720c */ /* 0x040fe40003f86270 */
[C---:B------:R-:W-:Y:S01]  /*4610*/  ISETP.GE.AND P2, PT, R70.reuse, R223, PT ;  /* 0x000000df4600720c */ /* 0x040fe20003f46270 */
[----:B------:R-:W3:Y:S01]  /*4620*/  I2F R65, R44 ;  /* 0x0000002c00417306 */ /* 0x000ee20000201400 */
[----:B-1----:R-:W-:Y:S01]  /*4630*/  FFMA.FTZ R28, R55, -UR31, R28 ;  /* 0x8000001f371c7c23 */ /* 0x002fe2000801001c */
[----:B------:R-:W-:Y:S01]  /*4640*/  ISETP.LT.OR P1, PT, R70, R235, P1 ;  /* 0x000000eb4600720c */ /* 0x000fe20000f21670 */
[----:B------:R-:W-:Y:S01]  /*4650*/  IMAD.IADD R55, R230, 0x1, -R54 ;  /* 0x00000001e6377824 */ /* 0x000fe200078e0a36 */
[----:B------:R-:W-:-:S02]  /*4660*/  ISETP.LT.OR P0, PT, R70, R232, P0 ;  /* 0x000000e84600720c */ /* 0x000fc40000701670 */
[----:B------:R-:W-:Y:S02]  /*4670*/  ISETP.LT.OR P4, PT, R70, R229, P4 ;  /* 0x000000e54600720c */ /* 0x000fe40002781670 */
[----:B------:R1:W4:Y:S01]  /*4680*/  I2F R71, R45 ;  /* 0x0000002d00477306 */ /* 0x0003220000201400 */
[----:B--2---:R-:W-:Y:S01]  /*4690*/  FFMA.FTZ R59, R64, -UR31, R59 ;  /* 0x8000001f403b7c23 */ /* 0x004fe2000801003b */
[----:B------:R-:W-:Y:S01]  /*46a0*/  ISETP.LT.OR P2, PT, R70, R226, P2 ;  /* 0x000000e24600720c */ /* 0x000fe20001741670 */
[----:B------:R-:W-:Y:S01]  /*46b0*/  IMAD.IADD R64, R233, 0x1, -R54 ;  /* 0x00000001e9407824 */ /* 0x000fe200078e0a36 */
[----:B------:R-:W-:Y:S01]  /*46c0*/  IABS R55, R55 ;  /* 0x0000003700377213 */ /* 0x000fe20000000000 */
[----:B------:R-:W-:Y:S01]  /*46d0*/  HMMA.16816.F32 R40, R16, R66, R40 ;  /* 0x000000421028723c */ /* 0x000fe20000001828 */
[----:B------:R-:W-:Y:S02]  /*46e0*/  IABS R68, R68 ;  /* 0x0000004400447213 */ /* 0x000fe40000000000 */
[----:B------:R2:W5:Y:S01]  /*46f0*/  I2F R69, R74 ;  /* 0x0000004a00457306 */ /* 0x0005620000201400 */
[----:B------:R-:W-:Y:S01]  /*4700*/  IABS R64, R64 ;  /* 0x0000004000407213 */ /* 0x000fe20000000000 */
[----:B---3--:R-:W-:Y:S01]  /*4710*/  FFMA.FTZ R36, R65, -UR31, R36 ;  /* 0x8000001f41247c23 */ /* 0x008fe20008010024 */
[----:B------:R-:W-:-:S02]  /*4720*/  IADD3 R56, R52, 0x29, RZ ;  /* 0x0000002934387810 */ /* 0x000fc40007ffe0ff */
[----:B------:R-:W-:Y:S01]  /*4730*/  FSEL R243, R59, -INF , !P0 ;  /* 0xff8000003bf37808 */ /* 0x000fe20004000000 */
[----:B------:R-:W-:Y:S01]  /*4740*/  IMAD.MOV.U32 R65, RZ, RZ, R64 ;  /* 0x000000ffff417224 */ /* 0x000fe200078e0040 */
[----:B------:R-:W-:Y:S01]  /*4750*/  FSEL R250, R36, -INF , !P5 ;  /* 0xff80000024fa7808 */ /* 0x000fe20006800000 */
[----:B-1----:R-:W-:Y:S01]  /*4760*/  HMMA.16816.F32 R44, R8, R46, RZ ;  /* 0x0000002e082c723c */ /* 0x002fe200000018ff */
[----:B------:R-:W1:Y:S01]  /*4770*/  I2F R72, R72 ;  /* 0x0000004800487306 */ /* 0x000e620000201400 */
[----:B----4-:R-:W-:Y:S01]  /*4780*/  FFMA.FTZ R38, R71, -UR31, R38 ;  /* 0x8000001f47267c23 */ /* 0x010fe20008010026 */
[----:B------:R-:W-:Y:S01]  /*4790*/  ISETP.GE.AND P0, PT, R56, R234, PT ;  /* 0x000000ea3800720c */ /* 0x000fe20003f06270 */
[----:B------:R-:W-:Y:S01]  /*47a0*/  IMAD.IADD R36, R227, 0x1, -R54 ;  /* 0x00000001e3247824 */ /* 0x000fe200078e0a36 */
[----:B------:R-:W-:Y:S01]  /*47b0*/  IADD3 R73, R52, 0x30, RZ ;  /* 0x0000003034497810 */ /* 0x000fe20007ffe0ff */
[----:B------:R-:W-:Y:S01]  /*47c0*/  IMAD.IADD R76, R236, 0x1, -R56 ;  /* 0x00000001ec4c7824 */ /* 0x000fe200078e0a38 */
[----:B------:R-:W-:Y:S01]  /*47d0*/  ISETP.LT.OR P0, PT, R56, R235, P0 ;  /* 0x000000eb3800720c */ /* 0x000fe20000701670 */
[----:B--2---:R-:W-:Y:S01]  /*47e0*/  IMAD.IADD R74, R230, 0x1, -R70 ;  /* 0x00000001e64a7824 */ /* 0x004fe200078e0a46 */
[C---:B------:R-:W-:Y:S01]  /*47f0*/  IADD3 R70, R52.reuse, 0x31, RZ ;  /* 0x0000003134467810 */ /* 0x040fe20007ffe0ff */
[----:B------:R-:W2:Y:S01]  /*4800*/  I2F R65, R65 ;  /* 0x0000004100417306 */ /* 0x000ea20000201400 */
[----:B-----5:R-:W-:Y:S01]  /*4810*/  FFMA.FTZ R58, R69, -UR31, R58 ;  /* 0x8000001f453a7c23 */ /* 0x020fe2000801003a */
[----:B------:R-:W-:Y:S01]  /*4820*/  IADD3 R69, R52, 0x39, RZ ;  /* 0x0000003934457810 */ /* 0x000fe20007ffe0ff */
[----:B------:R-:W-:Y:S01]  /*4830*/  IMAD.IADD R244, R230, 0x1, -R56 ;  /* 0x00000001e6f47824 */ /* 0x000fe200078e0a38 */
[----:B------:R-:W-:Y:S01]  /*4840*/  IABS R74, R74 ;  /* 0x0000004a004a7213 */ /* 0x000fe20000000000 */
[----:B------:R-:W-:Y:S01]  /*4850*/  IMAD.IADD R75, R236, 0x1, -R73 ;  /* 0x00000001ec4b7824 */ /* 0x000fe200078e0a49 */
[----:B------:R-:W-:Y:S01]  /*4860*/  FSEL R245, R58, -INF , !P6 ;  /* 0xff8000003af57808 */ /* 0x000fe20007000000 */
[----:B-1----:R-:W-:Y:S01]  /*4870*/  FFMA.FTZ R39, R72, -UR31, R39 ;  /* 0x8000001f48277c23 */ /* 0x002fe20008010027 */
[----:B------:R-:W-:Y:S01]  /*4880*/  IADD3 R72, R52, 0x38, RZ ;  /* 0x0000003834487810 */ /* 0x000fe20007ffe0ff */
[----:B------:R-:W1:Y:S01]  /*4890*/  I2F R55, R55 ;  /* 0x0000003700377306 */ /* 0x000e620000201400 */
[----:B------:R-:W-:-:S02]  /*48a0*/  ISETP.GE.AND P6, PT, R54, R234, PT ;  /* 0x000000ea3600720c */ /* 0x000fc40003fc6270 */
[----:B------:R-:W-:Y:S01]  /*48b0*/  IABS R36, R36 ;  /* 0x0000002400247213 */ /* 0x000fe20000000000 */
[----:B------:R-:W-:Y:S01]  /*48c0*/  IMAD.IADD R64, R236, 0x1, -R72 ;  /* 0x00000001ec407824 */ /* 0x000fe200078e0a48 */
[----:B------:R-:W-:Y:S01]  /*48d0*/  HMMA.16816.F32 R44, R32, R66, R44 ;  /* 0x00000042202c723c */ /* 0x000fe2000000182c */
[----:B------:R-:W-:Y:S01]  /*48e0*/  IABS R76, R76 ;  /* 0x0000004c004c7213 */ /* 0x000fe20000000000 */
[----:B--2---:R-:W-:Y:S01]  /*48f0*/  FFMA.FTZ R30, R65, -UR31, R30 ;  /* 0x8000001f411e7c23 */ /* 0x004fe2000801001e */
[----:B------:R-:W2:Y:S01]  /*4900*/  I2F R74, R74 ;  /* 0x0000004a004a7306 */ /* 0x000ea20000201400 */
[----:B------:R-:W-:Y:S02]  /*4910*/  IABS R64, R64 ;  /* 0x0000004000407213 */ /* 0x000fe40000000000 */
[----:B------:R-:W-:Y:S01]  /*4920*/  ISETP.LT.OR P6, PT, R54, R235, P6 ;  /* 0x000000eb3600720c */ /* 0x000fe200037c1670 */
[----:B------:R-:W-:Y:S01]  /*4930*/  IMAD.IADD R66, R236, 0x1, -R70 ;  /* 0x00000001ec427824 */ /* 0x000fe200078e0a46 */
[----:B------:R-:W-:-:S02]  /*4940*/  IABS R244, R244 ;  /* 0x000000f400f47213 */ /* 0x000fc40000000000 */
[----:B------:R-:W-:Y:S01]  /*4950*/  FSEL R204, R28, -INF , !P6 ;  /* 0xff8000001ccc7808 */ /* 0x000fe20007000000 */
[----:B------:R-:W3:Y:S01]  /*4960*/  I2F R71, R64 ;  /* 0x0000004000477306 */ /* 0x000ee20000201400 */
[----:B------:R-:W-:Y:S01]  /*4970*/  IABS R66, R66 ;  /* 0x0000004200427213 */ /* 0x000fe20000000000 */
[----:B-1----:R-:W-:Y:S01]  /*4980*/  FFMA.FTZ R246, R55, -UR31, R20 ;  /* 0x8000001f37f67c23 */ /* 0x002fe20008010014 */
[----:B------:R-:W-:Y:S01]  /*4990*/  FSEL R247, R39, -INF , !P2 ;  /* 0xff80000027f77808 */ /* 0x000fe20005000000 */
[----:B------:R-:W-:Y:S01]  /*49a0*/  IMAD.IADD R20, R233, 0x1, -R56 ;  /* 0x00000001e9147824 */ /* 0x000fe200078e0a38 */
[C---:B------:R-:W-:Y:S02]  /*49b0*/  ISETP.GE.AND P2, PT, R56.reuse, R228, PT ;  /* 0x000000e43800720c */ /* 0x040fe40003f46270 */
[----:B------:R-:W-:Y:S01]  /*49c0*/  ISETP.GE.AND P6, PT, R56, R223, PT ;  /* 0x000000df3800720c */ /* 0x000fe20003fc6270 */
[----:B--2---:R-:W-:Y:S01]  /*49d0*/  FFMA.FTZ R37, R74, -UR31, R37 ;  /* 0x8000001f4a257c23 */ /* 0x004fe20008010025 */
[----:B------:R-:W1:Y:S01]  /*49e0*/  I2F R68, R68 ;  /* 0x0000004400447306 */ /* 0x000e620000201400 */
[----:B------:R-:W-:-:S02]  /*49f0*/  IABS R20, R20 ;  /* 0x0000001400147213 */ /* 0x000fc40000000000 */
[C---:B------:R-:W-:Y:S02]  /*4a00*/  ISETP.LT.OR P2, PT, R56.reuse, R229, P2 ;  /* 0x000000e53800720c */ /* 0x040fe40001741670 */
[----:B------:R-:W-:Y:S02]  /*4a10*/  FSEL R248, R37, -INF , !P4 ;  /* 0xff80000025f87808 */ /* 0x000fe40006000000 */
[CC--:B------:R-:W-:Y:S01]  /*4a20*/  ISETP.GE.AND P4, PT, R56.reuse, R231.reuse, PT ;  /* 0x000000e73800720c */ /* 0x0c0fe20003f86270 */
[----:B------:R2:W4:Y:S01]  /*4a30*/  I2F R74, R66 ;  /* 0x00000042004a7306 */ /* 0x0005220000201400 */
[C---:B------:R-:W-:Y:S01]  /*4a40*/  ISETP.LT.OR P6, PT, R56.reuse, R226, P6 ;  /* 0x000000e23800720c */ /* 0x040fe200037c1670 */
[----:B---3--:R-:W-:Y:S01]  /*4a50*/  FFMA.FTZ R71, R71, -UR31, R44 ;  /* 0x8000001f47477c23 */ /* 0x008fe2000801002c */
[----:B------:R-:W-:Y:S02]  /*4a60*/  ISETP.LT.OR P4, PT, R56, R232, P4 ;  /* 0x000000e83800720c */ /* 0x000fe40002781670 */
[----:B------:R-:W-:-:S02]  /*4a70*/  ISETP.GE.AND P5, PT, R54, R231, PT ;  /* 0x000000e73600720c */ /* 0x000fc40003fa6270 */
[----:B------:R-:W-:Y:S01]  /*4a80*/  FSEL R242, R38, -INF , !P3 ;  /* 0xff80000026f27808 */ /* 0x000fe20005800000 */
[----:B------:R3:W5:Y:S01]  /*4a90*/  I2F R251, R36 ;  /* 0x0000002400fb7306 */ /* 0x0007620000201400 */
[----:B-1----:R-:W-:Y:S01]  /*4aa0*/  FFMA.FTZ R57, R68, -UR31, R57 ;  /* 0x8000001f44397c23 */ /* 0x002fe20008010039 */
[----:B------:R-:W-:Y:S02]  /*4ab0*/  ISETP.LT.OR P5, PT, R54, R232, P5 ;  /* 0x000000e83600720c */ /* 0x000fe40002fa1670 */
[----:B------:R-:W-:Y:S02]  /*4ac0*/  IABS R75, R75 ;  /* 0x0000004b004b7213 */ /* 0x000fe40000000000 */
[----:B------:R-:W-:Y:S01]  /*4ad0*/  FSEL R206, R57, -INF , !P1 ;  /* 0xff80000039ce7808 */ /* 0x000fe20004800000 */
[----:B--2---:R-:W-:Y:S01]  /*4ae0*/  IMAD.IADD R66, R236, 0x1, -R69 ;  /* 0x00000001ec427824 */ /* 0x004fe200078e0a45 */
[----:B------:R-:W1:Y:S01]  /*4af0*/  I2F R76, R76 ;  /* 0x0000004c004c7306 */ /* 0x000e620000201400 */
[----:B------:R-:W-:Y:S01]  /*4b00*/  FSEL R207, R30, -INF , !P5 ;  /* 0xff8000001ecf7808 */ /* 0x000fe20006800000 */
[----:B----4-:R-:W-:Y:S01]  /*4b10*/  FFMA.FTZ R25, R74, -UR31, R25 ;  /* 0x8000001f4a197c23 */ /* 0x010fe20008010019 */
[----:B------:R-:W-:-:S02]  /*4b20*/  ISETP.GE.AND P3, PT, R54, R228, PT ;  /* 0x000000e43600720c */ /* 0x000fc40003f66270 */
[----:B------:R-:W-:Y:S02]  /*4b30*/  IABS R58, R66 ;  /* 0x00000042003a7213 */ /* 0x000fe40000000000 */
[----:B------:R-:W2:Y:S01]  /*4b40*/  LDSM.16.M88.4 R64, [R219+0x3000] ;  /* 0x00300000db40783b */ /* 0x000ea20000000200 */
[----:B---3--:R-:W-:Y:S01]  /*4b50*/  IMAD.MOV.U32 R36, RZ, RZ, R20 ;  /* 0x000000ffff247224 */ /* 0x008fe200078e0014 */
[----:B------:R-:W3:Y:S01]  /*4b60*/  I2F R244, R244 ;  /* 0x000000f400f47306 */ /* 0x000ee20000201400 */
[----:B------:R-:W-:Y:S01]  /*4b70*/  IMAD.IADD R20, R227, 0x1, -R56 ;  /* 0x00000001e3147824 */ /* 0x000fe200078e0a38 */
[C---:B------:R-:W-:Y:S01]  /*4b80*/  ISETP.GE.AND P1, PT, R54.reuse, R223, PT ;  /* 0x000000df3600720c */ /* 0x040fe20003f26270 */
[----:B-----5:R-:W-:Y:S01]  /*4b90*/  FFMA.FTZ R251, R251, -UR31, R22 ;  /* 0x8000001ffbfb7c23 */ /* 0x020fe20008010016 */
[----:B------:R-:W-:Y:S01]  /*4ba0*/  ISETP.LT.OR P3, PT, R54, R229, P3 ;  /* 0x000000e53600720c */ /* 0x000fe20001f61670 */
[----:B------:R-:W-:Y:S01]  /*4bb0*/  IMAD.IADD R22, R227, 0x1, -R73 ;  /* 0x00000001e3167824 */ /* 0x000fe200078e0a49 */
[----:B------:R-:W-:Y:S01]  /*4bc0*/  IABS R20, R20 ;  /* 0x0000001400147213 */ /* 0x000fe20000000000 */
[----:B-1----:R-:W-:Y:S01]  /*4bd0*/  FFMA.FTZ R29, R76, -UR31, R29 ;  /* 0x8000001f4c1d7c23 */ /* 0x002fe2000801001d */
[----:B------:R-:W1:Y:S01]  /*4be0*/  I2F R28, R36 ;  /* 0x00000024001c7306 */ /* 0x000e620000201400 */
[----:B------:R-:W-:Y:S01]  /*4bf0*/  ISETP.LT.OR P1, PT, R54, R226, P1 ;  /* 0x000000e23600720c */ /* 0x000fe20000f21670 */
[----:B------:R-:W-:Y:S01]  /*4c00*/  IMAD.IADD R76, R230, 0x1, -R73 ;  /* 0x00000001e64c7824 */ /* 0x000fe200078e0a49 */
[----:B------:R-:W-:-:S02]  /*4c10*/  FSEL R246, R246, -INF , !P3 ;  /* 0xff800000f6f67808 */ /* 0x000fc40005800000 */
[----:B------:R-:W-:Y:S02]  /*4c20*/  FSEL R202, R29, -INF , !P0 ;  /* 0xff8000001dca7808 */ /* 0x000fe40004000000 */
[----:B------:R-:W-:Y:S01]  /*4c30*/  FSEL R251, R251, -INF , !P1 ;  /* 0xff800000fbfb7808 */ /* 0x000fe20004800000 */
[----:B------:R4:W5:Y:S01]  /*4c40*/  I2F R68, R58 ;  /* 0x0000003a00447306 */ /* 0x0009620000201400 */
[----:B---3--:R-:W-:Y:S01]  /*4c50*/  FFMA.FTZ R244, R244, -UR31, R21 ;  /* 0x8000001ff4f47c23 */ /* 0x008fe20008010015 */
[C---:B------:R-:W-:Y:S02]  /*4c60*/  ISETP.GE.AND P5, PT, R73.reuse, R234, PT ;  /* 0x000000ea4900720c */ /* 0x040fe40003fa6270 */
[C---:B------:R-:W-:Y:S02]  /*4c70*/  ISETP.GE.AND P3, PT, R73.reuse, R231, PT ;  /* 0x000000e74900720c */ /* 0x040fe40003f66270 */
[----:B------:R-:W-:Y:S01]  /*4c80*/  ISETP.GE.AND P1, PT, R73, R228, PT ;  /* 0x000000e44900720c */ /* 0x000fe20003f26270 */
[----:B-1----:R-:W-:Y:S01]  /*4c90*/  FFMA.FTZ R115, R28, -UR31, R31 ;  /* 0x8000001f1c737c23 */ /* 0x002fe2000801001f */
[----:B------:R-:W-:Y:S01]  /*4ca0*/  IABS R28, R22 ;  /* 0x00000016001c7213 */ /* 0x000fe20000000000 */
[----:B------:R-:W1:Y:S01]  /*4cb0*/  I2F R20, R20 ;  /* 0x0000001400147306 */ /* 0x000e620000201400 */
[----:B------:R-:W-:Y:S01]  /*4cc0*/  IMAD.IADD R22, R233, 0x1, -R70 ;  /* 0x00000001e9167824 */ /* 0x000fe200078e0a46 */
[----:B------:R-:W-:-:S02]  /*4cd0*/  ISETP.GE.AND P0, PT, R73, R223, PT ;  /* 0x000000df4900720c */ /* 0x000fc40003f06270 */
[----:B------:R-:W-:Y:S01]  /*4ce0*/  IMAD.MOV.U32 R21, RZ, RZ, R28 ;  /* 0x000000ffff157224 */ /* 0x000fe200078e001c */
[----:B------:R-:W-:Y:S01]  /*4cf0*/  IABS R76, R76 ;  /* 0x0000004c004c7213 */ /* 0x000fe20000000000 */
[----:B----4-:R-:W3:Y:S01]  /*4d00*/  LDSM.16.M88.4 R56, [R217+0x1000] ;  /* 0x00100000d938783b */ /* 0x010ee20000000200 */
[C---:B------:R-:W-:Y:S01]  /*4d10*/  ISETP.LT.OR P5, PT, R73.reuse, R235, P5 ;  /* 0x000000eb4900720c */ /* 0x040fe20002fa1670 */
[----:B------:R4:W4:Y:S01]  /*4d20*/  I2F R77, R75 ;  /* 0x0000004b004d7306 */ /* 0x0009220000201400 */
[C---:B------:R-:W-:Y:S01]  /*4d30*/  ISETP.LT.OR P3, PT, R73.reuse, R232, P3 ;  /* 0x000000e84900720c */ /* 0x040fe20001f61670 */
[----:B-----5:R-:W-:Y:S01]  /*4d40*/  FFMA.FTZ R45, R68, -UR31, R45 ;  /* 0x8000001f442d7c23 */ /* 0x020fe2000801002d */
[C---:B------:R-:W-:Y:S01]  /*4d50*/  ISETP.LT.OR P1, PT, R73.reuse, R229, P1 ;  /* 0x000000e54900720c */ /* 0x040fe20000f21670 */
[-C--:B--2---:R-:W-:Y:S01]  /*4d60*/  HMMA.16816.F32 R36, R8, R64.reuse, RZ ;  /* 0x000000400824723c */ /* 0x084fe200000018ff */
[----:B------:R-:W-:Y:S02]  /*4d70*/  ISETP.LT.OR P0, PT, R73, R226, P0 ;  /* 0x000000e24900720c */ /* 0x000fe40000701670 */
[----:B------:R-:W-:Y:S01]  /*4d80*/  IADD3 R54, R52, 0x40, RZ ;  /* 0x0000004034367810 */ /* 0x000fe20007ffe0ff */
[----:B-1----:R-:W-:Y:S01]  /*4d90*/  FFMA.FTZ R23, R20, -UR31, R23 ;  /* 0x8000001f14177c23 */ /* 0x002fe20008010017 */
[----:B------:R-:W-:Y:S01]  /*4da0*/  IABS R20, R22 ;  /* 0x0000001600147213 */ /* 0x000fe20000000000 */
[----:B------:R-:W1:Y:S01]  /*4db0*/  I2F R21, R21 ;  /* 0x0000001500157306 */ /* 0x000e620000201400 */
[----:B------:R-:W-:Y:S01]  /*4dc0*/  FSEL R115, R115, -INF , !P4 ;  /* 0xff80000073737808 */ /* 0x000fe20006000000 */
[----:B------:R-:W-:Y:S01]  /*4dd0*/  HMMA.16816.F32 R28, R12, R64, RZ ;  /* 0x000000400c1c723c */ /* 0x000fe200000018ff */
[----:B------:R-:W-:Y:S01]  /*4de0*/  FSEL R249, R23, -INF , !P6 ;  /* 0xff80000017f97808 */ /* 0x000fe20007000000 */
[----:B------:R-:W-:Y:S01]  /*4df0*/  IMAD.IADD R23, R230, 0x1, -R72 ;  /* 0x00000001e6177824 */ /* 0x000fe200078e0a48 */
[----:B------:R-:W-:Y:S01]  /*4e00*/  ISETP.GE.AND P4, PT, R70, R234, PT ;  /* 0x000000ea4600720c */ /* 0x000fe20003f86270 */
[----:B----4-:R-:W-:Y:S01]  /*4e10*/  IMAD.IADD R75, R233, 0x1, -R73 ;  /* 0x00000001e94b7824 */ /* 0x010fe200078e0a49 */
[----:B------:R-:W-:Y:S01]  /*4e20*/  FSEL R244, R244, -INF , !P2 ;  /* 0xff800000f4f47808 */ /* 0x000fe20005000000 */
[----:B------:R-:W-:Y:S01]  /*4e30*/  FFMA.FTZ R77, R77, -UR31, R24 ;  /* 0x8000001f4d4d7c23 */ /* 0x000fe20008010018 */
[----:B------:R-:W2:Y:S01]  /*4e40*/  I2F R73, R76 ;  /* 0x0000004c00497306 */ /* 0x000ea20000201400 */
[----:B------:R-:W-:Y:S01]  /*4e50*/  IMAD.IADD R64, R230, 0x1, -R70 ;  /* 0x00000001e6407824 */ /* 0x000fe200078e0a46 */
[----:B------:R-:W-:Y:S01]  /*4e60*/  IABS R75, R75 ;  /* 0x0000004b004b7213 */ /* 0x000fe20000000000 */
[----:B------:R-:W-:Y:S01]  /*4e70*/  IMAD.MOV.U32 R24, RZ, RZ, R20 ;  /* 0x000000ffff187224 */ /* 0x000fe200078e0014 */
[----:B------:R-:W-:Y:S01]  /*4e80*/  IABS R65, R23 ;  /* 0x0000001700417213 */ /* 0x000fe20000000000 */
[----:B------:R-:W-:Y:S01]  /*4e90*/  IMAD.IADD R20, R233, 0x1, -R72 ;  /* 0x00000001e9147824 */ /* 0x000fe200078e0a48 */
[----:B------:R-:W-:Y:S01]  /*4ea0*/  IABS R64, R64 ;  /* 0x0000004000407213 */ /* 0x000fe20000000000 */
[----:B-1----:R-:W-:Y:S01]  /*4eb0*/  FFMA.FTZ R21, R21, -UR31, R62 ;  /* 0x8000001f15157c23 */ /* 0x002fe2000801003e */
[----:B------:R-:W1:Y:S01]  /*4ec0*/  I2F R75, R75 ;  /* 0x0000004b004b7306 */ /* 0x000e620000201400 */
[----:B------:R-:W-:Y:S01]  /*4ed0*/  IMAD.IADD R55, R236, 0x1, -R54 ;  /* 0x00000001ec377824 */ /* 0x000fe200078e0a36 */
[----:B------:R-:W-:Y:S01]  /*4ee0*/  IABS R20, R20 ;  /* 0x0000001400147213 */ /* 0x000fe20000000000 */
[C---:B------:R-:W-:Y:S01]  /*4ef0*/  IMAD.IADD R22, R227.reuse, 0x1, -R70 ;  /* 0x00000001e3167824 */ /* 0x040fe200078e0a46 */
[----:B------:R-:W-:Y:S01]  /*4f00*/  ISETP.LT.OR P4, PT, R70, R235, P4 ;  /* 0x000000eb4600720c */ /* 0x000fe20002781670 */
[----:B------:R-:W-:Y:S01]  /*4f10*/  IMAD.IADD R62, R227, 0x1, -R69 ;  /* 0x00000001e33e7824 */ /* 0x000fe200078e0a45 */
[----:B------:R-:W-:-:S02]  /*4f20*/  FSEL R193, R77, -INF , !P5 ;  /* 0xff8000004dc17808 */ /* 0x000fc40006800000 */
[----:B------:R-:W4:Y:S01]  /*4f30*/  I2F R64, R64 ;  /* 0x0000004000407306 */ /* 0x000f220000201400 */
[----:B--2---:R-:W-:Y:S01]  /*4f40*/  FFMA.FTZ R120, R73, -UR31, R60 ;  /* 0x8000001f49787c23 */ /* 0x004fe2000801003c */
[C---:B------:R-:W-:Y:S01]  /*4f50*/  ISETP.GE.AND P2, PT, R70.reuse, R231, PT ;  /* 0x000000e74600720c */ /* 0x040fe20003f46270 */
[-C--:B---3--:R-:W-:Y:S01]  /*4f60*/  HMMA.16816.F32 R36, R32, R56.reuse, R36 ;  /* 0x000000382024723c */ /* 0x088fe20000001824 */
[----:B------:R-:W-:Y:S01]  /*4f70*/  ISETP.GE.AND P6, PT, R70, R228, PT ;  /* 0x000000e44600720c */ /* 0x000fe20003fc6270 */
[----:B------:R-:W-:Y:S01]  /*4f80*/  IMAD.IADD R60, R230, 0x1, -R69 ;  /* 0x00000001e63c7824 */ /* 0x000fe200078e0a45 */
[----:B------:R-:W-:Y:S01]  /*4f90*/  ISETP.GE.AND P5, PT, R70, R223, PT ;  /* 0x000000df4600720c */ /* 0x000fe20003fa6270 */
[----:B------:R-:W-:Y:S01]  /*4fa0*/  LDSM.16.M88.4 R76, [R217+0x1400] ;  /* 0x00140000d94c783b */ /* 0x000fe20000000200 */
[----:B------:R-:W2:Y:S01]  /*4fb0*/  I2F R24, R24 ;  /* 0x0000001800187306 */ /* 0x000ea20000201400 */
[----:B-1----:R-:W-:Y:S01]  /*4fc0*/  FFMA.FTZ R26, R75, -UR31, R26 ;  /* 0x8000001f4b1a7c23 */ /* 0x002fe2000801001a */
[----:B------:R-:W-:Y:S01]  /*4fd0*/  FSEL R205, R21, -INF , !P0 ;  /* 0xff80000015cd7808 */ /* 0x000fe20004000000 */
[----:B------:R-:W-:Y:S01]  /*4fe0*/  HMMA.16816.F32 R28, R16, R56, R28 ;  /* 0x00000038101c723c */ /* 0x000fe2000000181c */
[----:B------:R-:W-:-:S02]  /*4ff0*/  FSEL R192, R25, -INF , !P4 ;  /* 0xff80000019c07808 */ /* 0x000fc40006000000 */
[----:B------:R-:W-:Y:S01]  /*5000*/  FSEL R189, R26, -INF , !P3 ;  /* 0xff8000001abd7808 */ /* 0x000fe20005800000 */
[----:B----4-:R-:W-:Y:S01]  /*5010*/  FFMA.FTZ R61, R64, -UR31, R61 ;  /* 0x8000001f403d7c23 */ /* 0x010fe2000801003d */
[----:B------:R-:W1:Y:S02]  /*5020*/  I2F R65, R65 ;  /* 0x0000004100417306 */ /* 0x000e640000201400 */
[----:B------:R-:W-:Y:S01]  /*5030*/  IMAD.IADD R56, R233, 0x1, -R69 ;  /* 0x00000001e9387824 */ /* 0x000fe200078e0a45 */
[----:B------:R-:W-:Y:S01]  /*5040*/  IABS R55, R55 ;  /* 0x0000003700377213 */ /* 0x000fe20000000000 */
[----:B------:R-:W-:Y:S01]  /*5050*/  IMAD.IADD R57, R227, 0x1, -R72 ;  /* 0x00000001e3397824 */ /* 0x000fe200078e0a48 */
[----:B------:R-:W-:Y:S01]  /*5060*/  IABS R22, R22 ;  /* 0x0000001600167213 */ /* 0x000fe20000000000 */
[----:B------:R-:W-:Y:S01]  /*5070*/  IMAD.IADD R64, R233, 0x1, -R54 ;  /* 0x00000001e9407824 */ /* 0x000fe200078e0a36 */
[----:B------:R-:W-:Y:S01]  /*5080*/  IABS R56, R56 ;  /* 0x0000003800387213 */ /* 0x000fe20000000000 */
[----:B--2---:R-:W-:Y:S01]  /*5090*/  FFMA.FTZ R188, R24, -UR31, R27 ;  /* 0x8000001f18bc7c23 */ /* 0x004fe2000801001b */
[----:B------:R-:W-:Y:S01]  /*50a0*/  IABS R57, R57 ;  /* 0x0000003900397213 */ /* 0x000fe20000000000 */
[----:B------:R-:W2:Y:S01]  /*50b0*/  I2F R73, R20 ;  /* 0x0000001400497306 */ /* 0x000ea20000201400 */
[----:B------:R-:W-:Y:S01]  /*50c0*/  IABS R173, R64 ;  /* 0x0000004000ad7213 */ /* 0x000fe20000000000 */
[----:B------:R-:W-:Y:S01]  /*50d0*/  HMMA.16816.F32 R24, R8, R66, RZ ;  /* 0x000000420818723c */ /* 0x000fe200000018ff */
[----:B------:R-:W-:-:S02]  /*50e0*/  ISETP.GE.AND P0, PT, R72, R228, PT ;  /* 0x000000e44800720c */ /* 0x000fc40003f06270 */
[C---:B------:R-:W-:Y:S02]  /*50f0*/  ISETP.LT.OR P2, PT, R70.reuse, R232, P2 ;  /* 0x000000e84600720c */ /* 0x040fe40001741670 */
[CC--:B------:R-:W-:Y:S01]  /*5100*/  ISETP.LT.OR P6, PT, R70.reuse, R229.reuse, P6 ;  /* 0x000000e54600720c */ /* 0x0c0fe200037c1670 */
[----:B------:R-:W3:Y:S01]  /*5110*/  I2F R56, R56 ;  /* 0x0000003800387306 */ /* 0x000ee20000201400 */
[----:B------:R-:W-:Y:S01]  /*5120*/  ISETP.LT.OR P5, PT, R70, R226, P5 ;  /* 0x000000e24600720c */ /* 0x000fe20002fa1670 */
[----:B-1----:R-:W-:Y:S01]  /*5130*/  FFMA.FTZ R65, R65, -UR31, R40 ;  /* 0x8000001f41417c23 */ /* 0x002fe20008010028 */
[----:B------:R-:W-:Y:S02]  /*5140*/  ISETP.LT.OR P0, PT, R72, R229, P0 ;  /* 0x000000e54800720c */ /* 0x000fe40000701670 */
[----:B------:R-:W-:Y:S02]  /*5150*/  IABS R60, R60 ;  /* 0x0000003c003c7213 */ /* 0x000fe40000000000 */
[----:B------:R-:W-:Y:S01]  /*5160*/  FSEL R116, R65, -INF , !P0 ;  /* 0xff80000041747808 */ /* 0x000fe20004000000 */
[----:B------:R-:W1:Y:S01]  /*5170*/  I2F R57, R57 ;  /* 0x0000003900397306 */ /* 0x000e620000201400 */
[----:B------:R-:W-:Y:S01]  /*5180*/  FSEL R120, R120, -INF , !P1 ;  /* 0xff80000078787808 */ /* 0x000fe20004800000 */
[----:B--2---:R-:W-:Y:S01]  /*5190*/  FFMA.FTZ R46, R73, -UR31, R46 ;  /* 0x8000001f492e7c23 */ /* 0x004fe2000801002e */
[----:B------:R-:W-:-:S02]  /*51a0*/  IABS R62, R62 ;  /* 0x0000003e003e7213 */ /* 0x000fc40000000000 */
[----:B------:R-:W-:Y:S02]  /*51b0*/  FSEL R188, R188, -INF , !P2 ;  /* 0xff800000bcbc7808 */ /* 0x000fe40005000000 */
[----:B------:R-:W-:Y:S01]  /*51c0*/  ISETP.GE.AND P1, PT, R72, R231, PT ;  /* 0x000000e74800720c */ /* 0x000fe20003f26270 */
[----:B------:R-:W2:Y:S01]  /*51d0*/  I2F R173, R173 ;  /* 0x000000ad00ad7306 */ /* 0x000ea20000201400 */
[----:B---3--:R-:W-:Y:S01]  /*51e0*/  FFMA.FTZ R56, R56, -UR31, R47 ;  /* 0x8000001f38387c23 */ /* 0x008fe2000801002f */
[----:B------:R-:W-:Y:S01]  /*51f0*/  ISETP.GE.AND P4, PT, R72, R223, PT ;  /* 0x000000df4800720c */ /* 0x000fe20003f86270 */
[----:B------:R-:W-:Y:S01]  /*5200*/  IMAD.IADD R47, R230, 0x1, -R54 ;  /* 0x00000001e62f7824 */ /* 0x000fe200078e0a36 */
[----:B------:R-:W-:Y:S01]  /*5210*/  ISETP.GE.AND P2, PT, R69, R234, PT ;  /* 0x000000ea4500720c */ /* 0x000fe20003f46270 */
[----:B------:R-:W-:Y:S01]  /*5220*/  HMMA.16816.F32 R24, R32, R58, R24 ;  /* 0x0000003a2018723c */ /* 0x000fe20000001818 */
[----:B------:R-:W-:Y:S02]  /*5230*/  ISETP.LT.OR P1, PT, R72, R232, P1 ;  /* 0x000000e84800720c */ /* 0x000fe40000f21670 */
[----:B------:R3:W4:Y:S01]  /*5240*/  I2F R70, R22 ;  /* 0x0000001600467306 */ /* 0x0007220000201400 */
[----:B------:R-:W-:Y:S01]  /*5250*/  IABS R47, R47 ;  /* 0x0000002f002f7213 */ /* 0x000fe20000000000 */
[----:B-1----:R-:W-:Y:S01]  /*5260*/  FFMA.FTZ R57, R57, -UR31, R42 ;  /* 0x8000001f39397c23 */ /* 0x002fe2000801002a */
[----:B------:R-:W-:-:S02]  /*5270*/  IADD3 R42, R52, 0x41, RZ ;  /* 0x00000041342a7810 */ /* 0x000fc40007ffe0ff */
[C---:B------:R-:W-:Y:S02]  /*5280*/  ISETP.LT.OR P4, PT, R72.reuse, R226, P4 ;  /* 0x000000e24800720c */ /* 0x040fe40002781670 */
[----:B------:R-:W-:Y:S01]  /*5290*/  ISETP.LT.OR P2, PT, R69, R235, P2 ;  /* 0x000000eb4500720c */ /* 0x000fe20001741670 */
[----:B------:R-:W1:Y:S01]  /*52a0*/  I2F R55, R55 ;  /* 0x0000003700377306 */ /* 0x000e620000201400 */
[----:B--2---:R-:W-:Y:S01]  /*52b0*/  FFMA.FTZ R173, R173, -UR31, R38 ;  /* 0x8000001fadad7c23 */ /* 0x004fe20008010026 */
[----:B------:R-:W-:Y:S01]  /*52c0*/  ISETP.GE.AND P3, PT, R72, R234, PT ;  /* 0x000000ea4800720c */ /* 0x000fe20003f66270 */
[----:B------:R-:W-:Y:S01]  /*52d0*/  IMAD.IADD R38, R236, 0x1, -R42 ;  /* 0x00000001ec267824 */ /* 0x000fe200078e0a2a */
[----:B------:R-:W-:Y:S02]  /*52e0*/  IADD3 R40, R52, 0x48, RZ ;  /* 0x0000004834287810 */ /* 0x000fe40007ffe0ff */
[----:B------:R-:W-:Y:S01]  /*52f0*/  FSEL R187, R46, -INF , !P1 ;  /* 0xff8000002ebb7808 */ /* 0x000fe20004800000 */
[----:B---3--:R-:W-:Y:S01]  /*5300*/  HMMA.16816.F32 R20, R12, R66, RZ ;  /* 0x000000420c14723c */ /* 0x008fe200000018ff */
[----:B------:R-:W2:Y:S01]  /*5310*/  LDSM.16.M88.4 R64, [R219+0x3400] ;  /* 0x00340000db40783b */ /* 0x000ea20000000200 */
[----:B------:R-:W3:Y:S01]  /*5320*/  I2F R60, R60 ;  /* 0x0000003c003c7306 */ /* 0x000ee20000201400 */
[----:B------:R-:W-:Y:S01]  /*5330*/  FSEL R203, R57, -INF , !P4 ;  /* 0xff80000039cb7808 */ /* 0x000fe20006000000 */
[----:B----4-:R-:W-:Y:S01]  /*5340*/  FFMA.FTZ R63, R70, -UR31, R63 ;  /* 0x8000001f463f7c23 */ /* 0x010fe2000801003f */
[----:B------:R-:W-:-:S02]  /*5350*/  FSEL R190, R45, -INF , !P2 ;  /* 0xff8000002dbe7808 */ /* 0x000fc40005000000 */
[C---:B------:R-:W-:Y:S01]  /*5360*/  ISETP.GE.AND P1, PT, R54.reuse, R234, PT ;  /* 0x000000ea3600720c */ /* 0x040fe20003f26270 */
[----:B-1----:R-:W-:Y:S01]  /*5370*/  FFMA.FTZ R55, R55, -UR31, R36 ;  /* 0x8000001f37377c23 */ /* 0x002fe20008010024 */
[C---:B------:R-:W-:Y:S01]  /*5380*/  ISETP.GE.AND P0, PT, R54.reuse, R231, PT ;  /* 0x000000e73600720c */ /* 0x040fe20003f06270 */
[----:B------:R-:W1:Y:S01]  /*5390*/  I2F R44, R62 ;  /* 0x0000003e002c7306 */ /* 0x000e620000201400 */
[----:B------:R-:W-:Y:S01]  /*53a0*/  ISETP.GE.AND P4, PT, R54, R228, PT ;  /* 0x000000e43600720c */ /* 0x000fe20003f86270 */
[----:B------:R-:W-:Y:S01]  /*53b0*/  IMAD.IADD R36, R236, 0x1, -R40 ;  /* 0x00000001ec247824 */ /* 0x000fe200078e0a28 */
[----:B------:R-:W-:Y:S02]  /*53c0*/  ISETP.GE.AND P2, PT, R54, R223, PT ;  /* 0x000000df3600720c */ /* 0x000fe40003f46270 */
[----:B------:R-:W-:Y:S02]  /*53d0*/  IABS R38, R38 ;  /* 0x0000002600267213 */ /* 0x000fe40000000000 */
[-C--:B------:R-:W-:Y:S01]  /*53e0*/  ISETP.LT.OR P3, PT, R72, R235.reuse, P3 ;  /* 0x000000eb4800720c */ /* 0x080fe20001f61670 */
[----:B------:R-:W4:Y:S01]  /*53f0*/  I2F R47, R47 ;  /* 0x0000002f002f7306 */ /* 0x000f220000201400 */
[----:B------:R-:W-:Y:S01]  /*5400*/  ISETP.LT.OR P1, PT, R54, R235, P1 ;  /* 0x000000eb3600720c */ /* 0x000fe20000f21670 */
[----:B---3--:R-:W-:Y:S01]  /*5410*/  FFMA.FTZ R41, R60, -UR31, R41 ;  /* 0x8000001f3c297c23 */ /* 0x008fe20008010029 */
[----:B------:R-:W-:-:S02]  /*5420*/  ISETP.LT.OR P0, PT, R54, R232, P0 ;  /* 0x000000e83600720c */ /* 0x000fc40000701670 */
[C---:B------:R-:W-:Y:S01]  /*5430*/  ISETP.LT.OR P4, PT, R54.reuse, R229, P4 ;  /* 0x000000e53600720c */ /* 0x040fe20002781670 */
[----:B------:R-:W-:Y:S01]  /*5440*/  HMMA.16816.F32 R20, R16, R58, R20 ;  /* 0x0000003a1014723c */ /* 0x000fe20000001814 */
[----:B------:R-:W-:Y:S01]  /*5450*/  ISETP.LT.OR P2, PT, R54, R226, P2 ;  /* 0x000000e23600720c */ /* 0x000fe20001741670 */
[----:B------:R3:W5:Y:S01]  /*5460*/  I2F R176, R38 ;  /* 0x0000002600b07306 */ /* 0x0007620000201400 */
[----:B------:R-:W-:Y:S01]  /*5470*/  IMAD.IADD R54, R227, 0x1, -R54 ;  /* 0x00000001e3367824 */ /* 0x000fe200078e0a36 */
[----:B------:R-:W-:Y:S01]  /*5480*/  FSEL R118, R61, -INF , !P6 ;  /* 0xff8000003d767808 */ /* 0x000fe20007000000 */
[----:B-1----:R-:W-:Y:S01]  /*5490*/  FFMA.FTZ R43, R44, -UR31, R43 ;  /* 0x8000001f2c2b7c23 */ /* 0x002fe2000801002b */
[----:B------:R-:W-:Y:S01]  /*54a0*/  FSEL R199, R63, -INF , !P5 ;  /* 0xff8000003fc77808 */ /* 0x000fe20006800000 */
[----:B------:R-:W-:Y:S01]  /*54b0*/  IMAD.IADD R44, R230, 0x1, -R42 ;  /* 0x00000001e62c7824 */ /* 0x000fe200078e0a2a */
[----:B------:R-:W-:Y:S01]  /*54c0*/  FSEL R191, R71, -INF , !P3 ;  /* 0xff80000047bf7808 */ /* 0x000fe20005800000 */
[----:B------:R-:W1:Y:S01]  /*54d0*/  LDSM.16.M88.4 R60, [R219+0x3c00] ;  /* 0x003c0000db3c783b */ /* 0x000e620000000200 */
[----:B------:R-:W-:Y:S01]  /*54e0*/  ISETP.GE.AND P6, PT, R69, R231, PT ;  /* 0x000000e74500720c */ /* 0x000fe20003fc6270 */
[----:B----4-:R-:W-:Y:S01]  /*54f0*/  FFMA.FTZ R184, R47, -UR31, R28 ;  /* 0x8000001f2fb87c23 */ /* 0x010fe2000801001c */
[----:B------:R-:W-:-:S02]  /*5500*/  ISETP.GE.AND P5, PT, R69, R228, PT ;  /* 0x000000e44500720c */ /* 0x000fc40003fa6270 */
[C---:B------:R-:W-:Y:S02]  /*5510*/  ISETP.GE.AND P3, PT, R69.reuse, R223, PT ;  /* 0x000000df4500720c */ /* 0x040fe40003f66270 */
[----:B------:R-:W-:Y:S01]  /*5520*/  IABS R36, R36 ;  /* 0x0000002400247213 */ /* 0x000fe20000000000 */
[-C--:B--2---:R-:W-:Y:S01]  /*5530*/  HMMA.16816.F32 R72, R8, R64.reuse, RZ ;  /* 0x000000400848723c */ /* 0x084fe200000018ff */
[----:B---3--:R-:W-:Y:S01]  /*5540*/  IADD3 R38, R52, 0x49, RZ ;  /* 0x0000004934267810 */ /* 0x008fe20007ffe0ff */
[----:B-----5:R-:W-:Y:S01]  /*5550*/  FFMA.FTZ R176, R176, -UR31, R37 ;  /* 0x8000001fb0b07c23 */ /* 0x020fe20008010025 */
[----:B------:R-:W-:Y:S01]  /*5560*/  IABS R185, R54 ;  /* 0x0000003600b97213 */ /* 0x000fe20000000000 */
[----:B------:R-:W2:Y:S01]  /*5570*/  I2F R47, R36 ;  /* 0x00000024002f7306 */ /* 0x000ea20000201400 */
[C---:B------:R-:W-:Y:S01]  /*5580*/  ISETP.LT.OR P6, PT, R69.reuse, R232, P6 ;  /* 0x000000e84500720c */ /* 0x040fe200037c1670 */
[----:B------:R-:W-:Y:S01]  /*5590*/  IMAD.IADD R28, R236, 0x1, -R38 ;  /* 0x00000001ec1c7824 */ /* 0x000fe200078e0a26 */
[----:B------:R-:W-:Y:S01]  /*55a0*/  ISETP.LT.OR P5, PT, R69, R229, P5 ;  /* 0x000000e54500720c */ /* 0x000fe20002fa1670 */
[----:B------:R-:W-:Y:S01]  /*55b0*/  IMAD.IADD R37, R233, 0x1, -R40 ;  /* 0x00000001e9257824 */ /* 0x000fe200078e0a28 */
[----:B------:R-:W-:Y:S01]  /*55c0*/  ISETP.LT.OR P3, PT, R69, R226, P3 ;  /* 0x000000e24500720c */ /* 0x000fe20001f61670 */
[----:B------:R-:W-:Y:S01]  /*55d0*/  IMAD.IADD R178, R230, 0x1, -R38 ;  /* 0x00000001e6b27824 */ /* 0x000fe200078e0a26 */
[----:B------:R-:W-:Y:S01]  /*55e0*/  FSEL R186, R56, -INF , !P6 ;  /* 0xff80000038ba7808 */ /* 0x000fe20007000000 */
[----:B------:R-:W3:Y:S01]  /*55f0*/  I2F R185, R185 ;  /* 0x000000b900b97306 */ /* 0x000ee20000201400 */
[----:B------:R-:W-:Y:S01]  /*5600*/  FSEL R114, R41, -INF , !P5 ;  /* 0xff80000029727808 */ /* 0x000fe20006800000 */
[--C-:B------:R-:W-:Y:S01]  /*5610*/  IMAD.IADD R41, R227, 0x1, -R40.reuse ;  /* 0x00000001e3297824 */ /* 0x100fe200078e0a28 */
[----:B------:R-:W-:Y:S01]  /*5620*/  FSEL R107, R43, -INF , !P3 ;  /* 0xff8000002b6b7808 */ /* 0x000fe20005800000 */
[----:B------:R-:W-:Y:S01]  /*5630*/  IMAD.IADD R43, R230, 0x1, -R40 ;  /* 0x00000001e62b7824 */ /* 0x000fe200078e0a28 */
[----:B------:R-:W-:Y:S01]  /*5640*/  FSEL R177, R55, -INF , !P1 ;  /* 0xff80000037b17808 */ /* 0x000fe20004800000 */
[----:B------:R-:W-:Y:S01]  /*5650*/  HMMA.16816.F32 R68, R12, R64, RZ ;  /* 0x000000400c44723c */ /* 0x000fe200000018ff */
[C---:B------:R-:W-:Y:S01]  /*5660*/  ISETP.GE.AND P6, PT, R42.reuse, R234, PT ;  /* 0x000000ea2a00720c */ /* 0x040fe20003fc6270 */
[----:B--2---:R-:W-:Y:S01]  /*5670*/  FFMA.FTZ R47, R47, -UR31, R24 ;  /* 0x8000001f2f2f7c23 */ /* 0x004fe20008010018 */
[----:B------:R-:W-:Y:S01]  /*5680*/  IABS R36, R28 ;  /* 0x0000001c00247213 */ /* 0x000fe20000000000 */
[----:B------:R-:W-:Y:S01]  /*5690*/  IMAD.IADD R28, R233, 0x1, -R42 ;  /* 0x00000001e91c7824 */ /* 0x000fe200078e0a2a */
[C---:B------:R-:W-:Y:S01]  /*56a0*/  ISETP.GE.AND P5, PT, R42.reuse, R231, PT ;  /* 0x000000e72a00720c */ /* 0x040fe20003fa6270 */
[----:B------:R-:W-:Y:S01]  /*56b0*/  IMAD.IADD R24, R227, 0x1, -R38 ;  /* 0x00000001e3187824 */ /* 0x000fe200078e0a26 */
[C---:B------:R-:W-:Y:S01]  /*56c0*/  ISETP.GE.AND P3, PT, R42.reuse, R228, PT ;  /* 0x000000e42a00720c */ /* 0x040fe20003f66270 */
[----:B------:R-:W-:Y:S01]  /*56d0*/  HMMA.16816.F32 R72, R32, R76, R72 ;  /* 0x0000004c2048723c */ /* 0x000fe20000001848 */
[C---:B------:R-:W-:Y:S01]  /*56e0*/  ISETP.GE.AND P1, PT, R42.reuse, R223, PT ;  /* 0x000000df2a00720c */ /* 0x040fe20003f26270 */
[----:B---3--:R-:W-:Y:S01]  /*56f0*/  FFMA.FTZ R185, R185, -UR31, R30 ;  /* 0x8000001fb9b97c23 */ /* 0x008fe2000801001e */
[C---:B------:R-:W-:Y:S01]  /*5700*/  ISETP.LT.OR P6, PT, R42.reuse, R235, P6 ;  /* 0x000000eb2a00720c */ /* 0x040fe200037c1670 */
[----:B------:R-:W2:Y:S01]  /*5710*/  I2F R36, R36 ;  /* 0x0000002400247306 */ /* 0x000ea20000201400 */
[----:B------:R-:W-:-:S02]  /*5720*/  ISETP.LT.OR P5, PT, R42, R232, P5 ;  /* 0x000000e82a00720c */ /* 0x000fc40002fa1670 */
[C---:B------:R-:W-:Y:S02]  /*5730*/  ISETP.LT.OR P3, PT, R42.reuse, R229, P3 ;  /* 0x000000e52a00720c */ /* 0x040fe40001f61670 */
[----:B------:R-:W-:Y:S01]  /*5740*/  ISETP.LT.OR P1, PT, R42, R226, P1 ;  /* 0x000000e22a00720c */ /* 0x000fe20000f21670 */
[----:B------:R-:W-:Y:S01]  /*5750*/  IMAD.IADD R42, R227, 0x1, -R42 ;  /* 0x00000001e32a7824 */ /* 0x000fe200078e0a2a */
[----:B------:R-:W-:Y:S02]  /*5760*/  IABS R28, R28 ;  /* 0x0000001c001c7213 */ /* 0x000fe40000000000 */
[----:B------:R-:W-:Y:S02]  /*5770*/  IABS R37, R37 ;  /* 0x0000002500257213 */ /* 0x000fe40000000000 */
[----:B------:R-:W-:Y:S01]  /*5780*/  IABS R42, R42 ;  /* 0x0000002a002a7213 */ /* 0x000fe20000000000 */
[----:B------:R-:W-:Y:S01]  /*5790*/  HMMA.16816.F32 R68, R16, R76, R68 ;  /* 0x0000004c1044723c */ /* 0x000fe20000001844 */
[----:B------:R-:W3:Y:S01]  /*57a0*/  I2F R28, R28 ;  /* 0x0000001c001c7306 */ /* 0x000ee20000201400 */
[----:B------:R-:W-:-:S02]  /*57b0*/  IABS R44, R44 ;  /* 0x0000002c002c7213 */ /* 0x000fc40000000000 */
[----:B------:R-:W-:Y:S01]  /*57c0*/  IABS R43, R43 ;  /* 0x0000002b002b7213 */ /* 0x000fe20000000000 */
[----:B--2---:R-:W-:Y:S01]  /*57d0*/  FFMA.FTZ R25, R36, -UR31, R25 ;  /* 0x8000001f24197c23 */ /* 0x004fe20008010019 */
[----:B------:R-:W-:Y:S02]  /*57e0*/  IABS R41, R41 ;  /* 0x0000002900297213 */ /* 0x000fe40000000000 */
[----:B------:R-:W-:Y:S01]  /*57f0*/  IABS R24, R24 ;  /* 0x0000001800187213 */ /* 0x000fe20000000000 */
[----:B------:R-:W2:Y:S01]  /*5800*/  I2F R42, R42 ;  /* 0x0000002a002a7306 */ /* 0x000ea20000201400 */
[----:B------:R-:W-:Y:S01]  /*5810*/  FSEL R173, R173, -INF , !P0 ;  /* 0xff800000adad7808 */ /* 0x000fe20004000000 */
[----:B------:R-:W-:Y:S01]  /*5820*/  FFMA.FTZ R84, R84, -UR31, R73 ;  /* 0x8000001f54547c23 */ /* 0x000fe20008010049 */
[----:B------:R-:W-:Y:S02]  /*5830*/  FSEL R184, R184, -INF , !P4 ;  /* 0xff800000b8b87808 */ /* 0x000fe40006000000 */
[----:B------:R-:W-:-:S02]  /*5840*/  FSEL R185, R185, -INF , !P2 ;  /* 0xff800000b9b97808 */ /* 0x000fc40005000000 */
[----:B------:R-:W-:Y:S01]  /*5850*/  FSEL R176, R176, -INF , !P6 ;  /* 0xff800000b0b07808 */ /* 0x000fe20007000000 */
[----:B------:R-:W4:Y:S01]  /*5860*/  I2F R30, R44 ;  /* 0x0000002c001e7306 */ /* 0x000f220000201400 */
[----:B------:R-:W-:Y:S01]  /*5870*/  ISETP.GE.AND P0, PT, R40, R234, PT ;  /* 0x000000ea2800720c */ /* 0x000fe20003f06270 */
[----:B---3--:R-:W-:Y:S01]  /*5880*/  FFMA.FTZ R28, R28, -UR31, R39 ;  /* 0x8000001f1c1c7c23 */ /* 0x008fe20008010027 */
[C---:B------:R-:W-:Y:S02]  /*5890*/  ISETP.GE.AND P4, PT, R40.reuse, R231, PT ;  /* 0x000000e72800720c */ /* 0x040fe40003f86270 */
[C---:B------:R-:W-:Y:S02]  /*58a0*/  ISETP.GE.AND P2, PT, R40.reuse, R228, PT ;  /* 0x000000e42800720c */ /* 0x040fe40003f46270 */
[C---:B------:R-:W-:Y:S01]  /*58b0*/  ISETP.GE.AND P6, PT, R40.reuse, R223, PT ;  /* 0x000000df2800720c */ /* 0x040fe20003fc6270 */
[----:B------:R-:W3:Y:S01]  /*58c0*/  I2F R37, R37 ;  /* 0x0000002500257306 */ /* 0x000ee20000201400 */
[----:B------:R-:W-:Y:S01]  /*58d0*/  ISETP.LT.OR P0, PT, R40, R235, P0 ;  /* 0x000000eb2800720c */ /* 0x000fe20000701670 */
[----:B--2---:R-:W-:Y:S01]  /*58e0*/  FFMA.FTZ R31, R42, -UR31, R31 ;  /* 0x8000001f2a1f7c23 */ /* 0x004fe2000801001f */
[----:B------:R-:W-:-:S02]  /*58f0*/  ISETP.LT.OR P4, PT, R40, R232, P4 ;  /* 0x000000e82800720c */ /* 0x000fc40002781670 */
[C---:B------:R-:W-:Y:S02]  /*5900*/  ISETP.LT.OR P2, PT, R40.reuse, R229, P2 ;  /* 0x000000e52800720c */ /* 0x040fe40001741670 */
[----:B------:R-:W-:Y:S01]  /*5910*/  ISETP.LT.OR P6, PT, R40, R226, P6 ;  /* 0x000000e22800720c */ /* 0x000fe200037c1670 */
[----:B------:R-:W2:Y:S01]  /*5920*/  I2F R45, R43 ;  /* 0x0000002b002d7306 */ /* 0x000ea20000201400 */
[----:B------:R-:W-:Y:S01]  /*5930*/  IMAD.IADD R40, R233, 0x1, -R38 ;  /* 0x00000001e9287824 */ /* 0x000fe200078e0a26 */
[----:B------:R-:W-:Y:S01]  /*5940*/  IADD3 R56, R52, 0x50, RZ ;  /* 0x0000005034387810 */ /* 0x000fe20007ffe0ff */
[----:B----4-:R-:W-:Y:S01]  /*5950*/  FFMA.FTZ R29, R30, -UR31, R29 ;  /* 0x8000001f1e1d7c23 */ /* 0x010fe2000801001d */
[----:B------:R-:W-:Y:S02]  /*5960*/  FSEL R172, R28, -INF , !P5 ;  /* 0xff8000001cac7808 */ /* 0x000fe40006800000 */
[----:B------:R-:W-:Y:S01]  /*5970*/  IABS R44, R40 ;  /* 0x00000028002c7213 */ /* 0x000fe20000000000 */
[----:B------:R-:W-:Y:S01]  /*5980*/  IMAD.IADD R30, R236, 0x1, -R56 ;  /* 0x00000001ec1e7824 */ /* 0x000fe200078e0a38 */
[----:B------:R4:W5:Y:S01]  /*5990*/  I2F R181, R41 ;  /* 0x0000002900b57306 */ /* 0x0009620000201400 */
[----:B------:R-:W-:Y:S01]  /*59a0*/  ISETP.GE.AND P5, PT, R38, R234, PT ;  /* 0x000000ea2600720c */ /* 0x000fe20003fa6270 */
[----:B---3--:R-:W-:Y:S01]  /*59b0*/  FFMA.FTZ R26, R37, -UR31, R26 ;  /* 0x8000001f251a7c23 */ /* 0x008fe2000801001a */
[----:B------:R-:W-:-:S02]  /*59c0*/  IABS R178, R178 ;  /* 0x000000b200b27213 */ /* 0x000fc40000000000 */
[----:B------:R-:W-:Y:S02]  /*59d0*/  ISETP.LT.OR P5, PT, R38, R235, P5 ;  /* 0x000000eb2600720c */ /* 0x000fe40002fa1670 */
[----:B------:R-:W-:Y:S01]  /*59e0*/  IABS R28, R30 ;  /* 0x0000001e001c7213 */ /* 0x000fe20000000000 */
[----:B------:R-:W3:Y:S01]  /*59f0*/  I2F R24, R24 ;  /* 0x0000001800187306 */ /* 0x000ee20000201400 */
[----:B--2---:R-:W-:Y:S01]  /*5a00*/  FFMA.FTZ R180, R45, -UR31, R20 ;  /* 0x8000001f2db47c23 */ /* 0x004fe20008010014 */
[----:B------:R-:W-:Y:S01]  /*5a10*/  FSEL R171, R26, -INF , !P4 ;  /* 0xff8000001aab7808 */ /* 0x000fe20006000000 */
[----:B------:R-:W-:Y:S01]  /*5a20*/  IMAD.IADD R26, R233, 0x1, -R56 ;  /* 0x00000001e91a7824 */ /* 0x000fe200078e0a38 */
[----:B------:R-:W-:Y:S01]  /*5a30*/  FSEL R174, R25, -INF , !P5 ;  /* 0xff80000019ae7808 */ /* 0x000fe20006800000 */
[----:B------:R-:W-:Y:S01]  /*5a40*/  IMAD.IADD R25, R233, 0x1, -R81 ;  /* 0x00000001e9197824 */ /* 0x000fe200078e0a51 */
[----:B------:R-:W-:Y:S01]  /*5a50*/  FSEL R180, R180, -INF , !P2 ;  /* 0xff800000b4b47808 */ /* 0x000fe20005000000 */
[----:B----4-:R-:W2:Y:S01]  /*5a60*/  LDSM.16.M88.4 R40, [R219+0x3800] ;  /* 0x00380000db28783b */ /* 0x010ea20000000200 */
[----:B-----5:R-:W-:Y:S01]  /*5a70*/  FFMA.FTZ R181, R181, -UR31, R22 ;  /* 0x8000001fb5b57c23 */ /* 0x020fe20008010016 */
[----:B------:R-:W4:Y:S01]  /*5a80*/  I2F R44, R44 ;  /* 0x0000002c002c7306 */ /* 0x000f220000201400 */
[----:B------:R-:W-:-:S02]  /*5a90*/  ISETP.GE.AND P4, PT, R56, R234, PT ;  /* 0x000000ea3800720c */ /* 0x000fc40003f86270 */
[----:B------:R-:W-:Y:S02]  /*5aa0*/  ISETP.GE.AND P2, PT, R56, R231, PT ;  /* 0x000000e73800720c */ /* 0x000fe40003f46270 */
[----:B------:R-:W-:Y:S01]  /*5ab0*/  FSEL R181, R181, -INF , !P6 ;  /* 0xff800000b5b57808 */ /* 0x000fe20007000000 */
[----:B---3--:R-:W-:Y:S01]  /*5ac0*/  FFMA.FTZ R179, R24, -UR31, R23 ;  /* 0x8000001f18b37c23 */ /* 0x008fe20008010017 */
[----:B------:R-:W-:Y:S01]  /*5ad0*/  ISETP.GE.AND P6, PT, R56, R228, PT ;  /* 0x000000e43800720c */ /* 0x000fe20003fc6270 */
[----:B------:R-:W-:Y:S01]  /*5ae0*/  IMAD.IADD R24, R230, 0x1, -R56 ;  /* 0x00000001e6187824 */ /* 0x000fe200078e0a38 */
[C---:B------:R-:W-:Y:S01]  /*5af0*/  ISETP.GE.AND P5, PT, R56.reuse, R223, PT ;  /* 0x000000df3800720c */ /* 0x040fe20003fa6270 */
[----:B------:R-:W3:Y:S01]  /*5b00*/  I2F R129, R28 ;  /* 0x0000001c00817306 */ /* 0x000ee20000201400 */
[----:B------:R-:W-:Y:S02]  /*5b10*/  ISETP.LT.OR P4, PT, R56, R235, P4 ;  /* 0x000000eb3800720c */ /* 0x000fe40002781670 */
[----:B------:R-:W-:-:S02]  /*5b20*/  IABS R24, R24 ;  /* 0x0000001800187213 */ /* 0x000fc40000000000 */
[----:B------:R-:W-:Y:S01]  /*5b30*/  ISETP.LT.OR P2, PT, R56, R232, P2 ;  /* 0x000000e83800720c */ /* 0x000fe20001741670 */
[----:B----4-:R-:W-:Y:S01]  /*5b40*/  FFMA.FTZ R27, R44, -UR31, R27 ;  /* 0x8000001f2c1b7c23 */ /* 0x010fe2000801001b */
[C---:B------:R-:W-:Y:S01]  /*5b50*/  ISETP.LT.OR P6, PT, R56.reuse, R229, P6 ;  /* 0x000000e53800720c */ /* 0x040fe200037c1670 */
[----:B------:R-:W4:Y:S01]  /*5b60*/  I2F R178, R178 ;  /* 0x000000b200b27306 */ /* 0x000f220000201400 */
[----:B------:R-:W-:Y:S01]  /*5b70*/  ISETP.LT.OR P5, PT, R56, R226, P5 ;  /* 0x000000e23800720c */ /* 0x000fe20002fa1670 */
[----:B------:R-:W-:Y:S01]  /*5b80*/  IMAD.IADD R56, R227, 0x1, -R56 ;  /* 0x00000001e3387824 */ /* 0x000fe200078e0a38 */
[----:B------:R-:W-:Y:S01]  /*5b90*/  FSEL R182, R29, -INF , !P3 ;  /* 0xff8000001db67808 */ /* 0x000fe20005800000 */
[----:B------:R-:W-:Y:S01]  /*5ba0*/  IMAD.MOV.U32 R85, RZ, RZ, R24 ;  /* 0x000000ffff557224 */ /* 0x000fe200078e0018 */
[C---:B------:R-:W-:Y:S02]  /*5bb0*/  ISETP.GE.AND P3, PT, R38.reuse, R231, PT ;  /* 0x000000e72600720c */ /* 0x040fe40003f66270 */
[----:B------:R-:W-:Y:S01]  /*5bc0*/  IABS R24, R56 ;  /* 0x0000003800187213 */ /* 0x000fe20000000000 */
[----:B---3--:R-:W-:Y:S01]  /*5bd0*/  FFMA.FTZ R129, R129, -UR31, R72 ;  /* 0x8000001f81817c23 */ /* 0x008fe20008010048 */
[----:B------:R-:W-:Y:S01]  /*5be0*/  FSEL R183, R31, -INF , !P1 ;  /* 0xff8000001fb77808 */ /* 0x000fe20004800000 */
[----:B------:R-:W3:Y:S01]  /*5bf0*/  I2F R85, R85 ;  /* 0x0000005500557306 */ /* 0x000ee20000201400 */
[----:B------:R-:W-:Y:S01]  /*5c00*/  HMMA.16816.F32 R28, R12, R66, RZ ;  /* 0x000000420c1c723c */ /* 0x000fe200000018ff */
[----:B------:R-:W-:Y:S01]  /*5c10*/  IMAD.MOV.U32 R87, RZ, RZ, R24 ;  /* 0x000000ffff577224 */ /* 0x000fe200078e0018 */
[----:B------:R-:W-:-:S02]  /*5c20*/  ISETP.LT.OR P3, PT, R38, R232, P3 ;  /* 0x000000e82600720c */ /* 0x000fc40001f61670 */
[----:B------:R-:W-:Y:S01]  /*5c30*/  IABS R26, R26 ;  /* 0x0000001a001a7213 */ /* 0x000fe20000000000 */
[----:B----4-:R-:W-:Y:S01]  /*5c40*/  FFMA.FTZ R178, R178, -UR31, R21 ;  /* 0x8000001fb2b27c23 */ /* 0x010fe20008010015 */
[----:B------:R-:W-:Y:S01]  /*5c50*/  IABS R24, R25 ;  /* 0x0000001900187213 */ /* 0x000fe20000000000 */
[----:B------:R-:W4:Y:S01]  /*5c60*/  I2F R87, R87 ;  /* 0x0000005700577306 */ /* 0x000f220000201400 */
[----:B------:R-:W-:Y:S01]  /*5c70*/  HMMA.16816.F32 R64, R8, R66, RZ ;  /* 0x000000420840723c */ /* 0x000fe200000018ff */
[----:B------:R-:W-:Y:S02]  /*5c80*/  FSEL R175, R47, -INF , !P0 ;  /* 0xff8000002faf7808 */ /* 0x000fe40004000000 */
[----:B------:R-:W-:Y:S02]  /*5c90*/  IADD3 R76, R52, 0x58, RZ ;  /* 0x00000058344c7810 */ /* 0x000fe40007ffe0ff */
[C---:B------:R-:W-:Y:S02]  /*5ca0*/  ISETP.GE.AND P1, PT, R38.reuse, R228, PT ;  /* 0x000000e42600720c */ /* 0x040fe40003f26270 */
[C---:B------:R-:W-:Y:S01]  /*5cb0*/  ISETP.GE.AND P0, PT, R38.reuse, R223, PT ;  /* 0x000000df2600720c */ /* 0x040fe20003f06270 */
[----:B------:R-:W5:Y:S01]  /*5cc0*/  I2F R83, R26 ;  /* 0x0000001a00537306 */ /* 0x000f620000201400 */
[----:B------:R-:W-:Y:S01]  /*5cd0*/  FSEL R170, R27, -INF , !P3 ;  /* 0xff8000001baa7808 */ /* 0x000fe20005800000 */
[C---:B-1----:R-:W-:Y:S01]  /*5ce0*/  HMMA.16816.F32 R20, R12.reuse, R60, RZ ;  /* 0x0000003c0c14723c */ /* 0x042fe200000018ff */
[----:B------:R-:W-:Y:S01]  /*5cf0*/  ISETP.LT.OR P1, PT, R38, R229, P1 ;  /* 0x000000e52600720c */ /* 0x000fe20000f21670 */
[----:B------:R-:W-:Y:S01]  /*5d00*/  IMAD.IADD R77, R236, 0x1, -R76 ;  /* 0x00000001ec4d7824 */ /* 0x000fe200078e0a4c */
[----:B------:R-:W-:Y:S01]  /*5d10*/  ISETP.LT.OR P0, PT, R38, R226, P0 ;  /* 0x000000e22600720c */ /* 0x000fe20000701670 */
[----:B---3--:R-:W-:Y:S01]  /*5d20*/  FFMA.FTZ R85, R85, -UR31, R68 ;  /* 0x8000001f55557c23 */ /* 0x008fe20008010044 */
[----:B------:R-:W-:Y:S01]  /*5d30*/  FSEL R178, R178, -INF , !P1 ;  /* 0xff800000b2b27808 */ /* 0x000fe20004800000 */
[----:B------:R-:W1:Y:S01]  /*5d40*/  I2F R72, R24 ;  /* 0x0000001800487306 */ /* 0x000e620000201400 */
[----:B------:R-:W-:Y:S01]  /*5d50*/  FSEL R179, R179, -INF , !P0 ;  /* 0xff800000b3b37808 */ /* 0x000fe20004000000 */
[C---:B--2---:R-:W-:Y:S01]  /*5d60*/  HMMA.16816.F32 R44, R12.reuse, R40, RZ ;  /* 0x000000280c2c723c */ /* 0x044fe200000018ff */
[----:B------:R-:W-:Y:S01]  /*5d70*/  FSEL R129, R129, -INF , !P4 ;  /* 0xff80000081817808 */ /* 0x000fe20006000000 */
[----:B----4-:R-:W-:Y:S01]  /*5d80*/  FFMA.FTZ R87, R87, -UR31, R70 ;  /* 0x8000001f57577c23 */ /* 0x010fe20008010046 */
[C---:B------:R-:W-:Y:S01]  /*5d90*/  ISETP.GE.AND P3, PT, R81.reuse, R234, PT ;  /* 0x000000ea5100720c */ /* 0x040fe20003f66270 */
[----:B------:R-:W-:Y:S01]  /*5da0*/  IMAD.IADD R73, R230, 0x1, -R76 ;  /* 0x00000001e6497824 */ /* 0x000fe200078e0a4c */
[----:B------:R-:W-:Y:S01]  /*5db0*/  ISETP.GE.AND P1, PT, R81, R231, PT ;  /* 0x000000e75100720c */ /* 0x000fe20003f26270 */
[----:B-----5:R-:W-:Y:S01]  /*5dc0*/  FFMA.FTZ R74, R83, -UR31, R74 ;  /* 0x8000001f534a7c23 */ /* 0x020fe2000801004a */
[C---:B------:R-:W-:Y:S01]  /*5dd0*/  ISETP.GE.AND P0, PT, R81.reuse, R228, PT ;  /* 0x000000e45100720c */ /* 0x040fe20003f06270 */
[----:B------:R-:W-:Y:S01]  /*5de0*/  HMMA.16816.F32 R36, R12, R42, RZ ;  /* 0x0000002a0c24723c */ /* 0x000fe200000018ff */
[----:B------:R-:W-:Y:S01]  /*5df0*/  ISETP.GE.AND P4, PT, R81, R223, PT ;  /* 0x000000df5100720c */ /* 0x000fe20003f86270 */
[----:B------:R-:W-:Y:S01]  /*5e00*/  IMAD.IADD R83, R227, 0x1, -R76 ;  /* 0x00000001e3537824 */ /* 0x000fe200078e0a4c */
[----:B------:R-:W-:-:S02]  /*5e10*/  ISETP.LT.OR P3, PT, R81, R235, P3 ;  /* 0x000000eb5100720c */ /* 0x000fc40001f61670 */
[C---:B------:R-:W-:Y:S01]  /*5e20*/  ISETP.LT.OR P1, PT, R81.reuse, R232, P1 ;  /* 0x000000e85100720c */ /* 0x040fe20000f21670 */
[----:B-1----:R-:W-:Y:S01]  /*5e30*/  FFMA.FTZ R72, R72, -UR31, R75 ;  /* 0x8000001f48487c23 */ /* 0x002fe2000801004b */
[C---:B------:R-:W-:Y:S01]  /*5e40*/  ISETP.LT.OR P0, PT, R81.reuse, R229, P0 ;  /* 0x000000e55100720c */ /* 0x040fe20000701670 */
[C---:B------:R-:W-:Y:S01]  /*5e50*/  HMMA.16816.F32 R24, R8.reuse, R60, RZ ;  /* 0x0000003c0818723c */ /* 0x040fe200000018ff */
[----:B------:R-:W-:Y:S02]  /*5e60*/  ISETP.LT.OR P4, PT, R81, R226, P4 ;  /* 0x000000e25100720c */ /* 0x000fe40002781670 */
[----:B------:R-:W-:Y:S02]  /*5e70*/  IABS R77, R77 ;  /* 0x0000004d004d7213 */ /* 0x000fe40000000000 */
[----:B------:R-:W-:Y:S02]  /*5e80*/  IABS R80, R80 ;  /* 0x0000005000507213 */ /* 0x000fe40000000000 */
[----:B------:R-:W-:Y:S01]  /*5e90*/  IMAD.IADD R60, R233, 0x1, -R76 ;  /* 0x00000001e93c7824 */ /* 0x000fe200078e0a4c */
[----:B------:R-:W-:Y:S01]  /*5ea0*/  HMMA.16816.F32 R56, R8, R40, RZ ;  /* 0x000000280838723c */ /* 0x000fe200000018ff */
[----:B------:R-:W-:Y:S01]  /*5eb0*/  IABS R86, R86 ;  /* 0x0000005600567213 */ /* 0x000fe20000000000 */
[----:B------:R-:W-:Y:S01]  /*5ec0*/  I2F R77, R77 ;  /* 0x0000004d004d7306 */ /* 0x000fe20000201400 */
[----:B------:R-:W-:-:S02]  /*5ed0*/  IADD3 R55, R52, 0x59, RZ ;  /* 0x0000005934377810 */ /* 0x000fc40007ffe0ff */
[----:B------:R-:W-:Y:S02]  /*5ee0*/  IABS R60, R60 ;  /* 0x0000003c003c7213 */ /* 0x000fe40000000000 */
[----:B------:R-:W-:Y:S01]  /*5ef0*/  FSEL R125, R74, -INF , !P2 ;  /* 0xff8000004a7d7808 */ /* 0x000fe20005000000 */
[----:B------:R-:W-:Y:S01]  /*5f00*/  HMMA.16816.F32 R40, R8, R42, RZ ;  /* 0x0000002a0828723c */ /* 0x000fe200000018ff */
[--C-:B------:R-:W-:Y:S01]  /*5f10*/  IMAD.IADD R74, R233, 0x1, -R55.reuse ;  /* 0x00000001e94a7824 */ /* 0x100fe200078e0a37 */
[----:B------:R1:W-:Y:S01]  /*5f20*/  I2F R81, R60 ;  /* 0x0000003c00517306 */ /* 0x0003e20000201400 */
[--C-:B------:R-:W-:Y:S01]  /*5f30*/  IMAD.IADD R54, R236, 0x1, -R55.reuse ;  /* 0x00000001ec367824 */ /* 0x100fe200078e0a37 */
[----:B------:R-:W-:Y:S01]  /*5f40*/  IABS R73, R73 ;  /* 0x0000004900497213 */ /* 0x000fe20000000000 */
[--C-:B------:R-:W-:Y:S01]  /*5f50*/  IMAD.IADD R70, R230, 0x1, -R55.reuse ;  /* 0x00000001e6467824 */ /* 0x100fe200078e0a37 */
[----:B------:R-:W-:Y:S01]  /*5f60*/  FSEL R168, R85, -INF , !P6 ;  /* 0xff80000055a87808 */ /* 0x000fe20007000000 */
[----:B------:R-:W-:Y:S01]  /*5f70*/  IMAD.IADD R75, R227, 0x1, -R55 ;  /* 0x00000001e34b7824 */ /* 0x000fe200078e0a37 */
[----:B------:R-:W-:Y:S01]  /*5f80*/  HMMA.16816.F32 R12, R12, R62, RZ ;  /* 0x0000003e0c0c723c */ /* 0x000fe200000018ff */
[----:B------:R-:W-:Y:S01]  /*5f90*/  FSEL R169, R87, -INF , !P5 ;  /* 0xff80000057a97808 */ /* 0x000fe20006800000 */
[----:B------:R-:W2:Y:S01]  /*5fa0*/  I2F R68, R86 ;  /* 0x0000005600447306 */ /* 0x000ea20000201400 */
[----:B------:R-:W-:-:S02]  /*5fb0*/  FSEL R128, R84, -INF , !P3 ;  /* 0xff80000054807808 */ /* 0x000fc40005800000 */
[C---:B------:R-:W-:Y:S02]  /*5fc0*/  ISETP.GE.AND P2, PT, R76.reuse, R234, PT ;  /* 0x000000ea4c00720c */ /* 0x040fe40003f46270 */
[C---:B------:R-:W-:Y:S01]  /*5fd0*/  ISETP.GE.AND P6, PT, R76.reuse, R231, PT ;  /* 0x000000e74c00720c */ /* 0x040fe20003fc6270 */
[----:B------:R-:W-:Y:S01]  /*5fe0*/  HMMA.16816.F32 R8, R8, R62, RZ ;  /* 0x0000003e0808723c */ /* 0x000fe200000018ff */
[C---:B------:R-:W-:Y:S01]  /*5ff0*/  ISETP.GE.AND P5, PT, R76.reuse, R228, PT ;  /* 0x000000e44c00720c */ /* 0x040fe20003fa6270 */
[----:B-1----:R-:W1:Y:S01]  /*6000*/  LDSM.16.M88.4 R60, [R217+0x1800] ;  /* 0x00180000d93c783b */ /* 0x002e620000000200 */
[----:B------:R-:W3:Y:S01]  /*6010*/  I2F R80, R80 ;  /* 0x0000005000507306 */ /* 0x000ee20000201400 */
[----:B------:R-:W-:Y:S02]  /*6020*/  ISETP.GE.AND P3, PT, R76, R223, PT ;  /* 0x000000df4c00720c */ /* 0x000fe40003f66270 */
[----:B------:R-:W-:Y:S02]  /*6030*/  IABS R74, R74 ;  /* 0x0000004a004a7213 */ /* 0x000fe40000000000 */
[----:B------:R-:W-:Y:S01]  /*6040*/  HMMA.16816.F32 R64, R32, R78, R64 ;  /* 0x0000004e2040723c */ /* 0x000fe20000001840 */
[----:B------:R-:W-:Y:S01]  /*6050*/  IABS R54, R54 ;  /* 0x0000003600367213 */ /* 0x000fe20000000000 */
[----:B--2---:R-:W-:Y:S01]  /*6060*/  FFMA.FTZ R71, R68, -UR31, R71 ;  /* 0x8000001f44477c23 */ /* 0x004fe20008010047 */
[C---:B------:R-:W-:Y:S01]  /*6070*/  ISETP.LT.OR P2, PT, R76.reuse, R235, P2 ;  /* 0x000000eb4c00720c */ /* 0x040fe20001741670 */
[----:B------:R-:W-:Y:S01]  /*6080*/  I2F R73, R73 ;  /* 0x0000004900497306 */ /* 0x000fe20000201400 */
[----:B------:R-:W-:-:S02]  /*6090*/  ISETP.LT.OR P6, PT, R76, R232, P6 ;  /* 0x000000e84c00720c */ /* 0x000fc400037c1670 */
[C---:B------:R-:W-:Y:S01]  /*60a0*/  ISETP.LT.OR P5, PT, R76.reuse, R229, P5 ;  /* 0x000000e54c00720c */ /* 0x040fe20002fa1670 */
[----:B------:R-:W-:Y:S01]  /*60b0*/  HMMA.16816.F32 R28, R16, R78, R28 ;  /* 0x0000004e101c723c */ /* 0x000fe2000000181c */
[----:B------:R-:W-:Y:S02]  /*60c0*/  ISETP.LT.OR P3, PT, R76, R226, P3 ;  /* 0x000000e24c00720c */ /* 0x000fe40001f61670 */
[----:B------:R-:W-:Y:S01]  /*60d0*/  IABS R83, R83 ;  /* 0x0000005300537213 */ /* 0x000fe20000000000 */
[----:B------:R-:W2:Y:S01]  /*60e0*/  I2F R54, R54 ;  /* 0x0000003600367306 */ /* 0x000ea20000201400 */
[----:B------:R-:W-:Y:S01]  /*60f0*/  IABS R76, R70 ;  /* 0x00000046004c7213 */ /* 0x000fe20000000000 */
[----:B---3--:R-:W-:Y:S01]  /*6100*/  FFMA.FTZ R80, R80, -UR31, R69 ;  /* 0x8000001f50507c23 */ /* 0x008fe20008010045 */
[----:B------:R-:W-:Y:S02]  /*6110*/  IADD3 R69, R52, 0x60, RZ ;  /* 0x0000006034457810 */ /* 0x000fe40007ffe0ff */
[----:B------:R-:W-:-:S02]  /*6120*/  FSEL R123, R72, -INF , !P1 ;  /* 0xff800000487b7808 */ /* 0x000fc40004800000 */
[----:B------:R-:W-:Y:S01]  /*6130*/  ISETP.GE.AND P1, PT, R55, R234, PT ;  /* 0x000000ea3700720c */ /* 0x000fe20003f26270 */
[----:B------:R3:W4:Y:S01]  /*6140*/  I2F R70, R74 ;  /* 0x0000004a00467306 */ /* 0x0007220000201400 */
[----:B------:R-:W-:Y:S02]  /*6150*/  FSEL R167, R71, -INF , !P4 ;  /* 0xff80000047a77808 */ /* 0x000fe40006000000 */
[----:B------:R-:W-:Y:S01]  /*6160*/  ISETP.GE.AND P4, PT, R55, R228, PT ;  /* 0x000000e43700720c */ /* 0x000fe20003f86270 */
[----:B------:R-:W-:Y:S01]  /*6170*/  FFMA.FTZ R77, R77, -UR31, R64 ;  /* 0x8000001f4d4d7c23 */ /* 0x000fe20008010040 */
[----:B------:R-:W-:Y:S01]  /*6180*/  ISETP.LT.OR P1, PT, R55, R235, P1 ;  /* 0x000000eb3700720c */ /* 0x000fe20000f21670 */
[----:B------:R-:W-:Y:S01]  /*6190*/  FFMA.FTZ R66, R81, -UR31, R66 ;  /* 0x8000001f51427c23 */ /* 0x000fe20008010042 */
[----:B------:R-:W-:Y:S01]  /*61a0*/  ISETP.LT.OR P4, PT, R55, R229, P4 ;  /* 0x000000e53700720c */ /* 0x000fe20002781670 */
[----:B------:R-:W5:Y:S01]  /*61b0*/  I2F R83, R83 ;  /* 0x0000005300537306 */ /* 0x000f620000201400 */
[----:B------:R-:W-:Y:S01]  /*61c0*/  FSEL R127, R77, -INF , !P2 ;  /* 0xff8000004d7f7808 */ /* 0x000fe20005000000 */
[----:B--2---:R-:W-:Y:S01]  /*61d0*/  FFMA.FTZ R65, R54, -UR31, R65 ;  /* 0x8000001f36417c23 */ /* 0x004fe20008010041 */
[----:B------:R-:W-:Y:S01]  /*61e0*/  ISETP.GE.AND P2, PT, R55, R223, PT ;  /* 0x000000df3700720c */ /* 0x000fe20003f46270 */
[----:B------:R-:W-:Y:S01]  /*61f0*/  FFMA.FTZ R28, R73, -UR31, R28 ;  /* 0x8000001f491c7c23 */ /* 0x000fe2000801001c */
[----:B------:R-:W-:Y:S01]  /*6200*/  FSEL R166, R80, -INF , !P0 ;  /* 0xff80000050a67808 */ /* 0x000fe20004000000 */
[-C--:B-1----:R-:W-:Y:S01]  /*6210*/  HMMA.16816.F32 R56, R32, R60.reuse, R56 ;  /* 0x0000003c2038723c */ /* 0x082fe20000001838 */
[----:B------:R-:W-:Y:S01]  /*6220*/  ISETP.LT.OR P2, PT, R55, R226, P2 ;  /* 0x000000e23700720c */ /* 0x000fe20001741670 */
[----:B------:R-:W1:Y:S01]  /*6230*/  I2F R68, R76 ;  /* 0x0000004c00447306 */ /* 0x000e620000201400 */
[----:B---3--:R-:W-:Y:S01]  /*6240*/  IABS R74, R75 ;  /* 0x0000004b004a7213 */ /* 0x008fe20000000000 */
[----:B------:R-:W-:Y:S01]  /*6250*/  IMAD.IADD R75, R236, 0x1, -R69 ;  /* 0x00000001ec4b7824 */ /* 0x000fe200078e0a45 */
[----:B------:R-:W-:Y:S01]  /*6260*/  FSEL R164, R28, -INF , !P5 ;  /* 0xff8000001ca47808 */ /* 0x000fe20006800000 */
[----:B----4-:R-:W-:Y:S01]  /*6270*/  FFMA.FTZ R70, R70, -UR31, R67 ;  /* 0x8000001f46467c23 */ /* 0x010fe20008010043 */
[----:B------:R-:W-:Y:S01]  /*6280*/  FSEL R126, R65, -INF , !P1 ;  /* 0xff800000417e7808 */ /* 0x000fe20004800000 */
[----:B------:R-:W-:Y:S01]  /*6290*/  HMMA.16816.F32 R44, R16, R60, R44 ;  /* 0x0000003c102c723c */ /* 0x000fe2000000182c */
[----:B------:R-:W-:Y:S01]  /*62a0*/  IABS R72, R75 ;  /* 0x0000004b00487213 */ /* 0x000fe20000000000 */
[----:B------:R-:W2:Y:S01]  /*62b0*/  I2F R64, R74 ;  /* 0x0000004a00407306 */ /* 0x000ea20000201400 */
[----:B-----5:R-:W-:Y:S01]  /*62c0*/  FFMA.FTZ R30, R83, -UR31, R30 ;  /* 0x8000001f531e7c23 */ /* 0x020fe2000801001e */
[----:B------:R-:W-:-:S02]  /*62d0*/  ISETP.GE.AND P0, PT, R55, R231, PT ;  /* 0x000000e73700720c */ /* 0x000fc40003f06270 */
[----:B------:R-:W-:Y:S01]  /*62e0*/  IADD3 R54, R52, 0x68, RZ ;  /* 0x0000006834367810 */ /* 0x000fe20007ffe0ff */
[----:B------:R-:W-:Y:S01]  /*62f0*/  IMAD.IADD R61, R230, 0x1, -R69 ;  /* 0x00000001e63d7824 */ /* 0x000fe200078e0a45 */
[----:B------:R-:W-:Y:S01]  /*6300*/  FSEL R165, R30, -INF , !P3 ;  /* 0xff8000001ea57808 */ /* 0x000fe20005800000 */
[-C--:B------:R-:W-:Y:S01]  /*6310*/  HMMA.16816.F32 R40, R32, R62.reuse, R40 ;  /* 0x0000003e2028723c */ /* 0x080fe20000001828 */
[----:B------:R-:W3:Y:S01]  /*6320*/  I2F R71, R72 ;  /* 0x0000004800477306 */ /* 0x000ee20000201400 */
[----:B-1----:R-:W-:Y:S01]  /*6330*/  FFMA.FTZ R29, R68, -UR31, R29 ;  /* 0x8000001f441d7c23 */ /* 0x002fe2000801001d */
[----:B------:R-:W-:Y:S01]  /*6340*/  IABS R28, R61 ;  /* 0x0000003d001c7213 */ /* 0x000fe20000000000 */
[----:B------:R-:W-:Y:S01]  /*6350*/  IMAD.IADD R61, R227, 0x1, -R69 ;  /* 0x00000001e33d7824 */ /* 0x000fe200078e0a45 */
[----:B------:R-:W-:Y:S02]  /*6360*/  IADD3 R60, R52, 0x61, RZ ;  /* 0x00000061343c7810 */ /* 0x000fe40007ffe0ff */
[----:B------:R-:W-:Y:S01]  /*6370*/  FSEL R130, R29, -INF , !P4 ;  /* 0xff8000001d827808 */ /* 0x000fe20006000000 */
[----:B------:R-:W-:Y:S01]  /*6380*/  HMMA.16816.F32 R36, R16, R62, R36 ;  /* 0x0000003e1024723c */ /* 0x000fe20000001824 */
[----:B--2---:R-:W-:Y:S01]  /*6390*/  FFMA.FTZ R31, R64, -UR31, R31 ;  /* 0x8000001f401f7c23 */ /* 0x004fe2000801001f */
[----:B------:R1:W-:Y:S01]  /*63a0*/  I2F R65, R28 ;  /* 0x0000001c00417306 */ /* 0x0003e20000201400 */
[----:B------:R-:W-:-:S02]  /*63b0*/  IABS R61, R61 ;  /* 0x0000003d003d7213 */ /* 0x000fc40000000000 */
[----:B------:R-:W-:Y:S01]  /*63c0*/  ISETP.LT.OR P0, PT, R55, R232, P0 ;  /* 0x000000e83700720c */ /* 0x000fe20000701670 */
[----:B------:R-:W-:Y:S01]  /*63d0*/  IMAD.IADD R55, R236, 0x1, -R60 ;  /* 0x00000001ec377824 */ /* 0x000fe200078e0a3c */
[----:B------:R-:W-:Y:S01]  /*63e0*/  FSEL R131, R31, -INF , !P2 ;  /* 0xff8000001f837808 */ /* 0x000fe20005000000 */
[----:B------:R-:W-:Y:S01]  /*63f0*/  IMAD.IADD R63, R233, 0x1, -R54 ;  /* 0x00000001e93f7824 */ /* 0x000fe200078e0a36 */
[----:B------:R-:W-:Y:S01]  /*6400*/  FSEL R121, R66, -INF , !P6 ;  /* 0xff80000042797808 */ /* 0x000fe20007000000 */
[----:B------:R-:W2:Y:S01]  /*6410*/  I2F R61, R61 ;  /* 0x0000003d003d7306 */ /* 0x000ea20000201400 */
[----:B------:R-:W-:Y:S01]  /*6420*/  IABS R55, R55 ;  /* 0x0000003700377213 */ /* 0x000fe20000000000 */
[----:B---3--:R-:W-:Y:S01]  /*6430*/  FFMA.FTZ R104, R71, -UR31, R56 ;  /* 0x8000001f47687c23 */ /* 0x008fe20008010038 */
[C---:B------:R-:W-:Y:S01]  /*6440*/  ISETP.GE.AND P6, PT, R69.reuse, R234, PT ;  /* 0x000000ea4500720c */ /* 0x040fe20003fc6270 */
[----:B------:R-:W-:Y:S01]  /*6450*/  IMAD.IADD R56, R236, 0x1, -R54 ;  /* 0x00000001ec387824 */ /* 0x000fe200078e0a36 */
[----:B------:R-:W-:Y:S01]  /*6460*/  FSEL R119, R70, -INF , !P0 ;  /* 0xff80000046777808 */ /* 0x000fe20004000000 */
[----:B------:R-:W-:Y:S01]  /*6470*/  IMAD.MOV.U32 R64, RZ, RZ, R55 ;  /* 0x000000ffff407224 */ /* 0x000fe200078e0037 */
[----:B------:R-:W-:Y:S01]  /*6480*/  ISETP.LT.OR P6, PT, R69, R235, P6 ;  /* 0x000000eb4500720c */ /* 0x000fe200037c1670 */
[----:B-1----:R-:W1:Y:S01]  /*6490*/  LDSM.16.M88.4 R28, [R217+0x1c00] ;  /* 0x001c0000d91c783b */ /* 0x002e620000000200 */
[----:B------:R-:W-:Y:S01]  /*64a0*/  IABS R55, R56 ;  /* 0x0000003800377213 */ /* 0x000fe20000000000 */
[----:B------:R-:W-:Y:S01]  /*64b0*/  IMAD.IADD R56, R233, 0x1, -R69 ;  /* 0x00000001e9387824 */ /* 0x000fe200078e0a45 */
[----:B------:R-:W-:Y:S01]  /*64c0*/  FSEL R104, R104, -INF , !P6 ;  /* 0xff80000068687808 */ /* 0x000fe20007000000 */
[----:B------:R-:W3:Y:S01]  /*64d0*/  I2F R64, R64 ;  /* 0x0000004000407306 */ /* 0x000ee20000201400 */
[----:B------:R-:W-:Y:S01]  /*64e0*/  ISETP.GE.AND P0, PT, R60, R234, PT ;  /* 0x000000ea3c00720c */ /* 0x000fe20003f06270 */
[----:B------:R-:W-:Y:S01]  /*64f0*/  IMAD.IADD R66, R230, 0x1, -R60 ;  /* 0x00000001e6427824 */ /* 0x000fe200078e0a3c */
[----:B------:R-:W-:Y:S01]  /*6500*/  IABS R56, R56 ;  /* 0x0000003800387213 */ /* 0x000fe20000000000 */
[----:B--2---:R-:W-:Y:S01]  /*6510*/  FFMA.FTZ R87, R61, -UR31, R46 ;  /* 0x8000001f3d577c23 */ /* 0x004fe2000801002e */
[----:B------:R-:W-:Y:S01]  /*6520*/  ISETP.GE.AND P4, PT, R60, R231, PT ;  /* 0x000000e73c00720c */ /* 0x000fe20003f86270 */
[----:B------:R-:W-:Y:S01]  /*6530*/  IMAD.IADD R61, R230, 0x1, -R54 ;  /* 0x00000001e63d7824 */ /* 0x000fe200078e0a36 */
[C---:B------:R-:W-:Y:S01]  /*6540*/  ISETP.GE.AND P2, PT, R60.reuse, R228, PT ;  /* 0x000000e43c00720c */ /* 0x040fe20003f46270 */
[----:B------:R2:W4:Y:S01]  /*6550*/  I2F R67, R56 ;  /* 0x0000003800437306 */ /* 0x0005220000201400 */
[C---:B------:R-:W-:Y:S01]  /*6560*/  ISETP.GE.AND P6, PT, R60.reuse, R223, PT ;  /* 0x000000df3c00720c */ /* 0x040fe20003fc6270 */
[----:B------:R-:W-:Y:S01]  /*6570*/  FFMA.FTZ R65, R65, -UR31, R44 ;  /* 0x8000001f41417c23 */ /* 0x000fe2000801002c */
[----:B------:R-:W-:Y:S01]  /*6580*/  IABS R61, R61 ;  /* 0x0000003d003d7213 */ /* 0x000fe20000000000 */
[----:B------:R-:W-:Y:S01]  /*6590*/  IMAD.IADD R62, R227, 0x1, -R54 ;  /* 0x00000001e33e7824 */ /* 0x000fe200078e0a36 */
[----:B------:R-:W-:Y:S01]  /*65a0*/  ISETP.LT.OR P0, PT, R60, R235, P0 ;  /* 0x000000eb3c00720c */ /* 0x000fe20000701670 */
[----:B------:R-:W-:-:S04]  /*65b0*/  DEPBAR.LE SB0, 0x0 ;  /* 0x000080000000791a */ /* 0x000fc80000000000 */
[----:B------:R-:W5:Y:S01]  /*65c0*/  I2F R55, R55 ;  /* 0x0000003700377306 */ /* 0x000f620000201400 */
[----:B------:R-:W-:Y:S01]  /*65d0*/  ISETP.LT.OR P4, PT, R60, R232, P4 ;  /* 0x000000e83c00720c */ /* 0x000fe20002781670 */
[----:B---3--:R-:W-:Y:S01]  /*65e0*/  FFMA.FTZ R64, R64, -UR31, R57 ;  /* 0x8000001f40407c23 */ /* 0x008fe20008010039 */
[C---:B------:R-:W-:Y:S02]  /*65f0*/  ISETP.LT.OR P2, PT, R60.reuse, R229, P2 ;  /* 0x000000e53c00720c */ /* 0x040fe40001741670 */
[----:B------:R-:W-:Y:S01]  /*6600*/  ISETP.LT.OR P6, PT, R60, R226, P6 ;  /* 0x000000e23c00720c */ /* 0x000fe200037c1670 */
[--C-:B--2---:R-:W-:Y:S01]  /*6610*/  IMAD.IADD R56, R233, 0x1, -R60.reuse ;  /* 0x00000001e9387824 */ /* 0x104fe200078e0a3c */
[C---:B------:R-:W-:Y:S01]  /*6620*/  IADD3 R46, R52.reuse, 0x69, RZ ;  /* 0x00000069342e7810 */ /* 0x040fe20007ffe0ff */
[----:B------:R-:W-:Y:S01]  /*6630*/  IMAD.IADD R60, R227, 0x1, -R60 ;  /* 0x00000001e33c7824 */ /* 0x000fe200078e0a3c */
[----:B------:R-:W2:Y:S01]  /*6640*/  I2F R61, R61 ;  /* 0x0000003d003d7306 */ /* 0x000ea20000201400 */
[----:B------:R-:W-:Y:S01]  /*6650*/  IADD3 R44, R52, 0x70, RZ ;  /* 0x00000070342c7810 */ /* 0x000fe20007ffe0ff */
[----:B----4-:R-:W-:Y:S01]  /*6660*/  FFMA.FTZ R67, R67, -UR31, R58 ;  /* 0x8000001f43437c23 */ /* 0x010fe2000801003a */
[----:B------:R-:W-:Y:S01]  /*6670*/  IABS R56, R56 ;  /* 0x0000003800387213 */ /* 0x000fe20000000000 */
[--C-:B------:R-:W-:Y:S01]  /*6680*/  IMAD.IADD R57, R236, 0x1, -R46.reuse ;  /* 0x00000001ec397824 */ /* 0x100fe200078e0a2e */
[----:B------:R-:W-:Y:S01]  /*6690*/  ISETP.GE.AND P3, PT, R69, R228, PT ;  /* 0x000000e44500720c */ /* 0x000fe20003f66270 */
[----:B------:R-:W-:Y:S01]  /*66a0*/  IMAD.IADD R84, R230, 0x1, -R46 ;  /* 0x00000001e6547824 */ /* 0x000fe200078e0a2e */
[----:B------:R-:W-:Y:S01]  /*66b0*/  IABS R60, R60 ;  /* 0x0000003c003c7213 */ /* 0x000fe20000000000 */
[----:B-----5:R-:W-:Y:S01]  /*66c0*/  FFMA.FTZ R55, R55, -UR31, R40 ;  /* 0x8000001f37377c23 */ /* 0x020fe20008010028 */
[----:B------:R-:W3:Y:S01]  /*66d0*/  I2F R56, R56 ;  /* 0x0000003800387306 */ /* 0x000ee20000201400 */
[----:B-1----:R-:W-:Y:S01]  /*66e0*/  HMMA.16816.F32 R24, R32, R28, R24 ;  /* 0x0000001c2018723c */ /* 0x002fe20000001818 */
[----:B------:R-:W-:Y:S01]  /*66f0*/  IABS R66, R66 ;  /* 0x0000004200427213 */ /* 0x000fe20000000000 */
[----:B------:R-:W-:Y:S01]  /*6700*/  IMAD.IADD R40, R233, 0x1, -R46 ;  /* 0x00000001e9287824 */ /* 0x000fe200078e0a2e */
[----:B------:R-:W-:-:S02]  /*6710*/  IABS R63, R63 ;  /* 0x0000003f003f7213 */ /* 0x000fc40000000000 */
[----:B------:R-:W-:Y:S01]  /*6720*/  ISETP.GE.AND P5, PT, R69, R231, PT ;  /* 0x000000e74500720c */ /* 0x000fe20003fa6270 */
[----:B--2---:R-:W-:Y:S01]  /*6730*/  FFMA.FTZ R61, R61, -UR31, R36 ;  /* 0x8000001f3d3d7c23 */ /* 0x004fe20008010024 */
[C---:B------:R-:W-:Y:S01]  /*6740*/  ISETP.GE.AND P1, PT, R69.reuse, R223, PT ;  /* 0x000000df4500720c */ /* 0x040fe20003f26270 */
[----:B------:R-:W-:Y:S01]  /*6750*/  HMMA.16816.F32 R20, R16, R28, R20 ;  /* 0x0000001c1014723c */ /* 0x000fe20000001814 */
[C---:B------:R-:W-:Y:S01]  /*6760*/  ISETP.LT.OR P3, PT, R69.reuse, R229, P3 ;  /* 0x000000e54500720c */ /* 0x040fe20001f61670 */
[----:B------:R-:W1:Y:S01]  /*6770*/  I2F R58, R66 ;  /* 0x00000042003a7306 */ /* 0x000e620000201400 */
[----:B------:R-:W-:Y:S02]  /*6780*/  IABS R57, R57 ;  /* 0x0000003900397213 */ /* 0x000fe40000000000 */
[----:B------:R-:W-:Y:S02]  /*6790*/  IABS R62, R62 ;  /* 0x0000003e003e7213 */ /* 0x000fe40000000000 */
[----:B------:R-:W-:Y:S01]  /*67a0*/  IMAD.IADD R28, R236, 0x1, -R44 ;  /* 0x00000001ec1c7824 */ /* 0x000fe200078e0a2c */
[C---:B------:R-:W-:Y:S01]  /*67b0*/  ISETP.LT.OR P5, PT, R69.reuse, R232, P5 ;  /* 0x000000e84500720c */ /* 0x040fe20002fa1670 */
[----:B---3--:R-:W-:Y:S01]  /*67c0*/  FFMA.FTZ R56, R56, -UR31, R59 ;  /* 0x8000001f38387c23 */ /* 0x008fe2000801003b */
[----:B------:R-:W2:Y:S01]  /*67d0*/  I2F R60, R60 ;  /* 0x0000003c003c7306 */ /* 0x000ea20000201400 */
[----:B------:R-:W-:Y:S01]  /*67e0*/  ISETP.LT.OR P1, PT, R69, R226, P1 ;  /* 0x000000e24500720c */ /* 0x000fe20000f21670 */
[----:B------:R-:W-:Y:S01]  /*67f0*/  HMMA.16816.F32 R8, R32, R30, R8 ;  /* 0x0000001e2008723c */ /* 0x000fe20000001808 */
[----:B------:R-:W-:-:S02]  /*6800*/  FSEL R90, R65, -INF , !P3 ;  /* 0xff800000415a7808 */ /* 0x000fc40005800000 */
[----:B------:R-:W-:Y:S02]  /*6810*/  IABS R29, R28 ;  /* 0x0000001c001d7213 */ /* 0x000fe40000000000 */
[----:B------:R-:W-:Y:S01]  /*6820*/  IABS R84, R84 ;  /* 0x0000005400547213 */ /* 0x000fe20000000000 */
[----:B------:R-:W3:Y:S01]  /*6830*/  I2F R63, R63 ;  /* 0x0000003f003f7306 */ /* 0x000ee20000201400 */
[----:B------:R-:W-:Y:S01]  /*6840*/  FSEL R96, R67, -INF , !P5 ;  /* 0xff80000043607808 */ /* 0x000fe20006800000 */
[----:B-1----:R-:W-:Y:S01]  /*6850*/  FFMA.FTZ R45, R58, -UR31, R45 ;  /* 0x8000001f3a2d7c23 */ /* 0x002fe2000801002d */
[----:B------:R-:W-:Y:S01]  /*6860*/  FSEL R87, R87, -INF , !P1 ;  /* 0xff80000057577808 */ /* 0x000fe20004800000 */
[----:B------:R-:W-:Y:S01]  /*6870*/  HMMA.16816.F32 R12, R16, R30, R12 ;  /* 0x0000001e100c723c */ /* 0x000fe2000000180c */
[----:B------:R-:W-:Y:S02]  /*6880*/  FSEL R103, R64, -INF , !P0 ;  /* 0xff80000040677808 */ /* 0x000fe40004000000 */
[C---:B------:R-:W-:Y:S01]  /*6890*/  ISETP.GE.AND P5, PT, R54.reuse, R234, PT ;  /* 0x000000ea3600720c */ /* 0x040fe20003fa6270 */
[----:B------:R-:W1:Y:S01]  /*68a0*/  I2F R65, R62 ;  /* 0x0000003e00417306 */ /* 0x000e620000201400 */
[----:B------:R-:W-:Y:S01]  /*68b0*/  ISETP.GE.AND P3, PT, R54, R231, PT ;  /* 0x000000e73600720c */ /* 0x000fe20003f66270 */
[----:B--2---:R-:W-:Y:S01]  /*68c0*/  FFMA.FTZ R47, R60, -UR31, R47 ;  /* 0x8000001f3c2f7c23 */ /* 0x004fe2000801002f */
[----:B------:R-:W-:-:S02]  /*68d0*/  ISETP.GE.AND P1, PT, R54, R228, PT ;  /* 0x000000e43600720c */ /* 0x000fc40003f26270 */
[C---:B------:R-:W-:Y:S02]  /*68e0*/  ISETP.GE.AND P0, PT, R54.reuse, R223, PT ;  /* 0x000000df3600720c */ /* 0x040fe40003f06270 */
[----:B------:R-:W-:Y:S01]  /*68f0*/  IABS R36, R40 ;  /* 0x0000002800247213 */ /* 0x000fe20000000000 */
[----:B------:R-:W2:Y:S01]  /*6900*/  I2F R28, R57 ;  /* 0x00000039001c7306 */ /* 0x000ea20000201400 */
[C---:B------:R-:W-:Y:S01]  /*6910*/  ISETP.LT.OR P5, PT, R54.reuse, R235, P5 ;  /* 0x000000eb3600720c */ /* 0x040fe20002fa1670 */
[----:B---3--:R-:W-:Y:S01]  /*6920*/  FFMA.FTZ R42, R63, -UR31, R42 ;  /* 0x8000001f3f2a7c23 */ /* 0x008fe2000801002a */
[C---:B------:R-:W-:Y:S02]  /*6930*/  ISETP.LT.OR P3, PT, R54.reuse, R232, P3 ;  /* 0x000000e83600720c */ /* 0x040fe40001f61670 */
[C---:B------:R-:W-:Y:S02]  /*6940*/  ISETP.LT.OR P1, PT, R54.reuse, R229, P1 ;  /* 0x000000e53600720c */ /* 0x040fe40000f21670 */
[----:B------:R-:W-:Y:S01]  /*6950*/  ISETP.LT.OR P0, PT, R54, R226, P0 ;  /* 0x000000e23600720c */ /* 0x000fe20000701670 */
[----:B------:R-:W3:Y:S01]  /*6960*/  I2F R84, R84 ;  /* 0x0000005400547306 */ /* 0x000ee20000201400 */
[----:B------:R-:W-:Y:S01]  /*6970*/  IMAD.MOV.U32 R54, RZ, RZ, R36 ;  /* 0x000000ffff367224 */ /* 0x000fe200078e0024 */
[----:B------:R-:W-:Y:S01]  /*6980*/  FSEL R95, R56, -INF , !P4 ;  /* 0xff800000385f7808 */ /* 0x000fe20006000000 */
[----:B-1----:R-:W-:Y:S01]  /*6990*/  FFMA.FTZ R65, R65, -UR31, R38 ;  /* 0x8000001f41417c23 */ /* 0x002fe20008010026 */
[----:B------:R-:W-:-:S02]  /*69a0*/  ISETP.GE.AND P4, PT, R46, R234, PT ;  /* 0x000000ea2e00720c */ /* 0x000fc40003f86270 */
[----:B------:R-:W-:Y:S01]  /*69b0*/  FSEL R88, R45, -INF , !P2 ;  /* 0xff8000002d587808 */ /* 0x000fe20005000000 */
[--C-:B------:R-:W-:Y:S01]  /*69c0*/  IMAD.IADD R45, R230, 0x1, -R44.reuse ;  /* 0x00000001e62d7824 */ /* 0x100fe200078e0a2c */
[----:B------:R-:W1:Y:S01]  /*69d0*/  I2F R54, R54 ;  /* 0x0000003600367306 */ /* 0x000e620000201400 */
[----:B--2---:R-:W-:Y:S01]  /*69e0*/  FFMA.FTZ R101, R28, -UR31, R41 ;  /* 0x8000001f1c657c23 */ /* 0x004fe20008010029 */
[C---:B------:R-:W-:Y:S02]  /*69f0*/  ISETP.LT.OR P4, PT, R46.reuse, R235, P4 ;  /* 0x000000eb2e00720c */ /* 0x040fe40002781670 */
[----:B------:R-:W-:Y:S02]  /*6a00*/  FSEL R85, R47, -INF , !P6 ;  /* 0xff8000002f557808 */ /* 0x000fe40007000000 */
[----:B------:R-:W-:Y:S02]  /*6a10*/  FSEL R102, R55, -INF , !P5 ;  /* 0xff80000037667808 */ /* 0x000fe40006800000 */
[----:B------:R-:W-:Y:S01]  /*6a20*/  ISETP.GE.AND P2, PT, R46, R231, PT ;  /* 0x000000e72e00720c */ /* 0x000fe20003f46270 */
[----:B---3--:R-:W-:Y:S01]  /*6a30*/  FFMA.FTZ R84, R84, -UR31, R37 ;  /* 0x8000001f54547c23 */ /* 0x008fe20008010025 */
[C---:B------:R-:W-:Y:S01]  /*6a40*/  ISETP.GE.AND P6, PT, R46.reuse, R228, PT ;  /* 0x000000e42e00720c */ /* 0x040fe20003fc6270 */
[----:B------:R-:W-:Y:S01]  /*6a50*/  IMAD.IADD R37, R233, 0x1, -R44 ;  /* 0x00000001e9257824 */ /* 0x000fe200078e0a2c */
[----:B------:R-:W-:Y:S01]  /*6a60*/  ISETP.GE.AND P5, PT, R46, R223, PT ;  /* 0x000000df2e00720c */ /* 0x000fe20003fa6270 */
[----:B------:R-:W2:Y:S01]  /*6a70*/  I2F R29, R29 ;  /* 0x0000001d001d7306 */ /* 0x000ea20000201400 */
[----:B------:R-:W-:-:S02]  /*6a80*/  FSEL R94, R42, -INF , !P3 ;  /* 0xff8000002a5e7808 */ /* 0x000fc40005800000 */
[----:B------:R-:W-:Y:S01]  /*6a90*/  FSEL R86, R61, -INF , !P1 ;  /* 0xff8000003d567808 */ /* 0x000fe20004800000 */
[----:B-1----:R-:W-:Y:S01]  /*6aa0*/  FFMA.FTZ R43, R54, -UR31, R43 ;  /* 0x8000001f362b7c23 */ /* 0x002fe2000801002b */
[----:B------:R-:W-:Y:S02]  /*6ab0*/  FSEL R83, R65, -INF , !P0 ;  /* 0xff80000041537808 */ /* 0x000fe40004000000 */
[----:B------:R-:W-:Y:S02]  /*6ac0*/  FSEL R101, R101, -INF , !P4 ;  /* 0xff80000065657808 */ /* 0x000fe40006000000 */
[C---:B------:R-:W-:Y:S02]  /*6ad0*/  ISETP.GE.AND P3, PT, R44.reuse, R234, PT ;  /* 0x000000ea2c00720c */ /* 0x040fe40003f66270 */
[C---:B------:R-:W-:Y:S02]  /*6ae0*/  ISETP.GE.AND P1, PT, R44.reuse, R231, PT ;  /* 0x000000e72c00720c */ /* 0x040fe40003f26270 */
[----:B------:R-:W-:-:S02]  /*6af0*/  ISETP.GE.AND P0, PT, R44, R228, PT ;  /* 0x000000e42c00720c */ /* 0x000fc40003f06270 */
[----:B------:R-:W-:Y:S01]  /*6b00*/  ISETP.GE.AND P4, PT, R44, R223, PT ;  /* 0x000000df2c00720c */ /* 0x000fe20003f86270 */
[----:B--2---:R-:W-:Y:S01]  /*6b10*/  FFMA.FTZ R100, R29, -UR31, R24 ;  /* 0x8000001f1d647c23 */ /* 0x004fe20008010018 */
[C---:B------:R-:W-:Y:S02]  /*6b20*/  ISETP.LT.OR P2, PT, R46.reuse, R232, P2 ;  /* 0x000000e82e00720c */ /* 0x040fe40001741670 */
[C---:B------:R-:W-:Y:S02]  /*6b30*/  ISETP.LT.OR P6, PT, R46.reuse, R229, P6 ;  /* 0x000000e52e00720c */ /* 0x040fe400037c1670 */
[----:B------:R-:W-:Y:S01]  /*6b40*/  ISETP.LT.OR P5, PT, R46, R226, P5 ;  /* 0x000000e22e00720c */ /* 0x000fe20002fa1670 */
[----:B------:R-:W-:Y:S01]  /*6b50*/  IMAD.IADD R46, R227, 0x1, -R46 ;  /* 0x00000001e32e7824 */ /* 0x000fe200078e0a2e */
[----:B------:R-:W-:Y:S02]  /*6b60*/  IADD3 R40, R52, 0x71, RZ ;  /* 0x0000007134287810 */ /* 0x000fe40007ffe0ff */
[----:B------:R-:W-:-:S02]  /*6b70*/  ISETP.LT.OR P3, PT, R44, R235, P3 ;  /* 0x000000eb2c00720c */ /* 0x000fc40001f61670 */
[----:B------:R-:W-:Y:S01]  /*6b80*/  ISETP.LT.OR P1, PT, R44, R232, P1 ;  /* 0x000000e82c00720c */ /* 0x000fe20000f21670 */
[--C-:B------:R-:W-:Y:S01]  /*6b90*/  IMAD.IADD R38, R236, 0x1, -R40.reuse ;  /* 0x00000001ec267824 */ /* 0x100fe200078e0a28 */
[C---:B------:R-:W-:Y:S01]  /*6ba0*/  ISETP.LT.OR P0, PT, R44.reuse, R229, P0 ;  /* 0x000000e52c00720c */ /* 0x040fe20000701670 */
[----:B------:R-:W-:Y:S01]  /*6bb0*/  IMAD.IADD R24, R233, 0x1, -R40 ;  /* 0x00000001e9187824 */ /* 0x000fe200078e0a28 */
[----:B------:R-:W-:Y:S01]  /*6bc0*/  ISETP.LT.OR P4, PT, R44, R226, P4 ;  /* 0x000000e22c00720c */ /* 0x000fe20002781670 */
[----:B------:R-:W-:Y:S01]  /*6bd0*/  IMAD.IADD R44, R227, 0x1, -R44 ;  /* 0x00000001e32c7824 */ /* 0x000fe200078e0a2c */
[----:B------:R-:W-:Y:S02]  /*6be0*/  IABS R46, R46 ;  /* 0x0000002e002e7213 */ /* 0x000fe40000000000 */
[----:B------:R-:W-:Y:S02]  /*6bf0*/  IABS R37, R37 ;  /* 0x0000002500257213 */ /* 0x000fe40000000000 */
[----:B------:R-:W-:Y:S01]  /*6c00*/  IABS R44, R44 ;  /* 0x0000002c002c7213 */ /* 0x000fe20000000000 */
[----:B------:R-:W1:Y:S01]  /*6c10*/  I2F R42, R46 ;  /* 0x0000002e002a7306 */ /* 0x000e620000201400 */
[----:B------:R-:W-:-:S02]  /*6c20*/  IADD3 R36, R52, 0x78, RZ ;  /* 0x0000007834247810 */ /* 0x000fc40007ffe0ff */
[----:B------:R-:W-:Y:S02]  /*6c30*/  IABS R38, R38 ;  /* 0x0000002600267213 */ /* 0x000fe40000000000 */
[----:B------:R-:W-:Y:S01]  /*6c40*/  FSEL R93, R43, -INF , !P2 ;  /* 0xff8000002b5d7808 */ /* 0x000fe20005000000 */
[----:B------:R-:W-:Y:S01]  /*6c50*/  IMAD.MOV.U32 R43, RZ, RZ, R44 ;  /* 0x000000ffff2b7224 */ /* 0x000fe200078e002c */
[----:B------:R-:W-:Y:S01]  /*6c60*/  IABS R45, R45 ;  /* 0x0000002d002d7213 */ /* 0x000fe20000000000 */
[----:B------:R-:W2:Y:S01]  /*6c70*/  I2F R37, R37 ;  /* 0x0000002500257306 */ /* 0x000ea20000201400 */
[--C-:B------:R-:W-:Y:S01]  /*6c80*/  IMAD.IADD R57, R236, 0x1, -R36.reuse ;  /* 0x00000001ec397824 */ /* 0x100fe200078e0a24 */
[----:B------:R-:W-:Y:S01]  /*6c90*/  IADD3 R52, R52, 0x79, RZ ;  /* 0x0000007934347810 */ /* 0x000fe20007ffe0ff */
[----:B------:R-:W-:Y:S01]  /*6ca0*/  IMAD.IADD R33, R233, 0x1, -R36 ;  /* 0x00000001e9217824 */ /* 0x000fe200078e0a24 */
[----:B------:R-:W-:Y:S01]  /*6cb0*/  IABS R24, R24 ;  /* 0x0000001800187213 */ /* 0x000fe20000000000 */
[----:B------:R-:W-:Y:S01]  /*6cc0*/  IMAD.IADD R44, R230, 0x1, -R40 ;  /* 0x00000001e62c7824 */ /* 0x000fe200078e0a28 */
[----:B------:R-:W-:Y:S01]  /*6cd0*/  IABS R56, R57 ;  /* 0x0000003900387213 */ /* 0x000fe20000000000 */
[----:B------:R-:W-:Y:S01]  /*6ce0*/  IMAD.IADD R28, R236, 0x1, -R52 ;  /* 0x00000001ec1c7824 */ /* 0x000fe200078e0a34 */
[----:B------:R-:W3:Y:S01]  /*6cf0*/  I2F R38, R38 ;  /* 0x0000002600267306 */ /* 0x000ee20000201400 */
[----:B------:R-:W-:Y:S01]  /*6d00*/  IABS R33, R33 ;  /* 0x0000002100217213 */ /* 0x000fe20000000000 */
[----:B-1----:R-:W-:Y:S01]  /*6d10*/  FFMA.FTZ R39, R42, -UR31, R39 ;  /* 0x8000001f2a277c23 */ /* 0x002fe20008010027 */
[----:B------:R-:W-:Y:S01]  /*6d20*/  IABS R44, R44 ;  /* 0x0000002c002c7213 */ /* 0x000fe20000000000 */
[----:B------:R-:W-:Y:S01]  /*6d30*/  IMAD.IADD R42, R227, 0x1, -R40 ;  /* 0x00000001e32a7824 */ /* 0x000fe200078e0a28 */
[----:B------:R-:W-:Y:S01]  /*6d40*/  IABS R28, R28 ;  /* 0x0000001c001c7213 */ /* 0x000fe20000000000 */
[----:B------:R-:W-:Y:S01]  /*6d50*/  IMAD.IADD R16, R230, 0x1, -R52 ;  /* 0x00000001e6107824 */ /* 0x000fe200078e0a34 */
[----:B------:R-:W-:Y:S01]  /*6d60*/  FSEL R29, R39, -INF , !P5 ;  /* 0xff800000271d7808 */ /* 0x000fe20006800000 */
[----:B------:R-:W1:Y:S01]  /*6d70*/  I2F R45, R45 ;  /* 0x0000002d002d7306 */ /* 0x000e620000201400 */
[----:B--2---:R-:W-:Y:S01]  /*6d80*/  FFMA.FTZ R26, R37, -UR31, R26 ;  /* 0x8000001f251a7c23 */ /* 0x004fe2000801001a */
[----:B------:R-:W-:Y:S01]  /*6d90*/  IABS R42, R42 ;  /* 0x0000002a002a7213 */ /* 0x000fe20000000000 */
[----:B------:R-:W-:Y:S01]  /*6da0*/  IMAD.MOV.U32 R39, RZ, RZ, R44 ;  /* 0x000000ffff277224 */ /* 0x000fe200078e002c */
[----:B------:R-:W-:Y:S01]  /*6db0*/  IABS R16, R16 ;  /* 0x0000001000107213 */ /* 0x000fe20000000000 */
[----:B------:R-:W-:Y:S01]  /*6dc0*/  IMAD.IADD R34, R227, 0x1, -R36 ;  /* 0x00000001e3227824 */ /* 0x000fe200078e0a24 */
[----:B------:R-:W-:Y:S01]  /*6dd0*/  FSEL R92, R26, -INF , !P1 ;  /* 0xff8000001a5c7808 */ /* 0x000fe20004800000 */
[----:B------:R-:W-:Y:S01]  /*6de0*/  IMAD.IADD R26, R233, 0x1, -R52 ;  /* 0x00000001e91a7824 */ /* 0x000fe200078e0a34 */
[----:B------:R-:W2:Y:S01]  /*6df0*/  I2F R43, R43 ;  /* 0x0000002b002b7306 */ /* 0x000ea20000201400 */
[----:B---3--:R-:W-:Y:S01]  /*6e00*/  FFMA.FTZ R38, R38, -UR31, R25 ;  /* 0x8000001f26267c23 */ /* 0x008fe20008010019 */
[----:B------:R-:W-:Y:S01]  /*6e10*/  ISETP.GE.AND P1, PT, R36, R234, PT ;  /* 0x000000ea2400720c */ /* 0x000fe20003f26270 */
[----:B------:R-:W-:Y:S01]  /*6e20*/  IMAD.IADD R25, R230, 0x1, -R36 ;  /* 0x00000001e6197824 */ /* 0x000fe200078e0a24 */
[----:B------:R-:W-:Y:S01]  /*6e30*/  IABS R26, R26 ;  /* 0x0000001a001a7213 */ /* 0x000fe20000000000 */
[----:B------:R-:W-:Y:S01]  /*6e40*/  IMAD.IADD R18, R227, 0x1, -R52 ;  /* 0x00000001e3127824 */ /* 0x000fe200078e0a34 */
[----:B------:R-:W-:-:S02]  /*6e50*/  ISETP.LT.OR P1, PT, R36, R235, P1 ;  /* 0x000000eb2400720c */ /* 0x000fc40000f21670 */
[----:B------:R-:W3:Y:S01]  /*6e60*/  I2F R41, R56 ;  /* 0x0000003800297306 */ /* 0x000ee20000201400 */
[----:B-1----:R-:W-:Y:S01]  /*6e70*/  FFMA.FTZ R20, R45, -UR31, R20 ;  /* 0x8000001f2d147c23 */ /* 0x002fe20008010014 */
[----:B------:R-:W-:Y:S02]  /*6e80*/  IABS R25, R25 ;  /* 0x0000001900197213 */ /* 0x000fe40000000000 */
[----:B------:R-:W-:Y:S02]  /*6e90*/  IABS R18, R18 ;  /* 0x0000001200127213 */ /* 0x000fe40000000000 */
[----:B------:R-:W-:Y:S02]  /*6ea0*/  FSEL R78, R20, -INF , !P0 ;  /* 0xff800000144e7808 */ /* 0x000fe40004000000 */
[----:B------:R-:W1:Y:S01]  /*6eb0*/  I2F R33, R33 ;  /* 0x0000002100217306 */ /* 0x000e620000201400 */
[----:B--2---:R-:W-:Y:S01]  /*6ec0*/  FFMA.FTZ R43, R43, -UR31, R22 ;  /* 0x8000001f2b2b7c23 */ /* 0x004fe20008010016 */
[----:B------:R-:W-:-:S02]  /*6ed0*/  IABS R20, R34 ;  /* 0x0000002200147213 */ /* 0x000fc40000000000 */
[----:B------:R-:W-:Y:S02]  /*6ee0*/  ISETP.GE.AND P0, PT, R36, R231, PT ;  /* 0x000000e72400720c */ /* 0x000fe40003f06270 */
[----:B------:R-:W-:Y:S02]  /*6ef0*/  FSEL R84, R84, -INF , !P6 ;  /* 0xff80000054547808 */ /* 0x000fe40007000000 */
[----:B------:R-:W2:Y:S01]  /*6f00*/  I2F R24, R24 ;  /* 0x0000001800187306 */ /* 0x000ea20000201400 */
[----:B---3--:R-:W-:Y:S01]  /*6f10*/  FFMA.FTZ R8, R41, -UR31, R8 ;  /* 0x8000001f29087c23 */ /* 0x008fe20008010008 */
[----:B------:R-:W-:Y:S02]  /*6f20*/  ISETP.LT.OR P0, PT, R36, R232, P0 ;  /* 0x000000e82400720c */ /* 0x000fe40000701670 */
[----:B------:R-:W-:Y:S02]  /*6f30*/  FSEL R100, R100, -INF , !P3 ;  /* 0xff80000064647808 */ /* 0x000fe40005800000 */
[----:B------:R-:W-:-:S02]  /*6f40*/  FSEL R98, R8, -INF , !P1 ;  /* 0xff80000008627808 */ /* 0x000fc40004800000 */
[----:B------:R-:W3:Y:S01]  /*6f50*/  I2F R32, R39 ;  /* 0x0000002700207306 */ /* 0x000ee20000201400 */
[----:B-1----:R-:W-:Y:S01]  /*6f60*/  FFMA.FTZ R10, R33, -UR31, R10 ;  /* 0x8000001f210a7c23 */ /* 0x002fe2000801000a */
[C---:B------:R-:W-:Y:S02]  /*6f70*/  ISETP.GE.AND P2, PT, R40.reuse, R234, PT ;  /* 0x000000ea2800720c */ /* 0x040fe40003f46270 */
[C---:B------:R-:W-:Y:S02]  /*6f80*/  ISETP.GE.AND P6, PT, R40.reuse, R231, PT ;  /* 0x000000e72800720c */ /* 0x040fe40003fc6270 */
[C---:B------:R-:W-:Y:S02]  /*6f90*/  ISETP.GE.AND P5, PT, R40.reuse, R228, PT ;  /* 0x000000e42800720c */ /* 0x040fe40003fa6270 */
[----:B------:R-:W1:Y:S01]  /*6fa0*/  I2F R22, R42 ;  /* 0x0000002a00167306 */ /* 0x000e620000201400 */
[----:B------:R-:W-:Y:S01]  /*6fb0*/  ISETP.GE.AND P3, PT, R40, R223, PT ;  /* 0x000000df2800720c */ /* 0x000fe20003f66270 */
[----:B--2---:R-:W-:Y:S01]  /*6fc0*/  FFMA.FTZ R24, R24, -UR31, R27 ;  /* 0x8000001f18187c23 */ /* 0x004fe2000801001b */
[----:B------:R-:W-:-:S02]  /*6fd0*/  FSEL R80, R10, -INF , !P0 ;  /* 0xff8000000a507808 */ /* 0x000fc40004000000 */
[----:B------:R-:W-:Y:S02]  /*6fe0*/  PLOP3.LUT P0, PT, PT, PT, UP0, 0x80, 0x0 ;  /* 0x000000000000781c */ /* 0x000fe40003f0f008 */
[----:B------:R-:W-:Y:S01]  /*6ff0*/  ISETP.LT.OR P2, PT, R40, R235, P2 ;  /* 0x000000eb2800720c */ /* 0x000fe20001741670 */
[----:B------:R-:W2:Y:S01]  /*7000*/  I2F R28, R28 ;  /* 0x0000001c001c7306 */ /* 0x000ea20000201400 */
[----:B---3--:R-:W-:Y:S01]  /*7010*/  FFMA.FTZ R21, R32, -UR31, R21 ;  /* 0x8000001f20157c23 */ /* 0x008fe20008010015 */
[C---:B------:R-:W-:Y:S02]  /*7020*/  ISETP.LT.OR P6, PT, R40.reuse, R232, P6 ;  /* 0x000000e82800720c */ /* 0x040fe400037c1670 */
[C---:B------:R-:W-:Y:S02]  /*7030*/  ISETP.LT.OR P5, PT, R40.reuse, R229, P5 ;  /* 0x000000e52800720c */ /* 0x040fe40002fa1670 */
[----:B------:R-:W-:Y:S02]  /*7040*/  ISETP.LT.OR P3, PT, R40, R226, P3 ;  /* 0x000000e22800720c */ /* 0x000fe40001f61670 */
[----:B------:R-:W3:Y:S01]  /*7050*/  I2F R25, R25 ;  /* 0x0000001900197306 */ /* 0x000ee20000201400 */
[----:B-1----:R-:W-:Y:S01]  /*7060*/  FFMA.FTZ R22, R22, -UR31, R23 ;  /* 0x8000001f16167c23 */ /* 0x002fe20008010017 */
[----:B------:R-:W-:-:S02]  /*7070*/  FSEL R69, R43, -INF , !P4 ;  /* 0xff8000002b457808 */ /* 0x000fc40006000000 */
[----:B------:R-:W-:Y:S02]  /*7080*/  FSEL R99, R38, -INF , !P2 ;  /* 0xff80000026637808 */ /* 0x000fe40005000000 */
[----:B------:R-:W-:Y:S02]  /*7090*/  FSEL R91, R24, -INF , !P6 ;  /* 0xff800000185b7808 */ /* 0x000fe40007000000 */
[----:B------:R-:W1:Y:S01]  /*70a0*/  I2F R17, R20 ;  /* 0x0000001400117306 */ /* 0x000e620000201400 */
[----:B------:R-:W-:Y:S01]  /*70b0*/  FSEL R31, R21, -INF , !P5 ;  /* 0xff800000151f7808 */ /* 0x000fe20006800000 */
[----:B--2---:R-:W-:Y:S01]  /*70c0*/  FFMA.FTZ R9, R28, -UR31, R9 ;  /* 0x8000001f1c097c23 */ /* 0x004fe20008010009 */
[----:B------:R-:W-:Y:S02]  /*70d0*/  FSEL R68, R22, -INF , !P3 ;  /* 0xff80000016447808 */ /* 0x000fe40005800000 */
[C---:B------:R-:W-:Y:S02]  /*70e0*/  ISETP.GE.AND P4, PT, R36.reuse, R228, PT ;  /* 0x000000e42400720c */ /* 0x040fe40003f86270 */
[----:B------:R-:W-:Y:S01]  /*70f0*/  ISETP.GE.AND P2, PT, R36, R223, PT ;  /* 0x000000df2400720c */ /* 0x000fe20003f46270 */
[----:B------:R-:W2:Y:S01]  /*7100*/  I2F R26, R26 ;  /* 0x0000001a001a7306 */ /* 0x000ea20000201400 */
[C---:B------:R-:W-:Y:S01]  /*7110*/  ISETP.GE.AND P6, PT, R52.reuse, R234, PT ;  /* 0x000000ea3400720c */ /* 0x040fe20003fc6270 */
[----:B---3--:R-:W-:Y:S01]  /*7120*/  FFMA.FTZ R12, R25, -UR31, R12 ;  /* 0x8000001f190c7c23 */ /* 0x008fe2000801000c */
[----:B------:R-:W-:-:S02]  /*7130*/  ISETP.GE.AND P5, PT, R52, R231, PT ;  /* 0x000000e73400720c */ /* 0x000fc40003fa6270 */
[C---:B------:R-:W-:Y:S02]  /*7140*/  ISETP.GE.AND P3, PT, R52.reuse, R228, PT ;  /* 0x000000e43400720c */ /* 0x040fe40003f66270 */
[----:B------:R-:W-:Y:S01]  /*7150*/  ISETP.GE.AND P1, PT, R52, R223, PT ;  /* 0x000000df3400720c */ /* 0x000fe20003f26270 */
[----:B------:R-:W3:Y:S01]  /*7160*/  I2F R16, R16 ;  /* 0x0000001000107306 */ /* 0x000ee20000201400 */
[----:B-1----:R-:W-:Y:S01]  /*7170*/  FFMA.FTZ R14, R17, -UR31, R14 ;  /* 0x8000001f110e7c23 */ /* 0x002fe2000801000e */
[C---:B------:R-:W-:Y:S02]  /*7180*/  ISETP.LT.OR P4, PT, R36.reuse, R229, P4 ;  /* 0x000000e52400720c */ /* 0x040fe40002781670 */
[----:B------:R-:W-:Y:S02]  /*7190*/  ISETP.LT.OR P2, PT, R36, R226, P2 ;  /* 0x000000e22400720c */ /* 0x000fe40001741670 */
[----:B------:R-:W-:Y:S02]  /*71a0*/  ISETP.LT.OR P6, PT, R52, R235, P6 ;  /* 0x000000eb3400720c */ /* 0x000fe400037c1670 */
[----:B------:R-:W1:Y:S01]  /*71b0*/  I2F R8, R18 ;  /* 0x0000001200087306 */ /* 0x000e620000201400 */
[----:B--2---:R-:W-:Y:S01]  /*71c0*/  FFMA.FTZ R11, R26, -UR31, R11 ;  /* 0x8000001f1a0b7c23 */ /* 0x004fe2000801000b */
[----:B------:R-:W-:-:S02]  /*71d0*/  ISETP.LT.OR P5, PT, R52, R232, P5 ;  /* 0x000000e83400720c */ /* 0x000fc40002fa1670 */
[C---:B------:R-:W-:Y:S01]  /*71e0*/  ISETP.LT.OR P3, PT, R52.reuse, R229, P3 ;  /* 0x000000e53400720c */ /* 0x040fe20001f61670 */
[----:B------:R-:W-:Y:S01]  /*71f0*/  BAR.SYNC.DEFER_BLOCKING 0x0 ;  /* 0x0000000000007b1d */ /* 0x000fe20000010000 */
[----:B------:R-:W-:Y:S01]  /*7200*/  ISETP.LT.OR P1, PT, R52, R226, P1 ;  /* 0x000000e23400720c */ /* 0x000fe20000f21670 */
[----:B---3--:R-:W-:Y:S01]  /*7210*/  FFMA.FTZ R13, R16, -UR31, R13 ;  /* 0x8000001f100d7c23 */ /* 0x008fe2000801000d */
[----:B------:R-:W-:Y:S02]  /*7220*/  FSEL R30, R12, -INF , !P4 ;  /* 0xff8000000c1e7808 */ /* 0x000fe40006000000 */
[----:B------:R-:W-:Y:S02]  /*7230*/  FSEL R67, R14, -INF , !P2 ;  /* 0xff8000000e437808 */ /* 0x000fe40005000000 */
[----:B------:R-:W-:Y:S02]  /*7240*/  FSEL R97, R9, -INF , !P6 ;  /* 0xff80000009617808 */ /* 0x000fe40007000000 */
[----:B------:R-:W-:Y:S01]  /*7250*/  FSEL R79, R11, -INF , !P5 ;  /* 0xff8000000b4f7808 */ /* 0x000fe20006800000 */
[----:B-1----:R-:W-:Y:S01]  /*7260*/  FFMA.FTZ R8, R8, -UR31, R15 ;  /* 0x8000001f08087c23 */ /* 0x002fe2000801000f */
[----:B------:R-:W-:-:S04]  /*7270*/  FSEL R28, R13, -INF , !P3 ;  /* 0xff8000000d1c7808 */ /* 0x000fc80005800000 */
        /* <DEDUP_REMOVED lines=22> */
[C---:B------:R-:W-:Y:S02]  /*73e0*/  @!P1 LEA R16, P3, R9.reuse, c[0x0][0x168], 0x1 ;  /* 0x00005a0009109a11 */ /* 0x040fe400078608ff */
        /* <DEDUP_REMOVED lines=32> */
.L_x_826:
[----:B------:R-:W-:Y:S05]  /*75f0*/  BSYNC B0 ;  /* 0x0000000000007941 */ /* 0x000fea0003800000 */
.L_x_825:
[----:B------:R-:W0:Y:S02]  /*7600*/  LDGDEPBAR ;  /* 0x00000000000079af */ /* 0x000e240000000000 */
.L_x_824:
[----:B--2---:R-:W-:Y:S01]  /*7610*/  FMNMX.FTZ R9, R148, R146, !PT ;  /* 0x0000009294097209 */ /* 0x004fe20007810000 */
[----:B------:R-:W-:Y:S01]  /*7620*/  USHF.L.U32 UR35, UR36, 0x2, URZ ;  /* 0x0000000224237899 */ /* 0x000fe2000800063f */
[----:B------:R-:W-:Y:S01]  /*7630*/  FMNMX.FTZ R8, R124, R143, !PT ;  /* 0x0000008f7c087209 */ /* 0x000fe20007810000 */
[----:B------:R-:W-:Y:S01]  /*7640*/  IMAD.WIDE.U32 R54, R6, -0x2daee0ad, RZ ;  /* 0xd2511f5306367825 */ /* 0x000fe200078e00ff */
[----:B------:R-:W-:Y:S01]  /*7650*/  FMNMX.FTZ R9, R144, R9, !PT ;  /* 0x0000000990097209 */ /* 0x000fe20007810000 */
[----:B------:R-:W-:Y:S01]  /*7660*/  UIADD3 UR24, UR32, -0x61c88647, URZ ;  /* 0x9e3779b920187890 */ /* 0x000fe2000fffe03f */
[----:B------:R-:W-:Y:S01]  /*7670*/  FMNMX.FTZ R8, R147, R8, !PT ;  /* 0x0000000893087209 */ /* 0x000fe20007810000 */
[----:B------:R-:W-:Y:S01]  /*7680*/  IMAD.U32 R11, RZ, RZ, UR35 ;  /* 0x00000023ff0b7e24 */ /* 0x000fe2000f8e00ff */
[----:B------:R-:W-:Y:S01]  /*7690*/  FMNMX.FTZ R9, R142, R9, !PT ;  /* 0x000000098e097209 */ /* 0x000fe20007810000 */
[----:B------:R-:W-:Y:S01]  /*76a0*/  IMAD.MOV.U32 R64, RZ, RZ, R112 ;  /* 0x000000ffff407224 */ /* 0x000fe200078e0070 */
[----:B------:R-:W-:Y:S01]  /*76b0*/  FMNMX.FTZ R8, R145, R8, !PT ;  /* 0x0000000891087209 */ /* 0x000fe20007810000 */
[----:B------:R-:W-:Y:S01]  /*76c0*/  IMAD.MOV.U32 R71, RZ, RZ, R110 ;  /* 0x000000ffff477224 */ /* 0x000fe200078e006e */
[----:B------:R-:W-:Y:S01]  /*76d0*/  FMNMX.FTZ R9, R0, R9, !PT ;  /* 0x0000000900097209 */ /* 0x000fe20007810000 */
[----:B------:R-:W-:Y:S01]  /*76e0*/  IMAD.MOV.U32 R65, RZ, RZ, R111 ;  /* 0x000000ffff417224 */ /* 0x000fe200078e006f */
[----:B------:R-:W-:Y:S01]  /*76f0*/  LOP3.LUT R7, R2, UR32, RZ, 0x3c, !PT ;  /* 0x0000002002077c12 */ /* 0x000fe2000f8e3cff */
[----:B------:R-:W-:Y:S01]  /*7700*/  UIADD3 UR23, UR33, -0x4498517b, URZ ;  /* 0xbb67ae8521177890 */ /* 0x000fe2000fffe03f */
[----:B------:R-:W-:Y:S01]  /*7710*/  FMNMX.FTZ R9, R140, R9, !PT ;  /* 0x000000098c097209 */ /* 0x000fe20007810000 */
[----:B------:R-:W-:Y:S01]  /*7720*/  UIADD3 UR21, UR33, 0x76cf5d0a, URZ ;  /* 0x76cf5d0a21157890 */ /* 0x000fe2000fffe03f */
[----:B------:R-:W-:Y:S01]  /*7730*/  FMNMX.FTZ R2, R141, R8, !PT ;  /* 0x000000088d027209 */ /* 0x000fe20007810000 */
[----:B------:R-:W-:Y:S01]  /*7740*/  IMAD.MOV.U32 R73, RZ, RZ, R108 ;  /* 0x000000ffff497224 */ /* 0x000fe200078e006c */
[----:B------:R-:W-:Y:S01]  /*7750*/  FMNMX.FTZ R9, R138, R9, !PT ;  /* 0x000000098a097209 */ /* 0x000fe20007810000 */
[----:B------:R-:W-:Y:S01]  /*7760*/  IMAD.MOV.U32 R72, RZ, RZ, R109 ;  /* 0x000000ffff487224 */ /* 0x000fe200078e006d */
        /* <DEDUP_REMOVED lines=8> */
[----:B------:R-:W-:Y:S01]  /*77f0*/  LOP3.LUT R36, R55, UR33, R11, 0x96, !PT ;  /* 0x0000002137247c12 */ /* 0x000fe2000f8e960b */
[----:B------:R-:W-:Y:S01]  /*7800*/  UIADD3 UR17, UR33, -0x126145ec, URZ ;  /* 0xed9eba1421117890 */ /* 0x000fe2000fffe03f */
[----:B------:R-:W-:Y:S01]  /*7810*/  FMNMX.FTZ R9, R248, R9, !PT ;  /* 0x00000009f8097209 */ /* 0x000fe20007810000 */
[----:B------:R-:W-:Y:S01]  /*7820*/  UIADD3 UR13, UR33, -0x56f99767, URZ ;  /* 0xa9066899210d7890 */ /* 0x000fe2000fffe03f */
        /* <DEDUP_REMOVED lines=9> */
[----:B------:R-:W-:Y:S01]  /*78c0*/  IMAD.SHL.U32 R216, R4, 0x2, RZ ;  /* 0x0000000204d87824 */ /* 0x000fe200078e00ff */
[----:B------:R-:W-:Y:S01]  /*78d0*/  FMNMX.FTZ R9, R120, R9, !PT ;  /* 0x0000000978097209 */ /* 0x000fe20007810000 */
[----:B------:R-:W-:Y:S01]  /*78e0*/  IMAD R44, R136, 0x10000, R136 ;  /* 0x00010000882c7824 */ /* 0x000fe200078e0288 */
[----:B------:R-:W-:Y:S01]  /*78f0*/  IADD3 R52, R53, 0x4, RZ ;  /* 0x0000000435347810 */ /* 0x000fe20007ffe0ff */
[----:B------:R-:W-:Y:S01]  /*7900*/  IMAD R215, R3, 0x2, R216 ;  /* 0x0000000203d77824 */ /* 0x000fe200078e02d8 */
[----:B------:R-:W-:Y:S01]  /*7910*/  FMNMX.FTZ R9, R118, R9, !PT ;  /* 0x0000000976097209 */ /* 0x000fe20007810000 */
[----:B------:R-:W-:Y:S01]  /*7920*/  LDSM.16.MT88.4 R152, [R216+0x4000] ;  /* 0x00400000d898783b */ /* 0x000fe20000004200 */
[----:B------:R-:W-:Y:S01]  /*7930*/  FMNMX.FTZ R14, R251, R14, !PT ;  /* 0x0000000efb0e7209 */ /* 0x000fe20007810000 */
[----:B------:R-:W-:Y:S01]  /*7940*/  IMAD.WIDE.U32 R112, R52, -0x326172a9, RZ ;  /* 0xcd9e8d5734707825 */ /* 0x000fe200078e00ff */
[----:B------:R-:W-:Y:S01]  /*7950*/  FMNMX.FTZ R9, R116, R9, !PT ;  /* 0x0000000974097209 */ /* 0x000fe20007810000 */
[----:B------:R-:W-:Y:S01]  /*7960*/  UIADD3 UR5, UR35, 0x1, URZ ;  /* 0x0000000123057890 */ /* 0x000fe2000fffe03f */
[----:B------:R-:W-:Y:S01]  /*7970*/  FMNMX.FTZ R14, R249, R14, !PT ;  /* 0x0000000ef90e7209 */ /* 0x000fe20007810000 */
[----:B------:R-:W-:Y:S01]  /*7980*/  IMAD.WIDE.U32 R196, R53, -0x326172a9, RZ ;  /* 0xcd9e8d5735c47825 */ /* 0x000fe200078e00ff */
[----:B------:R-:W-:Y:S01]  /*7990*/  FMNMX.FTZ R9, R114, R9, !PT ;  /* 0x0000000972097209 */ /* 0x000fe20007810000 */
[----:B------:R-:W-:Y:S01]  /*79a0*/  STL.64 [R1+0x30], R208 ;  /* 0x000030d001007387 */ /* 0x000fe20000100a00 */
[----:B------:R-:W-:-:S02]  /*79b0*/  LOP3.LUT R110, R113, R7, RZ, 0x3c, !PT ;  /* 0x00000007716e7212 */ /* 0x000fc400078e3cff */
[----:B------:R-:W-:Y:S01]  /*79c0*/  FMNMX.FTZ R9, R184, R9, !PT ;  /* 0x00000009b8097209 */ /* 0x000fe20007810000 */
[----:B------:R-:W-:Y:S01]  /*79d0*/  STL.64 [R1+0x28], R50 ;  /* 0x0000283201007387 */ /* 0x000fe20000100a00 */
[----:B------:R-:W-:Y:S01]  /*79e0*/  LOP3.LUT R2, R37, UR24, R112, 0x96, !PT ;  /* 0x0000001825027c12 */ /* 0x000fe2000f8e9670 */
[----:B------:R-:W-:Y:S01]  /*79f0*/  IMAD.WIDE.U32 R110, R110, -0x2daee0ad, RZ ;  /* 0xd2511f536e6e7825 */ /* 0x000fe200078e00ff */
[----:B------:R-:W-:Y:S01]  /*7a00*/  FMNMX.FTZ R9, R182, R9, !PT ;  /* 0x00000009b6097209 */ /* 0x000fe20007810000 */
[----:B------:R-:W-:Y:S01]  /*7a10*/  STL.64 [R1+0x20], R48 ;  /* 0x0000203001007387 */ /* 0x000fe20000100a00 */
        /* <DEDUP_REMOVED lines=9> */
[----:B------:R-:W-:Y:S01]  /*7ab0*/  LOP3.LUT R2, R23, UR21, R110, 0x96, !PT ;  /* 0x0000001517027c12 */ /* 0x000fe2000f8e966e */
        /* <DEDUP_REMOVED lines=9> */
[----:B------:R-:W-:Y:S02]  /*7b50*/  LOP3.LUT R10, R109, UR22, R36, 0x96, !PT ;  /* 0x000000166d0a7c12 */ /* 0x000fe4000f8e9624 */
[----:B------:R-:W-:Y:S02]  /*7b60*/  FMNMX.FTZ R9, R86, R9, !PT ;  /* 0x0000000956097209 */ /* 0x000fe40007810000 */
[----:B------:R-:W-:Y:S01]  /*7b70*/  FMNMX.FTZ R14, R181, R14, !PT ;  /* 0x0000000eb50e7209 */ /* 0x000fe20007810000 */
[----:B------:R-:W-:Y:S01]  /*7b80*/  IMAD.WIDE.U32 R10, R10, -0x2daee0ad, RZ ;  /* 0xd2511f530a0a7825 */ /* 0x000fe200078e00ff */
        /* <DEDUP_REMOVED lines=11> */
[----:B------:R-:W-:Y:S01]  /*7c40*/  FMNMX.FTZ R14, R165, R14, !PT ;  /* 0x0000000ea50e7209 */ /* 0x000fe20007810000 */
[----:B------:R-:W1:Y:S01]  /*7c50*/  SHFL.BFLY PT, R13, R2, 0x2, 0x1f ;  /* 0x0c401f00020d7f89 */ /* 0x000e6200000e0000 */
[----:B------:R-:W-:Y:S01]  /*7c60*/  LOP3.LUT R8, R23, UR18, R12, 0x96, !PT ;  /* 0x0000001217087c12 */ /* 0x000fe2000f8e960c */
[----:B------:R-:W-:Y:S01]  /*7c70*/  IMAD.WIDE.U32 R16, R9, -0x2daee0ad, RZ ;  /* 0xd2511f5309107825 */ /* 0x000fe200078e00ff */
[----:B------:R-:W-:Y:S02]  /*7c80*/  FMNMX.FTZ R14, R131, R14, !PT ;  /* 0x0000000e830e7209 */ /* 0x000fe40007810000 */
        /* <DEDUP_REMOVED lines=10> */
[----:B------:R-:W-:-:S02]  /*7d30*/  LOP3.LUT R22, R17, UR16, R22, 0x96, !PT ;  /* 0x0000001011167c12 */ /* 0x000fc4000f8e9616 */
[----:B------:R-:W-:Y:S02]  /*7d40*/  FMNMX.FTZ R14, R29, R14, !PT ;  /* 0x0000000e1d0e7209 */ /* 0x000fe40007810000 */
[----:B------:R-:W-:Y:S01]  /*7d50*/  LOP3.LUT R20, R10, 0xffff, RZ, 0xc0, !PT ;  /* 0x0000ffff0a147812 */ /* 0x000fe200078ec0ff */
[----:B------:R-:W-:Y:S01]  /*7d60*/  IMAD.WIDE.U32 R22, R22, -0x2daee0ad, RZ ;  /* 0xd2511f5316167825 */ /* 0x000fe200078e00ff */
[----:B-1----:R-:W-:Y:S02]  /*7d70*/  FMNMX.FTZ R13, R2, R13, !PT ;  /* 0x0000000d020d7209 */ /* 0x002fe40007810000 */
[----:B------:R-:W-:Y:S02]  /*7d80*/  LOP3.LUT R9, R10, 0xff, RZ, 0xc0, !PT ;  /* 0x000000ff0a097812 */ /* 0x000fe400078ec0ff */
[--C-:B------:R-:W-:Y:S01]  /*7d90*/  SHF.R.U32.HI R17, RZ, 0x10, R10.reuse ;  /* 0x00000010ff117819 */ /* 0x100fe2000001160a */
[----:B------:R-:W1:Y:S01]  /*7da0*/  SHFL.BFLY PT, R2, R13, 0x1, 0x1f ;  /* 0x0c201f000d027f89 */ /* 0x000e6200000e0000 */
[----:B------:R-:W-:-:S02]  /*7db0*/  SHF.R.U32.HI R18, RZ, 0x18, R10 ;  /* 0x00000018ff127819 */ /* 0x000fc4000001160a */
        /* <DEDUP_REMOVED lines=9> */
[----:B------:R-:W-:Y:S02]  /*7e50*/  SHF.R.U32.HI R16, RZ, 0x10, R22 ;  /* 0x00000010ff107819 */ /* 0x000fe40000011616 */
[----:B------:R-:W-:Y:S02]  /*7e60*/  FMNMX.FTZ R19, R73, R19, !PT ;  /* 0x0000001349137209 */ /* 0x000fe40007810000 */
[----:B-1----:R-:W-:-:S02]  /*7e70*/  FMNMX.FTZ R2, R13, R2, !PT ;  /* 0x000000020d027209 */ /* 0x002fc40007810000 */
[----:B------:R-:W-:Y:S02]  /*7e80*/  FMNMX.FTZ R13, R89, R10, !PT ;  /* 0x0000000a590d7209 */ /* 0x000fe40007810000 */
[----:B------:R-:W-:Y:S01]  /*7e90*/  FMNMX.FTZ R10, R66, R11, !PT ;  /* 0x0000000b420a7209 */ /* 0x000fe20007810000 */
[----:B------:R-:W-:Y:S01]  /*7ea0*/  FMUL.FTZ R81, R2, c[0x0][0x23c] ;  /* 0x00008f0002517a20 */ /* 0x000fe20000410000 */
[----:B------:R-:W-:Y:S02]  /*7eb0*/  FMNMX.FTZ R19, R72, R19, !PT ;  /* 0x0000001348137209 */ /* 0x000fe40007810000 */
[----:B------:R-:W-:Y:S01]  /*7ec0*/  SHF.R.U32.HI R25, RZ, 0x18, R22 ;  /* 0x00000018ff197819 */ /* 0x000fe20000011616 */
[----:B------:R-:W1:Y:S01]  /*7ed0*/  SHFL.BFLY PT, R11, R10, 0x2, 0x1f ;  /* 0x0c401f000a0b7f89 */ /* 0x000e6200000e0000 */
[----:B------:R-:W-:Y:S02]  /*7ee0*/  FMNMX.FTZ R19, R71, R19, !PT ;  /* 0x0000001347137209 */ /* 0x000fe40007810000 */
[----:B------:R-:W-:-:S02]  /*7ef0*/  LOP3.LUT R16, R16, 0xff, RZ, 0xc0, !PT ;  /* 0x000000ff10107812 */ /* 0x000fc400078ec0ff */
[----:B------:R-:W-:Y:S02]  /*7f00*/  FMNMX.FTZ R19, R82, R19, !PT ;  /* 0x0000001352137209 */ /* 0x000fe40007810000 */
[----:B------:R-:W-:Y:S02]  /*7f10*/  LOP3.LUT R12, R22, 0xffff, RZ, 0xc0, !PT ;  /* 0x0000ffff160c7812 */ /* 0x000fe400078ec0ff */
[----:B------:R-:W-:Y:S02]  /*7f20*/  FMNMX.FTZ R19, R206, R19, !PT ;  /* 0x00000013ce137209 */ /* 0x000fe40007810000 */
[----:B------:R-:W-:Y:S02]  /*7f30*/  PRMT R25, R16, 0x5410, R25 ;  /* 0x0000541010197816 */ /* 0x000fe40000000019 */
[----:B------:R-:W-:Y:S02]  /*7f40*/  FMNMX.FTZ R19, R204, R19, !PT ;  /* 0x00000013cc137209 */ /* 0x000fe40007810000 */
[----:B------:R-:W-:Y:S01]  /*7f50*/  LOP3.LUT R39, R22, 0xff, RZ, 0xc0, !PT ;  /* 0x000000ff16277812 */ /* 0x000fe200078ec0ff */
[----:B------:R-:W-:Y:S01]  /*7f60*/  HSET2.LE.AND R25, R25, R44, PT ;  /* 0x0000002c19197233 */ /* 0x000fe20003803000 */
[----:B------:R-:W-:-:S02]  /*7f70*/  FMNMX.FTZ R16, R202, R19, !PT ;  /* 0x00000013ca107209 */ /* 0x000fc40007810000 */
[----:B------:R-:W-:Y:S02]  /*7f80*/  SHF.R.U32.HI R12, RZ, 0x8, R12 ;  /* 0x00000008ff0c7819 */ /* 0x000fe4000001160c */
[----:B------:R-:W-:Y:S02]  /*7f90*/  LOP3.LUT R17, R17, 0xff, RZ, 0xc0, !PT ;  /* 0x000000ff11117812 */ /* 0x000fe400078ec0ff */
[----:B------:R-:W-:Y:S02]  /*7fa0*/  FMNMX.FTZ R14, R252, R13, !PT ;  /* 0x0000000dfc0e7209 */ /* 0x000fe40007810000 */
[----:B-1----:R-:W-:Y:S02]  /*7fb0*/  FMNMX.FTZ R11, R10, R11, !PT ;  /* 0x0000000b0a0b7209 */ /* 0x002fe40007810000 */
[----:B------:R-:W-:Y:S02]  /*7fc0*/  FMNMX.FTZ R19, R193, R16, !PT ;  /* 0x00000010c1137209 */ /* 0x000fe40007810000 */
[----:B------:R-:W-:Y:S01]  /*7fd0*/  PRMT R39, R39, 0x5410, R12 ;  /* 0x0000541027277816 */ /* 0x000fe2000000000c */
[----:B------:R-:W1:Y:S01]  /*7fe0*/  SHFL.BFLY PT, R10, R11, 0x1, 0x1f ;  /* 0x0c201f000b0a7f89 */ /* 0x000e6200000e0000 */
[----:B------:R-:W-:-:S02]  /*7ff0*/  FSETP.NEU.FTZ.AND P1, PT, R2, -INF , PT ;  /* 0xff8000000200780b */ /* 0x000fc40003f3d000 */
[----:B------:R-:W-:Y:S01]  /*8000*/  LOP3.LUT R12, R15, 0xffff, RZ, 0xc0, !PT ;  /* 0x0000ffff0f0c7812 */ /* 0x000fe200078ec0ff */
[----:B------:R-:W-:Y:S01]  /*8010*/  HSET2.LE.AND R26, R39, R44, PT ;  /* 0x0000002c271a7233 */ /* 0x000fe20003803000 */
[----:B------:R-:W-:Y:S02]  /*8020*/  PRMT R17, R17, 0x5410, R18 ;  /* 0x0000541011117816 */ /* 0x000fe40000000012 */
[----:B------:R-:W-:Y:S02]  /*8030*/  FMNMX.FTZ R14, R65, R14, !PT ;  /* 0x0000000e410e7209 */ /* 0x000fe40007810000 */
[----:B------:R-:W-:Y:S02]  /*8040*/  FMNMX.FTZ R18, R192, R19, !PT ;  /* 0x00000013c0127209 */ /* 0x000fe40007810000 */
[----:B------:R-:W-:Y:S02]  /*8050*/  FSEL R81, R81, RZ, P1 ;  /* 0x000000ff51517208 */ /* 0x000fe40000800000 */
[----:B------:R-:W-:-:S02]  /*8060*/  LOP3.LUT R13, R15, 0xff, RZ, 0xc0, !PT ;  /* 0x000000ff0f0d7812 */ /* 0x000fc400078ec0ff */
[----:B------:R-:W-:Y:S01]  /*8070*/  SHF.R.U32.HI R12, RZ, 0x8, R12 ;  /* 0x00000008ff0c7819 */ /* 0x000fe2000001160c */
[--C-:B------:R-:W-:Y:S01]  /*8080*/  FFMA.FTZ R45, R0, c[0x0][0x23c], -R81.reuse ;  /* 0x00008f00002d7a23 */ /* 0x100fe20000010851 */
[----:B------:R-:W-:Y:S01]  /*8090*/  FMNMX.FTZ R14, R64, R14, !PT ;  /* 0x0000000e400e7209 */ /* 0x000fe20007810000 */
[--C-:B------:R-:W-:Y:S01]  /*80a0*/  FFMA.FTZ R47, R144, c[0x0][0x23c], -R81.reuse ;  /* 0x00008f00902f7a23 */ /* 0x100fe20000010851 */
[----:B------:R-:W-:Y:S01]  /*80b0*/  FMNMX.FTZ R19, R191, R18, !PT ;  /* 0x00000012bf137209 */ /* 0x000fe20007810000 */
[--C-:B------:R-:W-:Y:S01]  /*80c0*/  FFMA.FTZ R46, R142, c[0x0][0x23c], -R81.reuse ;  /* 0x00008f008e2e7a23 */ /* 0x100fe20000010851 */
[----:B------:R-:W-:Y:S01]  /*80d0*/  PRMT R13, R13, 0x5410, R12 ;  /* 0x000054100d0d7816 */ /* 0x000fe2000000000c */
        /* <DEDUP_REMOVED lines=9> */
[----:B------:R-:W-:Y:S01]  /*8170*/  LOP3.LUT R8, R23, UR26, R8, 0x96, !PT ;  /* 0x0000001a17087c12 */ /* 0x000fe2000f8e9608 */
[----:B------:R-:W-:Y:S01]  /*8180*/  MUFU.EX2 R46, R46 ;  /* 0x0000002e002e7308 */ /* 0x000fe20000000800 */
[----:B------:R-:W-:Y:S01]  /*8190*/  FMNMX.FTZ R12, R207, R12, !PT ;  /* 0x0000000ccf0c7209 */ /* 0x000fe20007810000 */
[----:B------:R-:W-:Y:S01]  /*81a0*/  HSET2.LE.AND R13, R13, R44, PT ;  /* 0x0000002c0d0d7233 */ /* 0x000fe20003803000 */
[----:B------:R-:W-:-:S02]  /*81b0*/  FMNMX.FTZ R0, R176, R19, !PT ;  /* 0x00000013b0007209 */ /* 0x000fc40007810000 */
[--C-:B------:R-:W-:Y:S02]  /*81c0*/  SHF.R.U32.HI R35, RZ, 0x10, R8.reuse ;  /* 0x00000010ff237819 */ /* 0x100fe40000011608 */
[----:B------:R-:W-:Y:S01]  /*81d0*/  FMNMX.FTZ R12, R115, R12, !PT ;  /* 0x0000000c730c7209 */ /* 0x000fe20007810000 */
[----:B------:R-:W-:Y:S01]  /*81e0*/  MUFU.EX2 R21, R21 ;  /* 0x0000001500157308 */ /* 0x000fe20000000800 */
[----:B------:R-:W-:Y:S02]  /*81f0*/  FMNMX.FTZ R19, R175, R0, !PT ;  /* 0x00000000af137209 */ /* 0x000fe40007810000 */
[C---:B------:R-:W-:Y:S02]  /*8200*/  LOP3.LUT R14, R8.reuse, 0xffff, RZ, 0xc0, !PT ;  /* 0x0000ffff080e7812 */ /* 0x040fe400078ec0ff */
[----:B------:R-:W-:Y:S02]  /*8210*/  LOP3.LUT R27, R8, 0xff, RZ, 0xc0, !PT ;  /* 0x000000ff081b7812 */ /* 0x000fe400078ec0ff */
[----:B------:R-:W-:Y:S01]  /*8220*/  SHF.R.U32.HI R8, RZ, 0x18, R8 ;  /* 0x00000018ff087819 */ /* 0x000fe20000011608 */
[----:B------:R-:W-:Y:S01]  /*8230*/  MUFU.EX2 R32, R32 ;  /* 0x0000002000207308 */ /* 0x000fe20000000800 */
[----:B------:R-:W-:-:S02]  /*8240*/  LOP3.LUT R35, R35, 0xff, RZ, 0xc0, !PT ;  /* 0x000000ff23237812 */ /* 0x000fc400078ec0ff */
[----:B-1----:R-:W-:Y:S02]  /*8250*/  FMNMX.FTZ R0, R11, R10, !PT ;  /* 0x0000000a0b007209 */ /* 0x002fe40007810000 */
[----:B------:R-:W-:Y:S02]  /*8260*/  FMNMX.FTZ R11, R189, R12, !PT ;  /* 0x0000000cbd0b7209 */ /* 0x000fe40007810000 */
[----:B------:R-:W-:Y:S01]  /*8270*/  FMNMX.FTZ R10, R174, R19, !PT ;  /* 0x00000013ae0a7209 */ /* 0x000fe20007810000 */
[----:B------:R-:W-:Y:S01]  /*8280*/  FMUL.FTZ R70, R0, c[0x0][0x23c] ;  /* 0x00008f0000467a20 */ /* 0x000fe20000410000 */
[----:B------:R-:W-:Y:S01]  /*8290*/  PRMT R35, R35, 0x5410, R8 ;  /* 0x0000541023237816 */ /* 0x000fe20000000008 */
[----:B------:R-:W-:Y:S01]  /*82a0*/  MUFU.EX2 R59, R59 ;  /* 0x0000003b003b7308 */ /* 0x000fe20000000800 */
[----:B------:R-:W-:Y:S02]  /*82b0*/  FMNMX.FTZ R8, R188, R11, !PT ;  /* 0x0000000bbc087209 */ /* 0x000fe40007810000 */
[----:B------:R-:W-:Y:S01]  /*82c0*/  FMNMX.FTZ R19, R129, R10, !PT ;  /* 0x0000000a81137209 */ /* 0x000fe20007810000 */
[----:B------:R-:W-:Y:S01]  /*82d0*/  HSET2.LE.AND R35, R35, R44, PT ;  /* 0x0000002c23237233 */ /* 0x000fe20003803000 */
[----:B------:R-:W-:-:S02]  /*82e0*/  FMNMX.FTZ R11, R187, R8, !PT ;  /* 0x00000008bb0b7209 */ /* 0x000fc40007810000 */
[----:B------:R-:W-:Y:S01]  /*82f0*/  FMNMX.FTZ R8, R128, R19, !PT ;  /* 0x0000001380087209 */ /* 0x000fe20007810000 */
[----:B------:R-:W-:Y:S01]  /*8300*/  MUFU.EX2 R58, R58 ;  /* 0x0000003a003a7308 */ /* 0x000fe20000000800 */
[----:B------:R-:W-:Y:S02]  /*8310*/  FSETP.NEU.FTZ.AND P1, PT, R0, -INF , PT ;  /* 0xff8000000000780b */ /* 0x000fe40003f3d000 */
[----:B------:R-:W-:Y:S02]  /*8320*/  FMNMX.FTZ R19, R127, R8, !PT ;  /* 0x000000087f137209 */ /* 0x000fe40007810000 */
[----:B------:R-:W-:Y:S02]  /*8330*/  FMNMX.FTZ R8, R186, R11, !PT ;  /* 0x0000000bba087209 */ /* 0x000fe40007810000 */
[----:B------:R-:W-:Y:S01]  /*8340*/  FMNMX.FTZ R19, R126, R19, !PT ;  /* 0x000000137e137209 */ /* 0x000fe20007810000 */
[----:B------:R-:W-:Y:S01]  /*8350*/  MUFU.EX2 R45, R45 ;  /* 0x0000002d002d7308 */ /* 0x000fe20000000800 */
[----:B------:R-:W-:-:S02]  /*8360*/  FSEL R70, R70, RZ, P1 ;  /* 0x000000ff46467208 */ /* 0x000fc40000800000 */
[----:B------:R-:W-:Y:S02]  /*8370*/  FMNMX.FTZ R11, R173, R8, !PT ;  /* 0x00000008ad0b7209 */ /* 0x000fe40007810000 */
[----:B------:R-:W-:Y:S01]  /*8380*/  FMNMX.FTZ R8, R104, R19, !PT ;  /* 0x0000001368087209 */ /* 0x000fe20007810000 */
[--C-:B------:R-:W-:Y:S01]  /*8390*/  FFMA.FTZ R56, R147, c[0x0][0x23c], -R70.reuse ;  /* 0x00008f0093387a23 */ /* 0x100fe20000010846 */
[----:B------:R-:W-:Y:S01]  /*83a0*/  FMNMX.FTZ R4, R172, R11, !PT ;  /* 0x0000000bac047209 */ /* 0x000fe20007810000 */
[----:B------:R-:W-:Y:S01]  /*83b0*/  FFMA.FTZ R57, R145, c[0x0][0x23c], -R70 ;  /* 0x00008f0091397a23 */ /* 0x000fe20000010846 */
[----:B------:R-:W-:Y:S01]  /*83c0*/  FMNMX.FTZ R11, R103, R8, !PT ;  /* 0x00000008670b7209 */ /* 0x000fe20007810000 */
[----:B------:R-:W-:Y:S01]  /*83d0*/  HSET2.LE.AND R147, R17, R44, PT ;  /* 0x0000002c11937233 */ /* 0x000fe20003803000 */
[----:B------:R-:W-:Y:S01]  /*83e0*/  SHF.R.U32.HI R14, RZ, 0x8, R14 ;  /* 0x00000008ff0e7819 */ /* 0x000fe2000001160e */
[----:B------:R-:W-:Y:S01]  /*83f0*/  MUFU.EX2 R56, R56 ;  /* 0x0000003800387308 */ /* 0x000fe20000000800 */
[----:B------:R-:W-:Y:S01]  /*8400*/  FMNMX.FTZ R3, R171, R4, !PT ;  /* 0x00000004ab037209 */ /* 0x000fe20007810000 */
[--C-:B------:R-:W-:Y:S01]  /*8410*/  FFMA.FTZ R61, R124, c[0x0][0x23c], -R70.reuse ;  /* 0x00008f007c3d7a23 */ /* 0x100fe20000010846 */
[----:B------:R-:W-:Y:S01]  /*8420*/  FMNMX.FTZ R4, R102, R11, !PT ;  /* 0x0000000b66047209 */ /* 0x000fe20007810000 */
[----:B------:R-:W-:Y:S01]  /*8430*/  FFMA.FTZ R60, R143, c[0x0][0x23c], -R70 ;  /* 0x00008f008f3c7a23 */ /* 0x000fe20000010846 */
[----:B------:R-:W-:Y:S01]  /*8440*/  PRMT R27, R27, 0x5410, R14 ;  /* 0x000054101b1b7816 */ /* 0x000fe2000000000e */
[--C-:B------:R-:W-:Y:S01]  /*8450*/  FFMA.FTZ R33, R139, c[0x0][0x23c], -R70.reuse ;  /* 0x00008f008b217a23 */ /* 0x100fe20000010846 */
[----:B------:R-:W-:Y:S01]  /*8460*/  FMNMX.FTZ R14, R170, R3, !PT ;  /* 0x00000003aa0e7209 */ /* 0x000fe20007810000 */
[----:B------:R-:W1:Y:S01]  /*8470*/  MUFU.EX2 R57, R57 ;  /* 0x0000003900397308 */ /* 0x000e620000000800 */
        /* <DEDUP_REMOVED lines=12> */
[----:B-1----:R-:W-:-:S02]  /*8540*/  F2FP.PACK_AB R4, R57, R56 ;  /* 0x000000383904723e */ /* 0x002fc400000000ff */
[----:B------:R-:W-:Y:S02]  /*8550*/  FMNMX.FTZ R3, R97, R12, !PT ;  /* 0x0000000c61037209 */ /* 0x000fe40007810000 */
[----:B------:R-:W-:Y:S02]  /*8560*/  LOP3.LUT R147, R147, R4, RZ, 0xc0, !PT ;  /* 0x0000000493937212 */ /* 0x000fe400078ec0ff */
[----:B------:R-:W-:Y:S01]  /*8570*/  FMNMX.FTZ R4, R96, R17, !PT ;  /* 0x0000001160047209 */ /* 0x000fe20007810000 */
[----:B------:R-:W1:Y:S01]  /*8580*/  SHFL.BFLY PT, R34, R3, 0x2, 0x1f ;  /* 0x0c401f0003227f89 */ /* 0x000e6200000e0000 */
[----:B------:R-:W-:Y:S01]  /*8590*/  SHF.R.U32.HI R20, RZ, 0x8, R20 ;  /* 0x00000008ff147819 */ /* 0x000fe20000011614 */
[----:B------:R-:W-:Y:S01]  /*85a0*/  MUFU.EX2 R33, R33 ;  /* 0x0000002100217308 */ /* 0x000fe20000000800 */
[----:B------:R-:W-:Y:S01]  /*85b0*/  FMNMX.FTZ R17, R95, R4, !PT ;  /* 0x000000045f117209 */ /* 0x000fe20007810000 */
[----:B------:R-:W-:Y:S01]  /*85c0*/  FFMA.FTZ R4, R137, c[0x0][0x23c], -R70 ;  /* 0x00008f0089047a23 */ /* 0x000fe20000010846 */
[----:B------:R-:W-:Y:S01]  /*85d0*/  PRMT R9, R9, 0x5410, R20 ;  /* 0x0000541009097816 */ /* 0x000fe20000000014 */
[----:B------:R-:W-:Y:S01]  /*85e0*/  FFMA.FTZ R20, R140, c[0x0][0x23c], -R81 ;  /* 0x00008f008c147a23 */ /* 0x000fe20000010851 */
[----:B------:R-:W-:-:S02]  /*85f0*/  FMNMX.FTZ R12, R94, R17, !PT ;  /* 0x000000115e0c7209 */ /* 0x000fc40007810000 */
[----:B------:R-:W-:Y:S01]  /*8600*/  F2FP.PACK_AB R146, R46, R47 ;  /* 0x0000002f2e92723e */ /* 0x000fe200000000ff */
[----:B------:R-:W-:Y:S01]  /*8610*/  HSET2.LE.AND R9, R9, R44, PT ;  /* 0x0000002c09097233 */ /* 0x000fe20003803000 */
[----:B------:R-:W-:Y:S01]  /*8620*/  FMNMX.FTZ R41, R93, R12, !PT ;  /* 0x0000000c5d297209 */ /* 0x000fe20007810000 */
[----:B------:R-:W3:Y:S01]  /*8630*/  MUFU.EX2 R4, R4 ;  /* 0x0000000400047308 */ /* 0x000ee20000000800 */
[----:B------:R-:W-:Y:S02]  /*8640*/  SHF.R.U32.HI R16, RZ, 0x10, R15 ;  /* 0x00000010ff107819 */ /* 0x000fe4000001160f */
[----:B------:R-:W-:Y:S02]  /*8650*/  FMNMX.FTZ R24, R92, R41, !PT ;  /* 0x000000295c187209 */ /* 0x000fe40007810000 */
[----:B------:R-:W-:Y:S02]  /*8660*/  LOP3.LUT R146, R9, R146, RZ, 0xc0, !PT ;  /* 0x0000009209927212 */ /* 0x000fe400078ec0ff */
[----:B------:R-:W-:Y:S01]  /*8670*/  FMNMX.FTZ R39, R91, R24, !PT ;  /* 0x000000185b277209 */ /* 0x000fe20007810000 */
[----:B------:R-:W-:Y:S01]  /*8680*/  LDSM.16.MT88.4 R8, [R215+0x4000] ;  /* 0x00400000d708783b */ /* 0x000fe20000004200 */
[----:B------:R-:W-:Y:S01]  /*8690*/  MUFU.EX2 R23, R23 ;  /* 0x0000001700177308 */ /* 0x000fe20000000800 */
[----:B------:R-:W-:-:S02]  /*86a0*/  LOP3.LUT R194, R197, R7, RZ, 0x3c, !PT ;  /* 0x00000007c5c27212 */ /* 0x000fc400078e3cff */
[----:B------:R-:W-:Y:S02]  /*86b0*/  FMNMX.FTZ R24, R80, R39, !PT ;  /* 0x0000002750187209 */ /* 0x000fe40007810000 */
[----:B-1----:R-:W-:Y:S01]  /*86c0*/  FMNMX.FTZ R34, R3, R34, !PT ;  /* 0x0000002203227209 */ /* 0x002fe20007810000 */
[----:B------:R-:W-:Y:S01]  /*86d0*/  IMAD.WIDE.U32 R194, R194, -0x2daee0ad, RZ ;  /* 0xd2511f53c2c27825 */ /* 0x000fe200078e00ff */
[----:B------:R-:W-:Y:S01]  /*86e0*/  FMNMX.FTZ R3, R79, R24, !PT ;  /* 0x000000184f037209 */ /* 0x000fe20007810000 */
[----:B------:R-:W1:Y:S01]  /*86f0*/  MUFU.EX2 R22, R22 ;  /* 0x0000001600167308 */ /* 0x000e620000000800 */
[----:B------:R-:W-:Y:S01]  /*8700*/  SHF.R.U32.HI R15, RZ, 0x18, R15 ;  /* 0x00000018ff0f7819 */ /* 0x000fe2000001160f */
[----:B------:R-:W-:Y:S01]  /*8710*/  HSET2.LE.AND R24, R27, R44, PT ;  /* 0x0000002c1b187233 */ /* 0x000fe20003803000 */
[----:B------:R-:W-:Y:S01]  /*8720*/  LOP3.LUT R16, R16, 0xff, RZ, 0xc0, !PT ;  /* 0x000000ff10107812 */ /* 0x000fe200078ec0ff */
[----:B------:R-:W4:Y:S01]  /*8730*/  SHFL.BFLY PT, R38, R3, 0x2, 0x1f ;  /* 0x0c401f0003267f89 */ /* 0x000f2200000e0000 */
[----:B------:R-:W-:-:S02]  /*8740*/  F2FP.PACK_AB R5, R32, R21 ;  /* 0x000000152005723e */ /* 0x000fc400000000ff */
[----:B------:R-:W-:Y:S01]  /*8750*/  PRMT R15, R16, 0x5410, R15 ;  /* 0x00005410100f7816 */ /* 0x000fe2000000000f */
[----:B------:R-:W4:Y:S01]  /*8760*/  MUFU.EX2 R20, R20 ;  /* 0x0000001400147308 */ /* 0x000f220000000800 */
[----:B------:R-:W-:Y:S01]  /*8770*/  LOP3.LUT R26, R26, R5, RZ, 0xc0, !PT ;  /* 0x000000051a1a7212 */ /* 0x000fe200078ec0ff */
[----:B------:R-:W-:Y:S01]  /*8780*/  LDSM.16.MT88.4 R16, [R216+0x4400] ;  /* 0x00440000d810783b */ /* 0x000fe20000004200 */
[----:B------:R-:W-:Y:S01]  /*8790*/  LOP3.LUT R200, R195, UR23, R54, 0x96, !PT ;  /* 0x00000017c3c87c12 */ /* 0x000fe2000f8e9636 */
[----:B------:R-:W-:Y:S01]  /*87a0*/  HSET2.LE.AND R15, R15, R44, PT ;  /* 0x0000002c0f0f7233 */ /* 0x000fe20003803000 */
[----:B--2---:R-:W-:Y:S01]  /*87b0*/  F2FP.PACK_AB R14, R60, R61 ;  /* 0x0000003d3c0e723e */ /* 0x004fe200000000ff */
[----:B------:R-:W2:Y:S01]  /*87c0*/  SHFL.BFLY PT, R5, R34, 0x1, 0x1f ;  /* 0x0c201f0022057f89 */ /* 0x000ea200000e0000 */
[----:B---3--:R-:W-:Y:S01]  /*87d0*/  F2FP.PACK_AB R42, R4, R33 ;  /* 0x00000021042a723e */ /* 0x008fe200000000ff */
[----:B------:R-:W-:Y:S01]  /*87e0*/  IMAD.WIDE.U32 R200, R200, -0x326172a9, RZ ;  /* 0xcd9e8d57c8c87825 */ /* 0x000fe200078e00ff */
[----:B------:R-:W-:-:S02]  /*87f0*/  F2FP.PACK_AB R144, R58, R59 ;  /* 0x0000003b3a90723e */ /* 0x000fc400000000ff */
[----:B-1----:R-:W-:Y:S02]  /*8800*/  F2FP.PACK_AB R40, R22, R23 ;  /* 0x000000171628723e */ /* 0x002fe400000000ff */
[----:B------:R-:W-:Y:S02]  /*8810*/  LOP3.LUT R27, R25, R42, RZ, 0xc0, !PT ;  /* 0x0000002a191b7212 */ /* 0x000fe400078ec0ff */
[----:B------:R-:W-:Y:S02]  /*8820*/  LOP3.LUT R144, R13, R144, RZ, 0xc0, !PT ;  /* 0x000000900d907212 */ /* 0x000fe400078ec0ff */
[----:B------:R-:W-:Y:S02]  /*8830*/  LOP3.LUT R145, R15, R14, RZ, 0xc0, !PT ;  /* 0x0000000e0f917212 */ /* 0x000fe400078ec0ff */
[----:B------:R-:W-:Y:S01]  /*8840*/  LOP3.LUT R25, R35, R40, RZ, 0xc0, !PT ;  /* 0x0000002823197212 */ /* 0x000fe200078ec0ff */
[----:B------:R-:W-:Y:S01]  /*8850*/  LDSM.16.MT88.4 R12, [R215+0x4400] ;  /* 0x00440000d70c783b */ /* 0x000fe20000004200 */
[----:B------:R-:W-:-:S02]  /*8860*/  LOP3.LUT R35, R37, UR24, R196, 0x96, !PT ;  /* 0x0000001825237c12 */ /* 0x000fc4000f8e96c4 */
[----:B------:R-:W-:Y:S01]  /*8870*/  LOP3.LUT R40, R201, UR22, R36, 0x96, !PT ;  /* 0x00000016c9287c12 */ /* 0x000fe2000f8e9624 */
[----:B------:R-:W-:Y:S01]  /*8880*/  HMMA.16816.F32 R140, R144, R152, RZ ;  /* 0x00000098908c723c */ /* 0x000fe200000018ff */
[----:B----4-:R-:W-:Y:S01]  /*8890*/  FMNMX.FTZ R38, R3, R38, !PT ;  /* 0x0000002603267209 */ /* 0x010fe20007810000 */
[----:B------:R-:W-:Y:S01]  /*88a0*/  IMAD.WIDE.U32 R36, R35, -0x2daee0ad, RZ ;  /* 0xd2511f5323247825 */ /* 0x000fe200078e00ff */
[----:B------:R-:W-:-:S03]  /*88b0*/  F2FP.PACK_AB R39, R20, R45 ;  /* 0x0000002d1427723e */ /* 0x000fc600000000ff */
[----:B------:R-:W-:Y:S01]  /*88c0*/  IMAD.WIDE.U32 R40, R40, -0x2daee0ad, RZ ;  /* 0xd2511f5328287825 */ /* 0x000fe200078e00ff */
[----:B------:R-:W-:Y:S01]  /*88d0*/  LOP3.LUT R35, R37, UR21, R194, 0x96, !PT ;  /* 0x0000001525237c12 */ /* 0x000fe2000f8e96c2 */
[----:B------:R-:W1:Y:S01]  /*88e0*/  SHFL.BFLY PT, R3, R38, 0x1, 0x1f ;  /* 0x0c201f0026037f89 */ /* 0x000e6200000e0000 */
[C---:B------:R-:W-:Y:S01]  /*88f0*/  HMMA.16816.F32 R148, R144.reuse, R8, RZ ;  /* 0x000000089094723c */ /* 0x040fe200000018ff */
[----:B--2---:R-:W-:Y:S02]  /*8900*/  FMNMX.FTZ R5, R34, R5, !PT ;  /* 0x0000000522057209 */ /* 0x004fe40007810000 */
[----:B------:R-:W-:Y:S01]  /*8910*/  LOP3.LUT R36, R41, UR19, R36, 0x96, !PT ;  /* 0x0000001329247c12 */ /* 0x000fe2000f8e9624 */
[----:B------:R-:W-:Y:S01]  /*8920*/  IMAD.WIDE.U32 R42, R35, -0x326172a9, RZ ;  /* 0xcd9e8d57232a7825 */ /* 0x000fe200078e00ff */
[----:B------:R-:W-:Y:S02]  /*8930*/  LOP3.LUT R24, R24, R39, RZ, 0xc0, !PT ;  /* 0x0000002718187212 */ /* 0x000fe400078ec0ff */
[----:B------:R-:W-:Y:S01]  /*8940*/  FSETP.NEU.FTZ.AND P1, PT, R5, -INF , PT ;  /* 0xff8000000500780b */ /* 0x000fe20003f3d000 */
[----:B------:R-:W-:Y:S01]  /*8950*/  HMMA.16816.F32 R136, R144, R154, RZ ;  /* 0x0000009a9088723c */ /* 0x000fe200000018ff */
[----:B------:R-:W-:Y:S01]  /*8960*/  IMAD.WIDE.U32 R34, R36, -0x326172a9, RZ ;  /* 0xcd9e8d5724227825 */ /* 0x000fe200078e00ff */
[----:B------:R-:W-:-:S03]  /*8970*/  LOP3.LUT R37, R43, UR20, R200, 0x96, !PT ;  /* 0x000000142b257c12 */ /* 0x000fc6000f8e96c8 */
[----:B------:R-:W-:Y:S01]  /*8980*/  FMUL.FTZ R195, R5, c[0x0][0x23c] ;  /* 0x00008f0005c37a20 */ /* 0x000fe20000410000 */
[----:B------:R-:W-:Y:S01]  /*8990*/  LOP3.LUT R36, R35, UR18, R42, 0x96, !PT ;  /* 0x0000001223247c12 */ /* 0x000fe2000f8e962a */
[----:B------:R-:W-:Y:S01]  /*89a0*/  IMAD.WIDE.U32 R42, R37, -0x2daee0ad, RZ ;  /* 0xd2511f53252a7825 */ /* 0x000fe200078e00ff */
[----:B------:R-:W-:Y:S02]  /*89b0*/  HMMA.16816.F32 R144, R144, R10, RZ ;  /* 0x0000000a9090723c */ /* 0x000fe400000018ff */
[----:B------:R-:W-:Y:S01]  /*89c0*/  FSEL R195, R195, RZ, P1 ;  /* 0x000000ffc3c37208 */ /* 0x000fe20000800000 */
[----:B------:R-:W-:Y:S01]  /*89d0*/  IMAD.WIDE.U32 R36, R36, -0x2daee0ad, RZ ;  /* 0xd2511f5324247825 */ /* 0x000fe200078e00ff */
[----:B-1----:R-:W-:-:S04]  /*89e0*/  FMNMX.FTZ R3, R38, R3, !PT ;  /* 0x0000000326037209 */ /* 0x002fc80007810000 */
[C---:B------:R-:W-:Y:S01]  /*89f0*/  HMMA.16816.F32 R140, R24.reuse, R16, R140 ;  /* 0x00000010188c723c */ /* 0x040fe2000000188c */
[----:B------:R-:W-:Y:S01]  /*8a00*/  LOP3.LUT R62, R37, UR13, R42, 0x96, !PT ;  /* 0x0000000d253e7c12 */ /* 0x000fe2000f8e962a */
[--C-:B------:R-:W-:Y:S01]  /*8a10*/  FFMA.FTZ R124, R117, c[0x0][0x23c], -R195.reuse ;  /* 0x00008f00757c7a23 */ /* 0x100fe200000108c3 */
[----:B------:R-:W-:Y:S01]  /*8a20*/  LOP3.LUT R42, R43, UR17, R40, 0x96, !PT ;  /* 0x000000112b2a7c12 */ /* 0x000fe2000f8e9628 */
[C---:B------:R-:W-:Y:S01]  /*8a30*/  FMUL.FTZ R198, R3.reuse, c[0x0][0x23c] ;  /* 0x00008f0003c67a20 */ /* 0x040fe20000410000 */
[----:B------:R-:W-:Y:S01]  /*8a40*/  FSETP.NEU.FTZ.AND P1, PT, R3, -INF , PT ;  /* 0xff8000000300780b */ /* 0x000fe20003f3d000 */
[----:B------:R-:W-:Y:S02]  /*8a50*/  IMAD.WIDE.U32 R62, R62, -0x326172a9, RZ ;  /* 0xcd9e8d573e3e7825 */ /* 0x000fe400078e00ff */
[C---:B------:R-:W-:Y:S01]  /*8a60*/  HMMA.16816.F32 R148, R24.reuse, R12, R148 ;  /* 0x0000000c1894723c */ /* 0x040fe20000001894 */
[----:B------:R-:W-:Y:S01]  /*8a70*/  FSEL R198, R198, RZ, P1 ;  /* 0x000000ffc6c67208 */ /* 0x000fe20000800000 */
[----:B------:R-:W-:Y:S01]  /*8a80*/  IMAD.WIDE.U32 R42, R42, -0x326172a9, RZ ;  /* 0xcd9e8d572a2a7825 */ /* 0x000fe200078e00ff */
[----:B------:R-:W-:Y:S01]  /*8a90*/  LOP3.LUT R39, R62, 0xff, RZ, 0xc0, !PT ;  /* 0x000000ff3e277812 */ /* 0x000fe200078ec0ff */
[----:B------:R-:W-:Y:S01]  /*8aa0*/  MUFU.EX2 R124, R124 ;  /* 0x0000007c007c7308 */ /* 0x000fe20000000800 */
[----:B------:R-:W-:Y:S01]  /*8ab0*/  SHF.R.U32.HI R37, RZ, 0x10, R62 ;  /* 0x00000010ff257819 */ /* 0x000fe2000001163e */
[----:B------:R-:W-:Y:S01]  /*8ac0*/  FFMA.FTZ R135, R135, c[0x0][0x23c], -R198 ;  /* 0x00008f0087877a23 */ /* 0x000fe200000108c6 */
[----:B------:R-:W-:Y:S01]  /*8ad0*/  LOP3.LUT R34, R43, UR16, R34, 0x96, !PT ;  /* 0x000000102b227c12 */ /* 0x000fe2000f8e9622 */
[----:B------:R-:W-:Y:S01]  /*8ae0*/  HMMA.16816.F32 R136, R24, R18, R136 ;  /* 0x000000121888723c */ /* 0x000fe20000001888 */
[----:B------:R-:W-:Y:S01]  /*8af0*/  LOP3.LUT R37, R37, 0xff, RZ, 0xc0, !PT ;  /* 0x000000ff25257812 */ /* 0x000fe200078ec0ff */
[----:B------:R-:W-:-:S02]  /*8b00*/  FFMA.FTZ R117, R134, c[0x0][0x23c], -R195 ;  /* 0x00008f0086757a23 */ /* 0x000fc400000108c3 */
[--C-:B------:R-:W-:Y:S02]  /*8b10*/  FFMA.FTZ R106, R106, c[0x0][0x23c], -R195.reuse ;  /* 0x00008f006a6a7a23 */ /* 0x100fe400000108c3 */
[--C-:B------:R-:W-:Y:S02]  /*8b20*/  FFMA.FTZ R105, R105, c[0x0][0x23c], -R198.reuse ;  /* 0x00008f0069697a23 */ /* 0x100fe400000108c6 */
[----:B------:R-:W-:Y:S01]  /*8b30*/  HMMA.16816.F32 R144, R24, R14, R144 ;  /* 0x0000000e1890723c */ /* 0x000fe20000001890 */
[----:B------:R-:W1:Y:S01]  /*8b40*/  MUFU.EX2 R117, R117 ;  /* 0x0000007500757308 */ /* 0x000e620000000800 */
[--C-:B------:R-:W-:Y:S02]  /*8b50*/  FFMA.FTZ R77, R73, c[0x0][0x23c], -R195.reuse ;  /* 0x00008f00494d7a23 */ /* 0x100fe400000108c3 */
[--C-:B------:R-:W-:Y:S02]  /*8b60*/  FFMA.FTZ R73, R65, c[0x0][0x23c], -R198.reuse ;  /* 0x00008f0041497a23 */ /* 0x100fe400000108c6 */
[--C-:B------:R-:W-:Y:S01]  /*8b70*/  FFMA.FTZ R122, R122, c[0x0][0x23c], -R195.reuse ;  /* 0x00008f007a7a7a23 */ /* 0x100fe200000108c3 */
[----:B------:R-:W-:Y:S01]  /*8b80*/  LOP3.LUT R24, R62, 0xffff, RZ, 0xc0, !PT ;  /* 0x0000ffff3e187812 */ /* 0x000fe200078ec0ff */
[----:B------:R-:W-:Y:S01]  /*8b90*/  FFMA.FTZ R27, R157, c[0x0][0x23c], -R198 ;  /* 0x00008f009d1b7a23 */ /* 0x000fe200000108c6 */
[----:B------:R-:W-:Y:S01]  /*8ba0*/  LOP3.LUT R26, R63, UR25, R42, 0x96, !PT ;  /* 0x000000193f1a7c12 */ /* 0x000fe2000f8e962a */
[--C-:B------:R-:W-:Y:S01]  /*8bb0*/  FFMA.FTZ R25, R132, c[0x0][0x23c], -R195.reuse ;  /* 0x00008f0084197a23 */ /* 0x100fe200000108c3 */
[----:B------:R-:W-:Y:S01]  /*8bc0*/  SHF.R.U32.HI R24, RZ, 0x8, R24 ;  /* 0x00000008ff187819 */ /* 0x000fe20000011618 */
[----:B------:R-:W-:Y:S01]  /*8bd0*/  MUFU.EX2 R106, R106 ;  /* 0x0000006a006a7308 */ /* 0x000fe20000000800 */
[----:B------:R-:W-:Y:S01]  /*8be0*/  SHF.R.U32.HI R35, RZ, 0x10, R26 ;  /* 0x00000010ff237819 */ /* 0x000fe2000001161a */
[----:B------:R-:W-:Y:S01]  /*8bf0*/  FFMA.FTZ R76, R72, c[0x0][0x23c], -R195 ;  /* 0x00008f00484c7a23 */ /* 0x000fe200000108c3 */
[----:B------:R-:W-:Y:S01]  /*8c00*/  PRMT R39, R39, 0x5410, R24 ;  /* 0x0000541027277816 */ /* 0x000fe20000000018 */
[--C-:B------:R-:W-:Y:S01]  /*8c10*/  FFMA.FTZ R89, R89, c[0x0][0x23c], -R198.reuse ;  /* 0x00008f0059597a23 */ /* 0x100fe200000108c6 */
[----:B------:R-:W-:Y:S01]  /*8c20*/  LOP3.LUT R38, R26, 0xffff, RZ, 0xc0, !PT ;  /* 0x0000ffff1a267812 */ /* 0x000fe200078ec0ff */
[----:B------:R-:W-:Y:S01]  /*8c30*/  FFMA.FTZ R74, R252, c[0x0][0x23c], -R198 ;  /* 0x00008f00fc4a7a23 */ /* 0x000fe200000108c6 */
[----:B------:R-:W-:Y:S01]  /*8c40*/  LOP3.LUT R41, R26, 0xff, RZ, 0xc0, !PT ;  /* 0x000000ff1a297812 */ /* 0x000fe200078ec0ff */
[----:B------:R-:W-:Y:S01]  /*8c50*/  MUFU.EX2 R27, R27 ;  /* 0x0000001b001b7308 */ /* 0x000fe20000000800 */
[----:B------:R-:W-:Y:S01]  /*8c60*/  SHF.R.U32.HI R24, RZ, 0x18, R62 ;  /* 0x00000018ff187819 */ /* 0x000fe2000001163e */
[--C-:B------:R-:W-:Y:S01]  /*8c70*/  HSET2.LE.AND R39, R39, R44.reuse, PT ;  /* 0x0000002c27277233 */ /* 0x100fe20003803000 */
[----:B------:R-:W-:Y:S01]  /*8c80*/  SHF.R.U32.HI R26, RZ, 0x18, R26 ;  /* 0x00000018ff1a7819 */ /* 0x000fe2000001161a */
[--C-:B------:R-:W-:Y:S01]  /*8c90*/  FFMA.FTZ R43, R250, c[0x0][0x23c], -R81.reuse ;  /* 0x00008f00fa2b7a23 */ /* 0x100fe20000010851 */
[----:B------:R-:W-:Y:S01]  /*8ca0*/  LOP3.LUT R35, R35, 0xff, RZ, 0xc0, !PT ;  /* 0x000000ff23237812 */ /* 0x000fe200078ec0ff */
[----:B------:R-:W-:Y:S01]  /*8cb0*/  FFMA.FTZ R42, R248, c[0x0][0x23c], -R81 ;  /* 0x00008f00f82a7a23 */ /* 0x000fe20000010851 */
[----:B------:R-:W-:Y:S01]  /*8cc0*/  PRMT R37, R37, 0x5410, R24 ;  /* 0x0000541025257816 */ /* 0x000fe20000000018 */
[----:B------:R-:W2:Y:S01]  /*8cd0*/  MUFU.EX2 R25, R25 ;  /* 0x0000001900197308 */ /* 0x000ea20000000800 */
[----:B------:R-:W-:Y:S01]  /*8ce0*/  PRMT R35, R35, 0x5410, R26 ;  /* 0x0000541023237816 */ /* 0x000fe2000000001a */
[----:B------:R-:W-:Y:S01]  /*8cf0*/  FFMA.FTZ R26, R133, c[0x0][0x23c], -R198 ;  /* 0x00008f00851a7a23 */ /* 0x000fe200000108c6 */
[----:B------:R-:W-:Y:S01]  /*8d00*/  SHF.R.U32.HI R38, RZ, 0x8, R38 ;  /* 0x00000008ff267819 */ /* 0x000fe20000011626 */
[--C-:B------:R-:W-:Y:S01]  /*8d10*/  HSET2.LE.AND R37, R37, R44.reuse, PT ;  /* 0x0000002c25257233 */ /* 0x100fe20003803000 */
[----:B-1----:R-:W-:Y:S01]  /*8d20*/  F2FP.PACK_AB R160, R117, R124 ;  /* 0x0000007c75a0723e */ /* 0x002fe200000000ff */
[----:B------:R-:W-:Y:S01]  /*8d30*/  HSET2.LE.AND R35, R35, R44, PT ;  /* 0x0000002c23237233 */ /* 0x000fe20003803000 */
[----:B------:R-:W-:Y:S01]  /*8d40*/  PRMT R41, R41, 0x5410, R38 ;  /* 0x0000541029297816 */ /* 0x000fe20000000026 */
[----:B------:R-:W1:Y:S01]  /*8d50*/  MUFU.EX2 R24, R135 ;  /* 0x0000008700187308 */ /* 0x000e620000000800 */
[----:B------:R-:W-:-:S02]  /*8d60*/  FFMA.FTZ R40, R247, c[0x0][0x23c], -R70 ;  /* 0x00008f00f7287a23 */ /* 0x000fc40000010846 */
[--C-:B------:R-:W-:Y:S01]  /*8d70*/  FFMA.FTZ R82, R82, c[0x0][0x23c], -R195.reuse ;  /* 0x00008f0052527a23 */ /* 0x100fe200000108c3 */
[----:B------:R-:W-:Y:S01]  /*8d80*/  HSET2.LE.AND R41, R41, R44, PT ;  /* 0x0000002c29297233 */ /* 0x000fe20003803000 */
[----:B------:R-:W-:-:S03]  /*8d90*/  FFMA.FTZ R75, R206, c[0x0][0x23c], -R195 ;  /* 0x00008f00ce4b7a23 */ /* 0x000fc600000108c3 */
[----:B------:R-:W-:Y:S01]  /*8da0*/  MUFU.EX2 R105, R105 ;  /* 0x0000006900697308 */ /* 0x000fe20000000800 */
[----:B--2---:R-:W-:Y:S02]  /*8db0*/  F2FP.PACK_AB R162, R25, R106 ;  /* 0x0000006a19a2723e */ /* 0x004fe400000000ff */
[----:B------:R-:W-:Y:S01]  /*8dc0*/  LOP3.LUT R160, R41, R160, RZ, 0xc0, !PT ;  /* 0x000000a029a07212 */ /* 0x000fe200078ec0ff */
[----:B------:R-:W-:Y:S01]  /*8dd0*/  FFMA.FTZ R41, R242, c[0x0][0x23c], -R70 ;  /* 0x00008f00f2297a23 */ /* 0x000fe20000010846 */
[----:B------:R-:W-:-:S03]  /*8de0*/  LOP3.LUT R162, R39, R162, RZ, 0xc0, !PT ;  /* 0x000000a227a27212 */ /* 0x000fc600078ec0ff */
[----:B------:R-:W2:Y:S01]  /*8df0*/  MUFU.EX2 R26, R26 ;  /* 0x0000001a001a7308 */ /* 0x000ea20000000800 */
[----:B-1----:R-:W-:-:S04]  /*8e00*/  F2FP.PACK_AB R38, R24, R27 ;  /* 0x0000001b1826723e */ /* 0x002fc800000000ff */
[----:B------:R-:W-:-:S03]  /*8e10*/  LOP3.LUT R163, R37, R38, RZ, 0xc0, !PT ;  /* 0x0000002625a37212 */ /* 0x000fc600078ec0ff */
[----:B------:R-:W-:Y:S01]  /*8e20*/  MUFU.EX2 R73, R73 ;  /* 0x0000004900497308 */ /* 0x000fe20000000800 */
[----:B--2---:R-:W-:-:S07]  /*8e30*/  F2FP.PACK_AB R38, R26, R105 ;  /* 0x000000691a26723e */ /* 0x004fce00000000ff */
[----:B------:R-:W-:Y:S01]  /*8e40*/  MUFU.EX2 R122, R122 ;  /* 0x0000007a007a7308 */ /* 0x000fe20000000800 */
[----:B------:R-:W-:Y:S01]  /*8e50*/  LOP3.LUT R161, R35, R38, RZ, 0xc0, !PT ;  /* 0x0000002623a17212 */ /* 0x000fe200078ec0ff */
[----:B------:R-:W-:-:S04]  /*8e60*/  IMAD.WIDE.U32 R38, R34, -0x2daee0ad, RZ ;  /* 0xd2511f5322267825 */ /* 0x000fc800078e00ff */
[----:B------:R-:W-:Y:S02]  /*8e70*/  FFMA.FTZ R34, R64, c[0x0][0x23c], -R198 ;  /* 0x00008f0040227a23 */ /* 0x000fe400000108c6 */
[----:B------:R-:W-:Y:S01]  /*8e80*/  MUFU.EX2 R77, R77 ;  /* 0x0000004d004d7308 */ /* 0x000fe20000000800 */
[----:B------:R-:W-:Y:S01]  /*8e90*/  HMMA.16816.F32 R132, R160, R152, RZ ;  /* 0x00000098a084723c */ /* 0x000fe200000018ff */
[----:B------:R-:W-:-:S06]  /*8ea0*/  FFMA.FTZ R35, R71, c[0x0][0x23c], -R195 ;  /* 0x00008f0047237a23 */ /* 0x000fcc00000108c3 */
[----:B------:R-:W1:Y:S01]  /*8eb0*/  MUFU.EX2 R34, R34 ;  /* 0x0000002200227308 */ /* 0x000e620000000800 */
[C---:B------:R-:W-:Y:S07]  /*8ec0*/  HMMA.16816.F32 R152, R160.reuse, R154, RZ ;  /* 0x0000009aa098723c */ /* 0x040fee00000018ff */
[----:B------:R-:W-:Y:S01]  /*8ed0*/  MUFU.EX2 R76, R76 ;  /* 0x0000004c004c7308 */ /* 0x000fe20000000800 */
[C---:B------:R-:W-:Y:S07]  /*8ee0*/  HMMA.16816.F32 R156, R160.reuse, R8, RZ ;  /* 0x00000008a09c723c */ /* 0x040fee00000018ff */
[----:B------:R-:W-:Y:S01]  /*8ef0*/  LOP3.LUT R8, R39, UR26, R36, 0x96, !PT ;  /* 0x0000001a27087c12 */ /* 0x000fe2000f8e9624 */
[----:B------:R-:W-:Y:S01]  /*8f00*/  HMMA.16816.F32 R160, R160, R10, RZ ;  /* 0x0000000aa0a0723c */ /* 0x000fe200000018ff */
[----:B------:R-:W-:Y:S01]  /*8f10*/  SHF.R.U32.HI R9, RZ, 0x10, R38 ;  /* 0x00000010ff097819 */ /* 0x000fe20000011626 */
[----:B------:R-:W2:Y:S01]  /*8f20*/  MUFU.EX2 R35, R35 ;  /* 0x0000002300237308 */ /* 0x000ea20000000800 */
[----:B------:R-:W-:-:S04]  /*8f30*/  LOP3.LUT R37, R8, 0xff, RZ, 0xc0, !PT ;  /* 0x000000ff08257812 */ /* 0x000fc800078ec0ff */
[C---:B------:R-:W-:Y:S02]  /*8f40*/  LOP3.LUT R10, R38.reuse, 0xffff, RZ, 0xc0, !PT ;  /* 0x0000ffff260a7812 */ /* 0x040fe400078ec0ff */
[----:B------:R-:W-:Y:S01]  /*8f50*/  LOP3.LUT R39, R38, 0xff, RZ, 0xc0, !PT ;  /* 0x000000ff26277812 */ /* 0x000fe200078ec0ff */
[----:B------:R-:W-:Y:S01]  /*8f60*/  MUFU.EX2 R89, R89 ;  /* 0x0000005900597308 */ /* 0x000fe20000000800 */
[----:B------:R-:W-:Y:S02]  /*8f70*/  SHF.R.U32.HI R10, RZ, 0x8, R10 ;  /* 0x00000008ff0a7819 */ /* 0x000fe4000001160a */
[----:B------:R-:W-:Y:S01]  /*8f80*/  SHF.R.U32.HI R11, RZ, 0x18, R38 ;  /* 0x00000018ff0b7819 */ /* 0x000fe20000011626 */
[----:B------:R-:W-:Y:S01]  /*8f90*/  FFMA.FTZ R38, R244, c[0x0][0x23c], -R81 ;  /* 0x00008f00f4267a23 */ /* 0x000fe20000010851 */
[----:B------:R-:W-:Y:S02]  /*8fa0*/  PRMT R39, R39, 0x5410, R10 ;  /* 0x0000541027277816 */ /* 0x000fe4000000000a */
[----:B------:R-:W-:Y:S01]  /*8fb0*/  LOP3.LUT R10, R9, 0xff, RZ, 0xc0, !PT ;  /* 0x000000ff090a7812 */ /* 0x000fe200078ec0ff */
[----:B------:R-:W3:Y:S01]  /*8fc0*/  MUFU.EX2 R74, R74 ;  /* 0x0000004a004a7308 */ /* 0x000ee20000000800 */
[----:B------:R-:W-:-:S02]  /*8fd0*/  LOP3.LUT R9, R8, 0xffff, RZ, 0xc0, !PT ;  /* 0x0000ffff08097812 */ /* 0x000fc400078ec0ff */
[----:B------:R-:W-:Y:S02]  /*8fe0*/  PRMT R11, R10, 0x5410, R11 ;  /* 0x000054100a0b7816 */ /* 0x000fe4000000000b */
[--C-:B------:R-:W-:Y:S02]  /*8ff0*/  SHF.R.U32.HI R10, RZ, 0x10, R8.reuse ;  /* 0x00000010ff0a7819 */ /* 0x100fe40000011608 */
[----:B------:R-:W-:Y:S01]  /*9000*/  SHF.R.U32.HI R36, RZ, 0x8, R9 ;  /* 0x00000008ff247819 */ /* 0x000fe20000011609 */
[--C-:B------:R-:W-:Y:S01]  /*9010*/  HSET2.LE.AND R11, R11, R44.reuse, PT ;  /* 0x0000002c0b0b7233 */ /* 0x100fe20003803000 */
[----:B------:R-:W-:Y:S01]  /*9020*/  SHF.R.U32.HI R8, RZ, 0x18, R8 ;  /* 0x00000018ff087819 */ /* 0x000fe20000011608 */
[----:B------:R-:W-:Y:S01]  /*9030*/  MUFU.EX2 R38, R38 ;  /* 0x0000002600267308 */ /* 0x000fe20000000800 */
[----:B------:R-:W-:Y:S01]  /*9040*/  LOP3.LUT R9, R10, 0xff, RZ, 0xc0, !PT ;  /* 0x000000ff0a097812 */ /* 0x000fe200078ec0ff */
[----:B------:R-:W-:Y:S01]  /*9050*/  HSET2.LE.AND R10, R39, R44, PT ;  /* 0x0000002c270a7233 */ /* 0x000fe20003803000 */
[----:B------:R-:W-:-:S02]  /*9060*/  PRMT R37, R37, 0x5410, R36 ;  /* 0x0000541025257816 */ /* 0x000fc40000000024 */
[----:B------:R-:W-:Y:S02]  /*9070*/  PRMT R9, R9, 0x5410, R8 ;  /* 0x0000541009097816 */ /* 0x000fe40000000008 */
[----:B-1----:R-:W-:Y:S01]  /*9080*/  F2FP.PACK_AB R8, R34, R73 ;  /* 0x000000492208723e */ /* 0x002fe200000000ff */
[----:B------:R-:W-:Y:S01]  /*9090*/  MUFU.EX2 R43, R43 ;  /* 0x0000002b002b7308 */ /* 0x000fe20000000800 */
[----:B--2---:R-:W-:Y:S01]  /*90a0*/  F2FP.PACK_AB R39, R35, R76 ;  /* 0x0000004c2327723e */ /* 0x004fe200000000ff */
[--C-:B------:R-:W-:Y:S01]  /*90b0*/  HSET2.LE.AND R9, R9, R44.reuse, PT ;  /* 0x0000002c09097233 */ /* 0x100fe20003803000 */
[----:B------:R-:W-:Y:S01]  /*90c0*/  LOP3.LUT R11, R11, R8, RZ, 0xc0, !PT ;  /* 0x000000080b0b7212 */ /* 0x000fe200078ec0ff */
[----:B------:R-:W-:Y:S01]  /*90d0*/  HSET2.LE.AND R8, R37, R44, PT ;  /* 0x0000002c25087233 */ /* 0x000fe20003803000 */
[----:B------:R-:W-:Y:S02]  /*90e0*/  F2FP.PACK_AB R37, R77, R122 ;  /* 0x0000007a4d25723e */ /* 0x000fe400000000ff */
[----:B---3--:R-:W-:Y:S01]  /*90f0*/  F2FP.PACK_AB R36, R74, R89 ;  /* 0x000000594a24723e */ /* 0x008fe200000000ff */
[----:B------:R-:W-:Y:S01]  /*9100*/  MUFU.EX2 R42, R42 ;  /* 0x0000002a002a7308 */ /* 0x000fe20000000800 */
[----:B------:R-:W-:Y:S01]  /*9110*/  LOP3.LUT R10, R10, R39, RZ, 0xc0, !PT ;  /* 0x000000270a0a7212 */ /* 0x000fe200078ec0ff */
[----:B------:R-:W-:Y:S01]  /*9120*/  FFMA.FTZ R39, R246, c[0x0][0x23c], -R81 ;  /* 0x00008f00f6277a23 */ /* 0x000fe20000010851 */
[----:B------:R-:W-:Y:S01]  /*9130*/  LOP3.LUT R8, R8, R37, RZ, 0xc0, !PT ;  /* 0x0000002508087212 */ /* 0x000fe200078ec0ff */
[--C-:B------:R-:W-:Y:S01]  /*9140*/  FFMA.FTZ R37, R251, c[0x0][0x23c], -R70.reuse ;  /* 0x00008f00fb257a23 */ /* 0x100fe20000010846 */
[----:B------:R-:W-:Y:S01]  /*9150*/  LOP3.LUT R9, R9, R36, RZ, 0xc0, !PT ;  /* 0x0000002409097212 */ /* 0x000fe200078ec0ff */
[----:B------:R-:W-:-:S02]  /*9160*/  FFMA.FTZ R36, R249, c[0x0][0x23c], -R70 ;  /* 0x00008f00f9247a23 */ /* 0x000fc40000010846 */
[----:B------:R-:W-:Y:S04]  /*9170*/  MUFU.EX2 R39, R39 ;  /* 0x0000002700277308 */ /* 0x000fe80000000800 */
[C---:B------:R-:W-:Y:S04]  /*9180*/  HMMA.16816.F32 R156, R8.reuse, R12, R156 ;  /* 0x0000000c089c723c */ /* 0x040fe8000000189c */
[----:B------:R-:W-:Y:S03]  /*9190*/  MUFU.EX2 R37, R37 ;  /* 0x0000002500257308 */ /* 0x000fe60000000800 */
[----:B------:R-:W-:Y:S01]  /*91a0*/  IMAD.U32 R13, RZ, RZ, UR5 ;  /* 0x00000005ff0d7e24 */ /* 0x000fe2000f8e00ff */
[C---:B------:R-:W-:Y:S04]  /*91b0*/  HMMA.16816.F32 R132, R8.reuse, R16, R132 ;  /* 0x000000100884723c */ /* 0x040fe80000001884 */
[----:B------:R-:W-:Y:S01]  /*91c0*/  LOP3.LUT R62, R55, UR33, R13, 0x96, !PT ;  /* 0x00000021373e7c12 */ /* 0x000fe2000f8e960d */
[----:B------:R-:W-:Y:S03]  /*91d0*/  MUFU.EX2 R36, R36 ;  /* 0x0000002400247308 */ /* 0x000fe60000000800 */
[----:B------:R-:W-:Y:S01]  /*91e0*/  HMMA.16816.F32 R152, R8, R18, R152 ;  /* 0x000000120898723c */ /* 0x000fe20000001898 */
[----:B------:R-:W-:Y:S01]  /*91f0*/  IMAD.WIDE.U32 R62, R62, -0x326172a9, RZ ;  /* 0xcd9e8d573e3e7825 */ /* 0x000fe200078e00ff */
[----:B------:R-:W1:Y:S03]  /*9200*/  LDSM.16.MT88.4 R16, [R216+0x4800] ;  /* 0x00480000d810783b */ /* 0x000e660000004200 */
[----:B------:R-:W-:Y:S01]  /*9210*/  MUFU.EX2 R41, R41 ;  /* 0x0000002900297308 */ /* 0x000fe20000000800 */
[----:B------:R-:W-:-:S02]  /*9220*/  LOP3.LUT R13, R63, UR24, R112, 0x96, !PT ;  /* 0x000000183f0d7c12 */ /* 0x000fc4000f8e9670 */
[--C-:B------:R-:W-:Y:S01]  /*9230*/  LOP3.LUT R12, R109, UR22, R62.reuse, 0x96, !PT ;  /* 0x000000166d0c7c12 */ /* 0x100fe2000f8e963e */
[----:B------:R-:W-:Y:S01]  /*9240*/  HMMA.16816.F32 R160, R8, R14, R160 ;  /* 0x0000000e08a0723c */ /* 0x000fe200000018a0 */
[----:B------:R-:W-:-:S03]  /*9250*/  LOP3.LUT R62, R201, UR22, R62, 0x96, !PT ;  /* 0x00000016c93e7c12 */ /* 0x000fc6000f8e963e */
[----:B------:R-:W2:Y:S03]  /*9260*/  MUFU.EX2 R40, R40 ;  /* 0x0000002800287308 */ /* 0x000ea60000000800 */
[----:B------:R-:W-:-:S04]  /*9270*/  IMAD.WIDE.U32 R8, R13, -0x2daee0ad, RZ ;  /* 0xd2511f530d087825 */ /* 0x000fc800078e00ff */
[----:B------:R-:W-:Y:S01]  /*9280*/  IMAD.WIDE.U32 R12, R12, -0x2daee0ad, RZ ;  /* 0xd2511f530c0c7825 */ /* 0x000fe200078e00ff */
[----:B------:R-:W-:Y:S01]  /*9290*/  LOP3.LUT R9, R9, UR21, R110, 0x96, !PT ;  /* 0x0000001509097c12 */ /* 0x000fe2000f8e966e */
[----:B------:R-:W-:Y:S03]  /*92a0*/  MUFU.EX2 R82, R82 ;  /* 0x0000005200527308 */ /* 0x000fe60000000800 */
[----:B------:R-:W-:Y:S01]  /*92b0*/  LOP3.LUT R8, R13, UR19, R8, 0x96, !PT ;  /* 0x000000130d087c12 */ /* 0x000fe2000f8e9608 */
[----:B------:R-:W-:Y:S01]  /*92c0*/  IMAD.WIDE.U32 R10, R9, -0x326172a9, RZ ;  /* 0xcd9e8d57090a7825 */ /* 0x000fe200078e00ff */
[----:B--2---:R-:W-:-:S03]  /*92d0*/  F2FP.PACK_AB R64, R40, R41 ;  /* 0x000000292840723e */ /* 0x004fc600000000ff */
[----:B------:R-:W-:Y:S01]  /*92e0*/  IMAD.WIDE.U32 R48, R8, -0x326172a9, RZ ;  /* 0xcd9e8d5708307825 */ /* 0x000fe200078e00ff */
[----:B------:R-:W-:Y:S01]  /*92f0*/  LOP3.LUT R9, R11, UR20, R108, 0x96, !PT ;  /* 0x000000140b097c12 */ /* 0x000fe2000f8e966c */
[----:B------:R-:W-:Y:S03]  /*9300*/  MUFU.EX2 R75, R75 ;  /* 0x0000004b004b7308 */ /* 0x000fe60000000800 */
[----:B------:R-:W-:Y:S01]  /*9310*/  LOP3.LUT R8, R49, UR18, R10, 0x96, !PT ;  /* 0x0000001231087c12 */ /* 0x000fe2000f8e960a */
[----:B------:R-:W-:-:S04]  /*9320*/  IMAD.WIDE.U32 R10, R9, -0x2daee0ad, RZ ;  /* 0xd2511f53090a7825 */ /* 0x000fc800078e00ff */
[----:B------:R-:W-:Y:S01]  /*9330*/  IMAD.WIDE.U32 R50, R8, -0x2daee0ad, RZ ;  /* 0xd2511f5308327825 */ /* 0x000fe200078e00ff */
[----:B------:R-:W-:-:S04]  /*9340*/  LOP3.LUT R8, R11, UR17, R12, 0x96, !PT ;  /* 0x000000110b087c12 */ /* 0x000fc8000f8e960c */
[----:B------:R-:W-:Y:S01]  /*9350*/  LOP3.LUT R9, R51, UR13, R10, 0x96, !PT ;  /* 0x0000000d33097c12 */ /* 0x000fe2000f8e960a */
[----:B------:R-:W-:-:S04]  /*9360*/  IMAD.WIDE.U32 R208, R8, -0x326172a9, RZ ;  /* 0xcd9e8d5708d07825 */ /* 0x000fc800078e00ff */
[----:B------:R-:W-:-:S05]  /*9370*/  IMAD.WIDE.U32 R12, R9, -0x326172a9, RZ ;  /* 0xcd9e8d57090c7825 */ /* 0x000fca00078e00ff */
[C---:B------:R-:W-:Y:S02]  /*9380*/  LOP3.LUT R10, R12.reuse, 0xffff, RZ, 0xc0, !PT ;  /* 0x0000ffff0c0a7812 */ /* 0x040fe400078ec0ff */
[----:B------:R-:W-:Y:S02]  /*9390*/  LOP3.LUT R11, R12, 0xff, RZ, 0xc0, !PT ;  /* 0x000000ff0c0b7812 */ /* 0x000fe400078ec0ff */
[----:B------:R-:W-:Y:S02]  /*93a0*/  SHF.R.U32.HI R10, RZ, 0x8, R10 ;  /* 0x00000008ff0a7819 */ /* 0x000fe4000001160a */
[----:B------:R-:W-:Y:S02]  /*93b0*/  SHF.R.U32.HI R9, RZ, 0x10, R12 ;  /* 0x00000010ff097819 */ /* 0x000fe4000001160c */
[----:B------:R-:W-:Y:S02]  /*93c0*/  LOP3.LUT R8, R13, UR25, R208, 0x96, !PT ;  /* 0x000000190d087c12 */ /* 0x000fe4000f8e96d0 */
[----:B------:R-:W-:-:S02]  /*93d0*/  PRMT R11, R11, 0x5410, R10 ;  /* 0x000054100b0b7816 */ /* 0x000fc4000000000a */
[----:B------:R-:W-:Y:S02]  /*93e0*/  LOP3.LUT R9, R9, 0xff, RZ, 0xc0, !PT ;  /* 0x000000ff09097812 */ /* 0x000fe400078ec0ff */
[----:B------:R-:W-:Y:S02]  /*93f0*/  SHF.R.U32.HI R10, RZ, 0x18, R12 ;  /* 0x00000018ff0a7819 */ /* 0x000fe4000001160c */
[C---:B------:R-:W-:Y:S01]  /*9400*/  LOP3.LUT R65, R8.reuse, 0xffff, RZ, 0xc0, !PT ;  /* 0x0000ffff08417812 */ /* 0x040fe200078ec0ff */
[----:B------:R-:W2:Y:S01]  /*9410*/  LDSM.16.MT88.4 R12, [R215+0x4800] ;  /* 0x00480000d70c783b */ /* 0x000ea20000004200 */
[----:B------:R-:W-:Y:S02]  /*9420*/  PRMT R9, R9, 0x5410, R10 ;  /* 0x0000541009097816 */ /* 0x000fe4000000000a */
[----:B------:R-:W-:Y:S02]  /*9430*/  SHF.R.U32.HI R65, RZ, 0x8, R65 ;  /* 0x00000008ff417819 */ /* 0x000fe40000011641 */
[----:B------:R-:W-:Y:S01]  /*9440*/  LOP3.LUT R10, R8, 0xff, RZ, 0xc0, !PT ;  /* 0x000000ff080a7812 */ /* 0x000fe200078ec0ff */
[----:B------:R-:W-:Y:S01]  /*9450*/  HSET2.LE.AND R9, R9, R44, PT ;  /* 0x0000002c09097233 */ /* 0x000fe20003803000 */
[----:B------:R-:W-:-:S02]  /*9460*/  SHF.R.U32.HI R71, RZ, 0x18, R8 ;  /* 0x00000018ff477819 */ /* 0x000fc40000011608 */
[----:B------:R-:W-:Y:S02]  /*9470*/  PRMT R65, R10, 0x5410, R65 ;  /* 0x000054100a417816 */ /* 0x000fe40000000041 */
[----:B------:R-:W-:Y:S02]  /*9480*/  SHF.R.U32.HI R10, RZ, 0x10, R8 ;  /* 0x00000010ff0a7819 */ /* 0x000fe40000011608 */
[----:B------:R-:W-:Y:S02]  /*9490*/  F2FP.PACK_AB R8, R36, R37 ;  /* 0x000000252408723e */ /* 0x000fe400000000ff */
[----:B------:R-:W-:-:S04]  /*94a0*/  LOP3.LUT R10, R10, 0xff, RZ, 0xc0, !PT ;  /* 0x000000ff0a0a7812 */ /* 0x000fc800078ec0ff */
[----:B------:R-:W-:Y:S01]  /*94b0*/  PRMT R71, R10, 0x5410, R71 ;  /* 0x000054100a477816 */ /* 0x000fe20000000047 */
[----:B------:R-:W-:Y:S01]  /*94c0*/  HSET2.LE.AND R10, R11, R44, PT ;  /* 0x0000002c0b0a7233 */ /* 0x000fe20003803000 */
[----:B------:R-:W-:-:S04]  /*94d0*/  F2FP.PACK_AB R11, R38, R39 ;  /* 0x00000027260b723e */ /* 0x000fc800000000ff */
[----:B------:R-:W-:Y:S02]  /*94e0*/  LOP3.LUT R10, R10, R11, RZ, 0xc0, !PT ;  /* 0x0000000b0a0a7212 */ /* 0x000fe400078ec0ff */
[----:B------:R-:W-:Y:S01]  /*94f0*/  LOP3.LUT R11, R9, R8, RZ, 0xc0, !PT ;  /* 0x00000008090b7212 */ /* 0x000fe200078ec0ff */
[--C-:B------:R-:W-:Y:S01]  /*9500*/  HSET2.LE.AND R8, R65, R44.reuse, PT ;  /* 0x0000002c41087233 */ /* 0x100fe20003803000 */
[----:B------:R-:W-:Y:S01]  /*9510*/  F2FP.PACK_AB R9, R42, R43 ;  /* 0x0000002b2a09723e */ /* 0x000fe200000000ff */
[--C-:B------:R-:W-:Y:S02]  /*9520*/  FFMA.FTZ R72, R245, c[0x0][0x23c], -R198.reuse ;  /* 0x00008f00f5487a23 */ /* 0x100fe400000108c6 */
[----:B------:R-:W-:Y:S01]  /*9530*/  FFMA.FTZ R65, R204, c[0x0][0x23c], -R195 ;  /* 0x00008f00cc417a23 */ /* 0x000fe200000108c3 */
[----:B------:R-:W-:Y:S01]  /*9540*/  LOP3.LUT R8, R8, R9, RZ, 0xc0, !PT ;  /* 0x0000000908087212 */ /* 0x000fe200078ec0ff */
[----:B------:R-:W-:Y:S02]  /*9550*/  HSET2.LE.AND R9, R71, R44, PT ;  /* 0x0000002c47097233 */ /* 0x000fe40003803000 */
[----:B------:R-:W-:Y:S03]  /*9560*/  MUFU.EX2 R72, R72 ;  /* 0x0000004800487308 */ /* 0x000fe60000000800 */
[----:B------:R-:W-:Y:S01]  /*9570*/  LOP3.LUT R9, R9, R64, RZ, 0xc0, !PT ;  /* 0x0000004009097212 */ /* 0x000fe200078ec0ff */
[----:B------:R-:W-:-:S02]  /*9580*/  FFMA.FTZ R71, R243, c[0x0][0x23c], -R198 ;  /* 0x00008f00f3477a23 */ /* 0x000fc400000108c6 */
[----:B------:R-:W-:Y:S02]  /*9590*/  FFMA.FTZ R64, R202, c[0x0][0x23c], -R195 ;  /* 0x00008f00ca407a23 */ /* 0x000fe400000108c3 */
[----:B------:R-:W-:Y:S02]  /*95a0*/  MUFU.EX2 R65, R65 ;  /* 0x0000004100417308 */ /* 0x000fe40000000800 */
[C---:B-1----:R-:W-:Y:S08]  /*95b0*/  HMMA.16816.F32 R140, R8.reuse, R16, R140 ;  /* 0x00000010088c723c */ /* 0x042ff0000000188c */
[C---:B--2---:R-:W-:Y:S08]  /*95c0*/  HMMA.16816.F32 R148, R8.reuse, R12, R148 ;  /* 0x0000000c0894723c */ /* 0x044ff00000001894 */
[C---:B------:R-:W-:Y:S08]  /*95d0*/  HMMA.16816.F32 R136, R8.reuse, R18, R136 ;  /* 0x000000120888723c */ /* 0x040ff00000001888 */
[----:B------:R-:W-:Y:S07]  /*95e0*/  HMMA.16816.F32 R144, R8, R14, R144 ;  /* 0x0000000e0890723c */ /* 0x000fee0000001890 */
[----:B------:R-:W-:Y:S01]  /*95f0*/  LOP3.LUT R8, R63, UR24, R196, 0x96, !PT ;  /* 0x000000183f087c12 */ /* 0x000fe2000f8e96c4 */
[----:B------:R-:W-:-:S04]  /*9600*/  IMAD.WIDE.U32 R62, R62, -0x2daee0ad, RZ ;  /* 0xd2511f533e3e7825 */ /* 0x000fc800078e00ff */
        /* <DEDUP_REMOVED lines=17> */
[----:B------:R-:W-:Y:S02]  /*9720*/  PRMT R11, R11, 0x5410, R8 ;  /* 0x000054100b0b7816 */ /* 0x000fe40000000008 */
[----:B------:R-:W-:Y:S01]  /*9730*/  LOP3.LUT R8, R63, UR25, R250, 0x96, !PT ;  /* 0x000000193f087c12 */ /* 0x000fe2000f8e96fa */
[----:B------:R-:W1:Y:S01]  /*9740*/  MUFU.EX2 R71, R71 ;  /* 0x0000004700477308 */ /* 0x000e620000000800 */
[----:B------:R-:W-:Y:S01]  /*9750*/  LOP3.LUT R111, R111, 0xff, RZ, 0xc0, !PT ;  /* 0x000000ff6f6f7812 */ /* 0x000fe200078ec0ff */
[----:B------:R-:W-:Y:S01]  /*9760*/  IMAD.MOV.U32 R63, RZ, RZ, R209 ;  /* 0x000000ffff3f7224 */ /* 0x000fe200078e00d1 */
[----:B------:R-:W-:Y:S01]  /*9770*/  SHF.R.U32.HI R10, RZ, 0x18, R62 ;  /* 0x00000018ff0a7819 */ /* 0x000fe2000001163e */
[----:B------:R-:W-:Y:S01]  /*9780*/  IMAD.MOV.U32 R62, RZ, RZ, R208 ;  /* 0x000000ffff3e7224 */ /* 0x000fe200078e00d0 */
[----:B------:R-:W-:Y:S01]  /*9790*/  SHF.R.U32.HI R9, RZ, 0x10, R8 ;  /* 0x00000010ff097819 */ /* 0x000fe20000011608 */
[----:B------:R-:W-:Y:S01]  /*97a0*/  IMAD.MOV.U32 R243, RZ, RZ, R63 ;  /* 0x000000fffff37224 */ /* 0x000fe200078e003f */
[----:B------:R-:W-:Y:S01]  /*97b0*/  PRMT R111, R111, 0x5410, R10 ;  /* 0x000054106f6f7816 */ /* 0x000fe2000000000a */
[----:B------:R-:W-:Y:S01]  /*97c0*/  IMAD.MOV.U32 R242, RZ, RZ, R62 ;  /* 0x000000fffff27224 */ /* 0x000fe200078e003e */
[C---:B------:R-:W-:Y:S01]  /*97d0*/  LOP3.LUT R10, R8.reuse, 0xffff, RZ, 0xc0, !PT ;  /* 0x0000ffff080a7812 */ /* 0x040fe200078ec0ff */
[----:B------:R-:W2:Y:S01]  /*97e0*/  MUFU.EX2 R64, R64 ;  /* 0x0000004000407308 */ /* 0x000ea20000000800 */
[----:B------:R-:W-:Y:S01]  /*97f0*/  LOP3.LUT R113, R8, 0xff, RZ, 0xc0, !PT ;  /* 0x000000ff08717812 */ /* 0x000fe200078ec0ff */
[----:B------:R-:W-:Y:S01]  /*9800*/  FFMA.FTZ R63, R207, c[0x0][0x23c], -R198 ;  /* 0x00008f00cf3f7a23 */ /* 0x000fe200000108c6 */
[----:B------:R-:W-:Y:S01]  /*9810*/  SHF.R.U32.HI R8, RZ, 0x18, R8 ;  /* 0x00000018ff087819 */ /* 0x000fe20000011608 */
[----:B------:R-:W-:Y:S01]  /*9820*/  FFMA.FTZ R62, R115, c[0x0][0x23c], -R198 ;  /* 0x00008f00733e7a23 */ /* 0x000fe200000108c6 */
[----:B------:R-:W-:Y:S01]  /*9830*/  LOP3.LUT R9, R9, 0xff, RZ, 0xc0, !PT ;  /* 0x000000ff09097812 */ /* 0x000fe200078ec0ff */
[----:B------:R-:W-:Y:S01]  /*9840*/  IMAD.MOV.U32 R206, RZ, RZ, R48 ;  /* 0x000000ffffce7224 */ /* 0x000fe200078e0030 */
[----:B------:R-:W-:Y:S01]  /*9850*/  SHF.R.U32.HI R10, RZ, 0x8, R10 ;  /* 0x00000008ff0a7819 */ /* 0x000fe2000001160a */
[----:B------:R-:W-:Y:S01]  /*9860*/  IMAD.MOV.U32 R244, RZ, RZ, R50 ;  /* 0x000000fffff47224 */ /* 0x000fe200078e0032 */
[----:B------:R-:W-:Y:S01]  /*9870*/  PRMT R9, R9, 0x5410, R8 ;  /* 0x0000541009097816 */ /* 0x000fe20000000008 */
[----:B------:R-:W-:Y:S01]  /*9880*/  MUFU.EX2 R63, R63 ;  /* 0x0000003f003f7308 */ /* 0x000fe20000000800 */
[----:B------:R-:W-:Y:S01]  /*9890*/  PRMT R113, R113, 0x5410, R10 ;  /* 0x0000541071717816 */ /* 0x000fe2000000000a */
[----:B------:R-:W-:Y:S01]  /*98a0*/  FFMA.FTZ R107, R107, c[0x0][0x23c], -R70 ;  /* 0x00008f006b6b7a23 */ /* 0x000fe20000010846 */
[----:B-1----:R-:W-:Y:S01]  /*98b0*/  F2FP.PACK_AB R10, R71, R72 ;  /* 0x00000048470a723e */ /* 0x002fe200000000ff */
[--C-:B------:R-:W-:Y:S01]  /*98c0*/  HSET2.LE.AND R9, R9, R44.reuse, PT ;  /* 0x0000002c09097233 */ /* 0x100fe20003803000 */
[----:B------:R-:W-:Y:S01]  /*98d0*/  FFMA.FTZ R120, R120, c[0x0][0x23c], -R81 ;  /* 0x00008f0078787a23 */ /* 0x000fe20000010851 */
[----:B------:R-:W-:Y:S01]  /*98e0*/  LOP3.LUT R248, R251, UR16, R248, 0x96, !PT ;  /* 0x00000010fbf87c12 */ /* 0x000fe2000f8e96f8 */
[--C-:B------:R-:W-:Y:S01]  /*98f0*/  FFMA.FTZ R187, R187, c[0x0][0x23c], -R198.reuse ;  /* 0x00008f00bbbb7a23 */ /* 0x100fe200000108c6 */
[----:B------:R-:W1:Y:S01]  /*9900*/  MUFU.EX2 R62, R62 ;  /* 0x0000003e003e7308 */ /* 0x000e620000000800 */
[----:B------:R-:W-:Y:S01]  /*9910*/  LOP3.LUT R9, R9, R10, RZ, 0xc0, !PT ;  /* 0x0000000a09097212 */ /* 0x000fe200078ec0ff */
[--C-:B------:R-:W-:Y:S01]  /*9920*/  HSET2.LE.AND R10, R11, R44.reuse, PT ;  /* 0x0000002c0b0a7233 */ /* 0x100fe20003803000 */
[----:B--2---:R-:W-:Y:S01]  /*9930*/  F2FP.PACK_AB R11, R64, R65 ;  /* 0x00000041400b723e */ /* 0x004fe200000000ff */
[--C-:B------:R-:W-:Y:S01]  /*9940*/  HSET2.LE.AND R8, R113, R44.reuse, PT ;  /* 0x0000002c71087233 */ /* 0x100fe20003803000 */
[----:B------:R-:W-:Y:S01]  /*9950*/  F2FP.PACK_AB R113, R75, R82 ;  /* 0x000000524b71723e */ /* 0x000fe200000000ff */
[----:B------:R-:W-:Y:S01]  /*9960*/  FFMA.FTZ R186, R186, c[0x0][0x23c], -R198 ;  /* 0x00008f00baba7a23 */ /* 0x000fe200000108c6 */
[----:B------:R-:W-:Y:S01]  /*9970*/  LOP3.LUT R10, R10, R11, RZ, 0xc0, !PT ;  /* 0x0000000b0a0a7212 */ /* 0x000fe200078ec0ff */
[----:B------:R-:W-:Y:S01]  /*9980*/  HSET2.LE.AND R11, R111, R44, PT ;  /* 0x0000002c6f0b7233 */ /* 0x000fe20003803000 */
[----:B------:R-:W-:Y:S01]  /*9990*/  LOP3.LUT R8, R8, R113, RZ, 0xc0, !PT ;  /* 0x0000007108087212 */ /* 0x000fe200078ec0ff */
[----:B------:R-:W-:-:S02]  /*99a0*/  FFMA.FTZ R193, R193, c[0x0][0x23c], -R195 ;  /* 0x00008f00c1c17a23 */ /* 0x000fc400000108c3 */
[--C-:B------:R-:W-:Y:S02]  /*99b0*/  FFMA.FTZ R192, R192, c[0x0][0x23c], -R195.reuse ;  /* 0x00008f00c0c07a23 */ /* 0x100fe400000108c3 */
[--C-:B------:R-:W-:Y:S02]  /*99c0*/  FFMA.FTZ R191, R191, c[0x0][0x23c], -R195.reuse ;  /* 0x00008f00bfbf7a23 */ /* 0x100fe400000108c3 */
[----:B------:R-:W-:Y:S01]  /*99d0*/  FFMA.FTZ R190, R190, c[0x0][0x23c], -R195 ;  /* 0x00008f00bebe7a23 */ /* 0x000fe200000108c3 */
[----:B-1----:R-:W-:Y:S01]  /*99e0*/  F2FP.PACK_AB R202, R62, R63 ;  /* 0x0000003f3eca723e */ /* 0x002fe200000000ff */
[--C-:B------:R-:W-:Y:S02]  /*99f0*/  FFMA.FTZ R189, R189, c[0x0][0x23c], -R198.reuse ;  /* 0x00008f00bdbd7a23 */ /* 0x100fe400000108c6 */
[----:B------:R-:W-:Y:S01]  /*9a00*/  FFMA.FTZ R188, R188, c[0x0][0x23c], -R198 ;  /* 0x00008f00bcbc7a23 */ /* 0x000fe200000108c6 */
[----:B------:R-:W-:Y:S01]  /*9a10*/  LOP3.LUT R11, R11, R202, RZ, 0xc0, !PT ;  /* 0x000000ca0b0b7212 */ /* 0x000fe200078ec0ff */
[----:B------:R-:W-:Y:S01]  /*9a20*/  UIADD3 UR5, UR35, 0x2, URZ ;  /* 0x0000000223057890 */ /* 0x000fe2000fffe03f */
[----:B------:R-:W-:Y:S01]  /*9a30*/  IMAD.MOV.U32 R245, RZ, RZ, R51 ;  /* 0x000000fffff57224 */ /* 0x000fe200078e0033 */
[----:B------:R1:W5:Y:S04]  /*9a40*/  LDL.LU.64 R208, [R1+0x30] ;  /* 0x0000300001d07983 */ /* 0x0003680000300a00 */
[C---:B------:R-:W-:Y:S08]  /*9a50*/  HMMA.16816.F32 R132, R8.reuse, R16, R132 ;  /* 0x000000100884723c */ /* 0x040ff00000001884 */
[C---:B------:R-:W-:Y:S01]  /*9a60*/  HMMA.16816.F32 R152, R8.reuse, R18, R152 ;  /* 0x000000120898723c */ /* 0x040fe20000001898 */
[--C-:B------:R-:W-:Y:S01]  /*9a70*/  FFMA.FTZ R113, R114, c[0x0][0x23c], -R81.reuse ;  /* 0x00008f0072717a23 */ /* 0x100fe20000010851 */
[----:B------:R-:W2:Y:S06]  /*9a80*/  LDSM.16.MT88.4 R16, [R216+0x4c00] ;  /* 0x004c0000d810783b */ /* 0x000eac0000004200 */
[C---:B------:R-:W-:Y:S08]  /*9a90*/  HMMA.16816.F32 R156, R8.reuse, R12, R156 ;  /* 0x0000000c089c723c */ /* 0x040ff0000000189c */
[----:B------:R-:W-:Y:S01]  /*9aa0*/  HMMA.16816.F32 R160, R8, R14, R160 ;  /* 0x0000000e08a0723c */ /* 0x000fe200000018a0 */
[----:B------:R-:W-:Y:S01]  /*9ab0*/  FFMA.FTZ R115, R118, c[0x0][0x23c], -R81 ;  /* 0x00008f0076737a23 */ /* 0x000fe20000010851 */
[----:B------:R-:W-:Y:S01]  /*9ac0*/  MUFU.EX2 R107, R107 ;  /* 0x0000006b006b7308 */ /* 0x000fe20000000800 */
[----:B------:R-:W-:-:S07]  /*9ad0*/  FFMA.FTZ R202, R199, c[0x0][0x23c], -R70 ;  /* 0x00008f00c7ca7a23 */ /* 0x000fce0000010846 */
[----:B------:R-:W-:Y:S01]  /*9ae0*/  MUFU.EX2 R120, R120 ;  /* 0x0000007800787308 */ /* 0x000fe20000000800 */
[----:B------:R-:W-:Y:S01]  /*9af0*/  LOP3.LUT R8, R243, UR16, R206, 0x96, !PT ;  /* 0x00000010f3087c12 */ /* 0x000fe2000f8e96ce */
[----:B------:R-:W-:-:S06]  /*9b00*/  IMAD.WIDE.U32 R248, R248, -0x2daee0ad, RZ ;  /* 0xd2511f53f8f87825 */ /* 0x000fcc00078e00ff */
[----:B------:R-:W-:Y:S01]  /*9b10*/  MUFU.EX2 R187, R187 ;  /* 0x000000bb00bb7308 */ /* 0x000fe20000000800 */
[----:B------:R-:W-:-:S07]  /*9b20*/  IMAD.WIDE.U32 R12, R8, -0x2daee0ad, RZ ;  /* 0xd2511f53080c7825 */ /* 0x000fce00078e00ff */
[----:B------:R-:W-:Y:S01]  /*9b30*/  MUFU.EX2 R186, R186 ;  /* 0x000000ba00ba7308 */ /* 0x000fe20000000800 */
[----:B------:R-:W-:-:S07]  /*9b40*/  LOP3.LUT R10, R12, 0xffff, RZ, 0xc0, !PT ;  /* 0x0000ffff0c0a7812 */ /* 0x000fce00078ec0ff */
[----:B------:R-:W-:Y:S01]  /*9b50*/  MUFU.EX2 R193, R193 ;  /* 0x000000c100c17308 */ /* 0x000fe20000000800 */
[----:B------:R-:W-:-:S07]  /*9b60*/  LOP3.LUT R111, R12, 0xff, RZ, 0xc0, !PT ;  /* 0x000000ff0c6f7812 */ /* 0x000fce00078ec0ff */
[----:B------:R-:W-:Y:S01]  /*9b70*/  MUFU.EX2 R192, R192 ;  /* 0x000000c000c07308 */ /* 0x000fe20000000800 */
[----:B------:R-:W-:-:S07]  /*9b80*/  SHF.R.U32.HI R10, RZ, 0x8, R10 ;  /* 0x00000008ff0a7819 */ /* 0x000fce000001160a */
[----:B------:R-:W-:Y:S01]  /*9b90*/  MUFU.EX2 R191, R191 ;  /* 0x000000bf00bf7308 */ /* 0x000fe20000000800 */
[----:B------:R-:W-:-:S07]  /*9ba0*/  SHF.R.U32.HI R9, RZ, 0x10, R12 ;  /* 0x00000010ff097819 */ /* 0x000fce000001160c */
[----:B------:R-:W-:Y:S01]  /*9bb0*/  MUFU.EX2 R190, R190 ;  /* 0x000000be00be7308 */ /* 0x000fe20000000800 */
[----:B------:R-:W-:-:S07]  /*9bc0*/  LOP3.LUT R8, R13, UR26, R244, 0x96, !PT ;  /* 0x0000001a0d087c12 */ /* 0x000fce000f8e96f4 */
[----:B------:R-:W-:Y:S01]  /*9bd0*/  MUFU.EX2 R189, R189 ;  /* 0x000000bd00bd7308 */ /* 0x000fe20000000800 */
[----:B------:R-:W-:-:S07]  /*9be0*/  PRMT R111, R111, 0x5410, R10 ;  /* 0x000054106f6f7816 */ /* 0x000fce000000000a */
[----:B------:R-:W-:Y:S01]  /*9bf0*/  MUFU.EX2 R188, R188 ;  /* 0x000000bc00bc7308 */ /* 0x000fe20000000800 */
[----:B------:R-:W-:Y:S01]  /*9c00*/  LOP3.LUT R10, R9, 0xff, RZ, 0xc0, !PT ;  /* 0x000000ff090a7812 */ /* 0x000fe200078ec0ff */
[----:B------:R-:W-:Y:S01]  /*9c10*/  FFMA.FTZ R181, R181, c[0x0][0x23c], -R70 ;  /* 0x00008f00b5b57a23 */ /* 0x000fe20000010846 */
[----:B------:R-:W-:Y:S01]  /*9c20*/  LOP3.LUT R9, R8, 0xffff, RZ, 0xc0, !PT ;  /* 0x0000ffff08097812 */ /* 0x000fe200078ec0ff */
[--C-:B------:R-:W-:Y:S01]  /*9c30*/  FFMA.FTZ R180, R180, c[0x0][0x23c], -R81.reuse ;  /* 0x00008f00b4b47a23 */ /* 0x100fe20000010851 */
[----:B------:R-:W-:Y:S01]  /*9c40*/  SHF.R.U32.HI R11, RZ, 0x18, R12 ;  /* 0x00000018ff0b7819 */ /* 0x000fe2000001160c */
[----:B------:R-:W-:Y:S01]  /*9c50*/  FFMA.FTZ R184, R184, c[0x0][0x23c], -R81 ;  /* 0x00008f00b8b87a23 */ /* 0x000fe20000010851 */
[----:B------:R-:W-:Y:S01]  /*9c60*/  SHF.R.U32.HI R12, RZ, 0x8, R9 ;  /* 0x00000008ff0c7819 */ /* 0x000fe20000011609 */
[----:B------:R-:W-:Y:S01]  /*9c70*/  IMAD.MOV.U32 R207, RZ, RZ, R49 ;  /* 0x000000ffffcf7224 */ /* 0x000fe200078e0031 */
[----:B------:R-:W-:Y:S01]  /*9c80*/  LOP3.LUT R197, R8, 0xff, RZ, 0xc0, !PT ;  /* 0x000000ff08c57812 */ /* 0x000fe200078ec0ff */
[----:B------:R-:W-:-:S02]  /*9c90*/  FFMA.FTZ R114, R203, c[0x0][0x23c], -R70 ;  /* 0x00008f00cb727a23 */ /* 0x000fc40000010846 */
[----:B------:R-:W-:Y:S01]  /*9ca0*/  FFMA.FTZ R173, R173, c[0x0][0x23c], -R198 ;  /* 0x00008f00adad7a23 */ /* 0x000fe200000108c6 */
[----:B------:R-:W-:Y:S01]  /*9cb0*/  PRMT R197, R197, 0x5410, R12 ;  /* 0x00005410c5c57816 */ /* 0x000fe2000000000c */
[----:B------:R-:W-:Y:S01]  /*9cc0*/  FFMA.FTZ R172, R172, c[0x0][0x23c], -R198 ;  /* 0x00008f00acac7a23 */ /* 0x000fe200000108c6 */
[----:B------:R-:W3:Y:S01]  /*9cd0*/  LDSM.16.MT88.4 R12, [R215+0x4c00] ;  /* 0x004c0000d70c783b */ /* 0x000ee20000004200 */
[----:B------:R-:W-:Y:S01]  /*9ce0*/  FFMA.FTZ R118, R116, c[0x0][0x23c], -R81 ;  /* 0x00008f0074767a23 */ /* 0x000fe20000010851 */
[----:B------:R-:W-:Y:S01]  /*9cf0*/  PRMT R11, R10, 0x5410, R11 ;  /* 0x000054100a0b7816 */ /* 0x000fe2000000000b */
[----:B------:R-:W-:Y:S01]  /*9d00*/  FFMA.FTZ R116, R205, c[0x0][0x23c], -R70 ;  /* 0x00008f00cd747a23 */ /* 0x000fe20000010846 */
[----:B------:R-:W-:Y:S01]  /*9d10*/  SHF.R.U32.HI R10, RZ, 0x10, R8 ;  /* 0x00000010ff0a7819 */ /* 0x000fe20000011608 */
[----:B------:R-:W4:Y:S01]  /*9d20*/  MUFU.EX2 R114, R114 ;  /* 0x0000007200727308 */ /* 0x000f220000000800 */
[--C-:B------:R-:W-:Y:S02]  /*9d30*/  FFMA.FTZ R175, R175, c[0x0][0x23c], -R195.reuse ;  /* 0x00008f00afaf7a23 */ /* 0x100fe400000108c3 */
[--C-:B------:R-:W-:Y:S01]  /*9d40*/  FFMA.FTZ R174, R174, c[0x0][0x23c], -R195.reuse ;  /* 0x00008f00aeae7a23 */ /* 0x100fe200000108c3 */
[----:B------:R-:W-:Y:S01]  /*9d50*/  LOP3.LUT R9, R10, 0xff, RZ, 0xc0, !PT ;  /* 0x000000ff0a097812 */ /* 0x000fe200078ec0ff */
[----:B------:R-:W-:Y:S01]  /*9d60*/  HSET2.LE.AND R10, R111, R44, PT ;  /* 0x0000002c6f0a7233 */ /* 0x000fe20003803000 */
[----:B------:R-:W-:-:S02]  /*9d70*/  FFMA.FTZ R177, R177, c[0x0][0x23c], -R195 ;  /* 0x00008f00b1b17a23 */ /* 0x000fc400000108c3 */
[----:B------:R-:W-:Y:S01]  /*9d80*/  FFMA.FTZ R176, R176, c[0x0][0x23c], -R195 ;  /* 0x00008f00b0b07a23 */ /* 0x000fe200000108c3 */
[----:B------:R-:W-:Y:S01]  /*9d90*/  MUFU.EX2 R115, R115 ;  /* 0x0000007300737308 */ /* 0x000fe20000000800 */
[----:B------:R-:W-:Y:S01]  /*9da0*/  SHF.R.U32.HI R8, RZ, 0x18, R8 ;  /* 0x00000018ff087819 */ /* 0x000fe20000011608 */
[--C-:B------:R-:W-:Y:S02]  /*9db0*/  FFMA.FTZ R171, R171, c[0x0][0x23c], -R198.reuse ;  /* 0x00008f00abab7a23 */ /* 0x100fe400000108c6 */
[----:B------:R-:W-:Y:S02]  /*9dc0*/  FFMA.FTZ R170, R170, c[0x0][0x23c], -R198 ;  /* 0x00008f00aaaa7a23 */ /* 0x000fe400000108c6 */
[----:B------:R-:W-:Y:S02]  /*9dd0*/  FFMA.FTZ R165, R165, c[0x0][0x23c], -R70 ;  /* 0x00008f00a5a57a23 */ /* 0x000fe40000010846 */
[--C-:B------:R-:W-:Y:S01]  /*9de0*/  FFMA.FTZ R164, R164, c[0x0][0x23c], -R81.reuse ;  /* 0x00008f00a4a47a23 */ /* 0x100fe20000010851 */
[----:B------:R-:W-:Y:S01]  /*9df0*/  MUFU.EX2 R118, R118 ;  /* 0x0000007600767308 */ /* 0x000fe20000000800 */
[----:B------:R-:W-:-:S02]  /*9e00*/  FFMA.FTZ R168, R168, c[0x0][0x23c], -R81 ;  /* 0x00008f00a8a87a23 */ /* 0x000fc40000010851 */
[----:B------:R-:W-:Y:S02]  /*9e10*/  FFMA.FTZ R121, R121, c[0x0][0x23c], -R198 ;  /* 0x00008f0079797a23 */ /* 0x000fe400000108c6 */
[--C-:B------:R-:W-:Y:S02]  /*9e20*/  FFMA.FTZ R127, R127, c[0x0][0x23c], -R195.reuse ;  /* 0x00008f007f7f7a23 */ /* 0x100fe400000108c3 */
[--C-:B------:R-:W-:Y:S01]  /*9e30*/  FFMA.FTZ R126, R126, c[0x0][0x23c], -R195.reuse ;  /* 0x00008f007e7e7a23 */ /* 0x100fe200000108c3 */
[----:B------:R-:W1:Y:S01]  /*9e40*/  MUFU.EX2 R113, R113 ;  /* 0x0000007100717308 */ /* 0x000e620000000800 */
[--C-:B------:R-:W-:Y:S02]  /*9e50*/  FFMA.FTZ R129, R129, c[0x0][0x23c], -R195.reuse ;  /* 0x00008f0081817a23 */ /* 0x100fe400000108c3 */
[--C-:B------:R-:W-:Y:S01]  /*9e60*/  FFMA.FTZ R128, R128, c[0x0][0x23c], -R195.reuse ;  /* 0x00008f0080807a23 */ /* 0x100fe200000108c3 */
[----:B------:R-:W-:Y:S01]  /*9e70*/  UIADD3 UR35, UR35, 0x3, URZ ;  /* 0x0000000323237890 */ /* 0x000fe2000fffe03f */
[--C-:B------:R-:W-:Y:S01]  /*9e80*/  FFMA.FTZ R104, R104, c[0x0][0x23c], -R195.reuse ;  /* 0x00008f0068687a23 */ /* 0x100fe200000108c3 */
[----:B------:R2:W5:Y:S02]  /*9e90*/  LDL.LU.64 R50, [R1+0x28] ;  /* 0x0000280001327983 */ /* 0x0005640000300a00 */
[----:B------:R-:W-:Y:S08]  /*9ea0*/  MUFU.EX2 R116, R116 ;  /* 0x0000007400747308 */ /* 0x000ff00000000800 */
[----:B------:R-:W2:Y:S01]  /*9eb0*/  MUFU.EX2 R111, R202 ;  /* 0x000000ca006f7308 */ /* 0x000ea20000000800 */
[----:B------:R-:W-:Y:S01]  /*9ec0*/  PRMT R9, R9, 0x5410, R8 ;  /* 0x0000541009097816 */ /* 0x000fe20000000008 */
[--C-:B------:R-:W-:Y:S01]  /*9ed0*/  HSET2.LE.AND R11, R11, R44.reuse, PT ;  /* 0x0000002c0b0b7233 */ /* 0x100fe20003803000 */
[----:B----4-:R-:W-:Y:S01]  /*9ee0*/  F2FP.PACK_AB R8, R107, R114 ;  /* 0x000000726b08723e */ /* 0x010fe200000000ff */
[--C-:B------:R-:W-:Y:S01]  /*9ef0*/  FFMA.FTZ R103, R103, c[0x0][0x23c], -R195.reuse ;  /* 0x00008f0067677a23 */ /* 0x100fe200000108c3 */
[----:B-1----:R-:W-:Y:S01]  /*9f00*/  F2FP.PACK_AB R199, R113, R118 ;  /* 0x0000007671c7723e */ /* 0x002fe200000000ff */
[--C-:B------:R-:W-:Y:S01]  /*9f10*/  HSET2.LE.AND R9, R9, R44.reuse, PT ;  /* 0x0000002c09097233 */ /* 0x100fe20003803000 */
[----:B------:R-:W-:Y:S01]  /*9f20*/  LOP3.LUT R11, R11, R8, RZ, 0xc0, !PT ;  /* 0x000000080b0b7212 */ /* 0x000fe200078ec0ff */
[----:B------:R-:W-:Y:S01]  /*9f30*/  HSET2.LE.AND R8, R197, R44, PT ;  /* 0x0000002cc5087233 */ /* 0x000fe20003803000 */
[----:B------:R-:W-:Y:S01]  /*9f40*/  F2FP.PACK_AB R197, R115, R120 ;  /* 0x0000007873c5723e */ /* 0x000fe200000000ff */
[----:B------:R-:W-:Y:S01]  /*9f50*/  MUFU.EX2 R181, R181 ;  /* 0x000000b500b57308 */ /* 0x000fe20000000800 */
[----:B------:R-:W-:Y:S01]  /*9f60*/  LOP3.LUT R10, R10, R199, RZ, 0xc0, !PT ;  /* 0x000000c70a0a7212 */ /* 0x000fe200078ec0ff */
[--C-:B------:R-:W-:Y:S01]  /*9f70*/  FFMA.FTZ R102, R102, c[0x0][0x23c], -R195.reuse ;  /* 0x00008f0066667a23 */ /* 0x100fe200000108c3 */
[----:B------:R1:W5:Y:S01]  /*9f80*/  LDL.LU.64 R48, [R1+0x20] ;  /* 0x0000200001307983 */ /* 0x0003620000300a00 */
[----:B------:R-:W-:Y:S01]  /*9f90*/  LOP3.LUT R8, R8, R197, RZ, 0xc0, !PT ;  /* 0x000000c508087212 */ /* 0x000fe200078ec0ff */
[--C-:B------:R-:W-:Y:S01]  /*9fa0*/  FFMA.FTZ R101, R101, c[0x0][0x23c], -R195.reuse ;  /* 0x00008f0065657a23 */ /* 0x100fe200000108c3 */
[----:B--2---:R-:W-:Y:S01]  /*9fb0*/  F2FP.PACK_AB R204, R111, R116 ;  /* 0x000000746fcc723e */ /* 0x004fe200000000ff */
[--C-:B------:R-:W-:Y:S01]  /*9fc0*/  FFMA.FTZ R100, R100, c[0x0][0x23c], -R195.reuse ;  /* 0x00008f0064647a23 */ /* 0x100fe200000108c3 */
[----:B------:R-:W-:Y:S01]  /*9fd0*/  LOP3.LUT R199, R248, 0xff, RZ, 0xc0, !PT ;  /* 0x000000fff8c77812 */ /* 0x000fe200078ec0ff */
[----:B------:R-:W-:Y:S01]  /*9fe0*/  MUFU.EX2 R180, R180 ;  /* 0x000000b400b47308 */ /* 0x000fe20000000800 */
[----:B------:R-:W-:Y:S01]  /*9ff0*/  LOP3.LUT R9, R9, R204, RZ, 0xc0, !PT ;  /* 0x000000cc09097212 */ /* 0x000fe200078ec0ff */
[----:B------:R-:W-:-:S02]  /*a000*/  FFMA.FTZ R99, R99, c[0x0][0x23c], -R195 ;  /* 0x00008f0063637a23 */ /* 0x000fc400000108c3 */
[--C-:B------:R-:W-:Y:S02]  /*a010*/  FFMA.FTZ R98, R98, c[0x0][0x23c], -R195.reuse ;  /* 0x00008f0062627a23 */ /* 0x100fe400000108c3 */
[----:B------:R-:W-:Y:S02]  /*a020*/  FFMA.FTZ R97, R97, c[0x0][0x23c], -R195 ;  /* 0x00008f0061617a23 */ /* 0x000fe400000108c3 */
[----:B------:R-:W-:Y:S01]  /*a030*/  HMMA.16816.F32 R140, R8, R16, R140 ;  /* 0x00000010088c723c */ /* 0x000fe2000000188c */
[----:B------:R-:W-:Y:S01]  /*a040*/  MUFU.EX2 R184, R184 ;  /* 0x000000b800b87308 */ /* 0x000fe20000000800 */
[----:B------:R-:W-:Y:S02]  /*a050*/  FFMA.FTZ R90, R90, c[0x0][0x23c], -R81 ;  /* 0x00008f005a5a7a23 */ /* 0x000fe40000010851 */
[----:B------:R-:W-:Y:S02]  /*a060*/  FFMA.FTZ R83, R83, c[0x0][0x23c], -R70 ;  /* 0x00008f0053537a23 */ /* 0x000fe40000010846 */
[----:B------:R-:W-:-:S02]  /*a070*/  FADD.FTZ R117, R124, R117 ;  /* 0x000000757c757221 */ /* 0x000fc40000010000 */
[C---:B------:R-:W-:Y:S01]  /*a080*/  HMMA.16816.F32 R136, R8.reuse, R18, R136 ;  /* 0x000000120888723c */ /* 0x040fe20000001888 */
[----:B------:R-:W-:Y:S01]  /*a090*/  MUFU.EX2 R173, R173 ;  /* 0x000000ad00ad7308 */ /* 0x000fe20000000800 */
[----:B------:R-:W-:Y:S02]  /*a0a0*/  FADD.FTZ R106, R106, R117 ;  /* 0x000000756a6a7221 */ /* 0x000fe40000010000 */
[----:B------:R-:W-:Y:S02]  /*a0b0*/  FADD.FTZ R61, R61, R60 ;  /* 0x0000003c3d3d7221 */ /* 0x000fe40000010000 */
[----:B------:R-:W-:Y:S02]  /*a0c0*/  FADD.FTZ R25, R25, R106 ;  /* 0x0000006a19197221 */ /* 0x000fe40000010000 */
[----:B---3--:R-:W-:Y:S01]  /*a0d0*/  HMMA.16816.F32 R148, R8, R12, R148 ;  /* 0x0000000c0894723c */ /* 0x008fe20000001894 */
[----:B------:R-:W-:Y:S01]  /*a0e0*/  MUFU.EX2 R172, R172 ;  /* 0x000000ac00ac7308 */ /* 0x000fe20000000800 */
[----:B------:R-:W-:-:S02]  /*a0f0*/  FADD.FTZ R122, R122, R25 ;  /* 0x000000197a7a7221 */ /* 0x000fc40000010000 */
[----:B------:R-:W-:Y:S02]  /*a100*/  FADD.FTZ R60, R56, R61 ;  /* 0x0000003d383c7221 */ /* 0x000fe40000010000 */
[----:B------:R-:W-:Y:S02]  /*a110*/  FADD.FTZ R77, R77, R122 ;  /* 0x0000007a4d4d7221 */ /* 0x000fe40000010000 */
[----:B------:R-:W-:Y:S01]  /*a120*/  HMMA.16816.F32 R144, R8, R14, R144 ;  /* 0x0000000e0890723c */ /* 0x000fe20000001890 */
[----:B------:R-:W-:Y:S01]  /*a130*/  MUFU.EX2 R175, R175 ;  /* 0x000000af00af7308 */ /* 0x000fe20000000800 */
[----:B------:R-:W-:Y:S02]  /*a140*/  FADD.FTZ R76, R76, R77 ;  /* 0x0000004d4c4c7221 */ /* 0x000fe40000010000 */
[----:B------:R-:W-:Y:S02]  /*a150*/  FFMA.FTZ R96, R96, c[0x0][0x23c], -R198 ;  /* 0x00008f0060607a23 */ /* 0x000fe400000108c6 */
[----:B------:R-:W-:Y:S01]  /*a160*/  FADD.FTZ R35, R35, R76 ;  /* 0x0000004c23237221 */ /* 0x000fe20000010000 */
[----:B------:R-:W-:Y:S01]  /*a170*/  LOP3.LUT R10, R248, 0xffff, RZ, 0xc0, !PT ;  /* 0x0000fffff80a7812 */ /* 0x000fe200078ec0ff */
[----:B------:R-:W-:Y:S01]  /*a180*/  FFMA.FTZ R95, R95, c[0x0][0x23c], -R198 ;  /* 0x00008f005f5f7a23 */ /* 0x000fe200000108c6 */
[----:B------:R-:W-:Y:S01]  /*a190*/  SHF.R.U32.HI R9, RZ, 0x10, R248 ;  /* 0x00000010ff097819 */ /* 0x000fe200000116f8 */
[----:B------:R-:W-:Y:S01]  /*a1a0*/  MUFU.EX2 R174, R174 ;  /* 0x000000ae00ae7308 */ /* 0x000fe20000000800 */
[----:B------:R-:W-:Y:S01]  /*a1b0*/  SHF.R.U32.HI R10, RZ, 0x8, R10 ;  /* 0x00000008ff0a7819 */ /* 0x000fe2000001160a */
[----:B------:R-:W-:Y:S01]  /*a1c0*/  FADD.FTZ R82, R82, R35 ;  /* 0x0000002352527221 */ /* 0x000fe20000010000 */
[----:B------:R-:W-:Y:S01]  /*a1d0*/  LOP3.LUT R8, R249, UR26, R246, 0x96, !PT ;  /* 0x0000001af9087c12 */ /* 0x000fe2000f8e96f6 */
[----:B------:R-:W-:Y:S01]  /*a1e0*/  FFMA.FTZ R94, R94, c[0x0][0x23c], -R198 ;  /* 0x00008f005e5e7a23 */ /* 0x000fe200000108c6 */
[----:B------:R-:W-:Y:S01]  /*a1f0*/  PRMT R199, R199, 0x5410, R10 ;  /* 0x00005410c7c77816 */ /* 0x000fe2000000000a */
[----:B------:R-:W-:Y:S01]  /*a200*/  FADD.FTZ R82, R75, R82 ;  /* 0x000000524b527221 */ /* 0x000fe20000010000 */
[----:B------:R-:W-:Y:S01]  /*a210*/  SHF.R.U32.HI R11, RZ, 0x18, R248 ;  /* 0x00000018ff0b7819 */ /* 0x000fe200000116f8 */
[----:B------:R-:W-:Y:S01]  /*a220*/  MUFU.EX2 R177, R177 ;  /* 0x000000b100b17308 */ /* 0x000fe20000000800 */
[----:B------:R-:W-:Y:S01]  /*a230*/  LOP3.LUT R10, R9, 0xff, RZ, 0xc0, !PT ;  /* 0x000000ff090a7812 */ /* 0x000fe200078ec0ff */
[--C-:B------:R-:W-:Y:S01]  /*a240*/  FFMA.FTZ R93, R93, c[0x0][0x23c], -R198.reuse ;  /* 0x00008f005d5d7a23 */ /* 0x100fe200000108c6 */
[----:B------:R-:W-:Y:S01]  /*a250*/  LOP3.LUT R9, R8, 0xffff, RZ, 0xc0, !PT ;  /* 0x0000ffff08097812 */ /* 0x000fe200078ec0ff */
[--C-:B------:R-:W-:Y:S01]  /*a260*/  FFMA.FTZ R92, R92, c[0x0][0x23c], -R198.reuse ;  /* 0x00008f005c5c7a23 */ /* 0x100fe200000108c6 */
[----:B------:R-:W-:Y:S01]  /*a270*/  PRMT R11, R10, 0x5410, R11 ;  /* 0x000054100a0b7816 */ /* 0x000fe2000000000b */
[----:B------:R-:W-:Y:S01]  /*a280*/  FFMA.FTZ R91, R91, c[0x0][0x23c], -R198 ;  /* 0x00008f005b5b7a23 */ /* 0x000fe200000108c6 */
[----:B------:R-:W-:Y:S01]  /*a290*/  SHF.R.U32.HI R10, RZ, 0x10, R8 ;  /* 0x00000010ff0a7819 */ /* 0x000fe20000011608 */
[----:B------:R-:W-:Y:S01]  /*a2a0*/  MUFU.EX2 R176, R176 ;  /* 0x000000b000b07308 */ /* 0x000fe20000000800 */
[----:B------:R-:W-:Y:S01]  /*a2b0*/  LOP3.LUT R197, R8, 0xff, RZ, 0xc0, !PT ;  /* 0x000000ff08c57812 */ /* 0x000fe200078ec0ff */
[--C-:B------:R-:W-:Y:S01]  /*a2c0*/  HSET2.LE.AND R11, R11, R44.reuse, PT ;  /* 0x0000002c0b0b7233 */ /* 0x100fe20003803000 */
[----:B------:R-:W-:Y:S01]  /*a2d0*/  SHF.R.U32.HI R202, RZ, 0x8, R9 ;  /* 0x00000008ffca7819 */ /* 0x000fe20000011609 */
[----:B------:R-:W-:Y:S01]  /*a2e0*/  FADD.FTZ R60, R57, R60 ;  /* 0x0000003c393c7221 */ /* 0x000fe20000010000 */
[----:B------:R-:W-:Y:S01]  /*a2f0*/  SHF.R.U32.HI R8, RZ, 0x18, R8 ;  /* 0x00000018ff087819 */ /* 0x000fe20000011608 */
[----:B------:R-:W-:Y:S01]  /*a300*/  FADD.FTZ R65, R65, R82 ;  /* 0x0000005241417221 */ /* 0x000fe20000010000 */
[----:B------:R-:W-:Y:S01]  /*a310*/  LOP3.LUT R9, R10, 0xff, RZ, 0xc0, !PT ;  /* 0x000000ff0a097812 */ /* 0x000fe200078ec0ff */
[--C-:B------:R-:W-:Y:S01]  /*a320*/  HSET2.LE.AND R10, R199, R44.reuse, PT ;  /* 0x0000002cc70a7233 */ /* 0x100fe20003803000 */
[----:B------:R-:W-:Y:S01]  /*a330*/  PRMT R197, R197, 0x5410, R202 ;  /* 0x00005410c5c57816 */ /* 0x000fe200000000ca */
[----:B------:R-:W-:Y:S01]  /*a340*/  MUFU.EX2 R171, R171 ;  /* 0x000000ab00ab7308 */ /* 0x000fe20000000800 */
[----:B------:R-:W-:Y:S01]  /*a350*/  PRMT R9, R9, 0x5410, R8 ;  /* 0x0000541009097816 */ /* 0x000fe20000000008 */
[----:B------:R-:W-:Y:S01]  /*a360*/  FADD.FTZ R23, R23, R60 ;  /* 0x0000003c17177221 */ /* 0x000fe20000010000 */
[----:B------:R-:W-:Y:S01]  /*a370*/  F2FP.PACK_AB R8, R186, R187 ;  /* 0x000000bbba08723e */ /* 0x000fe200000000ff */
[----:B------:R-:W-:Y:S01]  /*a380*/  FADD.FTZ R64, R64, R65 ;  /* 0x0000004140407221 */ /* 0x000fe20000010000 */
[----:B------:R-:W-:Y:S01]  /*a390*/  F2FP.PACK_AB R199, R190, R191 ;  /* 0x000000bfbec7723e */ /* 0x000fe200000000ff */
[--C-:B------:R-:W-:Y:S01]  /*a3a0*/  HSET2.LE.AND R9, R9, R44.reuse, PT ;  /* 0x0000002c09097233 */ /* 0x100fe20003803000 */
[----:B------:R-:W-:Y:S01]  /*a3b0*/  LOP3.LUT R11, R11, R8, RZ, 0xc0, !PT ;  /* 0x000000080b0b7212 */ /* 0x000fe200078ec0ff */
[----:B------:R-:W-:Y:S01]  /*a3c0*/  HSET2.LE.AND R8, R197, R44, PT ;  /* 0x0000002cc5087233 */ /* 0x000fe20003803000 */
[----:B------:R-:W-:Y:S01]  /*a3d0*/  F2FP.PACK_AB R197, R192, R193 ;  /* 0x000000c1c0c5723e */ /* 0x000fe200000000ff */
[----:B------:R-:W-:Y:S01]  /*a3e0*/  MUFU.EX2 R170, R170 ;  /* 0x000000aa00aa7308 */ /* 0x000fe20000000800 */
[----:B------:R-:W-:Y:S01]  /*a3f0*/  F2FP.PACK_AB R202, R188, R189 ;  /* 0x000000bdbcca723e */ /* 0x000fe200000000ff */
[----:B------:R-:W-:Y:S01]  /*a400*/  FADD.FTZ R193, R193, R64 ;  /* 0x00000040c1c17221 */ /* 0x000fe20000010000 */
[----:B------:R-:W-:Y:S01]  /*a410*/  LOP3.LUT R10, R10, R199, RZ, 0xc0, !PT ;  /* 0x000000c70a0a7212 */ /* 0x000fe200078ec0ff */
[--C-:B------:R-:W-:Y:S01]  /*a420*/  FFMA.FTZ R199, R178, c[0x0][0x23c], -R81.reuse ;  /* 0x00008f00b2c77a23 */ /* 0x100fe20000010851 */
[----:B------:R-:W-:Y:S01]  /*a430*/  LOP3.LUT R8, R8, R197, RZ, 0xc0, !PT ;  /* 0x000000c508087212 */ /* 0x000fe200078ec0ff */
[----:B------:R-:W-:Y:S01]  /*a440*/  FFMA.FTZ R197, R182, c[0x0][0x23c], -R81 ;  /* 0x00008f00b6c57a23 */ /* 0x000fe20000010851 */
[----:B------:R-:W-:Y:S01]  /*a450*/  LOP3.LUT R9, R9, R202, RZ, 0xc0, !PT ;  /* 0x000000ca09097212 */ /* 0x000fe200078ec0ff */
[--C-:B------:R-:W-:Y:S01]  /*a460*/  FFMA.FTZ R182, R179, c[0x0][0x23c], -R70.reuse ;  /* 0x00008f00b3b67a23 */ /* 0x100fe20000010846 */
[----:B------:R-:W-:Y:S01]  /*a470*/  MUFU.EX2 R165, R165 ;  /* 0x000000a500a57308 */ /* 0x000fe20000000800 */
[----:B------:R-:W-:-:S02]  /*a480*/  FFMA.FTZ R178, R185, c[0x0][0x23c], -R70 ;  /* 0x00008f00b9b27a23 */ /* 0x000fc40000010846 */
[----:B------:R-:W-:Y:S02]  /*a490*/  FFMA.FTZ R179, R183, c[0x0][0x23c], -R70 ;  /* 0x00008f00b7b37a23 */ /* 0x000fe40000010846 */
[C---:B------:R-:W-:Y:S01]  /*a4a0*/  HMMA.16816.F32 R132, R8.reuse, R16, R132 ;  /* 0x000000100884723c */ /* 0x040fe20000001884 */
[----:B------:R-:W-:Y:S02]  /*a4b0*/  FADD.FTZ R192, R192, R193 ;  /* 0x000000c1c0c07221 */ /* 0x000fe40000010000 */
[----:B------:R-:W-:Y:S01]  /*a4c0*/  MUFU.EX2 R182, R182 ;  /* 0x000000b600b67308 */ /* 0x000fe20000000800 */
[----:B------:R-:W-:Y:S02]  /*a4d0*/  FFMA.FTZ R86, R86, c[0x0][0x23c], -R81 ;  /* 0x00008f0056567a23 */ /* 0x000fe40000010851 */
[----:B------:R-:W-:Y:S02]  /*a4e0*/  FADD.FTZ R191, R191, R192 ;  /* 0x000000c0bfbf7221 */ /* 0x000fe40000010000 */
[----:B------:R-:W-:Y:S01]  /*a4f0*/  IMAD.U32 R17, RZ, RZ, UR5 ;  /* 0x00000005ff117e24 */ /* 0x000fe2000f8e00ff */
[----:B------:R-:W-:Y:S01]  /*a500*/  HMMA.16816.F32 R156, R8, R12, R156 ;  /* 0x0000000c089c723c */ /* 0x000fe2000000189c */
[----:B------:R-:W-:Y:S01]  /*a510*/  FADD.FTZ R190, R190, R191 ;  /* 0x000000bfbebe7221 */ /* 0x000fe20000010000 */
[----:B------:R-:W2:Y:S01]  /*a520*/  MUFU.EX2 R199, R199 ;  /* 0x000000c700c77308 */ /* 0x000ea20000000800 */
[----:B------:R-:W-:Y:S01]  /*a530*/  FFMA.FTZ R85, R85, c[0x0][0x23c], -R70 ;  /* 0x00008f0055557a23 */ /* 0x000fe20000010846 */
[----:B------:R-:W-:-:S04]  /*a540*/  LOP3.LUT R202, R55, UR33, R17, 0x96, !PT ;  /* 0x0000002137ca7c12 */ /* 0x000fc8000f8e9611 */
[C---:B------:R-:W-:Y:S01]  /*a550*/  HMMA.16816.F32 R152, R8.reuse, R18, R152 ;  /* 0x000000120898723c */ /* 0x040fe20000001898 */
[----:B------:R-:W-:Y:S01]  /*a560*/  IMAD.WIDE.U32 R202, R202, -0x326172a9, RZ ;  /* 0xcd9e8d57caca7825 */ /* 0x000fe200078e00ff */
[----:B------:R-:W3:Y:S01]  /*a570*/  LDSM.16.MT88.4 R16, [R216+0x5000] ;  /* 0x00500000d810783b */ /* 0x000ee20000004200 */
[----:B------:R-:W-:Y:S03]  /*a580*/  MUFU.EX2 R197, R197 ;  /* 0x000000c500c57308 */ /* 0x000fe60000000800 */
[----:B------:R-:W-:Y:S02]  /*a590*/  LOP3.LUT R13, R203, UR24, R112, 0x96, !PT ;  /* 0x00000018cb0d7c12 */ /* 0x000fe4000f8e9670 */
[--C-:B------:R-:W-:Y:S01]  /*a5a0*/  LOP3.LUT R12, R109, UR22, R202.reuse, 0x96, !PT ;  /* 0x000000166d0c7c12 */ /* 0x100fe2000f8e96ca */
[----:B------:R-:W-:Y:S01]  /*a5b0*/  HMMA.16816.F32 R160, R8, R14, R160 ;  /* 0x0000000e08a0723c */ /* 0x000fe200000018a0 */
[----:B--2---:R-:W-:Y:S01]  /*a5c0*/  F2FP.PACK_AB R183, R199, R180 ;  /* 0x000000b4c7b7723e */ /* 0x004fe200000000ff */
[----:B------:R-:W-:Y:S01]  /*a5d0*/  IMAD.WIDE.U32 R244, R13, -0x2daee0ad, RZ ;  /* 0xd2511f530df47825 */ /* 0x000fe200078e00ff */
[----:B------:R-:W-:Y:S01]  /*a5e0*/  MUFU.EX2 R178, R178 ;  /* 0x000000b200b27308 */ /* 0x000fe20000000800 */
[----:B------:R-:W-:-:S02]  /*a5f0*/  LOP3.LUT R202, R201, UR22, R202, 0x96, !PT ;  /* 0x00000016c9ca7c12 */ /* 0x000fc4000f8e96ca */
[----:B------:R-:W-:Y:S01]  /*a600*/  IMAD.WIDE.U32 R12, R12, -0x2daee0ad, RZ ;  /* 0xd2511f530c0c7825 */ /* 0x000fe200078e00ff */
[----:B------:R-:W-:-:S03]  /*a610*/  LOP3.LUT R8, R245, UR21, R110, 0x96, !PT ;  /* 0x00000015f5087c12 */ /* 0x000fc6000f8e966e */
[----:B------:R-:W-:Y:S01]  /*a620*/  IMAD.WIDE.U32 R206, R202, -0x2daee0ad, RZ ;  /* 0xd2511f53cace7825 */ /* 0x000fe200078e00ff */
[----:B------:R-:W-:Y:S01]  /*a630*/  LOP3.LUT R244, R13, UR19, R244, 0x96, !PT ;  /* 0x000000130df47c12 */ /* 0x000fe2000f8e96f4 */
[----:B------:R-:W2:Y:S02]  /*a640*/  MUFU.EX2 R179, R179 ;  /* 0x000000b300b37308 */ /* 0x000ea40000000800 */
[----:B------:R-:W-:-:S04]  /*a650*/  IMAD.WIDE.U32 R242, R8, -0x326172a9, RZ ;  /* 0xcd9e8d5708f27825 */ /* 0x000fc800078e00ff */
[----:B------:R-:W-:Y:S01]  /*a660*/  IMAD.WIDE.U32 R244, R244, -0x326172a9, RZ ;  /* 0xcd9e8d57f4f47825 */ /* 0x000fe200078e00ff */
[----:B------:R-:W-:Y:S01]  /*a670*/  LOP3.LUT R8, R243, UR20, R108, 0x96, !PT ;  /* 0x00000014f3087c12 */ /* 0x000fe2000f8e966c */
[----:B------:R-:W-:Y:S03]  /*a680*/  MUFU.EX2 R164, R164 ;  /* 0x000000a400a47308 */ /* 0x000fe60000000800 */
[----:B------:R-:W-:Y:S01]  /*a690*/  LOP3.LUT R242, R245, UR18, R242, 0x96, !PT ;  /* 0x00000012f5f27c12 */ /* 0x000fe2000f8e96f2 */
[----:B------:R-:W-:-:S04]  /*a6a0*/  IMAD.WIDE.U32 R8, R8, -0x2daee0ad, RZ ;  /* 0xd2511f5308087825 */ /* 0x000fc800078e00ff */
[----:B------:R-:W-:Y:S01]  /*a6b0*/  IMAD.WIDE.U32 R242, R242, -0x2daee0ad, RZ ;  /* 0xd2511f53f2f27825 */ /* 0x000fe200078e00ff */
[----:B------:R-:W-:Y:S01]  /*a6c0*/  LOP3.LUT R246, R9, UR17, R12, 0x96, !PT ;  /* 0x0000001109f67c12 */ /* 0x000fe2000f8e960c */
[----:B------:R-:W-:Y:S01]  /*a6d0*/  MUFU.EX2 R168, R168 ;  /* 0x000000a800a87308 */ /* 0x000fe20000000800 */
[----:B--2---:R-:W-:Y:S02]  /*a6e0*/  F2FP.PACK_AB R204, R179, R178 ;  /* 0x000000b2b3cc723e */ /* 0x004fe400000000ff */
[----:B------:R-:W-:Y:S01]  /*a6f0*/  LOP3.LUT R8, R243, UR13, R8, 0x96, !PT ;  /* 0x0000000df3087c12 */ /* 0x000fe2000f8e9608 */
[----:B------:R-:W-:-:S04]  /*a700*/  IMAD.WIDE.U32 R246, R246, -0x326172a9, RZ ;  /* 0xcd9e8d57f6f67825 */ /* 0x000fc800078e00ff */
[----:B------:R-:W-:Y:S01]  /*a710*/  IMAD.WIDE.U32 R12, R8, -0x326172a9, RZ ;  /* 0xcd9e8d57080c7825 */ /* 0x000fe200078e00ff */
[----:B------:R-:W-:Y:S01]  /*a720*/  LOP3.LUT R244, R247, UR16, R244, 0x96, !PT ;  /* 0x00000010f7f47c12 */ /* 0x000fe2000f8e96f4 */
[----:B------:R-:W-:Y:S03]  /*a730*/  MUFU.EX2 R121, R121 ;  /* 0x0000007900797308 */ /* 0x000fe60000000800 */
[----:B------:R-:W-:Y:S01]  /*a740*/  LOP3.LUT R8, R12, 0xffff, RZ, 0xc0, !PT ;  /* 0x0000ffff0c087812 */ /* 0x000fe200078ec0ff */
[----:B------:R-:W-:Y:S01]  /*a750*/  IMAD.WIDE.U32 R244, R244, -0x2daee0ad, RZ ;  /* 0xd2511f53f4f47825 */ /* 0x000fe200078e00ff */
[----:B------:R-:W-:Y:S02]  /*a760*/  LOP3.LUT R205, R12, 0xff, RZ, 0xc0, !PT ;  /* 0x000000ff0ccd7812 */ /* 0x000fe400078ec0ff */
[----:B------:R-:W-:Y:S01]  /*a770*/  SHF.R.U32.HI R8, RZ, 0x8, R8 ;  /* 0x00000008ff087819 */ /* 0x000fe20000011608 */
[----:B------:R-:W-:Y:S01]  /*a780*/  MUFU.EX2 R127, R127 ;  /* 0x0000007f007f7308 */ /* 0x000fe20000000800 */
[----:B------:R-:W-:-:S02]  /*a790*/  SHF.R.U32.HI R11, RZ, 0x10, R12 ;  /* 0x00000010ff0b7819 */ /* 0x000fc4000001160c */
[----:B------:R-:W-:Y:S02]  /*a7a0*/  PRMT R205, R205, 0x5410, R8 ;  /* 0x00005410cdcd7816 */ /* 0x000fe40000000008 */
[----:B------:R-:W-:Y:S02]  /*a7b0*/  SHF.R.U32.HI R10, RZ, 0x18, R12 ;  /* 0x00000018ff0a7819 */ /* 0x000fe4000001160c */
[----:B------:R-:W-:Y:S01]  /*a7c0*/  LOP3.LUT R8, R13, UR25, R246, 0x96, !PT ;  /* 0x000000190d087c12 */ /* 0x000fe2000f8e96f6 */
[----:B------:R-:W-:Y:S01]  /*a7d0*/  MUFU.EX2 R126, R126 ;  /* 0x0000007e007e7308 */ /* 0x000fe20000000800 */
[----:B------:R-:W2:Y:S01]  /*a7e0*/  LDSM.16.MT88.4 R12, [R215+0x5000] ;  /* 0x00500000d70c783b */ /* 0x000ea20000004200 */
[----:B------:R-:W-:Y:S02]  /*a7f0*/  LOP3.LUT R11, R11, 0xff, RZ, 0xc0, !PT ;  /* 0x000000ff0b0b7812 */ /* 0x000fe400078ec0ff */
[----:B------:R-:W-:Y:S02]  /*a800*/  SHF.R.U32.HI R9, RZ, 0x10, R8 ;  /* 0x00000010ff097819 */ /* 0x000fe40000011608 */
[----:B------:R-:W-:-:S02]  /*a810*/  PRMT R11, R11, 0x5410, R10 ;  /* 0x000054100b0b7816 */ /* 0x000fc4000000000a */
[C---:B------:R-:W-:Y:S01]  /*a820*/  LOP3.LUT R10, R8.reuse, 0xffff, RZ, 0xc0, !PT ;  /* 0x0000ffff080a7812 */ /* 0x040fe200078ec0ff */
[----:B------:R-:W-:Y:S01]  /*a830*/  MUFU.EX2 R129, R129 ;  /* 0x0000008100817308 */ /* 0x000fe20000000800 */
[----:B------:R-:W-:Y:S01]  /*a840*/  LOP3.LUT R185, R8, 0xff, RZ, 0xc0, !PT ;  /* 0x000000ff08b97812 */ /* 0x000fe200078ec0ff */
[--C-:B------:R-:W-:Y:S01]  /*a850*/  HSET2.LE.AND R11, R11, R44.reuse, PT ;  /* 0x0000002c0b0b7233 */ /* 0x100fe20003803000 */
[----:B------:R-:W-:Y:S02]  /*a860*/  SHF.R.U32.HI R8, RZ, 0x18, R8 ;  /* 0x00000018ff087819 */ /* 0x000fe40000011608 */
[----:B------:R-:W-:Y:S02]  /*a870*/  SHF.R.U32.HI R10, RZ, 0x8, R10 ;  /* 0x00000008ff0a7819 */ /* 0x000fe4000001160a */
[----:B------:R-:W-:Y:S01]  /*a880*/  LOP3.LUT R9, R9, 0xff, RZ, 0xc0, !PT ;  /* 0x000000ff09097812 */ /* 0x000fe200078ec0ff */
[----:B------:R-:W-:Y:S01]  /*a890*/  MUFU.EX2 R128, R128 ;  /* 0x0000008000807308 */ /* 0x000fe20000000800 */
[----:B------:R-:W-:Y:S01]  /*a8a0*/  PRMT R185, R185, 0x5410, R10 ;  /* 0x00005410b9b97816 */ /* 0x000fe2000000000a */
[----:B------:R-:W-:Y:S01]  /*a8b0*/  HSET2.LE.AND R10, R205, R44, PT ;  /* 0x0000002ccd0a7233 */ /* 0x000fe20003803000 */
[----:B------:R-:W-:-:S02]  /*a8c0*/  PRMT R9, R9, 0x5410, R8 ;  /* 0x0000541009097816 */ /* 0x000fc40000000008 */
[----:B------:R-:W-:Y:S02]  /*a8d0*/  F2FP.PACK_AB R8, R182, R181 ;  /* 0x000000b5b608723e */ /* 0x000fe400000000ff */
[----:B------:R-:W-:Y:S01]  /*a8e0*/  LOP3.LUT R10, R10, R183, RZ, 0xc0, !PT ;  /* 0x000000b70a0a7212 */ /* 0x000fe200078ec0ff */
[--C-:B------:R-:W-:Y:S01]  /*a8f0*/  HSET2.LE.AND R9, R9, R44.reuse, PT ;  /* 0x0000002c09097233 */ /* 0x100fe20003803000 */
[----:B------:R-:W-:Y:S01]  /*a900*/  LOP3.LUT R11, R11, R8, RZ, 0xc0, !PT ;  /* 0x000000080b0b7212 */ /* 0x000fe200078ec0ff */
[----:B------:R-:W-:Y:S01]  /*a910*/  HSET2.LE.AND R8, R185, R44, PT ;  /* 0x0000002cb9087233 */ /* 0x000fe20003803000 */
[----:B------:R-:W-:Y:S01]  /*a920*/  F2FP.PACK_AB R183, R197, R184 ;  /* 0x000000b8c5b7723e */ /* 0x000fe200000000ff */
[----:B------:R-:W-:Y:S01]  /*a930*/  MUFU.EX2 R90, R90 ;  /* 0x0000005a005a7308 */ /* 0x000fe20000000800 */
[----:B------:R-:W-:Y:S02]  /*a940*/  LOP3.LUT R9, R9, R204, RZ, 0xc0, !PT ;  /* 0x000000cc09097212 */ /* 0x000fe400078ec0ff */
[----:B------:R-:W-:-:S05]  /*a950*/  LOP3.LUT R8, R8, R183, RZ, 0xc0, !PT ;  /* 0x000000b708087212 */ /* 0x000fca00078ec0ff */
[----:B------:R-:W-:Y:S02]  /*a960*/  MUFU.EX2 R83, R83 ;  /* 0x0000005300537308 */ /* 0x000fe40000000800 */
[C---:B---3--:R-:W-:Y:S06]  /*a970*/  HMMA.16816.F32 R140, R8.reuse, R16, R140 ;  /* 0x00000010088c723c */ /* 0x048fec000000188c */
[----:B------:R-:W-:Y:S02]  /*a980*/  MUFU.EX2 R104, R104 ;  /* 0x0000006800687308 */ /* 0x000fe40000000800 */
[C---:B------:R-:W-:Y:S06]  /*a990*/  HMMA.16816.F32 R136, R8.reuse, R18, R136 ;  /* 0x000000120888723c */ /* 0x040fec0000001888 */
[----:B------:R-:W-:Y:S02]  /*a9a0*/  MUFU.EX2 R103, R103 ;  /* 0x0000006700677308 */ /* 0x000fe40000000800 */
[C---:B--2---:R-:W-:Y:S06]  /*a9b0*/  HMMA.16816.F32 R148, R8.reuse, R12, R148 ;  /* 0x0000000c0894723c */ /* 0x044fec0000001894 */
[----:B------:R-:W-:Y:S02]  /*a9c0*/  MUFU.EX2 R86, R86 ;  /* 0x0000005600567308 */ /* 0x000fe40000000800 */
[----:B------:R-:W-:Y:S06]  /*a9d0*/  HMMA.16816.F32 R144, R8, R14, R144 ;  /* 0x0000000e0890723c */ /* 0x000fec0000001890 */
[----:B------:R-:W-:Y:S01]  /*a9e0*/  MUFU.EX2 R85, R85 ;  /* 0x0000005500557308 */ /* 0x000fe20000000800 */
[----:B------:R-:W-:-:S05]  /*a9f0*/  LOP3.LUT R8, R203, UR24, R196, 0x96, !PT ;  /* 0x00000018cb087c12 */ /* 0x000fca000f8e96c4 */
[----:B------:R-:W-:Y:S02]  /*aa00*/  IMAD.WIDE.U32 R204, R8, -0x2daee0ad, RZ ;  /* 0xd2511f5308cc7825 */ /* 0x000fe400078e00ff */
[----:B------:R-:W-:Y:S03]  /*aa10*/  MUFU.EX2 R102, R102 ;  /* 0x0000006600667308 */ /* 0x000fe60000000800 */
[----:B------:R-:W-:Y:S02]  /*aa20*/  LOP3.LUT R8, R205, UR21, R194, 0x96, !PT ;  /* 0x00000015cd087c12 */ /* 0x000fe4000f8e96c2 */
[----:B------:R-:W-:-:S03]  /*aa30*/  LOP3.LUT R204, R207, UR19, R204, 0x96, !PT ;  /* 0x00000013cfcc7c12 */ /* 0x000fc6000f8e96cc */
[----:B------:R-:W-:Y:S01]  /*aa40*/  IMAD.WIDE.U32 R202, R8, -0x326172a9, RZ ;  /* 0xcd9e8d5708ca7825 */ /* 0x000fe200078e00ff */
[----:B------:R-:W2:Y:S03]  /*aa50*/  MUFU.EX2 R101, R101 ;  /* 0x0000006500657308 */ /* 0x000ea60000000800 */
[----:B------:R-:W-:Y:S01]  /*aa60*/  IMAD.WIDE.U32 R204, R204, -0x326172a9, RZ ;  /* 0xcd9e8d57cccc7825 */ /* 0x000fe200078e00ff */
[----:B------:R-:W-:-:S04]  /*aa70*/  LOP3.LUT R8, R203, UR20, R200, 0x96, !PT ;  /* 0x00000014cb087c12 */ /* 0x000fc8000f8e96c8 */
[----:B------:R-:W-:Y:S01]  /*aa80*/  LOP3.LUT R202, R205, UR18, R202, 0x96, !PT ;  /* 0x00000012cdca7c12 */ /* 0x000fe2000f8e96ca */
[----:B------:R-:W-:Y:S01]  /*aa90*/  IMAD.WIDE.U32 R8, R8, -0x2daee0ad, RZ ;  /* 0xd2511f5308087825 */ /* 0x000fe200078e00ff */
[----:B------:R-:W-:Y:S03]  /*aaa0*/  MUFU.EX2 R96, R96 ;  /* 0x0000006000607308 */ /* 0x000fe60000000800 */
[----:B------:R-:W-:Y:S01]  /*aab0*/  IMAD.WIDE.U32 R202, R202, -0x2daee0ad, RZ ;  /* 0xd2511f53caca7825 */ /* 0x000fe200078e00ff */
[----:B------:R-:W-:Y:S02]  /*aac0*/  LOP3.LUT R206, R9, UR17, R206, 0x96, !PT ;  /* 0x0000001109ce7c12 */ /* 0x000fe4000f8e96ce */
[----:B--2---:R-:W-:Y:S02]  /*aad0*/  F2FP.PACK_AB R57, R101, R102 ;  /* 0x000000666539723e */ /* 0x004fe400000000ff */
[----:B------:R-:W-:Y:S01]  /*aae0*/  LOP3.LUT R8, R203, UR13, R8, 0x96, !PT ;  /* 0x0000000dcb087c12 */ /* 0x000fe2000f8e9608 */
[----:B------:R-:W-:Y:S01]  /*aaf0*/  IMAD.WIDE.U32 R206, R206, -0x326172a9, RZ ;  /* 0xcd9e8d57cece7825 */ /* 0x000fe200078e00ff */
[----:B------:R-:W-:Y:S01]  /*ab00*/  LOP3.LUT R203, R244, 0xff, RZ, 0xc0, !PT ;  /* 0x000000fff4cb7812 */ /* 0x000fe200078ec0ff */
[----:B------:R-:W-:Y:S02]  /*ab10*/  MUFU.EX2 R95, R95 ;  /* 0x0000005f005f7308 */ /* 0x000fe40000000800 */
[----:B------:R-:W-:Y:S01]  /*ab20*/  IMAD.WIDE.U32 R248, R8, -0x326172a9, RZ ;  /* 0xcd9e8d5708f87825 */ /* 0x000fe200078e00ff */
[----:B------:R-:W-:-:S04]  /*ab30*/  LOP3.LUT R204, R207, UR16, R204, 0x96, !PT ;  /* 0x00000010cfcc7c12 */ /* 0x000fc8000f8e96cc */
[----:B------:R-:W-:Y:S01]  /*ab40*/  LOP3.LUT R8, R248, 0xffff, RZ, 0xc0, !PT ;  /* 0x0000fffff8087812 */ /* 0x000fe200078ec0ff */
[----:B------:R-:W-:Y:S01]  /*ab50*/  IMAD.WIDE.U32 R204, R204, -0x2daee0ad, RZ ;  /* 0xd2511f53cccc7825 */ /* 0x000fe200078e00ff */
[----:B------:R-:W-:Y:S01]  /*ab60*/  LOP3.LUT R11, R248, 0xff, RZ, 0xc0, !PT ;  /* 0x000000fff80b7812 */ /* 0x000fe200078ec0ff */
[----:B------:R-:W-:Y:S01]  /*ab70*/  MUFU.EX2 R94, R94 ;  /* 0x0000005e005e7308 */ /* 0x000fe20000000800 */
[----:B------:R-:W-:Y:S02]  /*ab80*/  SHF.R.U32.HI R8, RZ, 0x8, R8 ;  /* 0x00000008ff087819 */ /* 0x000fe40000011608 */
[----:B------:R-:W-:Y:S02]  /*ab90*/  SHF.R.U32.HI R183, RZ, 0x10, R248 ;  /* 0x00000010ffb77819 */ /* 0x000fe400000116f8 */
[----:B------:R-:W-:Y:S02]  /*aba0*/  PRMT R11, R11, 0x5410, R8 ;  /* 0x000054100b0b7816 */ /* 0x000fe40000000008 */
[----:B------:R-:W-:Y:S01]  /*abb0*/  LOP3.LUT R8, R249, UR25, R206, 0x96, !PT ;  /* 0x00000019f9087c12 */ /* 0x000fe2000f8e96ce */
[----:B------:R-:W2:Y:S01]  /*abc0*/  MUFU.EX2 R93, R93 ;  /* 0x0000005d005d7308 */ /* 0x000ea20000000800 */
[----:B------:R-:W-:-:S02]  /*abd0*/  LOP3.LUT R183, R183, 0xff, RZ, 0xc0, !PT ;  /* 0x000000ffb7b77812 */ /* 0x000fc400078ec0ff */
[----:B------:R-:W-:Y:S02]  /*abe0*/  SHF.R.U32.HI R10, RZ, 0x18, R248 ;  /* 0x00000018ff0a7819 */ /* 0x000fe400000116f8 */
[----:B------:R-:W-:Y:S02]  /*abf0*/  SHF.R.U32.HI R9, RZ, 0x10, R8 ;  /* 0x00000010ff097819 */ /* 0x000fe40000011608 */
[----:B------:R-:W-:Y:S01]  /*ac00*/  PRMT R183, R183, 0x5410, R10 ;  /* 0x00005410b7b77816 */ /* 0x000fe2000000000a */
[----:B------:R-:W-:Y:S01]  /*ac10*/  MUFU.EX2 R100, R100 ;  /* 0x0000006400647308 */ /* 0x000fe20000000800 */
[C---:B------:R-:W-:Y:S02]  /*ac20*/  LOP3.LUT R10, R8.reuse, 0xffff, RZ, 0xc0, !PT ;  /* 0x0000ffff080a7812 */ /* 0x040fe400078ec0ff */
[----:B------:R-:W-:Y:S02]  /*ac30*/  LOP3.LUT R185, R8, 0xff, RZ, 0xc0, !PT ;  /* 0x000000ff08b97812 */ /* 0x000fe400078ec0ff */
[----:B------:R-:W-:-:S02]  /*ac40*/  SHF.R.U32.HI R8, RZ, 0x18, R8 ;  /* 0x00000018ff087819 */ /* 0x000fc40000011608 */
[----:B------:R-:W-:Y:S01]  /*ac50*/  LOP3.LUT R9, R9, 0xff, RZ, 0xc0, !PT ;  /* 0x000000ff09097812 */ /* 0x000fe200078ec0ff */
[----:B------:R-:W-:Y:S01]  /*ac60*/  MUFU.EX2 R99, R99 ;  /* 0x0000006300637308 */ /* 0x000fe20000000800 */
[----:B------:R-:W-:Y:S02]  /*ac70*/  SHF.R.U32.HI R10, RZ, 0x8, R10 ;  /* 0x00000008ff0a7819 */ /* 0x000fe4000001160a */
[----:B------:R-:W-:Y:S02]  /*ac80*/  PRMT R9, R9, 0x5410, R8 ;  /* 0x0000541009097816 */ /* 0x000fe40000000008 */
[----:B------:R-:W-:Y:S02]  /*ac90*/  PRMT R185, R185, 0x5410, R10 ;  /* 0x00005410b9b97816 */ /* 0x000fe4000000000a */
[----:B------:R-:W-:Y:S01]  /*aca0*/  F2FP.PACK_AB R10, R172, R173 ;  /* 0x000000adac0a723e */ /* 0x000fe200000000ff */
[--C-:B------:R-:W-:Y:S01]  /*acb0*/  HSET2.LE.AND R9, R9, R44.reuse, PT ;  /* 0x0000002c09097233 */ /* 0x100fe20003803000 */
[----:B------:R-:W-:Y:S01]  /*acc0*/  F2FP.PACK_AB R206, R170, R171 ;  /* 0x000000abaace723e */ /* 0x000fe200000000ff */
[--C-:B------:R-:W-:Y:S01]  /*acd0*/  HSET2.LE.AND R8, R185, R44.reuse, PT ;  /* 0x0000002cb9087233 */ /* 0x100fe20003803000 */
[----:B------:R-:W-:Y:S01]  /*ace0*/  F2FP.PACK_AB R185, R176, R177 ;  /* 0x000000b1b0b9723e */ /* 0x000fe200000000ff */
[----:B------:R-:W-:Y:S01]  /*acf0*/  FADD.FTZ R177, R177, R190 ;  /* 0x000000beb1b17221 */ /* 0x000fe20000010000 */
[----:B------:R-:W-:Y:S01]  /*ad00*/  LOP3.LUT R9, R9, R10, RZ, 0xc0, !PT ;  /* 0x0000000a09097212 */ /* 0x000fe200078ec0ff */
[--C-:B------:R-:W-:Y:S01]  /*ad10*/  HSET2.LE.AND R10, R11, R44.reuse, PT ;  /* 0x0000002c0b0a7233 */ /* 0x100fe20003803000 */
[----:B------:R-:W-:Y:S01]  /*ad20*/  F2FP.PACK_AB R11, R174, R175 ;  /* 0x000000afae0b723e */ /* 0x000fe200000000ff */
[----:B------:R-:W-:Y:S01]  /*ad30*/  FADD.FTZ R176, R176, R177 ;  /* 0x000000b1b0b07221 */ /* 0x000fe20000010000 */
[----:B------:R-:W-:Y:S01]  /*ad40*/  LOP3.LUT R8, R8, R185, RZ, 0xc0, !PT ;  /* 0x000000b908087212 */ /* 0x000fe200078ec0ff */
[--C-:B------:R-:W-:Y:S01]  /*ad50*/  FFMA.FTZ R185, R130, c[0x0][0x23c], -R81.reuse ;  /* 0x00008f0082b97a23 */ /* 0x100fe20000010851 */
[----:B------:R-:W-:Y:S01]  /*ad60*/  LOP3.LUT R10, R10, R11, RZ, 0xc0, !PT ;  /* 0x0000000b0a0a7212 */ /* 0x000fe200078ec0ff */
[----:B------:R-:W-:Y:S01]  /*ad70*/  HSET2.LE.AND R11, R183, R44, PT ;  /* 0x0000002cb70b7233 */ /* 0x000fe20003803000 */
[--C-:B------:R-:W-:Y:S01]  /*ad80*/  FFMA.FTZ R130, R169, c[0x0][0x23c], -R70.reuse ;  /* 0x00008f00a9827a23 */ /* 0x100fe20000010846 */
[----:B------:R-:W-:Y:S01]  /*ad90*/  MUFU.EX2 R92, R92 ;  /* 0x0000005c005c7308 */ /* 0x000fe20000000800 */
[----:B------:R-:W-:Y:S01]  /*ada0*/  FFMA.FTZ R183, R166, c[0x0][0x23c], -R81 ;  /* 0x00008f00a6b77a23 */ /* 0x000fe20000010851 */
[----:B--2---:R-:W-:Y:S01]  /*adb0*/  F2FP.PACK_AB R56, R93, R94 ;  /* 0x0000005e5d38723e */ /* 0x004fe200000000ff */
[--C-:B------:R-:W-:Y:S01]  /*adc0*/  FFMA.FTZ R166, R131, c[0x0][0x23c], -R70.reuse ;  /* 0x00008f0083a67a23 */ /* 0x100fe20000010846 */
[----:B------:R-:W-:Y:S01]  /*add0*/  LOP3.LUT R11, R11, R206, RZ, 0xc0, !PT ;  /* 0x000000ce0b0b7212 */ /* 0x000fe200078ec0ff */
[----:B------:R-:W-:-:S02]  /*ade0*/  FFMA.FTZ R131, R167, c[0x0][0x23c], -R70 ;  /* 0x00008f00a7837a23 */ /* 0x000fc40000010846 */
[----:B------:R-:W-:Y:S01]  /*adf0*/  FADD.FTZ R175, R175, R176 ;  /* 0x000000b0afaf7221 */ /* 0x000fe20000010000 */
[----:B------:R-:W2:Y:S03]  /*ae00*/  MUFU.EX2 R185, R185 ;  /* 0x000000b900b97308 */ /* 0x000ea60000000800 */
[----:B------:R-:W-:Y:S01]  /*ae10*/  HMMA.16816.F32 R132, R8, R16, R132 ;  /* 0x000000100884723c */ /* 0x000fe20000001884 */
[----:B------:R-:W-:-:S04]  /*ae20*/  FADD.FTZ R174, R174, R175 ;  /* 0x000000afaeae7221 */ /* 0x000fc80000010000 */
[----:B------:R-:W-:Y:S03]  /*ae30*/  MUFU.EX2 R166, R166 ;  /* 0x000000a600a67308 */ /* 0x000fe60000000800 */
[C---:B------:R-:W-:Y:S01]  /*ae40*/  HMMA.16816.F32 R152, R8.reuse, R18, R152 ;  /* 0x000000120898723c */ /* 0x040fe20000001898 */
[----:B------:R-:W3:Y:S04]  /*ae50*/  LDSM.16.MT88.4 R16, [R216+0x5400] ;  /* 0x00540000d810783b */ /* 0x000ee80000004200 */
[----:B------:R-:W-:Y:S01]  /*ae60*/  MUFU.EX2 R183, R183 ;  /* 0x000000b700b77308 */ /* 0x000fe20000000800 */
[----:B--2---:R-:W-:Y:S02]  /*ae70*/  F2FP.PACK_AB R167, R185, R164 ;  /* 0x000000a4b9a7723e */ /* 0x004fe400000000ff */
[C---:B------:R-:W-:Y:S05]  /*ae80*/  HMMA.16816.F32 R156, R8.reuse, R12, R156 ;  /* 0x0000000c089c723c */ /* 0x040fea000000189c */
[----:B------:R-:W-:Y:S03]  /*ae90*/  MUFU.EX2 R130, R130 ;  /* 0x0000008200827308 */ /* 0x000fe60000000800 */
[----:B------:R-:W-:Y:S05]  /*aea0*/  HMMA.16816.F32 R160, R8, R14, R160 ;  /* 0x0000000e08a0723c */ /* 0x000fea00000018a0 */
[----:B------:R-:W2:Y:S02]  /*aeb0*/  MUFU.EX2 R131, R131 ;  /* 0x0000008300837308 */ /* 0x000ea40000000800 */
[----:B------:R-:W-:-:S02]  /*aec0*/  LOP3.LUT R10, R244, 0xffff, RZ, 0xc0, !PT ;  /* 0x0000fffff40a7812 */ /* 0x000fc400078ec0ff */
[----:B------:R-:W-:Y:S02]  /*aed0*/  SHF.R.U32.HI R9, RZ, 0x10, R244 ;  /* 0x00000010ff097819 */ /* 0x000fe400000116f4 */
[----:B------:R-:W-:Y:S02]  /*aee0*/  SHF.R.U32.HI R10, RZ, 0x8, R10 ;  /* 0x00000008ff0a7819 */ /* 0x000fe4000001160a */
[----:B------:R-:W-:Y:S01]  /*aef0*/  LOP3.LUT R8, R245, UR26, R242, 0x96, !PT ;  /* 0x0000001af5087c12 */ /* 0x000fe2000f8e96f2 */
[----:B------:R-:W-:Y:S01]  /*af00*/  MUFU.EX2 R91, R91 ;  /* 0x0000005b005b7308 */ /* 0x000fe20000000800 */
[----:B------:R-:W-:Y:S02]  /*af10*/  PRMT R203, R203, 0x5410, R10 ;  /* 0x00005410cbcb7816 */ /* 0x000fe4000000000a */
[----:B------:R-:W-:Y:S02]  /*af20*/  LOP3.LUT R10, R9, 0xff, RZ, 0xc0, !PT ;  /* 0x000000ff090a7812 */ /* 0x000fe400078ec0ff */
[----:B------:R-:W-:-:S02]  /*af30*/  LOP3.LUT R9, R8, 0xffff, RZ, 0xc0, !PT ;  /* 0x0000ffff08097812 */ /* 0x000fc400078ec0ff */
[----:B------:R-:W-:Y:S01]  /*af40*/  LOP3.LUT R169, R8, 0xff, RZ, 0xc0, !PT ;  /* 0x000000ff08a97812 */ /* 0x000fe200078ec0ff */
[----:B------:R-:W-:Y:S01]  /*af50*/  MUFU.EX2 R98, R98 ;  /* 0x0000006200627308 */ /* 0x000fe20000000800 */
[----:B------:R-:W-:Y:S02]  /*af60*/  SHF.R.U32.HI R12, RZ, 0x8, R9 ;  /* 0x00000008ff0c7819 */ /* 0x000fe40000011609 */
[----:B------:R-:W-:Y:S02]  /*af70*/  SHF.R.U32.HI R11, RZ, 0x18, R244 ;  /* 0x00000018ff0b7819 */ /* 0x000fe400000116f4 */
[----:B------:R-:W-:Y:S02]  /*af80*/  PRMT R169, R169, 0x5410, R12 ;  /* 0x00005410a9a97816 */ /* 0x000fe4000000000c */
[----:B------:R-:W4:Y:S01]  /*af90*/  LDSM.16.MT88.4 R12, [R215+0x5400] ;  /* 0x00540000d70c783b */ /* 0x000f220000004200 */
[----:B------:R-:W-:Y:S01]  /*afa0*/  PRMT R11, R10, 0x5410, R11 ;  /* 0x000054100a0b7816 */ /* 0x000fe2000000000b */
[----:B------:R-:W-:Y:S01]  /*afb0*/  MUFU.EX2 R97, R97 ;  /* 0x0000006100617308 */ /* 0x000fe20000000800 */
[----:B------:R-:W-:-:S02]  /*afc0*/  SHF.R.U32.HI R10, RZ, 0x10, R8 ;  /* 0x00000010ff0a7819 */ /* 0x000fc40000011608 */
[----:B------:R-:W-:Y:S01]  /*afd0*/  SHF.R.U32.HI R8, RZ, 0x18, R8 ;  /* 0x00000018ff087819 */ /* 0x000fe20000011608 */
[--C-:B------:R-:W-:Y:S01]  /*afe0*/  HSET2.LE.AND R11, R11, R44.reuse, PT ;  /* 0x0000002c0b0b7233 */ /* 0x100fe20003803000 */
[----:B------:R-:W-:Y:S01]  /*aff0*/  LOP3.LUT R9, R10, 0xff, RZ, 0xc0, !PT ;  /* 0x000000ff0a097812 */ /* 0x000fe200078ec0ff */
[--C-:B------:R-:W-:Y:S01]  /*b000*/  HSET2.LE.AND R10, R203, R44.reuse, PT ;  /* 0x0000002ccb0a7233 */ /* 0x100fe20003803000 */
[----:B--2---:R-:W-:Y:S02]  /*b010*/  F2FP.PACK_AB R206, R131, R130 ;  /* 0x0000008283ce723e */ /* 0x004fe400000000ff */
[----:B------:R-:W-:Y:S02]  /*b020*/  PRMT R9, R9, 0x5410, R8 ;  /* 0x0000541009097816 */ /* 0x000fe40000000008 */
[----:B------:R-:W-:Y:S02]  /*b030*/  F2FP.PACK_AB R8, R166, R165 ;  /* 0x000000a5a608723e */ /* 0x000fe400000000ff */
[----:B------:R-:W-:Y:S01]  /*b040*/  LOP3.LUT R10, R10, R167, RZ, 0xc0, !PT ;  /* 0x000000a70a0a7212 */ /* 0x000fe200078ec0ff */
[--C-:B------:R-:W-:Y:S01]  /*b050*/  HSET2.LE.AND R9, R9, R44.reuse, PT ;  /* 0x0000002c09097233 */ /* 0x100fe20003803000 */
[----:B------:R-:W-:Y:S01]  /*b060*/  LOP3.LUT R11, R11, R8, RZ, 0xc0, !PT ;  /* 0x000000080b0b7212 */ /* 0x000fe200078ec0ff */
[----:B------:R-:W-:Y:S01]  /*b070*/  HSET2.LE.AND R8, R169, R44, PT ;  /* 0x0000002ca9087233 */ /* 0x000fe20003803000 */
[----:B------:R-:W-:-:S02]  /*b080*/  F2FP.PACK_AB R167, R183, R168 ;  /* 0x000000a8b7a7723e */ /* 0x000fc400000000ff */
[----:B------:R-:W-:Y:S02]  /*b090*/  LOP3.LUT R9, R9, R206, RZ, 0xc0, !PT ;  /* 0x000000ce09097212 */ /* 0x000fe400078ec0ff */
[----:B------:R-:W-:Y:S02]  /*b0a0*/  LOP3.LUT R8, R8, R167, RZ, 0xc0, !PT ;  /* 0x000000a708087212 */ /* 0x000fe400078ec0ff */
[----:B------:R-:W-:-:S05]  /*b0b0*/  LOP3.LUT R167, R204, 0xff, RZ, 0xc0, !PT ;  /* 0x000000ffcca77812 */ /* 0x000fca00078ec0ff */
[C---:B---3--:R-:W-:Y:S08]  /*b0c0*/  HMMA.16816.F32 R140, R8.reuse, R16, R140 ;  /* 0x00000010088c723c */ /* 0x048ff0000000188c */
[C---:B------:R-:W-:Y:S08]  /*b0d0*/  HMMA.16816.F32 R136, R8.reuse, R18, R136 ;  /* 0x000000120888723c */ /* 0x040ff00000001888 */
[C---:B----4-:R-:W-:Y:S08]  /*b0e0*/  HMMA.16816.F32 R148, R8.reuse, R12, R148 ;  /* 0x0000000c0894723c */ /* 0x050ff00000001894 */
[----:B------:R-:W-:Y:S07]  /*b0f0*/  HMMA.16816.F32 R144, R8, R14, R144 ;  /* 0x0000000e0890723c */ /* 0x000fee0000001890 */
[----:B------:R-:W-:-:S02]  /*b100*/  LOP3.LUT R10, R204, 0xffff, RZ, 0xc0, !PT ;  /* 0x0000ffffcc0a7812 */ /* 0x000fc400078ec0ff */
[----:B------:R-:W-:Y:S02]  /*b110*/  SHF.R.U32.HI R9, RZ, 0x10, R204 ;  /* 0x00000010ff097819 */ /* 0x000fe400000116cc */
[----:B------:R-:W-:Y:S02]  /*b120*/  SHF.R.U32.HI R10, RZ, 0x8, R10 ;  /* 0x00000008ff0a7819 */ /* 0x000fe4000001160a */
[----:B------:R-:W-:Y:S01]  /*b130*/  LOP3.LUT R8, R205, UR26, R202, 0x96, !PT ;  /* 0x0000001acd087c12 */ /* 0x000fe2000f8e96ca */
[----:B------:R-:W-:Y:S01]  /*b140*/  FFMA.FTZ R202, R119, c[0x0][0x23c], -R198 ;  /* 0x00008f0077ca7a23 */ /* 0x000fe200000108c6 */
[----:B------:R-:W-:Y:S02]  /*b150*/  PRMT R167, R167, 0x5410, R10 ;  /* 0x00005410a7a77816 */ /* 0x000fe4000000000a */
[----:B------:R-:W-:Y:S02]  /*b160*/  LOP3.LUT R10, R9, 0xff, RZ, 0xc0, !PT ;  /* 0x000000ff090a7812 */ /* 0x000fe400078ec0ff */
[----:B------:R-:W-:Y:S01]  /*b170*/  LOP3.LUT R9, R8, 0xffff, RZ, 0xc0, !PT ;  /* 0x0000ffff08097812 */ /* 0x000fe200078ec0ff */
[----:B------:R-:W2:Y:S01]  /*b180*/  MUFU.EX2 R202, R202 ;  /* 0x000000ca00ca7308 */ /* 0x000ea20000000800 */
[----:B------:R-:W-:-:S02]  /*b190*/  SHF.R.U32.HI R119, RZ, 0x10, R8 ;  /* 0x00000010ff777819 */ /* 0x000fc40000011608 */
[----:B------:R-:W-:Y:S02]  /*b1a0*/  SHF.R.U32.HI R169, RZ, 0x8, R9 ;  /* 0x00000008ffa97819 */ /* 0x000fe40000011609 */
[----:B------:R-:W-:Y:S01]  /*b1b0*/  SHF.R.U32.HI R11, RZ, 0x18, R204 ;  /* 0x00000018ff0b7819 */ /* 0x000fe200000116cc */
[--C-:B------:R-:W-:Y:S01]  /*b1c0*/  FFMA.FTZ R204, R123, c[0x0][0x23c], -R198.reuse ;  /* 0x00008f007bcc7a23 */ /* 0x100fe200000108c6 */
[----:B------:R-:W-:Y:S01]  /*b1d0*/  LOP3.LUT R9, R119, 0xff, RZ, 0xc0, !PT ;  /* 0x000000ff77097812 */ /* 0x000fe200078ec0ff */
[----:B------:R-:W-:Y:S01]  /*b1e0*/  FFMA.FTZ R119, R125, c[0x0][0x23c], -R198 ;  /* 0x00008f007d777a23 */ /* 0x000fe200000108c6 */
[----:B------:R-:W-:Y:S02]  /*b1f0*/  PRMT R11, R10, 0x5410, R11 ;  /* 0x000054100a0b7816 */ /* 0x000fe4000000000b */
[----:B------:R-:W-:Y:S01]  /*b200*/  LOP3.LUT R10, R8, 0xff, RZ, 0xc0, !PT ;  /* 0x000000ff080a7812 */ /* 0x000fe200078ec0ff */
[----:B------:R-:W-:Y:S01]  /*b210*/  MUFU.EX2 R204, R204 ;  /* 0x000000cc00cc7308 */ /* 0x000fe20000000800 */
[----:B------:R-:W-:Y:S01]  /*b220*/  SHF.R.U32.HI R8, RZ, 0x18, R8 ;  /* 0x00000018ff087819 */ /* 0x000fe20000011608 */
[--C-:B------:R-:W-:Y:S01]  /*b230*/  HSET2.LE.AND R11, R11, R44.reuse, PT ;  /* 0x0000002c0b0b7233 */ /* 0x100fe20003803000 */
[----:B------:R-:W-:Y:S01]  /*b240*/  PRMT R125, R10, 0x5410, R169 ;  /* 0x000054100a7d7816 */ /* 0x000fe200000000a9 */
[----:B------:R-:W-:Y:S01]  /*b250*/  HSET2.LE.AND R10, R167, R44, PT ;  /* 0x0000002ca70a7233 */ /* 0x000fe20003803000 */
[----:B------:R-:W-:-:S02]  /*b260*/  PRMT R9, R9, 0x5410, R8 ;  /* 0x0000541009097816 */ /* 0x000fc40000000008 */
[----:B--2---:R-:W-:Y:S01]  /*b270*/  F2FP.PACK_AB R8, R202, R121 ;  /* 0x00000079ca08723e */ /* 0x004fe200000000ff */
[----:B------:R-:W2:Y:S01]  /*b280*/  MUFU.EX2 R119, R119 ;  /* 0x0000007700777308 */ /* 0x000ea20000000800 */
[----:B------:R-:W-:Y:S01]  /*b290*/  F2FP.PACK_AB R123, R126, R127 ;  /* 0x0000007f7e7b723e */ /* 0x000fe200000000ff */
[--C-:B------:R-:W-:Y:S01]  /*b2a0*/  HSET2.LE.AND R9, R9, R44.reuse, PT ;  /* 0x0000002c09097233 */ /* 0x100fe20003803000 */
[----:B------:R-:W-:Y:S01]  /*b2b0*/  LOP3.LUT R11, R11, R8, RZ, 0xc0, !PT ;  /* 0x000000080b0b7212 */ /* 0x000fe200078ec0ff */
[----:B------:R-:W-:Y:S01]  /*b2c0*/  HSET2.LE.AND R8, R125, R44, PT ;  /* 0x0000002c7d087233 */ /* 0x000fe20003803000 */
[----:B------:R-:W-:Y:S02]  /*b2d0*/  LOP3.LUT R10, R10, R123, RZ, 0xc0, !PT ;  /* 0x0000007b0a0a7212 */ /* 0x000fe400078ec0ff */
[----:B------:R-:W-:Y:S01]  /*b2e0*/  F2FP.PACK_AB R123, R128, R129 ;  /* 0x00000081807b723e */ /* 0x000fe200000000ff */
[----:B------:R-:W-:-:S03]  /*b2f0*/  FADD.FTZ R129, R129, R174 ;  /* 0x000000ae81817221 */ /* 0x000fc60000010000 */
[----:B------:R-:W-:Y:S01]  /*b300*/  LOP3.LUT R8, R8, R123, RZ, 0xc0, !PT ;  /* 0x0000007b08087212 */ /* 0x000fe200078ec0ff */
[----:B------:R-:W-:Y:S01]  /*b310*/  FADD.FTZ R128, R128, R129 ;  /* 0x0000008180807221 */ /* 0x000fe20000010000 */
[----:B--2---:R-:W-:-:S03]  /*b320*/  F2FP.PACK_AB R206, R204, R119 ;  /* 0x00000077ccce723e */ /* 0x004fc600000000ff */
[----:B------:R-:W-:Y:S01]  /*b330*/  FADD.FTZ R127, R127, R128 ;  /* 0x000000807f7f7221 */ /* 0x000fe20000010000 */
[----:B------:R-:W-:-:S03]  /*b340*/  LOP3.LUT R9, R9, R206, RZ, 0xc0, !PT ;  /* 0x000000ce09097212 */ /* 0x000fc600078ec0ff */
[----:B------:R-:W-:-:S04]  /*b350*/  FADD.FTZ R127, R126, R127 ;  /* 0x0000007f7e7f7221 */ /* 0x000fc80000010000 */
[C---:B------:R-:W-:Y:S07]  /*b360*/  HMMA.16816.F32 R132, R8.reuse, R16, R132 ;  /* 0x000000100884723c */ /* 0x040fee0000001884 */
[----:B------:R-:W-:Y:S01]  /*b370*/  IMAD.U32 R17, RZ, RZ, UR35 ;  /* 0x00000023ff117e24 */ /* 0x000fe2000f8e00ff */
[----:B------:R-:W-:Y:S04]  /*b380*/  HMMA.16816.F32 R152, R8, R18, R152 ;  /* 0x000000120898723c */ /* 0x000fe80000001898 */
[----:B------:R-:W-:-:S04]  /*b390*/  LOP3.LUT R16, R55, UR33, R17, 0x96, !PT ;  /* 0x0000002137107c12 */ /* 0x000fc8000f8e9611 */
[----:B------:R-:W-:Y:S01]  /*b3a0*/  HMMA.16816.F32 R156, R8, R12, R156 ;  /* 0x0000000c089c723c */ /* 0x000fe2000000189c */
[----:B------:R-:W-:-:S05]  /*b3b0*/  IMAD.WIDE.U32 R16, R16, -0x326172a9, RZ ;  /* 0xcd9e8d5710107825 */ /* 0x000fca00078e00ff */
[----:B------:R-:W-:Y:S02]  /*b3c0*/  LOP3.LUT R196, R17, UR24, R196, 0x96, !PT ;  /* 0x0000001811c47c12 */ /* 0x000fe4000f8e96c4 */
[----:B------:R-:W-:Y:S01]  /*b3d0*/  LOP3.LUT R18, R201, UR22, R16, 0x96, !PT ;  /* 0x00000016c9127c12 */ /* 0x000fe2000f8e9610 */
[----:B------:R-:W-:Y:S01]  /*b3e0*/  HMMA.16816.F32 R160, R8, R14, R160 ;  /* 0x0000000e08a0723c */ /* 0x000fe200000018a0 */
[----:B------:R-:W-:Y:S01]  /*b3f0*/  LOP3.LUT R112, R17, UR24, R112, 0x96, !PT ;  /* 0x0000001811707c12 */ /* 0x000fe2000f8e9670 */
[----:B------:R-:W-:Y:S01]  /*b400*/  IMAD.WIDE.U32 R242, R196, -0x2daee0ad, RZ ;  /* 0xd2511f53c4f27825 */ /* 0x000fe200078e00ff */
[----:B------:R-:W-:Y:S01]  /*b410*/  LOP3.LUT R16, R109, UR22, R16, 0x96, !PT ;  /* 0x000000166d107c12 */ /* 0x000fe2000f8e9610 */
[----:B------:R-:W2:Y:S02]  /*b420*/  LDSM.16.MT88.4 R8, [R216+0x5800] ;  /* 0x00580000d808783b */ /* 0x000ea40000004200 */
        /* <DEDUP_REMOVED lines=27> */
[----:B------:R-:W-:Y:S02]  /*b5e0*/  LOP3.LUT R110, R108, 0xffff, RZ, 0xc0, !PT ;  /* 0x0000ffff6c6e7812 */ /* 0x000fe400078ec0ff */
[----:B------:R-:W-:Y:S01]  /*b5f0*/  LOP3.LUT R203, R109, UR25, R244, 0x96, !PT ;  /* 0x000000196dcb7c12 */ /* 0x000fe2000f8e96f4 */
[----:B------:R-:W-:Y:S01]  /*b600*/  IMAD.WIDE.U32 R244, R16, -0x326172a9, RZ ;  /* 0xcd9e8d5710f47825 */ /* 0x000fe200078e00ff */
[----:B------:R-:W-:Y:S02]  /*b610*/  LOP3.LUT R16, R247, UR16, R242, 0x96, !PT ;  /* 0x00000010f7107c12 */ /* 0x000fe4000f8e96f2 */
[----:B------:R-:W-:Y:S01]  /*b620*/  LOP3.LUT R125, R108, 0xff, RZ, 0xc0, !PT ;  /* 0x000000ff6c7d7812 */ /* 0x000fe200078ec0ff */
[----:B------:R-:W-:Y:S01]  /*b630*/  IMAD.WIDE.U32 R242, R18, -0x2daee0ad, RZ ;  /* 0xd2511f5312f27825 */ /* 0x000fe200078e00ff */
[----:B------:R-:W-:-:S02]  /*b640*/  SHF.R.U32.HI R110, RZ, 0x8, R110 ;  /* 0x00000008ff6e7819 */ /* 0x000fc4000001166e */
[----:B------:R-:W-:Y:S02]  /*b650*/  SHF.R.U32.HI R109, RZ, 0x10, R108 ;  /* 0x00000010ff6d7819 */ /* 0x000fe4000001166c */
[----:B------:R-:W-:Y:S02]  /*b660*/  PRMT R125, R125, 0x5410, R110 ;  /* 0x000054107d7d7816 */ /* 0x000fe4000000006e */
[----:B------:R-:W-:Y:S02]  /*b670*/  LOP3.LUT R110, R109, 0xff, RZ, 0xc0, !PT ;  /* 0x000000ff6d6e7812 */ /* 0x000fe400078ec0ff */
[----:B------:R-:W-:Y:S02]  /*b680*/  LOP3.LUT R18, R243, UR26, R200, 0x96, !PT ;  /* 0x0000001af3127c12 */ /* 0x000fe4000f8e96c8 */
[C---:B------:R-:W-:Y:S02]  /*b690*/  LOP3.LUT R194, R242.reuse, 0xffff, RZ, 0xc0, !PT ;  /* 0x0000fffff2c27812 */ /* 0x040fe400078ec0ff */
[----:B------:R-:W-:-:S02]  /*b6a0*/  LOP3.LUT R200, R242, 0xff, RZ, 0xc0, !PT ;  /* 0x000000fff2c87812 */ /* 0x000fc400078ec0ff */
[--C-:B------:R-:W-:Y:S02]  /*b6b0*/  SHF.R.U32.HI R196, RZ, 0x10, R242.reuse ;  /* 0x00000010ffc47819 */ /* 0x100fe400000116f2 */
[----:B------:R-:W-:Y:S01]  /*b6c0*/  SHF.R.U32.HI R109, RZ, 0x18, R242 ;  /* 0x00000018ff6d7819 */ /* 0x000fe200000116f2 */
[----:B------:R-:W-:Y:S01]  /*b6d0*/  IMAD.WIDE.U32 R242, R16, -0x2daee0ad, RZ ;  /* 0xd2511f5310f27825 */ /* 0x000fe200078e00ff */
[----:B------:R-:W-:Y:S02]  /*b6e0*/  LOP3.LUT R201, R203, 0xffff, RZ, 0xc0, !PT ;  /* 0x0000ffffcbc97812 */ /* 0x000fe400078ec0ff */
[----:B------:R-:W-:Y:S02]  /*b6f0*/  SHF.R.U32.HI R195, RZ, 0x10, R203 ;  /* 0x00000010ffc37819 */ /* 0x000fe400000116cb */
[----:B------:R-:W-:Y:S02]  /*b700*/  LOP3.LUT R16, R243, UR26, R206, 0x96, !PT ;  /* 0x0000001af3107c12 */ /* 0x000fe4000f8e96ce */
[----:B------:R-:W-:-:S02]  /*b710*/  SHF.R.U32.HI R201, RZ, 0x8, R201 ;  /* 0x00000008ffc97819 */ /* 0x000fc400000116c9 */
[----:B------:R-:W-:Y:S02]  /*b720*/  LOP3.LUT R206, R203, 0xff, RZ, 0xc0, !PT ;  /* 0x000000ffcbce7812 */ /* 0x000fe400078ec0ff */
[----:B------:R-:W-:Y:S02]  /*b730*/  SHF.R.U32.HI R203, RZ, 0x18, R203 ;  /* 0x00000018ffcb7819 */ /* 0x000fe400000116cb */
[----:B------:R-:W-:Y:S02]  /*b740*/  PRMT R201, R206, 0x5410, R201 ;  /* 0x00005410cec97816 */ /* 0x000fe400000000c9 */
[----:B------:R-:W-:Y:S02]  /*b750*/  LOP3.LUT R206, R195, 0xff, RZ, 0xc0, !PT ;  /* 0x000000ffc3ce7812 */ /* 0x000fe400078ec0ff */
[----:B------:R-:W-:Y:S02]  /*b760*/  LOP3.LUT R19, R244, 0xffff, RZ, 0xc0, !PT ;  /* 0x0000fffff4137812 */ /* 0x000fe400078ec0ff */
[----:B------:R-:W-:-:S02]  /*b770*/  SHF.R.U32.HI R167, RZ, 0x18, R108 ;  /* 0x00000018ffa77819 */ /* 0x000fc4000001166c */
[----:B------:R-:W-:Y:S02]  /*b780*/  LOP3.LUT R108, R245, UR25, R246, 0x96, !PT ;  /* 0x00000019f56c7c12 */ /* 0x000fe4000f8e96f6 */
[----:B------:R-:W-:Y:S02]  /*b790*/  PRMT R203, R206, 0x5410, R203 ;  /* 0x00005410cecb7816 */ /* 0x000fe400000000cb */
[----:B------:R-:W-:Y:S02]  /*b7a0*/  LOP3.LUT R245, R244, 0xff, RZ, 0xc0, !PT ;  /* 0x000000fff4f57812 */ /* 0x000fe400078ec0ff */
[----:B------:R-:W-:Y:S01]  /*b7b0*/  SHF.R.U32.HI R206, RZ, 0x8, R19 ;  /* 0x00000008ffce7819 */ /* 0x000fe20000011613 */
[----:B------:R-:W-:Y:S01]  /*b7c0*/  HSET2.LE.AND R25, R203, R44, PT ;  /* 0x0000002ccb197233 */ /* 0x000fe20003803000 */
[----:B------:R-:W-:Y:S02]  /*b7d0*/  SHF.R.U32.HI R17, RZ, 0x10, R244 ;  /* 0x00000010ff117819 */ /* 0x000fe400000116f4 */
[----:B------:R-:W-:-:S02]  /*b7e0*/  LOP3.LUT R196, R196, 0xff, RZ, 0xc0, !PT ;  /* 0x000000ffc4c47812 */ /* 0x000fc400078ec0ff */
[----:B------:R-:W-:Y:S02]  /*b7f0*/  PRMT R245, R245, 0x5410, R206 ;  /* 0x00005410f5f57816 */ /* 0x000fe400000000ce */
[----:B------:R-:W-:Y:S02]  /*b800*/  LOP3.LUT R206, R17, 0xff, RZ, 0xc0, !PT ;  /* 0x000000ff11ce7812 */ /* 0x000fe400078ec0ff */
[----:B------:R-:W-:Y:S02]  /*b810*/  PRMT R17, R196, 0x5410, R109 ;  /* 0x00005410c4117816 */ /* 0x000fe4000000006d */
[----:B------:R-:W-:Y:S02]  /*b820*/  SHF.R.U32.HI R109, RZ, 0x10, R108 ;  /* 0x00000010ff6d7819 */ /* 0x000fe4000001166c */
[----:B------:R-:W-:Y:S01]  /*b830*/  LOP3.LUT R123, R242, 0xffff, RZ, 0xc0, !PT ;  /* 0x0000fffff27b7812 */ /* 0x000fe200078ec0ff */
[----:B------:R-:W-:Y:S01]  /*b840*/  HSET2.LE.AND R61, R17, R44, PT ;  /* 0x0000002c113d7233 */ /* 0x000fe20003803000 */
[----:B------:R-:W-:-:S02]  /*b850*/  SHF.R.U32.HI R19, RZ, 0x8, R194 ;  /* 0x00000008ff137819 */ /* 0x000fc400000116c2 */
[C---:B------:R-:W-:Y:S02]  /*b860*/  LOP3.LUT R251, R108.reuse, 0xffff, RZ, 0xc0, !PT ;  /* 0x0000ffff6cfb7812 */ /* 0x040fe400078ec0ff */
[----:B------:R-:W-:Y:S02]  /*b870*/  LOP3.LUT R194, R108, 0xff, RZ, 0xc0, !PT ;  /* 0x000000ff6cc27812 */ /* 0x000fe400078ec0ff */
[----:B------:R-:W-:Y:S02]  /*b880*/  SHF.R.U32.HI R249, RZ, 0x18, R108 ;  /* 0x00000018fff97819 */ /* 0x000fe4000001166c */
[----:B------:R-:W-:Y:S01]  /*b890*/  LOP3.LUT R108, R109, 0xff, RZ, 0xc0, !PT ;  /* 0x000000ff6d6c7812 */ /* 0x000fe200078ec0ff */
[----:B------:R-:W-:Y:S01]  /*b8a0*/  FFMA.FTZ R109, R88, c[0x0][0x23c], -R81 ;  /* 0x00008f00586d7a23 */ /* 0x000fe20000010851 */
[----:B------:R-:W-:Y:S01]  /*b8b0*/  SHF.R.U32.HI R88, RZ, 0x8, R123 ;  /* 0x00000008ff587819 */ /* 0x000fe2000001167b */
[----:B------:R-:W-:Y:S01]  /*b8c0*/  FFMA.FTZ R123, R84, c[0x0][0x23c], -R81 ;  /* 0x00008f00547b7a23 */ /* 0x000fe20000010851 */
[C---:B------:R-:W-:Y:S01]  /*b8d0*/  LOP3.LUT R12, R18.reuse, 0xffff, RZ, 0xc0, !PT ;  /* 0x0000ffff120c7812 */ /* 0x040fe200078ec0ff */
[----:B------:R-:W-:Y:S01]  /*b8e0*/  FFMA.FTZ R84, R87, c[0x0][0x23c], -R70 ;  /* 0x00008f0057547a23 */ /* 0x000fe20000010846 */
[----:B------:R-:W-:Y:S01]  /*b8f0*/  SHF.R.U32.HI R13, RZ, 0x10, R18 ;  /* 0x00000010ff0d7819 */ /* 0x000fe20000011612 */
[----:B------:R-:W3:Y:S01]  /*b900*/  MUFU.EX2 R109, R109 ;  /* 0x0000006d006d7308 */ /* 0x000ee20000000800 */
[----:B------:R-:W-:-:S02]  /*b910*/  LOP3.LUT R205, R18, 0xff, RZ, 0xc0, !PT ;  /* 0x000000ff12cd7812 */ /* 0x000fc400078ec0ff */
[----:B------:R-:W-:Y:S02]  /*b920*/  SHF.R.U32.HI R87, RZ, 0x18, R18 ;  /* 0x00000018ff577819 */ /* 0x000fe40000011612 */
[----:B------:R-:W-:Y:S02]  /*b930*/  SHF.R.U32.HI R18, RZ, 0x8, R12 ;  /* 0x00000008ff127819 */ /* 0x000fe4000001160c */
[----:B------:R-:W-:Y:S01]  /*b940*/  LOP3.LUT R12, R13, 0xff, RZ, 0xc0, !PT ;  /* 0x000000ff0d0c7812 */ /* 0x000fe200078ec0ff */
[--C-:B------:R-:W-:Y:S01]  /*b950*/  FFMA.FTZ R13, R80, c[0x0][0x23c], -R198.reuse ;  /* 0x00008f00500d7a23 */ /* 0x100fe200000108c6 */
[----:B------:R-:W-:Y:S01]  /*b960*/  SHF.R.U32.HI R251, RZ, 0x8, R251 ;  /* 0x00000008fffb7819 */ /* 0x000fe200000116fb */
[----:B------:R-:W-:Y:S01]  /*b970*/  FFMA.FTZ R198, R79, c[0x0][0x23c], -R198 ;  /* 0x00008f004fc67a23 */ /* 0x000fe200000108c6 */
[----:B------:R-:W-:Y:S01]  /*b980*/  PRMT R87, R12, 0x5410, R87 ;  /* 0x000054100c577816 */ /* 0x000fe20000000057 */
[----:B------:R-:W-:Y:S01]  /*b990*/  FFMA.FTZ R12, R29, c[0x0][0x23c], -R70 ;  /* 0x00008f001d0c7a23 */ /* 0x000fe20000010846 */
[----:B------:R-:W-:Y:S01]  /*b9a0*/  PRMT R251, R194, 0x5410, R251 ;  /* 0x00005410c2fb7816 */ /* 0x000fe200000000fb */
[----:B------:R-:W-:Y:S01]  /*b9b0*/  FFMA.FTZ R79, R31, c[0x0][0x23c], -R81 ;  /* 0x00008f001f4f7a23 */ /* 0x000fe20000010851 */
[----:B------:R-:W-:Y:S01]  /*b9c0*/  SHF.R.U32.HI R247, RZ, 0x18, R244 ;  /* 0x00000018fff77819 */ /* 0x000fe200000116f4 */
[----:B------:R4:W1:Y:S01]  /*b9d0*/  MUFU.EX2 R80, R12 ;  /* 0x0000000c00507308 */ /* 0x0008620000000800 */
[----:B---3--:R-:W-:Y:S01]  /*b9e0*/  F2FP.PACK_AB R15, R109, R90 ;  /* 0x0000005a6d0f723e */ /* 0x008fe200000000ff */
[----:B------:R-:W-:Y:S01]  /*b9f0*/  HSET2.LE.AND R87, R87, R44, PT ;  /* 0x0000002c57577233 */ /* 0x000fe20003803000 */
[----:B------:R-:W-:-:S02]  /*ba00*/  PRMT R247, R206, 0x5410, R247 ;  /* 0x00005410cef77816 */ /* 0x000fc400000000f7 */
[----:B------:R-:W-:Y:S02]  /*ba10*/  PRMT R249, R108, 0x5410, R249 ;  /* 0x000054106cf97816 */ /* 0x000fe400000000f9 */
[----:B------:R-:W-:Y:S01]  /*ba20*/  LOP3.LUT R169, R242, 0xff, RZ, 0xc0, !PT ;  /* 0x000000fff2a97812 */ /* 0x000fe200078ec0ff */
[----:B------:R-:W3:Y:S01]  /*ba30*/  MUFU.EX2 R123, R123 ;  /* 0x0000007b007b7308 */ /* 0x000ee20000000800 */
[----:B------:R-:W-:Y:S02]  /*ba40*/  SHF.R.U32.HI R112, RZ, 0x10, R242 ;  /* 0x00000010ff707819 */ /* 0x000fe400000116f2 */
[----:B------:R-:W-:Y:S01]  /*ba50*/  PRMT R169, R169, 0x5410, R88 ;  /* 0x00005410a9a97816 */ /* 0x000fe20000000058 */
[----:B------:R-:W-:Y:S01]  /*ba60*/  FFMA.FTZ R88, R78, c[0x0][0x23c], -R81 ;  /* 0x00008f004e587a23 */ /* 0x000fe20000010851 */
[----:B------:R-:W-:Y:S01]  /*ba70*/  LOP3.LUT R14, R16, 0xffff, RZ, 0xc0, !PT ;  /* 0x0000ffff100e7812 */ /* 0x000fe200078ec0ff */
[----:B------:R-:W-:Y:S01]  /*ba80*/  FFMA.FTZ R78, R68, c[0x0][0x23c], -R70 ;  /* 0x00008f00444e7a23 */ /* 0x000fe20000010846 */
[----:B------:R-:W-:Y:S01]  /*ba90*/  SHF.R.U32.HI R207, RZ, 0x10, R16 ;  /* 0x00000010ffcf7819 */ /* 0x000fe20000011610 */
[--C-:B----4-:R-:W-:Y:S01]  /*baa0*/  HSET2.LE.AND R12, R251, R44.reuse, PT ;  /* 0x0000002cfb0c7233 */ /* 0x110fe20003803000 */
[----:B-1----:R-:W-:Y:S01]  /*bab0*/  F2FP.PACK_AB R108, R80, R83 ;  /* 0x00000053506c723e */ /* 0x002fe200000000ff */
[----:B------:R-:W-:Y:S01]  /*bac0*/  FFMA.FTZ R68, R67, c[0x0][0x23c], -R70 ;  /* 0x00008f0043447a23 */ /* 0x000fe20000010846 */
[----:B------:R-:W-:Y:S01]  /*bad0*/  PRMT R167, R110, 0x5410, R167 ;  /* 0x000054106ea77816 */ /* 0x000fe200000000a7 */
[----:B------:R1:W-:Y:S01]  /*bae0*/  MUFU.EX2 R67, R88 ;  /* 0x0000005800437308 */ /* 0x0003e20000000800 */
[----:B------:R-:W-:Y:S01]  /*baf0*/  LOP3.LUT R12, R12, R15, RZ, 0xc0, !PT ;  /* 0x0000000f0c0c7212 */ /* 0x000fe200078ec0ff */
[--C-:B------:R-:W-:Y:S01]  /*bb00*/  HSET2.LE.AND R15, R247, R44.reuse, PT ;  /* 0x0000002cf70f7233 */ /* 0x100fe20003803000 */
[----:B------:R-:W-:Y:S01]  /*bb10*/  LOP3.LUT R243, R16, 0xff, RZ, 0xc0, !PT ;  /* 0x000000ff10f37812 */ /* 0x000fe200078ec0ff */
[----:B------:R-:W-:Y:S01]  /*bb20*/  HSET2.LE.AND R169, R169, R44, PT ;  /* 0x0000002ca9a97233 */ /* 0x000fe20003803000 */
[----:B------:R-:W-:-:S02]  /*bb30*/  SHF.R.U32.HI R110, RZ, 0x18, R242 ;  /* 0x00000018ff6e7819 */ /* 0x000fc400000116f2 */
[----:B------:R-:W-:Y:S01]  /*bb40*/  LOP3.LUT R15, R15, R108, RZ, 0xc0, !PT ;  /* 0x0000006c0f0f7212 */ /* 0x000fe200078ec0ff */
[----:B------:R-:W-:Y:S01]  /*bb50*/  FADD.FTZ R108, R105, R26 ;  /* 0x0000001a696c7221 */ /* 0x000fe20000010000 */
[----:B------:R-:W-:Y:S01]  /*bb60*/  LOP3.LUT R195, R112, 0xff, RZ, 0xc0, !PT ;  /* 0x000000ff70c37812 */ /* 0x000fe200078ec0ff */
[----:B------:R-:W-:Y:S01]  /*bb70*/  FADD.FTZ R26, R59, R58 ;  /* 0x0000003a3b1a7221 */ /* 0x000fe20000010000 */
[----:B------:R-:W-:Y:S01]  /*bb80*/  F2FP.PACK_AB R59, R103, R104 ;  /* 0x00000068673b723e */ /* 0x000fe200000000ff */
[----:B------:R-:W-:Y:S01]  /*bb90*/  FADD.FTZ R27, R27, R108 ;  /* 0x0000006c1b1b7221 */ /* 0x000fe20000010000 */
[----:B------:R-:W-:Y:S01]  /*bba0*/  SHF.R.U32.HI R16, RZ, 0x18, R16 ;  /* 0x00000018ff107819 */ /* 0x000fe20000011610 */
[----:B------:R-:W-:Y:S01]  /*bbb0*/  FADD.FTZ R47, R47, R26 ;  /* 0x0000001a2f2f7221 */ /* 0x000fe20000010000 */
[----:B------:R-:W-:Y:S01]  /*bbc0*/  SHF.R.U32.HI R14, RZ, 0x8, R14 ;  /* 0x00000008ff0e7819 */ /* 0x000fe2000001160e */
[----:B------:R-:W-:Y:S01]  /*bbd0*/  FADD.FTZ R106, R24, R27 ;  /* 0x0000001b186a7221 */ /* 0x000fe20000010000 */
[--C-:B------:R-:W-:Y:S01]  /*bbe0*/  HSET2.LE.AND R24, R201, R44.reuse, PT ;  /* 0x0000002cc9187233 */ /* 0x100fe20003803000 */
[----:B-1----:R-:W-:Y:S01]  /*bbf0*/  FADD.FTZ R88, R46, R47 ;  /* 0x0000002f2e587221 */ /* 0x002fe20000010000 */
[----:B------:R-:W-:Y:S01]  /*bc00*/  LOP3.LUT R207, R207, 0xff, RZ, 0xc0, !PT ;  /* 0x000000ffcfcf7812 */ /* 0x000fe200078ec0ff */
[----:B------:R-:W-:Y:S01]  /*bc10*/  FADD.FTZ R89, R89, R106 ;  /* 0x0000006a59597221 */ /* 0x000fe20000010000 */
[----:B------:R-:W-:Y:S01]  /*bc20*/  PRMT R19, R200, 0x5410, R19 ;  /* 0x00005410c8137816 */ /* 0x000fe20000000013 */
[----:B------:R-:W-:Y:S01]  /*bc30*/  FADD.FTZ R45, R45, R88 ;  /* 0x000000582d2d7221 */ /* 0x000fe20000010000 */
[----:B------:R-:W-:Y:S01]  /*bc40*/  LOP3.LUT R24, R24, R59, RZ, 0xc0, !PT ;  /* 0x0000003b18187212 */ /* 0x000fe200078ec0ff */
[----:B------:R1:W4:Y:S01]  /*bc50*/  MUFU.EX2 R58, R79 ;  /* 0x0000004f003a7308 */ /* 0x0003220000000800 */
[----:B------:R-:W-:Y:S01]  /*bc60*/  PRMT R195, R195, 0x5410, R110 ;  /* 0x00005410c3c37816 */ /* 0x000fe2000000006e */
[----:B------:R-:W-:Y:S01]  /*bc70*/  FADD.FTZ R20, R20, R45 ;  /* 0x0000002d14147221 */ /* 0x000fe20000010000 */
[----:B------:R-:W-:Y:S01]  /*bc80*/  PRMT R205, R205, 0x5410, R18 ;  /* 0x00005410cdcd7816 */ /* 0x000fe20000000012 */
[--C-:B------:R-:W-:Y:S01]  /*bc90*/  HSET2.LE.AND R26, R125, R44.reuse, PT ;  /* 0x0000002c7d1a7233 */ /* 0x100fe20003803000 */
[----:B------:R-:W-:Y:S01]  /*bca0*/  PRMT R243, R243, 0x5410, R14 ;  /* 0x00005410f3f37816 */ /* 0x000fe2000000000e */
[----:B------:R-:W-:Y:S01]  /*bcb0*/  FADD.FTZ R59, R21, R20 ;  /* 0x00000014153b7221 */ /* 0x000fe20000010000 */
[----:B------:R-:W-:Y:S01]  /*bcc0*/  PRMT R207, R207, 0x5410, R16 ;  /* 0x00005410cfcf7816 */ /* 0x000fe20000000010 */
[----:B------:R-:W-:Y:S01]  /*bcd0*/  FFMA.FTZ R16, R69, c[0x0][0x23c], -R70 ;  /* 0x00008f0045107a23 */ /* 0x000fe20000010846 */
[--C-:B------:R-:W-:Y:S01]  /*bce0*/  HSET2.LE.AND R14, R245, R44.reuse, PT ;  /* 0x0000002cf50e7233 */ /* 0x100fe20003803000 */
[----:B------:R-:W-:Y:S01]  /*bcf0*/  FADD.FTZ R32, R32, R59 ;  /* 0x0000003b20207221 */ /* 0x000fe20000010000 */
[----:B------:R2:W-:Y:S01]  /*bd00*/  MUFU.EX2 R69, R13 ;  /* 0x0000000d00457308 */ /* 0x0005e20000000800 */
[--C-:B------:R-:W-:Y:S01]  /*bd10*/  HSET2.LE.AND R27, R167, R44.reuse, PT ;  /* 0x0000002ca71b7233 */ /* 0x100fe20003803000 */
[----:B------:R-:W-:Y:S01]  /*bd20*/  FADD.FTZ R74, R74, R89 ;  /* 0x000000594a4a7221 */ /* 0x000fe20000010000 */
[--C-:B------:R-:W-:Y:S01]  /*bd30*/  HSET2.LE.AND R195, R195, R44.reuse, PT ;  /* 0x0000002cc3c37233 */ /* 0x100fe20003803000 */
[----:B------:R-:W-:Y:S01]  /*bd40*/  FADD.FTZ R43, R43, R32 ;  /* 0x000000202b2b7221 */ /* 0x000fe20000010000 */
[--C-:B-1----:R-:W-:Y:S01]  /*bd50*/  HSET2.LE.AND R79, R19, R44.reuse, PT ;  /* 0x0000002c134f7233 */ /* 0x102fe20003803000 */
[----:B------:R-:W-:Y:S01]  /*bd60*/  FADD.FTZ R73, R73, R74 ;  /* 0x0000004a49497221 */ /* 0x000fe20000010000 */
[--C-:B------:R-:W-:Y:S01]  /*bd70*/  HSET2.LE.AND R205, R205, R44.reuse, PT ;  /* 0x0000002ccdcd7233 */ /* 0x100fe20003803000 */
[----:B------:R-:W-:Y:S01]  /*bd80*/  FADD.FTZ R42, R42, R43 ;  /* 0x0000002b2a2a7221 */ /* 0x000fe20000010000 */
[--C-:B------:R-:W-:Y:S01]  /*bd90*/  HSET2.LE.AND R243, R243, R44.reuse, PT ;  /* 0x0000002cf3f37233 */ /* 0x100fe20003803000 */
[----:B------:R-:W-:Y:S01]  /*bda0*/  FADD.FTZ R73, R34, R73 ;  /* 0x0000004922497221 */ /* 0x000fe20000010000 */
[--C-:B------:R-:W-:Y:S01]  /*bdb0*/  HSET2.LE.AND R207, R207, R44.reuse, PT ;  /* 0x0000002ccfcf7233 */ /* 0x100fe20003803000 */
[----:B------:R-:W-:Y:S01]  /*bdc0*/  FADD.FTZ R39, R39, R42 ;  /* 0x0000002a27277221 */ /* 0x000fe20000010000 */
[----:B------:R-:W1:Y:S01]  /*bdd0*/  MUFU.EX2 R84, R84 ;  /* 0x0000005400547308 */ /* 0x000e620000000800 */
[----:B------:R-:W-:Y:S01]  /*bde0*/  FADD.FTZ R72, R72, R73 ;  /* 0x0000004948487221 */ /* 0x000fe20000010000 */
[----:B---3--:R-:W-:Y:S01]  /*bdf0*/  F2FP.PACK_AB R245, R123, R86 ;  /* 0x000000567bf5723e */ /* 0x008fe200000000ff */
[----:B--2---:R-:W-:Y:S01]  /*be00*/  HSET2.LE.AND R13, R249, R44, PT ;  /* 0x0000002cf90d7233 */ /* 0x004fe20003803000 */
[----:B------:R-:W-:Y:S01]  /*be10*/  FADD.FTZ R39, R38, R39 ;  /* 0x0000002726277221 */ /* 0x000fe20000010000 */
[----:B------:R-:W-:Y:S01]  /*be20*/  LOP3.LUT R26, R26, R57, RZ, 0xc0, !PT ;  /* 0x000000391a1a7212 */ /* 0x000fe200078ec0ff */
[----:B------:R-:W-:Y:S01]  /*be30*/  FADD.FTZ R44, R22, R23 ;  /* 0x00000017162c7221 */ /* 0x000fe20000010000 */
[----:B------:R-:W-:Y:S01]  /*be40*/  LOP3.LUT R14, R14, R245, RZ, 0xc0, !PT ;  /* 0x000000f50e0e7212 */ /* 0x000fe200078ec0ff */
[----:B------:R-:W-:Y:S01]  /*be50*/  FADD.FTZ R120, R120, R39 ;  /* 0x0000002778787221 */ /* 0x000fe20000010000 */
[----:B------:R-:W-:Y:S01]  /*be60*/  LOP3.LUT R27, R27, R56, RZ, 0xc0, !PT ;  /* 0x000000381b1b7212 */ /* 0x000fe200078ec0ff */
[----:B------:R-:W-:Y:S01]  /*be70*/  FADD.FTZ R33, R33, R44 ;  /* 0x0000002c21217221 */ /* 0x000fe20000010000 */
[----:B------:R-:W-:Y:S01]  /*be80*/  MUFU.EX2 R56, R16 ;  /* 0x0000001000387308 */ /* 0x000fe20000000800 */
[----:B------:R-:W-:Y:S01]  /*be90*/  FADD.FTZ R115, R115, R120 ;  /* 0x0000007873737221 */ /* 0x000fe20000010000 */
[----:B----4-:R-:W-:Y:S01]  /*bea0*/  F2FP.PACK_AB R20, R58, R67 ;  /* 0x000000433a14723e */ /* 0x010fe200000000ff */
[----:B------:R-:W-:-:S02]  /*beb0*/  FADD.FTZ R4, R4, R33 ;  /* 0x0000002104047221 */ /* 0x000fc40000010000 */
[----:B------:R-:W-:Y:S01]  /*bec0*/  FADD.FTZ R118, R118, R115 ;  /* 0x0000007376767221 */ /* 0x000fe20000010000 */
[----:B-1----:R-:W-:Y:S01]  /*bed0*/  F2FP.PACK_AB R110, R85, R84 ;  /* 0x00000054556e723e */ /* 0x002fe200000000ff */
[----:B------:R-:W-:Y:S01]  /*bee0*/  FADD.FTZ R41, R41, R4 ;  /* 0x0000000429297221 */ /* 0x000fe20000010000 */
[----:B------:R-:W-:Y:S01]  /*bef0*/  MUFU.EX2 R57, R78 ;  /* 0x0000004e00397308 */ /* 0x000fe20000000800 */
[----:B------:R-:W-:Y:S01]  /*bf00*/  FADD.FTZ R113, R113, R118 ;  /* 0x0000007671717221 */ /* 0x000fe20000010000 */
[----:B------:R-:W-:Y:S01]  /*bf10*/  LOP3.LUT R13, R13, R110, RZ, 0xc0, !PT ;  /* 0x0000006e0d0d7212 */ /* 0x000fe200078ec0ff */
[----:B------:R-:W-:Y:S01]  /*bf20*/  FADD.FTZ R72, R71, R72 ;  /* 0x0000004847487221 */ /* 0x000fe20000010000 */
[----:B------:R-:W-:Y:S01]  /*bf30*/  LOP3.LUT R20, R243, R20, RZ, 0xc0, !PT ;  /* 0x00000014f3147212 */ /* 0x000fe200078ec0ff */
[----:B------:R-:W-:Y:S02]  /*bf40*/  FADD.FTZ R40, R40, R41 ;  /* 0x0000002928287221 */ /* 0x000fe40000010000 */
[--C-:B------:R-:W-:Y:S01]  /*bf50*/  FFMA.FTZ R18, R30, c[0x0][0x23c], -R81.reuse ;  /* 0x00008f001e127a23 */ /* 0x100fe20000010851 */
[----:B------:R-:W-:Y:S01]  /*bf60*/  MUFU.EX2 R68, R68 ;  /* 0x0000004400447308 */ /* 0x000fe20000000800 */
[----:B------:R-:W-:Y:S01]  /*bf70*/  FFMA.FTZ R81, R28, c[0x0][0x23c], -R81 ;  /* 0x00008f001c517a23 */ /* 0x000fe20000010851 */
[----:B------:R-:W-:Y:S01]  /*bf80*/  HMMA.16816.F32 R140, R12, R8, R140 ;  /* 0x000000080c8c723c */ /* 0x000fe2000000188c */
[----:B------:R-:W-:Y:S01]  /*bf90*/  FADD.FTZ R184, R184, R113 ;  /* 0x00000071b8b87221 */ /* 0x000fe20000010000 */
[----:B------:R-:W1:Y:S01]  /*bfa0*/  LDSM.16.MT88.4 R28, [R215+0x5800] ;  /* 0x00580000d71c783b */ /* 0x000e620000004200 */
[----:B------:R-:W-:-:S02]  /*bfb0*/  FADD.FTZ R63, R63, R72 ;  /* 0x000000483f3f7221 */ /* 0x000fc40000010000 */
[----:B------:R-:W-:Y:S01]  /*bfc0*/  FADD.FTZ R37, R37, R40 ;  /* 0x0000002825257221 */ /* 0x000fe20000010000 */
[----:B------:R2:W-:Y:S01]  /*bfd0*/  MUFU.EX2 R46, R18 ;  /* 0x00000012002e7308 */ /* 0x0005e20000000800 */
[----:B------:R-:W-:Y:S01]  /*bfe0*/  FADD.FTZ R197, R197, R184 ;  /* 0x000000b8c5c57221 */ /* 0x000fe20000010000 */
[----:B------:R-:W-:Y:S01]  /*bff0*/  HMMA.16816.F32 R136, R12, R10, R136 ;  /* 0x0000000a0c88723c */ /* 0x000fe20000001888 */
        /* <DEDUP_REMOVED lines=8> */
[----:B--2---:R-:W-:Y:S01]  /*c080*/  F2FP.PACK_AB R18, R95, R96 ;  /* 0x000000605f12723e */ /* 0x004fe200000000ff */
[----:B------:R-:W-:Y:S02]  /*c090*/  FADD.FTZ R111, R111, R116 ;  /* 0x000000746f6f7221 */ /* 0x000fe40000010000 */
[----:B------:R-:W-:Y:S01]  /*c0a0*/  FADD.FTZ R168, R168, R199 ;  /* 0x000000c7a8a87221 */ /* 0x000fe20000010000 */
[----:B------:R-:W-:Y:S01]  /*c0b0*/  LOP3.LUT R25, R25, R18, RZ, 0xc0, !PT ;  /* 0x0000001219197212 */ /* 0x000fe200078ec0ff */
[----:B------:R-:W-:Y:S01]  /*c0c0*/  FADD.FTZ R187, R187, R188 ;  /* 0x000000bcbbbb7221 */ /* 0x000fe20000010000 */
[----:B------:R-:W2:Y:S01]  /*c0d0*/  LDSM.16.MT88.4 R16, [R216+0x5c00] ;  /* 0x005c0000d810783b */ /* 0x000ea20000004200 */
[----:B------:R-:W-:-:S02]  /*c0e0*/  FADD.FTZ R114, R114, R111 ;  /* 0x0000006f72727221 */ /* 0x000fc40000010000 */
[----:B------:R-:W-:Y:S02]  /*c0f0*/  FADD.FTZ R183, R183, R168 ;  /* 0x000000a8b7b77221 */ /* 0x000fe40000010000 */
[----:B------:R-:W-:Y:S01]  /*c100*/  FADD.FTZ R186, R186, R187 ;  /* 0x000000bbbaba7221 */ /* 0x000fe20000010000 */
[----:B------:R-:W-:Y:S01]  /*c110*/  HMMA.16816.F32 R132, R24, R8, R132 ;  /* 0x000000081884723c */ /* 0x000fe20000001884 */
[----:B------:R-:W-:Y:S02]  /*c120*/  FADD.FTZ R107, R107, R114 ;  /* 0x000000726b6b7221 */ /* 0x000fe40000010000 */
[----:B------:R-:W-:Y:S02]  /*c130*/  FADD.FTZ R164, R164, R183 ;  /* 0x000000b7a4a47221 */ /* 0x000fe40000010000 */
[----:B------:R-:W-:Y:S02]  /*c140*/  FADD.FTZ R173, R173, R186 ;  /* 0x000000baadad7221 */ /* 0x000fe40000010000 */
[----:B------:R-:W-:Y:S01]  /*c150*/  FADD.FTZ R178, R178, R107 ;  /* 0x0000006bb2b27221 */ /* 0x000fe20000010000 */
[C---:B-1----:R-:W-:Y:S01]  /*c160*/  HMMA.16816.F32 R148, R12.reuse, R28, R148 ;  /* 0x0000001c0c94723c */ /* 0x042fe20000001894 */
[----:B------:R-:W-:Y:S01]  /*c170*/  FFMA.FTZ R70, R66, c[0x0][0x23c], -R70 ;  /* 0x00008f0042467a23 */ /* 0x000fe20000010846 */
[----:B------:R-:W-:Y:S01]  /*c180*/  F2FP.PACK_AB R8, R99, R100 ;  /* 0x000000646308723e */ /* 0x000fe200000000ff */
[----:B------:R-:W-:Y:S01]  /*c190*/  FADD.FTZ R185, R185, R164 ;  /* 0x000000a4b9b97221 */ /* 0x000fe20000010000 */
[----:B------:R-:W1:Y:S01]  /*c1a0*/  MUFU.EX2 R66, R198 ;  /* 0x000000c600427308 */ /* 0x000e620000000800 */
[----:B------:R-:W-:Y:S01]  /*c1b0*/  FADD.FTZ R172, R172, R173 ;  /* 0x000000adacac7221 */ /* 0x000fe20000010000 */
[----:B------:R-:W-:Y:S01]  /*c1c0*/  LOP3.LUT R8, R205, R8, RZ, 0xc0, !PT ;  /* 0x00000008cd087212 */ /* 0x000fe200078ec0ff */
[----:B------:R-:W-:Y:S01]  /*c1d0*/  FADD.FTZ R178, R179, R178 ;  /* 0x000000b2b3b27221 */ /* 0x000fe20000010000 */
[----:B------:R-:W-:Y:S01]  /*c1e0*/  HMMA.16816.F32 R144, R12, R30, R144 ;  /* 0x0000001e0c90723c */ /* 0x000fe20000001890 */
[----:B------:R-:W-:Y:S01]  /*c1f0*/  FADD.FTZ R104, R104, R127 ;  /* 0x0000007f68687221 */ /* 0x000fe20000010000 */
[----:B------:R-:W3:Y:S01]  /*c200*/  LDSM.16.MT88.4 R12, [R215+0x5c00] ;  /* 0x005c0000d70c783b */ /* 0x000ee20000004200 */
[----:B------:R-:W-:Y:S01]  /*c210*/  FADD.FTZ R90, R90, R185 ;  /* 0x000000b95a5a7221 */ /* 0x000fe20000010000 */
[----:B------:R-:W4:Y:S01]  /*c220*/  MUFU.EX2 R45, R70 ;  /* 0x00000046002d7308 */ /* 0x000f220000000800 */
[----:B------:R-:W-:-:S02]  /*c230*/  FADD.FTZ R171, R171, R172 ;  /* 0x000000acabab7221 */ /* 0x000fc40000010000 */
[----:B------:R-:W-:Y:S01]  /*c240*/  FADD.FTZ R181, R181, R178 ;  /* 0x000000b2b5b57221 */ /* 0x000fe20000010000 */
[C---:B------:R-:W-:Y:S01]  /*c250*/  HMMA.16816.F32 R152, R24.reuse, R10, R152 ;  /* 0x0000000a1898723c */ /* 0x040fe20000001898 */
[----:B------:R-:W-:Y:S02]  /*c260*/  FADD.FTZ R103, R103, R104 ;  /* 0x0000006867677221 */ /* 0x000fe40000010000 */
[----:B------:R-:W-:Y:S01]  /*c270*/  FADD.FTZ R109, R109, R90 ;  /* 0x0000005a6d6d7221 */ /* 0x000fe20000010000 */
[----:B-1----:R-:W-:Y:S01]  /*c280*/  F2FP.PACK_AB R22, R66, R69 ;  /* 0x000000454216723e */ /* 0x002fe200000000ff */
[----:B------:R-:W-:Y:S02]  /*c290*/  FADD.FTZ R170, R170, R171 ;  /* 0x000000abaaaa7221 */ /* 0x000fe40000010000 */
[----:B------:R-:W-:Y:S01]  /*c2a0*/  FADD.FTZ R181, R182, R181 ;  /* 0x000000b5b6b57221 */ /* 0x000fe20000010000 */
[----:B------:R-:W-:Y:S01]  /*c2b0*/  LOP3.LUT R11, R61, R22, RZ, 0xc0, !PT ;  /* 0x000000163d0b7212 */ /* 0x000fe200078ec0ff */
[----:B------:R-:W-:Y:S01]  /*c2c0*/  FADD.FTZ R102, R102, R103 ;  /* 0x0000006766667221 */ /* 0x000fe20000010000 */
[----:B------:R-:W-:Y:S01]  /*c2d0*/  F2FP.PACK_AB R22, R91, R92 ;  /* 0x0000005c5b16723e */ /* 0x000fe200000000ff */
[----:B------:R-:W-:Y:S01]  /*c2e0*/  FADD.FTZ R86, R86, R109 ;  /* 0x0000006d56567221 */ /* 0x000fe20000010000 */
[----:B------:R-:W-:Y:S01]  /*c2f0*/  F2FP.PACK_AB R10, R97, R98 ;  /* 0x00000062610a723e */ /* 0x000fe200000000ff */
[----:B------:R-:W-:Y:S01]  /*c300*/  FADD.FTZ R119, R119, R170 ;  /* 0x000000aa77777221 */ /* 0x000fe20000010000 */
[----:B------:R-:W-:Y:S01]  /*c310*/  LOP3.LUT R9, R87, R22, RZ, 0xc0, !PT ;  /* 0x0000001657097212 */ /* 0x000fe200078ec0ff */
[----:B------:R-:W-:Y:S01]  /*c320*/  FADD.FTZ R130, R130, R181 ;  /* 0x000000b582827221 */ /* 0x000fe20000010000 */
[----:B------:R-:W-:Y:S01]  /*c330*/  F2FP.PACK_AB R22, R47, R46 ;  /* 0x0000002e2f16723e */ /* 0x000fe200000000ff */
[----:B------:R-:W-:Y:S01]  /*c340*/  FADD.FTZ R101, R101, R102 ;  /* 0x0000006665657221 */ /* 0x000fe20000010000 */
[----:B------:R-:W-:Y:S01]  /*c350*/  HMMA.16816.F32 R156, R24, R28, R156 ;  /* 0x0000001c189c723c */ /* 0x000fe2000000189c */
[----:B------:R-:W-:Y:S01]  /*c360*/  FADD.FTZ R86, R123, R86 ;  /* 0x000000567b567221 */ /* 0x000fe20000010000 */
[----:B------:R-:W-:Y:S01]  /*c370*/  LOP3.LUT R10, R79, R10, RZ, 0xc0, !PT ;  /* 0x0000000a4f0a7212 */ /* 0x000fe200078ec0ff */
[----:B------:R-:W-:Y:S01]  /*c380*/  FADD.FTZ R204, R204, R119 ;  /* 0x00000077cccc7221 */ /* 0x000fe20000010000 */
[----:B------:R-:W-:Y:S01]  /*c390*/  LOP3.LUT R22, R169, R22, RZ, 0xc0, !PT ;  /* 0x00000016a9167212 */ /* 0x000fe200078ec0ff */
[----:B------:R-:W-:-:S02]  /*c3a0*/  FADD.FTZ R130, R131, R130 ;  /* 0x0000008283827221 */ /* 0x000fc40000010000 */
[----:B------:R-:W-:Y:S01]  /*c3b0*/  FADD.FTZ R100, R100, R101 ;  /* 0x0000006564647221 */ /* 0x000fe20000010000 */
[----:B------:R-:W-:Y:S01]  /*c3c0*/  HMMA.16816.F32 R160, R24, R30, R160 ;  /* 0x0000001e18a0723c */ /* 0x000fe200000018a0 */
[----:B------:R-:W-:Y:S01]  /*c3d0*/  FADD.FTZ R67, R67, R86 ;  /* 0x0000005643437221 */ /* 0x000fe20000010000 */
[----:B------:R-:W-:Y:S01]  /*c3e0*/  F2FP.PACK_AB R28, R57, R56 ;  /* 0x00000038391c723e */ /* 0x000fe200000000ff */
[----:B------:R-:W-:Y:S02]  /*c3f0*/  FADD.FTZ R121, R121, R204 ;  /* 0x000000cc79797221 */ /* 0x000fe40000010000 */
[----:B------:R-:W-:Y:S01]  /*c400*/  FADD.FTZ R165, R165, R130 ;  /* 0x00000082a5a57221 */ /* 0x000fe20000010000 */
[----:B------:R-:W-:Y:S01]  /*c410*/  LOP3.LUT R21, R207, R28, RZ, 0xc0, !PT ;  /* 0x0000001ccf157212 */ /* 0x000fe200078ec0ff */
[----:B------:R-:W-:Y:S01]  /*c420*/  FADD.FTZ R99, R99, R100 ;  /* 0x0000006463637221 */ /* 0x000fe20000010000 */
[----:B----4-:R-:W-:Y:S01]  /*c430*/  F2FP.PACK_AB R28, R45, R68 ;  /* 0x000000442d1c723e */ /* 0x010fe200000000ff */
[----:B------:R-:W-:Y:S01]  /*c440*/  FADD.FTZ R67, R58, R67 ;  /* 0x000000433a437221 */ /* 0x000fe20000010000 */
[----:B--2---:R-:W-:Y:S01]  /*c450*/  HMMA.16816.F32 R132, R8, R16, R132 ;  /* 0x000000100884723c */ /* 0x004fe20000001884 */
[----:B------:R-:W-:Y:S01]  /*c460*/  FADD.FTZ R121, R202, R121 ;  /* 0x00000079ca797221 */ /* 0x000fe20000010000 */
[----:B------:R-:W-:Y:S01]  /*c470*/  LOP3.LUT R23, R195, R28, RZ, 0xc0, !PT ;  /* 0x0000001cc3177212 */ /* 0x000fe200078ec0ff */
        /* <DEDUP_REMOVED lines=8> */
[----:B------:R-:W-:Y:S01]  /*c500*/  HMMA.16816.F32 R140, R20, R16, R140 ;  /* 0x00000010148c723c */ /* 0x000fe2000000188c */
[----:B------:R-:W-:Y:S01]  /*c510*/  FADD.FTZ R95, R95, R96 ;  /* 0x000000605f5f7221 */ /* 0x000fe20000010000 */
[----:B------:R1:W-:Y:S01]  /*c520*/  STL [R1+0x10], R4 ;  /* 0x0000100401007387 */ /* 0x0003e20000100800 */
[----:B------:R-:W-:-:S02]  /*c530*/  FADD.FTZ R84, R85, R84 ;  /* 0x0000005455547221 */ /* 0x000fc40000010000 */
[----:B------:R-:W-:Y:S01]  /*c540*/  FADD.FTZ R94, R94, R95 ;  /* 0x0000005f5e5e7221 */ /* 0x000fe20000010000 */
[----:B------:R1:W-:Y:S01]  /*c550*/  STL [R1+0x14], R191 ;  /* 0x000014bf01007387 */ /* 0x0003e20000100800 */
[----:B------:R-:W-:Y:S01]  /*c560*/  FADD.FTZ R83, R83, R84 ;  /* 0x0000005453537221 */ /* 0x000fe20000010000 */
[C---:B------:R-:W-:Y:S01]  /*c570*/  HMMA.16816.F32 R136, R20.reuse, R18, R136 ;  /* 0x000000121488723c */ /* 0x040fe20000001888 */
[----:B------:R-:W-:Y:S02]  /*c580*/  FADD.FTZ R93, R93, R94 ;  /* 0x0000005e5d5d7221 */ /* 0x000fe40000010000 */
[----:B------:R-:W-:Y:S02]  /*c590*/  FADD.FTZ R83, R80, R83 ;  /* 0x0000005350537221 */ /* 0x000fe40000010000 */
[----:B------:R-:W-:Y:S02]  /*c5a0*/  FADD.FTZ R92, R92, R93 ;  /* 0x0000005d5c5c7221 */ /* 0x000fe40000010000 */
[----:B------:R-:W-:Y:S01]  /*c5b0*/  FADD.FTZ R56, R56, R83 ;  /* 0x0000005338387221 */ /* 0x000fe20000010000 */
[----:B---3--:R-:W-:Y:S01]  /*c5c0*/  HMMA.16816.F32 R148, R20, R12, R148 ;  /* 0x0000000c1494723c */ /* 0x008fe20000001894 */
[----:B------:R-:W-:-:S02]  /*c5d0*/  FADD.FTZ R92, R91, R92 ;  /* 0x0000005c5b5c7221 */ /* 0x000fc40000010000 */
[----:B------:R-:W-:Y:S02]  /*c5e0*/  FADD.FTZ R57, R57, R56 ;  /* 0x0000003839397221 */ /* 0x000fe40000010000 */
[----:B------:R-:W-:Y:S02]  /*c5f0*/  FADD.FTZ R69, R69, R92 ;  /* 0x0000005c45457221 */ /* 0x000fe40000010000 */
[----:B------:R-:W-:Y:S01]  /*c600*/  FADD.FTZ R68, R68, R57 ;  /* 0x0000003944447221 */ /* 0x000fe20000010000 */
[----:B------:R-:W-:Y:S01]  /*c610*/  HMMA.16816.F32 R144, R20, R14, R144 ;  /* 0x0000000e1490723c */ /* 0x000fe20000001890 */
[----:B------:R-:W-:Y:S02]  /*c620*/  FADD.FTZ R243, R66, R69 ;  /* 0x0000004542f37221 */ /* 0x000fe40000010000 */
[----:B------:R-:W-:-:S05]  /*c630*/  FADD.FTZ R252, R45, R68 ;  /* 0x000000442dfc7221 */ /* 0x000fca0000010000 */
[C---:B------:R-:W-:Y:S08]  /*c640*/  HMMA.16816.F32 R156, R8.reuse, R12, R156 ;  /* 0x0000000c089c723c */ /* 0x040ff0000000189c */
[----:B------:R-:W-:Y:S01]  /*c650*/  HMMA.16816.F32 R160, R8, R14, R160 ;  /* 0x0000000e08a0723c */ /* 0x000fe200000018a0 */
[----:B------:R-:W-:Y:S07]  /*c660*/  @!P0 BRA `(.L_x_827) ;  /* 0x00009e3000008947 */ /* 0x000fee0003800000 */
[----:B-1----:R-:W-:Y:S01]  /*c670*/  UIADD3 UR36, UR34, -0x2, URZ ;  /* 0xfffffffe22247890 */ /* 0x002fe2000fffe03f */
        /* <DEDUP_REMOVED lines=8> */
[----:B-----5:R-:W-:Y:S01]  /*c700*/  IMAD.WIDE.U32 R14, R15, UR28, R50 ;  /* 0x0000001c0f0e7c25 */ /* 0x020fe2000f8e0032 */
[----:B------:R-:W-:-:S03]  /*c710*/  UIMAD UR5, UR35, UR28, UR5 ;  /* 0x0000001c230572a4 */ /* 0x000fc6000f8e0205 */
[----:B------:R-:W-:Y:S01]  /*c720*/  IMAD.U32 R11, RZ, RZ, UR4 ;  /* 0x00000004ff0b7e24 */ /* 0x000fe2000f8e00ff */
[----:B------:R-:W-:Y:S01]  /*c730*/  @!P1 LEA R12, P2, R9, R14, 0x6 ;  /* 0x0000000e090c9211 */ /* 0x000fe200078430ff */
[----:B------:R-:W-:Y:S01]  /*c740*/  @!P1 IMAD.MOV.U32 R8, RZ, RZ, c[0x0][0x1a4] ;  /* 0x00006900ff089624 */ /* 0x000fe200078e00ff */
[----:B------:R-:W-:Y:S01]  /*c750*/  IADD3 R15, R15, UR5, RZ ;  /* 0x000000050f0f7c10 */ /* 0x000fe2000fffe0ff */
[----:B------:R-:W-:Y:S01]  /*c760*/  IMAD.U32 R4, RZ, RZ, UR4 ;  /* 0x00000004ff047e24 */ /* 0x000fe2000f8e00ff */
[C---:B------:R-:W-:Y:S02]  /*c770*/  @!P1 IADD3 R10, P0, R14.reuse, UR30, RZ ;  /* 0x0000001e0e0a9c10 */ /* 0x040fe4000ff1e0ff */
[----:B------:R-:W-:Y:S02]  /*c780*/  @!P1 LEA R20, P3, R14, c[0x0][0x170], 0x1 ;  /* 0x00005c000e149a11 */ /* 0x000fe400078608ff */
[----:B------:R-:W-:Y:S01]  /*c790*/  @!P1 LEA.HI.X R11, R11, R15, R8, 0x6, P2 ;  /* 0x0000000f0b0b9211 */ /* 0x000fe200010f3408 */
[----:B------:R-:W-:Y:S01]  /*c7a0*/  @!P1 IMAD R8, R8, 0x60, RZ ;  /* 0x0000006008089824 */ /* 0x000fe200078e02ff */
[----:B------:R-:W-:-:S02]  /*c7b0*/  @!P1 IADD3.X R9, R15, UR29, RZ, P0, !PT ;  /* 0x0000001d0f099c10 */ /* 0x000fc400087fe4ff */
        /* <DEDUP_REMOVED lines=9> */
[----:B------:R-:W-:Y:S01]  /*c850*/  IMAD.U32 R4, RZ, RZ, UR36 ;  /* 0x00000024ff047e24 */ /* 0x000fe2000f8e00ff */
[----:B------:R-:W-:Y:S01]  /*c860*/  @!P1 LEA R12, P0, R14, c[0x0][0x170], 0x1 ;  /* 0x00005c000e0c9a11 */ /* 0x000fe200078008ff */
[----:B------:R-:W-:Y:S02]  /*c870*/  @P1 STS.64 [R222+0x4008], RZ ;  /* 0x004008ffde001388 */ /* 0x000fe40000000a00 */
[----:B------:R-:W-:Y:S01]  /*c880*/  IMAD R115, R4, 0x80, R221 ;  /* 0x0000008004737824 */ /* 0x000fe200078e02dd */
[----:B------:R-:W-:Y:S01]  /*c890*/  @!P1 LEA.HI.X R13, R14, c[0x0][0x174], R8, 0x1, P0 ;  /* 0x00005d000e0d9a11 */ /* 0x000fe200000f0c08 */
[----:B------:R-:W-:Y:S01]  /*c8a0*/  @!PT LDS RZ, [RZ] ;  /* 0x00000000fffff984 */ /* 0x000fe20000000800 */
[----:B------:R-:W-:Y:S01]  /*c8b0*/  @!PT LDS RZ, [RZ] ;  /* 0x00000000fffff984 */ /* 0x000fe20000000800 */
[----:B------:R-:W-:Y:S01]  /*c8c0*/  @!PT LDS RZ, [RZ] ;  /* 0x00000000fffff984 */ /* 0x000fe20000000800 */
[----:B------:R1:W-:Y:S02]  /*c8d0*/  @!P1 LDGSTS.E.BYPASS.LTC128B.128 [R222+0x4000], [R20.64] ;  /* 0x0400000014de9fae */ /* 0x0003e4000b901d4e */
[--C-:B------:R-:W-:Y:S01]  /*c8e0*/  IMAD.IADD R4, R236, 0x1, -R115.reuse ;  /* 0x00000001ec047824 */ /* 0x100fe200078e0a73 */
[C---:B------:R-:W-:Y:S01]  /*c8f0*/  ISETP.GE.AND P2, PT, R115.reuse, R234, PT ;  /* 0x000000ea7300720c */ /* 0x040fe20003f46270 */
[----:B------:R-:W-:Y:S01]  /*c900*/  @P1 STS.128 [R222+0x4800], RZ ;  /* 0x004800ffde001388 */ /* 0x000fe20000000c00 */
[----:B------:R-:W-:Y:S01]  /*c910*/  IMAD.IADD R93, R230, 0x1, -R115 ;  /* 0x00000001e65d7824 */ /* 0x000fe200078e0a73 */
[----:B------:R-:W-:-:S02]  /*c920*/  ISETP.GE.AND P3, PT, R115, R231, PT ;  /* 0x000000e77300720c */ /* 0x000fc40003f66270 */
[----:B------:R-:W-:Y:S01]  /*c930*/  @!PT LDS RZ, [RZ] ;  /* 0x00000000fffff984 */ /* 0x000fe20000000800 */
[----:B------:R-:W-:Y:S01]  /*c940*/  @!PT LDS RZ, [RZ] ;  /* 0x00000000fffff984 */ /* 0x000fe20000000800 */
[----:B------:R-:W-:Y:S01]  /*c950*/  @!PT LDS RZ, [RZ] ;  /* 0x00000000fffff984 */ /* 0x000fe20000000800 */
[----:B------:R2:W-:Y:S01]  /*c960*/  @!P1 LDGSTS.E.BYPASS.LTC128B.128 [R222+0x4800], [R42.64] ;  /* 0x048000002ade9fae */ /* 0x0005e2000b901d4e */
[----:B------:R-:W-:Y:S02]  /*c970*/  IABS R4, R4 ;  /* 0x0000000400047213 */ /* 0x000fe40000000000 */
[----:B------:R-:W-:Y:S01]  /*c980*/  IABS R93, R93 ;  /* 0x0000005d005d7213 */ /* 0x000fe20000000000 */
[----:B------:R-:W-:Y:S01]  /*c990*/  @P1 STS.128 [R222+0x5000], RZ ;  /* 0x005000ffde001388 */ /* 0x000fe20000000c00 */
[C---:B------:R-:W-:Y:S02]  /*c9a0*/  ISETP.LT.OR P2, PT, R115.reuse, R235, P2 ;  /* 0x000000eb7300720c */ /* 0x040fe40001741670 */
[C---:B------:R-:W-:Y:S01]  /*c9b0*/  ISETP.LT.OR P3, PT, R115.reuse, R232, P3 ;  /* 0x000000e87300720c */ /* 0x040fe20001f61670 */
[----:B------:R-:W-:Y:S01]  /*c9c0*/  @!PT LDS RZ, [RZ] ;  /* 0x00000000fffff984 */ /* 0x000fe20000000800 */
[----:B------:R-:W-:Y:S01]  /*c9d0*/  @!PT LDS RZ, [RZ] ;  /* 0x00000000fffff984 */ /* 0x000fe20000000800 */
[----:B------:R-:W-:Y:S01]  /*c9e0*/  @!PT LDS RZ, [RZ] ;  /* 0x00000000fffff984 */ /* 0x000fe20000000800 */
[----:B------:R3:W-:Y:S01]  /*c9f0*/  @!P1 LDGSTS.E.BYPASS.LTC128B.128 [R222+0x5000], [R40.64] ;  /* 0x0500000028de9fae */ /* 0x0007e2000b901d4e */
[----:B------:R-:W-:Y:S01]  /*ca00*/  I2F R93, R93 ;  /* 0x0000005d005d7306 */ /* 0x000fe20000201400 */
[----:B------:R-:W-:-:S02]  /*ca10*/  ISETP.GE.AND P0, PT, R115, R228, PT ;  /* 0x000000e47300720c */ /* 0x000fc40003f06270 */
[----:B------:R-:W-:Y:S01]  /*ca20*/  @P1 STS.128 [R222+0x5800], RZ ;  /* 0x005800ffde001388 */ /* 0x000fe20000000c00 */
[C---:B------:R-:W-:Y:S02]  /*ca30*/  IADD3 R44, R115.reuse, 0x10, RZ ;  /* 0x00000010732c7810 */ /* 0x040fe40007ffe0ff */
[C---:B------:R-:W-:Y:S01]  /*ca40*/  ISETP.LT.OR P0, PT, R115.reuse, R229, P0 ;  /* 0x000000e57300720c */ /* 0x040fe20000701670 */
[----:B------:R-:W-:Y:S01]  /*ca50*/  @!PT LDS RZ, [RZ] ;  /* 0x00000000fffff984 */ /* 0x000fe20000000800 */
[----:B------:R-:W-:Y:S01]  /*ca60*/  @!PT LDS RZ, [RZ] ;  /* 0x00000000fffff984 */ /* 0x000fe20000000800 */
[----:B------:R-:W-:Y:S01]  /*ca70*/  @!PT LDS RZ, [RZ] ;  /* 0x00000000fffff984 */ /* 0x000fe20000000800 */
[----:B------:R4:W-:Y:S01]  /*ca80*/  @!P1 LDGSTS.E.BYPASS.LTC128B.128 [R222+0x5800], [R12.64] ;  /* 0x058000000cde9fae */ /* 0x0009e2000b901d4e */
[C---:B------:R-:W-:Y:S02]  /*ca90*/  IADD3 R85, R115.reuse, 0x50, RZ ;  /* 0x0000005073557810 */ /* 0x040fe40007ffe0ff */
[C---:B------:R-:W-:Y:S01]  /*caa0*/  IADD3 R97, R115.reuse, 0x58, RZ ;  /* 0x0000005873617810 */ /* 0x040fe20007ffe0ff */
[----:B------:R-:W-:Y:S01]  /*cab0*/  LDSM.16.M88.4 R36, [R220] ;  /* 0x00000000dc24783b */ /* 0x000fe20000000200 */
[C---:B------:R-:W-:Y:S02]  /*cac0*/  IADD3 R107, R115.reuse, 0x59, RZ ;  /* 0x00000059736b7810 */ /* 0x040fe40007ffe0ff */
[----:B------:R-:W-:Y:S01]  /*cad0*/  IADD3 R172, R115, 0x69, RZ ;  /* 0x0000006973ac7810 */ /* 0x000fe20007ffe0ff */
[----:B------:R-:W2:Y:S01]  /*cae0*/  LDSM.16.M88.4 R16, [R219+0x2000] ;  /* 0x00200000db10783b */ /* 0x000ea20000000200 */
[----:B------:R-:W-:-:S02]  /*caf0*/  IMAD.IADD R99, R233, 0x1, -R97 ;  /* 0x00000001e9637824 */ /* 0x000fc400078e0a61 */
[--C-:B------:R-:W-:Y:S01]  /*cb00*/  IMAD.IADD R108, R236, 0x1, -R107.reuse ;  /* 0x00000001ec6c7824 */ /* 0x100fe200078e0a6b */
[----:B------:R-:W4:Y:S01]  /*cb10*/  LDSM.16.M88.4 R32, [R220+0x1000] ;  /* 0x00100000dc20783b */ /* 0x000f220000000200 */
[----:B------:R-:W-:Y:S01]  /*cb20*/  IMAD.IADD R112, R230, 0x1, -R107 ;  /* 0x00000001e6707824 */ /* 0x000fe200078e0a6b */
[----:B------:R-:W-:Y:S01]  /*cb30*/  IABS R99, R99 ;  /* 0x0000006300637213 */ /* 0x000fe20000000000 */
[--C-:B------:R-:W-:Y:S01]  /*cb40*/  IMAD.IADD R188, R233, 0x1, -R172.reuse ;  /* 0x00000001e9bc7824 */ /* 0x100fe200078e0aac */
[----:B------:R-:W-:Y:S01]  /*cb50*/  LDSM.16.M88.4 R24, [R218] ;  /* 0x00000000da18783b */ /* 0x000fe20000000200 */
[----:B------:R-:W-:Y:S01]  /*cb60*/  IABS R108, R108 ;  /* 0x0000006c006c7213 */ /* 0x000fe20000000000 */
[----:B------:R-:W-:Y:S01]  /*cb70*/  IMAD.IADD R185, R227, 0x1, -R172 ;  /* 0x00000001e3b97824 */ /* 0x000fe200078e0aac */
[----:B---3--:R3:W2:Y:S01]  /*cb80*/  I2F R41, R4 ;  /* 0x0000000400297306 */ /* 0x0086a20000201400 */
[----:B------:R-:W4:Y:S01]  /*cb90*/  LDSM.16.M88.4 R28, [R217] ;  /* 0x00000000d91c783b */ /* 0x000f220000000200 */
[----:B------:R-:W-:-:S02]  /*cba0*/  IABS R112, R112 ;  /* 0x0000007000707213 */ /* 0x000fc40000000000 */
[----:B------:R-:W-:Y:S01]  /*cbb0*/  IABS R188, R188 ;  /* 0x000000bc00bc7213 */ /* 0x000fe20000000000 */
[----:B-1----:R-:W1:Y:S03]  /*cbc0*/  LDSM.16.M88.4 R20, [R218+0x1000] ;  /* 0x00100000da14783b */ /* 0x002e660000000200 */
[----:B------:R-:W-:Y:S01]  /*cbd0*/  I2F R99, R99 ;  /* 0x0000006300637306 */ /* 0x000fe20000201400 */
[----:B------:R-:W0:Y:S01]  /*cbe0*/  LDGDEPBAR ;  /* 0x00000000000079af */ /* 0x000e220000000000 */
[----:B---3--:R-:W-:-:S06]  /*cbf0*/  IADD3 R4, R115, 0x1, RZ ;  /* 0x0000000173047810 */ /* 0x008fcc0007ffe0ff */
[----:B------:R-:W-:Y:S01]  /*cc00*/  I2F R108, R108 ;  /* 0x0000006c006c7306 */ /* 0x000fe20000201400 */
[----:B------:R-:W-:Y:S01]  /*cc10*/  ISETP.GE.AND P6, PT, R4, R234, PT ;  /* 0x000000ea0400720c */ /* 0x000fe20003fc6270 */
[----:B------:R-:W-:Y:S01]  /*cc20*/  IMAD.IADD R40, R236, 0x1, -R4 ;  /* 0x00000001ec287824 */ /* 0x000fe200078e0a04 */
[C---:B------:R-:W-:Y:S02]  /*cc30*/  ISETP.GE.AND P5, PT, R4.reuse, R231, PT ;  /* 0x000000e70400720c */ /* 0x040fe40003fa6270 */
[----:B------:R-:W-:-:S03]  /*cc40*/  ISETP.GE.AND P4, PT, R4, R228, PT ;  /* 0x000000e40400720c */ /* 0x000fc60003f86270 */
[----:B------:R-:W-:Y:S01]  /*cc50*/  I2F R188, R188 ;  /* 0x000000bc00bc7306 */ /* 0x000fe20000201400 */
[----:B------:R-:W-:Y:S02]  /*cc60*/  IABS R40, R40 ;  /* 0x0000002800287213 */ /* 0x000fe40000000000 */
[C---:B------:R-:W-:Y:S01]  /*cc70*/  ISETP.LT.OR P6, PT, R4.reuse, R235, P6 ;  /* 0x000000eb0400720c */ /* 0x040fe200037c1670 */
[-C--:B--2---:R-:W-:Y:S01]  /*cc80*/  HMMA.16816.F32 R8, R36, R16.reuse, RZ ;  /* 0x000000102408723c */ /* 0x084fe200000018ff */
[C---:B------:R-:W-:Y:S02]  /*cc90*/  ISETP.LT.OR P5, PT, R4.reuse, R232, P5 ;  /* 0x000000e80400720c */ /* 0x040fe40002fa1670 */
[----:B------:R-:W-:Y:S01]  /*cca0*/  ISETP.LT.OR P4, PT, R4, R229, P4 ;  /* 0x000000e50400720c */ /* 0x000fe20002781670 */
[----:B------:R-:W-:Y:S04]  /*ccb0*/  I2F R40, R40 ;  /* 0x0000002800287306 */ /* 0x000fe80000201400 */
[----:B----4-:R-:W-:Y:S07]  /*ccc0*/  HMMA.16816.F32 R12, R32, R16, RZ ;  /* 0x00000010200c723c */ /* 0x010fee00000018ff */
[----:B------:R-:W-:-:S02]  /*ccd0*/  IMAD.IADD R17, R233, 0x1, -R115 ;  /* 0x00000001e9117824 */ /* 0x000fc400078e0a73 */
[----:B------:R-:W-:-:S03]  /*cce0*/  IMAD.IADD R16, R227, 0x1, -R115 ;  /* 0x00000001e3107824 */ /* 0x000fc600078e0a73 */
[----:B------:R-:W-:Y:S02]  /*ccf0*/  IABS R17, R17 ;  /* 0x0000001100117213 */ /* 0x000fe40000000000 */
[----:B------:R-:W-:Y:S02]  /*cd00*/  IABS R16, R16 ;  /* 0x0000001000107213 */ /* 0x000fe40000000000 */
[-C--:B------:R-:W-:Y:S02]  /*cd10*/  HMMA.16816.F32 R8, R24, R28.reuse, R8 ;  /* 0x0000001c1808723c */ /* 0x080fe40000001808 */
[----:B------:R-:W2:Y:S06]  /*cd20*/  I2F R17, R17 ;  /* 0x0000001100117306 */ /* 0x000eac0000201400 */
[----:B-1----:R-:W-:Y:S02]  /*cd30*/  HMMA.16816.F32 R12, R20, R28, R12 ;  /* 0x0000001c140c723c */ /* 0x002fe4000000180c */
[----:B------:R-:W1:Y:S05]  /*cd40*/  I2F R89, R16 ;  /* 0x0000001000597306 */ /* 0x000e6a0000201400 */
[----:B------:R-:W-:-:S05]  /*cd50*/  IMAD.IADD R28, R233, 0x1, -R4 ;  /* 0x00000001e91c7824 */ /* 0x000fca00078e0a04 */
[----:B------:R-:W-:-:S04]  /*cd60*/  IABS R28, R28 ;  /* 0x0000001c001c7213 */ /* 0x000fc80000000000 */
[----:B------:R-:W-:Y:S02]  /*cd70*/  FFMA.FTZ R8, R41, -UR31, R8 ;  /* 0x8000001f29087c23 */ /* 0x000fe40008010008 */
[----:B------:R-:W3:Y:S01]  /*cd80*/  I2F R28, R28 ;  /* 0x0000001c001c7306 */ /* 0x000ee20000201400 */
[----:B--2---:R-:W-:Y:S02]  /*cd90*/  FFMA.FTZ R17, R17, -UR31, R10 ;  /* 0x8000001f11117c23 */ /* 0x004fe4000801000a */
[----:B------:R-:W-:Y:S01]  /*cda0*/  FFMA.FTZ R105, R40, -UR31, R9 ;  /* 0x8000001f28697c23 */ /* 0x000fe20008010009 */
[----:B------:R-:W-:Y:S02]  /*cdb0*/  FSEL R106, R8, -INF , !P2 ;  /* 0xff800000086a7808 */ /* 0x000fe40005000000 */
[-C--:B------:R-:W-:Y:S01]  /*cdc0*/  ISETP.GE.AND P2, PT, R4, R223.reuse, PT ;  /* 0x000000df0400720c */ /* 0x080fe20003f46270 */
[----:B-1----:R-:W-:Y:S01]  /*cdd0*/  FFMA.FTZ R89, R89, -UR31, R14 ;  /* 0x8000001f59597c23 */ /* 0x002fe2000801000e */
[----:B------:R-:W-:Y:S01]  /*cde0*/  FSEL R102, R17, -INF , !P3 ;  /* 0xff80000011667808 */ /* 0x000fe20005800000 */
[--C-:B------:R-:W-:Y:S01]  /*cdf0*/  IMAD.IADD R14, R230, 0x1, -R4.reuse ;  /* 0x00000001e60e7824 */ /* 0x100fe200078e0a04 */
[----:B------:R-:W-:Y:S01]  /*ce00*/  ISETP.LT.OR P2, PT, R4, R226, P2 ;  /* 0x000000e20400720c */ /* 0x000fe20001741670 */
[----:B------:R-:W-:Y:S01]  /*ce10*/  IMAD.IADD R4, R227, 0x1, -R4 ;  /* 0x00000001e3047824 */ /* 0x000fe200078e0a04 */
[----:B------:R-:W-:Y:S01]  /*ce20*/  ISETP.GE.AND P3, PT, R115, R223, PT ;  /* 0x000000df7300720c */ /* 0x000fe20003f66270 */
[----:B------:R-:W-:Y:S01]  /*ce30*/  FFMA.FTZ R93, R93, -UR31, R12 ;  /* 0x8000001f5d5d7c23 */ /* 0x000fe2000801000c */
[----:B------:R-:W-:Y:S01]  /*ce40*/  FSEL R105, R105, -INF , !P6 ;  /* 0xff80000069697808 */ /* 0x000fe20007000000 */
[----:B---3--:R-:W-:Y:S01]  /*ce50*/  FFMA.FTZ R101, R28, -UR31, R11 ;  /* 0x8000001f1c657c23 */ /* 0x008fe2000801000b */
[----:B------:R-:W-:Y:S01]  /*ce60*/  IADD3 R28, R115, 0x8, RZ ;  /* 0x00000008731c7810 */ /* 0x000fe20007ffe0ff */
[----:B------:R-:W-:Y:S01]  /*ce70*/  HMMA.16816.F32 R8, R36, R18, RZ ;  /* 0x000000122408723c */ /* 0x000fe200000018ff */
[----:B------:R-:W-:-:S02]  /*ce80*/  IABS R4, R4 ;  /* 0x0000000400047213 */ /* 0x000fc40000000000 */
[----:B------:R-:W-:Y:S01]  /*ce90*/  ISETP.LT.OR P3, PT, R115, R226, P3 ;  /* 0x000000e27300720c */ /* 0x000fe20001f61670 */
[----:B------:R-:W-:Y:S01]  /*cea0*/  IMAD.IADD R16, R236, 0x1, -R28 ;  /* 0x00000001ec107824 */ /* 0x000fe200078e0a1c */
[----:B------:R-:W-:Y:S01]  /*ceb0*/  FSEL R93, R93, -INF , !P0 ;  /* 0xff8000005d5d7808 */ /* 0x000fe20004000000 */
[----:B------:R-:W-:Y:S01]  /*cec0*/  IMAD.MOV.U32 R12, RZ, RZ, R4 ;  /* 0x000000ffff0c7224 */ /* 0x000fe200078e0004 */
[----:B------:R-:W-:Y:S01]  /*ced0*/  FSEL R89, R89, -INF , !P3 ;  /* 0xff80000059597808 */ /* 0x000fe20005800000 */
[--C-:B------:R-:W-:Y:S01]  /*cee0*/  IMAD.IADD R40, R233, 0x1, -R28.reuse ;  /* 0x00000001e9287824 */ /* 0x100fe200078e0a1c */
[----:B------:R-:W-:Y:S01]  /*cef0*/  IABS R4, R16 ;  /* 0x0000001000047213 */ /* 0x000fe20000000000 */
[----:B------:R-:W-:Y:S01]  /*cf00*/  IMAD.IADD R45, R230, 0x1, -R28 ;  /* 0x00000001e62d7824 */ /* 0x000fe200078e0a1c */
[----:B------:R-:W-:Y:S01]  /*cf10*/  HMMA.16816.F32 R16, R32, R18, RZ ;  /* 0x000000122010723c */ /* 0x000fe200000018ff */
[----:B------:R-:W-:Y:S01]  /*cf20*/  FSEL R101, R101, -INF , !P5 ;  /* 0xff80000065657808 */ /* 0x000fe20006800000 */
[----:B------:R-:W1:Y:S01]  /*cf30*/  I2F R12, R12 ;  /* 0x0000000c000c7306 */ /* 0x000e620000201400 */
[----:B------:R-:W-:Y:S01]  /*cf40*/  IMAD.MOV.U32 R29, RZ, RZ, R4 ;  /* 0x000000ffff1d7224 */ /* 0x000fe200078e0004 */
[----:B------:R-:W-:-:S02]  /*cf50*/  IABS R4, R40 ;  /* 0x0000002800047213 */ /* 0x000fc40000000000 */
[----:B------:R-:W2:Y:S01]  /*cf60*/  LDSM.16.M88.4 R40, [R219+0x2400] ;  /* 0x00240000db28783b */ /* 0x000ea20000000200 */
[C---:B------:R-:W-:Y:S02]  /*cf70*/  ISETP.GE.AND P0, PT, R28.reuse, R234, PT ;  /* 0x000000ea1c00720c */ /* 0x040fe40003f06270 */
[C---:B------:R-:W-:Y:S01]  /*cf80*/  ISETP.GE.AND P3, PT, R28.reuse, R231, PT ;  /* 0x000000e71c00720c */ /* 0x040fe20003f66270 */
[----:B------:R3:W4:Y:S01]  /*cf90*/  I2F R47, R4 ;  /* 0x00000004002f7306 */ /* 0x0007220000201400 */
[C---:B------:R-:W-:Y:S02]  /*cfa0*/  ISETP.GE.AND P6, PT, R28.reuse, R228, PT ;  /* 0x000000e41c00720c */ /* 0x040fe40003fc6270 */
[----:B------:R-:W-:Y:S01]  /*cfb0*/  HMMA.16816.F32 R8, R24, R30, R8 ;  /* 0x0000001e1808723c */ /* 0x000fe20000001808 */
[----:B------:R-:W-:Y:S02]  /*cfc0*/  ISETP.GE.AND P5, PT, R28, R223, PT ;  /* 0x000000df1c00720c */ /* 0x000fe40003fa6270 */
[----:B------:R-:W-:-:S02]  /*cfd0*/  IABS R14, R14 ;  /* 0x0000000e000e7213 */ /* 0x000fc40000000000 */
[----:B------:R-:W4:Y:S01]  /*cfe0*/  I2F R29, R29 ;  /* 0x0000001d001d7306 */ /* 0x000f220000201400 */
[----:B------:R-:W-:Y:S01]  /*cff0*/  ISETP.LT.OR P0, PT, R28, R235, P0 ;  /* 0x000000eb1c00720c */ /* 0x000fe20000701670 */
[----:B-1----:R-:W-:Y:S01]  /*d000*/  FFMA.FTZ R12, R12, -UR31, R15 ;  /* 0x8000001f0c0c7c23 */ /* 0x002fe2000801000f */
[C---:B------:R-:W-:Y:S02]  /*d010*/  ISETP.LT.OR P3, PT, R28.reuse, R232, P3 ;  /* 0x000000e81c00720c */ /* 0x040fe40001f61670 */
[C---:B------:R-:W-:Y:S01]  /*d020*/  ISETP.LT.OR P6, PT, R28.reuse, R229, P6 ;  /* 0x000000e51c00720c */ /* 0x040fe200037c1670 */
[----:B------:R-:W-:Y:S01]  /*d030*/  HMMA.16816.F32 R16, R20, R30, R16 ;  /* 0x0000001e1410723c */ /* 0x000fe20000001810 */
[----:B------:R-:W-:Y:S01]  /*d040*/  ISETP.LT.OR P5, PT, R28, R226, P5 ;  /* 0x000000e21c00720c */ /* 0x000fe20002fa1670 */
[----:B------:R-:W-:Y:S01]  /*d050*/  IMAD.IADD R28, R227, 0x1, -R28 ;  /* 0x00000001e31c7824 */ /* 0x000fe200078e0a1c */
[----:B------:R-:W1:Y:S01]  /*d060*/  I2F R14, R14 ;  /* 0x0000000e000e7306 */ /* 0x000e620000201400 */
[----:B---3--:R-:W-:-:S02]  /*d070*/  IADD3 R4, R115, 0x9, RZ ;  /* 0x0000000973047810 */ /* 0x008fc40007ffe0ff */
[----:B------:R-:W-:Y:S02]  /*d080*/  IABS R45, R45 ;  /* 0x0000002d002d7213 */ /* 0x000fe40000000000 */
[----:B------:R-:W-:Y:S01]  /*d090*/  IABS R28, R28 ;  /* 0x0000001c001c7213 */ /* 0x000fe20000000000 */
[--C-:B------:R-:W-:Y:S01]  /*d0a0*/  IMAD.IADD R126, R233, 0x1, -R4.reuse ;  /* 0x00000001e97e7824 */ /* 0x100fe200078e0a04 */
[----:B------:R-:W-:Y:S01]  /*d0b0*/  FSEL R95, R12, -INF , !P2 ;  /* 0xff8000000c5f7808 */ /* 0x000fe20005000000 */
[----:B------:R-:W-:Y:S01]  /*d0c0*/  IMAD.IADD R46, R230, 0x1, -R4 ;  /* 0x00000001e62e7824 */ /* 0x000fe200078e0a04 */
[----:B------:R-:W3:Y:S01]  /*d0d0*/  I2F R45, R45 ;  /* 0x0000002d002d7306 */ /* 0x000ee20000201400 */
[----:B----4-:R-:W-:Y:S01]  /*d0e0*/  FFMA.FTZ R116, R47, -UR31, R10 ;  /* 0x8000001f2f747c23 */ /* 0x010fe2000801000a */
[----:B------:R-:W-:Y:S01]  /*d0f0*/  IABS R126, R126 ;  /* 0x0000007e007e7213 */ /* 0x000fe20000000000 */
[----:B------:R-:W-:Y:S01]  /*d100*/  FFMA.FTZ R8, R29, -UR31, R8 ;  /* 0x8000001f1d087c23 */ /* 0x000fe20008010008 */
[----:B------:R-:W-:-:S02]  /*d110*/  ISETP.GE.AND P2, PT, R4, R231, PT ;  /* 0x000000e70400720c */ /* 0x000fc40003f46270 */
[----:B------:R-:W-:Y:S01]  /*d120*/  FSEL R116, R116, -INF , !P3 ;  /* 0xff80000074747808 */ /* 0x000fe20005800000 */
[----:B-1----:R-:W-:Y:S01]  /*d130*/  FFMA.FTZ R13, R14, -UR31, R13 ;  /* 0x8000001f0e0d7c23 */ /* 0x002fe2000801000d */
[----:B------:R1:W4:Y:S01]  /*d140*/  I2F R47, R28 ;  /* 0x0000001c002f7306 */ /* 0x0003220000201400 */
[--C-:B------:R-:W-:Y:S01]  /*d150*/  IMAD.IADD R14, R236, 0x1, -R4.reuse ;  /* 0x00000001ec0e7824 */ /* 0x100fe200078e0a04 */
[----:B------:R-:W-:Y:S01]  /*d160*/  FSEL R118, R8, -INF , !P0 ;  /* 0xff80000008767808 */ /* 0x000fe20004000000 */
[----:B------:R-:W-:Y:S01]  /*d170*/  IMAD.IADD R8, R227, 0x1, -R4 ;  /* 0x00000001e3087824 */ /* 0x000fe200078e0a04 */
[----:B------:R-:W-:Y:S02]  /*d180*/  FSEL R96, R13, -INF , !P4 ;  /* 0xff8000000d607808 */ /* 0x000fe40006000000 */
[----:B------:R-:W-:Y:S02]  /*d190*/  IABS R10, R14 ;  /* 0x0000000e000a7213 */ /* 0x000fe40000000000 */
[----:B--2---:R-:W-:Y:S01]  /*d1a0*/  HMMA.16816.F32 R12, R36, R40, RZ ;  /* 0x00000028240c723c */ /* 0x004fe200000018ff */
[----:B------:R-:W2:Y:S01]  /*d1b0*/  I2F R126, R126 ;  /* 0x0000007e007e7306 */ /* 0x000ea20000201400 */
[C---:B------:R-:W-:Y:S01]  /*d1c0*/  ISETP.GE.AND P4, PT, R4.reuse, R234, PT ;  /* 0x000000ea0400720c */ /* 0x040fe20003f86270 */
[----:B---3--:R-:W-:Y:S01]  /*d1d0*/  FFMA.FTZ R104, R45, -UR31, R16 ;  /* 0x8000001f2d687c23 */ /* 0x008fe20008010010 */
[----:B------:R-:W-:Y:S01]  /*d1e0*/  ISETP.GE.AND P0, PT, R4, R228, PT ;  /* 0x000000e40400720c */ /* 0x000fe20003f06270 */
[----:B------:R-:W-:Y:S01]  /*d1f0*/  IMAD.IADD R45, R236, 0x1, -R44 ;  /* 0x00000001ec2d7824 */ /* 0x000fe200078e0a2c */
[----:B------:R-:W-:Y:S01]  /*d200*/  ISETP.GE.AND P3, PT, R4, R223, PT ;  /* 0x000000df0400720c */ /* 0x000fe20003f66270 */
[----:B-1----:R-:W1:Y:S02]  /*d210*/  LDSM.16.M88.4 R28, [R214] ;  /* 0x00000000d61c783b */ /* 0x002e640000000200 */
[----:B------:R-:W3:Y:S01]  /*d220*/  I2F R10, R10 ;  /* 0x0000000a000a7306 */ /* 0x000ee20000201400 */
[----:B------:R-:W-:Y:S01]  /*d230*/  IABS R46, R46 ;  /* 0x0000002e002e7213 */ /* 0x000fe20000000000 */
[----:B----4-:R-:W-:Y:S01]  /*d240*/  FFMA.FTZ R18, R47, -UR31, R18 ;  /* 0x8000001f2f127c23 */ /* 0x010fe20008010012 */
[----:B------:R-:W-:-:S02]  /*d250*/  IABS R8, R8 ;  /* 0x0000000800087213 */ /* 0x000fc40000000000 */
[C---:B------:R-:W-:Y:S02]  /*d260*/  ISETP.LT.OR P4, PT, R4.reuse, R235, P4 ;  /* 0x000000eb0400720c */ /* 0x040fe40002781670 */
[----:B------:R-:W-:Y:S01]  /*d270*/  ISETP.LT.OR P2, PT, R4, R232, P2 ;  /* 0x000000e80400720c */ /* 0x000fe20001741670 */
[----:B--2---:R-:W-:Y:S01]  /*d280*/  FFMA.FTZ R126, R126, -UR31, R11 ;  /* 0x8000001f7e7e7c23 */ /* 0x004fe2000801000b */
[C---:B------:R-:W-:Y:S01]  /*d290*/  ISETP.LT.OR P0, PT, R4.reuse, R229, P0 ;  /* 0x000000e50400720c */ /* 0x040fe20000701670 */
[----:B------:R2:W4:Y:S01]  /*d2a0*/  I2F R16, R8 ;  /* 0x0000000800107306 */ /* 0x0005220000201400 */
[----:B------:R-:W-:Y:S02]  /*d2b0*/  ISETP.LT.OR P3, PT, R4, R226, P3 ;  /* 0x000000e20400720c */ /* 0x000fe40001f61670 */
[----:B------:R-:W-:Y:S02]  /*d2c0*/  IABS R45, R45 ;  /* 0x0000002d002d7213 */ /* 0x000fe40000000000 */
[----:B------:R-:W-:Y:S01]  /*d2d0*/  FSEL R103, R18, -INF , !P5 ;  /* 0xff80000012677808 */ /* 0x000fe20006800000 */
[----:B---3--:R-:W-:Y:S01]  /*d2e0*/  FFMA.FTZ R127, R10, -UR31, R9 ;  /* 0x8000001f0a7f7c23 */ /* 0x008fe20008010009 */
[----:B------:R-:W-:Y:S01]  /*d2f0*/  FSEL R104, R104, -INF , !P6 ;  /* 0xff80000068687808 */ /* 0x000fe20007000000 */
[----:B------:R-:W3:Y:S01]  /*d300*/  I2F R4, R46 ;  /* 0x0000002e00047306 */ /* 0x000ee20000201400 */
[----:B------:R-:W-:-:S02]  /*d310*/  FSEL R126, R126, -INF , !P2 ;  /* 0xff8000007e7e7808 */ /* 0x000fc40005000000 */
[----:B------:R-:W-:Y:S02]  /*d320*/  FSEL R127, R127, -INF , !P4 ;  /* 0xff8000007f7f7808 */ /* 0x000fe40006000000 */
[C---:B------:R-:W-:Y:S02]  /*d330*/  ISETP.GE.AND P6, PT, R44.reuse, R234, PT ;  /* 0x000000ea2c00720c */ /* 0x040fe40003fc6270 */
[C---:B------:R-:W-:Y:S01]  /*d340*/  ISETP.GE.AND P5, PT, R44.reuse, R231, PT ;  /* 0x000000e72c00720c */ /* 0x040fe20003fa6270 */
[----:B--2---:R-:W-:Y:S01]  /*d350*/  HMMA.16816.F32 R8, R32, R40, RZ ;  /* 0x000000282008723c */ /* 0x004fe200000018ff */
[----:B------:R-:W2:Y:S01]  /*d360*/  I2F R45, R45 ;  /* 0x0000002d002d7306 */ /* 0x000ea20000201400 */
[----:B------:R-:W-:Y:S01]  /*d370*/  ISETP.GE.AND P4, PT, R44, R228, PT ;  /* 0x000000e42c00720c */ /* 0x000fe20003f86270 */
[----:B----4-:R-:W-:Y:S01]  /*d380*/  FFMA.FTZ R16, R16, -UR31, R19 ;  /* 0x8000001f10107c23 */ /* 0x010fe20008010013 */
[C---:B------:R-:W-:Y:S02]  /*d390*/  ISETP.GE.AND P2, PT, R44.reuse, R223, PT ;  /* 0x000000df2c00720c */ /* 0x040fe40003f46270 */
[C---:B------:R-:W-:Y:S01]  /*d3a0*/  ISETP.LT.OR P6, PT, R44.reuse, R235, P6 ;  /* 0x000000eb2c00720c */ /* 0x040fe200037c1670 */
[----:B------:R-:W-:Y:S01]  /*d3b0*/  IMAD.IADD R40, R233, 0x1, -R44 ;  /* 0x00000001e9287824 */ /* 0x000fe200078e0a2c */
[----:B------:R-:W-:Y:S01]  /*d3c0*/  ISETP.LT.OR P5, PT, R44, R232, P5 ;  /* 0x000000e82c00720c */ /* 0x000fe20002fa1670 */
[----:B---3--:R-:W-:Y:S01]  /*d3d0*/  FFMA.FTZ R4, R4, -UR31, R17 ;  /* 0x8000001f04047c23 */ /* 0x008fe20008010011 */
[----:B------:R-:W-:-:S02]  /*d3e0*/  ISETP.LT.OR P4, PT, R44, R229, P4 ;  /* 0x000000e52c00720c */ /* 0x000fc40002781670 */
[----:B------:R-:W-:Y:S01]  /*d3f0*/  IABS R18, R40 ;  /* 0x0000002800127213 */ /* 0x000fe20000000000 */
[-C--:B-1----:R-:W-:Y:S01]  /*d400*/  HMMA.16816.F32 R12, R24, R28.reuse, R12 ;  /* 0x0000001c180c723c */ /* 0x082fe2000000180c */
[----:B------:R-:W-:Y:S01]  /*d410*/  FSEL R125, R4, -INF , !P0 ;  /* 0xff800000047d7808 */ /* 0x000fe20004000000 */
[--C-:B------:R-:W-:Y:S01]  /*d420*/  IMAD.IADD R40, R230, 0x1, -R44.reuse ;  /* 0x00000001e6287824 */ /* 0x100fe200078e0a2c */
[----:B------:R1:W3:Y:S01]  /*d430*/  I2F R41, R18 ;  /* 0x0000001200297306 */ /* 0x0002e20000201400 */
[----:B------:R-:W-:Y:S01]  /*d440*/  ISETP.LT.OR P2, PT, R44, R226, P2 ;  /* 0x000000e22c00720c */ /* 0x000fe20001741670 */
[----:B------:R-:W-:Y:S01]  /*d450*/  IMAD.IADD R44, R227, 0x1, -R44 ;  /* 0x00000001e32c7824 */ /* 0x000fe200078e0a2c */
[----:B------:R-:W-:Y:S02]  /*d460*/  FSEL R123, R16, -INF , !P3 ;  /* 0xff800000107b7808 */ /* 0x000fe40005800000 */
[----:B------:R-:W-:Y:S02]  /*d470*/  IABS R40, R40 ;  /* 0x0000002800287213 */ /* 0x000fe40000000000 */
[----:B------:R-:W-:Y:S01]  /*d480*/  IABS R44, R44 ;  /* 0x0000002c002c7213 */ /* 0x000fe20000000000 */
[----:B------:R-:W-:Y:S01]  /*d490*/  HMMA.16816.F32 R8, R20, R28, R8 ;  /* 0x0000001c1408723c */ /* 0x000fe20000001808 */
[----:B------:R-:W4:Y:S06]  /*d4a0*/  I2F R29, R40 ;  /* 0x00000028001d7306 */ /* 0x000f2c0000201400 */
[----:B------:R-:W-:-:S02]  /*d4b0*/  IADD3 R28, R115, 0x18, RZ ;  /* 0x00000018731c7810 */ /* 0x000fc40007ffe0ff */
[----:B-1----:R-:W-:-:S03]  /*d4c0*/  IADD3 R18, R115, 0x11, RZ ;  /* 0x0000001173127810 */ /* 0x002fc60007ffe0ff */
[----:B------:R-:W-:Y:S01]  /*d4d0*/  IMAD.IADD R173, R230, 0x1, -R28 ;  /* 0x00000001e6ad7824 */ /* 0x000fe200078e0a1c */
[C---:B------:R-:W-:Y:S01]  /*d4e0*/  ISETP.GE.AND P0, PT, R18.reuse, R234, PT ;  /* 0x000000ea1200720c */ /* 0x040fe20003f06270 */
[----:B------:R-:W-:Y:S01]  /*d4f0*/  IMAD.IADD R4, R233, 0x1, -R18 ;  /* 0x00000001e9047824 */ /* 0x000fe200078e0a12 */
[C---:B------:R-:W-:Y:S01]  /*d500*/  ISETP.GE.AND P3, PT, R18.reuse, R231, PT ;  /* 0x000000e71200720c */ /* 0x040fe20003f66270 */
[----:B--2---:R-:W-:Y:S01]  /*d510*/  FFMA.FTZ R12, R45, -UR31, R12 ;  /* 0x8000001f2d0c7c23 */ /* 0x004fe2000801000c */
[----:B------:R-:W-:Y:S01]  /*d520*/  ISETP.LT.OR P0, PT, R18, R235, P0 ;  /* 0x000000eb1200720c */ /* 0x000fe20000701670 */
[----:B------:R-:W-:Y:S01]  /*d530*/  IMAD.IADD R17, R236, 0x1, -R18 ;  /* 0x00000001ec117824 */ /* 0x000fe200078e0a12 */
[----:B------:R-:W-:Y:S01]  /*d540*/  IABS R4, R4 ;  /* 0x0000000400047213 */ /* 0x000fe20000000000 */
[----:B---3--:R-:W-:Y:S01]  /*d550*/  FFMA.FTZ R41, R41, -UR31, R14 ;  /* 0x8000001f29297c23 */ /* 0x008fe2000801000e */
[----:B------:R-:W-:Y:S01]  /*d560*/  FSEL R165, R12, -INF , !P6 ;  /* 0xff8000000ca57808 */ /* 0x000fe20007000000 */
[----:B------:R-:W-:Y:S01]  /*d570*/  IMAD.IADD R16, R227, 0x1, -R18 ;  /* 0x00000001e3107824 */ /* 0x000fe200078e0a12 */
[----:B------:R-:W-:Y:S01]  /*d580*/  IABS R14, R17 ;  /* 0x00000011000e7213 */ /* 0x000fe20000000000 */
[----:B------:R-:W-:Y:S01]  /*d590*/  IMAD.MOV.U32 R12, RZ, RZ, R4 ;  /* 0x000000ffff0c7224 */ /* 0x000fe200078e0004 */
[----:B------:R1:W2:Y:S01]  /*d5a0*/  I2F R17, R44 ;  /* 0x0000002c00117306 */ /* 0x0002a20000201400 */
[----:B------:R-:W-:Y:S01]  /*d5b0*/  FSEL R128, R41, -INF , !P5 ;  /* 0xff80000029807808 */ /* 0x000fe20006800000 */
[----:B----4-:R-:W-:Y:S01]  /*d5c0*/  FFMA.FTZ R124, R29, -UR31, R8 ;  /* 0x8000001f1d7c7c23 */ /* 0x010fe20008010008 */
[----:B------:R-:W-:Y:S01]  /*d5d0*/  IABS R16, R16 ;  /* 0x0000001000107213 */ /* 0x000fe20000000000 */
[----:B------:R-:W-:Y:S01]  /*d5e0*/  IMAD.IADD R4, R230, 0x1, -R18 ;  /* 0x00000001e6047824 */ /* 0x000fe200078e0a12 */
[----:B------:R-:W-:-:S02]  /*d5f0*/  ISETP.GE.AND P6, PT, R18, R228, PT ;  /* 0x000000e41200720c */ /* 0x000fc40003fc6270 */
[C---:B------:R-:W-:Y:S01]  /*d600*/  ISETP.GE.AND P5, PT, R18.reuse, R223, PT ;  /* 0x000000df1200720c */ /* 0x040fe20003fa6270 */
[----:B------:R-:W3:Y:S01]  /*d610*/  I2F R12, R12 ;  /* 0x0000000c000c7306 */ /* 0x000ee20000201400 */
[C---:B------:R-:W-:Y:S01]  /*d620*/  ISETP.LT.OR P3, PT, R18.reuse, R232, P3 ;  /* 0x000000e81200720c */ /* 0x040fe20001f61670 */
[----:B------:R-:W-:Y:S01]  /*d630*/  IMAD.MOV.U32 R8, RZ, RZ, R16 ;  /* 0x000000ffff087224 */ /* 0x000fe200078e0010 */
[C---:B------:R-:W-:Y:S02]  /*d640*/  ISETP.LT.OR P6, PT, R18.reuse, R229, P6 ;  /* 0x000000e51200720c */ /* 0x040fe400037c1670 */
[----:B------:R-:W-:Y:S02]  /*d650*/  ISETP.LT.OR P5, PT, R18, R226, P5 ;  /* 0x000000e21200720c */ /* 0x000fe40002fa1670 */
[----:B------:R-:W-:Y:S01]  /*d660*/  IABS R4, R4 ;  /* 0x0000000400047213 */ /* 0x000fe20000000000 */
[----:B------:R-:W4:Y:S01]  /*d670*/  I2F R14, R14 ;  /* 0x0000000e000e7306 */ /* 0x000f220000201400 */
[----:B-1----:R-:W-:Y:S01]  /*d680*/  HMMA.16816.F32 R44, R36, R42, RZ ;  /* 0x0000002a242c723c */ /* 0x002fe200000018ff */
[----:B--2---:R-:W-:Y:S01]  /*d690*/  FFMA.FTZ R10, R17, -UR31, R10 ;  /* 0x8000001f110a7c23 */ /* 0x004fe2000801000a */
[----:B------:R-:W-:Y:S01]  /*d6a0*/  FSEL R124, R124, -INF , !P4 ;  /* 0xff8000007c7c7808 */ /* 0x000fe20006000000 */
[----:B------:R-:W-:Y:S01]  /*d6b0*/  IMAD.IADD R17, R236, 0x1, -R28 ;  /* 0x00000001ec117824 */ /* 0x000fe200078e0a1c */
[----:B------:R-:W-:-:S02]  /*d6c0*/  ISETP.GE.AND P4, PT, R28, R234, PT ;  /* 0x000000ea1c00720c */ /* 0x000fc40003f86270 */
[----:B------:R-:W-:Y:S01]  /*d6d0*/  FSEL R122, R10, -INF , !P2 ;  /* 0xff8000000a7a7808 */ /* 0x000fe20005000000 */
[----:B---3--:R-:W-:Y:S01]  /*d6e0*/  FFMA.FTZ R167, R12, -UR31, R15 ;  /* 0x8000001f0ca77c23 */ /* 0x008fe2000801000f */
[----:B------:R-:W-:Y:S01]  /*d6f0*/  IABS R12, R17 ;  /* 0x00000011000c7213 */ /* 0x000fe20000000000 */
[----:B------:R-:W1:Y:S01]  /*d700*/  I2F R8, R8 ;  /* 0x0000000800087306 */ /* 0x000e620000201400 */
[----:B------:R-:W-:Y:S01]  /*d710*/  HMMA.16816.F32 R16, R32, R42, RZ ;  /* 0x0000002a2010723c */ /* 0x000fe200000018ff */
[----:B------:R-:W2:Y:S01]  /*d720*/  LDSM.16.M88.4 R40, [R219+0x2800] ;  /* 0x00280000db28783b */ /* 0x000ea20000000200 */
[----:B------:R-:W-:Y:S02]  /*d730*/  FSEL R167, R167, -INF , !P3 ;  /* 0xff800000a7a77808 */ /* 0x000fe40005800000 */
[----:B------:R-:W-:Y:S01]  /*d740*/  ISETP.GE.AND P2, PT, R28, R231, PT ;  /* 0x000000e71c00720c */ /* 0x000fe20003f46270 */
[----:B----4-:R-:W-:Y:S01]  /*d750*/  FFMA.FTZ R169, R14, -UR31, R13 ;  /* 0x8000001f0ea97c23 */ /* 0x010fe2000801000d */
[C---:B------:R-:W-:Y:S01]  /*d760*/  ISETP.GE.AND P3, PT, R28.reuse, R223, PT ;  /* 0x000000df1c00720c */ /* 0x040fe20003f66270 */
[----:B------:R-:W-:Y:S01]  /*d770*/  IMAD.IADD R13, R233, 0x1, -R28 ;  /* 0x00000001e90d7824 */ /* 0x000fe200078e0a1c */
[----:B------:R3:W-:Y:S01]  /*d780*/  I2F R57, R12 ;  /* 0x0000000c00397306 */ /* 0x0007e20000201400 */
[----:B------:R-:W-:-:S02]  /*d790*/  ISETP.LT.OR P4, PT, R28, R235, P4 ;  /* 0x000000eb1c00720c */ /* 0x000fc40002781670 */
[----:B------:R-:W-:Y:S02]  /*d7a0*/  FSEL R169, R169, -INF , !P0 ;  /* 0xff800000a9a97808 */ /* 0x000fe40004000000 */
[----:B------:R-:W-:Y:S02]  /*d7b0*/  IABS R10, R13 ;  /* 0x0000000d000a7213 */ /* 0x000fe40000000000 */
[C---:B------:R-:W-:Y:S01]  /*d7c0*/  ISETP.GE.AND P0, PT, R28.reuse, R228, PT ;  /* 0x000000e41c00720c */ /* 0x040fe20003f06270 */
[----:B------:R-:W4:Y:S01]  /*d7d0*/  I2F R4, R4 ;  /* 0x0000000400047306 */ /* 0x000f220000201400 */
[----:B------:R-:W-:Y:S01]  /*d7e0*/  ISETP.LT.OR P2, PT, R28, R232, P2 ;  /* 0x000000e81c00720c */ /* 0x000fe20001741670 */
[----:B-1----:R-:W-:Y:S01]  /*d7f0*/  FFMA.FTZ R8, R8, -UR31, R11 ;  /* 0x8000001f08087c23 */ /* 0x002fe2000801000b */
[C---:B------:R-:W-:Y:S02]  /*d800*/  ISETP.LT.OR P0, PT, R28.reuse, R229, P0 ;  /* 0x000000e51c00720c */ /* 0x040fe40000701670 */
[----:B------:R-:W-:-:S02]  /*d810*/  ISETP.LT.OR P3, PT, R28, R226, P3 ;  /* 0x000000e21c00720c */ /* 0x000fc40001f61670 */
[----:B------:R-:W-:Y:S01]  /*d820*/  IABS R173, R173 ;  /* 0x000000ad00ad7213 */ /* 0x000fe20000000000 */
[----:B---3--:R-:W-:Y:S01]  /*d830*/  HMMA.16816.F32 R12, R24, R30, R44 ;  /* 0x0000001e180c723c */ /* 0x008fe2000000182c */
[----:B------:R-:W-:-:S04]  /*d840*/  FSEL R166, R8, -INF , !P5 ;  /* 0xff80000008a67808 */ /* 0x000fc80006800000 */
[----:B------:R-:W-:Y:S02]  /*d850*/  I2F R173, R173 ;  /* 0x000000ad00ad7306 */ /* 0x000fe40000201400 */
[----:B------:R-:W-:Y:S01]  /*d860*/  IMAD.MOV.U32 R45, RZ, RZ, R10 ;  /* 0x000000ffff2d7224 */ /* 0x000fe200078e000a */
[----:B------:R-:W-:Y:S01]  /*d870*/  IADD3 R44, R115, 0x19, RZ ;  /* 0x00000019732c7810 */ /* 0x000fe20007ffe0ff */
[----:B------:R-:W-:Y:S02]  /*d880*/  IMAD.IADD R10, R227, 0x1, -R28 ;  /* 0x00000001e30a7824 */ /* 0x000fe400078e0a1c */
[----:B------:R-:W-:Y:S01]  /*d890*/  HMMA.16816.F32 R28, R20, R30, R16 ;  /* 0x0000001e141c723c */ /* 0x000fe20000001810 */
[----:B------:R-:W1:Y:S01]  /*d8a0*/  LDSM.16.M88.4 R16, [R213] ;  /* 0x00000000d510783b */ /* 0x000e620000000200 */
[----:B------:R-:W3:Y:S01]  /*d8b0*/  I2F R45, R45 ;  /* 0x0000002d002d7306 */ /* 0x000ee20000201400 */
[--C-:B------:R-:W-:Y:S01]  /*d8c0*/  IMAD.IADD R190, R236, 0x1, -R44.reuse ;  /* 0x00000001ecbe7824 */ /* 0x100fe200078e0a2c */
[----:B------:R-:W-:Y:S01]  /*d8d0*/  IABS R10, R10 ;  /* 0x0000000a000a7213 */ /* 0x000fe20000000000 */
[----:B------:R-:W-:Y:S01]  /*d8e0*/  IMAD.IADD R182, R233, 0x1, -R44 ;  /* 0x00000001e9b67824 */ /* 0x000fe200078e0a2c */
[----:B------:R-:W-:Y:S01]  /*d8f0*/  ISETP.GE.AND P5, PT, R44, R231, PT ;  /* 0x000000e72c00720c */ /* 0x000fe20003fa6270 */
[----:B----4-:R-:W-:Y:S01]  /*d900*/  FFMA.FTZ R4, R4, -UR31, R9 ;  /* 0x8000001f04047c23 */ /* 0x010fe20008010009 */
[----:B------:R-:W-:-:S02]  /*d910*/  IABS R190, R190 ;  /* 0x000000be00be7213 */ /* 0x000fc40000000000 */
[----:B------:R-:W-:Y:S02]  /*d920*/  IABS R182, R182 ;  /* 0x000000b600b67213 */ /* 0x000fe40000000000 */
[----:B------:R-:W-:Y:S01]  /*d930*/  FSEL R168, R4, -INF , !P6 ;  /* 0xff80000004a87808 */ /* 0x000fe20007000000 */
[----:B------:R-:W-:Y:S01]  /*d940*/  FFMA.FTZ R12, R57, -UR31, R12 ;  /* 0x8000001f390c7c23 */ /* 0x000fe2000801000c */
[----:B------:R-:W4:Y:S01]  /*d950*/  I2F R190, R190 ;  /* 0x000000be00be7306 */ /* 0x000f220000201400 */
[----:B------:R-:W-:Y:S01]  /*d960*/  ISETP.GE.AND P6, PT, R44, R234, PT ;  /* 0x000000ea2c00720c */ /* 0x000fe20003fc6270 */
[----:B------:R-:W-:Y:S01]  /*d970*/  IMAD.IADD R4, R230, 0x1, -R44 ;  /* 0x00000001e6047824 */ /* 0x000fe200078e0a2c */
[----:B------:R-:W-:Y:S01]  /*d980*/  ISETP.LT.OR P5, PT, R44, R232, P5 ;  /* 0x000000e82c00720c */ /* 0x000fe20002fa1670 */
[----:B---3--:R-:W-:Y:S01]  /*d990*/  FFMA.FTZ R14, R45, -UR31, R14 ;  /* 0x8000001f2d0e7c23 */ /* 0x008fe2000801000e */
[----:B------:R-:W-:Y:S01]  /*d9a0*/  FSEL R177, R12, -INF , !P4 ;  /* 0xff8000000cb17808 */ /* 0x000fe20006000000 */
[----:B------:R-:W-:Y:S01]  /*d9b0*/  IMAD.IADD R12, R227, 0x1, -R44 ;  /* 0x00000001e30c7824 */ /* 0x000fe200078e0a2c */
[----:B------:R-:W-:Y:S01]  /*d9c0*/  ISETP.GE.AND P4, PT, R44, R228, PT ;  /* 0x000000e42c00720c */ /* 0x000fe20003f86270 */
[----:B------:R-:W3:Y:S01]  /*d9d0*/  I2F R182, R182 ;  /* 0x000000b600b67306 */ /* 0x000ee20000201400 */
[----:B------:R-:W-:Y:S01]  /*d9e0*/  FSEL R176, R14, -INF , !P2 ;  /* 0xff8000000eb07808 */ /* 0x000fe20005000000 */
[----:B------:R-:W-:Y:S01]  /*d9f0*/  FFMA.FTZ R173, R173, -UR31, R28 ;  /* 0x8000001fadad7c23 */ /* 0x000fe2000801001c */
[----:B------:R-:W-:-:S02]  /*da00*/  IABS R12, R12 ;  /* 0x0000000c000c7213 */ /* 0x000fc40000000000 */
[C---:B------:R-:W-:Y:S02]  /*da10*/  ISETP.GE.AND P2, PT, R44.reuse, R223, PT ;  /* 0x000000df2c00720c */ /* 0x040fe40003f46270 */
[----:B------:R-:W-:Y:S01]  /*da20*/  ISETP.LT.OR P6, PT, R44, R235, P6 ;  /* 0x000000eb2c00720c */ /* 0x000fe200037c1670 */
[----:B------:R2:W1:Y:S01]  /*da30*/  I2F R45, R10 ;  /* 0x0000000a002d7306 */ /* 0x0004620000201400 */
[----:B----4-:R-:W-:Y:S01]  /*da40*/  FFMA.FTZ R190, R190, -UR31, R13 ;  /* 0x8000001fbebe7c23 */ /* 0x010fe2000801000d */
[C---:B------:R-:W-:Y:S02]  /*da50*/  ISETP.LT.OR P4, PT, R44.reuse, R229, P4 ;  /* 0x000000e52c00720c */ /* 0x040fe40002781670 */
[----:B------:R-:W-:Y:S02]  /*da60*/  ISETP.LT.OR P2, PT, R44, R226, P2 ;  /* 0x000000e22c00720c */ /* 0x000fe40001741670 */
[----:B------:R-:W-:Y:S01]  /*da70*/  IABS R4, R4 ;  /* 0x0000000400047213 */ /* 0x000fe20000000000 */
[----:B---3--:R-:W-:Y:S01]  /*da80*/  FFMA.FTZ R182, R182, -UR31, R15 ;  /* 0x8000001fb6b67c23 */ /* 0x008fe2000801000f */
[----:B------:R3:W4:Y:S01]  /*da90*/  I2F R28, R12 ;  /* 0x0000000c001c7306 */ /* 0x0007220000201400 */
[----:B------:R-:W-:-:S02]  /*daa0*/  IADD3 R44, R115, 0x20, RZ ;  /* 0x00000020732c7810 */ /* 0x000fc40007ffe0ff */
[----:B------:R-:W-:Y:S02]  /*dab0*/  FSEL R173, R173, -INF , !P0 ;  /* 0xff800000adad7808 */ /* 0x000fe40004000000 */
[----:B------:R-:W-:Y:S01]  /*dac0*/  FSEL R190, R190, -INF , !P6 ;  /* 0xff800000bebe7808 */ /* 0x000fe20007000000 */
[----:B------:R-:W-:Y:S01]  /*dad0*/  IMAD.IADD R179, R230, 0x1, -R44 ;  /* 0x00000001e6b37824 */ /* 0x000fe200078e0a2c */
[----:B--2---:R-:W-:Y:S01]  /*dae0*/  HMMA.16816.F32 R8, R36, R40, RZ ;  /* 0x000000282408723c */ /* 0x004fe200000018ff */
[----:B-1----:R-:W-:Y:S01]  /*daf0*/  FFMA.FTZ R30, R45, -UR31, R30 ;  /* 0x8000001f2d1e7c23 */ /* 0x002fe2000801001e */
[----:B------:R-:W1:Y:S01]  /*db00*/  I2F R4, R4 ;  /* 0x0000000400047306 */ /* 0x000e620000201400 */
[----:B------:R-:W-:Y:S01]  /*db10*/  IMAD.IADD R45, R236, 0x1, -R44 ;  /* 0x00000001ec2d7824 */ /* 0x000fe200078e0a2c */
[----:B------:R-:W-:Y:S02]  /*db20*/  FSEL R182, R182, -INF , !P5 ;  /* 0xff800000b6b67808 */ /* 0x000fe40006800000 */
[----:B------:R-:W-:-:S02]  /*db30*/  FSEL R170, R30, -INF , !P3 ;  /* 0xff8000001eaa7808 */ /* 0x000fc40005800000 */
[----:B------:R-:W-:Y:S01]  /*db40*/  IABS R45, R45 ;  /* 0x0000002d002d7213 */ /* 0x000fe20000000000 */
[----:B---3--:R-:W-:Y:S01]  /*db50*/  HMMA.16816.F32 R12, R32, R40, RZ ;  /* 0x00000028200c723c */ /* 0x008fe200000018ff */
[----:B------:R-:W-:Y:S01]  /*db60*/  ISETP.GE.AND P0, PT, R44, R234, PT ;  /* 0x000000ea2c00720c */ /* 0x000fe20003f06270 */
[----:B----4-:R-:W-:Y:S01]  /*db70*/  FFMA.FTZ R28, R28, -UR31, R31 ;  /* 0x8000001f1c1c7c23 */ /* 0x010fe2000801001f */
[C---:B------:R-:W-:Y:S02]  /*db80*/  ISETP.GE.AND P3, PT, R44.reuse, R231, PT ;  /* 0x000000e72c00720c */ /* 0x040fe40003f66270 */
[----:B------:R-:W2:Y:S01]  /*db90*/  I2F R45, R45 ;  /* 0x0000002d002d7306 */ /* 0x000ea20000201400 */
[C---:B------:R-:W-:Y:S01]  /*dba0*/  ISETP.GE.AND P6, PT, R44.reuse, R228, PT ;  /* 0x000000e42c00720c */ /* 0x040fe20003fc6270 */
[----:B------:R-:W-:Y:S01]  /*dbb0*/  IMAD.IADD R40, R233, 0x1, -R44 ;  /* 0x00000001e9287824 */ /* 0x000fe200078e0a2c */
[----:B------:R-:W-:Y:S01]  /*dbc0*/  ISETP.GE.AND P5, PT, R44, R223, PT ;  /* 0x000000df2c00720c */ /* 0x000fe20003fa6270 */
[----:B-1----:R-:W-:Y:S01]  /*dbd0*/  FFMA.FTZ R4, R4, -UR31, R29 ;  /* 0x8000001f04047c23 */ /* 0x002fe2000801001d */
[----:B------:R-:W-:-:S02]  /*dbe0*/  ISETP.LT.OR P0, PT, R44, R235, P0 ;  /* 0x000000eb2c00720c */ /* 0x000fc40000701670 */
[----:B------:R-:W-:Y:S02]  /*dbf0*/  IABS R30, R40 ;  /* 0x00000028001e7213 */ /* 0x000fe40000000000 */
[----:B------:R-:W-:Y:S01]  /*dc00*/  FSEL R181, R4, -INF , !P4 ;  /* 0xff80000004b57808 */ /* 0x000fe20006000000 */
[-C--:B------:R-:W-:Y:S01]  /*dc10*/  HMMA.16816.F32 R8, R24, R16.reuse, R8 ;  /* 0x000000101808723c */ /* 0x080fe20000001808 */
[----:B------:R-:W1:Y:S01]  /*dc20*/  I2F R41, R30 ;  /* 0x0000001e00297306 */ /* 0x000e620000201400 */
[C---:B------:R-:W-:Y:S02]  /*dc30*/  ISETP.LT.OR P3, PT, R44.reuse, R232, P3 ;  /* 0x000000e82c00720c */ /* 0x040fe40001f61670 */
[C---:B------:R-:W-:Y:S02]  /*dc40*/  ISETP.LT.OR P6, PT, R44.reuse, R229, P6 ;  /* 0x000000e52c00720c */ /* 0x040fe400037c1670 */
[----:B------:R-:W-:Y:S01]  /*dc50*/  ISETP.LT.OR P5, PT, R44, R226, P5 ;  /* 0x000000e22c00720c */ /* 0x000fe20002fa1670 */
[----:B------:R-:W-:Y:S01]  /*dc60*/  IMAD.IADD R44, R227, 0x1, -R44 ;  /* 0x00000001e32c7824 */ /* 0x000fe200078e0a2c */
[----:B------:R-:W-:Y:S01]  /*dc70*/  IABS R179, R179 ;  /* 0x000000b300b37213 */ /* 0x000fe20000000000 */
[----:B------:R-:W-:Y:S01]  /*dc80*/  HMMA.16816.F32 R12, R20, R16, R12 ;  /* 0x00000010140c723c */ /* 0x000fe2000000180c */
[----:B------:R-:W-:-:S02]  /*dc90*/  FSEL R180, R28, -INF , !P2 ;  /* 0xff8000001cb47808 */ /* 0x000fc40005000000 */
[----:B------:R-:W-:Y:S02]  /*dca0*/  IABS R44, R44 ;  /* 0x0000002c002c7213 */ /* 0x000fe40000000000 */
[----:B------:R-:W3:Y:S02]  /*dcb0*/  I2F R179, R179 ;  /* 0x000000b300b37306 */ /* 0x000ee40000201400 */
[----:B------:R-:W-:-:S04]  /*dcc0*/  IADD3 R16, R115, 0x21, RZ ;  /* 0x0000002173107810 */ /* 0x000fc80007ffe0ff */
[C---:B------:R-:W-:Y:S01]  /*dcd0*/  ISETP.GE.AND P4, PT, R16.reuse, R234, PT ;  /* 0x000000ea1000720c */ /* 0x040fe20003f86270 */
[--C-:B------:R-:W-:Y:S01]  /*dce0*/  IMAD.IADD R4, R233, 0x1, -R16.reuse ;  /* 0x00000001e9047824 */ /* 0x100fe200078e0a10 */
[----:B------:R-:W-:Y:S01]  /*dcf0*/  ISETP.GE.AND P2, PT, R16, R231, PT ;  /* 0x000000e71000720c */ /* 0x000fe20003f46270 */
[----:B------:R-:W-:Y:S01]  /*dd00*/  IMAD.IADD R17, R236, 0x1, -R16 ;  /* 0x00000001ec117824 */ /* 0x000fe200078e0a10 */
[----:B------:R-:W-:Y:S01]  /*dd10*/  ISETP.LT.OR P4, PT, R16, R235, P4 ;  /* 0x000000eb1000720c */ /* 0x000fe20002781670 */
[----:B--2---:R-:W-:Y:S01]  /*dd20*/  FFMA.FTZ R8, R45, -UR31, R8 ;  /* 0x8000001f2d087c23 */ /* 0x004fe20008010008 */
[----:B------:R-:W-:Y:S01]  /*dd30*/  IABS R4, R4 ;  /* 0x0000000400047213 */ /* 0x000fe20000000000 */
[----:B-1----:R-:W-:Y:S01]  /*dd40*/  FFMA.FTZ R10, R41, -UR31, R10 ;  /* 0x8000001f290a7c23 */ /* 0x002fe2000801000a */
[----:B------:R-:W-:Y:S02]  /*dd50*/  IABS R29, R17 ;  /* 0x00000011001d7213 */ /* 0x000fe40000000000 */
[----:B------:R-:W-:Y:S01]  /*dd60*/  FSEL R192, R8, -INF , !P0 ;  /* 0xff80000008c07808 */ /* 0x000fe20004000000 */
[----:B------:R-:W-:Y:S01]  /*dd70*/  IMAD.MOV.U32 R8, RZ, RZ, R4 ;  /* 0x000000ffff087224 */ /* 0x000fe200078e0004 */
[----:B------:R1:W2:Y:S01]  /*dd80*/  I2F R17, R44 ;  /* 0x0000002c00117306 */ /* 0x0002a20000201400 */
[----:B------:R-:W-:Y:S01]  /*dd90*/  FSEL R197, R10, -INF , !P3 ;  /* 0xff8000000ac57808 */ /* 0x000fe20005800000 */
[--C-:B------:R-:W-:Y:S01]  /*dda0*/  IMAD.IADD R4, R230, 0x1, -R16.reuse ;  /* 0x00000001e6047824 */ /* 0x100fe200078e0a10 */
[C---:B------:R-:W-:Y:S01]  /*ddb0*/  ISETP.GE.AND P0, PT, R16.reuse, R228, PT ;  /* 0x000000e41000720c */ /* 0x040fe20003f06270 */
[----:B------:R-:W-:Y:S01]  /*ddc0*/  IMAD.IADD R10, R227, 0x1, -R16 ;  /* 0x00000001e30a7824 */ /* 0x000fe200078e0a10 */
[C---:B------:R-:W-:Y:S01]  /*ddd0*/  ISETP.GE.AND P3, PT, R16.reuse, R223, PT ;  /* 0x000000df1000720c */ /* 0x040fe20003f66270 */
[----:B---3--:R-:W-:Y:S01]  /*dde0*/  FFMA.FTZ R179, R179, -UR31, R12 ;  /* 0x8000001fb3b37c23 */ /* 0x008fe2000801000c */
[C---:B------:R-:W-:Y:S01]  /*ddf0*/  ISETP.LT.OR P2, PT, R16.reuse, R232, P2 ;  /* 0x000000e81000720c */ /* 0x040fe20001741670 */
[----:B------:R3:W4:Y:S01]  /*de00*/  I2F R196, R29 ;  /* 0x0000001d00c47306 */ /* 0x0007220000201400 */
[----:B------:R-:W-:-:S02]  /*de10*/  ISETP.LT.OR P0, PT, R16, R229, P0 ;  /* 0x000000e51000720c */ /* 0x000fc40000701670 */
[----:B------:R-:W-:Y:S02]  /*de20*/  ISETP.LT.OR P3, PT, R16, R226, P3 ;  /* 0x000000e21000720c */ /* 0x000fe40001f61670 */
[----:B------:R-:W-:Y:S02]  /*de30*/  IADD3 R16, R115, 0x28, RZ ;  /* 0x0000002873107810 */ /* 0x000fe40007ffe0ff */
[----:B------:R-:W-:Y:S01]  /*de40*/  IABS R4, R4 ;  /* 0x0000000400047213 */ /* 0x000fe20000000000 */
[-C--:B-1----:R-:W-:Y:S01]  /*de50*/  HMMA.16816.F32 R44, R36, R42.reuse, RZ ;  /* 0x0000002a242c723c */ /* 0x082fe200000018ff */
[----:B------:R-:W1:Y:S01]  /*de60*/  I2F R8, R8 ;  /* 0x0000000800087306 */ /* 0x000e620000201400 */
[----:B------:R-:W-:Y:S01]  /*de70*/  IMAD.IADD R12, R236, 0x1, -R16 ;  /* 0x00000001ec0c7824 */ /* 0x000fe200078e0a10 */
[----:B------:R-:W-:Y:S01]  /*de80*/  IABS R10, R10 ;  /* 0x0000000a000a7213 */ /* 0x000fe20000000000 */
[----:B--2---:R-:W-:Y:S01]  /*de90*/  FFMA.FTZ R14, R17, -UR31, R14 ;  /* 0x8000001f110e7c23 */ /* 0x004fe2000801000e */
[----:B------:R-:W-:Y:S01]  /*dea0*/  FSEL R179, R179, -INF , !P6 ;  /* 0xff800000b3b37808 */ /* 0x000fe20007000000 */
[--C-:B------:R-:W-:Y:S01]  /*deb0*/  IMAD.IADD R187, R230, 0x1, -R16.reuse ;  /* 0x00000001e6bb7824 */ /* 0x100fe200078e0a10 */
[----:B------:R-:W-:Y:S01]  /*dec0*/  ISETP.GE.AND P6, PT, R16, R234, PT ;  /* 0x000000ea1000720c */ /* 0x000fe20003fc6270 */
[----:B---3--:R-:W-:Y:S01]  /*ded0*/  HMMA.16816.F32 R28, R32, R42, RZ ;  /* 0x0000002a201c723c */ /* 0x008fe200000018ff */
[----:B------:R-:W2:Y:S01]  /*dee0*/  LDSM.16.M88.4 R40, [R219+0x2c00] ;  /* 0x002c0000db28783b */ /* 0x000ea20000000200 */
[----:B----4-:R-:W-:Y:S01]  /*def0*/  FFMA.FTZ R196, R196, -UR31, R9 ;  /* 0x8000001fc4c47c23 */ /* 0x010fe20008010009 */
[----:B------:R-:W-:Y:S01]  /*df00*/  FSEL R178, R14, -INF , !P5 ;  /* 0xff8000000eb27808 */ /* 0x000fe20006800000 */
[----:B------:R-:W-:Y:S01]  /*df10*/  IMAD.IADD R9, R233, 0x1, -R16 ;  /* 0x00000001e9097824 */ /* 0x000fe200078e0a10 */
[----:B------:R-:W3:Y:S01]  /*df20*/  I2F R4, R4 ;  /* 0x0000000400047306 */ /* 0x000ee20000201400 */
[----:B------:R-:W-:-:S02]  /*df30*/  ISETP.GE.AND P5, PT, R16, R231, PT ;  /* 0x000000e71000720c */ /* 0x000fc40003fa6270 */
[----:B------:R-:W-:Y:S01]  /*df40*/  FSEL R196, R196, -INF , !P4 ;  /* 0xff800000c4c47808 */ /* 0x000fe20006000000 */
[----:B-1----:R-:W-:Y:S01]  /*df50*/  FFMA.FTZ R203, R8, -UR31, R11 ;  /* 0x8000001f08cb7c23 */ /* 0x002fe2000801000b */
[----:B------:R-:W-:Y:S02]  /*df60*/  IABS R8, R12 ;  /* 0x0000000c00087213 */ /* 0x000fe40000000000 */
[----:B------:R-:W-:Y:S01]  /*df70*/  IABS R14, R9 ;  /* 0x00000009000e7213 */ /* 0x000fe20000000000 */
[----:B------:R-:W1:Y:S01]  /*df80*/  I2F R12, R10 ;  /* 0x0000000a000c7306 */ /* 0x000e620000201400 */
[----:B------:R-:W-:Y:S02]  /*df90*/  FSEL R203, R203, -INF , !P2 ;  /* 0xff800000cbcb7808 */ /* 0x000fe40005000000 */
[C---:B------:R-:W-:Y:S02]  /*dfa0*/  ISETP.GE.AND P4, PT, R16.reuse, R228, PT ;  /* 0x000000e41000720c */ /* 0x040fe40003f86270 */
[----:B------:R-:W-:-:S02]  /*dfb0*/  ISETP.GE.AND P2, PT, R16, R223, PT ;  /* 0x000000df1000720c */ /* 0x000fc40003f46270 */
[C---:B------:R-:W-:Y:S01]  /*dfc0*/  ISETP.LT.OR P6, PT, R16.reuse, R235, P6 ;  /* 0x000000eb1000720c */ /* 0x040fe200037c1670 */
[----:B------:R4:W2:Y:S01]  /*dfd0*/  I2F R57, R8 ;  /* 0x0000000800397306 */ /* 0x0008a20000201400 */
[----:B------:R-:W-:Y:S01]  /*dfe0*/  ISETP.LT.OR P5, PT, R16, R232, P5 ;  /* 0x000000e81000720c */ /* 0x000fe20002fa1670 */
[----:B---3--:R-:W-:Y:S01]  /*dff0*/  FFMA.FTZ R4, R4, -UR31, R13 ;  /* 0x8000001f04047c23 */ /* 0x008fe2000801000d */
[C---:B------:R-:W-:Y:S02]  /*e000*/  ISETP.LT.OR P4, PT, R16.reuse, R229, P4 ;  /* 0x000000e51000720c */ /* 0x040fe40002781670 */
[----:B------:R-:W-:Y:S02]  /*e010*/  ISETP.LT.OR P2, PT, R16, R226, P2 ;  /* 0x000000e21000720c */ /* 0x000fe40001741670 */
[----:B------:R-:W-:Y:S01]  /*e020*/  FSEL R184, R4, -INF , !P0 ;  /* 0xff80000004b87808 */ /* 0x000fe20004000000 */
[----:B-1----:R-:W-:Y:S01]  /*e030*/  FFMA.FTZ R12, R12, -UR31, R15 ;  /* 0x8000001f0c0c7c23 */ /* 0x002fe2000801000f */
[----:B------:R-:W-:-:S04]  /*e040*/  IABS R187, R187 ;  /* 0x000000bb00bb7213 */ /* 0x000fc80000000000 */
[----:B------:R-:W-:Y:S02]  /*e050*/  FSEL R183, R12, -INF , !P3 ;  /* 0xff8000000cb77808 */ /* 0x000fe40005800000 */
[----:B------:R-:W-:Y:S01]  /*e060*/  I2F R187, R187 ;  /* 0x000000bb00bb7306 */ /* 0x000fe20000201400 */
[----:B----4-:R-:W-:Y:S07]  /*e070*/  HMMA.16816.F32 R8, R24, R18, R44 ;  /* 0x000000121808723c */ /* 0x010fee000000182c */
[----:B------:R-:W-:Y:S01]  /*e080*/  IMAD.MOV.U32 R45, RZ, RZ, R14 ;  /* 0x000000ffff2d7224 */ /* 0x000fe200078e000e */
[----:B------:R-:W-:Y:S01]  /*e090*/  IADD3 R44, R115, 0x29, RZ ;  /* 0x00000029732c7810 */ /* 0x000fe20007ffe0ff */
[----:B------:R-:W-:-:S02]  /*e0a0*/  IMAD.IADD R14, R227, 0x1, -R16 ;  /* 0x00000001e30e7824 */ /* 0x000fc400078e0a10 */
[----:B------:R-:W-:Y:S01]  /*e0b0*/  HMMA.16816.F32 R16, R20, R18, R28 ;  /* 0x000000121410723c */ /* 0x000fe2000000181c */
[----:B------:R-:W1:Y:S01]  /*e0c0*/  LDSM.16.M88.4 R28, [R212] ;  /* 0x00000000d41c783b */ /* 0x000e620000000200 */
[----:B------:R-:W3:Y:S01]  /*e0d0*/  I2F R45, R45 ;  /* 0x0000002d002d7306 */ /* 0x000ee20000201400 */
[----:B------:R-:W-:Y:S01]  /*e0e0*/  IABS R14, R14 ;  /* 0x0000000e000e7213 */ /* 0x000fe20000000000 */
[--C-:B------:R-:W-:Y:S01]  /*e0f0*/  IMAD.IADD R4, R233, 0x1, -R44.reuse ;  /* 0x00000001e9047824 */ /* 0x100fe200078e0a2c */
[----:B------:R-:W-:Y:S01]  /*e100*/  ISETP.GE.AND P0, PT, R44, R234, PT ;  /* 0x000000ea2c00720c */ /* 0x000fe20003f06270 */
[----:B------:R-:W-:Y:S01]  /*e110*/  IMAD.IADD R246, R236, 0x1, -R44 ;  /* 0x00000001ecf67824 */ /* 0x000fe200078e0a2c */
[----:B------:R-:W-:Y:S02]  /*e120*/  ISETP.GE.AND P3, PT, R44, R231, PT ;  /* 0x000000e72c00720c */ /* 0x000fe40003f66270 */
[----:B------:R-:W-:Y:S02]  /*e130*/  IABS R4, R4 ;  /* 0x0000000400047213 */ /* 0x000fe40000000000 */
[----:B------:R-:W-:-:S02]  /*e140*/  IABS R246, R246 ;  /* 0x000000f600f67213 */ /* 0x000fc40000000000 */
[----:B--2---:R-:W-:Y:S01]  /*e150*/  FFMA.FTZ R8, R57, -UR31, R8 ;  /* 0x8000001f39087c23 */ /* 0x004fe20008010008 */
[C---:B------:R-:W-:Y:S02]  /*e160*/  ISETP.LT.OR P0, PT, R44.reuse, R235, P0 ;  /* 0x000000eb2c00720c */ /* 0x040fe40000701670 */
[----:B------:R-:W-:Y:S01]  /*e170*/  ISETP.LT.OR P3, PT, R44, R232, P3 ;  /* 0x000000e82c00720c */ /* 0x000fe20001f61670 */
[----:B------:R-:W2:Y:S01]  /*e180*/  I2F R246, R246 ;  /* 0x000000f600f67306 */ /* 0x000ea20000201400 */
[----:B---3--:R-:W-:Y:S01]  /*e190*/  FFMA.FTZ R10, R45, -UR31, R10 ;  /* 0x8000001f2d0a7c23 */ /* 0x008fe2000801000a */
[----:B------:R-:W-:Y:S01]  /*e1a0*/  FSEL R198, R8, -INF , !P6 ;  /* 0xff80000008c67808 */ /* 0x000fe20007000000 */
[----:B------:R-:W-:Y:S01]  /*e1b0*/  IMAD.MOV.U32 R8, RZ, RZ, R4 ;  /* 0x000000ffff087224 */ /* 0x000fe200078e0004 */
[----:B------:R-:W-:Y:S01]  /*e1c0*/  ISETP.GE.AND P6, PT, R44, R228, PT ;  /* 0x000000e42c00720c */ /* 0x000fe20003fc6270 */
[--C-:B------:R-:W-:Y:S01]  /*e1d0*/  IMAD.IADD R4, R230, 0x1, -R44.reuse ;  /* 0x00000001e6047824 */ /* 0x100fe200078e0a2c */
[----:B------:R-:W-:Y:S01]  /*e1e0*/  FSEL R247, R10, -INF , !P5 ;  /* 0xff8000000af77808 */ /* 0x000fe20006800000 */
[----:B------:R-:W-:Y:S01]  /*e1f0*/  IMAD.IADD R10, R227, 0x1, -R44 ;  /* 0x00000001e30a7824 */ /* 0x000fe200078e0a2c */
[----:B------:R3:W4:Y:S01]  /*e200*/  I2F R45, R14 ;  /* 0x0000000e002d7306 */ /* 0x0007220000201400 */
[C---:B------:R-:W-:Y:S01]  /*e210*/  ISETP.GE.AND P5, PT, R44.reuse, R223, PT ;  /* 0x000000df2c00720c */ /* 0x040fe20003fa6270 */
[----:B------:R-:W-:Y:S01]  /*e220*/  FFMA.FTZ R187, R187, -UR31, R16 ;  /* 0x8000001fbbbb7c23 */ /* 0x000fe20008010010 */
[----:B------:R-:W-:-:S02]  /*e230*/  ISETP.LT.OR P6, PT, R44, R229, P6 ;  /* 0x000000e52c00720c */ /* 0x000fc400037c1670 */
[----:B------:R-:W-:Y:S02]  /*e240*/  ISETP.LT.OR P5, PT, R44, R226, P5 ;  /* 0x000000e22c00720c */ /* 0x000fe40002fa1670 */
[----:B------:R-:W-:Y:S01]  /*e250*/  IABS R4, R4 ;  /* 0x0000000400047213 */ /* 0x000fe20000000000 */
[----:B------:R-:W1:Y:S01]  /*e260*/  I2F R8, R8 ;  /* 0x0000000800087306 */ /* 0x000e620000201400 */
[----:B------:R-:W-:Y:S01]  /*e270*/  IADD3 R44, R115, 0x30, RZ ;  /* 0x00000030732c7810 */ /* 0x000fe20007ffe0ff */
[----:B--2---:R-:W-:Y:S01]  /*e280*/  FFMA.FTZ R246, R246, -UR31, R9 ;  /* 0x8000001ff6f67c23 */ /* 0x004fe20008010009 */
[----:B------:R-:W-:Y:S02]  /*e290*/  IABS R10, R10 ;  /* 0x0000000a000a7213 */ /* 0x000fe40000000000 */
[----:B------:R-:W-:Y:S02]  /*e2a0*/  FSEL R187, R187, -INF , !P4 ;  /* 0xff800000bbbb7808 */ /* 0x000fe40006000000 */
[----:B------:R-:W-:Y:S01]  /*e2b0*/  FSEL R246, R246, -INF , !P0 ;  /* 0xff800000f6f67808 */ /* 0x000fe20004000000 */
[----:B---3--:R-:W-:Y:S01]  /*e2c0*/  HMMA.16816.F32 R12, R36, R40, RZ ;  /* 0x00000028240c723c */ /* 0x008fe200000018ff */
[----:B----4-:R-:W-:Y:S01]  /*e2d0*/  FFMA.FTZ R186, R45, -UR31, R18 ;  /* 0x8000001f2dba7c23 */ /* 0x010fe20008010012 */
[----:B------:R-:W2:Y:S01]  /*e2e0*/  I2F R4, R4 ;  /* 0x0000000400047306 */ /* 0x000ea20000201400 */
[----:B------:R-:W-:Y:S01]  /*e2f0*/  IMAD.IADD R45, R236, 0x1, -R44 ;  /* 0x00000001ec2d7824 */ /* 0x000fe200078e0a2c */
[----:B------:R-:W-:-:S02]  /*e300*/  ISETP.GE.AND P4, PT, R44, R234, PT ;  /* 0x000000ea2c00720c */ /* 0x000fc40003f86270 */
[----:B------:R-:W-:Y:S02]  /*e310*/  FSEL R186, R186, -INF , !P2 ;  /* 0xff800000baba7808 */ /* 0x000fe40005000000 */
[----:B------:R-:W-:Y:S01]  /*e320*/  IABS R45, R45 ;  /* 0x0000002d002d7213 */ /* 0x000fe20000000000 */
[----:B-1----:R-:W-:Y:S01]  /*e330*/  FFMA.FTZ R18, R8, -UR31, R11 ;  /* 0x8000001f08127c23 */ /* 0x002fe2000801000b */
[----:B------:R-:W1:Y:S01]  /*e340*/  I2F R16, R10 ;  /* 0x0000000a00107306 */ /* 0x000e620000201400 */
[C---:B------:R-:W-:Y:S02]  /*e350*/  ISETP.GE.AND P2, PT, R44.reuse, R231, PT ;  /* 0x000000e72c00720c */ /* 0x040fe40003f46270 */
[----:B------:R-:W-:Y:S02]  /*e360*/  ISETP.GE.AND P0, PT, R44, R228, PT ;  /* 0x000000e42c00720c */ /* 0x000fe40003f06270 */
[----:B------:R-:W-:Y:S02]  /*e370*/  FSEL R189, R18, -INF , !P3 ;  /* 0xff80000012bd7808 */ /* 0x000fe40005800000 */
[----:B------:R-:W-:Y:S01]  /*e380*/  IADD3 R18, R115, 0x31, RZ ;  /* 0x0000003173127810 */ /* 0x000fe20007ffe0ff */
[----:B------:R-:W3:Y:S01]  /*e390*/  I2F R45, R45 ;  /* 0x0000002d002d7306 */ /* 0x000ee20000201400 */
[----:B--2---:R-:W-:Y:S01]  /*e3a0*/  FFMA.FTZ R4, R4, -UR31, R17 ;  /* 0x8000001f04047c23 */ /* 0x004fe20008010011 */
[----:B------:R-:W-:-:S02]  /*e3b0*/  ISETP.GE.AND P3, PT, R44, R223, PT ;  /* 0x000000df2c00720c */ /* 0x000fc40003f66270 */
[----:B------:R-:W-:Y:S01]  /*e3c0*/  ISETP.LT.OR P4, PT, R44, R235, P4 ;  /* 0x000000eb2c00720c */ /* 0x000fe20002781670 */
[--C-:B------:R-:W-:Y:S01]  /*e3d0*/  IMAD.IADD R17, R236, 0x1, -R18.reuse ;  /* 0x00000001ec117824 */ /* 0x100fe200078e0a12 */
[----:B------:R-:W-:Y:S01]  /*e3e0*/  HMMA.16816.F32 R12, R24, R28, R12 ;  /* 0x0000001c180c723c */ /* 0x000fe2000000180c */
[----:B------:R-:W-:Y:S01]  /*e3f0*/  FSEL R193, R4, -INF , !P6 ;  /* 0xff80000004c17808 */ /* 0x000fe20007000000 */
[--C-:B------:R-:W-:Y:S01]  /*e400*/  IMAD.IADD R4, R233, 0x1, -R18.reuse ;  /* 0x00000001e9047824 */ /* 0x100fe200078e0a12 */
[----:B------:R-:W-:Y:S01]  /*e410*/  ISETP.LT.OR P2, PT, R44, R232, P2 ;  /* 0x000000e82c00720c */ /* 0x000fe20001741670 */
[----:B-1----:R-:W-:Y:S01]  /*e420*/  FFMA.FTZ R16, R16, -UR31, R19 ;  /* 0x8000001f10107c23 */ /* 0x002fe20008010013 */
[----:B------:R-:W-:Y:S01]  /*e430*/  ISETP.LT.OR P0, PT, R44, R229, P0 ;  /* 0x000000e52c00720c */ /* 0x000fe20000701670 */
[----:B------:R-:W-:Y:S01]  /*e440*/  IMAD.IADD R62, R230, 0x1, -R18 ;  /* 0x00000001e63e7824 */ /* 0x000fe200078e0a12 */
[----:B------:R-:W-:Y:S01]  /*e450*/  ISETP.LT.OR P3, PT, R44, R226, P3 ;  /* 0x000000e22c00720c */ /* 0x000fe20001f61670 */
[----:B------:R-:W-:Y:S01]  /*e460*/  HMMA.16816.F32 R8, R32, R40, RZ ;  /* 0x000000282008723c */ /* 0x000fe200000018ff */
[----:B------:R-:W-:-:S02]  /*e470*/  IABS R4, R4 ;  /* 0x0000000400047213 */ /* 0x000fc40000000000 */
[----:B------:R-:W-:Y:S02]  /*e480*/  IABS R19, R17 ;  /* 0x0000001100137213 */ /* 0x000fe40000000000 */
[----:B------:R-:W-:Y:S02]  /*e490*/  FSEL R244, R16, -INF , !P5 ;  /* 0xff80000010f47808 */ /* 0x000fe40006800000 */
[----:B------:R-:W-:Y:S01]  /*e4a0*/  IMAD.IADD R40, R233, 0x1, -R44 ;  /* 0x00000001e9287824 */ /* 0x000fe200078e0a2c */
[----:B------:R-:W1:Y:S01]  /*e4b0*/  I2F R60, R19 ;  /* 0x00000013003c7306 */ /* 0x000e620000201400 */
[C---:B------:R-:W-:Y:S02]  /*e4c0*/  ISETP.GE.AND P6, PT, R18.reuse, R234, PT ;  /* 0x000000ea1200720c */ /* 0x040fe40003fc6270 */
[----:B------:R-:W-:Y:S02]  /*e4d0*/  ISETP.GE.AND P5, PT, R18, R231, PT ;  /* 0x000000e71200720c */ /* 0x000fe40003fa6270 */
[----:B------:R-:W-:-:S02]  /*e4e0*/  IABS R40, R40 ;  /* 0x0000002800287213 */ /* 0x000fc40000000000 */
[C---:B------:R-:W-:Y:S01]  /*e4f0*/  ISETP.LT.OR P6, PT, R18.reuse, R235, P6 ;  /* 0x000000eb1200720c */ /* 0x040fe200037c1670 */
[----:B---3--:R-:W-:Y:S01]  /*e500*/  FFMA.FTZ R12, R45, -UR31, R12 ;  /* 0x8000001f2d0c7c23 */ /* 0x008fe2000801000c */
[----:B------:R-:W-:Y:S01]  /*e510*/  ISETP.LT.OR P5, PT, R18, R232, P5 ;  /* 0x000000e81200720c */ /* 0x000fe20002fa1670 */
[----:B------:R-:W-:Y:S01]  /*e520*/  IMAD.MOV.U32 R41, RZ, RZ, R40 ;  /* 0x000000ffff297224 */ /* 0x000fe200078e0028 */
[----:B------:R-:W-:Y:S01]  /*e530*/  IABS R62, R62 ;  /* 0x0000003e003e7213 */ /* 0x000fe20000000000 */
[--C-:B------:R-:W-:Y:S01]  /*e540*/  IMAD.IADD R40, R230, 0x1, -R44.reuse ;  /* 0x00000001e6287824 */ /* 0x100fe200078e0a2c */
[----:B------:R-:W-:Y:S01]  /*e550*/  FSEL R56, R12, -INF , !P4 ;  /* 0xff8000000c387808 */ /* 0x000fe20006000000 */
[----:B------:R-:W-:Y:S01]  /*e560*/  IMAD.IADD R44, R227, 0x1, -R44 ;  /* 0x00000001e32c7824 */ /* 0x000fe200078e0a2c */
[----:B------:R-:W-:Y:S01]  /*e570*/  ISETP.GE.AND P4, PT, R18, R228, PT ;  /* 0x000000e41200720c */ /* 0x000fe20003f86270 */
[----:B------:R-:W2:Y:S01]  /*e580*/  I2F R41, R41 ;  /* 0x0000002900297306 */ /* 0x000ea20000201400 */
[----:B------:R-:W-:Y:S01]  /*e590*/  HMMA.16816.F32 R8, R20, R28, R8 ;  /* 0x0000001c1408723c */ /* 0x000fe20000001808 */
[----:B------:R-:W-:Y:S01]  /*e5a0*/  IMAD.MOV.U32 R12, RZ, RZ, R4 ;  /* 0x000000ffff0c7224 */ /* 0x000fe200078e0004 */
[----:B------:R-:W-:Y:S01]  /*e5b0*/  IABS R44, R44 ;  /* 0x0000002c002c7213 */ /* 0x000fe20000000000 */
[----:B-1----:R-:W-:Y:S01]  /*e5c0*/  FFMA.FTZ R60, R60, -UR31, R13 ;  /* 0x8000001f3c3c7c23 */ /* 0x002fe2000801000d */
[----:B------:R-:W-:-:S02]  /*e5d0*/  IABS R40, R40 ;  /* 0x0000002800287213 */ /* 0x000fc40000000000 */
[-C--:B------:R-:W-:Y:S01]  /*e5e0*/  ISETP.LT.OR P4, PT, R18, R229.reuse, P4 ;  /* 0x000000e51200720c */ /* 0x080fe20002781670 */
[----:B------:R1:W3:Y:S01]  /*e5f0*/  I2F R17, R44 ;  /* 0x0000002c00117306 */ /* 0x0002e20000201400 */
[----:B------:R-:W-:Y:S02]  /*e600*/  IADD3 R28, R115, 0x38, RZ ;  /* 0x00000038731c7810 */ /* 0x000fe40007ffe0ff */
[----:B------:R-:W-:Y:S02]  /*e610*/  FSEL R60, R60, -INF , !P6 ;  /* 0xff8000003c3c7808 */ /* 0x000fe40007000000 */
[----:B------:R-:W-:Y:S01]  /*e620*/  ISETP.GE.AND P6, PT, R28, R228, PT ;  /* 0x000000e41c00720c */ /* 0x000fe20003fc6270 */
[----:B------:R-:W-:Y:S02]  /*e630*/  IMAD.IADD R16, R236, 0x1, -R28 ;  /* 0x00000001ec107824 */ /* 0x000fe400078e0a1c */
[----:B------:R-:W4:Y:S01]  /*e640*/  I2F R12, R12 ;  /* 0x0000000c000c7306 */ /* 0x000f220000201400 */
[----:B--2---:R-:W-:Y:S01]  /*e650*/  FFMA.FTZ R14, R41, -UR31, R14 ;  /* 0x8000001f290e7c23 */ /* 0x004fe2000801000e */
[----:B------:R-:W-:Y:S01]  /*e660*/  ISETP.LT.OR P6, PT, R28, R229, P6 ;  /* 0x000000e51c00720c */ /* 0x000fe200037c1670 */
[----:B------:R-:W-:-:S03]  /*e670*/  IMAD.IADD R13, R233, 0x1, -R28 ;  /* 0x00000001e90d7824 */ /* 0x000fc600078e0a1c */
[----:B------:R-:W-:Y:S01]  /*e680*/  FSEL R4, R14, -INF , !P2 ;  /* 0xff8000000e047808 */ /* 0x000fe20005000000 */
[----:B------:R-:W-:Y:S01]  /*e690*/  IMAD.IADD R14, R227, 0x1, -R18 ;  /* 0x00000001e30e7824 */ /* 0x000fe200078e0a12 */
[-C--:B-1----:R-:W-:Y:S01]  /*e6a0*/  HMMA.16816.F32 R44, R36, R42.reuse, RZ ;  /* 0x0000002a242c723c */ /* 0x082fe200000018ff */
[----:B------:R-:W1:Y:S01]  /*e6b0*/  I2F R29, R40 ;  /* 0x00000028001d7306 */ /* 0x000e620000201400 */
[C---:B------:R-:W-:Y:S01]  /*e6c0*/  ISETP.GE.AND P2, PT, R18.reuse, R223, PT ;  /* 0x000000df1200720c */ /* 0x040fe20003f46270 */
[----:B---3--:R-:W-:Y:S01]  /*e6d0*/  FFMA.FTZ R10, R17, -UR31, R10 ;  /* 0x8000001f110a7c23 */ /* 0x008fe2000801000a */
[----:B------:R-:W-:Y:S02]  /*e6e0*/  IABS R14, R14 ;  /* 0x0000000e000e7213 */ /* 0x000fe40000000000 */
[----:B------:R-:W-:Y:S01]  /*e6f0*/  ISETP.LT.OR P2, PT, R18, R226, P2 ;  /* 0x000000e21200720c */ /* 0x000fe20001741670 */
[----:B----4-:R-:W-:Y:S01]  /*e700*/  FFMA.FTZ R59, R12, -UR31, R15 ;  /* 0x8000001f0c3b7c23 */ /* 0x010fe2000801000f */
[----:B------:R-:W-:Y:S01]  /*e710*/  IABS R12, R16 ;  /* 0x00000010000c7213 */ /* 0x000fe20000000000 */
[----:B------:R-:W2:Y:S01]  /*e720*/  I2F R62, R62 ;  /* 0x0000003e003e7306 */ /* 0x000ea20000201400 */
[----:B------:R-:W-:Y:S01]  /*e730*/  HMMA.16816.F32 R16, R32, R42, RZ ;  /* 0x0000002a2010723c */ /* 0x000fe200000018ff */
[----:B------:R-:W-:-:S02]  /*e740*/  FSEL R57, R10, -INF , !P3 ;  /* 0xff8000000a397808 */ /* 0x000fc40005800000 */
[----:B------:R-:W-:Y:S02]  /*e750*/  IABS R10, R13 ;  /* 0x0000000d000a7213 */ /* 0x000fe40000000000 */
[----:B------:R-:W-:Y:S01]  /*e760*/  FSEL R59, R59, -INF , !P5 ;  /* 0xff8000003b3b7808 */ /* 0x000fe20006800000 */
[----:B-1----:R-:W-:Y:S01]  /*e770*/  FFMA.FTZ R58, R29, -UR31, R8 ;  /* 0x8000001f1d3a7c23 */ /* 0x002fe20008010008 */
[----:B------:R1:W-:Y:S01]  /*e780*/  I2F R61, R12 ;  /* 0x0000000c003d7306 */ /* 0x0003e20000201400 */
[----:B------:R-:W-:Y:S01]  /*e790*/  IMAD.MOV.U32 R8, RZ, RZ, R14 ;  /* 0x000000ffff087224 */ /* 0x000fe200078e000e */
[----:B------:R-:W3:Y:S01]  /*e7a0*/  LDSM.16.M88.4 R40, [R219+0x3000] ;  /* 0x00300000db28783b */ /* 0x000ee20000000200 */
[----:B------:R-:W-:Y:S02]  /*e7b0*/  ISETP.GE.AND P3, PT, R28, R231, PT ;  /* 0x000000e71c00720c */ /* 0x000fe40003f66270 */
[----:B------:R-:W-:Y:S02]  /*e7c0*/  FSEL R58, R58, -INF , !P0 ;  /* 0xff8000003a3a7808 */ /* 0x000fe40004000000 */
[C---:B------:R-:W-:Y:S01]  /*e7d0*/  ISETP.GE.AND P0, PT, R28.reuse, R234, PT ;  /* 0x000000ea1c00720c */ /* 0x040fe20003f06270 */
[----:B------:R-:W4:Y:S01]  /*e7e0*/  I2F R8, R8 ;  /* 0x0000000800087306 */ /* 0x000f220000201400 */
[----:B------:R-:W-:Y:S01]  /*e7f0*/  ISETP.GE.AND P5, PT, R28, R223, PT ;  /* 0x000000df1c00720c */ /* 0x000fe20003fa6270 */
[----:B--2---:R-:W-:Y:S01]  /*e800*/  FFMA.FTZ R62, R62, -UR31, R9 ;  /* 0x8000001f3e3e7c23 */ /* 0x004fe20008010009 */
[----:B------:R-:W-:-:S02]  /*e810*/  ISETP.LT.OR P0, PT, R28, R235, P0 ;  /* 0x000000eb1c00720c */ /* 0x000fc40000701670 */
[C---:B------:R-:W-:Y:S02]  /*e820*/  ISETP.LT.OR P3, PT, R28.reuse, R232, P3 ;  /* 0x000000e81c00720c */ /* 0x040fe40001f61670 */
[----:B------:R-:W-:Y:S01]  /*e830*/  ISETP.LT.OR P5, PT, R28, R226, P5 ;  /* 0x000000e21c00720c */ /* 0x000fe20002fa1670 */
[----:B-1----:R-:W-:Y:S01]  /*e840*/  HMMA.16816.F32 R12, R24, R30, R44 ;  /* 0x0000001e180c723c */ /* 0x002fe2000000182c */
[----:B------:R-:W-:-:S06]  /*e850*/  FSEL R62, R62, -INF , !P4 ;  /* 0xff8000003e3e7808 */ /* 0x000fcc0006000000 */
[----:B------:R-:W-:Y:S01]  /*e860*/  IMAD.MOV.U32 R45, RZ, RZ, R10 ;  /* 0x000000ffff2d7224 */ /* 0x000fe200078e000a */
[----:B------:R-:W-:Y:S01]  /*e870*/  IADD3 R44, R115, 0x39, RZ ;  /* 0x00000039732c7810 */ /* 0x000fe20007ffe0ff */
[--C-:B------:R-:W-:Y:S02]  /*e880*/  IMAD.IADD R10, R227, 0x1, -R28.reuse ;  /* 0x00000001e30a7824 */ /* 0x100fe400078e0a1c */
[----:B------:R-:W-:Y:S01]  /*e890*/  IMAD.IADD R47, R230, 0x1, -R28 ;  /* 0x00000001e62f7824 */ /* 0x000fe200078e0a1c */
[----:B------:R-:W-:Y:S01]  /*e8a0*/  ISETP.GE.AND P4, PT, R44, R234, PT ;  /* 0x000000ea2c00720c */ /* 0x000fe20003f86270 */
[----:B------:R-:W-:Y:S01]  /*e8b0*/  HMMA.16816.F32 R28, R20, R30, R16 ;  /* 0x0000001e141c723c */ /* 0x000fe20000001810 */
[----:B------:R-:W-:Y:S01]  /*e8c0*/  IABS R10, R10 ;  /* 0x0000000a000a7213 */ /* 0x000fe20000000000 */
[----:B------:R-:W1:Y:S01]  /*e8d0*/  I2F R45, R45 ;  /* 0x0000002d002d7306 */ /* 0x000e620000201400 */
[--C-:B------:R-:W-:Y:S01]  /*e8e0*/  IMAD.IADD R68, R236, 0x1, -R44.reuse ;  /* 0x00000001ec447824 */ /* 0x100fe200078e0a2c */
[----:B------:R-:W-:Y:S01]  /*e8f0*/  IABS R47, R47 ;  /* 0x0000002f002f7213 */ /* 0x000fe20000000000 */
[--C-:B------:R-:W-:Y:S01]  /*e900*/  IMAD.IADD R46, R230, 0x1, -R44.reuse ;  /* 0x00000001e62e7824 */ /* 0x100fe200078e0a2c */
[----:B------:R-:W-:Y:S01]  /*e910*/  ISETP.LT.OR P4, PT, R44, R235, P4 ;  /* 0x000000eb2c00720c */ /* 0x000fe20002781670 */
[----:B----4-:R-:W-:Y:S01]  /*e920*/  FFMA.FTZ R16, R8, -UR31, R11 ;  /* 0x8000001f08107c23 */ /* 0x010fe2000801000b */
[----:B------:R-:W-:Y:S01]  /*e930*/  IABS R68, R68 ;  /* 0x0000004400447213 */ /* 0x000fe20000000000 */
[----:B------:R-:W-:Y:S01]  /*e940*/  IMAD.IADD R17, R233, 0x1, -R44 ;  /* 0x00000001e9117824 */ /* 0x000fe200078e0a2c */
[----:B------:R2:W4:Y:S01]  /*e950*/  I2F R65, R10 ;  /* 0x0000000a00417306 */ /* 0x0005220000201400 */
[----:B------:R-:W-:Y:S01]  /*e960*/  FFMA.FTZ R12, R61, -UR31, R12 ;  /* 0x8000001f3d0c7c23 */ /* 0x000fe2000801000c */
[----:B------:R-:W-:-:S02]  /*e970*/  FSEL R61, R16, -INF , !P2 ;  /* 0xff800000103d7808 */ /* 0x000fc40005000000 */
[----:B------:R-:W-:Y:S02]  /*e980*/  IABS R16, R17 ;  /* 0x0000001100107213 */ /* 0x000fe40000000000 */
[----:B------:R-:W-:Y:S02]  /*e990*/  FSEL R64, R12, -INF , !P0 ;  /* 0xff8000000c407808 */ /* 0x000fe40004000000 */
[----:B------:R-:W4:Y:S01]  /*e9a0*/  I2F R47, R47 ;  /* 0x0000002f002f7306 */ /* 0x000f220000201400 */
[----:B------:R-:W-:Y:S01]  /*e9b0*/  IMAD.MOV.U32 R12, RZ, RZ, R16 ;  /* 0x000000ffff0c7224 */ /* 0x000fe200078e0010 */
[C---:B------:R-:W-:Y:S01]  /*e9c0*/  ISETP.GE.AND P2, PT, R44.reuse, R231, PT ;  /* 0x000000e72c00720c */ /* 0x040fe20003f46270 */
[----:B-1----:R-:W-:Y:S01]  /*e9d0*/  FFMA.FTZ R14, R45, -UR31, R14 ;  /* 0x8000001f2d0e7c23 */ /* 0x002fe2000801000e */
[----:B---3--:R-:W-:Y:S01]  /*e9e0*/  HMMA.16816.F32 R16, R36, R40, RZ ;  /* 0x000000282410723c */ /* 0x008fe200000018ff */
[----:B------:R-:W-:Y:S02]  /*e9f0*/  IADD3 R45, R115, 0x40, RZ ;  /* 0x00000040732d7810 */ /* 0x000fe40007ffe0ff */
[----:B------:R-:W-:Y:S01]  /*ea00*/  ISETP.GE.AND P0, PT, R44, R228, PT ;  /* 0x000000e42c00720c */ /* 0x000fe20003f06270 */
[----:B--2---:R-:W1:Y:S01]  /*ea10*/  LDSM.16.M88.4 R8, [R211] ;  /* 0x00000000d308783b */ /* 0x004e620000000200 */
[----:B------:R-:W2:Y:S01]  /*ea20*/  I2F R68, R68 ;  /* 0x0000004400447306 */ /* 0x000ea20000201400 */
[----:B------:R-:W-:Y:S01]  /*ea30*/  FSEL R63, R14, -INF , !P3 ;  /* 0xff8000000e3f7808 */ /* 0x000fe20005800000 */
[----:B------:R-:W-:Y:S01]  /*ea40*/  IMAD.IADD R14, R227, 0x1, -R44 ;  /* 0x00000001e30e7824 */ /* 0x000fe200078e0a2c */
[----:B------:R-:W-:Y:S01]  /*ea50*/  ISETP.GE.AND P3, PT, R44, R223, PT ;  /* 0x000000df2c00720c */ /* 0x000fe20003f66270 */
[----:B----4-:R-:W-:Y:S01]  /*ea60*/  FFMA.FTZ R30, R65, -UR31, R30 ;  /* 0x8000001f411e7c23 */ /* 0x010fe2000801001e */
[----:B------:R-:W-:-:S02]  /*ea70*/  IABS R46, R46 ;  /* 0x0000002e002e7213 */ /* 0x000fc40000000000 */
[----:B------:R-:W-:Y:S01]  /*ea80*/  IABS R14, R14 ;  /* 0x0000000e000e7213 */ /* 0x000fe20000000000 */
[----:B------:R-:W3:Y:S01]  /*ea90*/  I2F R12, R12 ;  /* 0x0000000c000c7306 */ /* 0x000ee20000201400 */
[----:B------:R-:W-:Y:S01]  /*eaa0*/  FFMA.FTZ R66, R47, -UR31, R28 ;  /* 0x8000001f2f427c23 */ /* 0x000fe2000801001c */
[----:B------:R-:W-:Y:S01]  /*eab0*/  FSEL R65, R30, -INF , !P5 ;  /* 0xff8000001e417808 */ /* 0x000fe20006800000 */
[----:B------:R-:W-:Y:S01]  /*eac0*/  IMAD.IADD R47, R236, 0x1, -R45 ;  /* 0x00000001ec2f7824 */ /* 0x000fe200078e0a2d */
[C---:B------:R-:W-:Y:S02]  /*ead0*/  ISETP.LT.OR P2, PT, R44.reuse, R232, P2 ;  /* 0x000000e82c00720c */ /* 0x040fe40001741670 */
[----:B------:R-:W-:Y:S01]  /*eae0*/  ISETP.LT.OR P0, PT, R44, R229, P0 ;  /* 0x000000e52c00720c */ /* 0x000fe20000701670 */
[----:B--2---:R-:W-:Y:S01]  /*eaf0*/  FFMA.FTZ R68, R68, -UR31, R13 ;  /* 0x8000001f44447c23 */ /* 0x004fe2000801000d */
[----:B------:R2:W4:Y:S01]  /*eb00*/  I2F R28, R14 ;  /* 0x0000000e001c7306 */ /* 0x0005220000201400 */
[----:B------:R-:W-:-:S02]  /*eb10*/  IABS R47, R47 ;  /* 0x0000002f002f7213 */ /* 0x000fc40000000000 */
[----:B------:R-:W-:Y:S02]  /*eb20*/  ISETP.LT.OR P3, PT, R44, R226, P3 ;  /* 0x000000e22c00720c */ /* 0x000fe40001f61670 */
[----:B------:R-:W-:Y:S01]  /*eb30*/  FSEL R66, R66, -INF , !P6 ;  /* 0xff80000042427808 */ /* 0x000fe20007000000 */
[----:B---3--:R-:W-:Y:S02]  /*eb40*/  FFMA.FTZ R67, R12, -UR31, R15 ;  /* 0x8000001f0c437c23 */ /* 0x008fe4000801000f */
[----:B------:R-:W-:Y:S01]  /*eb50*/  I2F R47, R47 ;  /* 0x0000002f002f7306 */ /* 0x000fe20000201400 */
[----:B------:R-:W-:Y:S02]  /*eb60*/  ISETP.GE.AND P6, PT, R45, R234, PT ;  /* 0x000000ea2d00720c */ /* 0x000fe40003fc6270 */
[----:B------:R-:W-:Y:S02]  /*eb70*/  FSEL R68, R68, -INF , !P4 ;  /* 0xff80000044447808 */ /* 0x000fe40006000000 */
[----:B------:R-:W-:-:S02]  /*eb80*/  FSEL R67, R67, -INF , !P2 ;  /* 0xff80000043437808 */ /* 0x000fc40005000000 */
[C---:B------:R-:W-:Y:S01]  /*eb90*/  ISETP.GE.AND P5, PT, R45.reuse, R231, PT ;  /* 0x000000e72d00720c */ /* 0x040fe20003fa6270 */
[----:B--2---:R-:W-:Y:S01]  /*eba0*/  HMMA.16816.F32 R12, R32, R40, RZ ;  /* 0x00000028200c723c */ /* 0x004fe200000018ff */
[----:B------:R-:W2:Y:S01]  /*ebb0*/  I2F R44, R46 ;  /* 0x0000002e002c7306 */ /* 0x000ea20000201400 */
[----:B----4-:R-:W-:Y:S01]  /*ebc0*/  FFMA.FTZ R28, R28, -UR31, R31 ;  /* 0x8000001f1c1c7c23 */ /* 0x010fe2000801001f */
[C---:B------:R-:W-:Y:S02]  /*ebd0*/  ISETP.GE.AND P4, PT, R45.reuse, R228, PT ;  /* 0x000000e42d00720c */ /* 0x040fe40003f86270 */
[----:B------:R-:W-:Y:S02]  /*ebe0*/  ISETP.GE.AND P2, PT, R45, R223, PT ;  /* 0x000000df2d00720c */ /* 0x000fe40003f46270 */
[----:B------:R-:W-:Y:S01]  /*ebf0*/  IMAD.IADD R40, R233, 0x1, -R45 ;  /* 0x00000001e9287824 */ /* 0x000fe200078e0a2d */
[----:B-1----:R-:W-:Y:S01]  /*ec00*/  HMMA.16816.F32 R16, R24, R8, R16 ;  /* 0x000000081810723c */ /* 0x002fe20000001810 */
[----:B------:R-:W-:-:S02]  /*ec10*/  FSEL R69, R28, -INF , !P3 ;  /* 0xff8000001c457808 */ /* 0x000fc40005800000 */
[C---:B------:R-:W-:Y:S02]  /*ec20*/  ISETP.LT.OR P6, PT, R45.reuse, R235, P6 ;  /* 0x000000eb2d00720c */ /* 0x040fe400037c1670 */
[----:B------:R-:W-:Y:S02]  /*ec30*/  IABS R30, R40 ;  /* 0x00000028001e7213 */ /* 0x000fe40000000000 */
[C---:B------:R-:W-:Y:S01]  /*ec40*/  ISETP.LT.OR P5, PT, R45.reuse, R232, P5 ;  /* 0x000000e82d00720c */ /* 0x040fe20002fa1670 */
[----:B--2---:R-:W-:Y:S01]  /*ec50*/  FFMA.FTZ R29, R44, -UR31, R29 ;  /* 0x8000001f2c1d7c23 */ /* 0x004fe2000801001d */
[C---:B------:R-:W-:Y:S01]  /*ec60*/  ISETP.LT.OR P4, PT, R45.reuse, R229, P4 ;  /* 0x000000e52d00720c */ /* 0x040fe20002781670 */
[----:B------:R-:W-:Y:S01]  /*ec70*/  IMAD.MOV.U32 R41, RZ, RZ, R30 ;  /* 0x000000ffff297224 */ /* 0x000fe200078e001e */
[----:B------:R-:W-:Y:S01]  /*ec80*/  ISETP.LT.OR P2, PT, R45, R226, P2 ;  /* 0x000000e22d00720c */ /* 0x000fe20001741670 */
[--C-:B------:R-:W-:Y:S01]  /*ec90*/  IMAD.IADD R30, R230, 0x1, -R45.reuse ;  /* 0x00000001e61e7824 */ /* 0x100fe200078e0a2d */
[----:B------:R-:W-:Y:S01]  /*eca0*/  FSEL R70, R29, -INF , !P0 ;  /* 0xff8000001d467808 */ /* 0x000fe20004000000 */
[----:B------:R-:W-:-:S02]  /*ecb0*/  IMAD.IADD R45, R227, 0x1, -R45 ;  /* 0x00000001e32d7824 */ /* 0x000fc400078e0a2d */
[----:B------:R-:W-:Y:S01]  /*ecc0*/  HMMA.16816.F32 R12, R20, R8, R12 ;  /* 0x00000008140c723c */ /* 0x000fe2000000180c */
[----:B------:R-:W1:Y:S01]  /*ecd0*/  I2F R41, R41 ;  /* 0x0000002900297306 */ /* 0x000e620000201400 */
[----:B------:R-:W-:Y:S02]  /*ece0*/  IABS R30, R30 ;  /* 0x0000001e001e7213 */ /* 0x000fe40000000000 */
[----:B------:R-:W-:-:S03]  /*ecf0*/  IABS R45, R45 ;  /* 0x0000002d002d7213 */ /* 0x000fc60000000000 */
[----:B------:R-:W-:Y:S01]  /*ed00*/  IADD3 R8, R115, 0x41, RZ ;  /* 0x0000004173087810 */ /* 0x000fe20007ffe0ff */
[----:B------:R-:W-:Y:S01]  /*ed10*/  FFMA.FTZ R16, R47, -UR31, R16 ;  /* 0x8000001f2f107c23 */ /* 0x000fe20008010010 */
[----:B------:R-:W2:Y:S02]  /*ed20*/  I2F R9, R30 ;  /* 0x0000001e00097306 */ /* 0x000ea40000201400 */
[----:B------:R-:W-:Y:S01]  /*ed30*/  ISETP.GE.AND P0, PT, R8, R234, PT ;  /* 0x000000ea0800720c */ /* 0x000fe20003f06270 */
[--C-:B------:R-:W-:Y:S01]  /*ed40*/  IMAD.IADD R31, R236, 0x1, -R8.reuse ;  /* 0x00000001ec1f7824 */ /* 0x100fe200078e0a08 */
[----:B------:R-:W-:Y:S01]  /*ed50*/  FSEL R72, R16, -INF , !P6 ;  /* 0xff80000010487808 */ /* 0x000fe20007000000 */
[--C-:B------:R-:W-:Y:S01]  /*ed60*/  IMAD.IADD R44, R230, 0x1, -R8.reuse ;  /* 0x00000001e62c7824 */ /* 0x100fe200078e0a08 */
[C---:B------:R-:W-:Y:S01]  /*ed70*/  ISETP.GE.AND P3, PT, R8.reuse, R231, PT ;  /* 0x000000e70800720c */ /* 0x040fe20003f66270 */
[----:B------:R-:W-:Y:S01]  /*ed80*/  IMAD.IADD R40, R227, 0x1, -R8 ;  /* 0x00000001e3287824 */ /* 0x000fe200078e0a08 */
[----:B------:R-:W-:Y:S01]  /*ed90*/  IABS R31, R31 ;  /* 0x0000001f001f7213 */ /* 0x000fe20000000000 */
[----:B-1----:R-:W-:Y:S01]  /*eda0*/  FFMA.FTZ R71, R41, -UR31, R18 ;  /* 0x8000001f29477c23 */ /* 0x002fe20008010012 */
[C---:B------:R-:W-:Y:S01]  /*edb0*/  ISETP.GE.AND P6, PT, R8.reuse, R228, PT ;  /* 0x000000e40800720c */ /* 0x040fe20003fc6270 */
[----:B------:R-:W-:Y:S01]  /*edc0*/  IMAD.IADD R18, R233, 0x1, -R8 ;  /* 0x00000001e9127824 */ /* 0x000fe200078e0a08 */
[----:B------:R-:W1:Y:S01]  /*edd0*/  I2F R41, R45 ;  /* 0x0000002d00297306 */ /* 0x000e620000201400 */
[----:B------:R-:W-:-:S02]  /*ede0*/  ISETP.LT.OR P0, PT, R8, R235, P0 ;  /* 0x000000eb0800720c */ /* 0x000fc40000701670 */
[----:B------:R-:W-:Y:S01]  /*edf0*/  FSEL R71, R71, -INF , !P5 ;  /* 0xff80000047477808 */ /* 0x000fe20006800000 */
[----:B--2---:R-:W-:Y:S01]  /*ee00*/  FFMA.FTZ R74, R9, -UR31, R12 ;  /* 0x8000001f094a7c23 */ /* 0x004fe2000801000c */
[----:B------:R-:W-:Y:S02]  /*ee10*/  IABS R28, R18 ;  /* 0x00000012001c7213 */ /* 0x000fe40000000000 */
[C---:B------:R-:W-:Y:S01]  /*ee20*/  ISETP.GE.AND P5, PT, R8.reuse, R223, PT ;  /* 0x000000df0800720c */ /* 0x040fe20003fa6270 */
[----:B------:R2:W3:Y:S01]  /*ee30*/  I2F R18, R31 ;  /* 0x0000001f00127306 */ /* 0x0004e20000201400 */
[C---:B------:R-:W-:Y:S01]  /*ee40*/  ISETP.LT.OR P3, PT, R8.reuse, R232, P3 ;  /* 0x000000e80800720c */ /* 0x040fe20001f61670 */
[----:B------:R-:W-:Y:S01]  /*ee50*/  IMAD.MOV.U32 R16, RZ, RZ, R28 ;  /* 0x000000ffff107224 */ /* 0x000fe200078e001c */
[C---:B------:R-:W-:Y:S02]  /*ee60*/  ISETP.LT.OR P6, PT, R8.reuse, R229, P6 ;  /* 0x000000e50800720c */ /* 0x040fe400037c1670 */
[----:B------:R-:W-:-:S02]  /*ee70*/  ISETP.LT.OR P5, PT, R8, R226, P5 ;  /* 0x000000e20800720c */ /* 0x000fc40002fa1670 */
[----:B------:R-:W-:Y:S01]  /*ee80*/  IADD3 R8, R115, 0x48, RZ ;  /* 0x0000004873087810 */ /* 0x000fe20007ffe0ff */
[----:B------:R-:W4:Y:S01]  /*ee90*/  I2F R16, R16 ;  /* 0x0000001000107306 */ /* 0x000f220000201400 */
[----:B------:R-:W-:Y:S01]  /*eea0*/  IABS R40, R40 ;  /* 0x0000002800287213 */ /* 0x000fe20000000000 */
[----:B-1----:R-:W-:Y:S01]  /*eeb0*/  FFMA.FTZ R14, R41, -UR31, R14 ;  /* 0x8000001f290e7c23 */ /* 0x002fe2000801000e */
[----:B------:R-:W-:Y:S01]  /*eec0*/  IABS R44, R44 ;  /* 0x0000002c002c7213 */ /* 0x000fe20000000000 */
[----:B------:R-:W-:Y:S01]  /*eed0*/  IMAD.IADD R9, R236, 0x1, -R8 ;  /* 0x00000001ec097824 */ /* 0x000fe200078e0a08 */
[----:B------:R-:W-:Y:S01]  /*eee0*/  FSEL R74, R74, -INF , !P4 ;  /* 0xff8000004a4a7808 */ /* 0x000fe20006000000 */
[----:B------:R-:W-:Y:S01]  /*eef0*/  IMAD.MOV.U32 R12, RZ, RZ, R40 ;  /* 0x000000ffff0c7224 */ /* 0x000fe200078e0028 */
[----:B------:R-:W-:Y:S01]  /*ef00*/  FSEL R73, R14, -INF , !P2 ;  /* 0xff8000000e497808 */ /* 0x000fe20005000000 */
[-C--:B--2---:R-:W-:Y:S01]  /*ef10*/  HMMA.16816.F32 R28, R36, R42.reuse, RZ ;  /* 0x0000002a241c723c */ /* 0x084fe200000018ff */
[----:B------:R-:W-:Y:S01]  /*ef20*/  IABS R9, R9 ;  /* 0x0000000900097213 */ /* 0x000fe20000000000 */
[----:B---3--:R-:W-:Y:S01]  /*ef30*/  FFMA.FTZ R17, R18, -UR31, R17 ;  /* 0x8000001f12117c23 */ /* 0x008fe20008010011 */
[----:B------:R-:W1:Y:S01]  /*ef40*/  I2F R44, R44 ;  /* 0x0000002c002c7306 */ /* 0x000e620000201400 */
[--C-:B------:R-:W-:Y:S01]  /*ef50*/  IMAD.IADD R46, R227, 0x1, -R8.reuse ;  /* 0x00000001e32e7824 */ /* 0x100fe200078e0a08 */
[----:B------:R-:W-:Y:S01]  /*ef60*/  ISETP.GE.AND P4, PT, R8, R234, PT ;  /* 0x000000ea0800720c */ /* 0x000fe20003f86270 */
[----:B------:R-:W-:Y:S01]  /*ef70*/  IMAD.MOV.U32 R45, RZ, RZ, R9 ;  /* 0x000000ffff2d7224 */ /* 0x000fe200078e0009 */
[----:B------:R-:W-:Y:S01]  /*ef80*/  FSEL R76, R17, -INF , !P0 ;  /* 0xff800000114c7808 */ /* 0x000fe20004000000 */
[----:B----4-:R-:W-:Y:S01]  /*ef90*/  FFMA.FTZ R19, R16, -UR31, R19 ;  /* 0x8000001f10137c23 */ /* 0x010fe20008010013 */
[----:B------:R-:W-:Y:S01]  /*efa0*/  HMMA.16816.F32 R40, R32, R42, RZ ;  /* 0x0000002a2028723c */ /* 0x000fe200000018ff */
[--C-:B------:R-:W-:Y:S01]  /*efb0*/  IMAD.IADD R16, R233, 0x1, -R8.reuse ;  /* 0x00000001e9107824 */ /* 0x100fe200078e0a08 */
[----:B------:R-:W2:Y:S01]  /*efc0*/  I2F R12, R12 ;  /* 0x0000000c000c7306 */ /* 0x000ea20000201400 */
[----:B------:R-:W-:Y:S01]  /*efd0*/  ISETP.GE.AND P2, PT, R8, R231, PT ;  /* 0x000000e70800720c */ /* 0x000fe20003f46270 */
[----:B------:R-:W-:Y:S01]  /*efe0*/  IMAD.IADD R14, R230, 0x1, -R8 ;  /* 0x00000001e60e7824 */ /* 0x000fe200078e0a08 */
[----:B------:R-:W-:-:S02]  /*eff0*/  FSEL R75, R19, -INF , !P3 ;  /* 0xff800000134b7808 */ /* 0x000fc40005800000 */
[----:B------:R-:W-:Y:S02]  /*f000*/  IABS R9, R16 ;  /* 0x0000001000097213 */ /* 0x000fe40000000000 */
[----:B------:R-:W3:Y:S01]  /*f010*/  LDSM.16.M88.4 R16, [R219+0x3400] ;  /* 0x00340000db10783b */ /* 0x000ee20000000200 */
[----:B------:R-:W4:Y:S01]  /*f020*/  I2F R45, R45 ;  /* 0x0000002d002d7306 */ /* 0x000f220000201400 */
[----:B------:R-:W-:Y:S01]  /*f030*/  ISETP.GE.AND P0, PT, R8, R228, PT ;  /* 0x000000e40800720c */ /* 0x000fe20003f06270 */
[----:B-1----:R-:W-:Y:S01]  /*f040*/  FFMA.FTZ R13, R44, -UR31, R13 ;  /* 0x8000001f2c0d7c23 */ /* 0x002fe2000801000d */
[C---:B------:R-:W-:Y:S02]  /*f050*/  ISETP.GE.AND P3, PT, R8.reuse, R223, PT ;  /* 0x000000df0800720c */ /* 0x040fe40003f66270 */
[----:B------:R-:W-:Y:S01]  /*f060*/  HMMA.16816.F32 R28, R24, R10, R28 ;  /* 0x0000000a181c723c */ /* 0x000fe2000000181c */
[----:B------:R-:W-:Y:S02]  /*f070*/  IABS R46, R46 ;  /* 0x0000002e002e7213 */ /* 0x000fe40000000000 */
[----:B------:R1:W1:Y:S01]  /*f080*/  I2F R47, R9 ;  /* 0x00000009002f7306 */ /* 0x0002620000201400 */
[----:B------:R-:W-:Y:S01]  /*f090*/  ISETP.LT.OR P4, PT, R8, R235, P4 ;  /* 0x000000eb0800720c */ /* 0x000fe20002781670 */
[----:B--2---:R-:W-:Y:S01]  /*f0a0*/  FFMA.FTZ R12, R12, -UR31, R15 ;  /* 0x8000001f0c0c7c23 */ /* 0x004fe2000801000f */
[----:B------:R-:W-:-:S02]  /*f0b0*/  ISETP.LT.OR P2, PT, R8, R232, P2 ;  /* 0x000000e80800720c */ /* 0x000fc40001741670 */
[C---:B------:R-:W-:Y:S02]  /*f0c0*/  ISETP.LT.OR P0, PT, R8.reuse, R229, P0 ;  /* 0x000000e50800720c */ /* 0x040fe40000701670 */
[----:B------:R-:W-:Y:S01]  /*f0d0*/  ISETP.LT.OR P3, PT, R8, R226, P3 ;  /* 0x000000e20800720c */ /* 0x000fe20001f61670 */
[----:B------:R2:W-:Y:S01]  /*f0e0*/  I2F R81, R46 ;  /* 0x0000002e00517306 */ /* 0x0005e20000201400 */
[----:B------:R-:W-:Y:S02]  /*f0f0*/  IABS R14, R14 ;  /* 0x0000000e000e7213 */ /* 0x000fe40000000000 */
[----:B------:R-:W-:Y:S02]  /*f100*/  FSEL R78, R13, -INF , !P6 ;  /* 0xff8000000d4e7808 */ /* 0x000fe40007000000 */
[----:B------:R-:W-:Y:S01]  /*f110*/  FSEL R77, R12, -INF , !P5 ;  /* 0xff8000000c4d7808 */ /* 0x000fe20006800000 */
[----:B-1----:R-:W-:Y:S02]  /*f120*/  HMMA.16816.F32 R8, R20, R10, R40 ;  /* 0x0000000a1408723c */ /* 0x002fe40000001828 */
[----:B------:R3:W1:Y:S05]  /*f130*/  I2F R41, R14 ;  /* 0x0000000e00297306 */ /* 0x00066a0000201400 */
[----:B----4-:R-:W-:Y:S01]  /*f140*/  FFMA.FTZ R28, R45, -UR31, R28 ;  /* 0x8000001f2d1c7c23 */ /* 0x010fe2000801001c */
[----:B------:R-:W-:Y:S01]  /*f150*/  IADD3 R40, R115, 0x49, RZ ;  /* 0x0000004973287810 */ /* 0x000fe20007ffe0ff */
[----:B------:R-:W-:-:S02]  /*f160*/  FFMA.FTZ R30, R47, -UR31, R30 ;  /* 0x8000001f2f1e7c23 */ /* 0x000fc4000801001e */
[----:B--2---:R-:W2:Y:S01]  /*f170*/  LDSM.16.M88.4 R44, [R210] ;  /* 0x00000000d22c783b */ /* 0x004ea20000000200 */
[----:B------:R-:W-:Y:S01]  /*f180*/  FSEL R80, R28, -INF , !P4 ;  /* 0xff8000001c507808 */ /* 0x000fe20006000000 */
[--C-:B------:R-:W-:Y:S01]  /*f190*/  IMAD.IADD R15, R236, 0x1, -R40.reuse ;  /* 0x00000001ec0f7824 */ /* 0x100fe200078e0a28 */
[----:B------:R-:W-:Y:S01]  /*f1a0*/  FSEL R79, R30, -INF , !P2 ;  /* 0xff8000001e4f7808 */ /* 0x000fe20005000000 */
[--C-:B------:R-:W-:Y:S01]  /*f1b0*/  IMAD.IADD R13, R233, 0x1, -R40.reuse ;  /* 0x00000001e90d7824 */ /* 0x100fe200078e0a28 */
[----:B------:R-:W-:Y:S01]  /*f1c0*/  ISETP.GE.AND P6, PT, R40, R234, PT ;  /* 0x000000ea2800720c */ /* 0x000fe20003fc6270 */
[--C-:B------:R-:W-:Y:S01]  /*f1d0*/  IMAD.IADD R42, R227, 0x1, -R40.reuse ;  /* 0x00000001e32a7824 */ /* 0x100fe200078e0a28 */
[----:B------:R-:W-:Y:S01]  /*f1e0*/  IABS R84, R15 ;  /* 0x0000000f00547213 */ /* 0x000fe20000000000 */
[----:B------:R-:W-:Y:S01]  /*f1f0*/  IMAD.IADD R30, R230, 0x1, -R40 ;  /* 0x00000001e61e7824 */ /* 0x000fe200078e0a28 */
[----:B------:R-:W-:Y:S02]  /*f200*/  IABS R12, R13 ;  /* 0x0000000d000c7213 */ /* 0x000fe40000000000 */
[----:B------:R-:W-:-:S02]  /*f210*/  ISETP.GE.AND P5, PT, R40, R231, PT ;  /* 0x000000e72800720c */ /* 0x000fc40003fa6270 */
[----:B------:R-:W4:Y:S01]  /*f220*/  I2F R84, R84 ;  /* 0x0000005400547306 */ /* 0x000f220000201400 */
[C---:B------:R-:W-:Y:S01]  /*f230*/  ISETP.GE.AND P4, PT, R40.reuse, R228, PT ;  /* 0x000000e42800720c */ /* 0x040fe20003f86270 */
[----:B------:R-:W-:Y:S01]  /*f240*/  IMAD.MOV.U32 R28, RZ, RZ, R12 ;  /* 0x000000ffff1c7224 */ /* 0x000fe200078e000c */
[C---:B------:R-:W-:Y:S01]  /*f250*/  ISETP.GE.AND P2, PT, R40.reuse, R223, PT ;  /* 0x000000df2800720c */ /* 0x040fe20003f46270 */
[----:B---3--:R-:W-:Y:S01]  /*f260*/  HMMA.16816.F32 R12, R36, R16, RZ ;  /* 0x00000010240c723c */ /* 0x008fe200000018ff */
[C---:B------:R-:W-:Y:S01]  /*f270*/  ISETP.LT.OR P6, PT, R40.reuse, R235, P6 ;  /* 0x000000eb2800720c */ /* 0x040fe200037c1670 */
[----:B-1----:R-:W-:Y:S01]  /*f280*/  FFMA.FTZ R82, R41, -UR31, R8 ;  /* 0x8000001f29527c23 */ /* 0x002fe20008010008 */
[C---:B------:R-:W-:Y:S01]  /*f290*/  ISETP.LT.OR P5, PT, R40.reuse, R232, P5 ;  /* 0x000000e82800720c */ /* 0x040fe20002fa1670 */
[----:B------:R-:W1:Y:S01]  /*f2a0*/  I2F R28, R28 ;  /* 0x0000001c001c7306 */ /* 0x000e620000201400 */
[C---:B------:R-:W-:Y:S01]  /*f2b0*/  ISETP.LT.OR P4, PT, R40.reuse, R229, P4 ;  /* 0x000000e52800720c */ /* 0x040fe20002781670 */
[----:B------:R-:W-:Y:S01]  /*f2c0*/  FFMA.FTZ R81, R81, -UR31, R10 ;  /* 0x8000001f51517c23 */ /* 0x000fe2000801000a */
[----:B------:R-:W-:Y:S01]  /*f2d0*/  ISETP.LT.OR P2, PT, R40, R226, P2 ;  /* 0x000000e22800720c */ /* 0x000fe20001741670 */
[----:B------:R-:W-:Y:S01]  /*f2e0*/  IMAD.IADD R10, R236, 0x1, -R85 ;  /* 0x00000001ec0a7824 */ /* 0x000fe200078e0a55 */
[----:B------:R-:W-:-:S02]  /*f2f0*/  IABS R40, R42 ;  /* 0x0000002a00287213 */ /* 0x000fc40000000000 */
[----:B------:R-:W-:Y:S01]  /*f300*/  IABS R30, R30 ;  /* 0x0000001e001e7213 */ /* 0x000fe20000000000 */
[----:B----4-:R-:W-:Y:S01]  /*f310*/  FFMA.FTZ R84, R84, -UR31, R29 ;  /* 0x8000001f54547c23 */ /* 0x010fe2000801001d */
[----:B------:R-:W-:Y:S01]  /*f320*/  IABS R29, R10 ;  /* 0x0000000a001d7213 */ /* 0x000fe20000000000 */
[----:B------:R-:W-:Y:S01]  /*f330*/  IMAD.MOV.U32 R8, RZ, RZ, R40 ;  /* 0x000000ffff087224 */ /* 0x000fe200078e0028 */
[----:B------:R-:W-:Y:S01]  /*f340*/  FSEL R82, R82, -INF , !P0 ;  /* 0xff80000052527808 */ /* 0x000fe20004000000 */
[----:B------:R-:W-:Y:S01]  /*f350*/  HMMA.16816.F32 R40, R32, R16, RZ ;  /* 0x000000102028723c */ /* 0x000fe200000018ff */
[----:B------:R-:W-:Y:S01]  /*f360*/  IMAD.IADD R10, R233, 0x1, -R85 ;  /* 0x00000001e90a7824 */ /* 0x000fe200078e0a55 */
[----:B------:R-:W3:Y:S01]  /*f370*/  I2F R30, R30 ;  /* 0x0000001e001e7306 */ /* 0x000ee20000201400 */
[----:B------:R-:W-:Y:S01]  /*f380*/  FSEL R81, R81, -INF , !P3 ;  /* 0xff80000051517808 */ /* 0x000fe20005800000 */
[----:B-1----:R-:W-:Y:S01]  /*f390*/  FFMA.FTZ R31, R28, -UR31, R31 ;  /* 0x8000001f1c1f7c23 */ /* 0x002fe2000801001f */
[----:B------:R-:W-:-:S02]  /*f3a0*/  IADD3 R28, R115, 0x51, RZ ;  /* 0x00000051731c7810 */ /* 0x000fc40007ffe0ff */
[----:B------:R-:W-:Y:S01]  /*f3b0*/  IABS R10, R10 ;  /* 0x0000000a000a7213 */ /* 0x000fe20000000000 */
[-C--:B--2---:R-:W-:Y:S01]  /*f3c0*/  HMMA.16816.F32 R12, R24, R44.reuse, R12 ;  /* 0x0000002c180c723c */ /* 0x084fe2000000180c */
[----:B------:R-:W-:Y:S01]  /*f3d0*/  FSEL R83, R31, -INF , !P5 ;  /* 0xff8000001f537808 */ /* 0x000fe20006800000 */
[----:B------:R-:W1:Y:S01]  /*f3e0*/  I2F R8, R8 ;  /* 0x0000000800087306 */ /* 0x000e620000201400 */
[--C-:B------:R-:W-:Y:S01]  /*f3f0*/  IMAD.IADD R31, R227, 0x1, -R85.reuse ;  /* 0x00000001e31f7824 */ /* 0x100fe200078e0a55 */
[----:B------:R-:W-:Y:S01]  /*f400*/  FSEL R84, R84, -INF , !P6 ;  /* 0xff80000054547808 */ /* 0x000fe20007000000 */
[----:B------:R-:W-:Y:S01]  /*f410*/  IMAD.MOV.U32 R87, RZ, RZ, R10 ;  /* 0x000000ffff577224 */ /* 0x000fe200078e000a */
[----:B------:R-:W-:Y:S01]  /*f420*/  ISETP.GE.AND P0, PT, R85, R234, PT ;  /* 0x000000ea5500720c */ /* 0x000fe20003f06270 */
[----:B------:R-:W-:Y:S01]  /*f430*/  IMAD.IADD R16, R230, 0x1, -R85 ;  /* 0x00000001e6107824 */ /* 0x000fe200078e0a55 */
[----:B------:R-:W-:Y:S01]  /*f440*/  IABS R31, R31 ;  /* 0x0000001f001f7213 */ /* 0x000fe20000000000 */
[--C-:B------:R-:W-:Y:S01]  /*f450*/  IMAD.IADD R92, R233, 0x1, -R28.reuse ;  /* 0x00000001e95c7824 */ /* 0x100fe200078e0a1c */
[----:B------:R-:W2:Y:S01]  /*f460*/  I2F R29, R29 ;  /* 0x0000001d001d7306 */ /* 0x000ea20000201400 */
[C---:B------:R-:W-:Y:S01]  /*f470*/  ISETP.GE.AND P3, PT, R85.reuse, R231, PT ;  /* 0x000000e75500720c */ /* 0x040fe20003f66270 */
[----:B---3--:R-:W-:Y:S01]  /*f480*/  FFMA.FTZ R9, R30, -UR31, R9 ;  /* 0x8000001f1e097c23 */ /* 0x008fe20008010009 */
[----:B------:R-:W-:Y:S01]  /*f490*/  IABS R10, R16 ;  /* 0x00000010000a7213 */ /* 0x000fe20000000000 */
[----:B------:R-:W-:Y:S01]  /*f4a0*/  IMAD.IADD R98, R230, 0x1, -R28 ;  /* 0x00000001e6627824 */ /* 0x000fe200078e0a1c */
[C---:B------:R-:W-:Y:S01]  /*f4b0*/  ISETP.GE.AND P6, PT, R85.reuse, R228, PT ;  /* 0x000000e45500720c */ /* 0x040fe20003fc6270 */
[----:B------:R-:W-:Y:S01]  /*f4c0*/  HMMA.16816.F32 R40, R20, R44, R40 ;  /* 0x0000002c1428723c */ /* 0x000fe20000001828 */
[C---:B------:R-:W-:Y:S01]  /*f4d0*/  ISETP.GE.AND P5, PT, R85.reuse, R223, PT ;  /* 0x000000df5500720c */ /* 0x040fe20003fa6270 */
[----:B------:R-:W3:Y:S01]  /*f4e0*/  I2F R87, R87 ;  /* 0x0000005700577306 */ /* 0x000ee20000201400 */
[----:B-1----:R-:W-:Y:S01]  /*f4f0*/  FFMA.FTZ R8, R8, -UR31, R11 ;  /* 0x8000001f08087c23 */ /* 0x002fe2000801000b */
[----:B------:R-:W-:-:S02]  /*f500*/  ISETP.LT.OR P0, PT, R85, R235, P0 ;  /* 0x000000eb5500720c */ /* 0x000fc40000701670 */
[----:B------:R-:W-:Y:S01]  /*f510*/  ISETP.LT.OR P3, PT, R85, R232, P3 ;  /* 0x000000e85500720c */ /* 0x000fe20001f61670 */
[----:B------:R-:W-:Y:S01]  /*f520*/  IMAD.IADD R44, R227, 0x1, -R28 ;  /* 0x00000001e32c7824 */ /* 0x000fe200078e0a1c */
[C---:B------:R-:W-:Y:S02]  /*f530*/  ISETP.LT.OR P6, PT, R85.reuse, R229, P6 ;  /* 0x000000e55500720c */ /* 0x040fe400037c1670 */
[----:B------:R-:W1:Y:S01]  /*f540*/  I2F R31, R31 ;  /* 0x0000001f001f7306 */ /* 0x000e620000201400 */
[----:B------:R-:W-:Y:S01]  /*f550*/  ISETP.LT.OR P5, PT, R85, R226, P5 ;  /* 0x000000e25500720c */ /* 0x000fe20002fa1670 */
[----:B--2---:R-:W-:Y:S01]  /*f560*/  FFMA.FTZ R12, R29, -UR31, R12 ;  /* 0x8000001f1d0c7c23 */ /* 0x004fe2000801000c */
[----:B------:R-:W-:Y:S02]  /*f570*/  FSEL R86, R9, -INF , !P4 ;  /* 0xff80000009567808 */ /* 0x000fe40006000000 */
[----:B------:R-:W-:Y:S02]  /*f580*/  FSEL R85, R8, -INF , !P2 ;  /* 0xff80000008557808 */ /* 0x000fe40005000000 */
[----:B------:R-:W-:Y:S01]  /*f590*/  IABS R92, R92 ;  /* 0x0000005c005c7213 */ /* 0x000fe20000000000 */
[----:B------:R2:W4:Y:S01]  /*f5a0*/  I2F R17, R10 ;  /* 0x0000000a00117306 */ /* 0x0005220000201400 */
[----:B---3--:R-:W-:Y:S01]  /*f5b0*/  FFMA.FTZ R87, R87, -UR31, R14 ;  /* 0x8000001f57577c23 */ /* 0x008fe2000801000e */
[----:B------:R-:W-:Y:S01]  /*f5c0*/  FSEL R88, R12, -INF , !P0 ;  /* 0xff8000000c587808 */ /* 0x000fe20004000000 */
[----:B------:R-:W-:Y:S01]  /*f5d0*/  IMAD.IADD R12, R236, 0x1, -R97 ;  /* 0x00000001ec0c7824 */ /* 0x000fe200078e0a61 */
[----:B------:R-:W-:-:S02]  /*f5e0*/  ISETP.GE.AND P4, PT, R28, R234, PT ;  /* 0x000000ea1c00720c */ /* 0x000fc40003f86270 */
[----:B------:R-:W-:Y:S02]  /*f5f0*/  FSEL R87, R87, -INF , !P3 ;  /* 0xff80000057577808 */ /* 0x000fe40005800000 */
[C---:B------:R-:W-:Y:S01]  /*f600*/  ISETP.GE.AND P2, PT, R28.reuse, R231, PT ;  /* 0x000000e71c00720c */ /* 0x040fe20003f46270 */
[----:B------:R-:W3:Y:S01]  /*f610*/  I2F R92, R92 ;  /* 0x0000005c005c7306 */ /* 0x000ee20000201400 */
[C---:B------:R-:W-:Y:S01]  /*f620*/  ISETP.GE.AND P0, PT, R28.reuse, R228, PT ;  /* 0x000000e41c00720c */ /* 0x040fe20003f06270 */
[----:B-1----:R-:W-:Y:S01]  /*f630*/  FFMA.FTZ R42, R31, -UR31, R42 ;  /* 0x8000001f1f2a7c23 */ /* 0x002fe2000801002a */
[C---:B------:R-:W-:Y:S02]  /*f640*/  ISETP.GE.AND P3, PT, R28.reuse, R223, PT ;  /* 0x000000df1c00720c */ /* 0x040fe40003f66270 */
[----:B------:R-:W-:Y:S01]  /*f650*/  ISETP.LT.OR P4, PT, R28, R235, P4 ;  /* 0x000000eb1c00720c */ /* 0x000fe20002781670 */
[----:B--2---:R-:W-:Y:S01]  /*f660*/  IMAD.IADD R10, R236, 0x1, -R28 ;  /* 0x00000001ec0a7824 */ /* 0x004fe200078e0a1c */
[C---:B------:R-:W-:Y:S01]  /*f670*/  ISETP.LT.OR P2, PT, R28.reuse, R232, P2 ;  /* 0x000000e81c00720c */ /* 0x040fe20001741670 */
[----:B----4-:R-:W-:Y:S01]  /*f680*/  FFMA.FTZ R40, R17, -UR31, R40 ;  /* 0x8000001f11287c23 */ /* 0x010fe20008010028 */
[----:B------:R-:W-:Y:S01]  /*f690*/  ISETP.LT.OR P0, PT, R28, R229, P0 ;  /* 0x000000e51c00720c */ /* 0x000fe20000701670 */
[----:B------:R-:W-:Y:S01]  /*f6a0*/  IMAD.IADD R17, R230, 0x1, -R97 ;  /* 0x00000001e6117824 */ /* 0x000fe200078e0a61 */
[----:B------:R-:W-:-:S02]  /*f6b0*/  IABS R16, R10 ;  /* 0x0000000a00107213 */ /* 0x000fc40000000000 */
[----:B------:R-:W-:Y:S01]  /*f6c0*/  HMMA.16816.F32 R8, R36, R18, RZ ;  /* 0x000000122408723c */ /* 0x000fe200000018ff */
[----:B------:R-:W-:Y:S01]  /*f6d0*/  ISETP.LT.OR P3, PT, R28, R226, P3 ;  /* 0x000000e21c00720c */ /* 0x000fe20001f61670 */
[----:B------:R-:W1:Y:S01]  /*f6e0*/  I2F R94, R16 ;  /* 0x00000010005e7306 */ /* 0x000e620000201400 */
[----:B------:R-:W2:Y:S01]  /*f6f0*/  LDSM.16.M88.4 R28, [R219+0x3800] ;  /* 0x00380000db1c783b */ /* 0x000ea20000000200 */
[----:B------:R-:W-:Y:S01]  /*f700*/  IABS R12, R12 ;  /* 0x0000000c000c7213 */ /* 0x000fe20000000000 */
[----:B---3--:R-:W-:Y:S01]  /*f710*/  FFMA.FTZ R92, R92, -UR31, R15 ;  /* 0x8000001f5c5c7c23 */ /* 0x008fe2000801000f */
[----:B------:R-:W-:Y:S02]  /*f720*/  IABS R98, R98 ;  /* 0x0000006200627213 */ /* 0x000fe40000000000 */
[----:B------:R-:W-:Y:S02]  /*f730*/  IABS R44, R44 ;  /* 0x0000002c002c7213 */ /* 0x000fe40000000000 */
[----:B------:R3:W-:Y:S01]  /*f740*/  I2F R45, R12 ;  /* 0x0000000c002d7306 */ /* 0x0007e20000201400 */
[----:B------:R-:W-:-:S02]  /*f750*/  IABS R17, R17 ;  /* 0x0000001100117213 */ /* 0x000fc40000000000 */
[----:B------:R-:W-:Y:S01]  /*f760*/  FSEL R91, R40, -INF , !P6 ;  /* 0xff800000285b7808 */ /* 0x000fe20007000000 */
[----:B------:R-:W-:Y:S01]  /*f770*/  IMAD.IADD R40, R233, 0x1, -R107 ;  /* 0x00000001e9287824 */ /* 0x000fe200078e0a6b */
[----:B------:R-:W-:Y:S02]  /*f780*/  FSEL R90, R42, -INF , !P5 ;  /* 0xff8000002a5a7808 */ /* 0x000fe40006800000 */
[----:B------:R-:W-:Y:S01]  /*f790*/  FSEL R92, R92, -INF , !P2 ;  /* 0xff8000005c5c7808 */ /* 0x000fe20005000000 */
[----:B-1----:R-:W-:Y:S01]  /*f7a0*/  FFMA.FTZ R94, R94, -UR31, R13 ;  /* 0x8000001f5e5e7c23 */ /* 0x002fe2000801000d */
[----:B------:R-:W1:Y:S01]  /*f7b0*/  I2F R98, R98 ;  /* 0x0000006200627306 */ /* 0x000e620000201400 */
[----:B------:R-:W-:Y:S01]  /*f7c0*/  IMAD.IADD R16, R227, 0x1, -R97 ;  /* 0x00000001e3107824 */ /* 0x000fe200078e0a61 */
[----:B------:R-:W-:Y:S02]  /*f7d0*/  ISETP.GE.AND P6, PT, R97, R234, PT ;  /* 0x000000ea6100720c */ /* 0x000fe40003fc6270 */
[----:B------:R-:W-:Y:S01]  /*f7e0*/  FSEL R94, R94, -INF , !P4 ;  /* 0xff8000005e5e7808 */ /* 0x000fe20006000000 */
[----:B------:R-:W-:Y:S01]  /*f7f0*/  HMMA.16816.F32 R8, R24, R46, R8 ;  /* 0x0000002e1808723c */ /* 0x000fe20000001808 */
[----:B------:R-:W-:-:S02]  /*f800*/  IABS R109, R16 ;  /* 0x00000010006d7213 */ /* 0x000fc40000000000 */
[----:B------:R-:W4:Y:S01]  /*f810*/  I2F R44, R44 ;  /* 0x0000002c002c7306 */ /* 0x000f220000201400 */
[C---:B------:R-:W-:Y:S02]  /*f820*/  ISETP.GE.AND P5, PT, R97.reuse, R231, PT ;  /* 0x000000e76100720c */ /* 0x040fe40003fa6270 */
[C---:B------:R-:W-:Y:S02]  /*f830*/  ISETP.GE.AND P4, PT, R97.reuse, R228, PT ;  /* 0x000000e46100720c */ /* 0x040fe40003f86270 */
[----:B---3--:R-:W-:Y:S01]  /*f840*/  HMMA.16816.F32 R12, R32, R18, RZ ;  /* 0x00000012200c723c */ /* 0x008fe200000018ff */
[C---:B------:R-:W-:Y:S02]  /*f850*/  ISETP.GE.AND P2, PT, R97.reuse, R223, PT ;  /* 0x000000df6100720c */ /* 0x040fe40003f46270 */
[----:B------:R3:W-:Y:S01]  /*f860*/  I2F R111, R17 ;  /* 0x00000011006f7306 */ /* 0x0007e20000201400 */
[C---:B------:R-:W-:Y:S02]  /*f870*/  ISETP.LT.OR P6, PT, R97.reuse, R235, P6 ;  /* 0x000000eb6100720c */ /* 0x040fe400037c1670 */
[----:B------:R-:W-:-:S02]  /*f880*/  ISETP.LT.OR P5, PT, R97, R232, P5 ;  /* 0x000000e86100720c */ /* 0x000fc40002fa1670 */
[C---:B------:R-:W-:Y:S02]  /*f890*/  ISETP.LT.OR P4, PT, R97.reuse, R229, P4 ;  /* 0x000000e56100720c */ /* 0x040fe40002781670 */
[----:B------:R-:W-:Y:S01]  /*f8a0*/  ISETP.LT.OR P2, PT, R97, R226, P2 ;  /* 0x000000e26100720c */ /* 0x000fe20001741670 */
[----:B-1----:R-:W-:Y:S01]  /*f8b0*/  FFMA.FTZ R97, R98, -UR31, R41 ;  /* 0x8000001f62617c23 */ /* 0x002fe20008010029 */
[----:B------:R-:W-:Y:S01]  /*f8c0*/  IABS R110, R40 ;  /* 0x00000028006e7213 */ /* 0x000fe20000000000 */
[----:B----4-:R-:W-:Y:S01]  /*f8d0*/  FFMA.FTZ R98, R44, -UR31, R43 ;  /* 0x8000001f2c627c23 */ /* 0x010fe2000801002b */
[----:B------:R-:W1:Y:S01]  /*f8e0*/  I2F R109, R109 ;  /* 0x0000006d006d7306 */ /* 0x000e620000201400 */
[----:B--2---:R-:W-:Y:S01]  /*f8f0*/  HMMA.16816.F32 R40, R36, R28, RZ ;  /* 0x0000001c2428723c */ /* 0x004fe200000018ff */
[----:B------:R-:W-:Y:S01]  /*f900*/  FFMA.FTZ R100, R45, -UR31, R8 ;  /* 0x8000001f2d647c23 */ /* 0x000fe20008010008 */
[----:B------:R-:W-:Y:S01]  /*f910*/  IADD3 R8, R115, 0x60, RZ ;  /* 0x0000006073087810 */ /* 0x000fe20007ffe0ff */
[----:B------:R-:W-:Y:S01]  /*f920*/  FFMA.FTZ R99, R99, -UR31, R10 ;  /* 0x8000001f63637c23 */ /* 0x000fe2000801000a */
[----:B---3--:R-:W2:Y:S01]  /*f930*/  LDSM.16.M88.4 R16, [R209] ;  /* 0x00000000d110783b */ /* 0x008ea20000000200 */
[----:B------:R-:W-:Y:S01]  /*f940*/  IMAD.IADD R10, R227, 0x1, -R107 ;  /* 0x00000001e30a7824 */ /* 0x000fe200078e0a6b */
[----:B------:R-:W-:Y:S01]  /*f950*/  FSEL R97, R97, -INF , !P0 ;  /* 0xff80000061617808 */ /* 0x000fe20004000000 */
[----:B------:R-:W3:Y:S01]  /*f960*/  I2F R110, R110 ;  /* 0x0000006e006e7306 */ /* 0x000ee20000201400 */
[----:B------:R-:W-:Y:S01]  /*f970*/  FSEL R98, R98, -INF , !P3 ;  /* 0xff80000062627808 */ /* 0x000fe20005800000 */
[----:B------:R-:W-:Y:S01]  /*f980*/  HMMA.16816.F32 R12, R20, R46, R12 ;  /* 0x0000002e140c723c */ /* 0x000fe2000000180c */
[----:B------:R-:W-:Y:S01]  /*f990*/  IABS R10, R10 ;  /* 0x0000000a000a7213 */ /* 0x000fe20000000000 */
[----:B------:R-:W-:Y:S01]  /*f9a0*/  FFMA.FTZ R9, R108, -UR31, R9 ;  /* 0x8000001f6c097c23 */ /* 0x000fe20008010009 */
[----:B------:R-:W-:-:S02]  /*f9b0*/  FSEL R100, R100, -INF , !P6 ;  /* 0xff80000064647808 */ /* 0x000fc40007000000 */
[----:B------:R-:W-:Y:S02]  /*f9c0*/  FSEL R99, R99, -INF , !P5 ;  /* 0xff80000063637808 */ /* 0x000fe40006800000 */
[C---:B------:R-:W-:Y:S01]  /*f9d0*/  ISETP.GE.AND P0, PT, R107.reuse, R234, PT ;  /* 0x000000ea6b00720c */ /* 0x040fe20003f06270 */
[----:B------:R-:W-:Y:S01]  /*f9e0*/  HMMA.16816.F32 R44, R32, R28, RZ ;  /* 0x0000001c202c723c */ /* 0x000fe200000018ff */
[----:B------:R4:W-:Y:S01]  /*f9f0*/  I2F R28, R112 ;  /* 0x00000070001c7306 */ /* 0x0009e20000201400 */
[C---:B------:R-:W-:Y:S02]  /*fa00*/  ISETP.GE.AND P3, PT, R107.reuse, R231, PT ;  /* 0x000000e76b00720c */ /* 0x040fe40003f66270 */
[C---:B------:R-:W-:Y:S02]  /*fa10*/  ISETP.GE.AND P6, PT, R107.reuse, R228, PT ;  /* 0x000000e46b00720c */ /* 0x040fe40003fc6270 */
[C---:B------:R-:W-:Y:S01]  /*fa20*/  ISETP.GE.AND P5, PT, R107.reuse, R223, PT ;  /* 0x000000df6b00720c */ /* 0x040fe20003fa6270 */
[----:B------:R-:W-:Y:S01]  /*fa30*/  IMAD.IADD R29, R236, 0x1, -R8 ;  /* 0x00000001ec1d7824 */ /* 0x000fe200078e0a08 */
[C---:B------:R-:W-:Y:S01]  /*fa40*/  ISETP.LT.OR P0, PT, R107.reuse, R235, P0 ;  /* 0x000000eb6b00720c */ /* 0x040fe20000701670 */
[----:B------:R-:W2:Y:S01]  /*fa50*/  I2F R10, R10 ;  /* 0x0000000a000a7306 */ /* 0x000ea20000201400 */
[----:B------:R-:W-:-:S02]  /*fa60*/  ISETP.LT.OR P3, PT, R107, R232, P3 ;  /* 0x000000e86b00720c */ /* 0x000fc40001f61670 */
[C---:B------:R-:W-:Y:S02]  /*fa70*/  ISETP.LT.OR P6, PT, R107.reuse, R229, P6 ;  /* 0x000000e56b00720c */ /* 0x040fe400037c1670 */
[----:B------:R-:W-:Y:S02]  /*fa80*/  ISETP.LT.OR P5, PT, R107, R226, P5 ;  /* 0x000000e26b00720c */ /* 0x000fe40002fa1670 */
[----:B-1----:R-:W-:Y:S01]  /*fa90*/  FFMA.FTZ R14, R109, -UR31, R14 ;  /* 0x8000001f6d0e7c23 */ /* 0x002fe2000801000e */
[----:B------:R-:W-:Y:S01]  /*faa0*/  IABS R29, R29 ;  /* 0x0000001d001d7213 */ /* 0x000fe20000000000 */
[----:B----4-:R-:W-:Y:S02]  /*fab0*/  IMAD.IADD R112, R233, 0x1, -R8 ;  /* 0x00000001e9707824 */ /* 0x010fe400078e0a08 */
[----:B------:R-:W-:Y:S01]  /*fac0*/  FFMA.FTZ R111, R111, -UR31, R12 ;  /* 0x8000001f6f6f7c23 */ /* 0x000fe2000801000c */
[----:B------:R-:W-:Y:S01]  /*fad0*/  IADD3 R12, R115, 0x61, RZ ;  /* 0x00000061730c7810 */ /* 0x000fe20007ffe0ff */
[----:B---3--:R-:W-:Y:S01]  /*fae0*/  FFMA.FTZ R109, R110, -UR31, R11 ;  /* 0x8000001f6e6d7c23 */ /* 0x008fe2000801000b */
[----:B------:R-:W-:Y:S01]  /*faf0*/  IABS R113, R112 ;  /* 0x0000007000717213 */ /* 0x000fe20000000000 */
[----:B------:R-:W-:Y:S01]  /*fb00*/  IMAD.IADD R112, R230, 0x1, -R8 ;  /* 0x00000001e6707824 */ /* 0x000fe200078e0a08 */
[----:B------:R-:W-:Y:S01]  /*fb10*/  FSEL R110, R9, -INF , !P0 ;  /* 0xff800000096e7808 */ /* 0x000fe20004000000 */
[----:B--2---:R-:W-:Y:S01]  /*fb20*/  FFMA.FTZ R10, R10, -UR31, R15 ;  /* 0x8000001f0a0a7c23 */ /* 0x004fe2000801000f */
[----:B------:R-:W-:Y:S01]  /*fb30*/  HMMA.16816.F32 R40, R24, R16, R40 ;  /* 0x000000101828723c */ /* 0x000fe20000001828 */
[----:B------:R-:W-:Y:S01]  /*fb40*/  IMAD.MOV.U32 R107, RZ, RZ, R113 ;  /* 0x000000ffff6b7224 */ /* 0x000fe200078e0071 */
[----:B------:R-:W-:Y:S01]  /*fb50*/  IABS R112, R112 ;  /* 0x0000007000707213 */ /* 0x000fe20000000000 */
[----:B------:R-:W1:Y:S01]  /*fb60*/  I2F R29, R29 ;  /* 0x0000001d001d7306 */ /* 0x000e620000201400 */
[----:B------:R-:W-:Y:S01]  /*fb70*/  FSEL R108, R111, -INF , !P4 ;  /* 0xff8000006f6c7808 */ /* 0x000fe20006000000 */
[----:B------:R-:W-:Y:S01]  /*fb80*/  FFMA.FTZ R13, R28, -UR31, R13 ;  /* 0x8000001f1c0d7c23 */ /* 0x000fe2000801000d */
[----:B------:R-:W-:-:S02]  /*fb90*/  FSEL R109, R109, -INF , !P3 ;  /* 0xff8000006d6d7808 */ /* 0x000fc40005800000 */
[----:B------:R-:W-:Y:S01]  /*fba0*/  HMMA.16816.F32 R44, R20, R16, R44 ;  /* 0x00000010142c723c */ /* 0x000fe2000000182c */
[C---:B------:R-:W-:Y:S02]  /*fbb0*/  ISETP.GE.AND P4, PT, R8.reuse, R234, PT ;  /* 0x000000ea0800720c */ /* 0x040fe40003f86270 */
[----:B------:R2:W3:Y:S01]  /*fbc0*/  I2F R17, R107 ;  /* 0x0000006b00117306 */ /* 0x0004e20000201400 */
[C---:B------:R-:W-:Y:S02]  /*fbd0*/  ISETP.GE.AND P0, PT, R8.reuse, R228, PT ;  /* 0x000000e40800720c */ /* 0x040fe40003f06270 */
[C---:B------:R-:W-:Y:S01]  /*fbe0*/  ISETP.GE.AND P3, PT, R8.reuse, R223, PT ;  /* 0x000000df0800720c */ /* 0x040fe20003f66270 */
[----:B------:R-:W-:Y:S01]  /*fbf0*/  IMAD.IADD R16, R227, 0x1, -R8 ;  /* 0x00000001e3107824 */ /* 0x000fe200078e0a08 */
[C---:B------:R-:W-:Y:S02]  /*fc00*/  ISETP.LT.OR P4, PT, R8.reuse, R235, P4 ;  /* 0x000000eb0800720c */ /* 0x040fe40002781670 */
[----:B------:R-:W-:Y:S01]  /*fc10*/  ISETP.LT.OR P0, PT, R8, R229, P0 ;  /* 0x000000e50800720c */ /* 0x000fe20000701670 */
[----:B------:R-:W4:Y:S01]  /*fc20*/  I2F R11, R112 ;  /* 0x00000070000b7306 */ /* 0x000f220000201400 */
[----:B------:R-:W-:-:S02]  /*fc30*/  IABS R16, R16 ;  /* 0x0000001000107213 */ /* 0x000fc40000000000 */
[----:B------:R-:W-:Y:S02]  /*fc40*/  ISETP.LT.OR P3, PT, R8, R226, P3 ;  /* 0x000000e20800720c */ /* 0x000fe40001f61670 */
[----:B------:R-:W-:Y:S01]  /*fc50*/  FSEL R111, R10, -INF , !P5 ;  /* 0xff8000000a6f7808 */ /* 0x000fe20006800000 */
[----:B-1----:R-:W-:Y:S01]  /*fc60*/  FFMA.FTZ R29, R29, -UR31, R40 ;  /* 0x8000001f1d1d7c23 */ /* 0x002fe20008010028 */
[-C--:B------:R-:W-:Y:S01]  /*fc70*/  ISETP.GE.AND P5, PT, R12, R231.reuse, PT ;  /* 0x000000e70c00720c */ /* 0x080fe20003fa6270 */
[----:B------:R-:W1:Y:S01]  /*fc80*/  I2F R9, R16 ;  /* 0x0000001000097306 */ /* 0x000e620000201400 */
[----:B--2---:R-:W-:Y:S01]  /*fc90*/  FSEL R107, R14, -INF , !P2 ;  /* 0xff8000000e6b7808 */ /* 0x004fe20005000000 */
[----:B------:R-:W-:Y:S01]  /*fca0*/  IMAD.IADD R14, R236, 0x1, -R12 ;  /* 0x00000001ec0e7824 */ /* 0x000fe200078e0a0c */
[----:B------:R-:W-:Y:S01]  /*fcb0*/  ISETP.GE.AND P2, PT, R8, R231, PT ;  /* 0x000000e70800720c */ /* 0x000fe20003f46270 */
[----:B---3--:R-:W-:Y:S01]  /*fcc0*/  FFMA.FTZ R17, R17, -UR31, R42 ;  /* 0x8000001f11117c23 */ /* 0x008fe2000801002a */
[----:B------:R-:W-:Y:S01]  /*fcd0*/  FSEL R114, R29, -INF , !P4 ;  /* 0xff8000001d727808 */ /* 0x000fe20006000000 */
[--C-:B------:R-:W-:Y:S01]  /*fce0*/  IMAD.IADD R40, R230, 0x1, -R12.reuse ;  /* 0x00000001e6287824 */ /* 0x100fe200078e0a0c */
[----:B------:R-:W-:Y:S01]  /*fcf0*/  ISETP.LT.OR P2, PT, R8, R232, P2 ;  /* 0x000000e80800720c */ /* 0x000fe20001741670 */
[----:B------:R-:W-:Y:S01]  /*fd00*/  IMAD.IADD R8, R233, 0x1, -R12 ;  /* 0x00000001e9087824 */ /* 0x000fe200078e0a0c */
[----:B------:R-:W-:Y:S01]  /*fd10*/  IABS R14, R14 ;  /* 0x0000000e000e7213 */ /* 0x000fe20000000000 */
[----:B----4-:R-:W-:Y:S01]  /*fd20*/  FFMA.FTZ R44, R11, -UR31, R44 ;  /* 0x8000001f0b2c7c23 */ /* 0x010fe2000801002c */
[----:B------:R-:W-:Y:S01]  /*fd30*/  FSEL R112, R13, -INF , !P6 ;  /* 0xff8000000d707808 */ /* 0x000fe20007000000 */
[----:B------:R-:W-:Y:S01]  /*fd40*/  IMAD.IADD R42, R227, 0x1, -R12 ;  /* 0x00000001e32a7824 */ /* 0x000fe200078e0a0c */
[----:B------:R-:W-:Y:S01]  /*fd50*/  IABS R8, R8 ;  /* 0x0000000800087213 */ /* 0x000fe20000000000 */
[----:B------:R-:W2:Y:S01]  /*fd60*/  I2F R16, R14 ;  /* 0x0000000e00107306 */ /* 0x000ea20000201400 */
[----:B------:R-:W-:Y:S01]  /*fd70*/  ISETP.GE.AND P6, PT, R12, R234, PT ;  /* 0x000000ea0c00720c */ /* 0x000fe20003fc6270 */
[----:B-1----:R-:W-:Y:S01]  /*fd80*/  FFMA.FTZ R46, R9, -UR31, R46 ;  /* 0x8000001f092e7c23 */ /* 0x002fe2000801002e */
[----:B------:R-:W-:-:S02]  /*fd90*/  FSEL R113, R17, -INF , !P2 ;  /* 0xff80000011717808 */ /* 0x000fc40005000000 */
[C---:B------:R-:W-:Y:S02]  /*fda0*/  ISETP.GE.AND P4, PT, R12.reuse, R228, PT ;  /* 0x000000e40c00720c */ /* 0x040fe40003f86270 */
[C---:B------:R-:W-:Y:S01]  /*fdb0*/  ISETP.GE.AND P2, PT, R12.reuse, R223, PT ;  /* 0x000000df0c00720c */ /* 0x040fe20003f46270 */
[----:B------:R1:W3:Y:S01]  /*fdc0*/  I2F R14, R8 ;  /* 0x00000008000e7306 */ /* 0x0002e20000201400 */
[C---:B------:R-:W-:Y:S02]  /*fdd0*/  ISETP.LT.OR P6, PT, R12.reuse, R235, P6 ;  /* 0x000000eb0c00720c */ /* 0x040fe400037c1670 */
[----:B------:R-:W-:Y:S02]  /*fde0*/  IABS R40, R40 ;  /* 0x0000002800287213 */ /* 0x000fe40000000000 */
[C---:B------:R-:W-:Y:S02]  /*fdf0*/  ISETP.LT.OR P5, PT, R12.reuse, R232, P5 ;  /* 0x000000e80c00720c */ /* 0x040fe40002fa1670 */
[----:B------:R-:W-:Y:S01]  /*fe00*/  ISETP.LT.OR P4, PT, R12, R229, P4 ;  /* 0x000000e50c00720c */ /* 0x000fe20002781670 */
[----:B--2---:R-:W-:Y:S01]  /*fe10*/  FFMA.FTZ R41, R16, -UR31, R41 ;  /* 0x8000001f10297c23 */ /* 0x004fe20008010029 */
[----:B------:R-:W-:Y:S01]  /*fe20*/  IADD3 R16, R115, 0x68, RZ ;  /* 0x0000006873107810 */ /* 0x000fe20007ffe0ff */
[----:B------:R-:W2:Y:S01]  /*fe30*/  I2F R40, R40 ;  /* 0x0000002800287306 */ /* 0x000ea20000201400 */
[----:B------:R-:W-:-:S02]  /*fe40*/  ISETP.LT.OR P2, PT, R12, R226, P2 ;  /* 0x000000e20c00720c */ /* 0x000fc40001741670 */
[----:B------:R-:W-:Y:S01]  /*fe50*/  FSEL R121, R41, -INF , !P6 ;  /* 0xff80000029797808 */ /* 0x000fe20007000000 */
[--C-:B------:R-:W-:Y:S01]  /*fe60*/  IMAD.IADD R17, R233, 0x1, -R16.reuse ;  /* 0x00000001e9117824 */ /* 0x100fe200078e0a10 */
[----:B------:R-:W-:Y:S01]  /*fe70*/  IABS R42, R42 ;  /* 0x0000002a002a7213 */ /* 0x000fe20000000000 */
[-C--:B-1----:R-:W-:Y:S01]  /*fe80*/  HMMA.16816.F32 R8, R36, R30.reuse, RZ ;  /* 0x0000001e2408723c */ /* 0x082fe200000018ff */
[----:B---3--:R-:W-:Y:S01]  /*fe90*/  FFMA.FTZ R43, R14, -UR31, R43 ;  /* 0x8000001f0e2b7c23 */ /* 0x008fe2000801002b */
[----:B------:R-:W-:Y:S01]  /*fea0*/  FSEL R117, R44, -INF , !P0 ;  /* 0xff8000002c757808 */ /* 0x000fe20004000000 */
[----:B------:R-:W1:Y:S01]  /*feb0*/  LDSM.16.M88.4 R12, [R219+0x3c00] ;  /* 0x003c0000db0c783b */ /* 0x000e620000000200 */
[--C-:B------:R-:W-:Y:S01]  /*fec0*/  IMAD.IADD R41, R230, 0x1, -R16.reuse ;  /* 0x00000001e6297824 */ /* 0x100fe200078e0a10 */
[----:B------:R-:W-:Y:S01]  /*fed0*/  IABS R17, R17 ;  /* 0x0000001100117213 */ /* 0x000fe20000000000 */
[----:B------:R-:W3:Y:S01]  /*fee0*/  I2F R42, R42 ;  /* 0x0000002a002a7306 */ /* 0x000ee20000201400 */
[----:B------:R-:W-:Y:S01]  /*fef0*/  FSEL R120, R43, -INF , !P5 ;  /* 0xff8000002b787808 */ /* 0x000fe20006800000 */
[--C-:B------:R-:W-:Y:S01]  /*ff00*/  IMAD.IADD R43, R227, 0x1, -R16.reuse ;  /* 0x00000001e32b7824 */ /* 0x100fe200078e0a10 */
[----:B------:R-:W-:Y:S01]  /*ff10*/  IABS R171, R41 ;  /* 0x0000002900ab7213 */ /* 0x000fe20000000000 */
[----:B--2---:R-:W-:Y:S01]  /*ff20*/  FFMA.FTZ R40, R40, -UR31, R45 ;  /* 0x8000001f28287c23 */ /* 0x004fe2000801002d */
[----:B------:R-:W-:Y:S01]  /*ff30*/  HMMA.16816.F32 R28, R32, R30, RZ ;  /* 0x0000001e201c723c */ /* 0x000fe200000018ff */
[----:B------:R-:W-:Y:S01]  /*ff40*/  IMAD.IADD R131, R236, 0x1, -R16 ;  /* 0x00000001ec837824 */ /* 0x000fe200078e0a10 */
[----:B------:R-:W-:Y:S01]  /*ff50*/  IABS R43, R43 ;  /* 0x0000002b002b7213 */ /* 0x000fe20000000000 */
[----:B------:R2:W4:Y:S01]  /*ff60*/  I2F R41, R17 ;  /* 0x0000001100297306 */ /* 0x0005220000201400 */
[----:B------:R-:W-:Y:S01]  /*ff70*/  FSEL R130, R40, -INF , !P4 ;  /* 0xff80000028827808 */ /* 0x000fe20006000000 */
[----:B------:R-:W-:Y:S01]  /*ff80*/  IMAD.IADD R44, R230, 0x1, -R172 ;  /* 0x00000001e62c7824 */ /* 0x000fe200078e0aac */
[----:B------:R-:W-:-:S02]  /*ff90*/  IABS R131, R131 ;  /* 0x0000008300837213 */ /* 0x000fc40000000000 */
[----:B------:R-:W-:Y:S02]  /*ffa0*/  FSEL R119, R46, -INF , !P3 ;  /* 0xff8000002e777808 */ /* 0x000fe40005800000 */
[----:B------:R-:W-:Y:S01]  /*ffb0*/  ISETP.GE.AND P3, PT, R16, R231, PT ;  /* 0x000000e71000720c */ /* 0x000fe20003f66270 */
[----:B---3--:R-:W-:Y:S01]  /*ffc0*/  FFMA.FTZ R47, R42, -UR31, R47 ;  /* 0x8000001f2a2f7c23 */ /* 0x008fe2000801002f */
[----:B------:R3:W-:Y:S01]  /*ffd0*/  I2F R175, R43 ;  /* 0x0000002b00af7306 */ /* 0x0007e20000201400 */
[----:B------:R-:W-:Y:S01]  /*ffe0*/  HMMA.16816.F32 R8, R24, R18, R8 ;  /* 0x000000121808723c */ /* 0x000fe20000001808 */
[C---:B------:R-:W-:Y:S02]  /*fff0*/  ISETP.LT.OR P3, PT, R16.reuse, R232, P3 ;  /* 0x000000e81000720c */ /* 0x040fe40001f61670 */
[----:B------:R-:W-:Y:S02]  /*10000*/  IABS R44, R44 ;  /* 0x0000002c002c7213 */ /* 0x000fe40000000000 */
[----:B------:R-:W-:-:S02]  /*10010*/  ISETP.GE.AND P0, PT, R16, R234, PT ;  /* 0x000000ea1000720c */ /* 0x000fc40003f06270 */
[----:B------:R-:W1:Y:S01]  /*10020*/  I2F R131, R131 ;  /* 0x0000008300837306 */ /* 0x000e620000201400 */
[C---:B------:R-:W-:Y:S02]  /*10030*/  ISETP.GE.AND P6, PT, R16.reuse, R228, PT ;  /* 0x000000e41000720c */ /* 0x040fe40003fc6270 */
[C---:B------:R-:W-:Y:S02]  /*10040*/  ISETP.GE.AND P5, PT, R16.reuse, R223, PT ;  /* 0x000000df1000720c */ /* 0x040fe40003fa6270 */
[----:B------:R-:W-:Y:S02]  /*10050*/  FSEL R129, R47, -INF , !P2 ;  /* 0xff8000002f817808 */ /* 0x000fe40005000000 */
[C---:B------:R-:W-:Y:S01]  /*10060*/  ISETP.LT.OR P0, PT, R16.reuse, R235, P0 ;  /* 0x000000eb1000720c */ /* 0x040fe20000701670 */
[----:B------:R-:W1:Y:S01]  /*10070*/  I2F R171, R171 ;  /* 0x000000ab00ab7306 */ /* 0x000e620000201400 */
[C---:B------:R-:W-:Y:S02]  /*10080*/  ISETP.LT.OR P6, PT, R16.reuse, R229, P6 ;  /* 0x000000e51000720c */ /* 0x040fe400037c1670 */
[----:B------:R-:W-:-:S02]  /*10090*/  ISETP.LT.OR P5, PT, R16, R226, P5 ;  /* 0x000000e21000720c */ /* 0x000fc40002fa1670 */
[----:B--2---:R-:W-:Y:S01]  /*100a0*/  HMMA.16816.F32 R16, R20, R18, R28 ;  /* 0x000000121410723c */ /* 0x004fe2000000181c */
[C---:B------:R-:W-:Y:S02]  /*100b0*/  ISETP.GE.AND P4, PT, R172.reuse, R234, PT ;  /* 0x000000eaac00720c */ /* 0x040fe40003f86270 */
[C---:B------:R-:W-:Y:S01]  /*100c0*/  ISETP.GE.AND P2, PT, R172.reuse, R231, PT ;  /* 0x000000e7ac00720c */ /* 0x040fe20003f46270 */
[----:B----4-:R-:W-:Y:S01]  /*100d0*/  FFMA.FTZ R10, R41, -UR31, R10 ;  /* 0x8000001f290a7c23 */ /* 0x010fe2000801000a */
[----:B------:R-:W-:Y:S01]  /*100e0*/  ISETP.LT.OR P4, PT, R172, R235, P4 ;  /* 0x000000ebac00720c */ /* 0x000fe20002781670 */
[----:B---3--:R-:W2:Y:S01]  /*100f0*/  LDSM.16.M88.4 R40, [R208] ;  /* 0x00000000d028783b */ /* 0x008ea20000000200 */
[----:B------:R-:W-:Y:S01]  /*10100*/  IMAD.IADD R28, R236, 0x1, -R172 ;  /* 0x00000001ec1c7824 */ /* 0x000fe200078e0aac */
[----:B------:R-:W-:Y:S01]  /*10110*/  ISETP.LT.OR P2, PT, R172, R232, P2 ;  /* 0x000000e8ac00720c */ /* 0x000fe20001741670 */
[----:B-1----:R-:W-:Y:S01]  /*10120*/  FFMA.FTZ R131, R131, -UR31, R8 ;  /* 0x8000001f83837c23 */ /* 0x002fe20008010008 */
[----:B------:R-:W-:Y:S01]  /*10130*/  FSEL R164, R10, -INF , !P3 ;  /* 0xff8000000aa47808 */ /* 0x000fe20005800000 */
[----:B------:R-:W-:Y:S01]  /*10140*/  IMAD.MOV.U32 R10, RZ, RZ, R44 ;  /* 0x000000ffff0a7224 */ /* 0x000fe200078e002c */
[----:B------:R-:W-:Y:S01]  /*10150*/  IABS R28, R28 ;  /* 0x0000001c001c7213 */ /* 0x000fe20000000000 */
[----:B------:R-:W-:Y:S01]  /*10160*/  HMMA.16816.F32 R44, R36, R12, RZ ;  /* 0x0000000c242c723c */ /* 0x000fe200000018ff */
[----:B------:R-:W-:Y:S01]  /*10170*/  IADD3 R8, R115, 0x70, RZ ;  /* 0x0000007073087810 */ /* 0x000fe20007ffe0ff */
[----:B------:R-:W-:-:S04]  /*10180*/  DEPBAR.LE SB0, 0x0 ;  /* 0x000080000000791a */ /* 0x000fc80000000000 */
[----:B------:R1:W3:Y:S01]  /*10190*/  I2F R174, R28 ;  /* 0x0000001c00ae7306 */ /* 0x0002e20000201400 */
[----:B------:R-:W-:Y:S01]  /*101a0*/  FSEL R131, R131, -INF , !P0 ;  /* 0xff80000083837808 */ /* 0x000fe20004000000 */
[----:B------:R-:W-:Y:S01]  /*101b0*/  HMMA.16816.F32 R36, R36, R14, RZ ;  /* 0x0000000e2424723c */ /* 0x000fe200000018ff */
[C---:B------:R-:W-:Y:S02]  /*101c0*/  ISETP.GE.AND P0, PT, R172.reuse, R228, PT ;  /* 0x000000e4ac00720c */ /* 0x040fe40003f06270 */
[C---:B------:R-:W-:Y:S01]  /*101d0*/  ISETP.GE.AND P3, PT, R172.reuse, R223, PT ;  /* 0x000000dfac00720c */ /* 0x040fe20003f66270 */
[----:B------:R-:W-:Y:S01]  /*101e0*/  FFMA.FTZ R16, R171, -UR31, R16 ;  /* 0x8000001fab107c23 */ /* 0x000fe20008010010 */
[C---:B------:R-:W-:Y:S01]  /*101f0*/  ISETP.LT.OR P0, PT, R172.reuse, R229, P0 ;  /* 0x000000e5ac00720c */ /* 0x040fe20000701670 */
[----:B------:R-:W4:Y:S01]  /*10200*/  I2F R10, R10 ;  /* 0x0000000a000a7306 */ /* 0x000f220000201400 */
[----:B------:R-:W-:Y:S01]  /*10210*/  FFMA.FTZ R18, R175, -UR31, R18 ;  /* 0x8000001faf127c23 */ /* 0x000fe20008010012 */
[----:B------:R-:W-:Y:S01]  /*10220*/  BAR.SYNC.DEFER_BLOCKING 0x0 ;  /* 0x0000000000007b1d */ /* 0x000fe20000010000 */
[----:B------:R-:W-:-:S02]  /*10230*/  ISETP.LT.OR P3, PT, R172, R226, P3 ;  /* 0x000000e2ac00720c */ /* 0x000fc40001f61670 */
[----:B------:R-:W-:Y:S02]  /*10240*/  FSEL R172, R16, -INF , !P6 ;  /* 0xff80000010ac7808 */ /* 0x000fe40007000000 */
[----:B------:R-:W-:Y:S01]  /*10250*/  FSEL R171, R18, -INF , !P5 ;  /* 0xff80000012ab7808 */ /* 0x000fe20006800000 */
[C---:B-1----:R-:W-:Y:S01]  /*10260*/  HMMA.16816.F32 R28, R32.reuse, R12, RZ ;  /* 0x0000000c201c723c */ /* 0x042fe200000018ff */
[----:B---3--:R-:W-:Y:S01]  /*10270*/  FFMA.FTZ R9, R174, -UR31, R9 ;  /* 0x8000001fae097c23 */ /* 0x008fe20008010009 */
[----:B------:R-:W-:Y:S01]  /*10280*/  ISETP.GE.AND P6, PT, R8, R234, PT ;  /* 0x000000ea0800720c */ /* 0x000fe20003fc6270 */
[----:B------:R-:W-:Y:S01]  /*10290*/  FFMA.FTZ R174, R188, -UR31, R11 ;  /* 0x8000001fbcae7c23 */ /* 0x000fe2000801000b */
[----:B------:R-:W-:Y:S02]  /*102a0*/  IADD3 R11, R115, 0x71, RZ ;  /* 0x00000071730b7810 */ /* 0x000fe40007ffe0ff */
[----:B------:R-:W-:Y:S01]  /*102b0*/  FSEL R175, R9, -INF , !P4 ;  /* 0xff80000009af7808 */ /* 0x000fe20006000000 */
[--C-:B------:R-:W-:Y:S01]  /*102c0*/  IMAD.IADD R13, R236, 0x1, -R8.reuse ;  /* 0x00000001ec0d7824 */ /* 0x100fe200078e0a08 */
[----:B------:R-:W-:Y:S01]  /*102d0*/  IABS R12, R185 ;  /* 0x000000b9000c7213 */ /* 0x000fe20000000000 */
[--C-:B------:R-:W-:Y:S01]  /*102e0*/  IMAD.IADD R185, R233, 0x1, -R8.reuse ;  /* 0x00000001e9b97824 */ /* 0x100fe200078e0a08 */
[----:B------:R-:W-:Y:S01]  /*102f0*/  HMMA.16816.F32 R32, R32, R14, RZ ;  /* 0x0000000e2020723c */ /* 0x000fe200000018ff */
[----:B------:R-:W-:Y:S01]  /*10300*/  FSEL R174, R174, -INF , !P2 ;  /* 0xff800000aeae7808 */ /* 0x000fe20005000000 */
[----:B------:R-:W-:Y:S01]  /*10310*/  IMAD.IADD R16, R236, 0x1, -R11 ;  /* 0x00000001ec107824 */ /* 0x000fe200078e0a0b */
[----:B------:R-:W-:Y:S01]  /*10320*/  IABS R13, R13 ;  /* 0x0000000d000d7213 */ /* 0x000fe20000000000 */
[----:B------:R-:W1:Y:S01]  /*10330*/  I2F R12, R12 ;  /* 0x0000000c000c7306 */ /* 0x000e620000201400 */
[----:B------:R-:W-:Y:S01]  /*10340*/  IABS R185, R185 ;  /* 0x000000b900b97213 */ /* 0x000fe20000000000 */
[--C-:B------:R-:W-:Y:S01]  /*10350*/  IMAD.IADD R9, R227, 0x1, -R8.reuse ;  /* 0x00000001e3097824 */ /* 0x100fe200078e0a08 */
[C---:B------:R-:W-:Y:S01]  /*10360*/  ISETP.GE.AND P5, PT, R8.reuse, R231, PT ;  /* 0x000000e70800720c */ /* 0x040fe20003fa6270 */
[-C--:B--2---:R-:W-:Y:S01]  /*10370*/  HMMA.16816.F32 R44, R24, R40.reuse, R44 ;  /* 0x00000028182c723c */ /* 0x084fe2000000182c */
[----:B------:R-:W-:Y:S01]  /*10380*/  IMAD.MOV.U32 R15, RZ, RZ, R13 ;  /* 0x000000ffff0f7224 */ /* 0x000fe200078e000d */
[----:B------:R-:W-:Y:S01]  /*10390*/  ISETP.GE.AND P4, PT, R8, R228, PT ;  /* 0x000000e40800720c */ /* 0x000fe20003f86270 */
[----:B------:R-:W-:Y:S01]  /*103a0*/  IMAD.IADD R13, R230, 0x1, -R8 ;  /* 0x00000001e60d7824 */ /* 0x000fe200078e0a08 */
[----:B------:R-:W-:Y:S01]  /*103b0*/  I2F R185, R185 ;  /* 0x000000b900b97306 */ /* 0x000fe20000201400 */
[----:B------:R-:W-:Y:S01]  /*103c0*/  ISETP.GE.AND P2, PT, R8, R223, PT ;  /* 0x000000df0800720c */ /* 0x000fe20003f46270 */
[----:B----4-:R-:W-:Y:S01]  /*103d0*/  FFMA.FTZ R10, R10, -UR31, R17 ;  /* 0x8000001f0a0a7c23 */ /* 0x010fe20008010011 */
[----:B------:R-:W-:Y:S01]  /*103e0*/  ISETP.LT.OR P6, PT, R8, R235, P6 ;  /* 0x000000eb0800720c */ /* 0x000fe200037c1670 */
[----:B------:R-:W-:Y:S01]  /*103f0*/  IMAD.IADD R17, R230, 0x1, -R11 ;  /* 0x00000001e6117824 */ /* 0x000fe200078e0a0b */
[C---:B------:R-:W-:Y:S01]  /*10400*/  ISETP.LT.OR P5, PT, R8.reuse, R232, P5 ;  /* 0x000000e80800720c */ /* 0x040fe20002fa1670 */
[C---:B------:R-:W-:Y:S01]  /*10410*/  HMMA.16816.F32 R28, R20.reuse, R40, R28 ;  /* 0x00000028141c723c */ /* 0x040fe2000000181c */
[C---:B------:R-:W-:Y:S01]  /*10420*/  ISETP.LT.OR P4, PT, R8.reuse, R229, P4 ;  /* 0x000000e50800720c */ /* 0x040fe20002781670 */
[----:B------:R-:W2:Y:S01]  /*10430*/  I2F R15, R15 ;  /* 0x0000000f000f7306 */ /* 0x000ea20000201400 */
[----:B------:R-:W-:Y:S01]  /*10440*/  ISETP.LT.OR P2, PT, R8, R226, P2 ;  /* 0x000000e20800720c */ /* 0x000fe20001741670 */
[----:B-1----:R-:W-:Y:S01]  /*10450*/  FFMA.FTZ R19, R12, -UR31, R19 ;  /* 0x8000001f0c137c23 */ /* 0x002fe20008010013 */
[----:B------:R-:W-:Y:S01]  /*10460*/  IABS R8, R16 ;  /* 0x0000001000087213 */ /* 0x000fe20000000000 */
[----:B------:R-:W-:Y:S01]  /*10470*/  IMAD.IADD R16, R233, 0x1, -R11 ;  /* 0x00000001e9107824 */ /* 0x000fe200078e0a0b */
[----:B------:R-:W-:Y:S01]  /*10480*/  IABS R13, R13 ;  /* 0x0000000d000d7213 */ /* 0x000fe20000000000 */
[----:B------:R-:W-:Y:S01]  /*10490*/  HMMA.16816.F32 R32, R20, R42, R32 ;  /* 0x0000002a1420723c */ /* 0x000fe20000001820 */
[----:B------:R-:W-:-:S02]  /*104a0*/  IABS R14, R9 ;  /* 0x00000009000e7213 */ /* 0x000fc40000000000 */
[----:B------:R-:W-:Y:S01]  /*104b0*/  IADD3 R12, R115, 0x78, RZ ;  /* 0x00000078730c7810 */ /* 0x000fe20007ffe0ff */
[----:B------:R-:W1:Y:S01]  /*104c0*/  I2F R9, R13 ;  /* 0x0000000d00097306 */ /* 0x000e620000201400 */
[----:B------:R-:W-:Y:S02]  /*104d0*/  IABS R16, R16 ;  /* 0x0000001000107213 */ /* 0x000fe40000000000 */
[----:B------:R-:W-:Y:S01]  /*104e0*/  FSEL R41, R10, -INF , !P0 ;  /* 0xff8000000a297808 */ /* 0x000fe20004000000 */
[----:B------:R-:W-:Y:S01]  /*104f0*/  HMMA.16816.F32 R36, R24, R42, R36 ;  /* 0x0000002a1824723c */ /* 0x000fe20000001824 */
[----:B------:R-:W-:Y:S01]  /*10500*/  IABS R10, R17 ;  /* 0x00000011000a7213 */ /* 0x000fe20000000000 */
[----:B--2---:R-:W-:Y:S01]  /*10510*/  FFMA.FTZ R15, R15, -UR31, R44 ;  /* 0x8000001f0f0f7c23 */ /* 0x004fe2000801002c */
[----:B------:R-:W-:Y:S01]  /*10520*/  FSEL R40, R19, -INF , !P3 ;  /* 0xff80000013287808 */ /* 0x000fe20005800000 */
[----:B------:R-:W2:Y:S01]  /*10530*/  I2F R13, R14 ;  /* 0x0000000e000d7306 */ /* 0x000ea20000201400 */
[----:B------:R-:W-:Y:S01]  /*10540*/  FFMA.FTZ R44, R185, -UR31, R46 ;  /* 0x8000001fb92c7c23 */ /* 0x000fe2000801002e */
[----:B------:R-:W-:Y:S01]  /*10550*/  ISETP.GE.AND P0, PT, R11, R234, PT ;  /* 0x000000ea0b00720c */ /* 0x000fe20003f06270 */
[--C-:B------:R-:W-:Y:S01]  /*10560*/  IMAD.IADD R17, R236, 0x1, -R12.reuse ;  /* 0x00000001ec117824 */ /* 0x100fe200078e0a0c */
[----:B------:R-:W-:Y:S01]  /*10570*/  FSEL R46, R15, -INF , !P6 ;  /* 0xff8000000f2e7808 */ /* 0x000fe20007000000 */
[----:B------:R-:W-:Y:S01]  /*10580*/  IMAD.IADD R15, R233, 0x1, -R12 ;  /* 0x00000001e90f7824 */ /* 0x000fe200078e0a0c */
[----:B------:R-:W-:-:S02]  /*10590*/  FSEL R44, R44, -INF , !P5 ;  /* 0xff8000002c2c7808 */ /* 0x000fc40006800000 */
[----:B------:R3:W4:Y:S01]  /*105a0*/  I2F R14, R8 ;  /* 0x00000008000e7306 */ /* 0x0007220000201400 */
[----:B------:R-:W-:Y:S01]  /*105b0*/  ISETP.GE.AND P3, PT, R11, R231, PT ;  /* 0x000000e70b00720c */ /* 0x000fe20003f66270 */
[----:B-1----:R-:W-:Y:S01]  /*105c0*/  FFMA.FTZ R9, R9, -UR31, R28 ;  /* 0x8000001f09097c23 */ /* 0x002fe2000801001c */
[C---:B------:R-:W-:Y:S02]  /*105d0*/  ISETP.GE.AND P6, PT, R11.reuse, R228, PT ;  /* 0x000000e40b00720c */ /* 0x040fe40003fc6270 */
[C---:B------:R-:W-:Y:S02]  /*105e0*/  ISETP.GE.AND P5, PT, R11.reuse, R223, PT ;  /* 0x000000df0b00720c */ /* 0x040fe40003fa6270 */
[----:B------:R-:W-:Y:S01]  /*105f0*/  IABS R17, R17 ;  /* 0x0000001100117213 */ /* 0x000fe20000000000 */
[----:B------:R-:W1:Y:S01]  /*10600*/  I2F R16, R16 ;  /* 0x0000001000107306 */ /* 0x000e620000201400 */
[----:B------:R-:W-:Y:S01]  /*10610*/  ISETP.LT.OR P0, PT, R11, R235, P0 ;  /* 0x000000eb0b00720c */ /* 0x000fe20000701670 */
[----:B--2---:R-:W-:Y:S01]  /*10620*/  FFMA.FTZ R13, R13, -UR31, R30 ;  /* 0x8000001f0d0d7c23 */ /* 0x004fe2000801001e */
[----:B------:R-:W-:-:S02]  /*10630*/  ISETP.LT.OR P3, PT, R11, R232, P3 ;  /* 0x000000e80b00720c */ /* 0x000fc40001f61670 */
[C---:B------:R-:W-:Y:S02]  /*10640*/  ISETP.LT.OR P6, PT, R11.reuse, R229, P6 ;  /* 0x000000e50b00720c */ /* 0x040fe400037c1670 */
[----:B------:R-:W-:Y:S01]  /*10650*/  ISETP.LT.OR P5, PT, R11, R226, P5 ;  /* 0x000000e20b00720c */ /* 0x000fe20002fa1670 */
[----:B---3--:R-:W-:Y:S01]  /*10660*/  IMAD.IADD R8, R227, 0x1, -R11 ;  /* 0x00000001e3087824 */ /* 0x008fe200078e0a0b */
[----:B------:R-:W2:Y:S01]  /*10670*/  I2F R10, R10 ;  /* 0x0000000a000a7306 */ /* 0x000ea20000201400 */
[----:B------:R-:W-:Y:S01]  /*10680*/  IMAD.MOV.U32 R11, RZ, RZ, R17 ;  /* 0x000000ffff0b7224 */ /* 0x000fe200078e0011 */
[----:B------:R-:W-:Y:S01]  /*10690*/  IABS R15, R15 ;  /* 0x0000000f000f7213 */ /* 0x000fe20000000000 */
[----:B------:R-:W-:Y:S01]  /*106a0*/  IMAD.IADD R17, R230, 0x1, -R12 ;  /* 0x00000001e6117824 */ /* 0x000fe200078e0a0c */
[----:B------:R-:W-:Y:S01]  /*106b0*/  IABS R8, R8 ;  /* 0x0000000800087213 */ /* 0x000fe20000000000 */
[----:B----4-:R-:W-:Y:S01]  /*106c0*/  FFMA.FTZ R185, R14, -UR31, R45 ;  /* 0x8000001f0eb97c23 */ /* 0x010fe2000801002d */
[----:B------:R-:W-:Y:S01]  /*106d0*/  IADD3 R14, R115, 0x79, RZ ;  /* 0x00000079730e7810 */ /* 0x000fe20007ffe0ff */
[----:B-1----:R-:W-:Y:S01]  /*106e0*/  FFMA.FTZ R16, R16, -UR31, R47 ;  /* 0x8000001f10107c23 */ /* 0x002fe2000801002f */
[----:B------:R-:W-:Y:S01]  /*106f0*/  IABS R17, R17 ;  /* 0x0000001100117213 */ /* 0x000fe20000000000 */
[----:B------:R-:W1:Y:S01]  /*10700*/  I2F R11, R11 ;  /* 0x0000000b000b7306 */ /* 0x000e620000201400 */
[----:B------:R-:W-:-:S02]  /*10710*/  FSEL R45, R13, -INF , !P2 ;  /* 0xff8000000d2d7808 */ /* 0x000fc40005000000 */
[----:B------:R-:W-:Y:S01]  /*10720*/  FSEL R47, R9, -INF , !P4 ;  /* 0xff800000092f7808 */ /* 0x000fe20006000000 */
[----:B------:R-:W-:Y:S01]  /*10730*/  IMAD.MOV.U32 R18, RZ, RZ, R17 ;  /* 0x000000ffff127224 */ /* 0x000fe200078e0011 */
[----:B------:R-:W-:Y:S01]  /*10740*/  FSEL R185, R185, -INF , !P0 ;  /* 0xff800000b9b97808 */ /* 0x000fe20004000000 */
[----:B------:R-:W-:Y:S01]  /*10750*/  IMAD.IADD R17, R236, 0x1, -R14 ;  /* 0x00000001ec117824 */ /* 0x000fe200078e0a0e */
[----:B------:R-:W-:Y:S01]  /*10760*/  FSEL R115, R16, -INF , !P3 ;  /* 0xff80000010737808 */ /* 0x000fe20005800000 */
[----:B------:R-:W3:Y:S01]  /*10770*/  I2F R8, R8 ;  /* 0x0000000800087306 */ /* 0x000ee20000201400 */
[C---:B------:R-:W-:Y:S01]  /*10780*/  ISETP.GE.AND P4, PT, R12.reuse, R234, PT ;  /* 0x000000ea0c00720c */ /* 0x040fe20003f86270 */
[----:B------:R-:W-:Y:S01]  /*10790*/  IMAD.IADD R9, R227, 0x1, -R12 ;  /* 0x00000001e3097824 */ /* 0x000fe200078e0a0c */
[C---:B------:R-:W-:Y:S01]  /*107a0*/  ISETP.GE.AND P2, PT, R12.reuse, R231, PT ;  /* 0x000000e70c00720c */ /* 0x040fe20003f46270 */
[----:B------:R-:W-:Y:S01]  /*107b0*/  IMAD.IADD R16, R233, 0x1, -R14 ;  /* 0x00000001e9107824 */ /* 0x000fe200078e0a0e */
[----:B------:R-:W-:Y:S01]  /*107c0*/  ISETP.GE.AND P0, PT, R12, R228, PT ;  /* 0x000000e40c00720c */ /* 0x000fe20003f06270 */
[----:B--2---:R-:W-:Y:S01]  /*107d0*/  FFMA.FTZ R10, R10, -UR31, R29 ;  /* 0x8000001f0a0a7c23 */ /* 0x004fe2000801001d */
[C---:B------:R-:W-:Y:S01]  /*107e0*/  ISETP.GE.AND P3, PT, R12.reuse, R223, PT ;  /* 0x000000df0c00720c */ /* 0x040fe20003f66270 */
[----:B------:R2:W4:Y:S01]  /*107f0*/  I2F R13, R18 ;  /* 0x00000012000d7306 */ /* 0x0005220000201400 */
[----:B------:R-:W-:Y:S01]  /*10800*/  IABS R17, R17 ;  /* 0x0000001100117213 */ /* 0x000fe20000000000 */
[----:B-1----:R-:W-:Y:S01]  /*10810*/  FFMA.FTZ R11, R11, -UR31, R36 ;  /* 0x8000001f0b0b7c23 */ /* 0x002fe20008010024 */
[----:B------:R-:W-:-:S02]  /*10820*/  ISETP.LT.OR P4, PT, R12, R235, P4 ;  /* 0x000000eb0c00720c */ /* 0x000fc40002781670 */
[C---:B------:R-:W-:Y:S02]  /*10830*/  ISETP.LT.OR P2, PT, R12.reuse, R232, P2 ;  /* 0x000000e80c00720c */ /* 0x040fe40001741670 */
[C---:B------:R-:W-:Y:S01]  /*10840*/  ISETP.LT.OR P0, PT, R12.reuse, R229, P0 ;  /* 0x000000e50c00720c */ /* 0x040fe20000701670 */
[----:B------:R-:W1:Y:S01]  /*10850*/  I2F R15, R15 ;  /* 0x0000000f000f7306 */ /* 0x000e620000201400 */
[----:B------:R-:W-:Y:S01]  /*10860*/  ISETP.LT.OR P3, PT, R12, R226, P3 ;  /* 0x000000e20c00720c */ /* 0x000fe20001f61670 */
[----:B---3--:R-:W-:Y:S01]  /*10870*/  FFMA.FTZ R31, R8, -UR31, R31 ;  /* 0x8000001f081f7c23 */ /* 0x008fe2000801001f */
[----:B------:R-:W-:Y:S02]  /*10880*/  IABS R9, R9 ;  /* 0x0000000900097213 */ /* 0x000fe40000000000 */
[----:B------:R-:W-:Y:S02]  /*10890*/  IABS R16, R16 ;  /* 0x0000001000107213 */ /* 0x000fe40000000000 */
[----:B------:R-:W-:Y:S01]  /*108a0*/  FSEL R200, R10, -INF , !P6 ;  /* 0xff8000000ac87808 */ /* 0x000fe20007000000 */
[----:B------:R3:W3:Y:S01]  /*108b0*/  I2F R12, R17 ;  /* 0x00000011000c7306 */ /* 0x0006e20000201400 */
[----:B--2---:R-:W-:Y:S01]  /*108c0*/  IMAD.IADD R18, R230, 0x1, -R14 ;  /* 0x00000001e6127824 */ /* 0x004fe200078e0a0e */
[----:B------:R-:W-:Y:S01]  /*108d0*/  FSEL R42, R31, -INF , !P5 ;  /* 0xff8000001f2a7808 */ /* 0x000fe20006800000 */
[----:B----4-:R-:W-:Y:S01]  /*108e0*/  FFMA.FTZ R13, R13, -UR31, R32 ;  /* 0x8000001f0d0d7c23 */ /* 0x010fe20008010020 */
[----:B------:R-:W-:-:S02]  /*108f0*/  FSEL R202, R11, -INF , !P4 ;  /* 0xff8000000bca7808 */ /* 0x000fc40006000000 */
[----:B------:R-:W-:Y:S02]  /*10900*/  IABS R18, R18 ;  /* 0x0000001200127213 */ /* 0x000fe40000000000 */
[----:B------:R-:W2:Y:S01]  /*10910*/  I2F R8, R16 ;  /* 0x0000001000087306 */ /* 0x000ea20000201400 */
[----:B------:R-:W-:Y:S01]  /*10920*/  FSEL R204, R13, -INF , !P0 ;  /* 0xff8000000dcc7808 */ /* 0x000fe20004000000 */
[----:B-1----:R-:W-:Y:S01]  /*10930*/  FFMA.FTZ R15, R15, -UR31, R38 ;  /* 0x8000001f0f0f7c23 */ /* 0x002fe20008010026 */
[----:B------:R-:W-:Y:S02]  /*10940*/  PLOP3.LUT P0, PT, PT, PT, UP0, 0x80, 0x0 ;  /* 0x000000000000781c */ /* 0x000fe40003f0f008 */
[C---:B------:R-:W-:Y:S02]  /*10950*/  ISETP.GE.AND P6, PT, R14.reuse, R234, PT ;  /* 0x000000ea0e00720c */ /* 0x040fe40003fc6270 */
[----:B------:R-:W-:Y:S01]  /*10960*/  FSEL R201, R15, -INF , !P2 ;  /* 0xff8000000fc97808 */ /* 0x000fe20005000000 */
[----:B---3--:R-:W-:Y:S01]  /*10970*/  IMAD.IADD R17, R227, 0x1, -R14 ;  /* 0x00000001e3117824 */ /* 0x008fe200078e0a0e */
[----:B------:R-:W1:Y:S01]  /*10980*/  I2F R9, R9 ;  /* 0x0000000900097306 */ /* 0x000e620000201400 */
[----:B------:R-:W-:Y:S01]  /*10990*/  ISETP.GE.AND P5, PT, R14, R231, PT ;  /* 0x000000e70e00720c */ /* 0x000fe20003fa6270 */
[----:B------:R-:W-:Y:S01]  /*109a0*/  FFMA.FTZ R12, R12, -UR31, R37 ;  /* 0x8000001f0c0c7c23 */ /* 0x000fe20008010025 */
[----:B------:R-:W-:-:S02]  /*109b0*/  ISETP.GE.AND P4, PT, R14, R228, PT ;  /* 0x000000e40e00720c */ /* 0x000fc40003f86270 */
[----:B------:R-:W-:Y:S02]  /*109c0*/  IABS R17, R17 ;  /* 0x0000001100117213 */ /* 0x000fe40000000000 */
[----:B------:R-:W-:Y:S01]  /*109d0*/  ISETP.GE.AND P2, PT, R14, R223, PT ;  /* 0x000000df0e00720c */ /* 0x000fe20003f46270 */
[----:B------:R-:W3:Y:S01]  /*109e0*/  I2F R10, R18 ;  /* 0x00000012000a7306 */ /* 0x000ee20000201400 */
[----:B--2---:R-:W-:Y:S01]  /*109f0*/  FFMA.FTZ R8, R8, -UR31, R39 ;  /* 0x8000001f08087c23 */ /* 0x004fe20008010027 */
[C---:B------:R-:W-:Y:S02]  /*10a00*/  ISETP.LT.OR P6, PT, R14.reuse, R235, P6 ;  /* 0x000000eb0e00720c */ /* 0x040fe400037c1670 */
[C---:B------:R-:W-:Y:S02]  /*10a10*/  ISETP.LT.OR P5, PT, R14.reuse, R232, P5 ;  /* 0x000000e80e00720c */ /* 0x040fe40002fa1670 */
[C---:B------:R-:W-:Y:S02]  /*10a20*/  ISETP.LT.OR P4, PT, R14.reuse, R229, P4 ;  /* 0x000000e50e00720c */ /* 0x040fe40002781670 */
[----:B------:R-:W2:Y:S01]  /*10a30*/  I2F R16, R17 ;  /* 0x0000001100107306 */ /* 0x000ea20000201400 */
[----:B-1----:R-:W-:Y:S01]  /*10a40*/  FFMA.FTZ R9, R9, -UR31, R34 ;  /* 0x8000001f09097c23 */ /* 0x002fe20008010022 */
[----:B------:R-:W-:-:S02]  /*10a50*/  ISETP.LT.OR P2, PT, R14, R226, P2 ;  /* 0x000000e20e00720c */ /* 0x000fc40001741670 */
[----:B------:R-:W-:Y:S02]  /*10a60*/  FSEL R207, R12, -INF , !P6 ;  /* 0xff8000000ccf7808 */ /* 0x000fe40007000000 */
[----:B------:R-:W-:Y:S01]  /*10a70*/  FSEL R188, R9, -INF , !P3 ;  /* 0xff80000009bc7808 */ /* 0x000fe20005800000 */
[----:B---3--:R-:W-:Y:S01]  /*10a80*/  FFMA.FTZ R10, R10, -UR31, R33 ;  /* 0x8000001f0a0a7c23 */ /* 0x008fe20008010021 */
[----:B------:R-:W-:-:S04]  /*10a90*/  FSEL R206, R8, -INF , !P5 ;  /* 0xff80000008ce7808 */ /* 0x000fc80006800000 */
[----:B------:R-:W-:Y:S01]  /*10aa0*/  FSEL R205, R10, -INF , !P4 ;  /* 0xff8000000acd7808 */ /* 0x000fe20006000000 */
[----:B--2---:R-:W-:-:S05]  /*10ab0*/  FFMA.FTZ R16, R16, -UR31, R35 ;  /* 0x8000001f10107c23 */ /* 0x004fca0008010023 */
        /* <DEDUP_REMOVED lines=58> */
.L_x_830:
[----:B------:R-:W-:Y:S05]  /*10e60*/  BSYNC B0 ;  /* 0x0000000000007941 */ /* 0x000fea0003800000 */
.L_x_829:
[----:B------:R-:W0:Y:S02]  /*10e70*/  LDGDEPBAR ;  /* 0x00000000000079af */ /* 0x000e240000000000 */
.L_x_828:
[----:B------:R-:W-:Y:S01]  /*10e80*/  FMNMX.FTZ R8, R5, R106, !PT ;  /* 0x0000006a05087209 */ /* 0x000fe20007810000 */
[----:B------:R-:W-:Y:S01]  /*10e90*/  IMAD.WIDE.U32 R20, R53, -0x326172a9, RZ ;  /* 0xcd9e8d5735147825 */ /* 0x000fe200078e00ff */
[----:B------:R-:W-:Y:S01]  /*10ea0*/  USHF.L.U32 UR4, UR36, 0x2, URZ ;  /* 0x0000000224047899 */ /* 0x000fe2000800063f */
[----:B------:R-:W-:Y:S01]  /*10eb0*/  STL.64 [R1+0x58], R222 ;  /* 0x000058de01007387 */ /* 0x000fe20000100a00 */
[----:B--2---:R-:W-:Y:S01]  /*10ec0*/  FMNMX.FTZ R11, R105, R8, !PT ;  /* 0x00000008690b7209 */ /* 0x004fe20007810000 */
[----:B------:R-:W-:Y:S01]  /*10ed0*/  IMAD.U32 R9, RZ, RZ, UR33 ;  /* 0x00000021ff097e24 */ /* 0x000fe2000f8e00ff */
[----:B------:R-:W-:Y:S01]  /*10ee0*/  LOP3.LUT R248, R21, R7, RZ, 0x3c, !PT ;  /* 0x0000000715f87212 */ /* 0x000fe200078e3cff */
[----:B------:R-:W-:Y:S01]  /*10ef0*/  UIADD3 UR5, UR4, 0x1, URZ ;  /* 0x0000000104057890 */ /* 0x000fe2000fffe03f */
[----:B------:R-:W-:Y:S01]  /*10f00*/  FMNMX.FTZ R12, R118, R11, !PT ;  /* 0x0000000b760c7209 */ /* 0x000fe20007810000 */
[----:B------:R-:W-:Y:S01]  /*10f10*/  STL.64 [R1+0x50], R220 ;  /* 0x000050dc01007387 */ /* 0x000fe20000100a00 */
[----:B------:R-:W-:Y:S01]  /*10f20*/  LOP3.LUT R36, R55, UR4, R9, 0x96, !PT ;  /* 0x0000000437247c12 */ /* 0x000fe2000f8e9609 */
[----:B------:R-:W-:Y:S01]  /*10f30*/  IMAD.WIDE.U32 R248, R248, -0x2daee0ad, RZ ;  /* 0xd2511f53f8f87825 */ /* 0x000fe200078e00ff */
[----:B------:R-:W-:Y:S01]  /*10f40*/  FMNMX.FTZ R12, R127, R12, !PT ;  /* 0x0000000c7f0c7209 */ /* 0x000fe20007810000 */
[----:B------:R2:W-:Y:S02]  /*10f50*/  STL.64 [R1+0x48], R218 ;  /* 0x000048da01007387 */ /* 0x0005e40000100a00 */
[----:B------:R-:W-:Y:S01]  /*10f60*/  IMAD.WIDE.U32 R36, R36, -0x326172a9, RZ ;  /* 0xcd9e8d5724247825 */ /* 0x000fe200078e00ff */
[----:B------:R-:W-:Y:S01]  /*10f70*/  FMNMX.FTZ R12, R165, R12, !PT ;  /* 0x0000000ca50c7209 */ /* 0x000fe20007810000 */
[----:B------:R3:W-:Y:S01]  /*10f80*/  STL.64 [R1+0x40], R212 ;  /* 0x000040d401007387 */ /* 0x0007e20000100a00 */
[----:B------:R-:W-:Y:S01]  /*10f90*/  LOP3.LUT R250, R249, UR23, R54, 0x96, !PT ;  /* 0x00000017f9fa7c12 */ /* 0x000fe2000f8e9636 */
[----:B------:R-:W-:Y:S01]  /*10fa0*/  IMAD.MOV.U32 R29, RZ, RZ, R189 ;  /* 0x000000ffff1d7224 */ /* 0x000fe200078e00bd */
[----:B------:R-:W-:Y:S01]  /*10fb0*/  FMNMX.FTZ R12, R169, R12, !PT ;  /* 0x0000000ca90c7209 */ /* 0x000fe20007810000 */
[----:B------:R-:W-:Y:S01]  /*10fc0*/  IMAD.MOV.U32 R27, RZ, RZ, R191 ;  /* 0x000000ffff1b7224 */ /* 0x000fe200078e00bf */
[----:B------:R-:W-:Y:S01]  /*10fd0*/  LOP3.LUT R8, R37, UR24, R20, 0x96, !PT ;  /* 0x0000001825087c12 */ /* 0x000fe2000f8e9614 */
[----:B------:R-:W-:Y:S01]  /*10fe0*/  IMAD.WIDE.U32 R250, R250, -0x326172a9, RZ ;  /* 0xcd9e8d57fafa7825 */ /* 0x000fe200078e00ff */
[----:B------:R-:W-:Y:S01]  /*10ff0*/  FMNMX.FTZ R25, R177, R12, !PT ;  /* 0x0000000cb1197209 */ /* 0x000fe20007810000 */
[----:B------:R-:W-:Y:S02]  /*11000*/  STL.64 [R1+0x38], R210 ;  /* 0x000038d201007387 */ /* 0x000fe40000100a00 */
[----:B------:R-:W-:Y:S01]  /*11010*/  IMAD.WIDE.U32 R12, R8, -0x2daee0ad, RZ ;  /* 0xd2511f53080c7825 */ /* 0x000fe200078e00ff */
[----:B------:R-:W-:Y:S01]  /*11020*/  FMNMX.FTZ R25, R190, R25, !PT ;  /* 0x00000019be197209 */ /* 0x000fe20007810000 */
[----:B------:R-:W-:Y:S01]  /*11030*/  STL.64 [R1+0x30], R208 ;  /* 0x000030d001007387 */ /* 0x000fe20000100a00 */
[----:B------:R-:W-:-:S02]  /*11040*/  LOP3.LUT R10, R251, UR22, R36, 0x96, !PT ;  /* 0x00000016fb0a7c12 */ /* 0x000fc4000f8e9624 */
[----:B------:R-:W-:Y:S01]  /*11050*/  FMNMX.FTZ R25, R192, R25, !PT ;  /* 0x00000019c0197209 */ /* 0x000fe20007810000 */
[----:B------:R-:W-:Y:S01]  /*11060*/  STL.64 [R1+0x28], R50 ;  /* 0x0000283201007387 */ /* 0x000fe20000100a00 */
[----:B------:R-:W-:Y:S01]  /*11070*/  LOP3.LUT R8, R13, UR21, R248, 0x96, !PT ;  /* 0x000000150d087c12 */ /* 0x000fe2000f8e96f8 */
[----:B------:R-:W-:Y:S01]  /*11080*/  IMAD.WIDE.U32 R10, R10, -0x2daee0ad, RZ ;  /* 0xd2511f530a0a7825 */ /* 0x000fe200078e00ff */
[----:B------:R-:W-:Y:S01]  /*11090*/  FMNMX.FTZ R25, R196, R25, !PT ;  /* 0x00000019c4197209 */ /* 0x000fe20007810000 */
[----:B------:R-:W-:Y:S02]  /*110a0*/  STL.64 [R1+0x20], R48 ;  /* 0x0000203001007387 */ /* 0x000fe40000100a00 */
[----:B-1----:R-:W-:Y:S01]  /*110b0*/  IMAD.WIDE.U32 R14, R8, -0x326172a9, RZ ;  /* 0xcd9e8d57080e7825 */ /* 0x002fe200078e00ff */
[----:B------:R-:W-:Y:S02]  /*110c0*/  FMNMX.FTZ R25, R198, R25, !PT ;  /* 0x00000019c6197209 */ /* 0x000fe40007810000 */
[----:B------:R-:W-:Y:S01]  /*110d0*/  LOP3.LUT R12, R11, UR19, R12, 0x96, !PT ;  /* 0x000000130b0c7c12 */ /* 0x000fe2000f8e960c */
[----:B------:R-:W-:Y:S01]  /*110e0*/  IMAD.U32 R11, RZ, RZ, UR5 ;  /* 0x00000005ff0b7e24 */ /* 0x000fe2000f8e00ff */
[----:B------:R-:W-:Y:S01]  /*110f0*/  FMNMX.FTZ R25, R246, R25, !PT ;  /* 0x00000019f6197209 */ /* 0x000fe20007810000 */
[----:B--2---:R-:W-:Y:S01]  /*11100*/  IMAD.MOV.U32 R218, RZ, RZ, R193 ;  /* 0x000000ffffda7224 */ /* 0x004fe200078e00c1 */
[----:B------:R-:W-:Y:S01]  /*11110*/  LOP3.LUT R8, R15, UR20, R250, 0x96, !PT ;  /* 0x000000140f087c12 */ /* 0x000fe2000f8e96fa */
[----:B------:R-:W-:Y:S01]  /*11120*/  IMAD.WIDE.U32 R12, R12, -0x326172a9, RZ ;  /* 0xcd9e8d570c0c7825 */ /* 0x000fe200078e00ff */
[----:B------:R-:W-:-:S03]  /*11130*/  FMNMX.FTZ R25, R56, R25, !PT ;  /* 0x0000001938197209 */ /* 0x000fc60007810000 */
[----:B------:R-:W-:Y:S01]  /*11140*/  IMAD.WIDE.U32 R8, R8, -0x2daee0ad, RZ ;  /* 0xd2511f5308087825 */ /* 0x000fe200078e00ff */
[----:B------:R-:W-:Y:S02]  /*11150*/  FMNMX.FTZ R25, R60, R25, !PT ;  /* 0x000000193c197209 */ /* 0x000fe40007810000 */
[----:B------:R-:W-:Y:S01]  /*11160*/  LOP3.LUT R14, R13, UR18, R14, 0x96, !PT ;  /* 0x000000120d0e7c12 */ /* 0x000fe2000f8e960e */
[----:B------:R-:W-:Y:S01]  /*11170*/  IMAD.MOV.U32 R219, RZ, RZ, R27 ;  /* 0x000000ffffdb7224 */ /* 0x000fe200078e001b */
[----:B------:R-:W-:Y:S02]  /*11180*/  FMNMX.FTZ R25, R64, R25, !PT ;  /* 0x0000001940197209 */ /* 0x000fe40007810000 */
        /* <DEDUP_REMOVED lines=9> */
[----:B------:R-:W-:Y:S02]  /*11220*/  FMNMX.FTZ R25, R80, R25, !PT ;  /* 0x0000001950197209 */ /* 0x000fe40007810000 */
[----:B------:R-:W-:Y:S01]  /*11230*/  LOP3.LUT R10, R19, UR16, R12, 0x96, !PT ;  /* 0x00000010130a7c12 */ /* 0x000fe2000f8e960c */
[----:B------:R-:W-:Y:S01]  /*11240*/  IMAD.WIDE.U32 R8, R8, -0x326172a9, RZ ;  /* 0xcd9e8d5708087825 */ /* 0x000fe200078e00ff */
[----:B------:R-:W-:-:S02]  /*11250*/  FMNMX.FTZ R25, R84, R25, !PT ;  /* 0x0000001954197209 */ /* 0x000fc40007810000 */
[----:B------:R-:W-:Y:S01]  /*11260*/  LOP3.LUT R13, R17, UR25, R18, 0x96, !PT ;  /* 0x00000019110d7c12 */ /* 0x000fe2000f8e9612 */
[----:B------:R-:W-:Y:S01]  /*11270*/  IMAD.WIDE.U32 R30, R10, -0x2daee0ad, RZ ;  /* 0xd2511f530a1e7825 */ /* 0x000fe200078e00ff */
[----:B------:R-:W-:Y:S02]  /*11280*/  LOP3.LUT R11, R9, UR24, R20, 0x96, !PT ;  /* 0x00000018090b7c12 */ /* 0x000fe4000f8e9614 */
[----:B------:R-:W-:Y:S02]  /*11290*/  LOP3.LUT R20, R251, UR22, R8, 0x96, !PT ;  /* 0x00000016fb147c12 */ /* 0x000fe4000f8e9608 */
[----:B------:R-:W-:Y:S01]  /*112a0*/  FMNMX.FTZ R25, R88, R25, !PT ;  /* 0x0000001958197209 */ /* 0x000fe20007810000 */
[----:B------:R-:W-:Y:S01]  /*112b0*/  IMAD.WIDE.U32 R18, R11, -0x2daee0ad, RZ ;  /* 0xd2511f530b127825 */ /* 0x000fe200078e00ff */
[----:B------:R-:W-:Y:S02]  /*112c0*/  LOP3.LUT R11, R31, UR26, R14, 0x96, !PT ;  /* 0x0000001a1f0b7c12 */ /* 0x000fe4000f8e960e */
[----:B------:R-:W-:Y:S01]  /*112d0*/  FMNMX.FTZ R25, R94, R25, !PT ;  /* 0x000000195e197209 */ /* 0x000fe20007810000 */
[----:B------:R-:W-:Y:S01]  /*112e0*/  IMAD.WIDE.U32 R20, R20, -0x2daee0ad, RZ ;  /* 0xd2511f5314147825 */ /* 0x000fe200078e00ff */
[----:B------:R-:W-:-:S02]  /*112f0*/  LOP3.LUT R12, R19, UR21, R248, 0x96, !PT ;  /* 0x00000015130c7c12 */ /* 0x000fc4000f8e96f8 */
[----:B------:R-:W-:Y:S02]  /*11300*/  FMNMX.FTZ R25, R100, R25, !PT ;  /* 0x0000001964197209 */ /* 0x000fe40007810000 */
[----:B------:R-:W-:Y:S02]  /*11310*/  LOP3.LUT R10, R21, UR19, R18, 0x96, !PT ;  /* 0x00000013150a7c12 */ /* 0x000fe4000f8e9612 */
[----:B------:R-:W-:Y:S02]  /*11320*/  FMNMX.FTZ R25, R110, R25, !PT ;  /* 0x000000196e197209 */ /* 0x000fe40007810000 */
[----:B------:R-:W-:Y:S01]  /*11330*/  LOP3.LUT R21, R30, 0xffff, RZ, 0xc0, !PT ;  /* 0x0000ffff1e157812 */ /* 0x000fe200078ec0ff */
[----:B------:R-:W-:Y:S01]  /*11340*/  IMAD.WIDE.U32 R222, R10, -0x326172a9, RZ ;  /* 0xcd9e8d570ade7825 */ /* 0x000fe200078e00ff */
[----:B------:R-:W-:Y:S02]  /*11350*/  LOP3.LUT R18, R30, 0xff, RZ, 0xc0, !PT ;  /* 0x000000ff1e127812 */ /* 0x000fe400078ec0ff */
[----:B------:R-:W-:-:S02]  /*11360*/  SHF.R.U32.HI R14, RZ, 0x10, R30 ;  /* 0x00000010ff0e7819 */ /* 0x000fc4000001161e */
[----:B------:R-:W-:Y:S01]  /*11370*/  SHF.R.U32.HI R19, RZ, 0x18, R30 ;  /* 0x00000018ff137819 */ /* 0x000fe2000001161e */
[----:B------:R-:W-:Y:S01]  /*11380*/  IMAD.WIDE.U32 R30, R12, -0x326172a9, RZ ;  /* 0xcd9e8d570c1e7825 */ /* 0x000fe200078e00ff */
[----:B------:R-:W-:Y:S02]  /*11390*/  FMNMX.FTZ R10, R114, R25, !PT ;  /* 0x00000019720a7209 */ /* 0x000fe40007810000 */
[C---:B------:R-:W-:Y:S02]  /*113a0*/  LOP3.LUT R23, R16.reuse, 0xffff, RZ, 0xc0, !PT ;  /* 0x0000ffff10177812 */ /* 0x040fe400078ec0ff */
[----:B------:R-:W-:Y:S02]  /*113b0*/  FMNMX.FTZ R10, R121, R10, !PT ;  /* 0x0000000a790a7209 */ /* 0x000fe40007810000 */
[----:B------:R-:W-:Y:S02]  /*113c0*/  LOP3.LUT R28, R16, 0xff, RZ, 0xc0, !PT ;  /* 0x000000ff101c7812 */ /* 0x000fe400078ec0ff */
[----:B------:R-:W-:-:S02]  /*113d0*/  LOP3.LUT R15, R31, UR20, R250, 0x96, !PT ;  /* 0x000000141f0f7c12 */ /* 0x000fc4000f8e96fa */
[----:B------:R-:W-:Y:S02]  /*113e0*/  SHF.R.U32.HI R23, RZ, 0x8, R23 ;  /* 0x00000008ff177819 */ /* 0x000fe40000011617 */
[----:B------:R-:W-:Y:S02]  /*113f0*/  FMNMX.FTZ R10, R131, R10, !PT ;  /* 0x0000000a830a7209 */ /* 0x000fe40007810000 */
[----:B------:R-:W-:Y:S01]  /*11400*/  PRMT R28, R28, 0x5410, R23 ;  /* 0x000054101c1c7816 */ /* 0x000fe20000000017 */
[----:B------:R-:W-:Y:S01]  /*11410*/  IMAD.WIDE.U32 R22, R15, -0x2daee0ad, RZ ;  /* 0xd2511f530f167825 */ /* 0x000fe200078e00ff */
[----:B------:R-:W-:Y:S02]  /*11420*/  FMNMX.FTZ R15, R175, R10, !PT ;  /* 0x0000000aaf0f7209 */ /* 0x000fe40007810000 */
[--C-:B------:R-:W-:Y:S02]  /*11430*/  SHF.R.U32.HI R26, RZ, 0x10, R16.reuse ;  /* 0x00000010ff1a7819 */ /* 0x100fe40000011610 */
[----:B------:R-:W-:-:S02]  /*11440*/  SHF.R.U32.HI R17, RZ, 0x18, R16 ;  /* 0x00000018ff117819 */ /* 0x000fc40000011610 */
[----:B------:R-:W-:Y:S02]  /*11450*/  FMNMX.FTZ R16, R46, R15, !PT ;  /* 0x0000000f2e107209 */ /* 0x000fe40007810000 */
[----:B------:R-:W-:Y:S02]  /*11460*/  LOP3.LUT R12, R223, UR18, R30, 0x96, !PT ;  /* 0x00000012df0c7c12 */ /* 0x000fe4000f8e961e */
[----:B------:R-:W-:Y:S02]  /*11470*/  FMNMX.FTZ R15, R185, R16, !PT ;  /* 0x00000010b90f7209 */ /* 0x000fe40007810000 */
[----:B------:R-:W-:Y:S01]  /*11480*/  LOP3.LUT R26, R26, 0xff, RZ, 0xc0, !PT ;  /* 0x000000ff1a1a7812 */ /* 0x000fe200078ec0ff */
[----:B---3--:R-:W-:Y:S01]  /*11490*/  IMAD.WIDE.U32 R212, R12, -0x2daee0ad, RZ ;  /* 0xd2511f530cd47825 */ /* 0x008fe200078e00ff */
[----:B------:R-:W-:Y:S02]  /*114a0*/  FMNMX.FTZ R16, R202, R15, !PT ;  /* 0x0000000fca107209 */ /* 0x000fe40007810000 */
[----:B------:R-:W-:-:S02]  /*114b0*/  PRMT R26, R26, 0x5410, R17 ;  /* 0x000054101a1a7816 */ /* 0x000fc40000000011 */
[----:B------:R-:W-:Y:S02]  /*114c0*/  FMNMX.FTZ R15, R207, R16, !PT ;  /* 0x00000010cf0f7209 */ /* 0x000fe40007810000 */
        /* <DEDUP_REMOVED lines=28> */
[----:B------:R-:W-:-:S02]  /*11690*/  FMNMX.FTZ R24, R3, R102, !PT ;  /* 0x0000006603187209 */ /* 0x000fc40007810000 */
[----:B------:R-:W-:Y:S02]  /*116a0*/  PRMT R12, R12, 0x5410, R15 ;  /* 0x000054100c0c7816 */ /* 0x000fe4000000000f */
[----:B------:R-:W-:Y:S02]  /*116b0*/  FMNMX.FTZ R15, R2, R93, !PT ;  /* 0x0000005d020f7209 */ /* 0x000fe40007810000 */
[----:B------:R-:W-:Y:S02]  /*116c0*/  PRMT R10, R10, 0x5410, R13 ;  /* 0x000054100a0a7816 */ /* 0x000fe4000000000d */
[----:B------:R-:W-:Y:S02]  /*116d0*/  FMNMX.FTZ R13, R101, R24, !PT ;  /* 0x00000018650d7209 */ /* 0x000fe40007810000 */
[----:B------:R-:W-:Y:S02]  /*116e0*/  FMNMX.FTZ R15, R96, R15, !PT ;  /* 0x0000000f600f7209 */ /* 0x000fe40007810000 */
[----:B------:R-:W-:-:S02]  /*116f0*/  FMNMX.FTZ R13, R116, R13, !PT ;  /* 0x0000000d740d7209 */ /* 0x000fc40007810000 */
[----:B------:R-:W-:Y:S02]  /*11700*/  FMNMX.FTZ R24, R104, R15, !PT ;  /* 0x0000000f68187209 */ /* 0x000fe40007810000 */
[----:B------:R-:W-:Y:S02]  /*11710*/  FMNMX.FTZ R13, R126, R13, !PT ;  /* 0x0000000d7e0d7209 */ /* 0x000fe40007810000 */
[----:B------:R-:W-:Y:S02]  /*11720*/  FMNMX.FTZ R15, R125, R24, !PT ;  /* 0x000000187d0f7209 */ /* 0x000fe40007810000 */
[----:B-1----:R-:W-:Y:S02]  /*11730*/  FMNMX.FTZ R189, R16, R189, !PT ;  /* 0x000000bd10bd7209 */ /* 0x002fe40007810000 */
[----:B------:R-:W-:Y:S02]  /*11740*/  FMNMX.FTZ R24, R0, R89, !PT ;  /* 0x0000005900187209 */ /* 0x000fe40007810000 */
[----:B------:R-:W-:Y:S01]  /*11750*/  FMNMX.FTZ R16, R128, R13, !PT ;  /* 0x0000000d80107209 */ /* 0x000fe20007810000 */
[----:B------:R-:W-:Y:S01]  /*11760*/  FMUL.FTZ R245, R189, c[0x0][0x23c] ;  /* 0x00008f00bdf57a20 */ /* 0x000fe20000410000 */
[----:B------:R-:W-:-:S02]  /*11770*/  SHF.R.U32.HI R38, RZ, 0x10, R17 ;  /* 0x00000010ff267819 */ /* 0x000fc40000011611 */
[----:B------:R-:W-:Y:S02]  /*11780*/  FMNMX.FTZ R24, R95, R24, !PT ;  /* 0x000000185f187209 */ /* 0x000fe40007810000 */
[----:B------:R-:W-:Y:S02]  /*11790*/  FMNMX.FTZ R15, R124, R15, !PT ;  /* 0x0000000f7c0f7209 */ /* 0x000fe40007810000 */
[----:B------:R-:W-:Y:S02]  /*117a0*/  FMNMX.FTZ R13, R167, R16, !PT ;  /* 0x00000010a70d7209 */ /* 0x000fe40007810000 */
[----:B------:R-:W-:Y:S02]  /*117b0*/  SHF.R.U32.HI R17, RZ, 0x18, R17 ;  /* 0x00000018ff117819 */ /* 0x000fe40000011611 */
[----:B------:R-:W-:Y:S02]  /*117c0*/  LOP3.LUT R38, R38, 0xff, RZ, 0xc0, !PT ;  /* 0x000000ff26267812 */ /* 0x000fe400078ec0ff */
[----:B------:R-:W-:-:S02]  /*117d0*/  FMNMX.FTZ R24, R103, R24, !PT ;  /* 0x0000001867187209 */ /* 0x000fc40007810000 */
[----:B------:R-:W-:Y:S02]  /*117e0*/  FMNMX.FTZ R16, R168, R15, !PT ;  /* 0x0000000fa8107209 */ /* 0x000fe40007810000 */
        /* <DEDUP_REMOVED lines=78> */
[----:B------:R-:W-:Y:S01]  /*11cd0*/  FMNMX.FTZ R195, R205, R16, !PT ;  /* 0x00000010cdc37209 */ /* 0x000fe20007810000 */
[----:B------:R-:W1:Y:S01]  /*11ce0*/  SHFL.BFLY PT, R24, R13, 0x2, 0x1f ;  /* 0x0c401f000d187f89 */ /* 0x000e6200000e0000 */
[----:B------:R-:W-:Y:S02]  /*11cf0*/  FMNMX.FTZ R15, R42, R15, !PT ;  /* 0x0000000f2a0f7209 */ /* 0x000fe40007810000 */
[----:B------:R-:W-:Y:S01]  /*11d00*/  FSETP.NEU.FTZ.AND P1, PT, R189, -INF , PT ;  /* 0xff800000bd00780b */ /* 0x000fe20003f3d000 */
[----:B------:R-:W2:Y:S01]  /*11d10*/  SHFL.BFLY PT, R16, R195, 0x2, 0x1f ;  /* 0x0c401f00c3107f89 */ /* 0x000ea200000e0000 */
[----:B------:R-:W-:Y:S02]  /*11d20*/  FMNMX.FTZ R32, R188, R15, !PT ;  /* 0x0000000fbc207209 */ /* 0x000fe40007810000 */
[----:B------:R-:W-:-:S02]  /*11d30*/  FSEL R245, R245, RZ, P1 ;  /* 0x000000fff5f57208 */ /* 0x000fc40000800000 */
[----:B------:R-:W-:Y:S02]  /*11d40*/  FMNMX.FTZ R32, R43, R32, !PT ;  /* 0x000000202b207209 */ /* 0x000fe40007810000 */
[----:B------:R-:W-:Y:S01]  /*11d50*/  LOP3.LUT R17, R11, 0xffff, RZ, 0xc0, !PT ;  /* 0x0000ffff0b117812 */ /* 0x000fe200078ec0ff */
[----:B------:R-:W-:Y:S01]  /*11d60*/  FFMA.FTZ R191, R190, c[0x0][0x23c], -R245 ;  /* 0x00008f00bebf7a23 */ /* 0x000fe200000108f5 */
[----:B------:R-:W-:Y:S01]  /*11d70*/  SHF.R.U32.HI R190, RZ, 0x18, R11 ;  /* 0x00000018ffbe7819 */ /* 0x000fe2000001160b */
[----:B------:R-:W3:Y:S01]  /*11d80*/  SHFL.BFLY PT, R15, R32, 0x2, 0x1f ;  /* 0x0c401f00200f7f89 */ /* 0x000ee200000e0000 */
[----:B------:R-:W-:Y:S01]  /*11d90*/  FFMA.FTZ R194, R177, c[0x0][0x23c], -R245 ;  /* 0x00008f00b1c27a23 */ /* 0x000fe200000108f5 */
[----:B------:R-:W-:Y:S01]  /*11da0*/  SHF.R.U32.HI R17, RZ, 0x8, R17 ;  /* 0x00000008ff117819 */ /* 0x000fe20000011611 */
[--C-:B------:R-:W-:Y:S01]  /*11db0*/  FFMA.FTZ R177, R196, c[0x0][0x23c], -R245.reuse ;  /* 0x00008f00c4b17a23 */ /* 0x100fe200000108f5 */
[----:B------:R-:W-:Y:S01]  /*11dc0*/  MUFU.EX2 R191, R191 ;  /* 0x000000bf00bf7308 */ /* 0x000fe20000000800 */
[--C-:B------:R-:W-:Y:S01]  /*11dd0*/  FFMA.FTZ R199, R105, c[0x0][0x23c], -R245.reuse ;  /* 0x00008f0069c77a23 */ /* 0x100fe200000108f5 */
[----:B------:R-:W-:Y:S01]  /*11de0*/  LOP3.LUT R14, R14, 0xff, RZ, 0xc0, !PT ;  /* 0x000000ff0e0e7812 */ /* 0x000fe200078ec0ff */
[----:B------:R-:W-:-:S02]  /*11df0*/  FFMA.FTZ R105, R118, c[0x0][0x23c], -R245 ;  /* 0x00008f0076697a23 */ /* 0x000fc400000108f5 */
[--C-:B------:R-:W-:Y:S01]  /*11e00*/  FFMA.FTZ R118, R165, c[0x0][0x23c], -R245.reuse ;  /* 0x00008f00a5767a23 */ /* 0x100fe200000108f5 */
[----:B-1----:R-:W-:Y:S01]  /*11e10*/  FMNMX.FTZ R13, R13, R24, !PT ;  /* 0x000000180d0d7209 */ /* 0x002fe20007810000 */
[--C-:B------:R-:W-:Y:S01]  /*11e20*/  FFMA.FTZ R165, R246, c[0x0][0x23c], -R245.reuse ;  /* 0x00008f00f6a57a23 */ /* 0x100fe200000108f5 */
[----:B------:R-:W-:Y:S01]  /*11e30*/  LOP3.LUT R24, R11, 0xff, RZ, 0xc0, !PT ;  /* 0x000000ff0b187812 */ /* 0x000fe200078ec0ff */
[--C-:B------:R-:W-:Y:S01]  /*11e40*/  FFMA.FTZ R242, R106, c[0x0][0x23c], -R245.reuse ;  /* 0x00008f006af27a23 */ /* 0x100fe200000108f5 */
[----:B--2---:R-:W-:Y:S01]  /*11e50*/  FMNMX.FTZ R195, R195, R16, !PT ;  /* 0x00000010c3c37209 */ /* 0x004fe20007810000 */
[--C-:B------:R-:W-:Y:S01]  /*11e60*/  FFMA.FTZ R106, R127, c[0x0][0x23c], -R245.reuse ;  /* 0x00008f007f6a7a23 */ /* 0x100fe200000108f5 */
[----:B------:R-:W1:Y:S01]  /*11e70*/  SHFL.BFLY PT, R16, R13, 0x1, 0x1f ;  /* 0x0c201f000d107f89 */ /* 0x000e6200000e0000 */
[----:B------:R-:W-:Y:S01]  /*11e80*/  FFMA.FTZ R192, R192, c[0x0][0x23c], -R245 ;  /* 0x00008f00c0c07a23 */ /* 0x000fe200000108f5 */
[----:B------:R-:W-:Y:S01]  /*11e90*/  MUFU.EX2 R177, R177 ;  /* 0x000000b100b17308 */ /* 0x000fe20000000800 */
[----:B------:R-:W-:Y:S01]  /*11ea0*/  PRMT R24, R24, 0x5410, R17 ;  /* 0x0000541018187816 */ /* 0x000fe20000000011 */
[----:B------:R-:W2:Y:S01]  /*11eb0*/  SHFL.BFLY PT, R34, R195, 0x1, 0x1f ;  /* 0x0c201f00c3227f89 */ /* 0x000ea200000e0000 */
[----:B------:R-:W-:-:S02]  /*11ec0*/  PRMT R14, R14, 0x5410, R19 ;  /* 0x000054100e0e7816 */ /* 0x000fc40000000013 */
[----:B---3--:R-:W-:Y:S02]  /*11ed0*/  FMNMX.FTZ R32, R32, R15, !PT ;  /* 0x0000000f20207209 */ /* 0x008fe40007810000 */
[----:B------:R-:W-:Y:S01]  /*11ee0*/  SHF.R.U32.HI R15, RZ, 0x10, R11 ;  /* 0x00000010ff0f7819 */ /* 0x000fe2000001160b */
[----:B------:R-:W3:Y:S02]  /*11ef0*/  MUFU.EX2 R192, R192 ;  /* 0x000000c000c07308 */ /* 0x000ee40000000800 */
[----:B------:R-:W4:Y:S01]  /*11f00*/  SHFL.BFLY PT, R193, R32, 0x1, 0x1f ;  /* 0x0c201f0020c17f89 */ /* 0x000f2200000e0000 */
[----:B------:R-:W-:-:S05]  /*11f10*/  LOP3.LUT R11, R15, 0xff, RZ, 0xc0, !PT ;  /* 0x000000ff0f0b7812 */ /* 0x000fca00078ec0ff */
[----:B------:R-:W-:Y:S01]  /*11f20*/  MUFU.EX2 R165, R165 ;  /* 0x000000a500a57308 */ /* 0x000fe20000000800 */
[----:B-1----:R-:W-:Y:S02]  /*11f30*/  FMNMX.FTZ R196, R13, R16, !PT ;  /* 0x000000100dc47209 */ /* 0x002fe40007810000 */
[----:B------:R-:W-:Y:S01]  /*11f40*/  PRMT R16, R11, 0x5410, R190 ;  /* 0x000054100b107816 */ /* 0x000fe200000000be */
[----:B------:R-:W-:Y:S01]  /*11f50*/  FFMA.FTZ R190, R198, c[0x0][0x23c], -R245 ;  /* 0x00008f00c6be7a23 */ /* 0x000fe200000108f5 */
[----:B------:R-:W1:Y:S01]  /*11f60*/  LDC.U8 R11, c[0x0][0x2d8] ;  /* 0x0000b600ff0b7b82 */ /* 0x000e620000000000 */
[C---:B------:R-:W-:Y:S01]  /*11f70*/  FMUL.FTZ R13, R196.reuse, c[0x0][0x23c] ;  /* 0x00008f00c40d7a20 */ /* 0x040fe20000410000 */
[----:B------:R-:W-:Y:S01]  /*11f80*/  FSETP.NEU.FTZ.AND P0, PT, R196, -INF , PT ;  /* 0xff800000c400780b */ /* 0x000fe20003f1d000 */
[----:B------:R-:W-:Y:S01]  /*11f90*/  MUFU.EX2 R105, R105 ;  /* 0x0000006900697308 */ /* 0x000fe20000000800 */
[----:B--2---:R-:W-:Y:S02]  /*11fa0*/  FMNMX.FTZ R195, R195, R34, !PT ;  /* 0x00000022c3c37209 */ /* 0x004fe40007810000 */
[----:B------:R-:W-:-:S02]  /*11fb0*/  FSEL R246, R13, RZ, P0 ;  /* 0x000000ff0df67208 */ /* 0x000fc40000000000 */
[----:B------:R-:W-:Y:S02]  /*11fc0*/  FSEL R34, R196, RZ, P0 ;  /* 0x000000ffc4227208 */ /* 0x000fe40000000000 */
[----:B----4-:R-:W-:Y:S01]  /*11fd0*/  FMNMX.FTZ R193, R32, R193, !PT ;  /* 0x000000c120c17209 */ /* 0x010fe20007810000 */
[--C-:B------:R-:W-:Y:S01]  /*11fe0*/  FFMA.FTZ R127, R197, c[0x0][0x23c], -R246.reuse ;  /* 0x00008f00c57f7a23 */ /* 0x100fe200000108f6 */
[----:B------:R-:W-:Y:S01]  /*11ff0*/  FSEL R32, R189, RZ, P1 ;  /* 0x000000ffbd207208 */ /* 0x000fe20000800000 */
[--C-:B------:R-:W-:Y:S01]  /*12000*/  FFMA.FTZ R197, R182, c[0x0][0x23c], -R246.reuse ;  /* 0x00008f00b6c57a23 */ /* 0x100fe200000108f6 */
[----:B------:R-:W-:Y:S01]  /*12010*/  FSETP.NEU.FTZ.AND P0, PT, R193, -INF , PT ;  /* 0xff800000c100780b */ /* 0x000fe20003f1d000 */
[----:B------:R-:W-:Y:S01]  /*12020*/  FFMA.FTZ R182, R101, c[0x0][0x23c], -R246 ;  /* 0x00008f0065b67a23 */ /* 0x000fe200000108f6 */
[----:B------:R-:W2:Y:S01]  /*12030*/  MUFU.EX2 R190, R190 ;  /* 0x000000be00be7308 */ /* 0x000ea20000000800 */
[----:B------:R-:W-:Y:S01]  /*12040*/  FADD.FTZ R34, R3, -R34 ;  /* 0x8000002203227221 */ /* 0x000fe20000010000 */
[----:B------:R-:W-:Y:S01]  /*12050*/  FSETP.NEU.FTZ.AND P1, PT, R195, -INF , PT ;  /* 0xff800000c300780b */ /* 0x000fe20003f3d000 */
[----:B------:R-:W-:-:S02]  /*12060*/  FFMA.FTZ R102, R102, c[0x0][0x23c], -R246 ;  /* 0x00008f0066667a23 */ /* 0x000fc400000108f6 */
[----:B------:R-:W-:Y:S01]  /*12070*/  FFMA.FTZ R198, R203, c[0x0][0x23c], -R246 ;  /* 0x00008f00cbc67a23 */ /* 0x000fe200000108f6 */
[----:B------:R-:W-:Y:S01]  /*12080*/  FSEL R33, R195, RZ, P1 ;  /* 0x000000ffc3217208 */ /* 0x000fe20000800000 */
[----:B------:R-:W-:Y:S01]  /*12090*/  FADD.FTZ R35, R5, -R32 ;  /* 0x8000002005237221 */ /* 0x000fe20000010000 */
[----:B-1----:R-:W-:Y:S01]  /*120a0*/  PRMT R3, R11, 0x7054, R11 ;  /* 0x000070540b037816 */ /* 0x002fe2000000000b */
[----:B------:R1:W-:Y:S01]  /*120b0*/  MUFU.EX2 R51, R102 ;  /* 0x0000006600337308 */ /* 0x0003e20000000800 */
[----:B------:R-:W-:Y:S01]  /*120c0*/  FSEL R11, R193, RZ, P0 ;  /* 0x000000ffc10b7208 */ /* 0x000fe20000000000 */
[--C-:B------:R-:W-:Y:S02]  /*120d0*/  FFMA.FTZ R5, R247, c[0x0][0x23c], -R246.reuse ;  /* 0x00008f00f7057a23 */ /* 0x100fe400000108f6 */
[--C-:B------:R-:W-:Y:S01]  /*120e0*/  FFMA.FTZ R203, R116, c[0x0][0x23c], -R246.reuse ;  /* 0x00008f0074cb7a23 */ /* 0x100fe200000108f6 */
[--C-:B------:R-:W-:Y:S01]  /*120f0*/  HSET2.LE.AND R21, R38, R3.reuse, PT ;  /* 0x0000000326157233 */ /* 0x100fe20003803000 */
[----:B------:R-:W-:Y:S01]  /*12100*/  FADD.FTZ R32, R0, -R11 ;  /* 0x8000000b00207221 */ /* 0x000fe20000010000 */
[--C-:B------:R-:W-:Y:S01]  /*12110*/  HSET2.LE.AND R10, R10, R3.reuse, PT ;  /* 0x000000030a0a7233 */ /* 0x100fe20003803000 */
[----:B------:R-:W4:Y:S01]  /*12120*/  MUFU.EX2 R182, R182 ;  /* 0x000000b600b67308 */ /* 0x000f220000000800 */
[--C-:B------:R-:W-:Y:S01]  /*12130*/  FFMA.FTZ R0, R29, c[0x0][0x23c], -R246.reuse ;  /* 0x00008f001d007a23 */ /* 0x100fe200000108f6 */
[--C-:B------:R-:W-:Y:S01]  /*12140*/  HSET2.LE.AND R20, R20, R3.reuse, PT ;  /* 0x0000000314147233 */ /* 0x100fe20003803000 */
[----:B------:R-:W-:Y:S01]  /*12150*/  FFMA.FTZ R126, R126, c[0x0][0x23c], -R246 ;  /* 0x00008f007e7e7a23 */ /* 0x000fe200000108f6 */
[----:B---3--:R-:W-:Y:S01]  /*12160*/  F2FP.PACK_AB R11, R177, R192 ;  /* 0x000000c0b10b723e */ /* 0x008fe200000000ff */
[----:B------:R-:W-:Y:S01]  /*12170*/  IMAD.WIDE.U32 R38, R52, -0x326172a9, RZ ;  /* 0xcd9e8d5734267825 */ /* 0x000fe200078e00ff */
[----:B------:R-:W-:-:S02]  /*12180*/  HSET2.LE.AND R22, R22, R3, PT ;  /* 0x0000000316167233 */ /* 0x000fc40003803000 */
[----:B------:R-:W-:Y:S01]  /*12190*/  MUFU.EX2 R127, R127 ;  /* 0x0000007f007f7308 */ /* 0x000fe20000000800 */
[----:B------:R-:W-:Y:S01]  /*121a0*/  FADD.FTZ R33, R2, -R33 ;  /* 0x8000002102217221 */ /* 0x000fe20000010000 */
[----:B------:R-:W-:Y:S01]  /*121b0*/  LOP3.LUT R20, R20, R11, RZ, 0xc0, !PT ;  /* 0x0000000b14147212 */ /* 0x000fe200078ec0ff */
[----:B------:R-:W-:Y:S01]  /*121c0*/  FFMA.FTZ R101, R169, c[0x0][0x23c], -R245 ;  /* 0x00008f00a9657a23 */ /* 0x000fe200000108f5 */
[----:B--2---:R-:W-:Y:S01]  /*121d0*/  F2FP.PACK_AB R11, R165, R190 ;  /* 0x000000bea50b723e */ /* 0x004fe200000000ff */
[--C-:B------:R-:W-:Y:S01]  /*121e0*/  HSET2.LE.AND R23, R30, R3.reuse, PT ;  /* 0x000000031e177233 */ /* 0x100fe20003803000 */
[--C-:B-1----:R-:W-:Y:S01]  /*121f0*/  FFMA.FTZ R102, R128, c[0x0][0x23c], -R246.reuse ;  /* 0x00008f0080667a23 */ /* 0x102fe200000108f6 */
[--C-:B------:R-:W-:Y:S01]  /*12200*/  HSET2.LE.AND R28, R28, R3.reuse, PT ;  /* 0x000000031c1c7233 */ /* 0x100fe20003803000 */
[----:B------:R-:W1:Y:S01]  /*12210*/  MUFU.EX2 R198, R198 ;  /* 0x000000c600c67308 */ /* 0x000e620000000800 */
[----:B----4-:R-:W-:Y:S01]  /*12220*/  F2FP.PACK_AB R29, R182, R51 ;  /* 0x00000033b61d723e */ /* 0x010fe200000000ff */
[----:B------:R-:W-:Y:S01]  /*12230*/  FFMA.FTZ R167, R167, c[0x0][0x23c], -R246 ;  /* 0x00008f00a7a77a23 */ /* 0x000fe200000108f6 */
[----:B------:R-:W-:Y:S01]  /*12240*/  LOP3.LUT R22, R22, R11, RZ, 0xc0, !PT ;  /* 0x0000000b16167212 */ /* 0x000fe200078ec0ff */
[--C-:B------:R-:W-:Y:S01]  /*12250*/  HSET2.LE.AND R26, R26, R3.reuse, PT ;  /* 0x000000031a1a7233 */ /* 0x100fe20003803000 */
[----:B------:R-:W-:Y:S01]  /*12260*/  LOP3.LUT R29, R10, R29, RZ, 0xc0, !PT ;  /* 0x0000001d0a1d7212 */ /* 0x000fe200078ec0ff */
[--C-:B------:R-:W-:Y:S01]  /*12270*/  HSET2.LE.AND R18, R18, R3.reuse, PT ;  /* 0x0000000312127233 */ /* 0x100fe20003803000 */
[----:B------:R-:W-:Y:S01]  /*12280*/  LOP3.LUT R10, R39, R7, RZ, 0x3c, !PT ;  /* 0x00000007270a7212 */ /* 0x000fe200078e3cff */
[----:B------:R-:W-:Y:S01]  /*12290*/  MUFU.EX2 R5, R5 ;  /* 0x0000000500057308 */ /* 0x000fe20000000800 */
[--C-:B------:R-:W-:Y:S01]  /*122a0*/  HSET2.LE.AND R12, R12, R3.reuse, PT ;  /* 0x000000030c0c7233 */ /* 0x100fe20003803000 */
[----:B------:R-:W-:Y:S01]  /*122b0*/  LOP3.LUT R9, R9, UR24, R38, 0x96, !PT ;  /* 0x0000001809097c12 */ /* 0x000fe2000f8e9626 */
[--C-:B------:R-:W-:Y:S01]  /*122c0*/  HSET2.LE.AND R24, R24, R3.reuse, PT ;  /* 0x0000000318187233 */ /* 0x100fe20003803000 */
[----:B------:R-:W-:Y:S01]  /*122d0*/  IMAD.WIDE.U32 R48, R10, -0x2daee0ad, RZ ;  /* 0xd2511f530a307825 */ /* 0x000fe200078e00ff */
[----:B------:R-:W-:-:S02]  /*122e0*/  HSET2.LE.AND R14, R14, R3, PT ;  /* 0x000000030e0e7233 */ /* 0x000fc40003803000 */
[----:B------:R-:W-:Y:S01]  /*122f0*/  HSET2.LE.AND R16, R16, R3, PT ;  /* 0x0000000310107233 */ /* 0x000fe20003803000 */
[----:B------:R-:W2:Y:S01]  /*12300*/  MUFU.EX2 R0, R0 ;  /* 0x0000000000007308 */ /* 0x000ea20000000800 */
[----:B-1----:R-:W-:Y:S01]  /*12310*/  F2FP.PACK_AB R2, R198, R127 ;  /* 0x0000007fc602723e */ /* 0x002fe200000000ff */
[----:B------:R-:W-:Y:S01]  /*12320*/  IMAD.MOV.U32 R169, RZ, RZ, R221 ;  /* 0x000000ffffa97224 */ /* 0x000fe200078e00dd */
[----:B------:R-:W-:Y:S02]  /*12330*/  LOP3.LUT R10, R49, UR23, R54, 0x96, !PT ;  /* 0x00000017310a7c12 */ /* 0x000fe4000f8e9636 */
[----:B------:R-:W-:Y:S01]  /*12340*/  LOP3.LUT R21, R21, R2, RZ, 0xc0, !PT ;  /* 0x0000000215157212 */ /* 0x000fe200078ec0ff */
[----:B------:R-:W-:Y:S02]  /*12350*/  FFMA.FTZ R2, R176, c[0x0][0x23c], -R246 ;  /* 0x00008f00b0027a23 */ /* 0x000fe400000108f6 */
[----:B------:R-:W1:Y:S01]  /*12360*/  MUFU.EX2 R106, R106 ;  /* 0x0000006a006a7308 */ /* 0x000e620000000800 */
[----:B------:R-:W-:Y:S01]  /*12370*/  IMAD.WIDE.U32 R208, R10, -0x326172a9, RZ ;  /* 0xcd9e8d570ad07825 */ /* 0x000fe200078e00ff */
[----:B------:R-:W-:-:S04]  /*12380*/  LOP3.LUT R10, R37, UR24, R38, 0x96, !PT ;  /* 0x00000018250a7c12 */ /* 0x000fc8000f8e9626 */
[----:B------:R-:W-:Y:S02]  /*12390*/  LOP3.LUT R36, R209, UR22, R36, 0x96, !PT ;  /* 0x00000016d1247c12 */ /* 0x000fe4000f8e9624 */
[----:B------:R-:W-:Y:S01]  /*123a0*/  MUFU.EX2 R203, R203 ;  /* 0x000000cb00cb7308 */ /* 0x000fe20000000800 */
[----:B--2---:R-:W-:Y:S02]  /*123b0*/  F2FP.PACK_AB R30, R0, R5 ;  /* 0x00000005001e723e */ /* 0x004fe400000000ff */
[----:B------:R-:W-:Y:S02]  /*123c0*/  IMAD.WIDE.U32 R36, R36, -0x2daee0ad, RZ ;  /* 0xd2511f5324247825 */ /* 0x000fe400078e00ff */
[----:B------:R-:W-:-:S03]  /*123d0*/  LOP3.LUT R23, R23, R30, RZ, 0xc0, !PT ;  /* 0x0000001e17177212 */ /* 0x000fc600078ec0ff */
[----:B------:R-:W2:Y:S01]  /*123e0*/  MUFU.EX2 R126, R126 ;  /* 0x0000007e007e7308 */ /* 0x000ea20000000800 */
[----:B-1----:R-:W-:-:S04]  /*123f0*/  F2FP.PACK_AB R11, R106, R105 ;  /* 0x000000696a0b723e */ /* 0x002fc800000000ff */
[----:B------:R-:W-:-:S03]  /*12400*/  LOP3.LUT R30, R28, R11, RZ, 0xc0, !PT ;  /* 0x0000000b1c1e7212 */ /* 0x000fc600078ec0ff */
[----:B------:R-:W1:Y:S08]  /*12410*/  MUFU.EX2 R194, R194 ;  /* 0x000000c200c27308 */ /* 0x000e700000000800 */
[----:B------:R-:W-:Y:S01]  /*12420*/  MUFU.EX2 R242, R242 ;  /* 0x000000f200f27308 */ /* 0x000fe20000000800 */
[----:B--2---:R-:W-:-:S04]  /*12430*/  F2FP.PACK_AB R31, R126, R203 ;  /* 0x000000cb7e1f723e */ /* 0x004fc800000000ff */
[----:B------:R-:W-:-:S03]  /*12440*/  LOP3.LUT R31, R26, R31, RZ, 0xc0, !PT ;  /* 0x0000001f1a1f7212 */ /* 0x000fc600078ec0ff */
[----:B------:R-:W2:Y:S01]  /*12450*/  MUFU.EX2 R199, R199 ;  /* 0x000000c700c77308 */ /* 0x000ea20000000800 */
[----:B-1----:R-:W-:-:S04]  /*12460*/  F2FP.PACK_AB R11, R191, R194 ;  /* 0x000000c2bf0b723e */ /* 0x002fc800000000ff */
[----:B------:R-:W-:-:S03]  /*12470*/  LOP3.LUT R26, R18, R11, RZ, 0xc0, !PT ;  /* 0x0000000b121a7212 */ /* 0x000fc600078ec0ff */
[----:B------:R-:W-:Y:S08]  /*12480*/  MUFU.EX2 R118, R118 ;  /* 0x0000007600767308 */ /* 0x000ff00000000800 */
[----:B------:R-:W1:Y:S01]  /*12490*/  MUFU.EX2 R101, R101 ;  /* 0x0000006500657308 */ /* 0x000e620000000800 */
[----:B--2---:R-:W-:-:S04]  /*124a0*/  F2FP.PACK_AB R11, R199, R242 ;  /* 0x000000f2c70b723e */ /* 0x004fc800000000ff */
[----:B------:R-:W-:Y:S01]  /*124b0*/  LOP3.LUT R28, R12, R11, RZ, 0xc0, !PT ;  /* 0x0000000b0c1c7212 */ /* 0x000fe200078ec0ff */
[----:B------:R-:W-:Y:S02]  /*124c0*/  IMAD.WIDE.U32 R12, R10, -0x2daee0ad, RZ ;  /* 0xd2511f530a0c7825 */ /* 0x000fe400078e00ff */
[----:B------:R-:W-:Y:S03]  /*124d0*/  MUFU.EX2 R2, R2 ;  /* 0x0000000200027308 */ /* 0x000fe60000000800 */
[----:B------:R-:W-:-:S05]  /*124e0*/  LOP3.LUT R10, R13, UR21, R48, 0x96, !PT ;  /* 0x000000150d0a7c12 */ /* 0x000fca000f8e9630 */
[----:B------:R-:W2:Y:S01]  /*124f0*/  MUFU.EX2 R197, R197 ;  /* 0x000000c500c57308 */ /* 0x000ea20000000800 */
[----:B-1----:R-:W-:-:S04]  /*12500*/  F2FP.PACK_AB R11, R101, R118 ;  /* 0x00000076650b723e */ /* 0x002fc800000000ff */
[----:B------:R-:W-:Y:S02]  /*12510*/  LOP3.LUT R24, R24, R11, RZ, 0xc0, !PT ;  /* 0x0000000b18187212 */ /* 0x000fe400078ec0ff */
[----:B------:R-:W-:Y:S01]  /*12520*/  LOP3.LUT R11, R37, UR19, R12, 0x96, !PT ;  /* 0x00000013250b7c12 */ /* 0x000fe2000f8e960c */
[----:B------:R-:W-:Y:S08]  /*12530*/  MUFU.EX2 R102, R102 ;  /* 0x0000006600667308 */ /* 0x000ff00000000800 */
[----:B------:R-:W1:Y:S01]  /*12540*/  MUFU.EX2 R167, R167 ;  /* 0x000000a700a77308 */ /* 0x000e620000000800 */
[----:B--2---:R-:W-:-:S04]  /*12550*/  F2FP.PACK_AB R27, R197, R2 ;  /* 0x00000002c51b723e */ /* 0x004fc800000000ff */
[----:B------:R-:W-:Y:S01]  /*12560*/  LOP3.LUT R27, R14, R27, RZ, 0xc0, !PT ;  /* 0x0000001b0e1b7212 */ /* 0x000fe200078ec0ff */
[----:B------:R-:W-:-:S05]  /*12570*/  IMAD.WIDE.U32 R14, R10, -0x326172a9, RZ ;  /* 0xcd9e8d570a0e7825 */ /* 0x000fca00078e00ff */
[----:B------:R-:W-:Y:S02]  /*12580*/  LOP3.LUT R10, R15, UR20, R208, 0x96, !PT ;  /* 0x000000140f0a7c12 */ /* 0x000fe4000f8e96d0 */
[----:B-1----:R-:W-:-:S03]  /*12590*/  F2FP.PACK_AB R25, R167, R102 ;  /* 0x00000066a719723e */ /* 0x002fc600000000ff */
[----:B------:R-:W-:Y:S01]  /*125a0*/  IMAD.WIDE.U32 R12, R10, -0x2daee0ad, RZ ;  /* 0xd2511f530a0c7825 */ /* 0x000fe200078e00ff */
[----:B------:R-:W-:-:S03]  /*125b0*/  LOP3.LUT R25, R16, R25, RZ, 0xc0, !PT ;  /* 0x0000001910197212 */ /* 0x000fc600078ec0ff */
[----:B------:R-:W-:Y:S01]  /*125c0*/  IMAD.WIDE.U32 R16, R11, -0x326172a9, RZ ;  /* 0xcd9e8d570b107825 */ /* 0x000fe200078e00ff */
[----:B------:R-:W-:-:S03]  /*125d0*/  LOP3.LUT R10, R13, UR17, R36, 0x96, !PT ;  /* 0x000000110d0a7c12 */ /* 0x000fc6000f8e9624 */
[----:B------:R-:W-:Y:S01]  /*125e0*/  IMAD.WIDE.U32 R36, R9, -0x2daee0ad, RZ ;  /* 0xd2511f5309247825 */ /* 0x000fe200078e00ff */
        /* <DEDUP_REMOVED lines=10> */
[----:B------:R-:W-:Y:S01]  /*12690*/  PRMT R12, R12, 0x5410, R13 ;  /* 0x000054100c0c7816 */ /* 0x000fe2000000000d */
[----:B------:R-:W-:-:S04]  /*126a0*/  FMUL.FTZ R13, R195, c[0x0][0x23c] ;  /* 0x00008f00c30d7a20 */ /* 0x000fc80000410000 */
[----:B------:R-:W-:Y:S01]  /*126b0*/  HSET2.LE.AND R12, R12, R3, PT ;  /* 0x000000030c0c7233 */ /* 0x000fe20003803000 */
[----:B------:R-:W-:-:S05]  /*126c0*/  FSEL R211, R13, RZ, P1 ;  /* 0x000000ff0dd37208 */ /* 0x000fca0000800000 */
[--C-:B------:R-:W-:Y:S02]  /*126d0*/  FFMA.FTZ R249, R104, c[0x0][0x23c], -R211.reuse ;  /* 0x00008f0068f97a23 */ /* 0x100fe400000108d3 */
[--C-:B------:R-:W-:Y:S02]  /*126e0*/  FFMA.FTZ R176, R125, c[0x0][0x23c], -R211.reuse ;  /* 0x00008f007db07a23 */ /* 0x100fe400000108d3 */
[--C-:B------:R-:W-:Y:S02]  /*126f0*/  FFMA.FTZ R104, R173, c[0x0][0x23c], -R211.reuse ;  /* 0x00008f00ad687a23 */ /* 0x100fe400000108d3 */
[----:B------:R-:W-:Y:S01]  /*12700*/  MUFU.EX2 R249, R249 ;  /* 0x000000f900f97308 */ /* 0x000fe20000000800 */
[----:B------:R-:W-:-:S07]  /*12710*/  FFMA.FTZ R128, R124, c[0x0][0x23c], -R211 ;  /* 0x00008f007c807a23 */ /* 0x000fce00000108d3 */
[----:B------:R-:W1:Y:S08]  /*12720*/  MUFU.EX2 R176, R176 ;  /* 0x000000b000b07308 */ /* 0x000e700000000800 */
[----:B------:R-:W-:Y:S01]  /*12730*/  MUFU.EX2 R104, R104 ;  /* 0x0000006800687308 */ /* 0x000fe20000000800 */
[----:B-1----:R-:W-:-:S07]  /*12740*/  F2FP.PACK_AB R13, R176, R249 ;  /* 0x000000f9b00d723e */ /* 0x002fce00000000ff */
[----:B------:R-:W-:Y:S01]  /*12750*/  MUFU.EX2 R128, R128 ;  /* 0x0000008000807308 */ /* 0x000fe20000000800 */
[----:B------:R-:W-:Y:S02]  /*12760*/  LOP3.LUT R18, R12, R13, RZ, 0xc0, !PT ;  /* 0x0000000d0c127212 */ /* 0x000fe400078ec0ff */
[--C-:B------:R-:W-:Y:S02]  /*12770*/  SHF.R.U32.HI R12, RZ, 0x10, R16.reuse ;  /* 0x00000010ff0c7819 */ /* 0x100fe40000011610 */
[----:B------:R-:W-:Y:S01]  /*12780*/  SHF.R.U32.HI R13, RZ, 0x18, R16 ;  /* 0x00000018ff0d7819 */ /* 0x000fe20000011610 */
[----:B------:R-:W-:Y:S01]  /*12790*/  IMAD.WIDE.U32 R16, R10, -0x2daee0ad, RZ ;  /* 0xd2511f530a107825 */ /* 0x000fe200078e00ff */
[----:B------:R-:W-:-:S04]  /*127a0*/  LOP3.LUT R12, R12, 0xff, RZ, 0xc0, !PT ;  /* 0x000000ff0c0c7812 */ /* 0x000fc800078ec0ff */
[----:B------:R-:W-:Y:S01]  /*127b0*/  PRMT R12, R12, 0x5410, R13 ;  /* 0x000054100c0c7816 */ /* 0x000fe2000000000d */
[----:B------:R-:W-:Y:S01]  /*127c0*/  FMUL.FTZ R13, R193, c[0x0][0x23c] ;  /* 0x00008f00c10d7a20 */ /* 0x000fe20000410000 */
[----:B------:R-:W-:-:S03]  /*127d0*/  LOP3.LUT R10, R17, UR26, R14, 0x96, !PT ;  /* 0x0000001a110a7c12 */ /* 0x000fc6000f8e960e */
[----:B------:R-:W-:Y:S01]  /*127e0*/  HSET2.LE.AND R12, R12, R3, PT ;  /* 0x000000030c0c7233 */ /* 0x000fe20003803000 */
[----:B------:R-:W-:Y:S02]  /*127f0*/  FSEL R210, R13, RZ, P0 ;  /* 0x000000ff0dd27208 */ /* 0x000fe40000000000 */
[----:B------:R-:W-:Y:S02]  /*12800*/  LOP3.LUT R13, R16, 0xffff, RZ, 0xc0, !PT ;  /* 0x0000ffff100d7812 */ /* 0x000fe400078ec0ff */
[----:B------:R-:W-:Y:S01]  /*12810*/  FSETP.NEU.FTZ.AND P0, PT, R195, -INF , PT ;  /* 0xff800000c300780b */ /* 0x000fe20003f1d000 */
[--C-:B------:R-:W-:Y:S01]  /*12820*/  FFMA.FTZ R247, R103, c[0x0][0x23c], -R210.reuse ;  /* 0x00008f0067f77a23 */ /* 0x100fe200000108d2 */
[----:B------:R-:W-:Y:S01]  /*12830*/  SHF.R.U32.HI R13, RZ, 0x8, R13 ;  /* 0x00000008ff0d7819 */ /* 0x000fe2000001160d */
[----:B------:R-:W-:Y:S02]  /*12840*/  FFMA.FTZ R54, R123, c[0x0][0x23c], -R210 ;  /* 0x00008f007b367a23 */ /* 0x000fe400000108d2 */
[----:B------:R-:W-:-:S02]  /*12850*/  FFMA.FTZ R103, R181, c[0x0][0x23c], -R211 ;  /* 0x00008f00b5677a23 */ /* 0x000fc400000108d3 */
[----:B------:R-:W-:Y:S01]  /*12860*/  MUFU.EX2 R247, R247 ;  /* 0x000000f700f77308 */ /* 0x000fe20000000800 */
[--C-:B------:R-:W-:Y:S02]  /*12870*/  FFMA.FTZ R123, R170, c[0x0][0x23c], -R210.reuse ;  /* 0x00008f00aa7b7a23 */ /* 0x100fe400000108d2 */
[--C-:B------:R-:W-:Y:S02]  /*12880*/  FFMA.FTZ R116, R180, c[0x0][0x23c], -R210.reuse ;  /* 0x00008f00b4747a23 */ /* 0x100fe400000108d2 */
[--C-:B------:R-:W-:Y:S02]  /*12890*/  FFMA.FTZ R181, R93, c[0x0][0x23c], -R211.reuse ;  /* 0x00008f005db57a23 */ /* 0x100fe400000108d3 */
[----:B------:R-:W-:Y:S01]  /*128a0*/  FFMA.FTZ R180, R96, c[0x0][0x23c], -R211 ;  /* 0x00008f0060b47a23 */ /* 0x000fe200000108d3 */
[----:B------:R-:W1:Y:S01]  /*128b0*/  MUFU.EX2 R54, R54 ;  /* 0x0000003600367308 */ /* 0x000e620000000800 */
[--C-:B------:R-:W-:Y:S02]  /*128c0*/  FFMA.FTZ R170, R95, c[0x0][0x23c], -R210.reuse ;  /* 0x00008f005faa7a23 */ /* 0x100fe400000108d2 */
[----:B------:R-:W-:-:S02]  /*128d0*/  FFMA.FTZ R96, R122, c[0x0][0x23c], -R210 ;  /* 0x00008f007a607a23 */ /* 0x000fc400000108d2 */
[--C-:B------:R-:W-:Y:S02]  /*128e0*/  FFMA.FTZ R93, R166, c[0x0][0x23c], -R210.reuse ;  /* 0x00008f00a65d7a23 */ /* 0x100fe400000108d2 */
[--C-:B------:R-:W-:Y:S01]  /*128f0*/  FFMA.FTZ R122, R187, c[0x0][0x23c], -R211.reuse ;  /* 0x00008f00bb7a7a23 */ /* 0x100fe200000108d3 */
[----:B------:R-:W2:Y:S01]  /*12900*/  MUFU.EX2 R103, R103 ;  /* 0x0000006700677308 */ /* 0x000ea20000000800 */
[----:B------:R-:W-:Y:S02]  /*12910*/  FFMA.FTZ R95, R218, c[0x0][0x23c], -R211 ;  /* 0x00008f00da5f7a23 */ /* 0x000fe400000108d3 */
[--C-:B------:R-:W-:Y:S02]  /*12920*/  FFMA.FTZ R125, R186, c[0x0][0x23c], -R210.reuse ;  /* 0x00008f00ba7d7a23 */ /* 0x100fe400000108d2 */
[--C-:B------:R-:W-:Y:S02]  /*12930*/  FFMA.FTZ R124, R244, c[0x0][0x23c], -R210.reuse ;  /* 0x00008f00f47c7a23 */ /* 0x100fe400000108d2 */
[----:B------:R-:W-:Y:S01]  /*12940*/  FMUL.FTZ R244, R195, c[0x0][0x23c] ;  /* 0x00008f00c3f47a20 */ /* 0x000fe20000410000 */
[----:B-1----:R-:W-:Y:S01]  /*12950*/  F2FP.PACK_AB R19, R54, R247 ;  /* 0x000000f73613723e */ /* 0x002fe200000000ff */
[----:B------:R-:W-:Y:S01]  /*12960*/  MUFU.EX2 R123, R123 ;  /* 0x0000007b007b7308 */ /* 0x000fe20000000800 */
[----:B------:R-:W-:-:S02]  /*12970*/  FFMA.FTZ R173, R178, c[0x0][0x23c], -R210 ;  /* 0x00008f00b2ad7a23 */ /* 0x000fc400000108d2 */
[----:B------:R-:W-:Y:S01]  /*12980*/  LOP3.LUT R19, R12, R19, RZ, 0xc0, !PT ;  /* 0x000000130c137212 */ /* 0x000fe200078ec0ff */
[----:B------:R-:W-:Y:S01]  /*12990*/  IMAD.MOV.U32 R178, RZ, RZ, R222 ;  /* 0x000000ffffb27224 */ /* 0x000fe200078e00de */
[----:B------:R-:W-:Y:S02]  /*129a0*/  LOP3.LUT R12, R16, 0xff, RZ, 0xc0, !PT ;  /* 0x000000ff100c7812 */ /* 0x000fe400078ec0ff */
[----:B------:R-:W-:Y:S01]  /*129b0*/  FSEL R244, R244, RZ, P0 ;  /* 0x000000fff4f47208 */ /* 0x000fe20000000000 */
[----:B------:R-:W1:Y:S01]  /*129c0*/  MUFU.EX2 R116, R116 ;  /* 0x0000007400747308 */ /* 0x000e620000000800 */
[----:B------:R-:W-:Y:S02]  /*129d0*/  PRMT R12, R12, 0x5410, R13 ;  /* 0x000054100c0c7816 */ /* 0x000fe4000000000d */
[----:B--2---:R-:W-:Y:S01]  /*129e0*/  F2FP.PACK_AB R13, R103, R104 ;  /* 0x00000068670d723e */ /* 0x004fe200000000ff */
[----:B------:R-:W-:Y:S02]  /*129f0*/  FFMA.FTZ R166, R184, c[0x0][0x23c], -R244 ;  /* 0x00008f00b8a67a23 */ /* 0x000fe400000108f4 */
[----:B------:R-:W-:-:S02]  /*12a00*/  HSET2.LE.AND R12, R12, R3, PT ;  /* 0x000000030c0c7233 */ /* 0x000fc40003803000 */
[----:B------:R-:W-:Y:S03]  /*12a10*/  MUFU.EX2 R181, R181 ;  /* 0x000000b500b57308 */ /* 0x000fe60000000800 */
[----:B------:R-:W-:Y:S02]  /*12a20*/  LOP3.LUT R14, R12, R13, RZ, 0xc0, !PT ;  /* 0x0000000d0c0e7212 */ /* 0x000fe400078ec0ff */
[--C-:B------:R-:W-:Y:S02]  /*12a30*/  SHF.R.U32.HI R12, RZ, 0x10, R16.reuse ;  /* 0x00000010ff0c7819 */ /* 0x100fe40000011610 */
[----:B------:R-:W-:Y:S01]  /*12a40*/  SHF.R.U32.HI R13, RZ, 0x18, R16 ;  /* 0x00000018ff0d7819 */ /* 0x000fe20000011610 */
[----:B------:R-:W2:Y:S01]  /*12a50*/  MUFU.EX2 R180, R180 ;  /* 0x000000b400b47308 */ /* 0x000ea20000000800 */
[----:B------:R-:W-:Y:S02]  /*12a60*/  LOP3.LUT R12, R12, 0xff, RZ, 0xc0, !PT ;  /* 0x000000ff0c0c7812 */ /* 0x000fe400078ec0ff */
[----:B-1----:R-:W-:-:S02]  /*12a70*/  F2FP.PACK_AB R15, R116, R123 ;  /* 0x0000007b740f723e */ /* 0x002fc400000000ff */
[----:B------:R-:W-:Y:S02]  /*12a80*/  PRMT R12, R12, 0x5410, R13 ;  /* 0x000054100c0c7816 */ /* 0x000fe4000000000d */
[----:B------:R-:W-:Y:S01]  /*12a90*/  LOP3.LUT R13, R11, 0xffff, RZ, 0xc0, !PT ;  /* 0x0000ffff0b0d7812 */ /* 0x000fe200078ec0ff */
[----:B------:R-:W-:Y:S02]  /*12aa0*/  MUFU.EX2 R170, R170 ;  /* 0x000000aa00aa7308 */ /* 0x000fe40000000800 */
[----:B------:R-:W-:Y:S01]  /*12ab0*/  HSET2.LE.AND R12, R12, R3, PT ;  /* 0x000000030c0c7233 */ /* 0x000fe20003803000 */
[----:B------:R-:W-:-:S04]  /*12ac0*/  SHF.R.U32.HI R13, RZ, 0x8, R13 ;  /* 0x00000008ff0d7819 */ /* 0x000fc8000001160d */
[----:B------:R-:W-:Y:S01]  /*12ad0*/  LOP3.LUT R15, R12, R15, RZ, 0xc0, !PT ;  /* 0x0000000f0c0f7212 */ /* 0x000fe200078ec0ff */
[----:B------:R-:W-:Y:S01]  /*12ae0*/  MUFU.EX2 R96, R96 ;  /* 0x0000006000607308 */ /* 0x000fe20000000800 */
[----:B------:R-:W-:-:S04]  /*12af0*/  LOP3.LUT R12, R11, 0xff, RZ, 0xc0, !PT ;  /* 0x000000ff0b0c7812 */ /* 0x000fc800078ec0ff */
[----:B------:R-:W-:Y:S02]  /*12b00*/  PRMT R12, R12, 0x5410, R13 ;  /* 0x000054100c0c7816 */ /* 0x000fe4000000000d */
[----:B--2---:R-:W-:Y:S01]  /*12b10*/  F2FP.PACK_AB R13, R180, R181 ;  /* 0x000000b5b40d723e */ /* 0x004fe200000000ff */
[----:B------:R-:W-:Y:S02]  /*12b20*/  MUFU.EX2 R93, R93 ;  /* 0x0000005d005d7308 */ /* 0x000fe40000000800 */
[----:B------:R-:W-:-:S05]  /*12b30*/  HSET2.LE.AND R12, R12, R3, PT ;  /* 0x000000030c0c7233 */ /* 0x000fca0003803000 */
[----:B------:R-:W-:Y:S01]  /*12b40*/  LOP3.LUT R16, R12, R13, RZ, 0xc0, !PT ;  /* 0x0000000d0c107212 */ /* 0x000fe200078ec0ff */
[----:B------:R-:W-:Y:S01]  /*12b50*/  FFMA.FTZ R13, R89, c[0x0][0x23c], -R210 ;  /* 0x00008f00590d7a23 */ /* 0x000fe200000108d2 */
[----:B------:R-:W-:Y:S01]  /*12b60*/  SHF.R.U32.HI R12, RZ, 0x10, R11 ;  /* 0x00000010ff0c7819 */ /* 0x000fe2000001160b */
[----:B------:R-:W-:Y:S01]  /*12b70*/  FFMA.FTZ R89, R168, c[0x0][0x23c], -R211 ;  /* 0x00008f00a8597a23 */ /* 0x000fe200000108d3 */
[----:B------:R-:W-:Y:S01]  /*12b80*/  SHF.R.U32.HI R11, RZ, 0x18, R11 ;  /* 0x00000018ff0b7819 */ /* 0x000fe2000001160b */
[----:B------:R-:W1:Y:S01]  /*12b90*/  MUFU.EX2 R50, R13 ;  /* 0x0000000d00327308 */ /* 0x000e620000000800 */
[----:B------:R-:W-:Y:S01]  /*12ba0*/  LOP3.LUT R12, R12, 0xff, RZ, 0xc0, !PT ;  /* 0x000000ff0c0c7812 */ /* 0x000fe200078ec0ff */
[----:B------:R-:W-:Y:S02]  /*12bb0*/  IMAD.MOV.U32 R168, RZ, RZ, R220 ;  /* 0x000000ffffa87224 */ /* 0x000fe400078e00dc */
[----:B------:R-:W-:Y:S01]  /*12bc0*/  IMAD.MOV.U32 R211, RZ, RZ, R219 ;  /* 0x000000ffffd37224 */ /* 0x000fe200078e00db */
[----:B------:R-:W-:-:S02]  /*12bd0*/  PRMT R12, R12, 0x5410, R11 ;  /* 0x000054100c0c7816 */ /* 0x000fc4000000000b */
[----:B------:R-:W-:Y:S01]  /*12be0*/  LOP3.LUT R11, R10, 0xffff, RZ, 0xc0, !PT ;  /* 0x0000ffff0a0b7812 */ /* 0x000fe200078ec0ff */
[----:B------:R-:W2:Y:S02]  /*12bf0*/  MUFU.EX2 R89, R89 ;  /* 0x0000005900597308 */ /* 0x000ea40000000800 */
[----:B------:R-:W-:Y:S01]  /*12c00*/  HSET2.LE.AND R12, R12, R3, PT ;  /* 0x000000030c0c7233 */ /* 0x000fe20003803000 */
[----:B------:R-:W-:Y:S02]  /*12c10*/  SHF.R.U32.HI R11, RZ, 0x8, R11 ;  /* 0x00000008ff0b7819 */ /* 0x000fe4000001160b */
[----:B-1----:R-:W-:-:S03]  /*12c20*/  F2FP.PACK_AB R17, R170, R50 ;  /* 0x00000032aa11723e */ /* 0x002fc600000000ff */
[----:B------:R-:W-:Y:S01]  /*12c30*/  MUFU.EX2 R122, R122 ;  /* 0x0000007a007a7308 */ /* 0x000fe20000000800 */
[----:B------:R-:W-:Y:S02]  /*12c40*/  F2FP.PACK_AB R13, R93, R96 ;  /* 0x000000605d0d723e */ /* 0x000fe400000000ff */
[----:B------:R-:W-:Y:S02]  /*12c50*/  LOP3.LUT R17, R12, R17, RZ, 0xc0, !PT ;  /* 0x000000110c117212 */ /* 0x000fe400078ec0ff */
[----:B------:R-:W-:-:S03]  /*12c60*/  LOP3.LUT R12, R10, 0xff, RZ, 0xc0, !PT ;  /* 0x000000ff0a0c7812 */ /* 0x000fc600078ec0ff */
[----:B------:R-:W1:Y:S01]  /*12c70*/  MUFU.EX2 R95, R95 ;  /* 0x0000005f005f7308 */ /* 0x000e620000000800 */
[----:B------:R-:W-:Y:S02]  /*12c80*/  PRMT R12, R12, 0x5410, R11 ;  /* 0x000054100c0c7816 */ /* 0x000fe4000000000b */
[----:B--2---:R-:W-:-:S03]  /*12c90*/  F2FP.PACK_AB R11, R89, R128 ;  /* 0x00000080590b723e */ /* 0x004fc600000000ff */
[----:B------:R-:W-:Y:S02]  /*12ca0*/  HSET2.LE.AND R12, R12, R3, PT ;  /* 0x000000030c0c7233 */ /* 0x000fe40003803000 */
[----:B------:R-:W-:Y:S03]  /*12cb0*/  MUFU.EX2 R125, R125 ;  /* 0x0000007d007d7308 */ /* 0x000fe60000000800 */
[----:B------:R-:W-:Y:S02]  /*12cc0*/  LOP3.LUT R12, R12, R11, RZ, 0xc0, !PT ;  /* 0x0000000b0c0c7212 */ /* 0x000fe400078ec0ff */
[--C-:B------:R-:W-:Y:S02]  /*12cd0*/  SHF.R.U32.HI R11, RZ, 0x10, R10.reuse ;  /* 0x00000010ff0b7819 */ /* 0x100fe4000001160a */
[----:B------:R-:W-:Y:S01]  /*12ce0*/  SHF.R.U32.HI R10, RZ, 0x18, R10 ;  /* 0x00000018ff0a7819 */ /* 0x000fe2000001160a */
[----:B------:R-:W2:Y:S01]  /*12cf0*/  MUFU.EX2 R124, R124 ;  /* 0x0000007c007c7308 */ /* 0x000ea20000000800 */
[----:B------:R-:W-:-:S04]  /*12d00*/  LOP3.LUT R11, R11, 0xff, RZ, 0xc0, !PT ;  /* 0x000000ff0b0b7812 */ /* 0x000fc800078ec0ff */
[----:B------:R-:W-:-:S03]  /*12d10*/  PRMT R10, R11, 0x5410, R10 ;  /* 0x000054100b0a7816 */ /* 0x000fc6000000000a */
[----:B------:R-:W-:Y:S02]  /*12d20*/  MUFU.EX2 R166, R166 ;  /* 0x000000a600a67308 */ /* 0x000fe40000000800 */
[----:B------:R-:W-:-:S05]  /*12d30*/  HSET2.LE.AND R10, R10, R3, PT ;  /* 0x000000030a0a7233 */ /* 0x000fca0003803000 */
[----:B------:R-:W-:Y:S02]  /*12d40*/  LOP3.LUT R13, R10, R13, RZ, 0xc0, !PT ;  /* 0x0000000d0a0d7212 */ /* 0x000fe400078ec0ff */
[----:B------:R-:W-:Y:S02]  /*12d50*/  LOP3.LUT R10, R209, UR22, R8, 0x96, !PT ;  /* 0x00000016d10a7c12 */ /* 0x000fe4000f8e9608 */
[----:B------:R-:W-:-:S03]  /*12d60*/  LOP3.LUT R8, R37, UR21, R48, 0x96, !PT ;  /* 0x0000001525087c12 */ /* 0x000fc6000f8e9630 */
[----:B------:R-:W-:-:S05]  /*12d70*/  IMAD.WIDE.U32 R38, R10, -0x2daee0ad, RZ ;  /* 0xd2511f530a267825 */ /* 0x000fca00078e00ff */
[----:B------:R-:W-:Y:S01]  /*12d80*/  LOP3.LUT R9, R39, UR19, R36, 0x96, !PT ;  /* 0x0000001327097c12 */ /* 0x000fe2000f8e9624 */
[----:B------:R-:W-:-:S04]  /*12d90*/  IMAD.WIDE.U32 R36, R8, -0x326172a9, RZ ;  /* 0xcd9e8d5708247825 */ /* 0x000fc800078e00ff */
[----:B------:R-:W-:Y:S01]  /*12da0*/  IMAD.WIDE.U32 R220, R9, -0x326172a9, RZ ;  /* 0xcd9e8d5709dc7825 */ /* 0x000fe200078e00ff */
[----:B------:R-:W-:-:S03]  /*12db0*/  LOP3.LUT R8, R37, UR20, R208, 0x96, !PT ;  /* 0x0000001425087c12 */ /* 0x000fc6000f8e96d0 */
[----:B------:R-:W-:Y:S01]  /*12dc0*/  IMAD.MOV.U32 R39, RZ, RZ, R213 ;  /* 0x000000ffff277224 */ /* 0x000fe200078e00d5 */
[----:B------:R-:W-:Y:S01]  /*12dd0*/  LOP3.LUT R9, R221, UR18, R36, 0x96, !PT ;  /* 0x00000012dd097c12 */ /* 0x000fe2000f8e9624 */
[----:B------:R-:W-:-:S04]  /*12de0*/  IMAD.WIDE.U32 R10, R8, -0x2daee0ad, RZ ;  /* 0xd2511f53080a7825 */ /* 0x000fc800078e00ff */
[----:B------:R-:W-:Y:S01]  /*12df0*/  IMAD.MOV.U32 R187, RZ, RZ, R39 ;  /* 0x000000ffffbb7224 */ /* 0x000fe200078e0027 */
[----:B------:R-:W-:Y:S01]  /*12e00*/  LOP3.LUT R8, R11, UR17, R38, 0x96, !PT ;  /* 0x000000110b087c12 */ /* 0x000fe2000f8e9626 */
[----:B------:R-:W-:Y:S02]  /*12e10*/  IMAD.MOV.U32 R38, RZ, RZ, R212 ;  /* 0x000000ffff267224 */ /* 0x000fe400078e00d4 */
[----:B------:R-:W-:-:S04]  /*12e20*/  IMAD.WIDE.U32 R212, R9, -0x2daee0ad, RZ ;  /* 0xd2511f5309d47825 */ /* 0x000fc800078e00ff */
[----:B------:R-:W-:Y:S01]  /*12e30*/  IMAD.WIDE.U32 R218, R8, -0x326172a9, RZ ;  /* 0xcd9e8d5708da7825 */ /* 0x000fe200078e00ff */
[----:B------:R-:W-:-:S03]  /*12e40*/  LOP3.LUT R9, R213, UR13, R10, 0x96, !PT ;  /* 0x0000000dd5097c12 */ /* 0x000fc6000f8e960a */
[----:B------:R-:W-:Y:S02]  /*12e50*/  IMAD.MOV.U32 R186, RZ, RZ, R38 ;  /* 0x000000ffffba7224 */ /* 0x000fe400078e0026 */
[----:B------:R-:W-:-:S04]  /*12e60*/  IMAD.WIDE.U32 R36, R9, -0x326172a9, RZ ;  /* 0xcd9e8d5709247825 */ /* 0x000fc800078e00ff */
[----:B------:R-:W-:Y:S01]  /*12e70*/  IMAD.MOV.U32 R38, RZ, RZ, R168 ;  /* 0x000000ffff267224 */ /* 0x000fe200078e00a8 */
[C---:B------:R-:W-:Y:S01]  /*12e80*/  LOP3.LUT R9, R36.reuse, 0xffff, RZ, 0xc0, !PT ;  /* 0x0000ffff24097812 */ /* 0x040fe200078ec0ff */
[----:B------:R-:W-:Y:S01]  /*12e90*/  IMAD.MOV.U32 R39, RZ, RZ, R169 ;  /* 0x000000ffff277224 */ /* 0x000fe200078e00a9 */
[----:B------:R-:W-:Y:S01]  /*12ea0*/  LOP3.LUT R10, R36, 0xff, RZ, 0xc0, !PT ;  /* 0x000000ff240a7812 */ /* 0x000fe200078ec0ff */
[----:B------:R-:W-:Y:S01]  /*12eb0*/  FFMA.FTZ R169, R179, c[0x0][0x23c], -R244 ;  /* 0x00008f00b3a97a23 */ /* 0x000fe200000108f4 */
[----:B------:R-:W-:Y:S02]  /*12ec0*/  SHF.R.U32.HI R9, RZ, 0x8, R9 ;  /* 0x00000008ff097819 */ /* 0x000fe40000011609 */
[--C-:B------:R-:W-:Y:S02]  /*12ed0*/  SHF.R.U32.HI R8, RZ, 0x10, R36.reuse ;  /* 0x00000010ff087819 */ /* 0x100fe40000011624 */
[----:B------:R-:W-:Y:S01]  /*12ee0*/  SHF.R.U32.HI R11, RZ, 0x18, R36 ;  /* 0x00000018ff0b7819 */ /* 0x000fe20000011624 */
[----:B------:R-:W-:Y:S01]  /*12ef0*/  FFMA.FTZ R168, R183, c[0x0][0x23c], -R210 ;  /* 0x00008f00b7a87a23 */ /* 0x000fe200000108d2 */
[----:B------:R-:W-:Y:S01]  /*12f00*/  PRMT R10, R10, 0x5410, R9 ;  /* 0x000054100a0a7816 */ /* 0x000fe20000000009 */
[----:B------:R-:W3:Y:S01]  /*12f10*/  MUFU.EX2 R169, R169 ;  /* 0x000000a900a97308 */ /* 0x000ee20000000800 */
[----:B------:R-:W-:Y:S01]  /*12f20*/  LOP3.LUT R8, R8, 0xff, RZ, 0xc0, !PT ;  /* 0x000000ff08087812 */ /* 0x000fe200078ec0ff */
[----:B------:R-:W-:Y:S01]  /*12f30*/  IMAD.MOV.U32 R179, RZ, RZ, R223 ;  /* 0x000000ffffb37224 */ /* 0x000fe200078e00df */
[----:B-1----:R-:W-:Y:S01]  /*12f40*/  F2FP.PACK_AB R9, R95, R122 ;  /* 0x0000007a5f09723e */ /* 0x002fe200000000ff */
[----:B------:R-:W-:Y:S01]  /*12f50*/  HSET2.LE.AND R10, R10, R3, PT ;  /* 0x000000030a0a7233 */ /* 0x000fe20003803000 */
[----:B------:R-:W-:-:S03]  /*12f60*/  PRMT R8, R8, 0x5410, R11 ;  /* 0x0000541008087816 */ /* 0x000fc6000000000b */
[----:B------:R-:W-:Y:S01]  /*12f70*/  MUFU.EX2 R173, R173 ;  /* 0x000000ad00ad7308 */ /* 0x000fe20000000800 */
[----:B------:R-:W-:Y:S01]  /*12f80*/  LOP3.LUT R10, R10, R9, RZ, 0xc0, !PT ;  /* 0x000000090a0a7212 */ /* 0x000fe200078ec0ff */
[----:B------:R-:W-:Y:S01]  /*12f90*/  HSET2.LE.AND R8, R8, R3, PT ;  /* 0x0000000308087233 */ /* 0x000fe20003803000 */
[----:B------:R-:W-:Y:S01]  /*12fa0*/  LOP3.LUT R9, R37, UR25, R218, 0x96, !PT ;  /* 0x0000001925097c12 */ /* 0x000fe2000f8e96da */
[----:B------:R-:W-:Y:S01]  /*12fb0*/  FMUL.FTZ R35, R35, c[0x0][0x23c] ;  /* 0x00008f0023237a20 */ /* 0x000fe20000410000 */
[----:B--2---:R-:W-:Y:S01]  /*12fc0*/  F2FP.PACK_AB R11, R124, R125 ;  /* 0x0000007d7c0b723e */ /* 0x004fe200000000ff */
[----:B------:R-:W-:Y:S01]  /*12fd0*/  FMUL.FTZ R34, R34, c[0x0][0x23c] ;  /* 0x00008f0022227a20 */ /* 0x000fe20000410000 */
[----:B------:R-:W-:Y:S01]  /*12fe0*/  LOP3.LUT R37, R9, 0xffff, RZ, 0xc0, !PT ;  /* 0x0000ffff09257812 */ /* 0x000fe200078ec0ff */
[----:B------:R-:W1:Y:S01]  /*12ff0*/  MUFU.EX2 R168, R168 ;  /* 0x000000a800a87308 */ /* 0x000e620000000800 */
[----:B------:R-:W-:Y:S01]  /*13000*/  SHF.R.U32.HI R36, RZ, 0x10, R9 ;  /* 0x00000010ff247819 */ /* 0x000fe20000011609 */
[----:B------:R-:W-:Y:S01]  /*13010*/  FMUL.FTZ R184, R33, c[0x0][0x23c] ;  /* 0x00008f0021b87a20 */ /* 0x000fe20000410000 */
[----:B------:R-:W-:Y:S01]  /*13020*/  LOP3.LUT R11, R8, R11, RZ, 0xc0, !PT ;  /* 0x0000000b080b7212 */ /* 0x000fe200078ec0ff */
[----:B------:R-:W-:Y:S01]  /*13030*/  FMUL.FTZ R183, R32, c[0x0][0x23c] ;  /* 0x00008f0020b77a20 */ /* 0x000fe20000410000 */
[----:B------:R-:W-:Y:S01]  /*13040*/  LOP3.LUT R8, R9, 0xff, RZ, 0xc0, !PT ;  /* 0x000000ff09087812 */ /* 0x000fe200078ec0ff */
[----:B------:R2:W5:Y:S01]  /*13050*/  LDL.LU.64 R222, [R1+0x58] ;  /* 0x0000580001de7983 */ /* 0x0005620000300a00 */
[----:B------:R-:W-:-:S02]  /*13060*/  SHF.R.U32.HI R37, RZ, 0x8, R37 ;  /* 0x00000008ff257819 */ /* 0x000fc40000011625 */
[----:B------:R-:W-:Y:S02]  /*13070*/  SHF.R.U32.HI R9, RZ, 0x18, R9 ;  /* 0x00000018ff097819 */ /* 0x000fe40000011609 */
[----:B------:R-:W-:Y:S02]  /*13080*/  LOP3.LUT R36, R36, 0xff, RZ, 0xc0, !PT ;  /* 0x000000ff24247812 */ /* 0x000fe400078ec0ff */
[----:B------:R-:W-:Y:S02]  /*13090*/  PRMT R8, R8, 0x5410, R37 ;  /* 0x0000541008087816 */ /* 0x000fe40000000025 */
[----:B------:R-:W-:Y:S02]  /*130a0*/  PRMT R36, R36, 0x5410, R9 ;  /* 0x0000541024247816 */ /* 0x000fe40000000009 */
[----:B---3--:R-:W-:Y:S01]  /*130b0*/  F2FP.PACK_AB R37, R166, R169 ;  /* 0x000000a9a625723e */ /* 0x008fe200000000ff */
[--C-:B------:R-:W-:Y:S02]  /*130c0*/  HSET2.LE.AND R8, R8, R3.reuse, PT ;  /* 0x0000000308087233 */ /* 0x100fe40003803000 */
[----:B------:R-:W-:Y:S01]  /*130d0*/  HSET2.LE.AND R9, R36, R3, PT ;  /* 0x0000000324097233 */ /* 0x000fe20003803000 */
[----:B-1----:R-:W-:-:S02]  /*130e0*/  F2FP.PACK_AB R36, R168, R173 ;  /* 0x000000ada824723e */ /* 0x002fc400000000ff */
[----:B------:R-:W-:Y:S01]  /*130f0*/  LOP3.LUT R8, R8, R37, RZ, 0xc0, !PT ;  /* 0x0000002508087212 */ /* 0x000fe200078ec0ff */
[----:B------:R-:W-:Y:S01]  /*13100*/  IMAD.MOV.U32 R37, RZ, RZ, R179 ;  /* 0x000000ffff257224 */ /* 0x000fe200078e00b3 */
[----:B------:R-:W-:Y:S01]  /*13110*/  LOP3.LUT R9, R9, R36, RZ, 0xc0, !PT ;  /* 0x0000002409097212 */ /* 0x000fe200078ec0ff */
[----:B------:R-:W-:Y:S01]  /*13120*/  IMAD.MOV.U32 R36, RZ, RZ, R178 ;  /* 0x000000ffff247224 */ /* 0x000fe200078e00b2 */
[----:B------:R-:W1:Y:S08]  /*13130*/  MUFU.EX2 R179, R35 ;  /* 0x0000002300b37308 */ /* 0x000e700000000800 */
[----:B------:R3:W4:Y:S02]  /*13140*/  MUFU.EX2 R178, R34 ;  /* 0x0000002200b27308 */ /* 0x0007240000000800 */
[----:B---3--:R-:W3:Y:S06]  /*13150*/  LDSM.16.MT88.4 R32, [R216+0x4000] ;  /* 0x00400000d820783b */ /* 0x008eec0000004200 */
[----:B------:R-:W2:Y:S08]  /*13160*/  MUFU.EX2 R184, R184 ;  /* 0x000000b800b87308 */ /* 0x000eb00000000800 */
[----:B------:R-:W2:Y:S01]  /*13170*/  MUFU.EX2 R183, R183 ;  /* 0x000000b700b77308 */ /* 0x000ea20000000800 */
[----:B-1----:R-:W-:-:S02]  /*13180*/  FMUL.FTZ R132, R132, R179 ;  /* 0x000000b384847220 */ /* 0x002fc40000410000 */
[----:B------:R-:W-:Y:S02]  /*13190*/  FMUL.FTZ R133, R133, R179 ;  /* 0x000000b385857220 */ /* 0x000fe40000410000 */
[-C--:B----4-:R-:W-:Y:S02]  /*131a0*/  FMUL.FTZ R134, R134, R178.reuse ;  /* 0x000000b286867220 */ /* 0x090fe40000410000 */
[----:B------:R-:W-:Y:S02]  /*131b0*/  FMUL.FTZ R135, R135, R178 ;  /* 0x000000b287877220 */ /* 0x000fe40000410000 */
[-C--:B--2---:R-:W-:Y:S02]  /*131c0*/  FMUL.FTZ R140, R140, R184.reuse ;  /* 0x000000b88c8c7220 */ /* 0x084fe40000410000 */
[----:B------:R-:W-:Y:S02]  /*131d0*/  FMUL.FTZ R141, R141, R184 ;  /* 0x000000b88d8d7220 */ /* 0x000fe40000410000 */
[----:B------:R-:W-:-:S02]  /*131e0*/  FMUL.FTZ R142, R142, R183 ;  /* 0x000000b78e8e7220 */ /* 0x000fc40000410000 */
[----:B------:R-:W-:Y:S02]  /*131f0*/  FMUL.FTZ R143, R143, R183 ;  /* 0x000000b78f8f7220 */ /* 0x000fe40000410000 */
[-C--:B------:R-:W-:Y:S02]  /*13200*/  FMUL.FTZ R152, R152, R179.reuse ;  /* 0x000000b398987220 */ /* 0x080fe40000410000 */
[----:B------:R-:W-:Y:S02]  /*13210*/  FMUL.FTZ R153, R153, R179 ;  /* 0x000000b399997220 */ /* 0x000fe40000410000 */
[-C--:B------:R-:W-:Y:S02]  /*13220*/  FMUL.FTZ R154, R154, R178.reuse ;  /* 0x000000b29a9a7220 */ /* 0x080fe40000410000 */
[----:B------:R-:W-:Y:S01]  /*13230*/  FMUL.FTZ R155, R155, R178 ;  /* 0x000000b29b9b7220 */ /* 0x000fe20000410000 */
[-C--:B---3--:R-:W-:Y:S08]  /*13240*/  HMMA.16816.F32 R132, R28, R32.reuse, R132 ;  /* 0x000000201c84723c */ /* 0x088ff00000001884 */
[----:B------:R-:W-:Y:S07]  /*13250*/  HMMA.16816.F32 R140, R16, R32, R140 ;  /* 0x00000020108c723c */ /* 0x000fee000000188c */
[----:B------:R-:W-:-:S02]  /*13260*/  IMAD.MOV.U32 R32, RZ, RZ, R36 ;  /* 0x000000ffff207224 */ /* 0x000fc400078e0024 */
[----:B------:R-:W-:Y:S02]  /*13270*/  IMAD.MOV.U32 R33, RZ, RZ, R37 ;  /* 0x000000ffff217224 */ /* 0x000fe400078e0025 */
[-C--:B------:R-:W-:Y:S02]  /*13280*/  FMUL.FTZ R36, R136, R184.reuse ;  /* 0x000000b888247220 */ /* 0x080fe40000410000 */
[----:B------:R-:W-:Y:S02]  /*13290*/  FMUL.FTZ R37, R137, R184 ;  /* 0x000000b889257220 */ /* 0x000fe40000410000 */
[----:B------:R-:W-:Y:S02]  /*132a0*/  IMAD.MOV.U32 R136, RZ, RZ, R38 ;  /* 0x000000ffff887224 */ /* 0x000fe400078e0026 */
[----:B------:R-:W-:Y:S02]  /*132b0*/  IMAD.MOV.U32 R137, RZ, RZ, R39 ;  /* 0x000000ffff897224 */ /* 0x000fe400078e0027 */
[----:B------:R-:W-:-:S02]  /*132c0*/  FMUL.FTZ R38, R138, R183 ;  /* 0x000000b78a267220 */ /* 0x000fc40000410000 */
[----:B------:R-:W-:Y:S01]  /*132d0*/  FMUL.FTZ R39, R139, R183 ;  /* 0x000000b78b277220 */ /* 0x000fe20000410000 */
[----:B------:R-:W-:Y:S01]  /*132e0*/  HMMA.16816.F32 R152, R28, R34, R152 ;  /* 0x000000221c98723c */ /* 0x000fe20000001898 */
[----:B------:R-:W-:Y:S02]  /*132f0*/  IMAD.MOV.U32 R138, RZ, RZ, R32 ;  /* 0x000000ffff8a7224 */ /* 0x000fe400078e0020 */
[----:B------:R-:W-:-:S05]  /*13300*/  IMAD.MOV.U32 R139, RZ, RZ, R33 ;  /* 0x000000ffff8b7224 */ /* 0x000fca00078e0021 */
[----:B------:R-:W-:Y:S01]  /*13310*/  HMMA.16816.F32 R36, R16, R34, R36 ;  /* 0x000000221024723c */ /* 0x000fe20000001824 */
[----:B------:R-:W1:Y:S01]  /*13320*/  LDSM.16.MT88.4 R32, [R215+0x4000] ;  /* 0x00400000d720783b */ /* 0x000e620000004200 */
[-C--:B------:R-:W-:Y:S02]  /*13330*/  FMUL.FTZ R148, R148, R184.reuse ;  /* 0x000000b894947220 */ /* 0x080fe40000410000 */
[-C--:B------:R-:W-:Y:S02]  /*13340*/  FMUL.FTZ R149, R149, R184.reuse ;  /* 0x000000b895957220 */ /* 0x080fe40000410000 */
[-C--:B------:R-:W-:Y:S02]  /*13350*/  FMUL.FTZ R150, R150, R183.reuse ;  /* 0x000000b796967220 */ /* 0x080fe40000410000 */
[----:B------:R-:W-:Y:S02]  /*13360*/  FMUL.FTZ R151, R151, R183 ;  /* 0x000000b797977220 */ /* 0x000fe40000410000 */
[----:B------:R-:W-:-:S02]  /*13370*/  FMUL.FTZ R144, R144, R184 ;  /* 0x000000b890907220 */ /* 0x000fc40000410000 */
[----:B------:R-:W-:Y:S02]  /*13380*/  FMUL.FTZ R145, R145, R184 ;  /* 0x000000b891917220 */ /* 0x000fe40000410000 */
[-C--:B------:R-:W-:Y:S02]  /*13390*/  FMUL.FTZ R146, R146, R183.reuse ;  /* 0x000000b792927220 */ /* 0x080fe40000410000 */
[----:B------:R-:W-:Y:S01]  /*133a0*/  FMUL.FTZ R147, R147, R183 ;  /* 0x000000b793937220 */ /* 0x000fe20000410000 */
[C---:B-1----:R-:W-:Y:S08]  /*133b0*/  HMMA.16816.F32 R148, R16.reuse, R32, R148 ;  /* 0x000000201094723c */ /* 0x042ff00000001894 */
[----:B------:R-:W-:Y:S01]  /*133c0*/  HMMA.16816.F32 R144, R16, R34, R144 ;  /* 0x000000221090723c */ /* 0x000fe20000001890 */
[----:B------:R-:W1:Y:S07]  /*133d0*/  LDSM.16.MT88.4 R16, [R216+0x4400] ;  /* 0x00440000d810783b */ /* 0x000e6e0000004200 */
[-C--:B-1----:R-:W-:Y:S08]  /*133e0*/  HMMA.16816.F32 R132, R24, R16.reuse, R132 ;  /* 0x000000101884723c */ /* 0x082ff00000001884 */
[C---:B------:R-:W-:Y:S08]  /*133f0*/  HMMA.16816.F32 R140, R12.reuse, R16, R140 ;  /* 0x000000100c8c723c */ /* 0x040ff0000000188c */
[-C--:B------:R-:W-:Y:S08]  /*13400*/  HMMA.16816.F32 R36, R12, R18.reuse, R36 ;  /* 0x000000120c24723c */ /* 0x080ff00000001824 */
[----:B------:R-:W-:Y:S01]  /*13410*/  HMMA.16816.F32 R152, R24, R18, R152 ;  /* 0x000000121898723c */ /* 0x000fe20000001898 */
[----:B------:R-:W1:Y:S07]  /*13420*/  LDSM.16.MT88.4 R16, [R215+0x4400] ;  /* 0x00440000d710783b */ /* 0x000e6e0000004200 */
[C---:B-1----:R-:W-:Y:S08]  /*13430*/  HMMA.16816.F32 R148, R12.reuse, R16, R148 ;  /* 0x000000100c94723c */ /* 0x042ff00000001894 */
[----:B------:R-:W-:Y:S01]  /*13440*/  HMMA.16816.F32 R144, R12, R18, R144 ;  /* 0x000000120c90723c */ /* 0x000fe20000001890 */
[----:B------:R-:W1:Y:S01]  /*13450*/  LDSM.16.MT88.4 R12, [R216+0x4800] ;  /* 0x00480000d80c783b */ /* 0x000e620000004200 */
[----:B------:R-:W-:-:S02]  /*13460*/  FMUL.FTZ R156, R156, R179 ;  /* 0x000000b39c9c7220 */ /* 0x000fc40000410000 */
[----:B------:R-:W-:Y:S02]  /*13470*/  FMUL.FTZ R157, R157, R179 ;  /* 0x000000b39d9d7220 */ /* 0x000fe40000410000 */
[-C--:B------:R-:W-:Y:S02]  /*13480*/  FMUL.FTZ R158, R158, R178.reuse ;  /* 0x000000b29e9e7220 */ /* 0x080fe40000410000 */
[----:B------:R-:W-:-:S07]  /*13490*/  FMUL.FTZ R159, R159, R178 ;  /* 0x000000b29f9f7220 */ /* 0x000fce0000410000 */
[----:B------:R-:W-:Y:S08]  /*134a0*/  HMMA.16816.F32 R156, R28, R32, R156 ;  /* 0x000000201c9c723c */ /* 0x000ff0000000189c */
[-C--:B-1----:R-:W-:Y:S08]  /*134b0*/  HMMA.16816.F32 R132, R20, R12.reuse, R132 ;  /* 0x0000000c1484723c */ /* 0x082ff00000001884 */
[C---:B------:R-:W-:Y:S08]  /*134c0*/  HMMA.16816.F32 R140, R8.reuse, R12, R140 ;  /* 0x0000000c088c723c */ /* 0x040ff0000000188c */
[-C--:B------:R-:W-:Y:S08]  /*134d0*/  HMMA.16816.F32 R36, R8, R14.reuse, R36 ;  /* 0x0000000e0824723c */ /* 0x080ff00000001824 */
[----:B------:R-:W-:Y:S01]  /*134e0*/  HMMA.16816.F32 R152, R20, R14, R152 ;  /* 0x0000000e1498723c */ /* 0x000fe20000001898 */
[----:B------:R-:W1:Y:S01]  /*134f0*/  LDSM.16.MT88.4 R12, [R215+0x4800] ;  /* 0x00480000d70c783b */ /* 0x000e620000004200 */
[----:B------:R-:W-:-:S02]  /*13500*/  FMUL.FTZ R160, R160, R179 ;  /* 0x000000b3a0a07220 */ /* 0x000fc40000410000 */
[----:B------:R-:W-:Y:S02]  /*13510*/  FMUL.FTZ R161, R161, R179 ;  /* 0x000000b3a1a17220 */ /* 0x000fe40000410000 */
[-C--:B------:R-:W-:Y:S02]  /*13520*/  FMUL.FTZ R162, R162, R178.reuse ;  /* 0x000000b2a2a27220 */ /* 0x080fe40000410000 */
[----:B------:R-:W-:Y:S01]  /*13530*/  FMUL.FTZ R163, R163, R178 ;  /* 0x000000b2a3a37220 */ /* 0x000fe20000410000 */
[----:B------:R-:W-:Y:S01]  /*13540*/  HMMA.16816.F32 R156, R24, R16, R156 ;  /* 0x00000010189c723c */ /* 0x000fe2000000189c */
[----:B------:R-:W-:-:S07]  /*13550*/  FFMA.FTZ R33, R69, c[0x0][0x23c], -R210 ;  /* 0x00008f0045217a23 */ /* 0x000fce00000108d2 */
[----:B------:R-:W-:Y:S07]  /*13560*/  HMMA.16816.F32 R160, R28, R34, R160 ;  /* 0x000000221ca0723c */ /* 0x000fee00000018a0 */
[----:B------:R-:W-:Y:S02]  /*13570*/  IMAD.MOV.U32 R31, RZ, RZ, R139 ;  /* 0x000000ffff1f7224 */ /* 0x000fe400078e008b */
[----:B------:R-:W-:Y:S02]  /*13580*/  IMAD.MOV.U32 R139, RZ, RZ, R137 ;  /* 0x000000ffff8b7224 */ /* 0x000fe400078e0089 */
[----:B------:R-:W-:-:S02]  /*13590*/  FFMA.FTZ R137, R62, c[0x0][0x23c], -R244 ;  /* 0x00008f003e897a23 */ /* 0x000fc400000108f4 */
[----:B------:R-:W-:Y:S01]  /*135a0*/  FFMA.FTZ R34, R58, c[0x0][0x23c], -R244 ;  /* 0x00008f003a227a23 */ /* 0x000fe200000108f4 */
[C---:B-1----:R-:W-:Y:S08]  /*135b0*/  HMMA.16816.F32 R148, R8.reuse, R12, R148 ;  /* 0x0000000c0894723c */ /* 0x042ff00000001894 */
[----:B------:R-:W-:Y:S07]  /*135c0*/  HMMA.16816.F32 R144, R8, R14, R144 ;  /* 0x0000000e0890723c */ /* 0x000fee0000001890 */
[----:B------:R-:W-:Y:S01]  /*135d0*/  LOP3.LUT R8, R219, UR16, R220, 0x96, !PT ;  /* 0x00000010db087c12 */ /* 0x000fe2000f8e96dc */
[--C-:B------:R-:W-:Y:S01]  /*135e0*/  FFMA.FTZ R62, R57, c[0x0][0x23c], -R210.reuse ;  /* 0x00008f00393e7a23 */ /* 0x100fe200000108d2 */
[----:B------:R1:W5:Y:S03]  /*135f0*/  LDL.LU.64 R220, [R1+0x50] ;  /* 0x0000500001dc7983 */ /* 0x0003660000300a00 */
[----:B------:R-:W-:Y:S01]  /*13600*/  IMAD.WIDE.U32 R16, R8, -0x2daee0ad, RZ ;  /* 0xd2511f5308107825 */ /* 0x000fe200078e00ff */
[----:B------:R1:W5:Y:S03]  /*13610*/  LDL.LU.64 R218, [R1+0x48] ;  /* 0x0000480001da7983 */ /* 0x0003660000300a00 */
[----:B------:R-:W-:Y:S01]  /*13620*/  FFMA.FTZ R58, R65, c[0x0][0x23c], -R210 ;  /* 0x00008f00413a7a23 */ /* 0x000fe200000108d2 */
[----:B------:R-:W-:Y:S01]  /*13630*/  LOP3.LUT R9, R17, UR26, R212, 0x96, !PT ;  /* 0x0000001a11097c12 */ /* 0x000fe2000f8e96d4 */
[----:B------:R-:W-:Y:S01]  /*13640*/  FFMA.FTZ R57, R61, c[0x0][0x23c], -R210 ;  /* 0x00008f003d397a23 */ /* 0x000fe200000108d2 */
[----:B------:R1:W5:Y:S04]  /*13650*/  LDL.LU.64 R212, [R1+0x40] ;  /* 0x0000400001d47983 */ /* 0x0003680000300a00 */
[----:B------:R-:W2:Y:S01]  /*13660*/  LDL.LU R210, [R1+0x10] ;  /* 0x0000100001d27983 */ /* 0x000ea20000300800 */
[----:B------:R-:W-:Y:S01]  /*13670*/  HMMA.16816.F32 R160, R24, R18, R160 ;  /* 0x0000001218a0723c */ /* 0x000fe200000018a0 */
[----:B------:R-:W-:-:S02]  /*13680*/  LOP3.LUT R11, R16, 0xffff, RZ, 0xc0, !PT ;  /* 0x0000ffff100b7812 */ /* 0x000fc400078ec0ff */
[--C-:B------:R-:W-:Y:S02]  /*13690*/  SHF.R.U32.HI R8, RZ, 0x10, R16.reuse ;  /* 0x00000010ff087819 */ /* 0x100fe40000011610 */
[----:B------:R-:W-:Y:S02]  /*136a0*/  SHF.R.U32.HI R11, RZ, 0x8, R11 ;  /* 0x00000008ff0b7819 */ /* 0x000fe4000001160b */
[----:B------:R-:W-:Y:S01]  /*136b0*/  LOP3.LUT R18, R16, 0xff, RZ, 0xc0, !PT ;  /* 0x000000ff10127812 */ /* 0x000fe200078ec0ff */
[----:B------:R-:W-:Y:S01]  /*136c0*/  HMMA.16816.F32 R156, R20, R12, R156 ;  /* 0x0000000c149c723c */ /* 0x000fe2000000189c */
[----:B------:R-:W-:Y:S02]  /*136d0*/  SHF.R.U32.HI R16, RZ, 0x18, R16 ;  /* 0x00000018ff107819 */ /* 0x000fe40000011610 */
[----:B------:R-:W-:Y:S02]  /*136e0*/  PRMT R18, R18, 0x5410, R11 ;  /* 0x0000541012127816 */ /* 0x000fe4000000000b */
[----:B------:R-:W-:-:S02]  /*136f0*/  LOP3.LUT R11, R8, 0xff, RZ, 0xc0, !PT ;  /* 0x000000ff080b7812 */ /* 0x000fc400078ec0ff */
[----:B------:R-:W-:Y:S02]  /*13700*/  LOP3.LUT R8, R9, 0xffff, RZ, 0xc0, !PT ;  /* 0x0000ffff09087812 */ /* 0x000fe400078ec0ff */
[----:B------:R-:W-:Y:S02]  /*13710*/  PRMT R16, R11, 0x5410, R16 ;  /* 0x000054100b107816 */ /* 0x000fe40000000010 */
[----:B------:R-:W-:-:S05]  /*13720*/  SHF.R.U32.HI R11, RZ, 0x8, R8 ;  /* 0x00000008ff0b7819 */ /* 0x000fca0000011608 */
[----:B------:R-:W-:Y:S01]  /*13730*/  HMMA.16816.F32 R160, R20, R14, R160 ;  /* 0x0000000e14a0723c */ /* 0x000fe200000018a0 */
[--C-:B------:R-:W-:Y:S01]  /*13740*/  FFMA.FTZ R35, R66, c[0x0][0x23c], -R244.reuse ;  /* 0x00008f0042237a23 */ /* 0x100fe200000108f4 */
[----:B------:R-:W3:Y:S05]  /*13750*/  LDSM.16.MT88.4 R12, [R216+0x4c00] ;  /* 0x004c0000d80c783b */ /* 0x000eea0000004200 */
[--C-:B------:R-:W-:Y:S02]  /*13760*/  SHF.R.U32.HI R20, RZ, 0x10, R9.reuse ;  /* 0x00000010ff147819 */ /* 0x100fe40000011609 */
[----:B------:R-:W-:Y:S02]  /*13770*/  LOP3.LUT R22, R9, 0xff, RZ, 0xc0, !PT ;  /* 0x000000ff09167812 */ /* 0x000fe400078ec0ff */
[----:B------:R-:W-:Y:S01]  /*13780*/  SHF.R.U32.HI R9, RZ, 0x18, R9 ;  /* 0x00000018ff097819 */ /* 0x000fe20000011609 */
[----:B------:R-:W-:Y:S01]  /*13790*/  FFMA.FTZ R32, R70, c[0x0][0x23c], -R244 ;  /* 0x00008f0046207a23 */ /* 0x000fe200000108f4 */
[----:B------:R-:W-:-:S02]  /*137a0*/  LOP3.LUT R20, R20, 0xff, RZ, 0xc0, !PT ;  /* 0x000000ff14147812 */ /* 0x000fc400078ec0ff */
[----:B------:R-:W-:Y:S02]  /*137b0*/  PRMT R22, R22, 0x5410, R11 ;  /* 0x0000541016167816 */ /* 0x000fe4000000000b */
[----:B------:R-:W-:Y:S01]  /*137c0*/  PRMT R20, R20, 0x5410, R9 ;  /* 0x0000541014147816 */ /* 0x000fe20000000009 */
[----:B------:R-:W-:Y:S01]  /*137d0*/  MUFU.EX2 R58, R58 ;  /* 0x0000003a003a7308 */ /* 0x000fe20000000800 */
[----:B------:R-:W4:Y:S07]  /*137e0*/  LDSM.16.MT88.4 R8, [R215+0x4c00] ;  /* 0x004c0000d708783b */ /* 0x000f2e0000004200 */
[----:B------:R-:W1:Y:S08]  /*137f0*/  MUFU.EX2 R33, R33 ;  /* 0x0000002100217308 */ /* 0x000e700000000800 */
[----:B------:R-:W-:Y:S08]  /*13800*/  MUFU.EX2 R35, R35 ;  /* 0x0000002300237308 */ /* 0x000ff00000000800 */
[----:B------:R-:W1:Y:S08]  /*13810*/  MUFU.EX2 R32, R32 ;  /* 0x0000002000207308 */ /* 0x000e700000000800 */
[----:B------:R-:W-:Y:S08]  /*13820*/  MUFU.EX2 R34, R34 ;  /* 0x0000002200227308 */ /* 0x000ff00000000800 */
[----:B------:R-:W3:Y:S01]  /*13830*/  MUFU.EX2 R137, R137 ;  /* 0x0000008900897308 */ /* 0x000ee20000000800 */
[--C-:B------:R-:W-:Y:S01]  /*13840*/  HSET2.LE.AND R16, R16, R3.reuse, PT ;  /* 0x0000000310107233 */ /* 0x100fe20003803000 */
[----:B-1----:R-:W-:Y:S01]  /*13850*/  F2FP.PACK_AB R19, R33, R58 ;  /* 0x0000003a2113723e */ /* 0x002fe200000000ff */
[----:B------:R-:W-:-:S05]  /*13860*/  HSET2.LE.AND R18, R18, R3, PT ;  /* 0x0000000312127233 */ /* 0x000fca0003803000 */
[----:B------:R-:W-:Y:S01]  /*13870*/  MUFU.EX2 R62, R62 ;  /* 0x0000003e003e7308 */ /* 0x000fe20000000800 */
[----:B------:R-:W-:-:S07]  /*13880*/  F2FP.PACK_AB R17, R32, R35 ;  /* 0x000000232011723e */ /* 0x000fce00000000ff */
[----:B------:R-:W1:Y:S01]  /*13890*/  MUFU.EX2 R57, R57 ;  /* 0x0000003900397308 */ /* 0x000e620000000800 */
[----:B------:R-:W-:Y:S01]  /*138a0*/  LOP3.LUT R19, R16, R19, RZ, 0xc0, !PT ;  /* 0x0000001310137212 */ /* 0x000fe200078ec0ff */
[----:B------:R-:W-:Y:S01]  /*138b0*/  HSET2.LE.AND R16, R22, R3, PT ;  /* 0x0000000316107233 */ /* 0x000fe20003803000 */
[----:B------:R-:W-:Y:S02]  /*138c0*/  LOP3.LUT R18, R18, R17, RZ, 0xc0, !PT ;  /* 0x0000001112127212 */ /* 0x000fe400078ec0ff */
[----:B---3--:R-:W-:-:S04]  /*138d0*/  F2FP.PACK_AB R17, R137, R34 ;  /* 0x000000228911723e */ /* 0x008fc800000000ff */
[----:B------:R-:W-:Y:S01]  /*138e0*/  LOP3.LUT R16, R16, R17, RZ, 0xc0, !PT ;  /* 0x0000001110107212 */ /* 0x000fe200078ec0ff */
[----:B------:R-:W-:Y:S01]  /*138f0*/  HSET2.LE.AND R17, R20, R3, PT ;  /* 0x0000000314117233 */ /* 0x000fe20003803000 */
[----:B-1----:R-:W-:Y:S01]  /*13900*/  F2FP.PACK_AB R20, R57, R62 ;  /* 0x0000003e3914723e */ /* 0x002fe200000000ff */
[----:B------:R-:W-:-:S03]  /*13910*/  IMAD.MOV.U32 R30, RZ, RZ, R138 ;  /* 0x000000ffff1e7224 */ /* 0x000fc600078e008a */
[----:B------:R-:W-:Y:S01]  /*13920*/  LOP3.LUT R17, R17, R20, RZ, 0xc0, !PT ;  /* 0x0000001411117212 */ /* 0x000fe200078ec0ff */
[----:B------:R-:W-:-:S06]  /*13930*/  FFMA.FTZ R69, R68, c[0x0][0x23c], -R245 ;  /* 0x00008f0044457a23 */ /* 0x000fcc00000108f5 */
[----:B------:R-:W-:Y:S01]  /*13940*/  HMMA.16816.F32 R140, R16, R12, R140 ;  /* 0x0000000c108c723c */ /* 0x000fe2000000188c */
[----:B------:R-:W-:-:S07]  /*13950*/  FFMA.FTZ R68, R63, c[0x0][0x23c], -R246 ;  /* 0x00008f003f447a23 */ /* 0x000fce00000108f6 */
[C---:B------:R-:W-:Y:S08]  /*13960*/  HMMA.16816.F32 R36, R16.reuse, R14, R36 ;  /* 0x0000000e1024723c */ /* 0x040ff00000001824 */
[C---:B----4-:R-:W-:Y:S08]  /*13970*/  HMMA.16816.F32 R148, R16.reuse, R8, R148 ;  /* 0x000000081094723c */ /* 0x050ff00000001894 */
[----:B------:R-:W-:Y:S07]  /*13980*/  HMMA.16816.F32 R144, R16, R10, R144 ;  /* 0x0000000a1090723c */ /* 0x000fee0000001890 */
[----:B------:R-:W-:Y:S01]  /*13990*/  LOP3.LUT R16, R139, UR16, R30, 0x96, !PT ;  /* 0x000000108b107c12 */ /* 0x000fe2000f8e961e */
[----:B------:R-:W-:-:S02]  /*139a0*/  FFMA.FTZ R66, R60, c[0x0][0x23c], -R245 ;  /* 0x00008f003c427a23 */ /* 0x000fc400000108f5 */
[----:B------:R-:W-:Y:S02]  /*139b0*/  FFMA.FTZ R63, R67, c[0x0][0x23c], -R246 ;  /* 0x00008f00433f7a23 */ /* 0x000fe400000108f6 */
[----:B------:R-:W-:-:S04]  /*139c0*/  IMAD.WIDE.U32 R16, R16, -0x2daee0ad, RZ ;  /* 0xd2511f5310107825 */ /* 0x000fc800078e00ff */
[--C-:B------:R-:W-:Y:S01]  /*139d0*/  FFMA.FTZ R60, R64, c[0x0][0x23c], -R245.reuse ;  /* 0x00008f00403c7a23 */ /* 0x100fe200000108f5 */
[----:B------:R-:W-:Y:S02]  /*139e0*/  LOP3.LUT R22, R17, UR26, R186, 0x96, !PT ;  /* 0x0000001a11167c12 */ /* 0x000fe4000f8e96ba */
[----:B------:R-:W-:Y:S02]  /*139f0*/  LOP3.LUT R19, R16, 0xffff, RZ, 0xc0, !PT ;  /* 0x0000ffff10137812 */ /* 0x000fe400078ec0ff */
[--C-:B------:R-:W-:Y:S01]  /*13a00*/  SHF.R.U32.HI R17, RZ, 0x10, R16.reuse ;  /* 0x00000010ff117819 */ /* 0x100fe20000011610 */
[----:B------:R-:W-:Y:S01]  /*13a10*/  FFMA.FTZ R31, R56, c[0x0][0x23c], -R245 ;  /* 0x00008f00381f7a23 */ /* 0x000fe200000108f5 */
[----:B------:R-:W-:Y:S01]  /*13a20*/  MUFU.EX2 R68, R68 ;  /* 0x0000004400447308 */ /* 0x000fe20000000800 */
[----:B------:R-:W-:Y:S02]  /*13a30*/  LOP3.LUT R18, R16, 0xff, RZ, 0xc0, !PT ;  /* 0x000000ff10127812 */ /* 0x000fe400078ec0ff */
[----:B------:R-:W-:-:S02]  /*13a40*/  SHF.R.U32.HI R16, RZ, 0x18, R16 ;  /* 0x00000018ff107819 */ /* 0x000fc40000011610 */
[----:B------:R-:W-:-:S03]  /*13a50*/  LOP3.LUT R17, R17, 0xff, RZ, 0xc0, !PT ;  /* 0x000000ff11117812 */ /* 0x000fc600078ec0ff */
[----:B------:R-:W1:Y:S01]  /*13a60*/  MUFU.EX2 R63, R63 ;  /* 0x0000003f003f7308 */ /* 0x000e620000000800 */
[----:B------:R-:W-:Y:S01]  /*13a70*/  SHF.R.U32.HI R19, RZ, 0x8, R19 ;  /* 0x00000008ff137819 */ /* 0x000fe20000011613 */
[----:B------:R-:W-:Y:S01]  /*13a80*/  IMAD.MOV.U32 R138, RZ, RZ, R136 ;  /* 0x000000ffff8a7224 */ /* 0x000fe200078e0088 */
[----:B------:R-:W-:Y:S01]  /*13a90*/  PRMT R16, R17, 0x5410, R16 ;  /* 0x0000541011107816 */ /* 0x000fe20000000010 */
[----:B------:R-:W-:-:S04]  /*13aa0*/  FFMA.FTZ R29, R4, c[0x0][0x23c], -R246 ;  /* 0x00008f00041d7a23 */ /* 0x000fc800000108f6 */
[----:B------:R-:W-:Y:S01]  /*13ab0*/  MUFU.EX2 R60, R60 ;  /* 0x0000003c003c7308 */ /* 0x000fe20000000800 */
[----:B------:R-:W-:Y:S01]  /*13ac0*/  FFMA.FTZ R136, R59, c[0x0][0x23c], -R246 ;  /* 0x00008f003b887a23 */ /* 0x000fe200000108f6 */
[----:B------:R-:W-:-:S06]  /*13ad0*/  PRMT R18, R18, 0x5410, R19 ;  /* 0x0000541012127816 */ /* 0x000fcc0000000013 */
[----:B------:R-:W3:Y:S01]  /*13ae0*/  MUFU.EX2 R69, R69 ;  /* 0x0000004500457308 */ /* 0x000ee20000000800 */
[----:B------:R-:W-:Y:S02]  /*13af0*/  LOP3.LUT R17, R22, 0xffff, RZ, 0xc0, !PT ;  /* 0x0000ffff16117812 */ /* 0x000fe400078ec0ff */
[----:B------:R-:W-:-:S05]  /*13b00*/  SHF.R.U32.HI R19, RZ, 0x10, R22 ;  /* 0x00000010ff137819 */ /* 0x000fca0000011616 */
[----:B------:R-:W-:Y:S01]  /*13b10*/  MUFU.EX2 R31, R31 ;  /* 0x0000001f001f7308 */ /* 0x000fe20000000800 */
[----:B------:R-:W-:Y:S02]  /*13b20*/  LOP3.LUT R20, R22, 0xff, RZ, 0xc0, !PT ;  /* 0x000000ff16147812 */ /* 0x000fe400078ec0ff */
[----:B------:R-:W-:-:S05]  /*13b30*/  SHF.R.U32.HI R21, RZ, 0x8, R17 ;  /* 0x00000008ff157819 */ /* 0x000fca0000011611 */
[----:B------:R-:W4:Y:S01]  /*13b40*/  MUFU.EX2 R66, R66 ;  /* 0x0000004200427308 */ /* 0x000f220000000800 */
[----:B------:R-:W-:Y:S02]  /*13b50*/  SHF.R.U32.HI R22, RZ, 0x18, R22 ;  /* 0x00000018ff167819 */ /* 0x000fe40000011616 */
[----:B------:R-:W-:Y:S01]  /*13b60*/  LOP3.LUT R17, R19, 0xff, RZ, 0xc0, !PT ;  /* 0x000000ff13117812 */ /* 0x000fe200078ec0ff */
[----:B------:R-:W-:-:S04]  /*13b70*/  HSET2.LE.AND R16, R16, R3, PT ;  /* 0x0000000310107233 */ /* 0x000fc80003803000 */
[----:B------:R-:W-:Y:S01]  /*13b80*/  MUFU.EX2 R29, R29 ;  /* 0x0000001d001d7308 */ /* 0x000fe20000000800 */
[----:B------:R-:W-:Y:S01]  /*13b90*/  PRMT R20, R20, 0x5410, R21 ;  /* 0x0000541014147816 */ /* 0x000fe20000000015 */
[----:B------:R-:W-:Y:S01]  /*13ba0*/  HSET2.LE.AND R18, R18, R3, PT ;  /* 0x0000000312127233 */ /* 0x000fe20003803000 */
[----:B------:R-:W-:-:S05]  /*13bb0*/  PRMT R4, R17, 0x5410, R22 ;  /* 0x0000541011047816 */ /* 0x000fca0000000016 */
[----:B------:R-:W4:Y:S01]  /*13bc0*/  MUFU.EX2 R136, R136 ;  /* 0x0000008800887308 */ /* 0x000f220000000800 */
[----:B-1----:R-:W-:Y:S02]  /*13bd0*/  F2FP.PACK_AB R19, R63, R68 ;  /* 0x000000443f13723e */ /* 0x002fe400000000ff */
[----:B---3--:R-:W-:Y:S02]  /*13be0*/  F2FP.PACK_AB R17, R69, R60 ;  /* 0x0000003c4511723e */ /* 0x008fe400000000ff */
[----:B------:R-:W-:Y:S01]  /*13bf0*/  LOP3.LUT R19, R16, R19, RZ, 0xc0, !PT ;  /* 0x0000001310137212 */ /* 0x000fe200078ec0ff */
[--C-:B------:R-:W-:Y:S01]  /*13c00*/  HSET2.LE.AND R16, R20, R3.reuse, PT ;  /* 0x0000000314107233 */ /* 0x100fe20003803000 */
[----:B------:R-:W-:Y:S02]  /*13c10*/  LOP3.LUT R18, R18, R17, RZ, 0xc0, !PT ;  /* 0x0000001112127212 */ /* 0x000fe400078ec0ff */
[----:B----4-:R-:W-:Y:S01]  /*13c20*/  F2FP.PACK_AB R17, R66, R31 ;  /* 0x0000001f4211723e */ /* 0x010fe200000000ff */
[----:B------:R-:W-:-:S03]  /*13c30*/  HSET2.LE.AND R4, R4, R3, PT ;  /* 0x0000000304047233 */ /* 0x000fc60003803000 */
[----:B------:R-:W-:Y:S02]  /*13c40*/  LOP3.LUT R16, R16, R17, RZ, 0xc0, !PT ;  /* 0x0000001110107212 */ /* 0x000fe400078ec0ff */
[----:B------:R-:W-:Y:S01]  /*13c50*/  F2FP.PACK_AB R17, R136, R29 ;  /* 0x0000001d8811723e */ /* 0x000fe200000000ff */
        /* <DEDUP_REMOVED lines=15> */
[----:B------:R-:W-:-:S04]  /*13d50*/  LOP3.LUT R9, R251, UR22, R14, 0x96, !PT ;  /* 0x00000016fb097c12 */ /* 0x000fc8000f8e960e */
        /* <DEDUP_REMOVED lines=28> */
[----:B------:R-:W-:Y:S02]  /*13f20*/  LOP3.LUT R10, R13, UR24, R186, 0x96, !PT ;  /* 0x000000180d0a7c12 */ /* 0x000fe4000f8e96ba */
[----:B------:R-:W-:Y:S01]  /*13f30*/  LOP3.LUT R13, R25, UR17, R22, 0x96, !PT ;  /* 0x00000011190d7c12 */ /* 0x000fe2000f8e9616 */
[----:B------:R-:W-:Y:S01]  /*13f40*/  IMAD.WIDE.U32 R22, R4, -0x326172a9, RZ ;  /* 0xcd9e8d5704167825 */ /* 0x000fe200078e00ff */
[----:B------:R-:W-:-:S03]  /*13f50*/  LOP3.LUT R4, R27, UR13, R250, 0x96, !PT ;  /* 0x0000000d1b047c12 */ /* 0x000fc6000f8e96fa */
[----:B------:R-:W-:-:S04]  /*13f60*/  IMAD.WIDE.U32 R64, R12, -0x326172a9, RZ ;  /* 0xcd9e8d570c407825 */ /* 0x000fc800078e00ff */
[----:B------:R-:W-:Y:S01]  /*13f70*/  IMAD.WIDE.U32 R186, R4, -0x326172a9, RZ ;  /* 0xcd9e8d5704ba7825 */ /* 0x000fe200078e00ff */
[----:B------:R-:W-:-:S03]  /*13f80*/  LOP3.LUT R4, R65, UR16, R16, 0x96, !PT ;  /* 0x0000001041047c12 */ /* 0x000fc6000f8e9610 */
[----:B--2---:R-:W-:Y:S02]  /*13f90*/  FFMA.FTZ R20, R210, R179, R242 ;  /* 0x000000b3d2147223 */ /* 0x004fe400000100f2 */
[----:B------:R-:W-:Y:S02]  /*13fa0*/  FFMA.FTZ R244, R211, R184, R181 ;  /* 0x000000b8d3f47223 */ /* 0x000fe400000100b5 */
[----:B------:R-:W-:-:S04]  /*13fb0*/  IMAD.WIDE.U32 R16, R9, -0x2daee0ad, RZ ;  /* 0xd2511f5309107825 */ /* 0x000fc800078e00ff */
[----:B------:R-:W-:Y:S01]  /*13fc0*/  IMAD.WIDE.U32 R210, R8, -0x2daee0ad, RZ ;  /* 0xd2511f5308d27825 */ /* 0x000fe200078e00ff */
[----:B------:R-:W-:-:S04]  /*13fd0*/  LOP3.LUT R9, R17, UR21, R48, 0x96, !PT ;  /* 0x0000001511097c12 */ /* 0x000fc8000f8e9630 */
[----:B------:R-:W-:Y:S01]  /*13fe0*/  LOP3.LUT R8, R211, UR19, R16, 0x96, !PT ;  /* 0x00000013d3087c12 */ /* 0x000fe2000f8e9610 */
[----:B------:R-:W-:Y:S01]  /*13ff0*/  IMAD.WIDE.U32 R16, R10, -0x2daee0ad, RZ ;  /* 0xd2511f530a107825 */ /* 0x000fe200078e00ff */
[----:B------:R-:W-:-:S03]  /*14000*/  LOP3.LUT R12, R187, UR25, R64, 0x96, !PT ;  /* 0x00000019bb0c7c12 */ /* 0x000fc6000f8e9640 */
[----:B------:R-:W-:Y:S02]  /*14010*/  FFMA.FTZ R243, R243, R178, R51 ;  /* 0x000000b2f3f37223 */ /* 0x000fe40000010033 */
        /* <DEDUP_REMOVED lines=8> */
[----:B------:R-:W-:Y:S01]  /*140a0*/  FFMA.FTZ R251, R252, R183, R50 ;  /* 0x000000b7fcfb7223 */ /* 0x000fe20000010032 */
[----:B------:R-:W-:Y:S01]  /*140b0*/  LOP3.LUT R9, R17, UR20, R208, 0x96, !PT ;  /* 0x0000001411097c12 */ /* 0x000fe2000f8e96d0 */
[----:B------:R-:W-:-:S04]  /*140c0*/  IMAD.WIDE.U32 R50, R10, -0x326172a9, RZ ;  /* 0xcd9e8d570a327825 */ /* 0x000fc800078e00ff */
[----:B------:R-:W-:Y:S02]  /*140d0*/  IMAD.MOV.U32 R10, RZ, RZ, R210 ;  /* 0x000000ffff0a7224 */ /* 0x000fe400078e00d2 */
[----:B------:R-:W-:-:S04]  /*140e0*/  IMAD.WIDE.U32 R208, R8, -0x2daee0ad, RZ ;  /* 0xd2511f5308d07825 */ /* 0x000fc800078e00ff */
[----:B------:R-:W-:Y:S01]  /*140f0*/  IMAD.WIDE.U32 R64, R64, -0x2daee0ad, RZ ;  /* 0xd2511f5340407825 */ /* 0x000fe200078e00ff */
[----:B------:R-:W-:Y:S02]  /*14100*/  LOP3.LUT R16, R51, UR18, R16, 0x96, !PT ;  /* 0x0000001233107c12 */ /* 0x000fe4000f8e9610 */
[----:B------:R-:W-:Y:S02]  /*14110*/  LOP3.LUT R10, R209, UR17, R10, 0x96, !PT ;  /* 0x00000011d10a7c12 */ /* 0x000fe4000f8e960a */
[----:B------:R-:W-:Y:S01]  /*14120*/  LOP3.LUT R8, R65, UR13, R208, 0x96, !PT ;  /* 0x0000000d41087c12 */ /* 0x000fe2000f8e96d0 */
[----:B------:R-:W-:-:S04]  /*14130*/  IMAD.WIDE.U32 R208, R9, -0x2daee0ad, RZ ;  /* 0xd2511f5309d07825 */ /* 0x000fc800078e00ff */
[----:B------:R-:W-:Y:S01]  /*14140*/  IMAD.WIDE.U32 R16, R16, -0x2daee0ad, RZ ;  /* 0xd2511f5310107825 */ /* 0x000fe200078e00ff */
[----:B------:R-:W-:-:S03]  /*14150*/  LOP3.LUT R27, R209, UR17, R178, 0x96, !PT ;  /* 0x00000011d11b7c12 */ /* 0x000fc6000f8e96b2 */
[----:B------:R-:W-:Y:S02]  /*14160*/  IMAD.MOV.U32 R11, RZ, RZ, R211 ;  /* 0x000000ffff0b7224 */ /* 0x000fe400078e00d3 */
[----:B------:R-:W-:Y:S01]  /*14170*/  IMAD.WIDE.U32 R14, R13, -0x326172a9, RZ ;  /* 0xcd9e8d570d0e7825 */ /* 0x000fe200078e00ff */
[----:B------:R-:W-:Y:S01]  /*14180*/  LOP3.LUT R9, R17, UR13, R208, 0x96, !PT ;  /* 0x0000000d11097c12 */ /* 0x000fe2000f8e96d0 */
[----:B------:R1:W5:Y:S02]  /*14190*/  LDL.LU.64 R210, [R1+0x38] ;  /* 0x0000380001d27983 */ /* 0x0003640000300a00 */
[----:B------:R-:W-:-:S04]  /*141a0*/  IMAD.WIDE.U32 R10, R10, -0x326172a9, RZ ;  /* 0xcd9e8d570a0a7825 */ /* 0x000fc800078e00ff */
[----:B------:R-:W-:Y:S01]  /*141b0*/  IMAD.WIDE.U32 R178, R8, -0x326172a9, RZ ;  /* 0xcd9e8d5708b27825 */ /* 0x000fe200078e00ff */
[----:B------:R-:W-:Y:S01]  /*141c0*/  LOP3.LUT R13, R15, UR16, R18, 0x96, !PT ;  /* 0x000000100f0d7c12 */ /* 0x000fe2000f8e9612 */
[----:B------:R1:W5:Y:S01]  /*141d0*/  LDL.LU.64 R208, [R1+0x30] ;  /* 0x0000300001d07983 */ /* 0x0003620000300a00 */
[----:B------:R-:W-:Y:S02]  /*141e0*/  LOP3.LUT R15, R22, 0xffff, RZ, 0xc0, !PT ;  /* 0x0000ffff160f7812 */ /* 0x000fe400078ec0ff */
        /* <DEDUP_REMOVED lines=8> */
[----:B------:R-:W-:Y:S02]  /*14270*/  SHF.R.U32.HI R18, RZ, 0x10, R22 ;  /* 0x00000010ff127819 */ /* 0x000fe40000011616 */
[----:B------:R-:W-:Y:S02]  /*14280*/  SHF.R.U32.HI R27, RZ, 0x8, R15 ;  /* 0x00000008ff1b7819 */ /* 0x000fe4000001160f */
[----:B------:R-:W-:Y:S02]  /*14290*/  LOP3.LUT R15, R18, 0xff, RZ, 0xc0, !PT ;  /* 0x000000ff120f7812 */ /* 0x000fe400078ec0ff */
[----:B------:R-:W-:-:S02]  /*142a0*/  LOP3.LUT R24, R22, 0xff, RZ, 0xc0, !PT ;  /* 0x000000ff16187812 */ /* 0x000fc400078ec0ff */
[----:B------:R-:W-:Y:S02]  /*142b0*/  LOP3.LUT R55, R179, UR25, R48, 0x96, !PT ;  /* 0x00000019b3377c12 */ /* 0x000fe4000f8e9630 */
[C---:B------:R-:W-:Y:S02]  /*142c0*/  LOP3.LUT R17, R178.reuse, 0xffff, RZ, 0xc0, !PT ;  /* 0x0000ffffb2117812 */ /* 0x040fe400078ec0ff */
[----:B------:R-:W-:Y:S02]  /*142d0*/  LOP3.LUT R250, R178, 0xff, RZ, 0xc0, !PT ;  /* 0x000000ffb2fa7812 */ /* 0x000fe400078ec0ff */
[--C-:B------:R-:W-:Y:S02]  /*142e0*/  SHF.R.U32.HI R18, RZ, 0x10, R178.reuse ;  /* 0x00000010ff127819 */ /* 0x100fe400000116b2 */
[----:B------:R-:W-:Y:S01]  /*142f0*/  SHF.R.U32.HI R30, RZ, 0x18, R178 ;  /* 0x00000018ff1e7819 */ /* 0x000fe200000116b2 */
[----:B------:R-:W-:Y:S01]  /*14300*/  IMAD.WIDE.U32 R178, R13, -0x2daee0ad, RZ ;  /* 0xd2511f530db27825 */ /* 0x000fe200078e00ff */
[----:B------:R-:W-:-:S04]  /*14310*/  SHF.R.U32.HI R22, RZ, 0x18, R22 ;  /* 0x00000018ff167819 */ /* 0x000fc80000011616 */
[----:B------:R-:W-:Y:S02]  /*14320*/  PRMT R22, R15, 0x5410, R22 ;  /* 0x000054100f167816 */ /* 0x000fe40000000016 */
[----:B------:R-:W-:Y:S01]  /*14330*/  LOP3.LUT R15, R179, UR26, R138, 0x96, !PT ;  /* 0x0000001ab30f7c12 */ /* 0x000fe2000f8e968a */
[----:B------:R-:W-:Y:S01]  /*14340*/  IMAD.WIDE.U32 R138, R4, -0x2daee0ad, RZ ;  /* 0xd2511f53048a7825 */ /* 0x000fe200078e00ff */
[----:B------:R-:W-:Y:S02]  /*14350*/  PRMT R24, R24, 0x5410, R27 ;  /* 0x0000541018187816 */ /* 0x000fe4000000001b */
[----:B------:R-:W-:Y:S02]  /*14360*/  LOP3.LUT R9, R49, UR16, R50, 0x96, !PT ;  /* 0x0000001031097c12 */ /* 0x000fe4000f8e9632 */
[----:B------:R-:W-:Y:S01]  /*14370*/  LOP3.LUT R13, R139, UR26, R26, 0x96, !PT ;  /* 0x0000001a8b0d7c12 */ /* 0x000fe2000f8e961a */
[----:B------:R-:W-:Y:S01]  /*14380*/  IMAD.WIDE.U32 R26, R11, -0x2daee0ad, RZ ;  /* 0xd2511f530b1a7825 */ /* 0x000fe200078e00ff */
[----:B------:R-:W-:-:S02]  /*14390*/  SHF.R.U32.HI R19, RZ, 0x8, R19 ;  /* 0x00000008ff137819 */ /* 0x000fc40000011613 */
[----:B------:R-:W-:Y:S02]  /*143a0*/  LOP3.LUT R14, R23, UR25, R14, 0x96, !PT ;  /* 0x00000019170e7c12 */ /* 0x000fe4000f8e960e */
[----:B------:R-:W-:Y:S02]  /*143b0*/  LOP3.LUT R21, R21, 0xff, RZ, 0xc0, !PT ;  /* 0x000000ff15157812 */ /* 0x000fe400078ec0ff */
[----:B------:R-:W-:Y:S02]  /*143c0*/  LOP3.LUT R242, R186, 0xff, RZ, 0xc0, !PT ;  /* 0x000000ffbaf27812 */ /* 0x000fe400078ec0ff */
[----:B------:R-:W-:Y:S02]  /*143d0*/  LOP3.LUT R184, R12, 0xffff, RZ, 0xc0, !PT ;  /* 0x0000ffff0cb87812 */ /* 0x000fe400078ec0ff */
[----:B------:R-:W-:Y:S02]  /*143e0*/  LOP3.LUT R4, R138, 0xffff, RZ, 0xc0, !PT ;  /* 0x0000ffff8a047812 */ /* 0x000fe400078ec0ff */
[----:B------:R-:W-:-:S02]  /*143f0*/  LOP3.LUT R67, R178, 0xff, RZ, 0xc0, !PT ;  /* 0x000000ffb2437812 */ /* 0x000fc400078ec0ff */
[----:B------:R-:W-:Y:S01]  /*14400*/  SHF.R.U32.HI R70, RZ, 0x10, R178 ;  /* 0x00000010ff467819 */ /* 0x000fe200000116b2 */
[--C-:B------:R-:W-:Y:S01]  /*14410*/  FFMA.FTZ R181, R72, c[0x0][0x23c], -R245.reuse ;  /* 0x00008f0048b57a23 */ /* 0x100fe200000108f5 */
[----:B------:R-:W-:Y:S02]  /*14420*/  LOP3.LUT R23, R186, 0xffff, RZ, 0xc0, !PT ;  /* 0x0000ffffba177812 */ /* 0x000fe400078ec0ff */
[----:B------:R-:W-:Y:S02]  /*14430*/  LOP3.LUT R61, R178, 0xffff, RZ, 0xc0, !PT ;  /* 0x0000ffffb23d7812 */ /* 0x000fe400078ec0ff */
[--C-:B------:R-:W-:Y:S02]  /*14440*/  SHF.R.U32.HI R59, RZ, 0x10, R138.reuse ;  /* 0x00000010ff3b7819 */ /* 0x100fe4000001168a */
[----:B------:R-:W-:Y:S01]  /*14450*/  SHF.R.U32.HI R183, RZ, 0x18, R138 ;  /* 0x00000018ffb77819 */ /* 0x000fe2000001168a */
[----:B------:R-:W-:Y:S01]  /*14460*/  FFMA.FTZ R175, R175, c[0x0][0x23c], -R245 ;  /* 0x00008f00afaf7a23 */ /* 0x000fe200000108f5 */
[----:B------:R-:W-:Y:S01]  /*14470*/  PRMT R10, R10, 0x5410, R19 ;  /* 0x000054100a0a7816 */ /* 0x000fe20000000013 */
[----:B------:R-:W-:Y:S01]  /*14480*/  FFMA.FTZ R46, R46, c[0x0][0x23c], -R245 ;  /* 0x00008f002e2e7a23 */ /* 0x000fe200000108f5 */
[----:B------:R-:W-:Y:S01]  /*14490*/  LOP3.LUT R11, R27, UR26, R64, 0x96, !PT ;  /* 0x0000001a1b0b7c12 */ /* 0x000fe2000f8e9640 */
[----:B------:R-:W-:Y:S01]  /*144a0*/  IMAD.WIDE.U32 R64, R9, -0x2daee0ad, RZ ;  /* 0xd2511f5309407825 */ /* 0x000fe200078e00ff */
[----:B------:R-:W-:-:S03]  /*144b0*/  SHF.R.U32.HI R19, RZ, 0x8, R17 ;  /* 0x00000008ff137819 */ /* 0x000fc60000011611 */
[--C-:B------:R-:W-:Y:S01]  /*144c0*/  FFMA.FTZ R202, R202, c[0x0][0x23c], -R245.reuse ;  /* 0x00008f00caca7a23 */ /* 0x100fe200000108f5 */
[----:B------:R-:W-:Y:S01]  /*144d0*/  LOP3.LUT R17, R18, 0xff, RZ, 0xc0, !PT ;  /* 0x000000ff12117812 */ /* 0x000fe200078ec0ff */
[----:B------:R-:W-:Y:S01]  /*144e0*/  FFMA.FTZ R207, R207, c[0x0][0x23c], -R245 ;  /* 0x00008f00cfcf7a23 */ /* 0x000fe200000108f5 */
[----:B------:R-:W-:Y:S02]  /*144f0*/  SHF.R.U32.HI R23, RZ, 0x8, R23 ;  /* 0x00000008ff177819 */ /* 0x000fe40000011617 */
[----:B------:R-:W-:Y:S02]  /*14500*/  FSETP.NEU.FTZ.AND P0, PT, R193, -INF , PT ;  /* 0xff800000c100780b */ /* 0x000fe40003f1d000 */
[----:B------:R-:W-:Y:S02]  /*14510*/  FSETP.NEU.FTZ.AND P1, PT, R195, -INF , PT ;  /* 0xff800000c300780b */ /* 0x000fe40003f3d000 */
[----:B------:R-:W-:Y:S02]  /*14520*/  SHF.R.U32.HI R25, RZ, 0x10, R186 ;  /* 0x00000010ff197819 */ /* 0x000fe400000116ba */
[----:B------:R-:W-:-:S02]  /*14530*/  SHF.R.U32.HI R248, RZ, 0x18, R178 ;  /* 0x00000018fff87819 */ /* 0x000fc400000116b2 */
[----:B------:R-:W-:Y:S01]  /*14540*/  SHF.R.U32.HI R252, RZ, 0x18, R55 ;  /* 0x00000018fffc7819 */ /* 0x000fe20000011637 */
[----:B------:R-:W-:Y:S01]  /*14550*/  FFMA.FTZ R71, R71, c[0x0][0x23c], -R246 ;  /* 0x00008f0047477a23 */ /* 0x000fe200000108f6 */
[----:B------:R-:W-:Y:S01]  /*14560*/  PRMT R8, R21, 0x5410, R8 ;  /* 0x0000541015087816 */ /* 0x000fe20000000008 */
[--C-:B------:R-:W-:Y:S01]  /*14570*/  FFMA.FTZ R113, R113, c[0x0][0x23c], -R246.reuse ;  /* 0x00008f0071717a23 */ /* 0x100fe200000108f6 */
[----:B------:R-:W-:Y:S01]  /*14580*/  LOP3.LUT R21, R14, 0xffff, RZ, 0xc0, !PT ;  /* 0x0000ffff0e157812 */ /* 0x000fe200078ec0ff */
[----:B------:R-:W-:Y:S01]  /*14590*/  FFMA.FTZ R174, R174, c[0x0][0x23c], -R246 ;  /* 0x00008f00aeae7a23 */ /* 0x000fe200000108f6 */
[----:B------:R-:W-:Y:S01]  /*145a0*/  SHF.R.U32.HI R56, RZ, 0x10, R14 ;  /* 0x00000010ff387819 */ /* 0x000fe2000001160e */
[--C-:B------:R-:W-:Y:S01]  /*145b0*/  FFMA.FTZ R115, R115, c[0x0][0x23c], -R246.reuse ;  /* 0x00008f0073737a23 */ /* 0x100fe200000108f6 */
[----:B------:R-:W-:Y:S01]  /*145c0*/  PRMT R250, R250, 0x5410, R19 ;  /* 0x00005410fafa7816 */ /* 0x000fe20000000013 */
[----:B------:R-:W-:Y:S01]  /*145d0*/  FFMA.FTZ R201, R201, c[0x0][0x23c], -R246 ;  /* 0x00008f00c9c97a23 */ /* 0x000fe200000108f6 */
[----:B------:R-:W-:Y:S01]  /*145e0*/  PRMT R30, R17, 0x5410, R30 ;  /* 0x00005410111e7816 */ /* 0x000fe2000000001e */
[----:B------:R-:W-:Y:S01]  /*145f0*/  FFMA.FTZ R206, R206, c[0x0][0x23c], -R246 ;  /* 0x00008f00cece7a23 */ /* 0x000fe200000108f6 */
[----:B------:R-:W-:Y:S01]  /*14600*/  LOP3.LUT R9, R65, UR26, R16, 0x96, !PT ;  /* 0x0000001a41097c12 */ /* 0x000fe2000f8e9610 */
[----:B------:R-:W-:Y:S01]  /*14610*/  FADD.FTZ R20, R199, R20 ;  /* 0x00000014c7147221 */ /* 0x000fe20000010000 */
[----:B------:R-:W-:Y:S01]  /*14620*/  PRMT R242, R242, 0x5410, R23 ;  /* 0x00005410f2f27816 */ /* 0x000fe20000000017 */
[----:B------:R-:W-:Y:S01]  /*14630*/  HSET2.LE.AND R24, R24, R3, PT ;  /* 0x0000000318187233 */ /* 0x000fe20003803000 */
[----:B------:R-:W-:Y:S01]  /*14640*/  LOP3.LUT R17, R64, 0xffff, RZ, 0xc0, !PT ;  /* 0x0000ffff40117812 */ /* 0x000fe200078ec0ff */
[----:B------:R-:W-:Y:S01]  /*14650*/  FADD.FTZ R170, R170, R251 ;  /* 0x000000fbaaaa7221 */ /* 0x000fe20000010000 */
[----:B------:R-:W-:Y:S01]  /*14660*/  LOP3.LUT R19, R64, 0xff, RZ, 0xc0, !PT ;  /* 0x000000ff40137812 */ /* 0x000fe200078ec0ff */
[----:B------:R-:W-:Y:S01]  /*14670*/  FADD.FTZ R182, R182, R243 ;  /* 0x000000f3b6b67221 */ /* 0x000fe20000010000 */
[--C-:B------:R-:W-:Y:S01]  /*14680*/  SHF.R.U32.HI R18, RZ, 0x10, R64.reuse ;  /* 0x00000010ff127819 */ /* 0x100fe20000011640 */
[----:B------:R1:W5:Y:S01]  /*14690*/  LDL.LU.64 R50, [R1+0x28] ;  /* 0x0000280001327983 */ /* 0x0003620000300a00 */
[----:B------:R-:W-:-:S02]  /*146a0*/  SHF.R.U32.HI R16, RZ, 0x18, R64 ;  /* 0x00000018ff107819 */ /* 0x000fc40000011640 */
[----:B------:R-:W-:Y:S02]  /*146b0*/  LOP3.LUT R23, R14, 0xff, RZ, 0xc0, !PT ;  /* 0x000000ff0e177812 */ /* 0x000fe400078ec0ff */
[----:B------:R-:W-:Y:S02]  /*146c0*/  SHF.R.U32.HI R184, RZ, 0x8, R184 ;  /* 0x00000008ffb87819 */ /* 0x000fe400000116b8 */
[----:B------:R-:W-:Y:S01]  /*146d0*/  LOP3.LUT R65, R12, 0xff, RZ, 0xc0, !PT ;  /* 0x000000ff0c417812 */ /* 0x000fe200078ec0ff */
[----:B------:R-:W-:Y:S01]  /*146e0*/  FFMA.FTZ R139, R94, c[0x0][0x23c], -R245 ;  /* 0x00008f005e8b7a23 */ /* 0x000fe200000108f5 */
[----:B------:R-:W-:Y:S02]  /*146f0*/  SHF.R.U32.HI R64, RZ, 0x8, R21 ;  /* 0x00000008ff407819 */ /* 0x000fe40000011615 */
[----:B------:R-:W-:Y:S01]  /*14700*/  LOP3.LUT R187, R138, 0xff, RZ, 0xc0, !PT ;  /* 0x000000ff8abb7812 */ /* 0x000fe200078ec0ff */
[----:B------:R-:W-:Y:S01]  /*14710*/  FFMA.FTZ R72, R88, c[0x0][0x23c], -R245 ;  /* 0x00008f0058487a23 */ /* 0x000fe200000108f5 */
[----:B------:R-:W-:-:S02]  /*14720*/  SHF.R.U32.HI R14, RZ, 0x18, R14 ;  /* 0x00000018ff0e7819 */ /* 0x000fc4000001160e */
[----:B------:R-:W-:Y:S01]  /*14730*/  SHF.R.U32.HI R61, RZ, 0x8, R61 ;  /* 0x00000008ff3d7819 */ /* 0x000fe2000001163d */
[----:B------:R-:W-:Y:S01]  /*14740*/  FFMA.FTZ R179, R80, c[0x0][0x23c], -R245 ;  /* 0x00008f0050b37a23 */ /* 0x000fe200000108f5 */
[----:B------:R-:W-:Y:S02]  /*14750*/  LOP3.LUT R21, R56, 0xff, RZ, 0xc0, !PT ;  /* 0x000000ff38157812 */ /* 0x000fe400078ec0ff */
[----:B------:R-:W-:Y:S02]  /*14760*/  LOP3.LUT R27, R26, 0xffff, RZ, 0xc0, !PT ;  /* 0x0000ffff1a1b7812 */ /* 0x000fe400078ec0ff */
[----:B------:R-:W-:Y:S02]  /*14770*/  SHF.R.U32.HI R178, RZ, 0x10, R26 ;  /* 0x00000010ffb27819 */ /* 0x000fe4000001161a */
[----:B------:R-:W-:Y:S02]  /*14780*/  SHF.R.U32.HI R186, RZ, 0x18, R186 ;  /* 0x00000018ffba7819 */ /* 0x000fe400000116ba */
[----:B------:R-:W-:Y:S01]  /*14790*/  LOP3.LUT R25, R25, 0xff, RZ, 0xc0, !PT ;  /* 0x000000ff19197812 */ /* 0x000fe200078ec0ff */
[--C-:B------:R-:W-:Y:S01]  /*147a0*/  HSET2.LE.AND R10, R10, R3.reuse, PT ;  /* 0x000000030a0a7233 */ /* 0x100fe20003803000 */
[----:B------:R-:W-:Y:S01]  /*147b0*/  PRMT R21, R21, 0x5410, R14 ;  /* 0x0000541015157816 */ /* 0x000fe2000000000e */
[----:B------:R-:W-:Y:S01]  /*147c0*/  HSET2.LE.AND R8, R8, R3, PT ;  /* 0x0000000308087233 */ /* 0x000fe20003803000 */
[----:B------:R-:W-:Y:S01]  /*147d0*/  SHF.R.U32.HI R14, RZ, 0x10, R12 ;  /* 0x00000010ff0e7819 */ /* 0x000fe2000001160c */
[----:B------:R-:W-:Y:S01]  /*147e0*/  IMAD.MOV.U32 R94, RZ, RZ, R244 ;  /* 0x000000ffff5e7224 */ /* 0x000fe200078e00f4 */
[----:B------:R-:W-:Y:S01]  /*147f0*/  PRMT R184, R65, 0x5410, R184 ;  /* 0x0000541041b87816 */ /* 0x000fe200000000b8 */
[----:B------:R-:W-:Y:S01]  /*14800*/  MUFU.EX2 R181, R181 ;  /* 0x000000b500b57308 */ /* 0x000fe20000000800 */
[----:B------:R-:W-:Y:S01]  /*14810*/  SHF.R.U32.HI R244, RZ, 0x18, R12 ;  /* 0x00000018fff47819 */ /* 0x000fe2000001160c */
[----:B------:R-:W-:Y:S01]  /*14820*/  FADD.FTZ R247, R247, R170 ;  /* 0x000000aaf7f77221 */ /* 0x000fe20000010000 */
[----:B------:R-:W-:Y:S01]  /*14830*/  LOP3.LUT R65, R14, 0xff, RZ, 0xc0, !PT ;  /* 0x000000ff0e417812 */ /* 0x000fe200078ec0ff */
[----:B------:R-:W-:Y:S01]  /*14840*/  FADD.FTZ R199, R203, R182 ;  /* 0x000000b6cbc77221 */ /* 0x000fe20000010000 */
[----:B------:R-:W-:-:S03]  /*14850*/  LOP3.LUT R12, R28, 0xffff, RZ, 0xc0, !PT ;  /* 0x0000ffff1c0c7812 */ /* 0x000fc600078ec0ff */
[----:B------:R-:W-:Y:S01]  /*14860*/  MUFU.EX2 R174, R174 ;  /* 0x000000ae00ae7308 */ /* 0x000fe20000000800 */
[----:B------:R-:W-:Y:S01]  /*14870*/  PRMT R244, R65, 0x5410, R244 ;  /* 0x0000541041f47816 */ /* 0x000fe200000000f4 */
[----:B------:R-:W-:Y:S01]  /*14880*/  HSET2.LE.AND R250, R250, R3, PT ;  /* 0x00000003fafa7233 */ /* 0x000fe20003803000 */
[--C-:B------:R-:W-:Y:S01]  /*14890*/  SHF.R.U32.HI R56, RZ, 0x10, R28.reuse ;  /* 0x00000010ff387819 */ /* 0x100fe2000001161c */
[----:B------:R1:W5:Y:S01]  /*148a0*/  LDL.LU.64 R48, [R1+0x20] ;  /* 0x0000200001307983 */ /* 0x0003620000300a00 */
[----:B------:R-:W-:Y:S02]  /*148b0*/  LOP3.LUT R14, R28, 0xff, RZ, 0xc0, !PT ;  /* 0x000000ff1c0e7812 */ /* 0x000fe400078ec0ff */
[----:B------:R-:W-:Y:S02]  /*148c0*/  SHF.R.U32.HI R65, RZ, 0x18, R28 ;  /* 0x00000018ff417819 */ /* 0x000fe4000001161c */
[----:B------:R-:W-:Y:S02]  /*148d0*/  SHF.R.U32.HI R28, RZ, 0x8, R12 ;  /* 0x00000008ff1c7819 */ /* 0x000fe4000001160c */
[----:B------:R-:W-:-:S02]  /*148e0*/  LOP3.LUT R12, R56, 0xff, RZ, 0xc0, !PT ;  /* 0x000000ff380c7812 */ /* 0x000fc400078ec0ff */
[----:B------:R-:W-:Y:S02]  /*148f0*/  PRMT R14, R14, 0x5410, R28 ;  /* 0x000054100e0e7816 */ /* 0x000fe4000000001c */
[----:B------:R-:W-:Y:S01]  /*14900*/  LOP3.LUT R28, R55, 0xffff, RZ, 0xc0, !PT ;  /* 0x0000ffff371c7812 */ /* 0x000fe200078ec0ff */
[----:B------:R-:W-:Y:S01]  /*14910*/  FFMA.FTZ R138, R76, c[0x0][0x23c], -R245 ;  /* 0x00008f004c8a7a23 */ /* 0x000fe200000108f5 */
[----:B------:R-:W-:Y:S01]  /*14920*/  PRMT R12, R12, 0x5410, R65 ;  /* 0x000054100c0c7816 */ /* 0x000fe20000000041 */
[--C-:B------:R-:W-:Y:S01]  /*14930*/  FFMA.FTZ R76, R84, c[0x0][0x23c], -R245.reuse ;  /* 0x00008f00544c7a23 */ /* 0x100fe200000108f5 */
[----:B------:R-:W-:Y:S01]  /*14940*/  SHF.R.U32.HI R28, RZ, 0x8, R28 ;  /* 0x00000008ff1c7819 */ /* 0x000fe2000001161c */
[----:B------:R-:W-:Y:S01]  /*14950*/  FFMA.FTZ R65, R121, c[0x0][0x23c], -R245 ;  /* 0x00008f0079417a23 */ /* 0x000fe200000108f5 */
[----:B------:R-:W-:Y:S01]  /*14960*/  LOP3.LUT R121, R55, 0xff, RZ, 0xc0, !PT ;  /* 0x000000ff37797812 */ /* 0x000fe200078ec0ff */
[----:B------:R-:W-:Y:S02]  /*14970*/  IMAD.MOV.U32 R84, RZ, RZ, R70 ;  /* 0x000000ffff547224 */ /* 0x000fe400078e0046 */
[----:B------:R-:W-:Y:S01]  /*14980*/  IMAD.MOV.U32 R88, RZ, RZ, R67 ;  /* 0x000000ffff587224 */ /* 0x000fe200078e0043 */
[----:B------:R-:W-:Y:S01]  /*14990*/  PRMT R23, R23, 0x5410, R64 ;  /* 0x0000541017177816 */ /* 0x000fe20000000040 */
[--C-:B------:R-:W-:Y:S01]  /*149a0*/  FFMA.FTZ R64, R114, c[0x0][0x23c], -R245.reuse ;  /* 0x00008f0072407a23 */ /* 0x100fe200000108f5 */
[----:B------:R-:W-:Y:S01]  /*149b0*/  PRMT R28, R121, 0x5410, R28 ;  /* 0x00005410791c7816 */ /* 0x000fe2000000001c */
[----:B------:R-:W-:Y:S01]  /*149c0*/  FFMA.FTZ R56, R131, c[0x0][0x23c], -R245 ;  /* 0x00008f0083387a23 */ /* 0x000fe200000108f5 */
[----:B------:R-:W-:-:S02]  /*149d0*/  SHF.R.U32.HI R114, RZ, 0x8, R17 ;  /* 0x00000008ff727819 */ /* 0x000fc40000011611 */
[----:B------:R-:W-:Y:S02]  /*149e0*/  PRMT R131, R88, 0x5410, R61 ;  /* 0x0000541058837816 */ /* 0x000fe4000000003d */
[----:B------:R-:W-:Y:S01]  /*149f0*/  LOP3.LUT R121, R84, 0xff, RZ, 0xc0, !PT ;  /* 0x000000ff54797812 */ /* 0x000fe200078ec0ff */
[--C-:B------:R-:W-:Y:S01]  /*14a00*/  FFMA.FTZ R67, R100, c[0x0][0x23c], -R245.reuse ;  /* 0x00008f0064437a23 */ /* 0x100fe200000108f5 */
[----:B------:R-:W-:Y:S01]  /*14a10*/  SHF.R.U32.HI R84, RZ, 0x8, R4 ;  /* 0x00000008ff547819 */ /* 0x000fe20000011604 */
[--C-:B------:R-:W-:Y:S01]  /*14a20*/  FFMA.FTZ R70, R110, c[0x0][0x23c], -R245.reuse ;  /* 0x00008f006e467a23 */ /* 0x100fe200000108f5 */
[----:B------:R-:W-:Y:S01]  /*14a30*/  LOP3.LUT R88, R59, 0xff, RZ, 0xc0, !PT ;  /* 0x000000ff3b587812 */ /* 0x000fe200078ec0ff */
[----:B------:R-:W-:Y:S01]  /*14a40*/  FFMA.FTZ R4, R185, c[0x0][0x23c], -R245 ;  /* 0x00008f00b9047a23 */ /* 0x000fe200000108f5 */
[----:B------:R-:W-:Y:S01]  /*14a50*/  PRMT R114, R19, 0x5410, R114 ;  /* 0x0000541013727816 */ /* 0x000fe20000000072 */
[----:B------:R-:W-:Y:S01]  /*14a60*/  FMUL.FTZ R245, R193, c[0x0][0x23c] ;  /* 0x00008f00c1f57a20 */ /* 0x000fe20000410000 */
[----:B------:R-:W-:Y:S01]  /*14a70*/  PRMT R88, R88, 0x5410, R183 ;  /* 0x0000541058587816 */ /* 0x000fe200000000b7 */
[----:B------:R-:W-:Y:S01]  /*14a80*/  FMUL.FTZ R19, R195, c[0x0][0x23c] ;  /* 0x00008f00c3137a20 */ /* 0x000fe20000410000 */
[----:B------:R-:W-:-:S02]  /*14a90*/  LOP3.LUT R17, R18, 0xff, RZ, 0xc0, !PT ;  /* 0x000000ff12117812 */ /* 0x000fc400078ec0ff */
[----:B------:R-:W-:Y:S02]  /*14aa0*/  LOP3.LUT R183, R15, 0xffff, RZ, 0xc0, !PT ;  /* 0x0000ffff0fb77812 */ /* 0x000fe400078ec0ff */
[----:B------:R-:W-:Y:S02]  /*14ab0*/  FSEL R245, R245, RZ, P0 ;  /* 0x000000fff5f57208 */ /* 0x000fe40000000000 */
[----:B------:R-:W-:Y:S02]  /*14ac0*/  PRMT R110, R17, 0x5410, R16 ;  /* 0x00005410116e7816 */ /* 0x000fe40000000010 */
[----:B------:R-:W-:Y:S02]  /*14ad0*/  FSEL R19, R19, RZ, P1 ;  /* 0x000000ff13137208 */ /* 0x000fe40000800000 */
[----:B------:R-:W-:Y:S02]  /*14ae0*/  SHF.R.U32.HI R183, RZ, 0x8, R183 ;  /* 0x00000008ffb77819 */ /* 0x000fe400000116b7 */
[----:B------:R-:W-:Y:S01]  /*14af0*/  LOP3.LUT R16, R15, 0xff, RZ, 0xc0, !PT ;  /* 0x000000ff0f107812 */ /* 0x000fe200078ec0ff */
[----:B------:R-:W-:Y:S01]  /*14b00*/  FFMA.FTZ R81, R81, c[0x0][0x23c], -R245 ;  /* 0x00008f0051517a23 */ /* 0x000fe200000108f5 */
[----:B------:R-:W-:Y:S01]  /*14b10*/  SHF.R.U32.HI R80, RZ, 0x10, R55 ;  /* 0x00000010ff507819 */ /* 0x000fe20000011637 */
[----:B------:R-:W-:Y:S01]  /*14b20*/  FFMA.FTZ R245, R97, c[0x0][0x23c], -R19 ;  /* 0x00008f0061f57a23 */ /* 0x000fe20000010813 */
[----:B------:R-:W-:Y:S01]  /*14b30*/  PRMT R183, R16, 0x5410, R183 ;  /* 0x0000541010b77816 */ /* 0x000fe200000000b7 */
[----:B------:R-:W-:Y:S01]  /*14b40*/  FMUL.FTZ R97, R193, c[0x0][0x23c] ;  /* 0x00008f00c1617a20 */ /* 0x000fe20000410000 */
[----:B------:R-:W-:-:S02]  /*14b50*/  SHF.R.U32.HI R16, RZ, 0x10, R15 ;  /* 0x00000010ff107819 */ /* 0x000fc4000001160f */
[----:B------:R-:W-:Y:S01]  /*14b60*/  FSETP.NEU.FTZ.AND P0, PT, R193, -INF , PT ;  /* 0xff800000c100780b */ /* 0x000fe20003f1d000 */
[----:B------:R2:W-:Y:S01]  /*14b70*/  MUFU.EX2 R61, R46 ;  /* 0x0000002e003d7308 */ /* 0x0005e20000000800 */
[----:B------:R-:W-:Y:S02]  /*14b80*/  LOP3.LUT R55, R80, 0xff, RZ, 0xc0, !PT ;  /* 0x000000ff50377812 */ /* 0x000fe400078ec0ff */
[----:B------:R-:W-:Y:S02]  /*14b90*/  SHF.R.U32.HI R185, RZ, 0x18, R15 ;  /* 0x00000018ffb97819 */ /* 0x000fe4000001160f */
[----:B------:R-:W-:Y:S02]  /*14ba0*/  LOP3.LUT R16, R16, 0xff, RZ, 0xc0, !PT ;  /* 0x000000ff10107812 */ /* 0x000fe400078ec0ff */
[----:B------:R-:W-:Y:S02]  /*14bb0*/  FSEL R97, R97, RZ, P0 ;  /* 0x000000ff61617208 */ /* 0x000fe40000000000 */
[----:B------:R-:W-:Y:S01]  /*14bc0*/  SHF.R.U32.HI R17, RZ, 0x10, R13 ;  /* 0x00000010ff117819 */ /* 0x000fe2000001160d */
[----:B------:R-:W-:Y:S01]  /*14bd0*/  IMAD.MOV.U32 R18, RZ, RZ, R94 ;  /* 0x000000ffff127224 */ /* 0x000fe200078e005e */
[----:B------:R-:W-:Y:S01]  /*14be0*/  PRMT R186, R25, 0x5410, R186 ;  /* 0x0000541019ba7816 */ /* 0x000fe200000000ba */
[----:B------:R-:W-:Y:S01]  /*14bf0*/  FFMA.FTZ R100, R87, c[0x0][0x23c], -R246 ;  /* 0x00008f0057647a23 */ /* 0x000fe200000108f6 */
[----:B------:R-:W-:-:S02]  /*14c00*/  LOP3.LUT R25, R26, 0xff, RZ, 0xc0, !PT ;  /* 0x000000ff1a197812 */ /* 0x000fc400078ec0ff */
[----:B--2---:R-:W-:Y:S02]  /*14c10*/  SHF.R.U32.HI R46, RZ, 0x8, R27 ;  /* 0x00000008ff2e7819 */ /* 0x004fe4000001161b */
[----:B------:R-:W-:Y:S01]  /*14c20*/  LOP3.LUT R27, R178, 0xff, RZ, 0xc0, !PT ;  /* 0x000000ffb21b7812 */ /* 0x000fe200078ec0ff */
[--C-:B------:R-:W-:Y:S01]  /*14c30*/  FFMA.FTZ R178, R79, c[0x0][0x23c], -R246.reuse ;  /* 0x00008f004fb27a23 */ /* 0x100fe200000108f6 */
[----:B------:R-:W-:Y:S01]  /*14c40*/  PRMT R185, R16, 0x5410, R185 ;  /* 0x0000541010b97816 */ /* 0x000fe200000000b9 */
[----:B------:R-:W-:Y:S01]  /*14c50*/  FFMA.FTZ R79, R83, c[0x0][0x23c], -R246 ;  /* 0x00008f00534f7a23 */ /* 0x000fe200000108f6 */
[----:B------:R-:W-:Y:S01]  /*14c60*/  PRMT R252, R55, 0x5410, R252 ;  /* 0x0000541037fc7816 */ /* 0x000fe200000000fc */
[--C-:B------:R-:W-:Y:S01]  /*14c70*/  FFMA.FTZ R87, R74, c[0x0][0x23c], -R19.reuse ;  /* 0x00008f004a577a23 */ /* 0x100fe20000010813 */
[C---:B------:R-:W-:Y:S01]  /*14c80*/  LOP3.LUT R15, R13.reuse, 0xffff, RZ, 0xc0, !PT ;  /* 0x0000ffff0d0f7812 */ /* 0x040fe200078ec0ff */
[----:B------:R-:W-:Y:S01]  /*14c90*/  FFMA.FTZ R83, R86, c[0x0][0x23c], -R19 ;  /* 0x00008f0056537a23 */ /* 0x000fe20000010813 */
[----:B------:R-:W-:Y:S01]  /*14ca0*/  LOP3.LUT R94, R13, 0xff, RZ, 0xc0, !PT ;  /* 0x000000ff0d5e7812 */ /* 0x000fe200078ec0ff */
[----:B------:R2:W-:Y:S01]  /*14cb0*/  MUFU.EX2 R55, R175 ;  /* 0x000000af00377308 */ /* 0x0005e20000000800 */
[----:B------:R-:W-:Y:S01]  /*14cc0*/  SHF.R.U32.HI R16, RZ, 0x18, R13 ;  /* 0x00000018ff107819 */ /* 0x000fe2000001160d */
[----:B------:R-:W-:Y:S01]  /*14cd0*/  FFMA.FTZ R74, R82, c[0x0][0x23c], -R19 ;  /* 0x00008f00524a7a23 */ /* 0x000fe20000010813 */
[----:B------:R-:W-:Y:S01]  /*14ce0*/  PRMT R84, R187, 0x5410, R84 ;  /* 0x00005410bb547816 */ /* 0x000fe20000000054 */
[----:B------:R-:W-:Y:S01]  /*14cf0*/  FFMA.FTZ R86, R85, c[0x0][0x23c], -R97 ;  /* 0x00008f0055567a23 */ /* 0x000fe20000010861 */
[----:B------:R-:W-:-:S02]  /*14d00*/  LOP3.LUT R13, R17, 0xff, RZ, 0xc0, !PT ;  /* 0x000000ff110d7812 */ /* 0x000fc400078ec0ff */
[----:B------:R-:W-:Y:S02]  /*14d10*/  LOP3.LUT R187, R11, 0xffff, RZ, 0xc0, !PT ;  /* 0x0000ffff0bbb7812 */ /* 0x000fe400078ec0ff */
[----:B------:R-:W-:Y:S02]  /*14d20*/  PRMT R25, R25, 0x5410, R46 ;  /* 0x0000541019197816 */ /* 0x000fe4000000002e */
[----:B------:R3:W-:Y:S01]  /*14d30*/  MUFU.EX2 R46, R207 ;  /* 0x000000cf002e7308 */ /* 0x0007e20000000800 */
[----:B------:R-:W-:Y:S02]  /*14d40*/  SHF.R.U32.HI R26, RZ, 0x18, R26 ;  /* 0x00000018ff1a7819 */ /* 0x000fe4000001161a */
[----:B--2---:R-:W-:Y:S01]  /*14d50*/  PRMT R175, R121, 0x5410, R248 ;  /* 0x0000541079af7816 */ /* 0x004fe200000000f8 */
[--C-:B------:R-:W-:Y:S02]  /*14d60*/  FFMA.FTZ R121, R75, c[0x0][0x23c], -R246.reuse ;  /* 0x00008f004b797a23 */ /* 0x100fe400000108f6 */
[----:B------:R-:W-:Y:S01]  /*14d70*/  FFMA.FTZ R75, R92, c[0x0][0x23c], -R246 ;  /* 0x00008f005c4b7a23 */ /* 0x000fe200000108f6 */
[----:B------:R-:W-:Y:S01]  /*14d80*/  PRMT R92, R13, 0x5410, R16 ;  /* 0x000054100d5c7816 */ /* 0x000fe20000000010 */
[----:B------:R-:W-:Y:S01]  /*14d90*/  FFMA.FTZ R248, R78, c[0x0][0x23c], -R19 ;  /* 0x00008f004ef87a23 */ /* 0x000fe20000010813 */
[----:B------:R-:W-:Y:S01]  /*14da0*/  SHF.R.U32.HI R187, RZ, 0x8, R187 ;  /* 0x00000008ffbb7819 */ /* 0x000fe200000116bb */
[----:B------:R-:W-:Y:S01]  /*14db0*/  FFMA.FTZ R85, R73, c[0x0][0x23c], -R97 ;  /* 0x00008f0049557a23 */ /* 0x000fe20000010861 */
[----:B------:R-:W-:Y:S01]  /*14dc0*/  LOP3.LUT R16, R11, 0xff, RZ, 0xc0, !PT ;  /* 0x000000ff0b107812 */ /* 0x000fe200078ec0ff */
[----:B------:R-:W-:Y:S01]  /*14dd0*/  MUFU.EX2 R74, R74 ;  /* 0x0000004a004a7308 */ /* 0x000fe20000000800 */
[----:B---3--:R-:W-:Y:S01]  /*14de0*/  FFMA.FTZ R207, R108, c[0x0][0x23c], -R19 ;  /* 0x00008f006ccf7a23 */ /* 0x008fe20000010813 */
[----:B------:R-:W-:Y:S01]  /*14df0*/  SHF.R.U32.HI R13, RZ, 0x10, R11 ;  /* 0x00000010ff0d7819 */ /* 0x000fe2000001160b */
[----:B------:R-:W-:Y:S01]  /*14e00*/  FFMA.FTZ R108, R77, c[0x0][0x23c], -R97 ;  /* 0x00008f004d6c7a23 */ /* 0x000fe20000010861 */
[----:B------:R-:W-:-:S04]  /*14e10*/  PRMT R26, R27, 0x5410, R26 ;  /* 0x000054101b1a7816 */ /* 0x000fc8000000001a */
[----:B------:R-:W2:Y:S01]  /*14e20*/  MUFU.EX2 R83, R83 ;  /* 0x0000005300537308 */ /* 0x000ea20000000800 */
[----:B------:R-:W-:Y:S02]  /*14e30*/  PRMT R187, R16, 0x5410, R187 ;  /* 0x0000541010bb7816 */ /* 0x000fe400000000bb */
[----:B------:R-:W-:-:S05]  /*14e40*/  SHF.R.U32.HI R27, RZ, 0x18, R11 ;  /* 0x00000018ff1b7819 */ /* 0x000fca000001160b */
[----:B------:R-:W-:Y:S01]  /*14e50*/  MUFU.EX2 R81, R81 ;  /* 0x0000005100517308 */ /* 0x000fe20000000800 */
[----:B------:R-:W-:Y:S02]  /*14e60*/  LOP3.LUT R16, R13, 0xff, RZ, 0xc0, !PT ;  /* 0x000000ff0d107812 */ /* 0x000fe400078ec0ff */
[----:B------:R-:W-:-:S05]  /*14e70*/  SHF.R.U32.HI R78, RZ, 0x10, R9 ;  /* 0x00000010ff4e7819 */ /* 0x000fca0000011609 */
[----:B------:R-:W3:Y:S01]  /*14e80*/  MUFU.EX2 R86, R86 ;  /* 0x0000005600567308 */ /* 0x000ee20000000800 */
[C---:B------:R-:W-:Y:S02]  /*14e90*/  LOP3.LUT R13, R9.reuse, 0xffff, RZ, 0xc0, !PT ;  /* 0x0000ffff090d7812 */ /* 0x040fe400078ec0ff */
[----:B------:R-:W-:Y:S02]  /*14ea0*/  LOP3.LUT R11, R9, 0xff, RZ, 0xc0, !PT ;  /* 0x000000ff090b7812 */ /* 0x000fe400078ec0ff */
[----:B------:R-:W-:-:S03]  /*14eb0*/  PRMT R27, R16, 0x5410, R27 ;  /* 0x00005410101b7816 */ /* 0x000fc6000000001b */
[----:B------:R-:W-:Y:S01]  /*14ec0*/  MUFU.EX2 R87, R87 ;  /* 0x0000005700577308 */ /* 0x000fe20000000800 */
[----:B------:R-:W-:Y:S02]  /*14ed0*/  SHF.R.U32.HI R9, RZ, 0x18, R9 ;  /* 0x00000018ff097819 */ /* 0x000fe40000011609 */
[----:B------:R-:W-:-:S05]  /*14ee0*/  LOP3.LUT R78, R78, 0xff, RZ, 0xc0, !PT ;  /* 0x000000ff4e4e7812 */ /* 0x000fca00078ec0ff */
[----:B------:R-:W4:Y:S01]  /*14ef0*/  MUFU.EX2 R248, R248 ;  /* 0x000000f800f87308 */ /* 0x000f220000000800 */
[----:B------:R-:W-:-:S07]  /*14f00*/  SHF.R.U32.HI R16, RZ, 0x8, R13 ;  /* 0x00000008ff107819 */ /* 0x000fce000001160d */
[----:B------:R-:W-:Y:S01]  /*14f10*/  MUFU.EX2 R85, R85 ;  /* 0x0000005500557308 */ /* 0x000fe20000000800 */
[----:B------:R-:W-:-:S07]  /*14f20*/  PRMT R78, R78, 0x5410, R9 ;  /* 0x000054104e4e7816 */ /* 0x000fce0000000009 */
[----:B------:R-:W1:Y:S01]  /*14f30*/  MUFU.EX2 R108, R108 ;  /* 0x0000006c006c7308 */ /* 0x000e620000000800 */
[----:B------:R-:W-:Y:S01]  /*14f40*/  PRMT R82, R11, 0x5410, R16 ;  /* 0x000054100b527816 */ /* 0x000fe20000000010 */
[--C-:B------:R-:W-:Y:S02]  /*14f50*/  FFMA.FTZ R9, R164, c[0x0][0x23c], -R246.reuse ;  /* 0x00008f00a4097a23 */ /* 0x100fe400000108f6 */
[--C-:B------:R-:W-:Y:S02]  /*14f60*/  FFMA.FTZ R80, R109, c[0x0][0x23c], -R246.reuse ;  /* 0x00008f006d507a23 */ /* 0x100fe400000108f6 */
[----:B------:R-:W-:Y:S02]  /*14f70*/  FFMA.FTZ R11, R120, c[0x0][0x23c], -R246 ;  /* 0x00008f00780b7a23 */ /* 0x000fe400000108f6 */
[--C-:B------:R-:W-:Y:S01]  /*14f80*/  FFMA.FTZ R164, R112, c[0x0][0x23c], -R19.reuse ;  /* 0x00008f0070a47a23 */ /* 0x100fe20000010813 */
[----:B------:R-:W-:Y:S01]  /*14f90*/  MUFU.EX2 R59, R202 ;  /* 0x000000ca003b7308 */ /* 0x000fe20000000800 */
[--C-:B------:R-:W-:Y:S01]  /*14fa0*/  FFMA.FTZ R91, R91, c[0x0][0x23c], -R19.reuse ;  /* 0x00008f005b5b7a23 */ /* 0x100fe20000010813 */
[----:B--2---:R-:W-:Y:S01]  /*14fb0*/  F2FP.PACK_AB R13, R83, R74 ;  /* 0x0000004a530d723e */ /* 0x004fe200000000ff */
[----:B------:R-:W-:-:S02]  /*14fc0*/  FFMA.FTZ R120, R117, c[0x0][0x23c], -R19 ;  /* 0x00008f0075787a23 */ /* 0x000fc40000010813 */
[--C-:B------:R-:W-:Y:S02]  /*14fd0*/  FFMA.FTZ R130, R130, c[0x0][0x23c], -R19.reuse ;  /* 0x00008f0082827a23 */ /* 0x100fe40000010813 */
[--C-:B------:R-:W-:Y:S01]  /*14fe0*/  FFMA.FTZ R172, R172, c[0x0][0x23c], -R19.reuse ;  /* 0x00008f00acac7a23 */ /* 0x100fe20000010813 */
[----:B------:R2:W-:Y:S01]  /*14ff0*/  MUFU.EX2 R202, R71 ;  /* 0x0000004700ca7308 */ /* 0x0005e20000000800 */
[--C-:B------:R-:W-:Y:S02]  /*15000*/  FFMA.FTZ R112, R41, c[0x0][0x23c], -R19.reuse ;  /* 0x00008f0029707a23 */ /* 0x100fe40000010813 */
[--C-:B------:R-:W-:Y:S02]  /*15010*/  FFMA.FTZ R109, R47, c[0x0][0x23c], -R19.reuse ;  /* 0x00008f002f6d7a23 */ /* 0x100fe40000010813 */
[--C-:B------:R-:W-:Y:S02]  /*15020*/  FFMA.FTZ R200, R200, c[0x0][0x23c], -R19.reuse ;  /* 0x00008f00c8c87a23 */ /* 0x100fe40000010813 */
[----:B------:R-:W-:-:S02]  /*15030*/  FFMA.FTZ R204, R204, c[0x0][0x23c], -R19 ;  /* 0x00008f00cccc7a23 */ /* 0x000fc40000010813 */
[----:B------:R-:W-:Y:S01]  /*15040*/  FFMA.FTZ R205, R205, c[0x0][0x23c], -R19 ;  /* 0x00008f00cdcd7a23 */ /* 0x000fe20000010813 */
[----:B---3--:R-:W-:Y:S01]  /*15050*/  F2FP.PACK_AB R19, R86, R81 ;  /* 0x000000515613723e */ /* 0x008fe200000000ff */
[--C-:B------:R-:W-:Y:S01]  /*15060*/  HSET2.LE.AND R14, R14, R3.reuse, PT ;  /* 0x000000030e0e7233 */ /* 0x100fe20003803000 */
[----:B------:R-:W-:Y:S01]  /*15070*/  SHF.R.U32.HI R15, RZ, 0x8, R15 ;  /* 0x00000008ff0f7819 */ /* 0x000fe2000001160f */
[--C-:B--2---:R-:W-:Y:S02]  /*15080*/  FFMA.FTZ R71, R99, c[0x0][0x23c], -R246.reuse ;  /* 0x00008f0063477a23 */ /* 0x104fe400000108f6 */
[----:B------:R-:W-:Y:S01]  /*15090*/  FFMA.FTZ R99, R44, c[0x0][0x23c], -R246 ;  /* 0x00008f002c637a23 */ /* 0x000fe200000108f6 */
[----:B------:R-:W-:Y:S01]  /*150a0*/  LOP3.LUT R19, R8, R19, RZ, 0xc0, !PT ;  /* 0x0000001308137212 */ /* 0x000fe200078ec0ff */
[----:B------:R-:W-:Y:S01]  /*150b0*/  IMAD.MOV.U32 R246, RZ, RZ, R18 ;  /* 0x000000fffff67224 */ /* 0x000fe200078e0012 */
[----:B------:R-:W-:Y:S01]  /*150c0*/  LOP3.LUT R18, R10, R13, RZ, 0xc0, !PT ;  /* 0x0000000d0a127212 */ /* 0x000fe200078ec0ff */
[----:B------:R-:W-:Y:S01]  /*150d0*/  HSET2.LE.AND R17, R12, R3, PT ;  /* 0x000000030c117233 */ /* 0x000fe20003803000 */
[----:B----4-:R-:W-:-:S02]  /*150e0*/  F2FP.PACK_AB R13, R248, R87 ;  /* 0x00000057f80d723e */ /* 0x010fc400000000ff */
[----:B-1----:R-:W-:Y:S01]  /*150f0*/  F2FP.PACK_AB R8, R108, R85 ;  /* 0x000000556c08723e */ /* 0x002fe200000000ff */
[----:B------:R-:W-:Y:S01]  /*15100*/  MUFU.EX2 R44, R11 ;  /* 0x0000000b002c7308 */ /* 0x000fe20000000800 */
[----:B------:R-:W-:Y:S02]  /*15110*/  PRMT R94, R94, 0x5410, R15 ;  /* 0x000054105e5e7816 */ /* 0x000fe4000000000f */
[----:B------:R-:W-:Y:S02]  /*15120*/  LOP3.LUT R16, R14, R13, RZ, 0xc0, !PT ;  /* 0x0000000d0e107212 */ /* 0x000fe400078ec0ff */
[----:B------:R-:W-:Y:S01]  /*15130*/  LOP3.LUT R17, R17, R8, RZ, 0xc0, !PT ;  /* 0x0000000811117212 */ /* 0x000fe200078ec0ff */
[----:B------:R-:W1:Y:S02]  /*15140*/  LDSM.16.MT88.4 R12, [R216+0x5000] ;  /* 0x00500000d80c783b */ /* 0x000e640000004200 */
[----:B------:R2:W-:Y:S02]  /*15150*/  MUFU.EX2 R41, R9 ;  /* 0x0000000900297308 */ /* 0x0005e40000000800 */
[----:B--2---:R-:W2:Y:S06]  /*15160*/  LDSM.16.MT88.4 R8, [R215+0x5000] ;  /* 0x00500000d708783b */ /* 0x004eac0000004200 */
[----:B------:R-:W3:Y:S01]  /*15170*/  MUFU.EX2 R138, R138 ;  /* 0x0000008a008a7308 */ /* 0x000ee20000000800 */
[----:B------:R-:W-:-:S07]  /*15180*/  FSETP.NEU.FTZ.AND P0, PT, R193, -INF , PT ;  /* 0xff800000c100780b */ /* 0x000fce0003f1d000 */
[----:B------:R4:W-:Y:S08]  /*15190*/  MUFU.EX2 R73, R91 ;  /* 0x0000005b00497308 */ /* 0x0009f00000000800 */
[----:B------:R-:W-:Y:S01]  /*151a0*/  MUFU.EX2 R179, R179 ;  /* 0x000000b300b37308 */ /* 0x000fe20000000800 */
[----:B----4-:R-:W-:-:S07]  /*151b0*/  FMUL.FTZ R91, R193, c[0x0][0x23c] ;  /* 0x00008f00c15b7a20 */ /* 0x010fce0000410000 */
[----:B------:R-:W-:Y:S01]  /*151c0*/  MUFU.EX2 R76, R76 ;  /* 0x0000004c004c7308 */ /* 0x000fe20000000800 */
[----:B------:R-:W-:-:S07]  /*151d0*/  FSEL R91, R91, RZ, P0 ;  /* 0x000000ff5b5b7208 */ /* 0x000fce0000000000 */
[----:B------:R-:W4:Y:S01]  /*151e0*/  MUFU.EX2 R121, R121 ;  /* 0x0000007900797308 */ /* 0x000f220000000800 */
[----:B------:R-:W-:-:S07]  /*151f0*/  FFMA.FTZ R117, R107, c[0x0][0x23c], -R91 ;  /* 0x00008f006b757a23 */ /* 0x000fce000001085b */
[----:B------:R-:W-:Y:S08]  /*15200*/  MUFU.EX2 R178, R178 ;  /* 0x000000b200b27308 */ /* 0x000ff00000000800 */
[----:B------:R-:W2:Y:S01]  /*15210*/  MUFU.EX2 R79, R79 ;  /* 0x0000004f004f7308 */ /* 0x000ea20000000800 */
[----:B------:R-:W-:Y:S02]  /*15220*/  FFMA.FTZ R107, R45, c[0x0][0x23c], -R91 ;  /* 0x00008f002d6b7a23 */ /* 0x000fe4000001085b */
[----:B------:R-:W-:Y:S01]  /*15230*/  FADD.FTZ R45, R105, R20 ;  /* 0x00000014692d7221 */ /* 0x000fe20000010000 */
[--C-:B------:R-:W-:Y:S01]  /*15240*/  HSET2.LE.AND R20, R23, R3.reuse, PT ;  /* 0x0000000317147233 */ /* 0x100fe20003803000 */
[----:B---3--:R-:W-:Y:S01]  /*15250*/  F2FP.PACK_AB R23, R138, R181 ;  /* 0x000000b58a17723e */ /* 0x008fe200000000ff */
[----:B-1----:R-:W-:Y:S01]  /*15260*/  HMMA.16816.F32 R140, R16, R12, R140 ;  /* 0x0000000c108c723c */ /* 0x002fe2000000188c */
[----:B------:R-:W-:-:S02]  /*15270*/  HSET2.LE.AND R21, R21, R3, PT ;  /* 0x0000000315157233 */ /* 0x000fc40003803000 */
[----:B------:R-:W-:Y:S01]  /*15280*/  LOP3.LUT R20, R20, R23, RZ, 0xc0, !PT ;  /* 0x0000001714147212 */ /* 0x000fe200078ec0ff */
[----:B------:R-:W-:-:S04]  /*15290*/  HSET2.LE.AND R23, R22, R3, PT ;  /* 0x0000000316177233 */ /* 0x000fc80003803000 */
[C---:B------:R-:W-:Y:S08]  /*152a0*/  HMMA.16816.F32 R36, R16.reuse, R14, R36 ;  /* 0x0000000e1024723c */ /* 0x040ff00000001824 */
[C---:B--2---:R-:W-:Y:S08]  /*152b0*/  HMMA.16816.F32 R148, R16.reuse, R8, R148 ;  /* 0x000000081094723c */ /* 0x044ff00000001894 */
[----:B------:R-:W-:Y:S07]  /*152c0*/  HMMA.16816.F32 R144, R16, R10, R144 ;  /* 0x0000000a1090723c */ /* 0x000fee0000001890 */
[----:B----4-:R-:W-:-:S02]  /*152d0*/  F2FP.PACK_AB R18, R121, R202 ;  /* 0x000000ca7912723e */ /* 0x010fc400000000ff */
[----:B------:R-:W-:Y:S02]  /*152e0*/  F2FP.PACK_AB R17, R76, R179 ;  /* 0x000000b34c11723e */ /* 0x000fe400000000ff */
[----:B------:R-:W-:Y:S02]  /*152f0*/  F2FP.PACK_AB R16, R79, R178 ;  /* 0x000000b24f10723e */ /* 0x000fe400000000ff */
[----:B------:R-:W-:Y:S02]  /*15300*/  LOP3.LUT R21, R21, R18, RZ, 0xc0, !PT ;  /* 0x0000001215157212 */ /* 0x000fe400078ec0ff */
[----:B------:R-:W-:Y:S02]  /*15310*/  LOP3.LUT R22, R24, R17, RZ, 0xc0, !PT ;  /* 0x0000001118167212 */ /* 0x000fe400078ec0ff */
[----:B------:R-:W-:Y:S01]  /*15320*/  LOP3.LUT R23, R23, R16, RZ, 0xc0, !PT ;  /* 0x0000001017177212 */ /* 0x000fe200078ec0ff */
[----:B------:R-:W-:Y:S01]  /*15330*/  FADD.FTZ R45, R106, R45 ;  /* 0x0000002d6a2d7221 */ /* 0x000fe20000010000 */
[----:B------:R-:W1:Y:S01]  /*15340*/  LDSM.16.MT88.4 R16, [R216+0x5400] ;  /* 0x00540000d810783b */ /* 0x000e620000004200 */
[----:B------:R2:W-:Y:S01]  /*15350*/  MUFU.EX2 R47, R113 ;  /* 0x00000071002f7308 */ /* 0x0005e20000000800 */
[----:B------:R-:W-:-:S02]  /*15360*/  FFMA.FTZ R77, R90, c[0x0][0x23c], -R97 ;  /* 0x00008f005a4d7a23 */ /* 0x000fc40000010861 */
[--C-:B------:R-:W-:Y:S02]  /*15370*/  FFMA.FTZ R98, R98, c[0x0][0x23c], -R91.reuse ;  /* 0x00008f0062627a23 */ /* 0x100fe4000001085b */
[--C-:B------:R-:W-:Y:S02]  /*15380*/  FFMA.FTZ R119, R119, c[0x0][0x23c], -R91.reuse ;  /* 0x00008f0077777a23 */ /* 0x100fe4000001085b */
[--C-:B------:R-:W-:Y:S02]  /*15390*/  FFMA.FTZ R129, R129, c[0x0][0x23c], -R91.reuse ;  /* 0x00008f0081817a23 */ /* 0x100fe4000001085b */
[--C-:B------:R-:W-:Y:S02]  /*153a0*/  FFMA.FTZ R171, R171, c[0x0][0x23c], -R91.reuse ;  /* 0x00008f00abab7a23 */ /* 0x100fe4000001085b */
[--C-:B------:R-:W-:Y:S02]  /*153b0*/  FFMA.FTZ R97, R42, c[0x0][0x23c], -R91.reuse ;  /* 0x00008f002a617a23 */ /* 0x100fe4000001085b */
[----:B------:R-:W-:-:S02]  /*153c0*/  FFMA.FTZ R188, R188, c[0x0][0x23c], -R91 ;  /* 0x00008f00bcbc7a23 */ /* 0x000fc4000001085b */
[--C-:B--2---:R-:W-:Y:S02]  /*153d0*/  FFMA.FTZ R113, R111, c[0x0][0x23c], -R91.reuse ;  /* 0x00008f006f717a23 */ /* 0x104fe4000001085b */
[--C-:B------:R-:W-:Y:S02]  /*153e0*/  FFMA.FTZ R111, R40, c[0x0][0x23c], -R91.reuse ;  /* 0x00008f00286f7a23 */ /* 0x100fe4000001085b */
[----:B------:R-:W-:Y:S01]  /*153f0*/  FFMA.FTZ R91, R43, c[0x0][0x23c], -R91 ;  /* 0x00008f002b5b7a23 */ /* 0x000fe2000001085b */
[----:B------:R-:W-:Y:S01]  /*15400*/  MUFU.EX2 R40, R207 ;  /* 0x000000cf00287308 */ /* 0x000fe20000000800 */
[----:B------:R-:W-:Y:S02]  /*15410*/  FADD.FTZ R247, R54, R247 ;  /* 0x000000f736f77221 */ /* 0x000fe40000010000 */
[----:B------:R-:W-:Y:S01]  /*15420*/  FADD.FTZ R118, R118, R45 ;  /* 0x0000002d76767221 */ /* 0x000fe20000010000 */
[----:B------:R-:W-:Y:S01]  /*15430*/  HMMA.16816.F32 R132, R20, R12, R132 ;  /* 0x0000000c1484723c */ /* 0x000fe20000001884 */
[----:B------:R-:W-:-:S03]  /*15440*/  FADD.FTZ R180, R180, R246 ;  /* 0x000000f6b4b47221 */ /* 0x000fc60000010000 */
[----:B------:R-:W2:Y:S01]  /*15450*/  MUFU.EX2 R43, R164 ;  /* 0x000000a4002b7308 */ /* 0x000ea20000000800 */
[----:B------:R-:W-:-:S03]  /*15460*/  FADD.FTZ R105, R249, R180 ;  /* 0x000000b4f9697221 */ /* 0x000fc60000010000 */
[----:B------:R-:W-:Y:S01]  /*15470*/  HMMA.16816.F32 R152, R20, R14, R152 ;  /* 0x0000000e1498723c */ /* 0x000fe20000001898 */
[----:B------:R-:W3:Y:S03]  /*15480*/  LDSM.16.MT88.4 R12, [R215+0x5400] ;  /* 0x00540000d70c783b */ /* 0x000ee60000004200 */
[----:B------:R-:W-:Y:S01]  /*15490*/  MUFU.EX2 R45, R117 ;  /* 0x00000075002d7308 */ /* 0x000fe20000000800 */
[----:B------:R-:W-:-:S07]  /*154a0*/  FADD.FTZ R199, R126, R199 ;  /* 0x000000c77ec77221 */ /* 0x000fce0000010000 */
[----:B------:R-:W4:Y:S01]  /*154b0*/  MUFU.EX2 R54, R113 ;  /* 0x0000007100367308 */ /* 0x000f220000000800 */
[----:B------:R-:W-:Y:S02]  /*154c0*/  FADD.FTZ R105, R176, R105 ;  /* 0x00000069b0697221 */ /* 0x000fe40000010000 */
[----:B------:R-:W-:-:S05]  /*154d0*/  FADD.FTZ R102, R102, R199 ;  /* 0x000000c766667221 */ /* 0x000fca0000010000 */
[----:B------:R-:W-:Y:S01]  /*154e0*/  MUFU.EX2 R72, R72 ;  /* 0x0000004800487308 */ /* 0x000fe20000000800 */
[----:B------:R-:W-:-:S07]  /*154f0*/  FADD.FTZ R128, R128, R105 ;  /* 0x0000006980807221 */ /* 0x000fce0000010000 */
[----:B------:R-:W-:Y:S01]  /*15500*/  MUFU.EX2 R139, R139 ;  /* 0x0000008b008b7308 */ /* 0x000fe20000000800 */
[C---:B------:R-:W-:Y:S07]  /*15510*/  HMMA.16816.F32 R156, R20.reuse, R8, R156 ;  /* 0x00000008149c723c */ /* 0x040fee000000189c */
[----:B------:R-:W-:Y:S08]  /*15520*/  MUFU.EX2 R67, R67 ;  /* 0x0000004300437308 */ /* 0x000ff00000000800 */
[----:B------:R-:W-:Y:S08]  /*15530*/  MUFU.EX2 R70, R70 ;  /* 0x0000004600467308 */ /* 0x000ff00000000800 */
[----:B------:R-:W-:Y:S08]  /*15540*/  MUFU.EX2 R100, R100 ;  /* 0x0000006400647308 */ /* 0x000ff00000000800 */
[----:B------:R-:W-:Y:S08]  /*15550*/  MUFU.EX2 R75, R75 ;  /* 0x0000004b004b7308 */ /* 0x000ff00000000800 */
[----:B------:R-:W-:Y:S08]  /*15560*/  MUFU.EX2 R71, R71 ;  /* 0x0000004700477308 */ /* 0x000ff00000000800 */
[----:B------:R-:W-:Y:S08]  /*15570*/  MUFU.EX2 R80, R80 ;  /* 0x0000005000507308 */ /* 0x000ff00000000800 */
[----:B------:R-:W1:Y:S08]  /*15580*/  MUFU.EX2 R90, R245 ;  /* 0x000000f5005a7308 */ /* 0x000e700000000800 */
[----:B------:R-:W-:Y:S08]  /*15590*/  MUFU.EX2 R77, R77 ;  /* 0x0000004d004d7308 */ /* 0x000ff00000000800 */
[----:B------:R-:W1:Y:S01]  /*155a0*/  MUFU.EX2 R98, R98 ;  /* 0x0000006200627308 */ /* 0x000e620000000800 */
[--C-:B------:R-:W-:Y:S01]  /*155b0*/  HSET2.LE.AND R9, R25, R3.reuse, PT ;  /* 0x0000000319097233 */ /* 0x100fe20003803000 */
[----:B------:R-:W-:Y:S01]  /*155c0*/  FADD.FTZ R101, R101, R118 ;  /* 0x0000007665657221 */ /* 0x000fe20000010000 */
[--C-:B------:R-:W-:Y:S01]  /*155d0*/  HSET2.LE.AND R8, R26, R3.reuse, PT ;  /* 0x000000031a087233 */ /* 0x100fe20003803000 */
[----:B------:R-:W-:Y:S01]  /*155e0*/  FADD.FTZ R167, R167, R102 ;  /* 0x00000066a7a77221 */ /* 0x000fe20000010000 */
[--C-:B------:R-:W-:Y:S01]  /*155f0*/  HSET2.LE.AND R25, R27, R3.reuse, PT ;  /* 0x000000031b197233 */ /* 0x100fe20003803000 */
[----:B------:R-:W-:Y:S01]  /*15600*/  FADD.FTZ R89, R89, R128 ;  /* 0x0000008059597221 */ /* 0x000fe20000010000 */
[----:B--2---:R-:W-:Y:S01]  /*15610*/  F2FP.PACK_AB R26, R43, R40 ;  /* 0x000000282b1a723e */ /* 0x004fe200000000ff */
[----:B------:R-:W-:Y:S01]  /*15620*/  FADD.FTZ R96, R96, R247 ;  /* 0x000000f760607221 */ /* 0x000fe20000010000 */
[----:B----4-:R-:W-:Y:S01]  /*15630*/  F2FP.PACK_AB R27, R54, R45 ;  /* 0x0000002d361b723e */ /* 0x010fe200000000ff */
[----:B------:R-:W-:Y:S01]  /*15640*/  FADD.FTZ R194, R194, R101 ;  /* 0x00000065c2c27221 */ /* 0x000fe20000010000 */
[----:B------:R-:W-:Y:S01]  /*15650*/  LOP3.LUT R26, R9, R26, RZ, 0xc0, !PT ;  /* 0x0000001a091a7212 */ /* 0x000fe200078ec0ff */
[----:B------:R-:W-:Y:S01]  /*15660*/  FADD.FTZ R102, R2, R167 ;  /* 0x000000a702667221 */ /* 0x000fe20000010000 */
[----:B------:R-:W-:Y:S01]  /*15670*/  HMMA.16816.F32 R160, R20, R10, R160 ;  /* 0x0000000a14a0723c */ /* 0x000fe200000018a0 */
[----:B------:R-:W-:Y:S01]  /*15680*/  FADD.FTZ R104, R104, R89 ;  /* 0x0000005968687221 */ /* 0x000fe20000010000 */
[----:B------:R-:W-:Y:S01]  /*15690*/  LOP3.LUT R27, R8, R27, RZ, 0xc0, !PT ;  /* 0x0000001b081b7212 */ /* 0x000fe200078ec0ff */
[----:B------:R-:W-:Y:S01]  /*156a0*/  FADD.FTZ R96, R93, R96 ;  /* 0x000000605d607221 */ /* 0x000fe20000010000 */
[--C-:B------:R-:W-:Y:S01]  /*156b0*/  HSET2.LE.AND R24, R187, R3.reuse, PT ;  /* 0x00000003bb187233 */ /* 0x100fe20003803000 */
[----:B-1----:R-:W-:Y:S01]  /*156c0*/  F2FP.PACK_AB R93, R90, R73 ;  /* 0x000000495a5d723e */ /* 0x002fe200000000ff */
[--C-:B------:R-:W-:Y:S01]  /*156d0*/  HSET2.LE.AND R8, R183, R3.reuse, PT ;  /* 0x00000003b7087233 */ /* 0x100fe20003803000 */
[----:B------:R-:W-:Y:S01]  /*156e0*/  F2FP.PACK_AB R106, R98, R77 ;  /* 0x0000004d626a723e */ /* 0x000fe200000000ff */
[--C-:B------:R-:W-:Y:S01]  /*156f0*/  HSET2.LE.AND R10, R131, R3.reuse, PT ;  /* 0x00000003830a7233 */ /* 0x100fe20003803000 */
[----:B------:R-:W-:Y:S01]  /*15700*/  F2FP.PACK_AB R21, R70, R67 ;  /* 0x000000434615723e */ /* 0x000fe200000000ff */
[--C-:B------:R-:W-:Y:S01]  /*15710*/  HSET2.LE.AND R11, R175, R3.reuse, PT ;  /* 0x00000003af0b7233 */ /* 0x100fe20003803000 */
[----:B------:R-:W-:Y:S01]  /*15720*/  F2FP.PACK_AB R20, R80, R71 ;  /* 0x000000475014723e */ /* 0x000fe200000000ff */
[----:B------:R-:W-:Y:S01]  /*15730*/  HSET2.LE.AND R9, R185, R3, PT ;  /* 0x00000003b9097233 */ /* 0x000fe20003803000 */
[----:B------:R-:W-:Y:S01]  /*15740*/  F2FP.PACK_AB R23, R139, R72 ;  /* 0x000000488b17723e */ /* 0x000fe200000000ff */
[----:B------:R-:W-:Y:S01]  /*15750*/  FADD.FTZ R191, R191, R194 ;  /* 0x000000c2bfbf7221 */ /* 0x000fe20000010000 */
[----:B------:R-:W-:Y:S01]  /*15760*/  F2FP.PACK_AB R22, R75, R100 ;  /* 0x000000644b16723e */ /* 0x000fe200000000ff */
[----:B------:R-:W-:-:S02]  /*15770*/  FADD.FTZ R102, R197, R102 ;  /* 0x00000066c5667221 */ /* 0x000fc40000010000 */
[----:B------:R-:W-:Y:S01]  /*15780*/  FADD.FTZ R104, R103, R104 ;  /* 0x0000006867687221 */ /* 0x000fe20000010000 */
[----:B------:R-:W-:Y:S01]  /*15790*/  LOP3.LUT R24, R24, R93, RZ, 0xc0, !PT ;  /* 0x0000005d18187212 */ /* 0x000fe200078ec0ff */
[----:B------:R-:W-:Y:S01]  /*157a0*/  FADD.FTZ R123, R123, R96 ;  /* 0x000000607b7b7221 */ /* 0x000fe20000010000 */
[----:B------:R-:W-:Y:S01]  /*157b0*/  LOP3.LUT R25, R25, R106, RZ, 0xc0, !PT ;  /* 0x0000006a19197212 */ /* 0x000fe200078ec0ff */
[----:B------:R-:W-:Y:S01]  /*157c0*/  FADD.FTZ R192, R192, R191 ;  /* 0x000000bfc0c07221 */ /* 0x000fe20000010000 */
[----:B------:R-:W-:Y:S01]  /*157d0*/  LOP3.LUT R10, R10, R21, RZ, 0xc0, !PT ;  /* 0x000000150a0a7212 */ /* 0x000fe200078ec0ff */
[----:B------:R-:W-:Y:S01]  /*157e0*/  FADD.FTZ R127, R127, R102 ;  /* 0x000000667f7f7221 */ /* 0x000fe20000010000 */
[----:B------:R-:W-:Y:S02]  /*157f0*/  LOP3.LUT R11, R11, R20, RZ, 0xc0, !PT ;  /* 0x000000140b0b7212 */ /* 0x000fe400078ec0ff */
[----:B------:R-:W-:Y:S02]  /*15800*/  LOP3.LUT R8, R8, R23, RZ, 0xc0, !PT ;  /* 0x0000001708087212 */ /* 0x000fe400078ec0ff */
[----:B------:R-:W-:Y:S01]  /*15810*/  LOP3.LUT R9, R9, R22, RZ, 0xc0, !PT ;  /* 0x0000001609097212 */ /* 0x000fe200078ec0ff */
[----:B------:R-:W-:Y:S01]  /*15820*/  MUFU.EX2 R42, R120 ;  /* 0x00000078002a7308 */ /* 0x000fe20000000800 */
[----:B------:R-:W-:Y:S01]  /*15830*/  FADD.FTZ R169, R169, R104 ;  /* 0x00000068a9a97221 */ /* 0x000fe20000010000 */
[----:B------:R-:W1:Y:S01]  /*15840*/  LDSM.16.MT88.4 R20, [R216+0x5800] ;  /* 0x00580000d814783b */ /* 0x000e620000004200 */
[----:B------:R-:W-:-:S02]  /*15850*/  FADD.FTZ R116, R116, R123 ;  /* 0x0000007b74747221 */ /* 0x000fc40000010000 */
[----:B------:R-:W-:-:S03]  /*15860*/  FADD.FTZ R177, R177, R192 ;  /* 0x000000c0b1b17221 */ /* 0x000fc60000010000 */
[----:B------:R-:W2:Y:S01]  /*15870*/  MUFU.EX2 R89, R130 ;  /* 0x0000008200597308 */ /* 0x000ea20000000800 */
[----:B------:R-:W-:Y:S01]  /*15880*/  FADD.FTZ R198, R198, R127 ;  /* 0x0000007fc6c67221 */ /* 0x000fe20000010000 */
[----:B------:R-:W-:Y:S01]  /*15890*/  HMMA.16816.F32 R140, R24, R16, R140 ;  /* 0x00000010188c723c */ /* 0x000fe2000000188c */
[----:B------:R-:W-:-:S05]  /*158a0*/  FADD.FTZ R169, R166, R169 ;  /* 0x000000a9a6a97221 */ /* 0x000fca0000010000 */
[----:B------:R-:W-:Y:S01]  /*158b0*/  MUFU.EX2 R96, R119 ;  /* 0x0000007700607308 */ /* 0x000fe20000000800 */
[----:B------:R-:W-:Y:S01]  /*158c0*/  FADD.FTZ R173, R173, R116 ;  /* 0x00000074adad7221 */ /* 0x000fe20000010000 */
[----:B------:R-:W-:Y:S06]  /*158d0*/  HMMA.16816.F32 R36, R24, R18, R36 ;  /* 0x000000121824723c */ /* 0x000fec0000001824 */
[----:B------:R-:W4:Y:S02]  /*158e0*/  MUFU.EX2 R101, R129 ;  /* 0x0000008100657308 */ /* 0x000f240000000800 */
[----:B------:R-:W-:Y:S01]  /*158f0*/  HMMA.16816.F32 R132, R8, R16, R132 ;  /* 0x000000100884723c */ /* 0x000fe20000001884 */
[----:B------:R-:W-:-:S02]  /*15900*/  FADD.FTZ R190, R190, R177 ;  /* 0x000000b1bebe7221 */ /* 0x000fc40000010000 */
[----:B------:R-:W-:-:S03]  /*15910*/  FADD.FTZ R5, R5, R198 ;  /* 0x000000c605057221 */ /* 0x000fc60000010000 */
[----:B------:R-:W-:Y:S02]  /*15920*/  MUFU.EX2 R56, R56 ;  /* 0x0000003800387308 */ /* 0x000fe40000000800 */
[----:B------:R-:W-:Y:S01]  /*15930*/  HMMA.16816.F32 R152, R8, R18, R152 ;  /* 0x000000120898723c */ /* 0x000fe20000001898 */
[----:B------:R-:W1:Y:S01]  /*15940*/  LDSM.16.MT88.4 R16, [R215+0x5800] ;  /* 0x00580000d710783b */ /* 0x000e620000004200 */
[----:B------:R-:W-:-:S04]  /*15950*/  FADD.FTZ R122, R122, R169 ;  /* 0x000000a97a7a7221 */ /* 0x000fc80000010000 */
[----:B------:R-:W-:Y:S01]  /*15960*/  MUFU.EX2 R171, R171 ;  /* 0x000000ab00ab7308 */ /* 0x000fe20000000800 */
[----:B------:R-:W-:Y:S02]  /*15970*/  FADD.FTZ R168, R168, R173 ;  /* 0x000000ada8a87221 */ /* 0x000fe40000010000 */
[----:B------:R-:W-:-:S05]  /*15980*/  FADD.FTZ R190, R165, R190 ;  /* 0x000000bea5be7221 */ /* 0x000fca0000010000 */
[----:B------:R-:W1:Y:S01]  /*15990*/  MUFU.EX2 R102, R111 ;  /* 0x0000006f00667308 */ /* 0x000e620000000800 */
[----:B------:R-:W-:Y:S02]  /*159a0*/  FADD.FTZ R0, R0, R5 ;  /* 0x0000000500007221 */ /* 0x000fe40000010000 */
[----:B------:R-:W-:Y:S01]  /*159b0*/  FADD.FTZ R95, R95, R122 ;  /* 0x0000007a5f5f7221 */ /* 0x000fe20000010000 */
[----:B---3--:R-:W-:Y:S01]  /*159c0*/  HMMA.16816.F32 R148, R24, R12, R148 ;  /* 0x0000000c1894723c */ /* 0x008fe20000001894 */
[----:B------:R-:W-:-:S03]  /*159d0*/  FADD.FTZ R125, R125, R168 ;  /* 0x000000a87d7d7221 */ /* 0x000fc60000010000 */
[----:B------:R-:W-:Y:S01]  /*159e0*/  MUFU.EX2 R64, R64 ;  /* 0x0000004000407308 */ /* 0x000fe20000000800 */
[--C-:B------:R-:W-:Y:S01]  /*159f0*/  HSET2.LE.AND R28, R28, R3.reuse, PT ;  /* 0x000000031c1c7233 */ /* 0x100fe20003803000 */
[----:B------:R-:W-:Y:S02]  /*15a00*/  FADD.FTZ R34, R34, R95 ;  /* 0x0000005f22227221 */ /* 0x000fe40000010000 */
[----:B------:R-:W-:Y:S04]  /*15a10*/  HMMA.16816.F32 R144, R24, R14, R144 ;  /* 0x0000000e1890723c */ /* 0x000fe80000001890 */
[----:B------:R-:W3:Y:S01]  /*15a20*/  MUFU.EX2 R65, R65 ;  /* 0x0000004100417308 */ /* 0x000ee20000000800 */
[----:B------:R-:W-:Y:S02]  /*15a30*/  FADD.FTZ R5, R124, R125 ;  /* 0x0000007d7c057221 */ /* 0x000fe40000010000 */
[----:B------:R-:W-:Y:S01]  /*15a40*/  FADD.FTZ R25, R31, R190 ;  /* 0x000000be1f197221 */ /* 0x000fe20000010000 */
[----:B--2---:R-:W-:Y:S01]  /*15a50*/  F2FP.PACK_AB R31, R89, R42 ;  /* 0x0000002a591f723e */ /* 0x004fe200000000ff */
[----:B------:R-:W-:Y:S01]  /*15a60*/  FADD.FTZ R27, R29, R0 ;  /* 0x000000001d1b7221 */ /* 0x000fe20000010000 */
[----:B------:R-:W-:-:S02]  /*15a70*/  HSET2.LE.AND R29, R252, R3, PT ;  /* 0x00000003fc1d7233 */ /* 0x000fc40003803000 */
[----:B------:R-:W-:Y:S01]  /*15a80*/  MUFU.EX2 R2, R172 ;  /* 0x000000ac00027308 */ /* 0x000fe20000000800 */
[----:B----4-:R-:W-:Y:S01]  /*15a90*/  F2FP.PACK_AB R0, R101, R96 ;  /* 0x000000606500723e */ /* 0x010fe200000000ff */
[----:B------:R-:W-:-:S06]  /*15aa0*/  FADD.FTZ R25, R66, R25 ;  /* 0x0000001942197221 */ /* 0x000fcc0000010000 */
[----:B------:R-:W2:Y:S01]  /*15ab0*/  MUFU.EX2 R93, R112 ;  /* 0x00000070005d7308 */ /* 0x000ea20000000800 */
[----:B------:R-:W-:Y:S01]  /*15ac0*/  LOP3.LUT R28, R28, R31, RZ, 0xc0, !PT ;  /* 0x0000001f1c1c7212 */ /* 0x000fe200078ec0ff */
[----:B------:R-:W-:Y:S01]  /*15ad0*/  FADD.FTZ R34, R137, R34 ;  /* 0x0000002289227221 */ /* 0x000fe20000010000 */
[----:B------:R-:W-:Y:S01]  /*15ae0*/  LOP3.LUT R29, R29, R0, RZ, 0xc0, !PT ;  /* 0x000000001d1d7212 */ /* 0x000fe200078ec0ff */
[--C-:B------:R-:W-:Y:S01]  /*15af0*/  HSET2.LE.AND R31, R30, R3.reuse, PT ;  /* 0x000000031e1f7233 */ /* 0x100fe20003803000 */
[----:B------:R-:W-:Y:S01]  /*15b00*/  FADD.FTZ R62, R62, R5 ;  /* 0x000000053e3e7221 */ /* 0x000fe20000010000 */
[----:B------:R-:W-:Y:S01]  /*15b10*/  HSET2.LE.AND R26, R242, R3, PT ;  /* 0x00000003f21a7233 */ /* 0x000fe20003803000 */
[----:B------:R-:W-:Y:S01]  /*15b20*/  HMMA.16816.F32 R156, R8, R12, R156 ;  /* 0x0000000c089c723c */ /* 0x000fe2000000189c */
[----:B-1----:R-:W-:Y:S01]  /*15b30*/  F2FP.PACK_AB R0, R102, R171 ;  /* 0x000000ab6600723e */ /* 0x002fe200000000ff */
[----:B------:R-:W-:Y:S01]  /*15b40*/  FADD.FTZ R27, R136, R27 ;  /* 0x0000001b881b7221 */ /* 0x000fe20000010000 */
[----:B------:R-:W-:Y:S01]  /*15b50*/  F2FP.PACK_AB R5, R55, R56 ;  /* 0x000000383705723e */ /* 0x000fe200000000ff */
[----:B------:R-:W-:-:S03]  /*15b60*/  FADD.FTZ R35, R35, R34 ;  /* 0x0000002223237221 */ /* 0x000fc60000010000 */
[----:B------:R-:W-:Y:S01]  /*15b70*/  FADD.FTZ R12, R60, R25 ;  /* 0x000000193c0c7221 */ /* 0x000fe20000010000 */
[----:B------:R-:W-:Y:S01]  /*15b80*/  HMMA.16816.F32 R160, R8, R14, R160 ;  /* 0x0000000e08a0723c */ /* 0x000fe200000018a0 */
[----:B------:R-:W-:Y:S01]  /*15b90*/  LOP3.LUT R31, R31, R0, RZ, 0xc0, !PT ;  /* 0x000000001f1f7212 */ /* 0x000fe200078ec0ff */
[----:B------:R-:W-:Y:S01]  /*15ba0*/  FADD.FTZ R57, R57, R62 ;  /* 0x0000003e39397221 */ /* 0x000fe20000010000 */
[----:B------:R-:W-:Y:S01]  /*15bb0*/  LOP3.LUT R26, R26, R5, RZ, 0xc0, !PT ;  /* 0x000000051a1a7212 */ /* 0x000fe200078ec0ff */
[----:B------:R-:W-:Y:S01]  /*15bc0*/  FADD.FTZ R68, R68, R27 ;  /* 0x0000001b44447221 */ /* 0x000fe20000010000 */
[--C-:B------:R-:W-:Y:S01]  /*15bd0*/  HSET2.LE.AND R24, R184, R3.reuse, PT ;  /* 0x00000003b8187233 */ /* 0x100fe20003803000 */
[----:B------:R-:W-:Y:S01]  /*15be0*/  MUFU.EX2 R109, R109 ;  /* 0x0000006d006d7308 */ /* 0x000fe20000000800 */
[----:B------:R-:W-:Y:S01]  /*15bf0*/  FADD.FTZ R12, R69, R12 ;  /* 0x0000000c450c7221 */ /* 0x000fe20000010000 */
[--C-:B------:R-:W-:Y:S01]  /*15c00*/  HSET2.LE.AND R27, R186, R3.reuse, PT ;  /* 0x00000003ba1b7233 */ /* 0x100fe20003803000 */
[----:B------:R-:W-:Y:S01]  /*15c10*/  F2FP.PACK_AB R0, R174, R41 ;  /* 0x00000029ae00723e */ /* 0x000fe200000000ff */
[----:B------:R-:W-:Y:S01]  /*15c20*/  FADD.FTZ R32, R32, R35 ;  /* 0x0000002320207221 */ /* 0x000fe20000010000 */
[----:B---3--:R-:W-:Y:S01]  /*15c30*/  F2FP.PACK_AB R5, R65, R64 ;  /* 0x000000404105723e */ /* 0x008fe200000000ff */
[----:B------:R-:W-:-:S02]  /*15c40*/  HSET2.LE.AND R25, R244, R3, PT ;  /* 0x00000003f4197233 */ /* 0x000fc40003803000 */
[----:B------:R-:W1:Y:S01]  /*15c50*/  MUFU.EX2 R200, R200 ;  /* 0x000000c800c87308 */ /* 0x000e620000000800 */
[----:B--2---:R-:W-:Y:S01]  /*15c60*/  F2FP.PACK_AB R13, R93, R2 ;  /* 0x000000025d0d723e */ /* 0x004fe200000000ff */
[----:B------:R-:W-:Y:S01]  /*15c70*/  FADD.FTZ R58, R58, R57 ;  /* 0x000000393a3a7221 */ /* 0x000fe20000010000 */
[----:B------:R-:W-:Y:S01]  /*15c80*/  F2FP.PACK_AB R8, R44, R47 ;  /* 0x0000002f2c08723e */ /* 0x000fe200000000ff */
[----:B------:R-:W-:Y:S01]  /*15c90*/  FADD.FTZ R181, R181, R12 ;  /* 0x0000000cb5b57221 */ /* 0x000fe20000010000 */
[----:B------:R-:W-:Y:S01]  /*15ca0*/  LOP3.LUT R24, R24, R5, RZ, 0xc0, !PT ;  /* 0x0000000518187212 */ /* 0x000fe200078ec0ff */
[----:B------:R-:W-:Y:S01]  /*15cb0*/  FADD.FTZ R5, R87, R32 ;  /* 0x0000002057057221 */ /* 0x000fe20000010000 */
[----:B------:R-:W-:Y:S01]  /*15cc0*/  LOP3.LUT R27, R27, R0, RZ, 0xc0, !PT ;  /* 0x000000001b1b7212 */ /* 0x000fe200078ec0ff */
[----:B------:R-:W-:Y:S01]  /*15cd0*/  MUFU.EX2 R107, R107 ;  /* 0x0000006b006b7308 */ /* 0x000fe20000000800 */
[----:B------:R-:W-:Y:S01]  /*15ce0*/  LOP3.LUT R30, R250, R13, RZ, 0xc0, !PT ;  /* 0x0000000dfa1e7212 */ /* 0x000fe200078ec0ff */
[----:B------:R-:W-:Y:S01]  /*15cf0*/  FADD.FTZ R63, R63, R68 ;  /* 0x000000443f3f7221 */ /* 0x000fe20000010000 */
[----:B------:R-:W-:Y:S01]  /*15d00*/  LOP3.LUT R25, R25, R8, RZ, 0xc0, !PT ;  /* 0x0000000819197212 */ /* 0x000fe200078ec0ff */
[----:B------:R-:W-:Y:S01]  /*15d10*/  FADD.FTZ R58, R33, R58 ;  /* 0x0000003a213a7221 */ /* 0x000fe20000010000 */
[----:B------:R-:W2:Y:S01]  /*15d20*/  LDSM.16.MT88.4 R8, [R216+0x5c00] ;  /* 0x005c0000d808783b */ /* 0x000ea20000004200 */
[----:B------:R-:W-:-:S02]  /*15d30*/  FADD.FTZ R138, R138, R181 ;  /* 0x000000b58a8a7221 */ /* 0x000fc40000010000 */
[----:B------:R-:W3:Y:S01]  /*15d40*/  MUFU.EX2 R0, R97 ;  /* 0x0000006100007308 */ /* 0x000ee20000000800 */
[----:B------:R-:W-:Y:S01]  /*15d50*/  FADD.FTZ R5, R248, R5 ;  /* 0x00000005f8057221 */ /* 0x000fe20000010000 */
[----:B------:R-:W4:Y:S01]  /*15d60*/  LDSM.16.MT88.4 R12, [R215+0x5c00] ;  /* 0x005c0000d70c783b */ /* 0x000f220000004200 */
[----:B------:R-:W-:Y:S02]  /*15d70*/  FADD.FTZ R202, R202, R63 ;  /* 0x0000003fcaca7221 */ /* 0x000fe40000010000 */
[----:B------:R-:W-:Y:S02]  /*15d80*/  FADD.FTZ R85, R85, R58 ;  /* 0x0000003a55557221 */ /* 0x000fe40000010000 */
[----:B------:R-:W-:Y:S01]  /*15d90*/  FADD.FTZ R179, R179, R138 ;  /* 0x0000008ab3b37221 */ /* 0x000fe20000010000 */
[----:B------:R-:W-:Y:S01]  /*15da0*/  HMMA.16816.F32 R140, R28, R20, R140 ;  /* 0x000000141c8c723c */ /* 0x000fe2000000188c */
[----:B------:R-:W-:Y:S02]  /*15db0*/  FADD.FTZ R74, R74, R5 ;  /* 0x000000054a4a7221 */ /* 0x000fe40000010000 */
[----:B------:R-:W-:-:S02]  /*15dc0*/  FADD.FTZ R121, R121, R202 ;  /* 0x000000ca79797221 */ /* 0x000fc40000010000 */
[----:B------:R-:W-:-:S03]  /*15dd0*/  FADD.FTZ R108, R108, R85 ;  /* 0x000000556c6c7221 */ /* 0x000fc60000010000 */
[----:B------:R-:W-:Y:S01]  /*15de0*/  HMMA.16816.F32 R132, R24, R20, R132 ;  /* 0x000000141884723c */ /* 0x000fe20000001884 */
[----:B------:R-:W-:Y:S02]  /*15df0*/  FADD.FTZ R179, R76, R179 ;  /* 0x000000b34cb37221 */ /* 0x000fe40000010000 */
[----:B------:R-:W-:-:S04]  /*15e00*/  FADD.FTZ R74, R83, R74 ;  /* 0x0000004a534a7221 */ /* 0x000fc80000010000 */
[--C-:B------:R-:W-:Y:S01]  /*15e10*/  HSET2.LE.AND R20, R82, R3.reuse, PT ;  /* 0x0000000352147233 */ /* 0x100fe20003803000 */
[----:B-1----:R-:W-:Y:S01]  /*15e20*/  F2FP.PACK_AB R21, R200, R109 ;  /* 0x0000006dc815723e */ /* 0x002fe200000000ff */
[----:B------:R-:W-:Y:S01]  /*15e30*/  MUFU.EX2 R188, R188 ;  /* 0x000000bc00bc7308 */ /* 0x000fe20000000800 */
[C---:B------:R-:W-:Y:S01]  /*15e40*/  HMMA.16816.F32 R152, R24.reuse, R22, R152 ;  /* 0x000000161898723c */ /* 0x040fe20000001898 */
[----:B------:R-:W-:Y:S01]  /*15e50*/  FADD.FTZ R178, R178, R121 ;  /* 0x00000079b2b27221 */ /* 0x000fe20000010000 */
[----:B------:R-:W-:Y:S01]  /*15e60*/  LOP3.LUT R20, R20, R21, RZ, 0xc0, !PT ;  /* 0x0000001514147212 */ /* 0x000fe200078ec0ff */
[----:B------:R-:W-:Y:S01]  /*15e70*/  FADD.FTZ R81, R81, R108 ;  /* 0x0000006c51517221 */ /* 0x000fe20000010000 */
[----:B------:R-:W-:Y:S01]  /*15e80*/  HSET2.LE.AND R21, R78, R3, PT ;  /* 0x000000034e157233 */ /* 0x000fe20003803000 */
[----:B------:R-:W-:Y:S02]  /*15e90*/  FADD.FTZ R5, R73, R74 ;  /* 0x0000004a49057221 */ /* 0x000fe40000010000 */
[----:B------:R-:W1:Y:S01]  /*15ea0*/  MUFU.EX2 R91, R91 ;  /* 0x0000005b005b7308 */ /* 0x000e620000000800 */
[----:B------:R-:W-:Y:S01]  /*15eb0*/  HMMA.16816.F32 R156, R24, R16, R156 ;  /* 0x00000010189c723c */ /* 0x000fe2000000189c */
[----:B------:R-:W-:-:S02]  /*15ec0*/  FADD.FTZ R79, R79, R178 ;  /* 0x000000b24f4f7221 */ /* 0x000fc40000010000 */
[----:B------:R-:W-:-:S04]  /*15ed0*/  FADD.FTZ R86, R86, R81 ;  /* 0x0000005156567221 */ /* 0x000fc80000010000 */
[----:B------:R-:W-:Y:S01]  /*15ee0*/  MUFU.EX2 R204, R204 ;  /* 0x000000cc00cc7308 */ /* 0x000fe20000000800 */
[----:B------:R-:W-:Y:S01]  /*15ef0*/  HMMA.16816.F32 R160, R24, R18, R160 ;  /* 0x0000001218a0723c */ /* 0x000fe200000018a0 */
[----:B------:R-:W-:-:S06]  /*15f00*/  FADD.FTZ R5, R90, R5 ;  /* 0x000000055a057221 */ /* 0x000fcc0000010000 */
[----:B------:R-:W1:Y:S01]  /*15f10*/  MUFU.EX2 R205, R205 ;  /* 0x000000cd00cd7308 */ /* 0x000e620000000800 */
[----:B------:R-:W-:Y:S01]  /*15f20*/  FADD.FTZ R26, R72, R179 ;  /* 0x000000b3481a7221 */ /* 0x000fe20000010000 */
[----:B------:R-:W-:Y:S03]  /*15f30*/  HMMA.16816.F32 R36, R28, R22, R36 ;  /* 0x000000161c24723c */ /* 0x000fe60000001824 */
[----:B------:R-:W-:-:S05]  /*15f40*/  FADD.FTZ R26, R139, R26 ;  /* 0x0000001a8b1a7221 */ /* 0x000fca0000010000 */
[----:B------:R-:W-:Y:S01]  /*15f50*/  HMMA.16816.F32 R148, R28, R16, R148 ;  /* 0x000000101c94723c */ /* 0x000fe20000001894 */
[----:B------:R-:W-:Y:S01]  /*15f60*/  MUFU.EX2 R4, R4 ;  /* 0x0000000400047308 */ /* 0x000fe20000000800 */
[----:B------:R-:W-:-:S06]  /*15f70*/  FADD.FTZ R77, R77, R86 ;  /* 0x000000564d4d7221 */ /* 0x000fcc0000010000 */
[----:B------:R-:W-:Y:S01]  /*15f80*/  HMMA.16816.F32 R144, R28, R18, R144 ;  /* 0x000000121c90723c */ /* 0x000fe20000001890 */
[----:B------:R-:W-:Y:S06]  /*15f90*/  MUFU.EX2 R99, R99 ;  /* 0x0000006300637308 */ /* 0x000fec0000000800 */
[----:B---3--:R-:W-:Y:S02]  /*15fa0*/  F2FP.PACK_AB R28, R0, R107 ;  /* 0x0000006b001c723e */ /* 0x008fe400000000ff */
[----:B------:R-:W-:Y:S02]  /*15fb0*/  MUFU.EX2 R201, R201 ;  /* 0x000000c900c97308 */ /* 0x000fe40000000800 */
[----:B------:R-:W-:Y:S01]  /*15fc0*/  LOP3.LUT R21, R21, R28, RZ, 0xc0, !PT ;  /* 0x0000001c15157212 */ /* 0x000fe200078ec0ff */
[----:B------:R-:W-:-:S02]  /*15fd0*/  FADD.FTZ R28, R100, R79 ;  /* 0x0000004f641c7221 */ /* 0x000fc40000010000 */
[----:B------:R-:W-:-:S03]  /*15fe0*/  FADD.FTZ R67, R67, R26 ;  /* 0x0000001a43437221 */ /* 0x000fc60000010000 */
[----:B------:R-:W3:Y:S01]  /*15ff0*/  MUFU.EX2 R206, R206 ;  /* 0x000000ce00ce7308 */ /* 0x000ee20000000800 */
[----:B------:R-:W-:Y:S02]  /*16000*/  FADD.FTZ R40, R40, R5 ;  /* 0x0000000528287221 */ /* 0x000fe40000010000 */
[----:B------:R-:W-:-:S05]  /*16010*/  FADD.FTZ R28, R75, R28 ;  /* 0x0000001c4b1c7221 */ /* 0x000fca0000010000 */
[----:B------:R-:W2:Y:S01]  /*16020*/  MUFU.EX2 R24, R115 ;  /* 0x0000007300187308 */ /* 0x000ea20000000800 */
[----:B------:R-:W-:Y:S02]  /*16030*/  FADD.FTZ R98, R98, R77 ;  /* 0x0000004d62627221 */ /* 0x000fe40000010000 */
[----:B------:R-:W-:Y:S01]  /*16040*/  FADD.FTZ R67, R70, R67 ;  /* 0x0000004346437221 */ /* 0x000fe20000010000 */
[--C-:B------:R-:W-:Y:S01]  /*16050*/  HSET2.LE.AND R23, R110, R3.reuse, PT ;  /* 0x000000036e177233 */ /* 0x100fe20003803000 */
[----:B------:R-:W-:Y:S01]  /*16060*/  FADD.FTZ R43, R43, R40 ;  /* 0x000000282b2b7221 */ /* 0x000fe20000010000 */
[----:B------:R-:W-:Y:S01]  /*16070*/  HSET2.LE.AND R22, R114, R3, PT ;  /* 0x0000000372167233 */ /* 0x000fe20003803000 */
[----:B-1----:R-:W-:Y:S01]  /*16080*/  F2FP.PACK_AB R16, R91, R188 ;  /* 0x000000bc5b10723e */ /* 0x002fe200000000ff */
[----:B------:R-:W-:Y:S01]  /*16090*/  FADD.FTZ R71, R71, R28 ;  /* 0x0000001c47477221 */ /* 0x000fe20000010000 */
[----:B------:R-:W-:Y:S01]  /*160a0*/  F2FP.PACK_AB R17, R205, R204 ;  /* 0x000000cccd11723e */ /* 0x000fe200000000ff */
[----:B------:R-:W-:-:S02]  /*160b0*/  FADD.FTZ R45, R45, R98 ;  /* 0x000000622d2d7221 */ /* 0x000fc40000010000 */
[----:B------:R-:W-:Y:S02]  /*160c0*/  FADD.FTZ R64, R64, R67 ;  /* 0x0000004340407221 */ /* 0x000fe40000010000 */
        /* <DEDUP_REMOVED lines=8> */
[----:B------:R-:W-:Y:S01]  /*16150*/  F2FP.PACK_AB R17, R46, R59 ;  /* 0x0000003b2e11723e */ /* 0x000fe200000000ff */
[--C-:B------:R-:W-:Y:S01]  /*16160*/  HSET2.LE.AND R16, R94, R3.reuse, PT ;  /* 0x000000035e107233 */ /* 0x100fe20003803000 */
[----:B------:R-:W-:Y:S01]  /*16170*/  FADD.FTZ R89, R89, R42 ;  /* 0x0000002a59597221 */ /* 0x000fe20000010000 */
[----:B------:R-:W-:Y:S01]  /*16180*/  HSET2.LE.AND R3, R92, R3, PT ;  /* 0x000000035c037233 */ /* 0x000fe20003803000 */
[----:B---3--:R-:W-:Y:S01]  /*16190*/  F2FP.PACK_AB R32, R206, R201 ;  /* 0x000000c9ce20723e */ /* 0x008fe200000000ff */
[----:B------:R-:W-:Y:S01]  /*161a0*/  FADD.FTZ R47, R47, R80 ;  /* 0x000000502f2f7221 */ /* 0x000fe20000010000 */
[----:B------:R-:W-:Y:S01]  /*161b0*/  F2FP.PACK_AB R25, R4, R61 ;  /* 0x0000003d0419723e */ /* 0x000fe200000000ff */
[----:B------:R-:W-:Y:S01]  /*161c0*/  FADD.FTZ R96, R96, R45 ;  /* 0x0000002d60607221 */ /* 0x000fe20000010000 */
[----:B--2---:R-:W-:Y:S01]  /*161d0*/  F2FP.PACK_AB R30, R24, R99 ;  /* 0x00000063181e723e */ /* 0x004fe200000000ff */
        /* <DEDUP_REMOVED lines=19> */
[----:B----4-:R-:W-:Y:S01]  /*16310*/  HMMA.16816.F32 R148, R20, R12, R148 ;  /* 0x0000000c1494723c */ /* 0x010fe20000001894 */
        /* <DEDUP_REMOVED lines=17> */
[----:B------:R-:W-:-:S02]  /*16430*/  FADD.FTZ R243, R206, R201 ;  /* 0x000000c9cef37221 */ /* 0x000fc40000010000 */
[----:B------:R-:W-:Y:S01]  /*16440*/  FADD.FTZ R252, R91, R188 ;  /* 0x000000bc5bfc7221 */ /* 0x000fe20000010000 */
[----:B------:R2:W-:Y:S01]  /*16450*/  STL [R1+0x14], R0 ;  /* 0x0000140001007387 */ /* 0x0005e20000100800 */
[----:B------:R-:W-:Y:S02]  /*16460*/  IMAD.MOV.U32 R3, RZ, RZ, R196 ;  /* 0x000000ffff037224 */ /* 0x000fe400078e00c4 */
[----:B------:R-:W-:Y:S02]  /*16470*/  IMAD.MOV.U32 R5, RZ, RZ, R189 ;  /* 0x000000ffff057224 */ /* 0x000fe400078e00bd */
[----:B-1----:R-:W-:Y:S02]  /*16480*/  IMAD.MOV.U32 R2, RZ, RZ, R195 ;  /* 0x000000ffff027224 */ /* 0x002fe400078e00c3 */
[----:B--2---:R-:W-:Y:S02]  /*16490*/  IMAD.MOV.U32 R0, RZ, RZ, R193 ;  /* 0x000000ffff007224 */ /* 0x004fe400078e00c1 */
.L_x_827:
[----:B-1----:R-:W-:-:S06]  /*164a0*/  UISETP.GT.AND UP0, UPT, UR36, UR9, UPT ;  /* 0x000000092400728c */ /* 0x002fcc000bf04270 */
[----:B------:R-:W-:-:S13]  /*164b0*/  PLOP3.LUT P0, PT, PT, PT, UP0, 0x80, 0x0 ;  /* 0x000000000000781c */ /* 0x000fda0003f0f008 */
[----:B------:R-:W-:Y:S05]  /*164c0*/  @!P0 BRA `(.L_x_831) ;  /* 0x00009f6000008947 */ /* 0x000fea0003800000 */
[----:B------:R-:W-:Y:S01]  /*164d0*/  MOV R167, R3 ;  /* 0x0000000300a77202 */ /* 0x000fe20000000f00 */
[----:B------:R-:W-:Y:S01]  /*164e0*/  IMAD.MOV.U32 R164, RZ, RZ, R2 ;  /* 0x000000ffffa47224 */ /* 0x000fe200078e0002 */
[----:B------:R-:W1:Y:S01]  /*164f0*/  LDC.U8 R242, c[0x0][0x2d8] ;  /* 0x0000b600fff27b82 */ /* 0x000e620000000000 */
[----:B------:R-:W-:Y:S01]  /*16500*/  IMAD.WIDE.U32 R2, R6, -0x2daee0ad, RZ ;  /* 0xd2511f5306027825 */ /* 0x000fe200078e00ff */
[----:B------:R-:W-:Y:S01]  /*16510*/  ULDC.64 UR4, c[0x0][0x1a0] ;  /* 0x0000680000047ab9 */ /* 0x000fe20000000a00 */
[----:B------:R-:W-:Y:S01]  /*16520*/  MOV R166, R5 ;  /* 0x0000000500a67202 */ /* 0x000fe20000000f00 */
[----:B------:R-:W-:Y:S01]  /*16530*/  ULDC UR39, c[0x0][0x19c] ;  /* 0x0000670000277ab9 */ /* 0x000fe20000000800 */
[----:B------:R-:W-:Y:S01]  /*16540*/  IMAD.WIDE.U32 R250, R53, -0x326172a9, RZ ;  /* 0xcd9e8d5735fa7825 */ /* 0x000fe200078e00ff */
[----:B------:R2:W-:Y:S01]  /*16550*/  STL.64 [R1], R2 ;  /* 0x0000000201007387 */ /* 0x0005e20000100a00 */
[----:B------:R-:W-:Y:S01]  /*16560*/  UIMAD.WIDE.U32 UR42, UR4, 0x60, URZ ;  /* 0x00000060042a78a5 */ /* 0x000fe2000f8e003f */
[----:B------:R-:W-:Y:S01]  /*16570*/  MOV R165, R0 ;  /* 0x0000000000a57202 */ /* 0x000fe20000000f00 */
[----:B------:R-:W-:Y:S01]  /*16580*/  IMAD.WIDE.U32 R246, R52, -0x326172a9, RZ ;  /* 0xcd9e8d5734f67825 */ /* 0x000fe200078e00ff */
[-C--:B------:R-:W-:Y:S01]  /*16590*/  LOP3.LUT R248, R251, R7.reuse, RZ, 0x3c, !PT ;  /* 0x00000007fbf87212 */ /* 0x080fe200078e3cff */
[----:B------:R-:W-:Y:S01]  /*165a0*/  UIMAD UR38, UR5, 0x60, URZ ;  /* 0x00000060052678a4 */ /* 0x000fe2000f8e023f */
[----:B------:R-:W-:Y:S01]  /*165b0*/  ISETP.GE.AND P4, PT, R240, c[0x0][0x220], PT ;  /* 0x00008800f0007a0c */ /* 0x000fe20003f86270 */
[----:B------:R-:W-:Y:S01]  /*165c0*/  UIMAD.WIDE.U32 UR44, UR6, 0x60, URZ ;  /* 0x00000060062c78a5 */ /* 0x000fe2000f8e003f */
[----:B------:R-:W-:Y:S01]  /*165d0*/  LOP3.LUT R244, R247, R7, RZ, 0x3c, !PT ;  /* 0x00000007f7f47212 */ /* 0x000fe200078e3cff */
[----:B------:R-:W-:Y:S01]  /*165e0*/  UIMAD UR40, UR39, 0x60, URZ ;  /* 0x00000060272878a4 */ /* 0x000fe2000f8e023f */
[----:B------:R-:W-:Y:S01]  /*165f0*/  IMAD.WIDE.U32 R248, R248, -0x2daee0ad, RZ ;  /* 0xd2511f53f8f87825 */ /* 0x000fe200078e00ff */
[----:B------:R-:W-:-:S02]  /*16600*/  USHF.L.U64.HI UR34, UR4, 0x6, UR5 ;  /* 0x0000000604227899 */ /* 0x000fc40008010205 */
[----:B------:R-:W-:Y:S01]  /*16610*/  USHF.L.U32 UR35, UR4, 0x6, URZ ;  /* 0x0000000604237899 */ /* 0x000fe2000800063f */
[----:B------:R-:W-:Y:S01]  /*16620*/  IMAD.WIDE.U32 R244, R244, -0x2daee0ad, RZ ;  /* 0xd2511f53f4f47825 */ /* 0x000fe200078e00ff */
[----:B------:R-:W-:Y:S02]  /*16630*/  USHF.L.U32 UR37, UR6, 0x6, URZ ;  /* 0x0000000606257899 */ /* 0x000fe4000800063f */
[----:B------:R-:W-:Y:S01]  /*16640*/  USHF.L.U64.HI UR39, UR6, 0x6, UR39 ;  /* 0x0000000606277899 */ /* 0x000fe20008010227 */
[----:B-1----:R-:W-:Y:S01]  /*16650*/  PRMT R242, R242, 0x7054, R242 ;  /* 0x00007054f2f27816 */ /* 0x002fe200000000f2 */
[----:B------:R-:W-:Y:S02]  /*16660*/  UIADD3 UR38, UR38, UR43, URZ ;  /* 0x0000002b26267290 */ /* 0x000fe4000fffe03f */
[----:B------:R-:W-:Y:S01]  /*16670*/  UIADD3 UR40, UR40, UR45, URZ ;  /* 0x0000002d28287290 */ /* 0x000fe2000fffe03f */
[----:B--2--5:R-:W-:Y:S01]  /*16680*/  MOV R2, R48 ;  /* 0x0000003000027202 */ /* 0x024fe20000000f00 */
[----:B------:R-:W-:-:S05]  /*16690*/  IMAD.MOV.U32 R3, RZ, RZ, R51 ;  /* 0x000000ffff037224 */ /* 0x000fca00078e0033 */
[----:B------:R1:W-:Y:S01]  /*166a0*/  STL.64 [R1+0x8], R2 ;  /* 0x0000080201007387 */ /* 0x0003e20000100a00 */
[----:B------:R-:W-:Y:S05]  /*166b0*/  BRA `(.L_x_832) ;  /* 0x0000032000007947 */ /* 0x000fea0003800000 */
.L_x_834:
[----:B------:R1:W-:Y:S01]  /*166c0*/  @P4 STS [R222+0x2000], RZ ;  /* 0x002000ffde004388 */ /* 0x0003e20000000800 */
[----:B------:R-:W-:Y:S02]  /*166d0*/  UIADD3 UR41, UR36, -0x2, URZ ;  /* 0xfffffffe24297890 */ /* 0x000fe4000fffe03f */
[----:B------:R-:W-:Y:S01]  /*166e0*/  ULDC.64 UR4, c[0x0][0x198] ;  /* 0x0000660000047ab9 */ /* 0x000fe20000000a00 */
[----:B------:R1:W-:Y:S01]  /*166f0*/  @P4 STS [R222+0x2004], RZ ;  /* 0x002004ffde004388 */ /* 0x0003e20000000800 */
[----:B------:R-:W-:Y:S02]  /*16700*/  USHF.R.S32.HI UR36, URZ, 0x1f, UR41 ;  /* 0x0000001f3f247899 */ /* 0x000fe40008011429 */
[----:B------:R-:W-:Y:S01]  /*16710*/  UIMAD.WIDE.U32 UR46, UR41, UR4, URZ ;  /* 0x00000004292e72a5 */ /* 0x000fe2000f8e003f */
[----:B------:R1:W-:Y:S01]  /*16720*/  @P4 STS.64 [R222+0x2008], RZ ;  /* 0x002008ffde004388 */ /* 0x0003e20000000a00 */
[----:B------:R-:W-:Y:S04]  /*16730*/  UIMAD UR36, UR36, UR4, URZ ;  /* 0x00000004242472a4 */ /* 0x000fe8000f8e023f */
[----:B------:R-:W-:Y:S01]  /*16740*/  UIMAD UR36, UR41, UR5, UR36 ;  /* 0x00000005292472a4 */ /* 0x000fe2000f8e0224 */
[----:B------:R-:W-:Y:S02]  /*16750*/  IMAD.U32 R3, RZ, RZ, UR46 ;  /* 0x0000002eff037e24 */ /* 0x000fe4000f8e00ff */
[----:B------:R-:W-:Y:S01]  /*16760*/  IMAD.U32 R0, RZ, RZ, UR46 ;  /* 0x0000002eff007e24 */ /* 0x000fe2000f8e00ff */
[----:B------:R-:W-:Y:S02]  /*16770*/  UIADD3 UR36, UR47, UR36, URZ ;  /* 0x000000242f247290 */ /* 0x000fe4000fffe03f */
[----:B------:R-:W-:Y:S04]  /*16780*/  LEA R3, P1, R3, R224, 0x7 ;  /* 0x000000e003037211 */ /* 0x000fe800078238ff */
[----:B------:R-:W-:Y:S01]  /*16790*/  IMAD.U32 R173, RZ, RZ, UR36 ;  /* 0x00000024ffad7e24 */ /* 0x000fe2000f8e00ff */
[C---:B------:R-:W-:Y:S02]  /*167a0*/  @!P4 LEA R178, P6, R3.reuse, c[0x0][0x168], 0x1 ;  /* 0x00005a0003b2ca11 */ /* 0x040fe400078c08ff */
[----:B------:R-:W-:Y:S02]  /*167b0*/  @!P4 IADD3 R169, P0, R3, UR12, RZ ;  /* 0x0000000c03a9cc10 */ /* 0x000fe4000ff1e0ff */
[----:B------:R-:W-:Y:S02]  /*167c0*/  LEA.HI.X R0, R0, R239, R173, 0x7, P1 ;  /* 0x000000ef00007211 */ /* 0x000fe400008f3cad */
[----:B------:R-:W-:Y:S02]  /*167d0*/  @!P4 LEA R176, P5, R169, c[0x0][0x168], 0x1 ;  /* 0x00005a00a9b0ca11 */ /* 0x000fe400078a08ff */
[C---:B------:R-:W-:Y:S02]  /*167e0*/  @!P4 LEA.HI.X R179, R3.reuse, c[0x0][0x16c], R0, 0x1, P6 ;  /* 0x00005b0003b3ca11 */ /* 0x040fe400030f0c00 */
[C---:B------:R-:W-:Y:S02]  /*167f0*/  @!P4 IADD3.X R2, R0.reuse, UR7, RZ, P0, !PT ;  /* 0x000000070002cc10 */ /* 0x040fe400087fe4ff */
[----:B------:R-:W-:Y:S01]  /*16800*/  @!P4 IADD3 R171, P3, R3, UR37, RZ ;  /* 0x0000002503abcc10 */ /* 0x000fe2000ff7e0ff */
[----:B------:R-:W-:Y:S01]  /*16810*/  @!PT LDS RZ, [RZ] ;  /* 0x00000000fffff984 */ /* 0x000fe20000000800 */
[----:B------:R-:W-:Y:S01]  /*16820*/  @!PT LDS RZ, [RZ] ;  /* 0x00000000fffff984 */ /* 0x000fe20000000800 */
[----:B------:R-:W-:Y:S01]  /*16830*/  @!PT LDS RZ, [RZ] ;  /* 0x00000000fffff984 */ /* 0x000fe20000000800 */
[----:B------:R1:W-:Y:S01]  /*16840*/  @!P4 LDGSTS.E.BYPASS.LTC128B.128 [R222+0x2000], [R178.64] ;  /* 0x02000000b2decfae */ /* 0x0003e2000b901d4e */
[----:B------:R-:W-:Y:S02]  /*16850*/  @!P4 LEA.HI.X R177, R169, c[0x0][0x16c], R2, 0x1, P5 ;  /* 0x00005b00a9b1ca11 */ /* 0x000fe400028f0c02 */
[----:B------:R-:W-:Y:S01]  /*16860*/  @!P4 LEA R174, P2, R171, c[0x0][0x168], 0x1 ;  /* 0x00005a00abaeca11 */ /* 0x000fe200078408ff */
[----:B------:R1:W-:Y:S01]  /*16870*/  @P4 STS.128 [R222+0x2800], RZ ;  /* 0x002800ffde004388 */ /* 0x0003e20000000c00 */
[C---:B------:R-:W-:Y:S02]  /*16880*/  @!P4 IADD3.X R168, R0.reuse, UR39, RZ, P3, !PT ;  /* 0x0000002700a8cc10 */ /* 0x040fe40009ffe4ff */
[----:B------:R-:W-:Y:S01]  /*16890*/  @!P4 IADD3 R173, P1, R3, UR44, RZ ;  /* 0x0000002c03adcc10 */ /* 0x000fe2000ff3e0ff */
[----:B------:R-:W-:Y:S01]  /*168a0*/  @!PT LDS RZ, [RZ] ;  /* 0x00000000fffff984 */ /* 0x000fe20000000800 */
[----:B------:R-:W-:Y:S01]  /*168b0*/  @!PT LDS RZ, [RZ] ;  /* 0x00000000fffff984 */ /* 0x000fe20000000800 */
[----:B------:R-:W-:Y:S01]  /*168c0*/  @!PT LDS RZ, [RZ] ;  /* 0x00000000fffff984 */ /* 0x000fe20000000800 */
[----:B------:R1:W-:Y:S01]  /*168d0*/  @!P4 LDGSTS.E.BYPASS.LTC128B.128 [R222+0x2800], [R176.64] ;  /* 0x02800000b0decfae */ /* 0x0003e2000b901d4e */
[----:B------:R-:W-:Y:S02]  /*168e0*/  @!P4 LEA.HI.X R175, R171, c[0x0][0x16c], R168, 0x1, P2 ;  /* 0x00005b00abafca11 */ /* 0x000fe400010f0ca8 */
[C---:B------:R-:W-:Y:S01]  /*168f0*/  @!P4 LEA R172, P0, R173.reuse, c[0x0][0x168], 0x1 ;  /* 0x00005a00adacca11 */ /* 0x040fe200078008ff */
[----:B------:R1:W-:Y:S01]  /*16900*/  @P4 STS.128 [R222+0x3000], RZ ;  /* 0x003000ffde004388 */ /* 0x0003e20000000c00 */
[----:B------:R-:W-:Y:S03]  /*16910*/  @!P4 IADD3.X R170, R0, UR40, RZ, P1, !PT ;  /* 0x0000002800aacc10 */ /* 0x000fe60008ffe4ff */
        /* <DEDUP_REMOVED lines=10> */
[----:B------:R-:W0:Y:S01]  /*169c0*/  LDGDEPBAR ;  /* 0x00000000000079af */ /* 0x000e220000000000 */
[----:B------:R-:W-:-:S05]  /*169d0*/  BRA `(.L_x_833) ;  /* 0x0000088000007947 */ /* 0x000fca0003800000 */
.L_x_832:
        /* <DEDUP_REMOVED lines=9> */
[----:B------:R-:W-:Y:S06]  /*16a70*/  @P4 STS [R222+0x4000], RZ ;  /* 0x004000ffde004388 */ /* 0x000fec0000000800 */
        /* <DEDUP_REMOVED lines=8> */
[C---:B------:R-:W-:Y:S01]  /*16b00*/  @!P4 LEA R26, P2, R3.reuse, c[0x0][0x170], 0x1 ;  /* 0x00005c00031aca11 */ /* 0x040fe200078408ff */
        /* <DEDUP_REMOVED lines=8> */
[----:B------:R-:W-:Y:S02]  /*16b90*/  @!P4 LEA R22, P1, R6, c[0x0][0x170], 0x1 ;  /* 0x00005c000616ca11 */ /* 0x000fe400078208ff */
        /* <DEDUP_REMOVED lines=22> */
[----:B------:R-:W1:Y:S06]  /*16d00*/  LDSM.16.M88.4 R176, [R220+0x1000] ;  /* 0x00100000dcb0783b */ /* 0x000e6c0000000200 */
[----:B------:R-:W3:Y:S06]  /*16d10*/  LDSM.16.M88.4 R180, [R219+0x2400] ;  /* 0x00240000dbb4783b */ /* 0x000eec0000000200 */
[----:B------:R-:W0:Y:S06]  /*16d20*/  LDGDEPBAR ;  /* 0x00000000000079af */ /* 0x000e2c0000000000 */
[----:B------:R-:W2:Y:S06]  /*16d30*/  LDSM.16.M88.4 R184, [R219+0x2800] ;  /* 0x00280000dbb8783b */ /* 0x000eac0000000200 */
[----:B------:R-:W2:Y:S06]  /*16d40*/  LDSM.16.M88.4 R188, [R219+0x2c00] ;  /* 0x002c0000dbbc783b */ /* 0x000eac0000000200 */
[----:B------:R-:W2:Y:S01]  /*16d50*/  LDSM.16.M88.4 R192, [R219+0x3000] ;  /* 0x00300000dbc0783b */ /* 0x000ea20000000200 */
[-C--:B-----5:R-:W-:Y:S05]  /*16d60*/  HMMA.16816.F32 R4, R168, R172.reuse, RZ ;  /* 0x000000aca804723c */ /* 0x0a0fea00000018ff */
[----:B------:R-:W-:Y:S03]  /*16d70*/  LDSM.16.M88.4 R196, [R219+0x3800] ;  /* 0x00380000dbc4783b */ /* 0x000fe60000000200 */
[C---:B-1----:R-:W-:Y:S03]  /*16d80*/  HMMA.16816.F32 R8, R176.reuse, R172, RZ ;  /* 0x000000acb008723c */ /* 0x042fe600000018ff */
[----:B------:R-:W-:Y:S06]  /*16d90*/  LDSM.16.M88.4 R200, [R219+0x3c00] ;  /* 0x003c0000dbc8783b */ /* 0x000fec0000000200 */
[----:B------:R-:W-:Y:S01]  /*16da0*/  LDSM.16.M88.4 R204, [R211] ;  /* 0x00000000d3cc783b */ /* 0x000fe20000000200 */
[-C--:B------:R-:W-:Y:S08]  /*16db0*/  HMMA.16816.F32 R12, R176, R174.reuse, RZ ;  /* 0x000000aeb00c723c */ /* 0x080ff000000018ff */
[C---:B----4-:R-:W-:Y:S01]  /*16dc0*/  HMMA.16816.F32 R16, R168.reuse, R174, RZ ;  /* 0x000000aea810723c */ /* 0x050fe200000018ff */
[----:B------:R-:W1:Y:S07]  /*16dd0*/  LDSM.16.M88.4 R172, [R219+0x3400] ;  /* 0x00340000dbac783b */ /* 0x000e6e0000000200 */
[-C--:B---3--:R-:W-:Y:S08]  /*16de0*/  HMMA.16816.F32 R20, R168, R180.reuse, RZ ;  /* 0x000000b4a814723c */ /* 0x088ff000000018ff */
[C---:B--2---:R-:W-:Y:S08]  /*16df0*/  HMMA.16816.F32 R24, R176.reuse, R180, RZ ;  /* 0x000000b4b018723c */ /* 0x044ff000000018ff */
        /* <DEDUP_REMOVED lines=33> */
[----:B------:R-:W5:Y:S07]  /*17010*/  LDSM.16.M88.4 R168, [R210] ;  /* 0x00000000d2a8783b */ /* 0x000f6e0000000200 */
[-C--:B--2---:R-:W-:Y:S08]  /*17020*/  HMMA.16816.F32 R4, R180, R184.reuse, R4 ;  /* 0x000000b8b404723c */ /* 0x084ff00000001804 */
        /* <DEDUP_REMOVED lines=35> */
.L_x_833:
[----:B------:R-:W-:Y:S01]  /*17260*/  IMAD.U32 R0, RZ, RZ, UR6 ;  /* 0x00000006ff007e24 */ /* 0x000fe2000f8e00ff */
[----:B------:R-:W-:Y:S01]  /*17270*/  STL [R1+0x68], R252 ;  /* 0x000068fc01007387 */ /* 0x000fe20000100800 */
[----:B------:R-:W-:Y:S02]  /*17280*/  USHF.L.U32 UR5, UR6, 0x2, URZ ;  /* 0x0000000206057899 */ /* 0x000fe4000800063f */
[----:B-1----:R-:W-:Y:S01]  /*17290*/  IMAD R175, R0, 0x80, R221 ;  /* 0x0000008000af7824 */ /* 0x002fe200078e02dd */
[----:B------:R-:W-:Y:S01]  /*172a0*/  STL [R1+0x64], R241 ;  /* 0x000064f101007387 */ /* 0x000fe20000100800 */
[----:B------:R-:W-:Y:S02]  /*172b0*/  UIADD3 UR4, UR5, 0x1, URZ ;  /* 0x0000000105047890 */ /* 0x000fe4000fffe03f */
[--C-:B------:R-:W-:Y:S01]  /*172c0*/  IMAD.IADD R0, R236, 0x1, -R175.reuse ;  /* 0x00000001ec007824 */ /* 0x100fe200078e0aaf */
[C---:B------:R-:W-:Y:S01]  /*172d0*/  IADD3 R174, R175.reuse, 0x1, RZ ;  /* 0x00000001afae7810 */ /* 0x040fe20007ffe0ff */
[----:B------:R-:W-:Y:S01]  /*172e0*/  STL [R1+0x60], R240 ;  /* 0x000060f001007387 */ /* 0x000fe20000100800 */
[----:B------:R-:W-:Y:S01]  /*172f0*/  IADD3 R177, R175, 0x8, RZ ;  /* 0x00000008afb17810 */ /* 0x000fe20007ffe0ff */
[----:B------:R-:W-:Y:S01]  /*17300*/  UISETP.GT.AND UP0, UPT, UR6, UR9, UPT ;  /* 0x000000090600728c */ /* 0x000fe2000bf04270 */
[----:B------:R-:W-:Y:S01]  /*17310*/  IABS R201, R0 ;  /* 0x0000000000c97213 */ /* 0x000fe20000000000 */
[--C-:B------:R-:W-:Y:S01]  /*17320*/  IMAD.IADD R0, R233, 0x1, -R175.reuse ;  /* 0x00000001e9007824 */ /* 0x100fe200078e0aaf */
[C---:B------:R-:W-:Y:S01]  /*17330*/  IADD3 R183, R175.reuse, 0x9, RZ ;  /* 0x00000009afb77810 */ /* 0x040fe20007ffe0ff */
[----:B------:R-:W-:Y:S01]  /*17340*/  STL [R1+0x5c], R239 ;  /* 0x00005cef01007387 */ /* 0x000fe20000100800 */
[C---:B------:R-:W-:Y:S01]  /*17350*/  IADD3 R170, R175.reuse, 0x11, RZ ;  /* 0x00000011afaa7810 */ /* 0x040fe20007ffe0ff */
[----:B------:R-:W-:Y:S01]  /*17360*/  UMOV UR36, UR6 ;  /* 0x0000000600247c82 */ /* 0x000fe20008000000 */
[----:B------:R-:W-:Y:S01]  /*17370*/  I2F R201, R201 ;  /* 0x000000c900c97306 */ /* 0x000fe20000201400 */
[----:B------:R-:W-:Y:S01]  /*17380*/  IABS R199, R0 ;  /* 0x0000000000c77213 */ /* 0x000fe20000000000 */
[--C-:B------:R-:W-:Y:S01]  /*17390*/  IMAD.IADD R0, R230, 0x1, -R175.reuse ;  /* 0x00000001e6007824 */ /* 0x100fe200078e0aaf */
[C---:B------:R-:W-:Y:S01]  /*173a0*/  IADD3 R206, R175.reuse, 0x10, RZ ;  /* 0x00000010afce7810 */ /* 0x040fe20007ffe0ff */
[C---:B------:R-:W-:Y:S01]  /*173b0*/  IMAD.IADD R2, R236.reuse, 0x1, -R170 ;  /* 0x00000001ec027824 */ /* 0x040fe200078e0aaa */
[----:B------:R-:W-:Y:S01]  /*173c0*/  IADD3 R205, R175, 0x18, RZ ;  /* 0x00000018afcd7810 */ /* 0x000fe20007ffe0ff */
[----:B------:R-:W-:Y:S01]  /*173d0*/  STL [R1+0x58], R238 ;  /* 0x000058ee01007387 */ /* 0x000fe20000100800 */
[----:B------:R-:W-:Y:S01]  /*173e0*/  IABS R171, R0 ;  /* 0x0000000000ab7213 */ /* 0x000fe20000000000 */
[----:B------:R-:W-:Y:S01]  /*173f0*/  IMAD.IADD R0, R227, 0x1, -R175 ;  /* 0x00000001e3007824 */ /* 0x000fe200078e0aaf */
[----:B------:R-:W-:Y:S01]  /*17400*/  IABS R188, R2 ;  /* 0x0000000200bc7213 */ /* 0x000fe20000000000 */
[----:B------:R-:W-:Y:S01]  /*17410*/  I2F R199, R199 ;  /* 0x000000c700c77306 */ /* 0x000fe20000201400 */
[----:B------:R-:W-:Y:S01]  /*17420*/  IMAD.IADD R2, R233, 0x1, -R174 ;  /* 0x00000001e9027824 */ /* 0x000fe200078e0aae */
[----:B------:R-:W-:Y:S01]  /*17430*/  IADD3 R169, R175, 0x19, RZ ;  /* 0x00000019afa97810 */ /* 0x000fe20007ffe0ff */
[----:B------:R-:W-:Y:S01]  /*17440*/  IMAD.IADD R3, R233, 0x1, -R206 ;  /* 0x00000001e9037824 */ /* 0x000fe200078e0ace */
[----:B------:R-:W-:Y:S01]  /*17450*/  IABS R197, R0 ;  /* 0x0000000000c57213 */ /* 0x000fe20000000000 */
[C---:B------:R-:W-:Y:S01]  /*17460*/  IMAD.IADD R0, R236.reuse, 0x1, -R174 ;  /* 0x00000001ec007824 */ /* 0x040fe200078e0aae */
[C---:B------:R-:W-:Y:S01]  /*17470*/  IADD3 R204, R175.reuse, 0x20, RZ ;  /* 0x00000020afcc7810 */ /* 0x040fe20007ffe0ff */
[----:B------:R-:W-:Y:S01]  /*17480*/  STL [R1+0x54], R237 ;  /* 0x000054ed01007387 */ /* 0x000fe20000100800 */
[C---:B------:R-:W-:Y:S02]  /*17490*/  IADD3 R202, R175.reuse, 0x21, RZ ;  /* 0x00000021afca7810 */ /* 0x040fe40007ffe0ff */
[----:B------:R-:W-:Y:S01]  /*174a0*/  I2F R171, R171 ;  /* 0x000000ab00ab7306 */ /* 0x000fe20000201400 */
[----:B------:R-:W-:Y:S01]  /*174b0*/  IABS R182, R0 ;  /* 0x0000000000b67213 */ /* 0x000fe20000000000 */
[C---:B------:R-:W-:Y:S01]  /*174c0*/  IMAD.IADD R0, R236.reuse, 0x1, -R177 ;  /* 0x00000001ec007824 */ /* 0x040fe200078e0ab1 */
[----:B------:R-:W-:Y:S01]  /*174d0*/  IABS R189, R3 ;  /* 0x0000000300bd7213 */ /* 0x000fe20000000000 */
[C---:B------:R-:W-:Y:S01]  /*174e0*/  IMAD.IADD R3, R236.reuse, 0x1, -R202 ;  /* 0x00000001ec037824 */ /* 0x040fe200078e0aca */
[C---:B------:R-:W-:Y:S01]  /*174f0*/  IADD3 R196, R175.reuse, 0x28, RZ ;  /* 0x00000028afc47810 */ /* 0x040fe20007ffe0ff */
[----:B------:R-:W-:Y:S01]  /*17500*/  STL [R1+0x50], R225 ;  /* 0x000050e101007387 */ /* 0x000fe20000100800 */
[----:B------:R-:W-:Y:S01]  /*17510*/  IABS R173, R0 ;  /* 0x0000000000ad7213 */ /* 0x000fe20000000000 */
[C---:B------:R-:W-:Y:S01]  /*17520*/  IMAD.IADD R0, R236.reuse, 0x1, -R183 ;  /* 0x00000001ec007824 */ /* 0x040fe200078e0ab7 */
[C---:B------:R-:W-:Y:S01]  /*17530*/  IADD3 R193, R175.reuse, 0x30, RZ ;  /* 0x00000030afc17810 */ /* 0x040fe20007ffe0ff */
[----:B------:R-:W-:Y:S01]  /*17540*/  I2F R182, R182 ;  /* 0x000000b600b67306 */ /* 0x000fe20000201400 */
[C---:B------:R-:W-:Y:S01]  /*17550*/  IADD3 R194, R175.reuse, 0x29, RZ ;  /* 0x00000029afc27810 */ /* 0x040fe20007ffe0ff */
[----:B------:R-:W-:Y:S01]  /*17560*/  STL [R1+0x4c], R224 ;  /* 0x00004ce001007387 */ /* 0x000fe20000100800 */
[----:B------:R-:W-:Y:S01]  /*17570*/  IABS R180, R0 ;  /* 0x0000000000b47213 */ /* 0x000fe20000000000 */
[C---:B------:R-:W-:Y:S01]  /*17580*/  IMAD.IADD R0, R236.reuse, 0x1, -R206 ;  /* 0x00000001ec007824 */ /* 0x040fe200078e0ace */
[C---:B------:R-:W-:Y:S01]  /*17590*/  IADD3 R186, R175.reuse, 0x31, RZ ;  /* 0x00000031afba7810 */ /* 0x040fe20007ffe0ff */
[C---:B------:R-:W-:Y:S01]  /*175a0*/  IMAD.IADD R172, R236.reuse, 0x1, -R193 ;  /* 0x00000001ecac7824 */ /* 0x040fe200078e0ac1 */
[----:B------:R-:W-:Y:S01]  /*175b0*/  STL [R1+0x48], R222 ;  /* 0x000048de01007387 */ /* 0x000fe20000100800 */
[C---:B------:R-:W-:Y:S02]  /*175c0*/  ISETP.GE.AND P2, PT, R175.reuse, R232, PT ;  /* 0x000000e8af00720c */ /* 0x040fe40003f46270 */
[----:B------:R-:W-:Y:S01]  /*175d0*/  I2F R180, R180 ;  /* 0x000000b400b47306 */ /* 0x000fe20000201400 */
[----:B------:R-:W-:Y:S01]  /*175e0*/  IABS R179, R0 ;  /* 0x0000000000b37213 */ /* 0x000fe20000000000 */
[C---:B------:R-:W-:Y:S01]  /*175f0*/  IMAD.IADD R198, R236.reuse, 0x1, -R186 ;  /* 0x00000001ecc67824 */ /* 0x040fe200078e0aba */
[----:B------:R-:W-:Y:S01]  /*17600*/  IABS R0, R2 ;  /* 0x0000000200007213 */ /* 0x000fe20000000000 */
[----:B------:R-:W-:Y:S01]  /*17610*/  IMAD.IADD R2, R236, 0x1, -R205 ;  /* 0x00000001ec027824 */ /* 0x000fe200078e0acd */
[----:B------:R-:W-:Y:S01]  /*17620*/  STL [R1+0x44], R220 ;  /* 0x000044dc01007387 */ /* 0x000fe20000100800 */
[----:B------:R-:W-:Y:S02]  /*17630*/  ISETP.GE.OR P2, PT, R175, R231, !P2 ;  /* 0x000000e7af00720c */ /* 0x000fe40005746670 */
[CC--:B------:R-:W-:Y:S01]  /*17640*/  ISETP.GE.AND P6, PT, R174.reuse, R235.reuse, PT ;  /* 0x000000ebae00720c */ /* 0x0c0fe20003fc6270 */
[----:B------:R-:W-:Y:S01]  /*17650*/  STL [R1+0x40], R219 ;  /* 0x000040db01007387 */ /* 0x000fe20000100800 */
[----:B------:R-:W-:Y:S01]  /*17660*/  I2F R0, R0 ;  /* 0x0000000000007306 */ /* 0x000fe20000201400 */
[----:B------:R-:W-:Y:S01]  /*17670*/  IABS R195, R2 ;  /* 0x0000000200c37213 */ /* 0x000fe20000000000 */
[----:B------:R-:W-:Y:S01]  /*17680*/  IMAD.IADD R2, R233, 0x1, -R177 ;  /* 0x00000001e9027824 */ /* 0x000fe200078e0ab1 */
[----:B------:R1:W-:Y:S01]  /*17690*/  STL [R1+0x3c], R218 ;  /* 0x00003cda01007387 */ /* 0x0003e20000100800 */
[----:B------:R-:W-:Y:S02]  /*176a0*/  ISETP.GE.OR P6, PT, R174, R234, !P6 ;  /* 0x000000eaae00720c */ /* 0x000fe400077c6670 */
[CC--:B------:R-:W-:Y:S02]  /*176b0*/  ISETP.GE.AND P5, PT, R175.reuse, R235.reuse, PT ;  /* 0x000000ebaf00720c */ /* 0x0c0fe40003fa6270 */
[----:B------:R-:W-:Y:S01]  /*176c0*/  IABS R181, R2 ;  /* 0x0000000200b57213 */ /* 0x000fe20000000000 */
[C---:B------:R-:W-:Y:S01]  /*176d0*/  IMAD.IADD R2, R236.reuse, 0x1, -R169 ;  /* 0x00000001ec027824 */ /* 0x040fe200078e0aa9 */
[----:B------:R-:W-:Y:S01]  /*176e0*/  I2F R195, R195 ;  /* 0x000000c300c37306 */ /* 0x000fe20000201400 */
[----:B------:R-:W-:Y:S02]  /*176f0*/  ISETP.GE.OR P5, PT, R175, R234, !P5 ;  /* 0x000000eaaf00720c */ /* 0x000fe40006fa6670 */
[----:B------:R-:W-:Y:S02]  /*17700*/  ISETP.GE.AND P3, PT, R177, R235, PT ;  /* 0x000000ebb100720c */ /* 0x000fe40003f66270 */
[----:B------:R-:W-:Y:S01]  /*17710*/  IABS R192, R2 ;  /* 0x0000000200c07213 */ /* 0x000fe20000000000 */
[----:B------:R-:W-:Y:S01]  /*17720*/  IMAD.IADD R2, R233, 0x1, -R183 ;  /* 0x00000001e9027824 */ /* 0x000fe200078e0ab7 */
[----:B------:R-:W-:Y:S02]  /*17730*/  ISETP.GE.OR P3, PT, R177, R234, !P3 ;  /* 0x000000eab100720c */ /* 0x000fe40005f66670 */
[C---:B------:R-:W-:Y:S01]  /*17740*/  ISETP.GE.AND P0, PT, R175.reuse, R226, PT ;  /* 0x000000e2af00720c */ /* 0x040fe20003f06270 */
[----:B------:R-:W-:Y:S01]  /*17750*/  I2F R179, R179 ;  /* 0x000000b300b37306 */ /* 0x000fe20000201400 */
[----:B------:R-:W-:Y:S01]  /*17760*/  IABS R178, R2 ;  /* 0x0000000200b27213 */ /* 0x000fe20000000000 */
[C---:B------:R-:W-:Y:S01]  /*17770*/  IMAD.IADD R2, R236.reuse, 0x1, -R204 ;  /* 0x00000001ec027824 */ /* 0x040fe200078e0acc */
[C---:B------:R-:W-:Y:S02]  /*17780*/  ISETP.GE.OR P0, PT, R175.reuse, R223, !P0 ;  /* 0x000000dfaf00720c */ /* 0x040fe40004706670 */
[----:B------:R-:W-:Y:S02]  /*17790*/  ISETP.GE.AND P1, PT, R175, R229, PT ;  /* 0x000000e5af00720c */ /* 0x000fe40003f26270 */
[----:B------:R-:W-:Y:S01]  /*177a0*/  IABS R185, R2 ;  /* 0x0000000200b97213 */ /* 0x000fe20000000000 */
[----:B-1----:R-:W2:Y:S01]  /*177b0*/  LDL.64 R218, [R1] ;  /* 0x0000000001da7983 */ /* 0x002ea20000100a00 */
[----:B------:R-:W-:Y:S01]  /*177c0*/  IABS R2, R3 ;  /* 0x0000000300027213 */ /* 0x000fe20000000000 */
[----:B------:R-:W1:Y:S01]  /*177d0*/  I2F R192, R192 ;  /* 0x000000c000c07306 */ /* 0x000e620000201400 */
[----:B------:R-:W-:Y:S01]  /*177e0*/  IMAD.IADD R3, R233, 0x1, -R170 ;  /* 0x00000001e9037824 */ /* 0x000fe200078e0aaa */
[----:B------:R-:W-:Y:S02]  /*177f0*/  ISETP.GE.OR P1, PT, R175, R228, !P1 ;  /* 0x000000e4af00720c */ /* 0x000fe40004f26670 */
[----:B------:R-:W-:Y:S02]  /*17800*/  STL [R1+0x38], R217 ;  /* 0x000038d901007387 */ /* 0x000fe40000100800 */
[----:B------:R-:W-:Y:S01]  /*17810*/  IABS R190, R3 ;  /* 0x0000000300be7213 */ /* 0x000fe20000000000 */
[C---:B------:R-:W-:Y:S01]  /*17820*/  IMAD.IADD R3, R236.reuse, 0x1, -R196 ;  /* 0x00000001ec037824 */ /* 0x040fe200078e0ac4 */
[----:B------:R-:W-:Y:S02]  /*17830*/  STL [R1+0x34], R214 ;  /* 0x000034d601007387 */ /* 0x000fe40000100800 */
[----:B------:R-:W3:Y:S02]  /*17840*/  I2F R185, R185 ;  /* 0x000000b900b97306 */ /* 0x000ee40000201400 */
[----:B------:R-:W-:Y:S01]  /*17850*/  IABS R191, R3 ;  /* 0x0000000300bf7213 */ /* 0x000fe20000000000 */
[C---:B------:R-:W-:Y:S01]  /*17860*/  IMAD.IADD R3, R233.reuse, 0x1, -R205 ;  /* 0x00000001e9037824 */ /* 0x040fe200078e0acd */
[----:B------:R-:W-:Y:S04]  /*17870*/  STL [R1+0x30], R213 ;  /* 0x000030d501007387 */ /* 0x000fe80000100800 */
[----:B------:R-:W-:Y:S01]  /*17880*/  IABS R187, R3 ;  /* 0x0000000300bb7213 */ /* 0x000fe20000000000 */
[----:B------:R-:W-:Y:S01]  /*17890*/  IMAD.IADD R3, R236, 0x1, -R194 ;  /* 0x00000001ec037824 */ /* 0x000fe200078e0ac2 */
[----:B------:R-:W4:Y:S01]  /*178a0*/  I2F R2, R2 ;  /* 0x0000000200027306 */ /* 0x000f220000201400 */
[----:B------:R-:W-:Y:S03]  /*178b0*/  STL [R1+0x2c], R212 ;  /* 0x00002cd401007387 */ /* 0x000fe60000100800 */
[----:B------:R-:W-:Y:S01]  /*178c0*/  IABS R176, R3 ;  /* 0x0000000300b07213 */ /* 0x000fe20000000000 */
[C---:B------:R-:W-:Y:S01]  /*178d0*/  IMAD.IADD R3, R233.reuse, 0x1, -R169 ;  /* 0x00000001e9037824 */ /* 0x040fe200078e0aa9 */
[----:B------:R-:W-:Y:S04]  /*178e0*/  STL [R1+0x28], R211 ;  /* 0x000028d301007387 */ /* 0x000fe80000100800 */
[----:B------:R-:W-:Y:S01]  /*178f0*/  I2F R178, R178 ;  /* 0x000000b200b27306 */ /* 0x000fe20000201400 */
[----:B------:R-:W-:Y:S01]  /*17900*/  IABS R168, R3 ;  /* 0x0000000300a87213 */ /* 0x000fe20000000000 */
[----:B------:R-:W-:Y:S01]  /*17910*/  STL [R1+0x24], R210 ;  /* 0x000024d201007387 */ /* 0x000fe20000100800 */
[----:B------:R-:W-:Y:S01]  /*17920*/  IABS R3, R172 ;  /* 0x000000ac00037213 */ /* 0x000fe20000000000 */
[C---:B------:R-:W-:Y:S02]  /*17930*/  IMAD.IADD R172, R233.reuse, 0x1, -R204 ;  /* 0x00000001e9ac7824 */ /* 0x040fe400078e0acc */
[----:B------:R-:W-:Y:S03]  /*17940*/  STL [R1+0x20], R209 ;  /* 0x000020d101007387 */ /* 0x000fe60000100800 */
[----:B------:R-:W-:Y:S01]  /*17950*/  IABS R184, R172 ;  /* 0x000000ac00b87213 */ /* 0x000fe20000000000 */
[----:B------:R-:W-:Y:S01]  /*17960*/  I2F R190, R190 ;  /* 0x000000be00be7306 */ /* 0x000fe20000201400 */
[----:B------:R-:W-:Y:S01]  /*17970*/  IABS R172, R198 ;  /* 0x000000c600ac7213 */ /* 0x000fe20000000000 */
[----:B------:R-:W-:Y:S04]  /*17980*/  STL [R1+0x18], R208 ;  /* 0x000018d001007387 */ /* 0x000fe80000100800 */
[----:B------:R-:W-:Y:S04]  /*17990*/  STL [R1+0x6c], R236 ;  /* 0x00006cec01007387 */ /* 0x000fe80000100800 */
[----:B------:R-:W1:Y:S01]  /*179a0*/  I2F R187, R187 ;  /* 0x000000bb00bb7306 */ /* 0x000e620000201400 */
[----:B------:R-:W-:Y:S04]  /*179b0*/  STL [R1+0x70], R233 ;  /* 0x000070e901007387 */ /* 0x000fe80000100800 */
[----:B------:R-:W-:Y:S04]  /*179c0*/  STL [R1+0x74], R235 ;  /* 0x000074eb01007387 */ /* 0x000fe80000100800 */
[----:B------:R-:W-:Y:S01]  /*179d0*/  STL [R1+0x78], R234 ;  /* 0x000078ea01007387 */ /* 0x000fe20000100800 */
[----:B------:R-:W-:Y:S03]  /*179e0*/  I2F R176, R176 ;  /* 0x000000b000b07306 */ /* 0x000fe60000201400 */
[----:B------:R-:W-:Y:S04]  /*179f0*/  STL [R1+0x7c], R232 ;  /* 0x00007ce801007387 */ /* 0x000fe80000100800 */
[----:B------:R-:W-:Y:S03]  /*17a00*/  STL [R1+0x80], R231 ;  /* 0x000080e701007387 */ /* 0x000fe60000100800 */
[----:B------:R-:W1:Y:S10]  /*17a10*/  I2F R168, R168 ;  /* 0x000000a800a87306 */ /* 0x000e740000201400 */
[----:B------:R-:W1:Y:S10]  /*17a20*/  I2F R191, R191 ;  /* 0x000000bf00bf7306 */ /* 0x000e740000201400 */
[----:B------:R-:W1:Y:S10]  /*17a30*/  I2F R197, R197 ;  /* 0x000000c500c57306 */ /* 0x000e740000201400 */
[----:B------:R-:W1:Y:S10]  /*17a40*/  I2F R173, R173 ;  /* 0x000000ad00ad7306 */ /* 0x000e740000201400 */
[----:B------:R-:W1:Y:S10]  /*17a50*/  I2F R188, R188 ;  /* 0x000000bc00bc7306 */ /* 0x000e740000201400 */
[----:B------:R-:W1:Y:S10]  /*17a60*/  I2F R3, R3 ;  /* 0x0000000300037306 */ /* 0x000e740000201400 */
[----:B------:R-:W-:Y:S10]  /*17a70*/  I2F R181, R181 ;  /* 0x000000b500b57306 */ /* 0x000ff40000201400 */
[----:B------:R-:W-:Y:S10]  /*17a80*/  I2F R172, R172 ;  /* 0x000000ac00ac7306 */ /* 0x000ff40000201400 */
[----:B------:R-:W4:Y:S01]  /*17a90*/  I2F R189, R189 ;  /* 0x000000bd00bd7306 */ /* 0x000f220000201400 */
[----:B-1----:R-:W-:Y:S02]  /*17aa0*/  FFMA.FTZ R33, R192, -UR31, R33 ;  /* 0x8000001fc0217c23 */ /* 0x002fe40008010021 */
[----:B------:R-:W-:Y:S02]  /*17ab0*/  IMAD.IADD R192, R233, 0x1, -R193 ;  /* 0x00000001e9c07824 */ /* 0x000fe400078e0ac1 */
[----:B---3--:R-:W-:Y:S02]  /*17ac0*/  FFMA.FTZ R36, R185, -UR31, R36 ;  /* 0x8000001fb9247c23 */ /* 0x008fe40008010024 */
[----:B------:R-:W-:Y:S01]  /*17ad0*/  FFMA.FTZ R7, R0, -UR31, R7 ;  /* 0x8000001f00077c23 */ /* 0x000fe20008010007 */
[----:B------:R-:W-:Y:S01]  /*17ae0*/  IABS R192, R192 ;  /* 0x000000c000c07213 */ /* 0x000fe20000000000 */
[----:B------:R-:W-:Y:S02]  /*17af0*/  IMAD.IADD R0, R233, 0x1, -R194 ;  /* 0x00000001e9007824 */ /* 0x000fe400078e0ac2 */
[----:B------:R-:W-:Y:S01]  /*17b00*/  FFMA.FTZ R32, R195, -UR31, R32 ;  /* 0x8000001fc3207c23 */ /* 0x000fe20008010020 */
[----:B------:R1:W-:Y:S01]  /*17b10*/  I2F R185, R192 ;  /* 0x000000c000b97306 */ /* 0x0003e20000201400 */
[----:B----4-:R-:W-:Y:S01]  /*17b20*/  FFMA.FTZ R37, R2, -UR31, R37 ;  /* 0x8000001f02257c23 */ /* 0x010fe20008010025 */
[----:B------:R-:W-:Y:S01]  /*17b30*/  IABS R195, R0 ;  /* 0x0000000000c37213 */ /* 0x000fe20000000000 */
[----:B------:R-:W-:Y:S01]  /*17b40*/  FFMA.FTZ R34, R187, -UR31, R34 ;  /* 0x8000001fbb227c23 */ /* 0x000fe20008010022 */
[C---:B------:R-:W-:Y:S01]  /*17b50*/  IADD3 R2, R175.reuse, 0x48, RZ ;  /* 0x00000048af027810 */ /* 0x040fe20007ffe0ff */
[----:B------:R-:W-:Y:S01]  /*17b60*/  FFMA.FTZ R35, R168, -UR31, R35 ;  /* 0x8000001fa8237c23 */ /* 0x000fe20008010023 */
[----:B------:R-:W-:Y:S01]  /*17b70*/  IADD3 R0, R175, 0x40, RZ ;  /* 0x00000040af007810 */ /* 0x000fe20007ffe0ff */
[----:B------:R-:W-:Y:S02]  /*17b80*/  FFMA.FTZ R17, R180, -UR31, R17 ;  /* 0x8000001fb4117c23 */ /* 0x000fe40008010011 */
[----:B------:R-:W-:Y:S01]  /*17b90*/  IMAD.IADD R180, R233, 0x1, -R196 ;  /* 0x00000001e9b47824 */ /* 0x000fe200078e0ac4 */
[----:B------:R3:W-:Y:S01]  /*17ba0*/  I2F R198, R195 ;  /* 0x000000c300c67306 */ /* 0x0007e20000201400 */
[----:B------:R-:W-:Y:S01]  /*17bb0*/  FFMA.FTZ R5, R182, -UR31, R5 ;  /* 0x8000001fb6057c23 */ /* 0x000fe20008010005 */
[C---:B------:R-:W-:Y:S01]  /*17bc0*/  IADD3 R182, R175.reuse, 0x38, RZ ;  /* 0x00000038afb67810 */ /* 0x040fe20007ffe0ff */
[----:B------:R-:W-:Y:S01]  /*17bd0*/  FFMA.FTZ R19, R178, -UR31, R19 ;  /* 0x8000001fb2137c23 */ /* 0x000fe20008010013 */
[----:B------:R-:W-:Y:S01]  /*17be0*/  IADD3 R178, R175, 0x41, RZ ;  /* 0x00000041afb27810 */ /* 0x000fe20007ffe0ff */
[----:B------:R-:W-:Y:S02]  /*17bf0*/  FFMA.FTZ R23, R190, -UR31, R23 ;  /* 0x8000001fbe177c23 */ /* 0x000fe40008010017 */
[----:B------:R-:W-:Y:S02]  /*17c00*/  FFMA.FTZ R49, R176, -UR31, R49 ;  /* 0x8000001fb0317c23 */ /* 0x000fe40008010031 */
[----:B------:R-:W-:Y:S02]  /*17c10*/  FFMA.FTZ R8, R171, -UR31, R8 ;  /* 0x8000001fab087c23 */ /* 0x000fe40008010008 */
[----:B------:R4:W4:Y:S01]  /*17c20*/  I2F R171, R184 ;  /* 0x000000b800ab7306 */ /* 0x0009220000201400 */
[----:B------:R-:W-:Y:S02]  /*17c30*/  FFMA.FTZ R48, R191, -UR31, R48 ;  /* 0x8000001fbf307c23 */ /* 0x000fe40008010030 */
[C---:B-1----:R-:W-:Y:S02]  /*17c40*/  IMAD.IADD R192, R236.reuse, 0x1, -R2 ;  /* 0x00000001ecc07824 */ /* 0x042fe400078e0a02 */
[----:B------:R-:W-:Y:S01]  /*17c50*/  FFMA.FTZ R20, R179, -UR31, R20 ;  /* 0x8000001fb3147c23 */ /* 0x000fe20008010014 */
[----:B------:R-:W-:Y:S01]  /*17c60*/  IABS R179, R180 ;  /* 0x000000b400b37213 */ /* 0x000fe20000000000 */
[----:B------:R-:W-:Y:S01]  /*17c70*/  FFMA.FTZ R10, R197, -UR31, R10 ;  /* 0x8000001fc50a7c23 */ /* 0x000fe2000801000a */
[----:B------:R-:W-:Y:S01]  /*17c80*/  IABS R190, R192 ;  /* 0x000000c000be7213 */ /* 0x000fe20000000000 */
[--C-:B------:R-:W-:Y:S01]  /*17c90*/  IMAD.IADD R192, R233, 0x1, -R182.reuse ;  /* 0x00000001e9c07824 */ /* 0x100fe200078e0ab6 */
[----:B------:R-:W-:Y:S01]  /*17ca0*/  IADD3 R180, R175, 0x39, RZ ;  /* 0x00000039afb47810 */ /* 0x000fe20007ffe0ff */
[C---:B------:R-:W-:Y:S01]  /*17cb0*/  IMAD.IADD R197, R236.reuse, 0x1, -R182 ;  /* 0x00000001ecc57824 */ /* 0x040fe200078e0ab6 */
[----:B------:R1:W1:Y:S01]  /*17cc0*/  I2F R191, R190 ;  /* 0x000000be00bf7306 */ /* 0x0002620000201400 */
[----:B---3--:R-:W-:Y:S01]  /*17cd0*/  IMAD.IADD R195, R236, 0x1, -R178 ;  /* 0x00000001ecc37824 */ /* 0x008fe200078e0ab2 */
[----:B------:R-:W-:Y:S01]  /*17ce0*/  IABS R187, R192 ;  /* 0x000000c000bb7213 */ /* 0x000fe20000000000 */
[----:B------:R-:W-:Y:S01]  /*17cf0*/  FFMA.FTZ R16, R173, -UR31, R16 ;  /* 0x8000001fad107c23 */ /* 0x000fe20008010010 */
[----:B------:R-:W-:Y:S01]  /*17d00*/  IADD3 R192, R175, 0x49, RZ ;  /* 0x00000049afc07810 */ /* 0x000fe20007ffe0ff */
[----:B------:R-:W-:Y:S01]  /*17d10*/  FFMA.FTZ R21, R188, -UR31, R21 ;  /* 0x8000001fbc157c23 */ /* 0x000fe20008010015 */
[----:B------:R-:W-:Y:S01]  /*17d20*/  IABS R200, R195 ;  /* 0x000000c300c87213 */ /* 0x000fe20000000000 */
[----:B------:R-:W-:Y:S01]  /*17d30*/  FFMA.FTZ R52, R3, -UR31, R52 ;  /* 0x8000001f03347c23 */ /* 0x000fe20008010034 */
[----:B------:R-:W-:Y:S01]  /*17d40*/  IABS R173, R197 ;  /* 0x000000c500ad7213 */ /* 0x000fe20000000000 */
[C---:B------:R-:W-:Y:S01]  /*17d50*/  IMAD.IADD R195, R236.reuse, 0x1, -R192 ;  /* 0x00000001ecc37824 */ /* 0x040fe200078e0ac0 */
[----:B------:R-:W3:Y:S01]  /*17d60*/  I2F R179, R179 ;  /* 0x000000b300b37306 */ /* 0x000ee20000201400 */
[----:B------:R-:W-:Y:S01]  /*17d70*/  IMAD.IADD R197, R236, 0x1, -R180 ;  /* 0x00000001ecc57824 */ /* 0x000fe200078e0ab4 */
[----:B------:R-:W-:Y:S01]  /*17d80*/  FSEL R10, R10, -INF , !P0 ;  /* 0xff8000000a0a7808 */ /* 0x000fe20004000000 */
[----:B----4-:R-:W-:Y:S01]  /*17d90*/  IMAD.IADD R184, R233, 0x1, -R202 ;  /* 0x00000001e9b87824 */ /* 0x010fe200078e0aca */
[----:B------:R-:W-:Y:S01]  /*17da0*/  IABS R176, R195 ;  /* 0x000000c300b07213 */ /* 0x000fe20000000000 */
[----:B------:R-:W-:Y:S01]  /*17db0*/  IMAD.IADD R195, R230, 0x1, -R174 ;  /* 0x00000001e6c37824 */ /* 0x000fe200078e0aae */
[----:B------:R-:W-:Y:S01]  /*17dc0*/  ISETP.GE.AND P0, PT, R174, R232, PT ;  /* 0x000000e8ae00720c */ /* 0x000fe20003f06270 */
[----:B------:R-:W-:Y:S01]  /*17dd0*/  FFMA.FTZ R22, R189, -UR31, R22 ;  /* 0x8000001fbd167c23 */ /* 0x000fe20008010016 */
[----:B------:R-:W-:Y:S01]  /*17de0*/  IABS R188, R197 ;  /* 0x000000c500bc7213 */ /* 0x000fe20000000000 */
[----:B------:R-:W-:Y:S01]  /*17df0*/  IMAD.IADD R197, R236, 0x1, -R0 ;  /* 0x00000001ecc57824 */ /* 0x000fe200078e0a00 */
[----:B------:R4:W4:Y:S01]  /*17e00*/  I2F R168, R176 ;  /* 0x000000b000a87306 */ /* 0x0009220000201400 */
[----:B------:R-:W-:Y:S01]  /*17e10*/  FFMA.FTZ R38, R171, -UR31, R38 ;  /* 0x8000001fab267c23 */ /* 0x000fe20008010026 */
[----:B------:R-:W-:Y:S01]  /*17e20*/  IABS R184, R184 ;  /* 0x000000b800b87213 */ /* 0x000fe20000000000 */
[----:B------:R-:W-:Y:S01]  /*17e30*/  IMAD.IADD R189, R233, 0x1, -R186 ;  /* 0x00000001e9bd7824 */ /* 0x000fe200078e0aba */
[----:B-1----:R-:W-:Y:S01]  /*17e40*/  IABS R190, R195 ;  /* 0x000000c300be7213 */ /* 0x002fe20000000000 */
[----:B------:R-:W-:Y:S01]  /*17e50*/  FFMA.FTZ R6, R199, -UR31, R6 ;  /* 0x8000001fc7067c23 */ /* 0x000fe20008010006 */
[----:B------:R-:W-:Y:S01]  /*17e60*/  ISETP.GE.OR P0, PT, R174, R231, !P0 ;  /* 0x000000e7ae00720c */ /* 0x000fe20004706670 */
[----:B------:R-:W-:Y:S01]  /*17e70*/  FFMA.FTZ R80, R191, -UR31, R80 ;  /* 0x8000001fbf507c23 */ /* 0x000fe20008010050 */
[----:B------:R-:W-:Y:S01]  /*17e80*/  FSEL R199, R5, -INF , !P6 ;  /* 0xff80000005c77808 */ /* 0x000fe20007000000 */
[----:B------:R-:W-:Y:S01]  /*17e90*/  FFMA.FTZ R18, R181, -UR31, R18 ;  /* 0x8000001fb5127c23 */ /* 0x000fe20008010012 */
[----:B------:R-:W1:Y:S01]  /*17ea0*/  I2F R184, R184 ;  /* 0x000000b800b87306 */ /* 0x000e620000201400 */
[----:B------:R-:W-:Y:S01]  /*17eb0*/  ISETP.GE.AND P6, PT, R205, R235, PT ;  /* 0x000000ebcd00720c */ /* 0x000fe20003fc6270 */
[----:B------:R-:W-:Y:S01]  /*17ec0*/  FFMA.FTZ R53, R172, -UR31, R53 ;  /* 0x8000001fac357c23 */ /* 0x000fe20008010035 */
[----:B------:R-:W-:Y:S01]  /*17ed0*/  IABS R181, R197 ;  /* 0x000000c500b57213 */ /* 0x000fe20000000000 */
[----:B---3--:R-:W-:Y:S01]  /*17ee0*/  FFMA.FTZ R50, R179, -UR31, R50 ;  /* 0x8000001fb3327c23 */ /* 0x008fe20008010032 */
[-C--:B------:R-:W-:Y:S01]  /*17ef0*/  ISETP.GE.OR P6, PT, R205, R234.reuse, !P6 ;  /* 0x000000eacd00720c */ /* 0x080fe200077c6670 */
[----:B------:R-:W-:Y:S01]  /*17f00*/  FFMA.FTZ R4, R201, -UR31, R4 ;  /* 0x8000001fc9047c23 */ /* 0x000fe20008010004 */
[----:B------:R-:W-:Y:S01]  /*17f10*/  IABS R189, R189 ;  /* 0x000000bd00bd7213 */ /* 0x000fe20000000000 */
[----:B------:R-:W-:Y:S01]  /*17f20*/  IMAD.IADD R5, R230, 0x1, -R183 ;  /* 0x00000001e6057824 */ /* 0x000fe200078e0ab7 */
[----:B------:R-:W-:Y:S01]  /*17f30*/  FSEL R238, R32, -INF , !P6 ;  /* 0xff80000020ee7808 */ /* 0x000fe20007000000 */
[----:B------:R3:W3:Y:S01]  /*17f40*/  I2F R3, R190 ;  /* 0x000000be00037306 */ /* 0x0006e20000201400 */
[----:B------:R-:W-:Y:S01]  /*17f50*/  ISETP.GE.AND P6, PT, R202, R235, PT ;  /* 0x000000ebca00720c */ /* 0x000fe20003fc6270 */
[----:B------:R-:W-:Y:S01]  /*17f60*/  FFMA.FTZ R51, R198, -UR31, R51 ;  /* 0x8000001fc6337c23 */ /* 0x000fe20008010033 */
[----:B------:R-:W-:Y:S01]  /*17f70*/  IABS R5, R5 ;  /* 0x0000000500057213 */ /* 0x000fe20000000000 */
[----:B----4-:R-:W-:Y:S01]  /*17f80*/  IMAD.IADD R176, R233, 0x1, -R180 ;  /* 0x00000001e9b07824 */ /* 0x010fe200078e0ab4 */
[----:B------:R-:W-:Y:S01]  /*17f90*/  IADD3 R198, R175, 0x58, RZ ;  /* 0x00000058afc67810 */ /* 0x000fe20007ffe0ff */
[----:B------:R-:W-:Y:S01]  /*17fa0*/  FFMA.FTZ R54, R185, -UR31, R54 ;  /* 0x8000001fb9367c23 */ /* 0x000fe20008010036 */
[----:B------:R-:W-:Y:S01]  /*17fb0*/  ISETP.GE.OR P6, PT, R202, R234, !P6 ;  /* 0x000000eaca00720c */ /* 0x000fe200077c6670 */
[----:B------:R-:W-:Y:S01]  /*17fc0*/  FFMA.FTZ R81, R168, -UR31, R81 ;  /* 0x8000001fa8517c23 */ /* 0x000fe20008010051 */
[----:B------:R-:W-:Y:S01]  /*17fd0*/  IABS R171, R176 ;  /* 0x000000b000ab7213 */ /* 0x000fe20000000000 */
[----:B------:R-:W4:Y:S01]  /*17fe0*/  I2F R188, R188 ;  /* 0x000000bc00bc7306 */ /* 0x000f220000201400 */
[----:B------:R-:W-:Y:S02]  /*17ff0*/  IADD3 R176, R175, 0x50, RZ ;  /* 0x00000050afb07810 */ /* 0x000fe40007ffe0ff */
[----:B------:R-:W-:Y:S01]  /*18000*/  FSEL R203, R4, -INF , !P5 ;  /* 0xff80000004cb7808 */ /* 0x000fe20006800000 */
[----:B-1----:R-:W-:Y:S01]  /*18010*/  FFMA.FTZ R39, R184, -UR31, R39 ;  /* 0x8000001fb8277c23 */ /* 0x002fe20008010027 */
[C---:B------:R-:W-:Y:S01]  /*18020*/  ISETP.GE.AND P5, PT, R183.reuse, R235, PT ;  /* 0x000000ebb700720c */ /* 0x040fe20003fa6270 */
[----:B------:R-:W-:Y:S02]  /*18030*/  IMAD.IADD R195, R236, 0x1, -R176 ;  /* 0x00000001ecc37824 */ /* 0x000fe400078e0ab0 */
[----:B------:R-:W-:Y:S01]  /*18040*/  IMAD.IADD R184, R230, 0x1, -R177 ;  /* 0x00000001e6b87824 */ /* 0x000fe200078e0ab1 */
[----:B------:R-:W-:Y:S01]  /*18050*/  ISETP.GE.OR P5, PT, R183, R234, !P5 ;  /* 0x000000eab700720c */ /* 0x000fe20006fa6670 */
[----:B------:R-:W1:Y:S01]  /*18060*/  I2F R172, R171 ;  /* 0x000000ab00ac7306 */ /* 0x000e620000201400 */
[----:B------:R-:W-:Y:S02]  /*18070*/  IABS R197, R195 ;  /* 0x000000c300c57213 */ /* 0x000fe40000000000 */
[----:B------:R-:W-:Y:S01]  /*18080*/  IABS R195, R184 ;  /* 0x000000b800c37213 */ /* 0x000fe20000000000 */
[----:B------:R-:W-:Y:S01]  /*18090*/  IMAD.IADD R184, R233, 0x1, -R0 ;  /* 0x00000001e9b87824 */ /* 0x000fe200078e0a00 */
[----:B---3--:R-:W-:Y:S01]  /*180a0*/  IADD3 R190, R175, 0x51, RZ ;  /* 0x00000051afbe7810 */ /* 0x008fe20007ffe0ff */
[----:B------:R-:W-:Y:S01]  /*180b0*/  FFMA.FTZ R9, R3, -UR31, R9 ;  /* 0x8000001f03097c23 */ /* 0x000fe20008010009 */
[----:B------:R-:W-:Y:S02]  /*180c0*/  FSEL R3, R16, -INF , !P3 ;  /* 0xff80000010037808 */ /* 0x000fe40005800000 */
[C---:B------:R-:W-:Y:S01]  /*180d0*/  ISETP.GE.AND P3, PT, R177.reuse, R232, PT ;  /* 0x000000e8b100720c */ /* 0x040fe20003f66270 */
[----:B------:R3:W3:Y:S01]  /*180e0*/  I2F R171, R197 ;  /* 0x000000c500ab7306 */ /* 0x0006e20000201400 */
[----:B------:R-:W-:Y:S02]  /*180f0*/  IABS R184, R184 ;  /* 0x000000b800b87213 */ /* 0x000fe40000000000 */
[-C--:B------:R-:W-:Y:S01]  /*18100*/  ISETP.GE.OR P3, PT, R177, R231.reuse, !P3 ;  /* 0x000000e7b100720c */ /* 0x080fe20005f66670 */
[----:B----4-:R-:W-:Y:S03]  /*18110*/  FFMA.FTZ R65, R188, -UR31, R65 ;  /* 0x8000001fbc417c23 */ /* 0x010fe60008010041 */
[----:B------:R-:W-:Y:S02]  /*18120*/  FSEL R16, R18, -INF , !P3 ;  /* 0xff80000012107808 */ /* 0x000fe40005800000 */
[CC--:B------:R-:W-:Y:S01]  /*18130*/  ISETP.GE.AND P3, PT, R170.reuse, R232.reuse, PT ;  /* 0x000000e8aa00720c */ /* 0x0c0fe20003f66270 */
[----:B------:R-:W4:Y:S03]  /*18140*/  I2F R173, R173 ;  /* 0x000000ad00ad7306 */ /* 0x000f260000201400 */
[-C--:B------:R-:W-:Y:S01]  /*18150*/  ISETP.GE.OR P3, PT, R170, R231.reuse, !P3 ;  /* 0x000000e7aa00720c */ /* 0x080fe20005f66670 */
[----:B-1----:R-:W-:Y:S03]  /*18160*/  FFMA.FTZ R67, R172, -UR31, R67 ;  /* 0x8000001fac437c23 */ /* 0x002fe60008010043 */
[----:B------:R-:W-:Y:S02]  /*18170*/  FSEL R4, R23, -INF , !P3 ;  /* 0xff80000017047808 */ /* 0x000fe40005800000 */
[CC--:B------:R-:W-:Y:S01]  /*18180*/  ISETP.GE.AND P3, PT, R169.reuse, R232.reuse, PT ;  /* 0x000000e8a900720c */ /* 0x0c0fe20003f66270 */
[----:B------:R-:W1:Y:S03]  /*18190*/  I2F R189, R189 ;  /* 0x000000bd00bd7306 */ /* 0x000e660000201400 */
[----:B------:R-:W-:Y:S01]  /*181a0*/  ISETP.GE.OR P3, PT, R169, R231, !P3 ;  /* 0x000000e7a900720c */ /* 0x000fe20005f66670 */
[----:B---3--:R-:W-:Y:S02]  /*181b0*/  IMAD.IADD R197, R236, 0x1, -R190 ;  /* 0x00000001ecc57824 */ /* 0x008fe400078e0abe */
[----:B------:R-:W-:Y:S01]  /*181c0*/  FFMA.FTZ R84, R171, -UR31, R84 ;  /* 0x8000001fab547c23 */ /* 0x000fe20008010054 */
[----:B------:R-:W-:Y:S02]  /*181d0*/  FSEL R241, R35, -INF , !P3 ;  /* 0xff80000023f17808 */ /* 0x000fe40005800000 */
[----:B------:R-:W-:Y:S01]  /*181e0*/  IABS R188, R197 ;  /* 0x000000c500bc7213 */ /* 0x000fe20000000000 */
[----:B------:R-:W3:Y:S01]  /*181f0*/  I2F R179, R184 ;  /* 0x000000b800b37306 */ /* 0x000ee20000201400 */
[CC--:B------:R-:W-:Y:S02]  /*18200*/  ISETP.GE.AND P3, PT, R202.reuse, R232.reuse, PT ;  /* 0x000000e8ca00720c */ /* 0x0c0fe40003f66270 */
[----:B------:R-:W-:Y:S01]  /*18210*/  IADD3 R197, R175, 0x59, RZ ;  /* 0x00000059afc57810 */ /* 0x000fe20007ffe0ff */
[----:B----4-:R-:W-:Y:S01]  /*18220*/  FFMA.FTZ R64, R173, -UR31, R64 ;  /* 0x8000001fad407c23 */ /* 0x010fe20008010040 */
[-C--:B------:R-:W-:Y:S04]  /*18230*/  ISETP.GE.OR P3, PT, R202, R231.reuse, !P3 ;  /* 0x000000e7ca00720c */ /* 0x080fe80005f66670 */
[----:B------:R-:W-:Y:S01]  /*18240*/  FSEL R39, R39, -INF , !P3 ;  /* 0xff80000027277808 */ /* 0x000fe20005800000 */
[----:B------:R-:W4:Y:S01]  /*18250*/  I2F R184, R188 ;  /* 0x000000bc00b87306 */ /* 0x000f220000201400 */
[CC--:B------:R-:W-:Y:S01]  /*18260*/  ISETP.GE.AND P3, PT, R194.reuse, R232.reuse, PT ;  /* 0x000000e8c200720c */ /* 0x0c0fe20003f66270 */
[----:B-1----:R-:W-:Y:S03]  /*18270*/  FFMA.FTZ R55, R189, -UR31, R55 ;  /* 0x8000001fbd377c23 */ /* 0x002fe60008010037 */
[-C--:B------:R-:W-:Y:S02]  /*18280*/  ISETP.GE.OR P3, PT, R194, R231.reuse, !P3 ;  /* 0x000000e7c200720c */ /* 0x080fe40005f66670 */
[----:B------:R-:W-:Y:S01]  /*18290*/  FSEL R189, R7, -INF , !P0 ;  /* 0xff80000007bd7808 */ /* 0x000fe20004000000 */
[----:B------:R-:W-:Y:S01]  /*182a0*/  IMAD.IADD R7, R233, 0x1, -R178 ;  /* 0x00000001e9077824 */ /* 0x000fe200078e0ab2 */
[C---:B------:R-:W-:Y:S01]  /*182b0*/  ISETP.GE.AND P0, PT, R206.reuse, R232, PT ;  /* 0x000000e8ce00720c */ /* 0x040fe20003f06270 */
[----:B------:R-:W1:Y:S03]  /*182c0*/  I2F R173, R195 ;  /* 0x000000c300ad7306 */ /* 0x000e660000201400 */
[----:B------:R-:W-:Y:S01]  /*182d0*/  ISETP.GE.OR P0, PT, R206, R231, !P0 ;  /* 0x000000e7ce00720c */ /* 0x000fe20004706670 */
[----:B---3--:R-:W-:Y:S01]  /*182e0*/  FFMA.FTZ R70, R179, -UR31, R70 ;  /* 0x8000001fb3467c23 */ /* 0x008fe20008010046 */
[----:B------:R-:W-:Y:S02]  /*182f0*/  IABS R7, R7 ;  /* 0x0000000700077213 */ /* 0x000fe40000000000 */
[----:B------:R-:W-:Y:S01]  /*18300*/  FSEL R179, R17, -INF , !P5 ;  /* 0xff80000011b37808 */ /* 0x000fe20006800000 */
[----:B------:R-:W-:Y:S01]  /*18310*/  IMAD.IADD R17, R230, 0x1, -R206 ;  /* 0x00000001e6117824 */ /* 0x000fe200078e0ace */
[C---:B------:R-:W-:Y:S01]  /*18320*/  ISETP.GE.AND P5, PT, R169.reuse, R235, PT ;  /* 0x000000eba900720c */ /* 0x040fe20003fa6270 */
[----:B------:R-:W3:Y:S01]  /*18330*/  I2F R181, R181 ;  /* 0x000000b500b57306 */ /* 0x000ee20000201400 */
[----:B------:R-:W-:Y:S02]  /*18340*/  FSEL R171, R22, -INF , !P0 ;  /* 0xff80000016ab7808 */ /* 0x000fe40004000000 */
[----:B------:R-:W-:Y:S01]  /*18350*/  IABS R17, R17 ;  /* 0x0000001100117213 */ /* 0x000fe20000000000 */
[----:B----4-:R-:W-:Y:S01]  /*18360*/  FFMA.FTZ R85, R184, -UR31, R85 ;  /* 0x8000001fb8557c23 */ /* 0x010fe20008010055 */
[----:B------:R-:W-:Y:S02]  /*18370*/  FSEL R184, R6, -INF , !P2 ;  /* 0xff80000006b87808 */ /* 0x000fe40005000000 */
[CC--:B------:R-:W-:Y:S02]  /*18380*/  ISETP.GE.AND P2, PT, R206.reuse, R235.reuse, PT ;  /* 0x000000ebce00720c */ /* 0x0c0fe40003f46270 */
[-C--:B------:R-:W-:Y:S01]  /*18390*/  ISETP.GE.OR P5, PT, R169, R234.reuse, !P5 ;  /* 0x000000eaa900720c */ /* 0x080fe20006fa6670 */
[----:B------:R4:W2:Y:S01]  /*183a0*/  I2F R32, R7 ;  /* 0x0000000700207306 */ /* 0x0008a20000201400 */
[----:B------:R-:W-:Y:S02]  /*183b0*/  ISETP.GE.OR P2, PT, R206, R234, !P2 ;  /* 0x000000eace00720c */ /* 0x000fe40005746670 */
[----:B------:R-:W-:Y:S01]  /*183c0*/  FSEL R239, R33, -INF , !P5 ;  /* 0xff80000021ef7808 */ /* 0x000fe20006800000 */
[----:B-1----:R-:W-:Y:S01]  /*183d0*/  FFMA.FTZ R12, R173, -UR31, R12 ;  /* 0x8000001fad0c7c23 */ /* 0x002fe2000801000c */
[----:B------:R-:W-:Y:S02]  /*183e0*/  FSEL R173, R20, -INF , !P2 ;  /* 0xff80000014ad7808 */ /* 0x000fe40005000000 */
[C---:B------:R-:W-:Y:S02]  /*183f0*/  ISETP.GE.AND P2, PT, R183.reuse, R232, PT ;  /* 0x000000e8b700720c */ /* 0x040fe40003f46270 */
[C---:B------:R-:W-:Y:S01]  /*18400*/  ISETP.GE.AND P5, PT, R196.reuse, R235, PT ;  /* 0x000000ebc400720c */ /* 0x040fe20003fa6270 */
[----:B------:R-:W1:Y:S01]  /*18410*/  I2F R187, R187 ;  /* 0x000000bb00bb7306 */ /* 0x000e620000201400 */
[-C--:B------:R-:W-:Y:S02]  /*18420*/  ISETP.GE.OR P2, PT, R183, R231.reuse, !P2 ;  /* 0x000000e7b700720c */ /* 0x080fe40005746670 */
[----:B------:R-:W-:Y:S01]  /*18430*/  ISETP.GE.OR P5, PT, R196, R234, !P5 ;  /* 0x000000eac400720c */ /* 0x000fe20006fa6670 */
[----:B---3--:R-:W-:Y:S01]  /*18440*/  FFMA.FTZ R68, R181, -UR31, R68 ;  /* 0x8000001fb5447c23 */ /* 0x008fe20008010044 */
[----:B------:R-:W-:Y:S02]  /*18450*/  FSEL R181, R19, -INF , !P2 ;  /* 0xff80000013b57808 */ /* 0x000fe40005000000 */
[CC--:B------:R-:W-:Y:S02]  /*18460*/  ISETP.GE.AND P2, PT, R205.reuse, R232.reuse, PT ;  /* 0x000000e8cd00720c */ /* 0x0c0fe40003f46270 */
[----:B------:R-:W-:Y:S01]  /*18470*/  FSEL R172, R48, -INF , !P5 ;  /* 0xff80000030ac7808 */ /* 0x000fe20006800000 */
[----:B------:R3:W3:Y:S01]  /*18480*/  I2F R19, R17 ;  /* 0x0000001100137306 */ /* 0x0006e20000201400 */
[----:B------:R-:W-:Y:S02]  /*18490*/  ISETP.GE.OR P2, PT, R205, R231, !P2 ;  /* 0x000000e7cd00720c */ /* 0x000fe40005746670 */
[----:B------:R-:W-:Y:S01]  /*184a0*/  IADD3 R195, R175, 0x60, RZ ;  /* 0x00000060afc37810 */ /* 0x000fe20007ffe0ff */
[C---:B----4-:R-:W-:Y:S01]  /*184b0*/  IMAD.IADD R7, R233.reuse, 0x1, -R2 ;  /* 0x00000001e9077824 */ /* 0x050fe200078e0a02 */
[----:B------:R-:W-:Y:S01]  /*184c0*/  FSEL R240, R34, -INF , !P2 ;  /* 0xff80000022f07808 */ /* 0x000fe20005000000 */
[----:B------:R-:W-:Y:S01]  /*184d0*/  IMAD.IADD R34, R233, 0x1, -R192 ;  /* 0x00000001e9227824 */ /* 0x000fe200078e0ac0 */
[-C--:B------:R-:W-:Y:S01]  /*184e0*/  ISETP.GE.AND P2, PT, R204, R232.reuse, PT ;  /* 0x000000e8cc00720c */ /* 0x080fe20003f46270 */
[----:B--2---:R-:W-:Y:S01]  /*184f0*/  FFMA.FTZ R71, R32, -UR31, R71 ;  /* 0x8000001f20477c23 */ /* 0x004fe20008010047 */
[----:B------:R-:W-:Y:S01]  /*18500*/  IABS R7, R7 ;  /* 0x0000000700077213 */ /* 0x000fe20000000000 */
[----:B------:R2:W4:Y:S01]  /*18510*/  I2F R20, R5 ;  /* 0x0000000500147306 */ /* 0x0005220000201400 */
[----:B------:R-:W-:Y:S02]  /*18520*/  ISETP.GE.OR P2, PT, R204, R231, !P2 ;  /* 0x000000e7cc00720c */ /* 0x000fe40005746670 */
[----:B------:R-:W-:Y:S01]  /*18530*/  ISETP.GE.AND P5, PT, R193, R235, PT ;  /* 0x000000ebc100720c */ /* 0x000fe20003fa6270 */
[----:B------:R-:W-:Y:S01]  /*18540*/  IMAD.MOV.U32 R23, RZ, RZ, R7 ;  /* 0x000000ffff177224 */ /* 0x000fe200078e0007 */
[----:B------:R-:W-:Y:S01]  /*18550*/  FSEL R33, R38, -INF , !P2 ;  /* 0xff80000026217808 */ /* 0x000fe20005000000 */
[----:B------:R-:W-:Y:S01]  /*18560*/  IMAD.IADD R7, R227, 0x1, -R174 ;  /* 0x00000001e3077824 */ /* 0x000fe200078e0aae */
[C---:B------:R-:W-:Y:S01]  /*18570*/  ISETP.GE.AND P2, PT, R196.reuse, R232, PT ;  /* 0x000000e8c400720c */ /* 0x040fe20003f46270 */
[----:B-1----:R-:W-:Y:S01]  /*18580*/  FFMA.FTZ R66, R187, -UR31, R66 ;  /* 0x8000001fbb427c23 */ /* 0x002fe20008010042 */
[-C--:B------:R-:W-:Y:S01]  /*18590*/  ISETP.GE.OR P5, PT, R193, R234.reuse, !P5 ;  /* 0x000000eac100720c */ /* 0x080fe20006fa6670 */
[----:B------:R-:W1:Y:S01]  /*185a0*/  I2F R200, R200 ;  /* 0x000000c800c87306 */ /* 0x000e620000201400 */
[----:B------:R-:W-:Y:S02]  /*185b0*/  IABS R7, R7 ;  /* 0x0000000700077213 */ /* 0x000fe40000000000 */
[----:B------:R-:W-:Y:S01]  /*185c0*/  ISETP.GE.OR P2, PT, R196, R231, !P2 ;  /* 0x000000e7c400720c */ /* 0x000fe20005746670 */
[----:B---3--:R-:W-:Y:S01]  /*185d0*/  IMAD.IADD R17, R236, 0x1, -R197 ;  /* 0x00000001ec117824 */ /* 0x008fe200078e0ac5 */
[----:B------:R-:W-:Y:S01]  /*185e0*/  FSEL R187, R8, -INF , !P1 ;  /* 0xff80000008bb7808 */ /* 0x000fe20004800000 */
[----:B------:R-:W-:Y:S01]  /*185f0*/  FFMA.FTZ R24, R19, -UR31, R24 ;  /* 0x8000001f13187c23 */ /* 0x000fe20008010018 */
[C---:B------:R-:W-:Y:S02]  /*18600*/  ISETP.GE.AND P1, PT, R170.reuse, R235, PT ;  /* 0x000000ebaa00720c */ /* 0x040fe40003f26270 */
[----:B------:R-:W-:Y:S01]  /*18610*/  IABS R17, R17 ;  /* 0x0000001100117213 */ /* 0x000fe20000000000 */
[----:B------:R-:W3:Y:S01]  /*18620*/  I2F R18, R7 ;  /* 0x0000000700127306 */ /* 0x000ee20000201400 */
[-C--:B------:R-:W-:Y:S02]  /*18630*/  ISETP.GE.OR P1, PT, R170, R234.reuse, !P1 ;  /* 0x000000eaaa00720c */ /* 0x080fe40004f26670 */
[----:B------:R-:W-:Y:S01]  /*18640*/  FSEL R52, R52, -INF , !P5 ;  /* 0xff80000034347808 */ /* 0x000fe20006800000 */
[----:B--2---:R-:W-:Y:S01]  /*18650*/  IMAD.IADD R5, R236, 0x1, -R198 ;  /* 0x00000001ec057824 */ /* 0x004fe200078e0ac6 */
[-C--:B------:R-:W-:Y:S01]  /*18660*/  ISETP.GE.AND P5, PT, R182, R235.reuse, PT ;  /* 0x000000ebb600720c */ /* 0x080fe20003fa6270 */
[----:B----4-:R-:W-:Y:S01]  /*18670*/  FFMA.FTZ R13, R20, -UR31, R13 ;  /* 0x8000001f140d7c23 */ /* 0x010fe2000801000d */
[----:B------:R-:W-:Y:S01]  /*18680*/  FSEL R168, R21, -INF , !P1 ;  /* 0xff80000015a87808 */ /* 0x000fe20004800000 */
[----:B------:R-:W-:Y:S01]  /*18690*/  IMAD.IADD R21, R230, 0x1, -R170 ;  /* 0x00000001e6157824 */ /* 0x000fe200078e0aaa */
[----:B------:R-:W-:Y:S01]  /*186a0*/  ISETP.GE.AND P1, PT, R204, R235, PT ;  /* 0x000000ebcc00720c */ /* 0x000fe20003f26270 */
[----:B------:R2:W4:Y:S01]  /*186b0*/  I2F R48, R17 ;  /* 0x0000001100307306 */ /* 0x0005220000201400 */
[----:B------:R-:W-:Y:S01]  /*186c0*/  IABS R5, R5 ;  /* 0x0000000500057213 */ /* 0x000fe20000000000 */
[----:B------:R-:W-:Y:S01]  /*186d0*/  IMAD.IADD R20, R230, 0x1, -R205 ;  /* 0x00000001e6147824 */ /* 0x000fe200078e0acd */
[-C--:B------:R-:W-:Y:S01]  /*186e0*/  ISETP.GE.OR P1, PT, R204, R234.reuse, !P1 ;  /* 0x000000eacc00720c */ /* 0x080fe20004f26670 */
[----:B-1----:R-:W-:Y:S01]  /*186f0*/  FFMA.FTZ R69, R200, -UR31, R69 ;  /* 0x8000001fc8457c23 */ /* 0x002fe20008010045 */
[----:B------:R-:W-:Y:S02]  /*18700*/  FSEL R200, R37, -INF , !P6 ;  /* 0xff80000025c87808 */ /* 0x000fe40007000000 */
[----:B------:R-:W-:Y:S02]  /*18710*/  ISETP.GE.AND P6, PT, R194, R235, PT ;  /* 0x000000ebc200720c */ /* 0x000fe40003fc6270 */
[----:B------:R-:W-:Y:S01]  /*18720*/  FSEL R8, R36, -INF , !P1 ;  /* 0xff80000024087808 */ /* 0x000fe20004800000 */
[----:B------:R-:W1:Y:S01]  /*18730*/  I2F R5, R5 ;  /* 0x0000000500057306 */ /* 0x000e620000201400 */
[-C--:B------:R-:W-:Y:S02]  /*18740*/  ISETP.GE.OR P6, PT, R194, R234.reuse, !P6 ;  /* 0x000000eac200720c */ /* 0x080fe400077c6670 */
[-C--:B------:R-:W-:Y:S01]  /*18750*/  ISETP.GE.OR P5, PT, R182, R234.reuse, !P5 ;  /* 0x000000eab600720c */ /* 0x080fe20006fa6670 */
[----:B---3--:R-:W-:Y:S01]  /*18760*/  FFMA.FTZ R11, R18, -UR31, R11 ;  /* 0x8000001f120b7c23 */ /* 0x008fe2000801000b */
[----:B------:R-:W-:Y:S01]  /*18770*/  IABS R7, R21 ;  /* 0x0000001500077213 */ /* 0x000fe20000000000 */
[----:B------:R-:W-:Y:S01]  /*18780*/  IMAD.IADD R18, R230, 0x1, -R202 ;  /* 0x00000001e6127824 */ /* 0x000fe200078e0aca */
[----:B------:R-:W-:Y:S02]  /*18790*/  FSEL R188, R49, -INF , !P6 ;  /* 0xff80000031bc7808 */ /* 0x000fe40007000000 */
[----:B------:R-:W-:Y:S01]  /*187a0*/  ISETP.GE.AND P6, PT, R186, R235, PT ;  /* 0x000000ebba00720c */ /* 0x000fe20003fc6270 */
[----:B------:R3:W3:Y:S01]  /*187b0*/  I2F R22, R7 ;  /* 0x0000000700167306 */ /* 0x0006e20000201400 */
[----:B------:R-:W-:Y:S02]  /*187c0*/  ISETP.GE.AND P1, PT, R174, R229, PT ;  /* 0x000000e5ae00720c */ /* 0x000fe40003f26270 */
[----:B------:R-:W-:Y:S01]  /*187d0*/  ISETP.GE.OR P6, PT, R186, R234, !P6 ;  /* 0x000000eaba00720c */ /* 0x000fe200077c6670 */
[----:B--2---:R-:W-:Y:S01]  /*187e0*/  IMAD.IADD R17, R236, 0x1, -R195 ;  /* 0x00000001ec117824 */ /* 0x004fe200078e0ac3 */
[----:B------:R-:W-:Y:S01]  /*187f0*/  ISETP.GE.AND P0, PT, R174, R226, PT ;  /* 0x000000e2ae00720c */ /* 0x000fe20003f06270 */
[----:B----4-:R-:W-:Y:S01]  /*18800*/  FFMA.FTZ R97, R48, -UR31, R97 ;  /* 0x8000001f30617c23 */ /* 0x010fe20008010061 */
[----:B------:R-:W-:Y:S02]  /*18810*/  FSEL R201, R53, -INF , !P6 ;  /* 0xff80000035c97808 */ /* 0x000fe40007000000 */
[----:B------:R-:W-:Y:S01]  /*18820*/  IABS R17, R17 ;  /* 0x0000001100117213 */ /* 0x000fe20000000000 */
[----:B------:R-:W2:Y:S01]  /*18830*/  I2F R23, R23 ;  /* 0x0000001700177306 */ /* 0x000ea20000201400 */
[----:B------:R-:W-:Y:S02]  /*18840*/  ISETP.GE.AND P6, PT, R180, R235, PT ;  /* 0x000000ebb400720c */ /* 0x000fe40003fc6270 */
[----:B------:R-:W-:Y:S01]  /*18850*/  ISETP.GE.OR P1, PT, R174, R228, !P1 ;  /* 0x000000e4ae00720c */ /* 0x000fe20004f26670 */
[----:B-1----:R-:W-:Y:S01]  /*18860*/  FFMA.FTZ R96, R5, -UR31, R96 ;  /* 0x8000001f05607c23 */ /* 0x002fe20008010060 */
[-C--:B------:R-:W-:Y:S01]  /*18870*/  ISETP.GE.OR P6, PT, R180, R234.reuse, !P6 ;  /* 0x000000eab400720c */ /* 0x080fe200077c6670 */
[----:B------:R-:W-:Y:S01]  /*18880*/  IMAD.IADD R5, R230, 0x1, -R169 ;  /* 0x00000001e6057824 */ /* 0x000fe200078e0aa9 */
[----:B------:R-:W-:Y:S02]  /*18890*/  ISETP.GE.OR P0, PT, R174, R223, !P0 ;  /* 0x000000dfae00720c */ /* 0x000fe40004706670 */
[----:B------:R-:W-:Y:S01]  /*188a0*/  FSEL R36, R65, -INF , !P6 ;  /* 0xff80000041247808 */ /* 0x000fe20007000000 */
[----:B------:R-:W1:Y:S01]  /*188b0*/  I2F R207, R17 ;  /* 0x0000001100cf7306 */ /* 0x000e620000201400 */
[----:B------:R-:W-:Y:S02]  /*188c0*/  ISETP.GE.AND P6, PT, R0, R235, PT ;  /* 0x000000eb0000720c */ /* 0x000fe40003fc6270 */
[----:B------:R-:W-:Y:S01]  /*188d0*/  FSEL R174, R64, -INF , !P5 ;  /* 0xff80000040ae7808 */ /* 0x000fe20006800000 */
[----:B---3--:R-:W-:Y:S01]  /*188e0*/  IMAD.IADD R7, R227, 0x1, -R177 ;  /* 0x00000001e3077824 */ /* 0x008fe200078e0ab1 */
[----:B------:R-:W-:Y:S01]  /*188f0*/  FSEL R37, R50, -INF , !P2 ;  /* 0xff80000032257808 */ /* 0x000fe20005000000 */
[----:B------:R-:W-:Y:S01]  /*18900*/  FFMA.FTZ R25, R22, -UR31, R25 ;  /* 0x8000001f16197c23 */ /* 0x000fe20008010019 */
[----:B------:R-:W-:Y:S01]  /*18910*/  ISETP.GE.OR P6, PT, R0, R234, !P6 ;  /* 0x000000ea0000720c */ /* 0x000fe200077c6670 */
[----:B------:R-:W-:Y:S01]  /*18920*/  IMAD.IADD R50, R233, 0x1, -R176 ;  /* 0x00000001e9327824 */ /* 0x000fe200078e0ab0 */
[C---:B------:R-:W-:Y:S02]  /*18930*/  ISETP.GE.AND P5, PT, R177.reuse, R229, PT ;  /* 0x000000e5b100720c */ /* 0x040fe40003fa6270 */
[----:B------:R-:W-:Y:S02]  /*18940*/  ISETP.GE.AND P2, PT, R177, R226, PT ;  /* 0x000000e2b100720c */ /* 0x000fe40003f46270 */
[----:B------:R-:W-:Y:S01]  /*18950*/  FSEL R21, R51, -INF , !P3 ;  /* 0xff80000033157808 */ /* 0x000fe20005800000 */
[----:B--2---:R-:W-:Y:S01]  /*18960*/  FFMA.FTZ R82, R23, -UR31, R82 ;  /* 0x8000001f17527c23 */ /* 0x004fe20008010052 */
[----:B------:R-:W-:Y:S02]  /*18970*/  ISETP.GE.AND P3, PT, R193, R232, PT ;  /* 0x000000e8c100720c */ /* 0x000fe40003f66270 */
[C---:B------:R-:W-:Y:S02]  /*18980*/  ISETP.GE.OR P2, PT, R177.reuse, R223, !P2 ;  /* 0x000000dfb100720c */ /* 0x040fe40005746670 */
[----:B------:R-:W-:Y:S02]  /*18990*/  ISETP.GE.OR P5, PT, R177, R228, !P5 ;  /* 0x000000e4b100720c */ /* 0x000fe40006fa6670 */
[----:B------:R-:W-:Y:S02]  /*189a0*/  FSEL R177, R68, -INF , !P6 ;  /* 0xff80000044b17808 */ /* 0x000fe40007000000 */
[C---:B------:R-:W-:Y:S01]  /*189b0*/  ISETP.GE.AND P6, PT, R178.reuse, R235, PT ;  /* 0x000000ebb200720c */ /* 0x040fe20003fc6270 */
[----:B-1----:R-:W-:Y:S01]  /*189c0*/  FFMA.FTZ R100, R207, -UR31, R100 ;  /* 0x8000001fcf647c23 */ /* 0x002fe20008010064 */
[----:B------:R-:W-:Y:S02]  /*189d0*/  IABS R20, R20 ;  /* 0x0000001400147213 */ /* 0x000fe40000000000 */
[----:B------:R-:W-:Y:S02]  /*189e0*/  ISETP.GE.OR P3, PT, R193, R231, !P3 ;  /* 0x000000e7c100720c */ /* 0x000fe40005f66670 */
[----:B------:R1:W2:Y:S01]  /*189f0*/  I2F R38, R20 ;  /* 0x0000001400267306 */ /* 0x0002a20000201400 */
[----:B------:R-:W-:Y:S02]  /*18a00*/  ISETP.GE.OR P6, PT, R178, R234, !P6 ;  /* 0x000000eab200720c */ /* 0x000fe400077c6670 */
[----:B------:R-:W-:Y:S02]  /*18a10*/  IABS R5, R5 ;  /* 0x0000000500057213 */ /* 0x000fe40000000000 */
[----:B------:R-:W-:Y:S02]  /*18a20*/  FSEL R17, R54, -INF , !P3 ;  /* 0xff80000036117808 */ /* 0x000fe40005800000 */
[----:B------:R-:W-:Y:S02]  /*18a30*/  ISETP.GE.AND P3, PT, R186, R232, PT ;  /* 0x000000e8ba00720c */ /* 0x000fe40003f66270 */
[----:B------:R-:W-:Y:S01]  /*18a40*/  FSEL R51, R69, -INF , !P6 ;  /* 0xff80000045337808 */ /* 0x000fe20007000000 */
[----:B------:R3:W4:Y:S01]  /*18a50*/  I2F R48, R5 ;  /* 0x0000000500307306 */ /* 0x0007220000201400 */
[----:B------:R-:W-:Y:S02]  /*18a60*/  ISETP.GE.AND P6, PT, R2, R235, PT ;  /* 0x000000eb0200720c */ /* 0x000fe40003fc6270 */
[----:B------:R-:W-:Y:S02]  /*18a70*/  IABS R34, R34 ;  /* 0x0000002200227213 */ /* 0x000fe40000000000 */
[----:B------:R-:W-:Y:S02]  /*18a80*/  ISETP.GE.OR P3, PT, R186, R231, !P3 ;  /* 0x000000e7ba00720c */ /* 0x000fe40005f66670 */
[----:B------:R-:W-:Y:S02]  /*18a90*/  ISETP.GE.OR P6, PT, R2, R234, !P6 ;  /* 0x000000ea0200720c */ /* 0x000fe400077c6670 */
[----:B------:R-:W-:Y:S01]  /*18aa0*/  FSEL R55, R55, -INF , !P3 ;  /* 0xff80000037377808 */ /* 0x000fe20005800000 */
[----:B------:R-:W4:Y:S01]  /*18ab0*/  I2F R34, R34 ;  /* 0x0000002200227306 */ /* 0x000f220000201400 */
[----:B------:R-:W-:Y:S02]  /*18ac0*/  ISETP.GE.AND P3, PT, R182, R232, PT ;  /* 0x000000e8b600720c */ /* 0x000fe40003f66270 */
[----:B------:R-:W-:Y:S01]  /*18ad0*/  FSEL R32, R80, -INF , !P6 ;  /* 0xff80000050207808 */ /* 0x000fe20007000000 */
[----:B-1----:R-:W-:Y:S01]  /*18ae0*/  IMAD.IADD R20, R227, 0x1, -R183 ;  /* 0x00000001e3147824 */ /* 0x002fe200078e0ab7 */
[----:B------:R-:W-:Y:S01]  /*18af0*/  ISETP.GE.AND P6, PT, R192, R235, PT ;  /* 0x000000ebc000720c */ /* 0x000fe20003fc6270 */
[----:B--2---:R-:W-:Y:S01]  /*18b00*/  FFMA.FTZ R28, R38, -UR31, R28 ;  /* 0x8000001f261c7c23 */ /* 0x004fe2000801001c */
[----:B------:R-:W-:Y:S01]  /*18b10*/  ISETP.GE.OR P3, PT, R182, R231, !P3 ;  /* 0x000000e7b600720c */ /* 0x000fe20005f66670 */
[----:B------:R-:W-:Y:S01]  /*18b20*/  IMAD.IADD R80, R233, 0x1, -R198 ;  /* 0x00000001e9507824 */ /* 0x000fe200078e0ac6 */
[----:B------:R-:W-:Y:S02]  /*18b30*/  ISETP.GE.OR P6, PT, R192, R234, !P6 ;  /* 0x000000eac000720c */ /* 0x000fe400077c6670 */
[----:B------:R-:W-:Y:S02]  /*18b40*/  FSEL R65, R66, -INF , !P3 ;  /* 0xff80000042417808 */ /* 0x000fe40005800000 */
[----:B------:R-:W-:Y:S01]  /*18b50*/  ISETP.GE.AND P3, PT, R183, R229, PT ;  /* 0x000000e5b700720c */ /* 0x000fe20003f66270 */
[----:B---3--:R-:W-:Y:S01]  /*18b60*/  IMAD.IADD R5, R230, 0x1, -R204 ;  /* 0x00000001e6057824 */ /* 0x008fe200078e0acc */
[----:B------:R-:W-:Y:S01]  /*18b70*/  FSEL R81, R81, -INF , !P6 ;  /* 0xff80000051517808 */ /* 0x000fe20007000000 */
[----:B----4-:R-:W-:Y:S01]  /*18b80*/  FFMA.FTZ R29, R48, -UR31, R29 ;  /* 0x8000001f301d7c23 */ /* 0x010fe2000801001d */
[C---:B------:R-:W-:Y:S02]  /*18b90*/  ISETP.GE.AND P6, PT, R183.reuse, R226, PT ;  /* 0x000000e2b700720c */ /* 0x040fe40003fc6270 */
[C---:B------:R-:W-:Y:S02]  /*18ba0*/  ISETP.GE.OR P3, PT, R183.reuse, R228, !P3 ;  /* 0x000000e4b700720c */ /* 0x040fe40005f66670 */
[----:B------:R-:W-:Y:S02]  /*18bb0*/  ISETP.GE.OR P6, PT, R183, R223, !P6 ;  /* 0x000000dfb700720c */ /* 0x000fe400077c6670 */
[----:B------:R-:W-:Y:S01]  /*18bc0*/  FSEL R183, R9, -INF , !P1 ;  /* 0xff80000009b77808 */ /* 0x000fe20004800000 */
[----:B------:R-:W-:Y:S01]  /*18bd0*/  FFMA.FTZ R83, R34, -UR31, R83 ;  /* 0x8000001f22537c23 */ /* 0x000fe20008010053 */
[CC--:B------:R-:W-:Y:S01]  /*18be0*/  ISETP.GE.AND P1, PT, R180.reuse, R232.reuse, PT ;  /* 0x000000e8b400720c */ /* 0x0c0fe20003f26270 */
[----:B------:R-:W-:Y:S01]  /*18bf0*/  IMAD.IADD R9, R233, 0x1, -R190 ;  /* 0x00000001e9097824 */ /* 0x000fe200078e0abe */
[----:B------:R-:W-:Y:S02]  /*18c00*/  IABS R5, R5 ;  /* 0x0000000500057213 */ /* 0x000fe40000000000 */
[----:B------:R-:W-:Y:S02]  /*18c10*/  ISETP.GE.OR P1, PT, R180, R231, !P1 ;  /* 0x000000e7b400720c */ /* 0x000fe40004f26670 */
[----:B------:R-:W1:Y:S01]  /*18c20*/  I2F R34, R5 ;  /* 0x0000000500227306 */ /* 0x000e620000201400 */
[----:B------:R-:W-:Y:S02]  /*18c30*/  FSEL R13, R13, -INF , !P3 ;  /* 0xff8000000d0d7808 */ /* 0x000fe40005800000 */
[----:B------:R-:W-:Y:S02]  /*18c40*/  FSEL R53, R67, -INF , !P1 ;  /* 0xff80000043357808 */ /* 0x000fe40004800000 */
[----:B------:R-:W-:Y:S02]  /*18c50*/  ISETP.GE.AND P1, PT, R176, R235, PT ;  /* 0x000000ebb000720c */ /* 0x000fe40003f26270 */
[----:B------:R-:W-:Y:S02]  /*18c60*/  ISETP.GE.AND P3, PT, R178, R232, PT ;  /* 0x000000e8b200720c */ /* 0x000fe40003f66270 */
[----:B------:R-:W-:Y:S02]  /*18c70*/  ISETP.GE.OR P1, PT, R176, R234, !P1 ;  /* 0x000000eab000720c */ /* 0x000fe40004f26670 */
[-C--:B------:R-:W-:Y:S02]  /*18c80*/  ISETP.GE.OR P3, PT, R178, R231.reuse, !P3 ;  /* 0x000000e7b200720c */ /* 0x080fe40005f66670 */
[----:B------:R-:W-:Y:S02]  /*18c90*/  FSEL R191, R84, -INF , !P1 ;  /* 0xff80000054bf7808 */ /* 0x000fe40004800000 */
[C---:B------:R-:W-:Y:S02]  /*18ca0*/  ISETP.GE.AND P1, PT, R0.reuse, R232, PT ;  /* 0x000000e80000720c */ /* 0x040fe40003f26270 */
[----:B------:R-:W-:Y:S02]  /*18cb0*/  FSEL R71, R71, -INF , !P3 ;  /* 0xff80000047477808 */ /* 0x000fe40005800000 */
[----:B------:R-:W-:Y:S02]  /*18cc0*/  ISETP.GE.OR P1, PT, R0, R231, !P1 ;  /* 0x000000e70000720c */ /* 0x000fe40004f26670 */
[----:B------:R-:W-:Y:S02]  /*18cd0*/  ISETP.GE.AND P3, PT, R198, R235, PT ;  /* 0x000000ebc600720c */ /* 0x000fe40003f66270 */
[----:B------:R-:W-:Y:S01]  /*18ce0*/  FSEL R49, R70, -INF , !P1 ;  /* 0xff80000046317808 */ /* 0x000fe20004800000 */
[----:B-1----:R-:W-:Y:S01]  /*18cf0*/  FFMA.FTZ R40, R34, -UR31, R40 ;  /* 0x8000001f22287c23 */ /* 0x002fe20008010028 */
[----:B------:R-:W-:Y:S02]  /*18d00*/  ISETP.GE.AND P1, PT, R206, R229, PT ;  /* 0x000000e5ce00720c */ /* 0x000fe40003f26270 */
[----:B------:R-:W-:Y:S02]  /*18d10*/  ISETP.GE.OR P3, PT, R198, R234, !P3 ;  /* 0x000000eac600720c */ /* 0x000fe40005f66670 */
[----:B------:R-:W-:Y:S02]  /*18d20*/  ISETP.GE.OR P1, PT, R206, R228, !P1 ;  /* 0x000000e4ce00720c */ /* 0x000fe40004f26670 */
[----:B------:R-:W-:Y:S02]  /*18d30*/  FSEL R70, R96, -INF , !P3 ;  /* 0xff80000060467808 */ /* 0x000fe40005800000 */
[----:B------:R-:W-:Y:S02]  /*18d40*/  ISETP.GE.AND P3, PT, R2, R232, PT ;  /* 0x000000e80200720c */ /* 0x000fe40003f66270 */
[----:B------:R-:W-:Y:S01]  /*18d50*/  FSEL R96, R24, -INF , !P1 ;  /* 0xff80000018607808 */ /* 0x000fe20004800000 */
[----:B------:R-:W-:Y:S01]  /*18d60*/  IMAD.IADD R24, R230, 0x1, -R196 ;  /* 0x00000001e6187824 */ /* 0x000fe200078e0ac4 */
[C---:B------:R-:W-:Y:S02]  /*18d70*/  ISETP.GE.AND P1, PT, R197.reuse, R235, PT ;  /* 0x000000ebc500720c */ /* 0x040fe40003f26270 */
[----:B------:R-:W-:Y:S02]  /*18d80*/  ISETP.GE.OR P3, PT, R2, R231, !P3 ;  /* 0x000000e70200720c */ /* 0x000fe40005f66670 */
[----:B------:R-:W-:Y:S02]  /*18d90*/  ISETP.GE.OR P1, PT, R197, R234, !P1 ;  /* 0x000000eac500720c */ /* 0x000fe40004f26670 */
[----:B------:R-:W-:Y:S02]  /*18da0*/  IADD3 R5, R175, 0x69, RZ ;  /* 0x00000069af057810 */ /* 0x000fe40007ffe0ff */
[----:B------:R-:W-:Y:S02]  /*18db0*/  FSEL R69, R82, -INF , !P3 ;  /* 0xff80000052457808 */ /* 0x000fe40005800000 */
[----:B------:R-:W-:Y:S02]  /*18dc0*/  FSEL R66, R97, -INF , !P1 ;  /* 0xff80000061427808 */ /* 0x000fe40004800000 */
[C---:B------:R-:W-:Y:S02]  /*18dd0*/  ISETP.GE.AND P1, PT, R170.reuse, R226, PT ;  /* 0x000000e2aa00720c */ /* 0x040fe40003f26270 */
[C---:B------:R-:W-:Y:S02]  /*18de0*/  ISETP.GE.AND P3, PT, R170.reuse, R229, PT ;  /* 0x000000e5aa00720c */ /* 0x040fe40003f66270 */
[----:B------:R-:W-:Y:S02]  /*18df0*/  ISETP.GE.OR P1, PT, R170, R223, !P1 ;  /* 0x000000dfaa00720c */ /* 0x000fe40004f26670 */
[----:B------:R-:W-:Y:S02]  /*18e00*/  FSEL R19, R12, -INF , !P5 ;  /* 0xff8000000c137808 */ /* 0x000fe40006800000 */
[----:B------:R-:W-:Y:S01]  /*18e10*/  IABS R12, R9 ;  /* 0x00000009000c7213 */ /* 0x000fe20000000000 */
[----:B------:R-:W-:Y:S01]  /*18e20*/  IMAD.IADD R9, R236, 0x1, -R5 ;  /* 0x00000001ec097824 */ /* 0x000fe200078e0a05 */
[----:B------:R-:W-:Y:S01]  /*18e30*/  ISETP.GE.OR P3, PT, R170, R228, !P3 ;  /* 0x000000e4aa00720c */ /* 0x000fe20005f66670 */
[----:B------:R-:W-:Y:S01]  /*18e40*/  IMAD.IADD R170, R227, 0x1, -R170 ;  /* 0x00000001e3aa7824 */ /* 0x000fe200078e0aaa */
[----:B------:R-:W-:Y:S02]  /*18e50*/  IABS R20, R20 ;  /* 0x0000001400147213 */ /* 0x000fe40000000000 */
[----:B------:R-:W1:Y:S01]  /*18e60*/  I2F R12, R12 ;  /* 0x0000000c000c7306 */ /* 0x000e620000201400 */
[----:B------:R-:W-:Y:S02]  /*18e70*/  IABS R84, R9 ;  /* 0x0000000900547213 */ /* 0x000fe40000000000 */
[----:B------:R-:W-:Y:S02]  /*18e80*/  IABS R9, R170 ;  /* 0x000000aa00097213 */ /* 0x000fe40000000000 */
[----:B------:R-:W-:Y:S02]  /*18e90*/  FSEL R170, R11, -INF , !P0 ;  /* 0xff8000000baa7808 */ /* 0x000fe40004000000 */
[----:B------:R-:W-:Y:S02]  /*18ea0*/  ISETP.GE.AND P0, PT, R192, R232, PT ;  /* 0x000000e8c000720c */ /* 0x000fe40003f06270 */
[----:B------:R-:W-:Y:S01]  /*18eb0*/  ISETP.GE.AND P5, PT, R190, R235, PT ;  /* 0x000000ebbe00720c */ /* 0x000fe20003fa6270 */
[----:B------:R-:W2:Y:S01]  /*18ec0*/  I2F R22, R9 ;  /* 0x0000000900167306 */ /* 0x000ea20000201400 */
[----:B------:R-:W-:Y:S02]  /*18ed0*/  ISETP.GE.OR P0, PT, R192, R231, !P0 ;  /* 0x000000e7c000720c */ /* 0x000fe40004706670 */
[-C--:B------:R-:W-:Y:S02]  /*18ee0*/  ISETP.GE.OR P5, PT, R190, R234.reuse, !P5 ;  /* 0x000000eabe00720c */ /* 0x080fe40006fa6670 */
[----:B------:R-:W-:Y:S02]  /*18ef0*/  FSEL R82, R25, -INF , !P3 ;  /* 0xff80000019527808 */ /* 0x000fe40005800000 */
[----:B------:R-:W-:Y:S02]  /*18f00*/  ISETP.GE.AND P3, PT, R195, R235, PT ;  /* 0x000000ebc300720c */ /* 0x000fe40003f66270 */
[----:B------:R-:W-:Y:S01]  /*18f10*/  FSEL R185, R85, -INF , !P5 ;  /* 0xff80000055b97808 */ /* 0x000fe20006800000 */
[----:B------:R3:W4:Y:S01]  /*18f20*/  I2F R54, R20 ;  /* 0x0000001400367306 */ /* 0x0007220000201400 */
[----:B------:R-:W-:Y:S02]  /*18f30*/  IABS R7, R7 ;  /* 0x0000000700077213 */ /* 0x000fe40000000000 */
[----:B------:R-:W-:Y:S01]  /*18f40*/  ISETP.GE.OR P3, PT, R195, R234, !P3 ;  /* 0x000000eac300720c */ /* 0x000fe20005f66670 */
[----:B-1----:R-:W-:Y:S01]  /*18f50*/  FFMA.FTZ R87, R12, -UR31, R87 ;  /* 0x8000001f0c577c23 */ /* 0x002fe20008010057 */
[----:B------:R-:W-:Y:S02]  /*18f60*/  IADD3 R25, R175, 0x78, RZ ;  /* 0x00000078af197810 */ /* 0x000fe40007ffe0ff */
[----:B------:R-:W-:Y:S02]  /*18f70*/  FSEL R100, R100, -INF , !P3 ;  /* 0xff80000064647808 */ /* 0x000fe40005800000 */
[----:B------:R-:W-:Y:S01]  /*18f80*/  ISETP.GE.AND P3, PT, R205, R226, PT ;  /* 0x000000e2cd00720c */ /* 0x000fe20003f66270 */
[----:B------:R-:W1:Y:S01]  /*18f90*/  I2F R35, R7 ;  /* 0x0000000700237306 */ /* 0x000e620000201400 */
[----:B------:R-:W-:Y:S02]  /*18fa0*/  FSEL R83, R83, -INF , !P0 ;  /* 0xff80000053537808 */ /* 0x000fe40004000000 */
[C---:B------:R-:W-:Y:S01]  /*18fb0*/  ISETP.GE.AND P0, PT, R205.reuse, R229, PT ;  /* 0x000000e5cd00720c */ /* 0x040fe20003f06270 */
[----:B--2---:R-:W-:Y:S01]  /*18fc0*/  FFMA.FTZ R27, R22, -UR31, R27 ;  /* 0x8000001f161b7c23 */ /* 0x004fe2000801001b */
[----:B------:R-:W-:Y:S02]  /*18fd0*/  IABS R9, R18 ;  /* 0x0000001200097213 */ /* 0x000fe40000000000 */
[CC--:B------:R-:W-:Y:S02]  /*18fe0*/  ISETP.GE.OR P3, PT, R205.reuse, R223.reuse, !P3 ;  /* 0x000000dfcd00720c */ /* 0x0c0fe40005f66670 */
[----:B------:R-:W-:Y:S01]  /*18ff0*/  ISETP.GE.OR P0, PT, R205, R228, !P0 ;  /* 0x000000e4cd00720c */ /* 0x000fe20004706670 */
[----:B------:R2:W2:Y:S01]  /*19000*/  I2F R38, R9 ;  /* 0x0000000900267306 */ /* 0x0004a20000201400 */
[----:B------:R-:W-:Y:S01]  /*19010*/  IMAD.IADD R205, R227, 0x1, -R205 ;  /* 0x00000001e3cd7824 */ /* 0x000fe200078e0acd */
[----:B------:R-:W-:Y:S02]  /*19020*/  IABS R50, R50 ;  /* 0x0000003200327213 */ /* 0x000fe40000000000 */
[----:B---3--:R-:W-:Y:S01]  /*19030*/  IADD3 R20, R175, 0x68, RZ ;  /* 0x00000068af147810 */ /* 0x008fe20007ffe0ff */
[----:B----4-:R-:W-:Y:S01]  /*19040*/  FFMA.FTZ R15, R54, -UR31, R15 ;  /* 0x8000001f360f7c23 */ /* 0x010fe2000801000f */
[----:B------:R-:W-:Y:S02]  /*19050*/  ISETP.GE.AND P5, PT, R206, R226, PT ;  /* 0x000000e2ce00720c */ /* 0x000fe40003fa6270 */
[----:B------:R-:W-:Y:S01]  /*19060*/  IABS R80, R80 ;  /* 0x0000005000507213 */ /* 0x000fe20000000000 */
[----:B------:R-:W-:Y:S01]  /*19070*/  IMAD.IADD R67, R236, 0x1, -R20 ;  /* 0x00000001ec437824 */ /* 0x000fe200078e0a14 */
[----:B------:R-:W3:Y:S01]  /*19080*/  I2F R50, R50 ;  /* 0x0000003200327306 */ /* 0x000ee20000201400 */
[----:B------:R-:W-:Y:S01]  /*19090*/  ISETP.GE.OR P5, PT, R206, R223, !P5 ;  /* 0x000000dfce00720c */ /* 0x000fe20006fa6670 */
[----:B------:R-:W-:Y:S02]  /*190a0*/  IMAD.IADD R206, R227, 0x1, -R206 ;  /* 0x00000001e3ce7824 */ /* 0x000fe400078e0ace */
[----:B------:R-:W-:Y:S01]  /*190b0*/  IABS R67, R67 ;  /* 0x0000004300437213 */ /* 0x000fe20000000000 */
[----:B-1----:R-:W-:Y:S01]  /*190c0*/  FFMA.FTZ R14, R35, -UR31, R14 ;  /* 0x8000001f230e7c23 */ /* 0x002fe2000801000e */
[----:B------:R-:W-:Y:S01]  /*190d0*/  IADD3 R7, R175, 0x61, RZ ;  /* 0x00000061af077810 */ /* 0x000fe20007ffe0ff */
[----:B------:R-:W-:Y:S01]  /*190e0*/  IMAD.IADD R35, R233, 0x1, -R195 ;  /* 0x00000001e9237824 */ /* 0x000fe200078e0ac3 */
[----:B------:R-:W-:Y:S02]  /*190f0*/  IABS R206, R206 ;  /* 0x000000ce00ce7213 */ /* 0x000fe40000000000 */
[----:B------:R-:W1:Y:S01]  /*19100*/  I2F R67, R67 ;  /* 0x0000004300437306 */ /* 0x000e620000201400 */
[----:B------:R-:W-:Y:S01]  /*19110*/  IMAD.IADD R64, R236, 0x1, -R7 ;  /* 0x00000001ec407824 */ /* 0x000fe200078e0a07 */
[----:B------:R-:W-:Y:S02]  /*19120*/  FSEL R12, R14, -INF , !P2 ;  /* 0xff8000000e0c7808 */ /* 0x000fe40005000000 */
[----:B--2---:R-:W-:Y:S01]  /*19130*/  IADD3 R9, R175, 0x70, RZ ;  /* 0x00000070af097810 */ /* 0x004fe20007ffe0ff */
[----:B------:R-:W-:Y:S01]  /*19140*/  FFMA.FTZ R41, R38, -UR31, R41 ;  /* 0x8000001f26297c23 */ /* 0x000fe20008010029 */
[----:B------:R-:W-:Y:S02]  /*19150*/  IABS R64, R64 ;  /* 0x0000004000407213 */ /* 0x000fe40000000000 */
[-C--:B------:R-:W-:Y:S01]  /*19160*/  ISETP.GE.AND P2, PT, R176, R232.reuse, PT ;  /* 0x000000e8b000720c */ /* 0x080fe20003f46270 */
[----:B------:R-:W-:Y:S01]  /*19170*/  IMAD.IADD R11, R236, 0x1, -R9 ;  /* 0x00000001ec0b7824 */ /* 0x000fe200078e0a09 */
[----:B------:R-:W2:Y:S01]  /*19180*/  I2F R23, R206 ;  /* 0x000000ce00177306 */ /* 0x000ea20000201400 */
[----:B------:R-:W-:Y:S02]  /*19190*/  IABS R35, R35 ;  /* 0x0000002300237213 */ /* 0x000fe40000000000 */
[----:B------:R-:W-:Y:S01]  /*191a0*/  ISETP.GE.OR P2, PT, R176, R231, !P2 ;  /* 0x000000e7b000720c */ /* 0x000fe20005746670 */
[----:B---3--:R-:W-:Y:S01]  /*191b0*/  FFMA.FTZ R86, R50, -UR31, R86 ;  /* 0x8000001f32567c23 */ /* 0x008fe20008010056 */
[----:B------:R-:W-:Y:S01]  /*191c0*/  IABS R18, R11 ;  /* 0x0000000b00127213 */ /* 0x000fe20000000000 */
[----:B------:R-:W-:Y:S01]  /*191d0*/  IMAD.IADD R50, R233, 0x1, -R197 ;  /* 0x00000001e9327824 */ /* 0x000fe200078e0ac5 */
[----:B------:R-:W-:Y:S02]  /*191e0*/  IABS R11, R205 ;  /* 0x000000cd000b7213 */ /* 0x000fe40000000000 */
[----:B------:R-:W-:Y:S01]  /*191f0*/  FSEL R85, R86, -INF , !P2 ;  /* 0xff80000056557808 */ /* 0x000fe20005000000 */
[----:B------:R-:W3:Y:S01]  /*19200*/  I2F R64, R64 ;  /* 0x0000004000407306 */ /* 0x000ee20000201400 */
[----:B------:R-:W-:Y:S01]  /*19210*/  FSEL R86, R27, -INF , !P1 ;  /* 0xff8000001b567808 */ /* 0x000fe20004800000 */
[----:B------:R-:W-:Y:S01]  /*19220*/  IMAD.IADD R27, R233, 0x1, -R5 ;  /* 0x00000001e91b7824 */ /* 0x000fe200078e0a05 */
[----:B------:R-:W-:Y:S01]  /*19230*/  ISETP.GE.AND P1, PT, R197, R232, PT ;  /* 0x000000e8c500720c */ /* 0x000fe20003f26270 */
[----:B-1----:R-:W-:Y:S01]  /*19240*/  FFMA.FTZ R112, R67, -UR31, R112 ;  /* 0x8000001f43707c23 */ /* 0x002fe20008010070 */
[----:B------:R-:W-:Y:S02]  /*19250*/  FSEL R205, R28, -INF , !P0 ;  /* 0xff8000001ccd7808 */ /* 0x000fe40004000000 */
[----:B------:R-:W-:Y:S02]  /*19260*/  ISETP.GE.OR P1, PT, R197, R231, !P1 ;  /* 0x000000e7c500720c */ /* 0x000fe40004f26670 */
[----:B------:R-:W-:Y:S01]  /*19270*/  ISETP.GE.AND P0, PT, R7, R235, PT ;  /* 0x000000eb0700720c */ /* 0x000fe20003f06270 */
[----:B------:R-:W1:Y:S01]  /*19280*/  I2F R207, R11 ;  /* 0x0000000b00cf7306 */ /* 0x000e620000201400 */
[----:B------:R-:W-:Y:S02]  /*19290*/  ISETP.GE.AND P2, PT, R169, R229, PT ;  /* 0x000000e5a900720c */ /* 0x000fe40003f46270 */
[----:B------:R-:W-:Y:S01]  /*192a0*/  ISETP.GE.OR P0, PT, R7, R234, !P0 ;  /* 0x000000ea0700720c */ /* 0x000fe20004706670 */
[----:B--2---:R-:W-:Y:S01]  /*192b0*/  FFMA.FTZ R26, R23, -UR31, R26 ;  /* 0x8000001f171a7c23 */ /* 0x004fe2000801001a */
[----:B------:R-:W-:Y:S01]  /*192c0*/  ISETP.GE.OR P2, PT, R169, R228, !P2 ;  /* 0x000000e4a900720c */ /* 0x000fe20005746670 */
[----:B------:R-:W-:Y:S01]  /*192d0*/  IMAD.IADD R23, R230, 0x1, -R194 ;  /* 0x00000001e6177824 */ /* 0x000fe200078e0ac2 */
[----:B------:R-:W-:Y:S02]  /*192e0*/  IABS R50, R50 ;  /* 0x0000003200327213 */ /* 0x000fe40000000000 */
[----:B------:R-:W-:Y:S01]  /*192f0*/  FSEL R54, R29, -INF , !P2 ;  /* 0xff8000001d367808 */ /* 0x000fe20005000000 */
[----:B------:R-:W2:Y:S01]  /*19300*/  I2F R80, R80 ;  /* 0x0000005000507306 */ /* 0x000ea20000201400 */
[----:B------:R-:W-:Y:S02]  /*19310*/  ISETP.GE.AND P2, PT, R20, R235, PT ;  /* 0x000000eb1400720c */ /* 0x000fe40003f46270 */
[----:B------:R-:W-:Y:S01]  /*19320*/  IABS R38, R27 ;  /* 0x0000001b00267213 */ /* 0x000fe20000000000 */
[----:B---3--:R-:W-:Y:S01]  /*19330*/  FFMA.FTZ R101, R64, -UR31, R101 ;  /* 0x8000001f40657c23 */ /* 0x008fe20008010065 */
[----:B------:R-:W-:Y:S01]  /*19340*/  ISETP.GE.OR P2, PT, R20, R234, !P2 ;  /* 0x000000ea1400720c */ /* 0x000fe20005746670 */
[----:B------:R-:W-:Y:S03]  /*19350*/  IMAD.IADD R64, R233, 0x1, -R7 ;  /* 0x00000001e9407824 */ /* 0x000fe600078e0a07 */
[----:B------:R-:W-:Y:S01]  /*19360*/  FSEL R68, R101, -INF , !P0 ;  /* 0xff80000065447808 */ /* 0x000fe20004000000 */
[----:B------:R-:W3:Y:S01]  /*19370*/  I2F R18, R18 ;  /* 0x0000001200127306 */ /* 0x000ee20000201400 */
[----:B------:R-:W-:Y:S02]  /*19380*/  ISETP.GE.AND P0, PT, R169, R226, PT ;  /* 0x000000e2a900720c */ /* 0x000fe40003f06270 */
[----:B------:R-:W-:Y:S01]  /*19390*/  FSEL R112, R112, -INF , !P2 ;  /* 0xff80000070707808 */ /* 0x000fe20005000000 */
[----:B-1----:R-:W-:Y:S01]  /*193a0*/  FFMA.FTZ R30, R207, -UR31, R30 ;  /* 0x8000001fcf1e7c23 */ /* 0x002fe2000801001e */
[----:B------:R-:W-:Y:S02]  /*193b0*/  IABS R11, R24 ;  /* 0x00000018000b7213 */ /* 0x000fe40000000000 */
[-C--:B------:R-:W-:Y:S01]  /*193c0*/  ISETP.GE.OR P0, PT, R169, R223.reuse, !P0 ;  /* 0x000000dfa900720c */ /* 0x080fe20004706670 */
[----:B------:R-:W-:Y:S01]  /*193d0*/  IMAD.IADD R169, R227, 0x1, -R169 ;  /* 0x00000001e3a97824 */ /* 0x000fe200078e0aa9 */
[----:B------:R-:W-:Y:S01]  /*193e0*/  FSEL R30, R30, -INF , !P3 ;  /* 0xff8000001e1e7808 */ /* 0x000fe20005800000 */
[----:B------:R1:W4:Y:S01]  /*193f0*/  I2F R67, R11 ;  /* 0x0000000b00437306 */ /* 0x0003220000201400 */
[----:B------:R-:W-:Y:S02]  /*19400*/  ISETP.GE.AND P2, PT, R204, R226, PT ;  /* 0x000000e2cc00720c */ /* 0x000fe40003f46270 */
[----:B------:R-:W-:Y:S01]  /*19410*/  FSEL R101, R26, -INF , !P5 ;  /* 0xff8000001a657808 */ /* 0x000fe20006800000 */
[----:B--2---:R-:W-:Y:S01]  /*19420*/  FFMA.FTZ R98, R80, -UR31, R98 ;  /* 0x8000001f50627c23 */ /* 0x004fe20008010062 */
[----:B------:R-:W-:Y:S02]  /*19430*/  ISETP.GE.OR P2, PT, R204, R223, !P2 ;  /* 0x000000dfcc00720c */ /* 0x000fe40005746670 */
[----:B------:R-:W-:Y:S02]  /*19440*/  IADD3 R26, R175, 0x79, RZ ;  /* 0x00000079af1a7810 */ /* 0x000fe40007ffe0ff */
[-C--:B------:R-:W-:Y:S01]  /*19450*/  ISETP.GE.AND P5, PT, R198, R232.reuse, PT ;  /* 0x000000e8c600720c */ /* 0x080fe20003fa6270 */
[----:B------:R-:W2:Y:S01]  /*19460*/  I2F R84, R84 ;  /* 0x0000005400547306 */ /* 0x000ea20000201400 */
[C---:B------:R-:W-:Y:S01]  /*19470*/  ISETP.GE.AND P3, PT, R195.reuse, R232, PT ;  /* 0x000000e8c300720c */ /* 0x040fe20003f66270 */
[----:B------:R-:W-:Y:S01]  /*19480*/  IMAD.IADD R22, R236, 0x1, -R26 ;  /* 0x00000001ec167824 */ /* 0x000fe200078e0a1a */
[-C--:B------:R-:W-:Y:S01]  /*19490*/  ISETP.GE.OR P5, PT, R198, R231.reuse, !P5 ;  /* 0x000000e7c600720c */ /* 0x080fe20006fa6670 */
[----:B---3--:R-:W-:Y:S01]  /*194a0*/  FFMA.FTZ R116, R18, -UR31, R116 ;  /* 0x8000001f12747c23 */ /* 0x008fe20008010074 */
[----:B------:R-:W-:Y:S01]  /*194b0*/  ISETP.GE.OR P3, PT, R195, R231, !P3 ;  /* 0x000000e7c300720c */ /* 0x000fe20005f66670 */
[----:B------:R-:W-:Y:S01]  /*194c0*/  IMAD.IADD R18, R230, 0x1, -R186 ;  /* 0x00000001e6127824 */ /* 0x000fe200078e0aba */
[----:B------:R-:W-:Y:S02]  /*194d0*/  IABS R29, R22 ;  /* 0x00000016001d7213 */ /* 0x000fe40000000000 */
[----:B------:R-:W-:Y:S01]  /*194e0*/  IABS R64, R64 ;  /* 0x0000004000407213 */ /* 0x000fe20000000000 */
[----:B------:R-:W3:Y:S01]  /*194f0*/  I2F R50, R50 ;  /* 0x0000003200327306 */ /* 0x000ee20000201400 */
[----:B------:R-:W-:Y:S02]  /*19500*/  IABS R18, R18 ;  /* 0x0000001200127213 */ /* 0x000fe40000000000 */
[----:B-1----:R-:W-:Y:S01]  /*19510*/  IADD3 R11, R175, 0x71, RZ ;  /* 0x00000071af0b7810 */ /* 0x002fe20007ffe0ff */
[----:B----4-:R-:W-:Y:S01]  /*19520*/  FFMA.FTZ R44, R67, -UR31, R44 ;  /* 0x8000001f432c7c23 */ /* 0x010fe2000801002c */
[----:B------:R-:W-:Y:S02]  /*19530*/  FSEL R175, R98, -INF , !P5 ;  /* 0xff80000062af7808 */ /* 0x000fe40006800000 */
[----:B------:R-:W-:Y:S01]  /*19540*/  ISETP.GE.AND P5, PT, R202, R229, PT ;  /* 0x000000e5ca00720c */ /* 0x000fe20003fa6270 */
[----:B------:R-:W-:Y:S02]  /*19550*/  IMAD.IADD R14, R236, 0x1, -R11 ;  /* 0x00000001ec0e7824 */ /* 0x000fe400078e0a0b */
[----:B------:R-:W1:Y:S01]  /*19560*/  I2F R35, R35 ;  /* 0x0000002300237306 */ /* 0x000e620000201400 */
[----:B------:R-:W-:Y:S02]  /*19570*/  ISETP.GE.OR P5, PT, R202, R228, !P5 ;  /* 0x000000e4ca00720c */ /* 0x000fe40006fa6670 */
[----:B------:R-:W-:Y:S01]  /*19580*/  IABS R24, R14 ;  /* 0x0000000e00187213 */ /* 0x000fe20000000000 */
[----:B--2---:R-:W-:Y:S01]  /*19590*/  FFMA.FTZ R113, R84, -UR31, R113 ;  /* 0x8000001f54717c23 */ /* 0x004fe20008010071 */
[----:B------:R-:W-:Y:S02]  /*195a0*/  IABS R14, R169 ;  /* 0x000000a9000e7213 */ /* 0x000fe40000000000 */
[----:B------:R-:W-:Y:S03]  /*195b0*/  FSEL R41, R41, -INF , !P5 ;  /* 0xff80000029297808 */ /* 0x000fe60006800000 */
[----:B------:R2:W4:Y:S01]  /*195c0*/  I2F R28, R14 ;  /* 0x0000000e001c7306 */ /* 0x0005220000201400 */
[----:B------:R-:W-:Y:S01]  /*195d0*/  FSEL R169, R15, -INF , !P6 ;  /* 0xff8000000fa97808 */ /* 0x000fe20007000000 */
[----:B------:R-:W-:Y:S01]  /*195e0*/  IMAD.IADD R15, R236, 0x1, -R25 ;  /* 0x00000001ec0f7824 */ /* 0x000fe200078e0a19 */
[----:B------:R-:W-:Y:S01]  /*195f0*/  ISETP.GE.AND P6, PT, R190, R232, PT ;  /* 0x000000e8be00720c */ /* 0x000fe20003fc6270 */
[----:B---3--:R-:W-:Y:S01]  /*19600*/  FFMA.FTZ R99, R50, -UR31, R99 ;  /* 0x8000001f32637c23 */ /* 0x008fe20008010063 */
[----:B------:R-:W-:Y:S01]  /*19610*/  ISETP.GE.AND P5, PT, R9, R235, PT ;  /* 0x000000eb0900720c */ /* 0x000fe20003fa6270 */
[----:B------:R-:W-:Y:S01]  /*19620*/  IMAD.IADD R50, R233, 0x1, -R20 ;  /* 0x00000001e9327824 */ /* 0x000fe200078e0a14 */
[----:B------:R-:W-:Y:S02]  /*19630*/  ISETP.GE.OR P6, PT, R190, R231, !P6 ;  /* 0x000000e7be00720c */ /* 0x000fe400077c6670 */
[----:B------:R-:W-:Y:S01]  /*19640*/  ISETP.GE.OR P5, PT, R9, R234, !P5 ;  /* 0x000000ea0900720c */ /* 0x000fe20006fa6670 */
[----:B------:R3:W3:Y:S01]  /*19650*/  I2F R22, R29 ;  /* 0x0000001d00167306 */ /* 0x0006e20000201400 */
[----:B------:R-:W-:Y:S02]  /*19660*/  FSEL R87, R87, -INF , !P6 ;  /* 0xff80000057577808 */ /* 0x000fe40007000000 */
[----:B------:R-:W-:Y:S01]  /*19670*/  ISETP.GE.AND P6, PT, R204, R229, PT ;  /* 0x000000e5cc00720c */ /* 0x000fe20003fc6270 */
[----:B-1----:R-:W-:Y:S01]  /*19680*/  FFMA.FTZ R102, R35, -UR31, R102 ;  /* 0x8000001f23667c23 */ /* 0x002fe20008010066 */
[----:B------:R-:W-:Y:S01]  /*19690*/  FSEL R116, R116, -INF , !P5 ;  /* 0xff80000074747808 */ /* 0x000fe20006800000 */
[----:B------:R-:W-:Y:S01]  /*196a0*/  IMAD.IADD R35, R233, 0x1, -R9 ;  /* 0x00000001e9237824 */ /* 0x000fe200078e0a09 */
[----:B------:R-:W-:Y:S01]  /*196b0*/  ISETP.GE.OR P6, PT, R204, R228, !P6 ;  /* 0x000000e4cc00720c */ /* 0x000fe200077c6670 */
[----:B------:R-:W-:Y:S01]  /*196c0*/  IMAD.IADD R204, R227, 0x1, -R204 ;  /* 0x00000001e3cc7824 */ /* 0x000fe200078e0acc */
[----:B------:R-:W-:Y:S01]  /*196d0*/  IABS R34, R15 ;  /* 0x0000000f00227213 */ /* 0x000fe20000000000 */
[----:B------:R-:W1:Y:S01]  /*196e0*/  I2F R48, R18 ;  /* 0x0000001200307306 */ /* 0x000e620000201400 */
[----:B------:R-:W-:Y:S01]  /*196f0*/  IMAD.IADD R15, R230, 0x1, -R193 ;  /* 0x00000001e60f7824 */ /* 0x000fe200078e0ac1 */
[----:B------:R-:W-:Y:S02]  /*19700*/  ISETP.GE.AND P5, PT, R196, R226, PT ;  /* 0x000000e2c400720c */ /* 0x000fe40003fa6270 */
[----:B--2---:R-:W-:Y:S01]  /*19710*/  IABS R14, R23 ;  /* 0x00000017000e7213 */ /* 0x004fe20000000000 */
[----:B----4-:R-:W-:Y:S01]  /*19720*/  FFMA.FTZ R31, R28, -UR31, R31 ;  /* 0x8000001f1c1f7c23 */ /* 0x010fe2000801001f */
[----:B------:R-:W-:Y:S02]  /*19730*/  IABS R35, R35 ;  /* 0x0000002300237213 */ /* 0x000fe40000000000 */
[----:B------:R-:W-:Y:S02]  /*19740*/  ISETP.GE.OR P5, PT, R196, R223, !P5 ;  /* 0x000000dfc400720c */ /* 0x000fe40006fa6670 */
[----:B------:R2:W4:Y:S01]  /*19750*/  I2F R80, R14 ;  /* 0x0000000e00507306 */ /* 0x0005220000201400 */
[----:B------:R-:W-:Y:S01]  /*19760*/  IABS R50, R50 ;  /* 0x0000003200327213 */ /* 0x000fe20000000000 */
[----:B---3--:R-:W-:Y:S02]  /*19770*/  IMAD.IADD R29, R230, 0x1, -R182 ;  /* 0x00000001e61d7824 */ /* 0x008fe400078e0ab6 */
[----:B------:R-:W-:Y:S02]  /*19780*/  FFMA.FTZ R129, R22, -UR31, R129 ;  /* 0x8000001f16817c23 */ /* 0x000fe40008010081 */
[----:B------:R-:W-:Y:S01]  /*19790*/  IMAD.IADD R22, R230, 0x1, -R2 ;  /* 0x00000001e6167824 */ /* 0x000fe200078e0a02 */
[----:B------:R-:W-:Y:S03]  /*197a0*/  IABS R27, R29 ;  /* 0x0000001d001b7213 */ /* 0x000fe60000000000 */
[----:B------:R3:W3:Y:S01]  /*197b0*/  I2F R67, R35 ;  /* 0x0000002300437306 */ /* 0x0006e20000201400 */
[----:B-1----:R-:W-:Y:S02]  /*197c0*/  FFMA.FTZ R57, R48, -UR31, R57 ;  /* 0x8000001f30397c23 */ /* 0x002fe40008010039 */
[----:B------:R-:W-:Y:S07]  /*197d0*/  IMAD.IADD R48, R230, 0x1, -R190 ;  /* 0x00000001e6307824 */ /* 0x000fee00078e0abe */
[----:B------:R-:W1:Y:S01]  /*197e0*/  I2F R24, R24 ;  /* 0x0000001800187306 */ /* 0x000e620000201400 */
[----:B--2---:R-:W-:Y:S01]  /*197f0*/  IABS R14, R204 ;  /* 0x000000cc000e7213 */ /* 0x004fe20000000000 */
[----:B----4-:R-:W-:Y:S08]  /*19800*/  FFMA.FTZ R45, R80, -UR31, R45 ;  /* 0x8000001f502d7c23 */ /* 0x010ff0000801002d */
[----:B------:R2:W4:Y:S01]  /*19810*/  I2F R23, R14 ;  /* 0x0000000e00177306 */ /* 0x0005220000201400 */
[----:B---3--:R-:W-:Y:S02]  /*19820*/  IMAD.IADD R35, R233, 0x1, -R11 ;  /* 0x00000001e9237824 */ /* 0x008fe400078e0a0b */
[----:B------:R-:W-:Y:S03]  /*19830*/  FFMA.FTZ R118, R67, -UR31, R118 ;  /* 0x8000001f43767c23 */ /* 0x000fe60008010076 */
[----:B------:R-:W-:Y:S04]  /*19840*/  IABS R28, R35 ;  /* 0x00000023001c7213 */ /* 0x000fe80000000000 */
[----:B------:R-:W3:Y:S01]  /*19850*/  I2F R34, R34 ;  /* 0x0000002200227306 */ /* 0x000ee20000201400 */
[C---:B------:R-:W-:Y:S02]  /*19860*/  IMAD.IADD R35, R227.reuse, 0x1, -R193 ;  /* 0x00000001e3237824 */ /* 0x040fe400078e0ac1 */
[----:B-1----:R-:W-:Y:S02]  /*19870*/  FFMA.FTZ R117, R24, -UR31, R117 ;  /* 0x8000001f18757c23 */ /* 0x002fe40008010075 */
[----:B------:R-:W-:Y:S05]  /*19880*/  IMAD.IADD R24, R227, 0x1, -R194 ;  /* 0x00000001e3187824 */ /* 0x000fea00078e0ac2 */
[----:B------:R-:W1:Y:S01]  /*19890*/  I2F R84, R28 ;  /* 0x0000001c00547306 */ /* 0x000e620000201400 */
[----:B------:R-:W-:Y:S02]  /*198a0*/  IABS R24, R24 ;  /* 0x0000001800187213 */ /* 0x000fe40000000000 */
[----:B--2---:R-:W-:Y:S01]  /*198b0*/  IABS R14, R15 ;  /* 0x0000000f000e7213 */ /* 0x004fe20000000000 */
[----:B----4-:R-:W-:Y:S01]  /*198c0*/  FFMA.FTZ R42, R23, -UR31, R42 ;  /* 0x8000001f172a7c23 */ /* 0x010fe2000801002a */
[----:B------:R-:W-:Y:S01]  /*198d0*/  FSEL R15, R40, -INF , !P6 ;  /* 0xff800000280f7808 */ /* 0x000fe20007000000 */
[----:B------:R-:W-:Y:S01]  /*198e0*/  IMAD.IADD R40, R230, 0x1, -R180 ;  /* 0x00000001e6287824 */ /* 0x000fe200078e0ab4 */
[C---:B------:R-:W-:Y:S03]  /*198f0*/  ISETP.GE.AND P6, PT, R5.reuse, R235, PT ;  /* 0x000000eb0500720c */ /* 0x040fe60003fc6270 */
[----:B------:R-:W2:Y:S01]  /*19900*/  I2F R64, R64 ;  /* 0x0000004000407306 */ /* 0x000ea20000201400 */
[----:B------:R-:W-:Y:S02]  /*19910*/  FSEL R42, R42, -INF , !P2 ;  /* 0xff8000002a2a7808 */ /* 0x000fe40005000000 */
[----:B------:R-:W-:Y:S01]  /*19920*/  ISETP.GE.OR P6, PT, R5, R234, !P6 ;  /* 0x000000ea0500720c */ /* 0x000fe200077c6670 */
[----:B---3--:R-:W-:Y:S01]  /*19930*/  FFMA.FTZ R128, R34, -UR31, R128 ;  /* 0x8000001f22807c23 */ /* 0x008fe20008010080 */
[----:B------:R-:W-:Y:S01]  /*19940*/  ISETP.GE.AND P2, PT, R20, R232, PT ;  /* 0x000000e81400720c */ /* 0x000fe20003f46270 */
[----:B------:R-:W-:Y:S01]  /*19950*/  IMAD.IADD R34, R233, 0x1, -R25 ;  /* 0x00000001e9227824 */ /* 0x000fe200078e0a19 */
[----:B------:R-:W-:Y:S02]  /*19960*/  FSEL R252, R113, -INF , !P6 ;  /* 0xff80000071fc7808 */ /* 0x000fe40007000000 */
[----:B------:R-:W-:Y:S01]  /*19970*/  FSEL R113, R99, -INF , !P1 ;  /* 0xff80000063717808 */ /* 0x000fe20004800000 */
[----:B------:R-:W3:Y:S01]  /*19980*/  I2F R97, R14 ;  /* 0x0000000e00617306 */ /* 0x000ee20000201400 */
[----:B------:R-:W-:Y:S02]  /*19990*/  ISETP.GE.AND P1, PT, R196, R229, PT ;  /* 0x000000e5c400720c */ /* 0x000fe40003f26270 */
[----:B------:R-:W-:Y:S01]  /*199a0*/  IABS R34, R34 ;  /* 0x0000002200227213 */ /* 0x000fe20000000000 */
[----:B-1----:R-:W-:Y:S01]  /*199b0*/  FFMA.FTZ R119, R84, -UR31, R119 ;  /* 0x8000001f54777c23 */ /* 0x002fe20008010077 */
[----:B------:R-:W-:Y:S01]  /*199c0*/  ISETP.GE.OR P1, PT, R196, R228, !P1 ;  /* 0x000000e4c400720c */ /* 0x000fe20004f26670 */
[----:B------:R-:W-:Y:S01]  /*199d0*/  IMAD.IADD R196, R227, 0x1, -R196 ;  /* 0x00000001e3c47824 */ /* 0x000fe200078e0ac4 */
[----:B------:R-:W-:Y:S01]  /*199e0*/  FSEL R28, R31, -INF , !P0 ;  /* 0xff8000001f1c7808 */ /* 0x000fe20004000000 */
[----:B------:R-:W-:Y:S01]  /*199f0*/  IMAD.IADD R31, R230, 0x1, -R0 ;  /* 0x00000001e61f7824 */ /* 0x000fe200078e0a00 */
[----:B------:R-:W-:Y:S01]  /*19a00*/  FSEL R29, R44, -INF , !P1 ;  /* 0xff8000002c1d7808 */ /* 0x000fe20004800000 */
[----:B------:R-:W1:Y:S01]  /*19a10*/  I2F R50, R50 ;  /* 0x0000003200327306 */ /* 0x000e620000201400 */
[----:B------:R-:W-:Y:S01]  /*19a20*/  IABS R18, R196 ;  /* 0x000000c400127213 */ /* 0x000fe20000000000 */
[----:B------:R-:W-:Y:S01]  /*19a30*/  IMAD.IADD R44, R227, 0x1, -R186 ;  /* 0x00000001e32c7824 */ /* 0x000fe200078e0aba */
[----:B------:R-:W-:Y:S01]  /*19a40*/  FSEL R99, R102, -INF , !P3 ;  /* 0xff80000066637808 */ /* 0x000fe20005800000 */
[----:B--2---:R-:W-:Y:S01]  /*19a50*/  FFMA.FTZ R103, R64, -UR31, R103 ;  /* 0x8000001f40677c23 */ /* 0x004fe20008010067 */
[C---:B------:R-:W-:Y:S02]  /*19a60*/  ISETP.GE.AND P0, PT, R7.reuse, R232, PT ;  /* 0x000000e80700720c */ /* 0x040fe40003f06270 */
[-C--:B------:R-:W-:Y:S02]  /*19a70*/  ISETP.GE.OR P2, PT, R20, R231.reuse, !P2 ;  /* 0x000000e71400720c */ /* 0x080fe40005746670 */
[----:B------:R-:W-:Y:S01]  /*19a80*/  ISETP.GE.OR P0, PT, R7, R231, !P0 ;  /* 0x000000e70700720c */ /* 0x000fe20004706670 */
[----:B------:R-:W2:Y:S01]  /*19a90*/  I2F R207, R18 ;  /* 0x0000001200cf7306 */ /* 0x000ea20000201400 */
[----:B------:R-:W-:Y:S02]  /*19aa0*/  ISETP.GE.AND P1, PT, R11, R235, PT ;  /* 0x000000eb0b00720c */ /* 0x000fe40003f26270 */
[----:B------:R-:W-:Y:S01]  /*19ab0*/  FSEL R103, R103, -INF , !P0 ;  /* 0xff80000067677808 */ /* 0x000fe20004000000 */
[----:B---3--:R-:W-:Y:S01]  /*19ac0*/  FFMA.FTZ R56, R97, -UR31, R56 ;  /* 0x8000001f61387c23 */ /* 0x008fe20008010038 */
[----:B------:R-:W-:Y:S02]  /*19ad0*/  ISETP.GE.OR P1, PT, R11, R234, !P1 ;  /* 0x000000ea0b00720c */ /* 0x000fe40004f26670 */
[CC--:B------:R-:W-:Y:S02]  /*19ae0*/  ISETP.GE.AND P6, PT, R202.reuse, R226.reuse, PT ;  /* 0x000000e2ca00720c */ /* 0x0c0fe40003fc6270 */
[----:B------:R-:W-:Y:S01]  /*19af0*/  FSEL R98, R117, -INF , !P1 ;  /* 0xff80000075627808 */ /* 0x000fe20004800000 */
[----:B------:R-:W3:Y:S01]  /*19b00*/  I2F R18, R27 ;  /* 0x0000001b00127306 */ /* 0x000ee20000201400 */
[----:B------:R-:W-:Y:S02]  /*19b10*/  IABS R31, R31 ;  /* 0x0000001f001f7213 */ /* 0x000fe40000000000 */
[----:B------:R-:W-:Y:S01]  /*19b20*/  ISETP.GE.OR P6, PT, R202, R223, !P6 ;  /* 0x000000dfca00720c */ /* 0x000fe200077c6670 */
[----:B-1----:R-:W-:Y:S01]  /*19b30*/  FFMA.FTZ R114, R50, -UR31, R114 ;  /* 0x8000001f32727c23 */ /* 0x002fe20008010072 */
[C---:B------:R-:W-:Y:S01]  /*19b40*/  ISETP.GE.AND P1, PT, R194.reuse, R226, PT ;  /* 0x000000e2c200720c */ /* 0x040fe20003f26270 */
[----:B------:R-:W-:Y:S01]  /*19b50*/  IMAD.IADD R202, R227, 0x1, -R202 ;  /* 0x00000001e3ca7824 */ /* 0x000fe200078e0aca */
[----:B------:R-:W-:Y:S02]  /*19b60*/  ISETP.GE.AND P3, PT, R194, R229, PT ;  /* 0x000000e5c200720c */ /* 0x000fe40003f66270 */
[----:B------:R-:W-:Y:S01]  /*19b70*/  FSEL R114, R114, -INF , !P2 ;  /* 0xff80000072727808 */ /* 0x000fe20005000000 */
[----:B------:R1:W4:Y:S01]  /*19b80*/  I2F R117, R31 ;  /* 0x0000001f00757306 */ /* 0x0003220000201400 */
[C---:B------:R-:W-:Y:S02]  /*19b90*/  ISETP.GE.OR P1, PT, R194.reuse, R223, !P1 ;  /* 0x000000dfc200720c */ /* 0x040fe40004f26670 */
[----:B------:R-:W-:Y:S01]  /*19ba0*/  ISETP.GE.OR P3, PT, R194, R228, !P3 ;  /* 0x000000e4c200720c */ /* 0x000fe20005f66670 */
[----:B--2---:R-:W-:Y:S01]  /*19bb0*/  FFMA.FTZ R46, R207, -UR31, R46 ;  /* 0x8000001fcf2e7c23 */ /* 0x004fe2000801002e */
[----:B------:R-:W-:Y:S02]  /*19bc0*/  ISETP.GE.AND P2, PT, R186, R229, PT ;  /* 0x000000e5ba00720c */ /* 0x000fe40003f46270 */
[----:B------:R-:W-:Y:S02]  /*19bd0*/  FSEL R45, R45, -INF , !P3 ;  /* 0xff8000002d2d7808 */ /* 0x000fe40005800000 */
[----:B------:R-:W-:Y:S01]  /*19be0*/  ISETP.GE.AND P3, PT, R25, R235, PT ;  /* 0x000000eb1900720c */ /* 0x000fe20003f66270 */
[----:B------:R-:W2:Y:S01]  /*19bf0*/  I2F R102, R34 ;  /* 0x0000002200667306 */ /* 0x000ea20000201400 */
[----:B------:R-:W-:Y:S02]  /*19c00*/  ISETP.GE.AND P0, PT, R193, R229, PT ;  /* 0x000000e5c100720c */ /* 0x000fe40003f06270 */
[----:B------:R-:W-:Y:S01]  /*19c10*/  ISETP.GE.OR P3, PT, R25, R234, !P3 ;  /* 0x000000ea1900720c */ /* 0x000fe20005f66670 */
[----:B---3--:R-:W-:Y:S01]  /*19c20*/  FFMA.FTZ R60, R18, -UR31, R60 ;  /* 0x8000001f123c7c23 */ /* 0x008fe2000801003c */
[----:B------:R-:W-:Y:S01]  /*19c30*/  IABS R27, R40 ;  /* 0x00000028001b7213 */ /* 0x000fe20000000000 */
[----:B------:R-:W-:Y:S01]  /*19c40*/  IMAD.IADD R18, R227, 0x1, -R2 ;  /* 0x00000001e3127824 */ /* 0x000fe200078e0a02 */
[----:B------:R-:W-:Y:S02]  /*19c50*/  FSEL R128, R128, -INF , !P3 ;  /* 0xff80000080807808 */ /* 0x000fe40005800000 */
[C---:B------:R-:W-:Y:S01]  /*19c60*/  ISETP.GE.OR P0, PT, R193.reuse, R228, !P0 ;  /* 0x000000e4c100720c */ /* 0x040fe20004706670 */
[----:B------:R3:W3:Y:S01]  /*19c70*/  I2F R40, R27 ;  /* 0x0000001b00287306 */ /* 0x0006e20000201400 */
[C---:B------:R-:W-:Y:S02]  /*19c80*/  ISETP.GE.AND P3, PT, R193.reuse, R226, PT ;  /* 0x000000e2c100720c */ /* 0x040fe40003f66270 */
[----:B------:R-:W-:Y:S01]  /*19c90*/  IABS R14, R202 ;  /* 0x000000ca000e7213 */ /* 0x000fe20000000000 */
[----:B-1----:R-:W-:Y:S01]  /*19ca0*/  IMAD.IADD R31, R230, 0x1, -R178 ;  /* 0x00000001e61f7824 */ /* 0x002fe200078e0ab2 */
[----:B------:R-:W-:Y:S01]  /*19cb0*/  ISETP.GE.OR P3, PT, R193, R223, !P3 ;  /* 0x000000dfc100720c */ /* 0x000fe20005f66670 */
[----:B----4-:R-:W-:Y:S01]  /*19cc0*/  FFMA.FTZ R72, R117, -UR31, R72 ;  /* 0x8000001f75487c23 */ /* 0x010fe20008010048 */
[----:B------:R-:W-:Y:S02]  /*19cd0*/  FSEL R97, R56, -INF , !P0 ;  /* 0xff80000038617808 */ /* 0x000fe40004000000 */
[----:B------:R-:W-:Y:S01]  /*19ce0*/  IABS R23, R31 ;  /* 0x0000001f00177213 */ /* 0x000fe20000000000 */
[----:B------:R-:W1:Y:S01]  /*19cf0*/  I2F R14, R14 ;  /* 0x0000000e000e7306 */ /* 0x000e620000201400 */
[----:B------:R-:W-:Y:S02]  /*19d00*/  ISETP.GE.AND P0, PT, R26, R235, PT ;  /* 0x000000eb1a00720c */ /* 0x000fe40003f06270 */
[----:B------:R-:W-:Y:S01]  /*19d10*/  ISETP.GE.OR P2, PT, R186, R228, !P2 ;  /* 0x000000e4ba00720c */ /* 0x000fe20005746670 */
[----:B--2---:R-:W-:Y:S01]  /*19d20*/  FFMA.FTZ R130, R102, -UR31, R130 ;  /* 0x8000001f66827c23 */ /* 0x004fe20008010082 */
[----:B------:R-:W-:Y:S04]  /*19d30*/  ISETP.GE.OR P0, PT, R26, R234, !P0 ;  /* 0x000000ea1a00720c */ /* 0x000fe80004706670 */
[----:B------:R-:W-:Y:S01]  /*19d40*/  FSEL R129, R129, -INF , !P0 ;  /* 0xff80000081817808 */ /* 0x000fe20004000000 */
[----:B------:R-:W2:Y:S01]  /*19d50*/  I2F R64, R23 ;  /* 0x0000001700407306 */ /* 0x000ea20000201400 */
[----:B------:R-:W-:Y:S02]  /*19d60*/  ISETP.GE.AND P0, PT, R186, R226, PT ;  /* 0x000000e2ba00720c */ /* 0x000fe40003f06270 */
[----:B---3--:R-:W-:Y:S01]  /*19d70*/  IABS R27, R35 ;  /* 0x00000023001b7213 */ /* 0x008fe20000000000 */
[----:B------:R-:W-:Y:S01]  /*19d80*/  FFMA.FTZ R61, R40, -UR31, R61 ;  /* 0x8000001f283d7c23 */ /* 0x000fe2000801003d */
[----:B------:R-:W-:Y:S01]  /*19d90*/  ISETP.GE.OR P0, PT, R186, R223, !P0 ;  /* 0x000000dfba00720c */ /* 0x000fe20004706670 */
[----:B------:R-:W-:Y:S04]  /*19da0*/  IMAD.IADD R186, R227, 0x1, -R197 ;  /* 0x00000001e3ba7824 */ /* 0x000fe800078e0ac5 */
[----:B------:R-:W3:Y:S01]  /*19db0*/  I2F R35, R27 ;  /* 0x0000001b00237306 */ /* 0x000ee20000201400 */
[----:B------:R-:W-:Y:S01]  /*19dc0*/  IABS R186, R186 ;  /* 0x000000ba00ba7213 */ /* 0x000fe20000000000 */
[----:B-1----:R-:W-:Y:S02]  /*19dd0*/  FFMA.FTZ R43, R14, -UR31, R43 ;  /* 0x8000001f0e2b7c23 */ /* 0x002fe4000801002b */
[----:B------:R-:W-:Y:S06]  /*19de0*/  IMAD.IADD R14, R230, 0x1, -R192 ;  /* 0x00000001e60e7824 */ /* 0x000fec00078e0ac0 */
[----:B------:R-:W1:Y:S01]  /*19df0*/  I2F R38, R38 ;  /* 0x0000002600267306 */ /* 0x000e620000201400 */
[----:B------:R-:W-:Y:S02]  /*19e00*/  IABS R50, R14 ;  /* 0x0000000e00327213 */ /* 0x000fe40000000000 */
[----:B------:R-:W-:Y:S01]  /*19e10*/  FSEL R14, R43, -INF , !P6 ;  /* 0xff8000002b0e7808 */ /* 0x000fe20007000000 */
[----:B--2---:R-:W-:Y:S01]  /*19e20*/  FFMA.FTZ R73, R64, -UR31, R73 ;  /* 0x8000001f40497c23 */ /* 0x004fe20008010049 */
[----:B------:R-:W-:Y:S02]  /*19e30*/  FSEL R43, R57, -INF , !P2 ;  /* 0xff800000392b7808 */ /* 0x000fe40005000000 */
[C---:B------:R-:W-:Y:S02]  /*19e40*/  ISETP.GE.AND P6, PT, R5.reuse, R232, PT ;  /* 0x000000e80500720c */ /* 0x040fe40003fc6270 */
[C---:B------:R-:W-:Y:S01]  /*19e50*/  ISETP.GE.AND P2, PT, R182.reuse, R229, PT ;  /* 0x000000e5b600720c */ /* 0x040fe20003f46270 */
[----:B------:R-:W2:Y:S01]  /*19e60*/  I2F R50, R50 ;  /* 0x0000003200327306 */ /* 0x000ea20000201400 */
[----:B------:R-:W-:Y:S02]  /*19e70*/  ISETP.GE.OR P6, PT, R5, R231, !P6 ;  /* 0x000000e70500720c */ /* 0x000fe400077c6670 */
[----:B------:R-:W-:Y:S01]  /*19e80*/  ISETP.GE.OR P2, PT, R182, R228, !P2 ;  /* 0x000000e4b600720c */ /* 0x000fe20005746670 */
[----:B---3--:R-:W-:Y:S01]  /*19e90*/  FFMA.FTZ R58, R35, -UR31, R58 ;  /* 0x8000001f233a7c23 */ /* 0x008fe2000801003a */
[----:B------:R-:W-:Y:S01]  /*19ea0*/  IABS R27, R44 ;  /* 0x0000002c001b7213 */ /* 0x000fe20000000000 */
[----:B------:R-:W-:Y:S02]  /*19eb0*/  IMAD.IADD R44, R233, 0x1, -R26 ;  /* 0x00000001e92c7824 */ /* 0x000fe400078e0a1a */
[----:B------:R-:W-:Y:S02]  /*19ec0*/  IMAD.IADD R35, R230, 0x1, -R197 ;  /* 0x00000001e6237824 */ /* 0x000fe400078e0ac5 */
[----:B------:R3:W4:Y:S01]  /*19ed0*/  I2F R34, R27 ;  /* 0x0000001b00227306 */ /* 0x0007220000201400 */
[----:B------:R-:W-:Y:S01]  /*19ee0*/  IABS R31, R44 ;  /* 0x0000002c001f7213 */ /* 0x000fe20000000000 */
[----:B------:R-:W-:Y:S01]  /*19ef0*/  IMAD.IADD R44, R227, 0x1, -R180 ;  /* 0x00000001e32c7824 */ /* 0x000fe200078e0ab4 */
[----:B------:R-:W-:Y:S01]  /*19f00*/  IABS R102, R35 ;  /* 0x0000002300667213 */ /* 0x000fe20000000000 */
[----:B-1----:R-:W-:Y:S02]  /*19f10*/  FFMA.FTZ R115, R38, -UR31, R115 ;  /* 0x8000001f26737c23 */ /* 0x002fe40008010073 */
[----:B------:R-:W-:Y:S03]  /*19f20*/  IMAD.IADD R35, R230, 0x1, -R195 ;  /* 0x00000001e6237824 */ /* 0x000fe600078e0ac3 */
[----:B------:R-:W-:Y:S01]  /*19f30*/  FSEL R56, R115, -INF , !P6 ;  /* 0xff80000073387808 */ /* 0x000fe20007000000 */
[----:B------:R-:W1:Y:S01]  /*19f40*/  I2F R80, R31 ;  /* 0x0000001f00507306 */ /* 0x000e620000201400 */
[----:B------:R-:W-:Y:S01]  /*19f50*/  FSEL R115, R60, -INF , !P2 ;  /* 0xff8000003c737808 */ /* 0x000fe20005000000 */
[----:B------:R-:W-:Y:S01]  /*19f60*/  IMAD.IADD R60, R227, 0x1, -R192 ;  /* 0x00000001e33c7824 */ /* 0x000fe200078e0ac0 */
[----:B------:R-:W-:Y:S01]  /*19f70*/  ISETP.GE.AND P2, PT, R180, R229, PT ;  /* 0x000000e5b400720c */ /* 0x000fe20003f46270 */
[----:B--2---:R-:W-:Y:S01]  /*19f80*/  FFMA.FTZ R77, R50, -UR31, R77 ;  /* 0x8000001f324d7c23 */ /* 0x004fe2000801004d */
[----:B------:R-:W-:Y:S01]  /*19f90*/  ISETP.GE.AND P6, PT, R182, R226, PT ;  /* 0x000000e2b600720c */ /* 0x000fe20003fc6270 */
[----:B------:R-:W-:Y:S01]  /*19fa0*/  IMAD.IADD R50, R230, 0x1, -R5 ;  /* 0x00000001e6327824 */ /* 0x000fe200078e0a05 */
[----:B------:R-:W-:Y:S02]  /*19fb0*/  IABS R60, R60 ;  /* 0x0000003c003c7213 */ /* 0x000fe40000000000 */
[----:B------:R-:W-:Y:S01]  /*19fc0*/  ISETP.GE.OR P2, PT, R180, R228, !P2 ;  /* 0x000000e4b400720c */ /* 0x000fe20005746670 */
[----:B------:R-:W2:Y:S01]  /*19fd0*/  I2F R24, R24 ;  /* 0x0000001800187306 */ /* 0x000ea20000201400 */
[----:B------:R-:W-:Y:S02]  /*19fe0*/  IABS R50, R50 ;  /* 0x0000003200327213 */ /* 0x000fe40000000000 */
[----:B------:R-:W-:Y:S01]  /*19ff0*/  FSEL R40, R61, -INF , !P2 ;  /* 0xff8000003d287808 */ /* 0x000fe20005000000 */
[----:B---3--:R-:W-:Y:S01]  /*1a000*/  IMAD.IADD R27, R227, 0x1, -R182 ;  /* 0x00000001e31b7824 */ /* 0x008fe200078e0ab6 */
[----:B------:R-:W-:Y:S01]  /*1a010*/  ISETP.GE.OR P6, PT, R182, R223, !P6 ;  /* 0x000000dfb600720c */ /* 0x000fe200077c6670 */
[----:B----4-:R-:W-:Y:S01]  /*1a020*/  FFMA.FTZ R59, R34, -UR31, R59 ;  /* 0x8000001f223b7c23 */ /* 0x010fe2000801003b */
[----:B------:R-:W-:Y:S01]  /*1a030*/  LOP3.LUT R34, R249, UR23, R218, 0x96, !PT ;  /* 0x00000017f9227c12 */ /* 0x000fe2000f8e96da */
[----:B------:R-:W-:Y:S01]  /*1a040*/  IMAD.IADD R61, R227, 0x1, -R176 ;  /* 0x00000001e33d7824 */ /* 0x000fe200078e0ab0 */
[----:B------:R-:W-:Y:S01]  /*1a050*/  IABS R27, R27 ;  /* 0x0000001b001b7213 */ /* 0x000fe20000000000 */
[----:B------:R-:W3:Y:S01]  /*1a060*/  I2F R194, R50 ;  /* 0x0000003200c27306 */ /* 0x000ee20000201400 */
[----:B------:R-:W-:Y:S02]  /*1a070*/  FSEL R64, R59, -INF , !P0 ;  /* 0xff8000003b407808 */ /* 0x000fe40004000000 */
[----:B------:R-:W-:Y:S01]  /*1a080*/  ISETP.GE.AND P0, PT, R26, R232, PT ;  /* 0x000000e81a00720c */ /* 0x000fe20003f06270 */
[----:B-1----:R-:W-:Y:S01]  /*1a090*/  FFMA.FTZ R131, R80, -UR31, R131 ;  /* 0x8000001f50837c23 */ /* 0x002fe20008010083 */
[----:B------:R-:W-:Y:S02]  /*1a0a0*/  IABS R31, R22 ;  /* 0x00000016001f7213 */ /* 0x000fe40000000000 */
[----:B------:R-:W-:Y:S02]  /*1a0b0*/  ISETP.GE.OR P0, PT, R26, R231, !P0 ;  /* 0x000000e71a00720c */ /* 0x000fe40004706670 */
[----:B------:R-:W-:Y:S01]  /*1a0c0*/  IABS R22, R44 ;  /* 0x0000002c00167213 */ /* 0x000fe20000000000 */
[----:B------:R1:W4:Y:S01]  /*1a0d0*/  I2F R23, R27 ;  /* 0x0000001b00177306 */ /* 0x0003220000201400 */
[----:B------:R-:W-:Y:S01]  /*1a0e0*/  IMAD.IADD R44, R227, 0x1, -R178 ;  /* 0x00000001e32c7824 */ /* 0x000fe200078e0ab2 */
[----:B------:R-:W-:Y:S01]  /*1a0f0*/  ISETP.GE.AND P2, PT, R0, R229, PT ;  /* 0x000000e50000720c */ /* 0x000fe20003f46270 */
[----:B--2---:R-:W-:Y:S01]  /*1a100*/  FFMA.FTZ R47, R24, -UR31, R47 ;  /* 0x8000001f182f7c23 */ /* 0x004fe2000801002f */
[----:B------:R-:W-:Y:S02]  /*1a110*/  IABS R35, R35 ;  /* 0x0000002300237213 */ /* 0x000fe40000000000 */
[----:B------:R-:W-:Y:S02]  /*1a120*/  ISETP.GE.OR P2, PT, R0, R228, !P2 ;  /* 0x000000e40000720c */ /* 0x000fe40005746670 */
[----:B------:R-:W-:Y:S02]  /*1a130*/  FSEL R24, R47, -INF , !P1 ;  /* 0xff8000002f187808 */ /* 0x000fe40004800000 */
[----:B------:R2:W2:Y:S01]  /*1a140*/  I2F R193, R31 ;  /* 0x0000001f00c17306 */ /* 0x0004a20000201400 */
[CC--:B------:R-:W-:Y:S02]  /*1a150*/  ISETP.GE.AND P1, PT, R11.reuse, R232.reuse, PT ;  /* 0x000000e80b00720c */ /* 0x0c0fe40003f26270 */
[----:B------:R-:W-:Y:S01]  /*1a160*/  FSEL R117, R72, -INF , !P2 ;  /* 0xff80000048757808 */ /* 0x000fe20005000000 */
[----:B---3--:R-:W-:Y:S01]  /*1a170*/  FFMA.FTZ R109, R194, -UR31, R109 ;  /* 0x8000001fc26d7c23 */ /* 0x008fe2000801006d */
[----:B------:R-:W-:Y:S02]  /*1a180*/  ISETP.GE.OR P1, PT, R11, R231, !P1 ;  /* 0x000000e70b00720c */ /* 0x000fe40004f26670 */
[C---:B------:R-:W-:Y:S02]  /*1a190*/  ISETP.GE.AND P2, PT, R178.reuse, R229, PT ;  /* 0x000000e5b200720c */ /* 0x040fe40003f46270 */
[----:B------:R-:W-:Y:S01]  /*1a1a0*/  FSEL R119, R119, -INF , !P1 ;  /* 0xff80000077777808 */ /* 0x000fe20004800000 */
[----:B------:R-:W3:Y:S01]  /*1a1b0*/  I2F R22, R22 ;  /* 0x0000001600167306 */ /* 0x000ee20000201400 */
[----:B------:R-:W-:Y:S02]  /*1a1c0*/  ISETP.GE.AND P1, PT, R25, R232, PT ;  /* 0x000000e81900720c */ /* 0x000fe40003f26270 */
[----:B------:R-:W-:Y:S01]  /*1a1d0*/  ISETP.GE.OR P2, PT, R178, R228, !P2 ;  /* 0x000000e4b200720c */ /* 0x000fe20005746670 */
[----:B-1----:R-:W-:Y:S01]  /*1a1e0*/  IMAD.IADD R27, R227, 0x1, -R0 ;  /* 0x00000001e31b7824 */ /* 0x002fe200078e0a00 */
[----:B------:R-:W-:Y:S01]  /*1a1f0*/  ISETP.GE.OR P1, PT, R25, R231, !P1 ;  /* 0x000000e71900720c */ /* 0x000fe20004f26670 */
[----:B----4-:R-:W-:Y:S01]  /*1a200*/  FFMA.FTZ R62, R23, -UR31, R62 ;  /* 0x8000001f173e7c23 */ /* 0x010fe2000801003e */
[----:B------:R-:W-:Y:S01]  /*1a210*/  IABS R61, R61 ;  /* 0x0000003d003d7213 */ /* 0x000fe20000000000 */
[----:B------:R-:W-:Y:S01]  /*1a220*/  IMAD.IADD R23, R227, 0x1, -R198 ;  /* 0x00000001e3177824 */ /* 0x000fe200078e0ac6 */
[----:B------:R-:W-:Y:S01]  /*1a230*/  IABS R27, R27 ;  /* 0x0000001b001b7213 */ /* 0x000fe20000000000 */
[----:B------:R-:W1:Y:S01]  /*1a240*/  I2F R207, R35 ;  /* 0x0000002300cf7306 */ /* 0x000e620000201400 */
[----:B------:R-:W-:Y:S02]  /*1a250*/  FSEL R47, R130, -INF , !P1 ;  /* 0xff800000822f7808 */ /* 0x000fe40004800000 */
[----:B------:R-:W-:Y:S01]  /*1a260*/  FSEL R84, R62, -INF , !P6 ;  /* 0xff8000003e547808 */ /* 0x000fe20007000000 */
[----:B--2---:R-:W-:Y:S01]  /*1a270*/  IMAD.IADD R31, R230, 0x1, -R176 ;  /* 0x00000001e61f7824 */ /* 0x004fe200078e0ab0 */
[----:B------:R-:W-:Y:S01]  /*1a280*/  IABS R23, R23 ;  /* 0x0000001700177213 */ /* 0x000fe20000000000 */
[----:B------:R-:W-:Y:S01]  /*1a290*/  FFMA.FTZ R76, R193, -UR31, R76 ;  /* 0x8000001fc14c7c23 */ /* 0x000fe2000801004c */
[----:B------:R-:W-:Y:S02]  /*1a2a0*/  FSEL R130, R73, -INF , !P2 ;  /* 0xff80000049827808 */ /* 0x000fe40005000000 */
[----:B------:R-:W-:Y:S01]  /*1a2b0*/  IABS R38, R31 ;  /* 0x0000001f00267213 */ /* 0x000fe20000000000 */
[----:B------:R-:W2:Y:S01]  /*1a2c0*/  I2F R57, R27 ;  /* 0x0000001b00397306 */ /* 0x000ea20000201400 */
[----:B------:R-:W-:Y:S02]  /*1a2d0*/  IABS R31, R44 ;  /* 0x0000002c001f7213 */ /* 0x000fe40000000000 */
[----:B------:R-:W-:Y:S01]  /*1a2e0*/  IABS R44, R48 ;  /* 0x00000030002c7213 */ /* 0x000fe20000000000 */
[----:B---3--:R-:W-:Y:S01]  /*1a2f0*/  FFMA.FTZ R63, R22, -UR31, R63 ;  /* 0x8000001f163f7c23 */ /* 0x008fe2000801003f */
[----:B------:R-:W-:Y:S02]  /*1a300*/  LOP3.LUT R22, R245, UR23, R218, 0x96, !PT ;  /* 0x00000017f5167c12 */ /* 0x000fe4000f8e96da */
[----:B------:R-:W-:Y:S02]  /*1a310*/  ISETP.GE.AND P1, PT, R178, R226, PT ;  /* 0x000000e2b200720c */ /* 0x000fe40003f26270 */
[----:B------:R-:W-:Y:S01]  /*1a320*/  ISETP.GE.AND P6, PT, R192, R229, PT ;  /* 0x000000e5c000720c */ /* 0x000fe20003fc6270 */
[----:B------:R-:W3:Y:S01]  /*1a330*/  I2F R27, R38 ;  /* 0x00000026001b7306 */ /* 0x000ee20000201400 */
[----:B------:R-:W-:Y:S02]  /*1a340*/  ISETP.GE.OR P1, PT, R178, R223, !P1 ;  /* 0x000000dfb200720c */ /* 0x000fe40004f26670 */
[----:B------:R-:W-:Y:S01]  /*1a350*/  ISETP.GE.OR P6, PT, R192, R228, !P6 ;  /* 0x000000e4c000720c */ /* 0x000fe200077c6670 */
[----:B-1----:R-:W-:Y:S01]  /*1a360*/  FFMA.FTZ R104, R207, -UR31, R104 ;  /* 0x8000001fcf687c23 */ /* 0x002fe20008010068 */
[----:B------:R-:W-:Y:S01]  /*1a370*/  ISETP.GE.AND P2, PT, R2, R229, PT ;  /* 0x000000e50200720c */ /* 0x000fe20003f46270 */
[----:B------:R-:W-:Y:S01]  /*1a380*/  IMAD.WIDE.U32 R34, R34, -0x326172a9, RZ ;  /* 0xcd9e8d5722227825 */ /* 0x000fe200078e00ff */
[----:B------:R-:W-:Y:S02]  /*1a390*/  FSEL R77, R77, -INF , !P6 ;  /* 0xff8000004d4d7808 */ /* 0x000fe40007000000 */
[----:B------:R-:W-:Y:S01]  /*1a3a0*/  ISETP.GE.AND P6, PT, R176, R226, PT ;  /* 0x000000e2b000720c */ /* 0x000fe20003fc6270 */
[----:B------:R1:W4:Y:S01]  /*1a3b0*/  I2F R38, R31 ;  /* 0x0000001f00267306 */ /* 0x0003220000201400 */
[----:B------:R-:W-:Y:S02]  /*1a3c0*/  ISETP.GE.OR P2, PT, R2, R228, !P2 ;  /* 0x000000e40200720c */ /* 0x000fe40005746670 */
[----:B------:R-:W-:Y:S01]  /*1a3d0*/  ISETP.GE.OR P6, PT, R176, R223, !P6 ;  /* 0x000000dfb000720c */ /* 0x000fe200077c6670 */
[----:B--2---:R-:W-:Y:S02]  /*1a3e0*/  FFMA.FTZ R74, R57, -UR31, R74 ;  /* 0x8000001f394a7c23 */ /* 0x004fe4000801004a */
[----:B------:R-:W-:Y:S04]  /*1a3f0*/  IMAD.IADD R57, R227, 0x1, -R195 ;  /* 0x00000001e3397824 */ /* 0x000fe800078e0ac3 */
[----:B------:R2:W2:Y:S01]  /*1a400*/  I2F R48, R44 ;  /* 0x0000002c00307306 */ /* 0x0004a20000201400 */
[----:B------:R-:W-:Y:S01]  /*1a410*/  IABS R57, R57 ;  /* 0x0000003900397213 */ /* 0x000fe20000000000 */
[----:B---3--:R-:W-:Y:S08]  /*1a420*/  FFMA.FTZ R88, R27, -UR31, R88 ;  /* 0x8000001f1b587c23 */ /* 0x008ff00008010058 */
[----:B------:R-:W3:Y:S01]  /*1a430*/  I2F R59, R23 ;  /* 0x00000017003b7306 */ /* 0x000ee20000201400 */
[----:B-1----:R-:W-:Y:S01]  /*1a440*/  IABS R31, R18 ;  /* 0x00000012001f7213 */ /* 0x002fe20000000000 */
[----:B----4-:R-:W-:Y:S01]  /*1a450*/  FFMA.FTZ R75, R38, -UR31, R75 ;  /* 0x8000001f264b7c23 */ /* 0x010fe2000801004b */
[----:B------:R-:W-:Y:S01]  /*1a460*/  FSEL R18, R46, -INF , !P5 ;  /* 0xff8000002e127808 */ /* 0x000fe20006800000 */
[----:B------:R-:W-:Y:S01]  /*1a470*/  IMAD.IADD R38, R227, 0x1, -R7 ;  /* 0x00000001e3267824 */ /* 0x000fe200078e0a07 */
[----:B------:R-:W-:Y:S05]  /*1a480*/  ISETP.GE.AND P5, PT, R9, R232, PT ;  /* 0x000000e80900720c */ /* 0x000fea0003fa6270 */
[----:B------:R-:W1:Y:S01]  /*1a490*/  I2F R31, R31 ;  /* 0x0000001f001f7306 */ /* 0x000e620000201400 */
[----:B------:R-:W-:Y:S02]  /*1a4a0*/  FSEL R80, R75, -INF , !P1 ;  /* 0xff8000004b507808 */ /* 0x000fe40004800000 */
[----:B------:R-:W-:Y:S01]  /*1a4b0*/  ISETP.GE.OR P5, PT, R9, R231, !P5 ;  /* 0x000000e70900720c */ /* 0x000fe20006fa6670 */
[----:B--2---:R-:W-:Y:S01]  /*1a4c0*/  IMAD.IADD R44, R230, 0x1, -R198 ;  /* 0x00000001e62c7824 */ /* 0x004fe200078e0ac6 */
[----:B------:R-:W-:Y:S01]  /*1a4d0*/  IABS R38, R38 ;  /* 0x0000002600267213 */ /* 0x000fe20000000000 */
[----:B------:R-:W-:Y:S01]  /*1a4e0*/  FFMA.FTZ R89, R48, -UR31, R89 ;  /* 0x8000001f30597c23 */ /* 0x000fe20008010059 */
[----:B------:R-:W-:Y:S01]  /*1a4f0*/  ISETP.GE.AND P1, PT, R198, R229, PT ;  /* 0x000000e5c600720c */ /* 0x000fe20003f26270 */
[----:B------:R-:W-:Y:S01]  /*1a500*/  IMAD.IADD R48, R230, 0x1, -R11 ;  /* 0x00000001e6307824 */ /* 0x000fe200078e0a0b */
[----:B------:R-:W-:Y:S01]  /*1a510*/  IABS R46, R44 ;  /* 0x0000002c002e7213 */ /* 0x000fe20000000000 */
[----:B------:R-:W2:Y:S01]  /*1a520*/  I2F R27, R57 ;  /* 0x00000039001b7306 */ /* 0x000ea20000201400 */
[----:B------:R-:W-:Y:S02]  /*1a530*/  FSEL R44, R118, -INF , !P5 ;  /* 0xff800000762c7808 */ /* 0x000fe40006800000 */
[----:B------:R-:W-:Y:S01]  /*1a540*/  ISETP.GE.OR P1, PT, R198, R228, !P1 ;  /* 0x000000e4c600720c */ /* 0x000fe20004f26670 */
[----:B---3--:R-:W-:Y:S01]  /*1a550*/  FFMA.FTZ R94, R59, -UR31, R94 ;  /* 0x8000001f3b5e7c23 */ /* 0x008fe2000801005e */
[----:B------:R-:W-:Y:S01]  /*1a560*/  IABS R48, R48 ;  /* 0x0000003000307213 */ /* 0x000fe20000000000 */
[----:B------:R-:W-:Y:S01]  /*1a570*/  IMAD.WIDE.U32 R22, R22, -0x326172a9, RZ ;  /* 0xcd9e8d5716167825 */ /* 0x000fe200078e00ff */
[C---:B------:R-:W-:Y:S03]  /*1a580*/  ISETP.GE.AND P5, PT, R180.reuse, R226, PT ;  /* 0x000000e2b400720c */ /* 0x040fe60003fa6270 */
[----:B------:R3:W4:Y:S01]  /*1a590*/  I2F R118, R60 ;  /* 0x0000003c00767306 */ /* 0x0007220000201400 */
[----:B------:R-:W-:Y:S01]  /*1a5a0*/  ISETP.GE.OR P5, PT, R180, R223, !P5 ;  /* 0x000000dfb400720c */ /* 0x000fe20006fa6670 */
[----:B------:R-:W-:Y:S02]  /*1a5b0*/  IMAD.IADD R180, R230, 0x1, -R7 ;  /* 0x00000001e6b47824 */ /* 0x000fe400078e0a07 */
[----:B-1----:R-:W-:Y:S03]  /*1a5c0*/  FFMA.FTZ R78, R31, -UR31, R78 ;  /* 0x8000001f1f4e7c23 */ /* 0x002fe6000801004e */
[----:B------:R-:W-:Y:S03]  /*1a5d0*/  IABS R180, R180 ;  /* 0x000000b400b47213 */ /* 0x000fe60000000000 */
[----:B------:R-:W1:Y:S01]  /*1a5e0*/  I2F R67, R46 ;  /* 0x0000002e00437306 */ /* 0x000e620000201400 */
[----:B--2---:R-:W-:Y:S02]  /*1a5f0*/  FFMA.FTZ R106, R27, -UR31, R106 ;  /* 0x8000001f1b6a7c23 */ /* 0x004fe4000801006a */
[C---:B------:R-:W-:Y:S07]  /*1a600*/  IMAD.IADD R57, R227.reuse, 0x1, -R20 ;  /* 0x00000001e3397824 */ /* 0x040fee00078e0a14 */
[----:B------:R-:W2:Y:S01]  /*1a610*/  I2F R61, R61 ;  /* 0x0000003d003d7306 */ /* 0x000ea20000201400 */
[----:B------:R-:W-:Y:S02]  /*1a620*/  IABS R57, R57 ;  /* 0x0000003900397213 */ /* 0x000fe40000000000 */
[----:B---3--:R-:W-:Y:S01]  /*1a630*/  FSEL R60, R58, -INF , !P3 ;  /* 0xff8000003a3c7808 */ /* 0x008fe20005800000 */
[----:B------:R-:W-:Y:S01]  /*1a640*/  IMAD.IADD R58, R230, 0x1, -R9 ;  /* 0x00000001e63a7824 */ /* 0x000fe200078e0a09 */
[----:B------:R-:W-:Y:S01]  /*1a650*/  ISETP.GE.AND P3, PT, R0, R226, PT ;  /* 0x000000e20000720c */ /* 0x000fe20003f66270 */
[----:B----4-:R-:W-:Y:S04]  /*1a660*/  FFMA.FTZ R79, R118, -UR31, R79 ;  /* 0x8000001f764f7c23 */ /* 0x010fe8000801004f */
[----:B------:R-:W3:Y:S01]  /*1a670*/  I2F R186, R186 ;  /* 0x000000ba00ba7306 */ /* 0x000ee20000201400 */
[-C--:B------:R-:W-:Y:S01]  /*1a680*/  ISETP.GE.OR P3, PT, R0, R223.reuse, !P3 ;  /* 0x000000df0000720c */ /* 0x080fe20005f66670 */
[----:B------:R-:W-:Y:S01]  /*1a690*/  IMAD.IADD R0, R227, 0x1, -R190 ;  /* 0x00000001e3007824 */ /* 0x000fe200078e0abe */
[----:B------:R-:W-:Y:S01]  /*1a6a0*/  IABS R58, R58 ;  /* 0x0000003a003a7213 */ /* 0x000fe20000000000 */
[----:B-1----:R-:W-:Y:S01]  /*1a6b0*/  FFMA.FTZ R92, R67, -UR31, R92 ;  /* 0x8000001f435c7c23 */ /* 0x002fe2000801005c */
[----:B------:R-:W-:Y:S01]  /*1a6c0*/  FSEL R50, R74, -INF , !P3 ;  /* 0xff8000004a327808 */ /* 0x000fe20005800000 */
[----:B------:R-:W-:Y:S01]  /*1a6d0*/  IMAD.MOV.U32 R74, RZ, RZ, R38 ;  /* 0x000000ffff4a7224 */ /* 0x000fe200078e0026 */
[----:B------:R-:W-:Y:S02]  /*1a6e0*/  FSEL R46, R131, -INF , !P0 ;  /* 0xff800000832e7808 */ /* 0x000fe40004000000 */
[----:B------:R-:W-:Y:S01]  /*1a6f0*/  FSEL R92, R92, -INF , !P1 ;  /* 0xff8000005c5c7808 */ /* 0x000fe20004800000 */
[----:B------:R-:W1:Y:S01]  /*1a700*/  I2F R31, R58 ;  /* 0x0000003a001f7306 */ /* 0x000e620000201400 */
[----:B------:R-:W-:Y:S02]  /*1a710*/  ISETP.GE.AND P1, PT, R197, R226, PT ;  /* 0x000000e2c500720c */ /* 0x000fe40003f26270 */
[----:B------:R-:W-:Y:S01]  /*1a720*/  IABS R0, R0 ;  /* 0x0000000000007213 */ /* 0x000fe20000000000 */
[----:B--2---:R-:W-:Y:S01]  /*1a730*/  FFMA.FTZ R90, R61, -UR31, R90 ;  /* 0x8000001f3d5a7c23 */ /* 0x004fe2000801005a */
[----:B------:R-:W-:Y:S01]  /*1a740*/  ISETP.GE.OR P1, PT, R197, R223, !P1 ;  /* 0x000000dfc500720c */ /* 0x000fe20004f26670 */
[----:B------:R-:W-:Y:S01]  /*1a750*/  IMAD.IADD R61, R230, 0x1, -R25 ;  /* 0x00000001e63d7824 */ /* 0x000fe200078e0a19 */
[----:B------:R-:W-:Y:S02]  /*1a760*/  ISETP.GE.AND P3, PT, R190, R229, PT ;  /* 0x000000e5be00720c */ /* 0x000fe40003f66270 */
[----:B------:R-:W-:Y:S01]  /*1a770*/  FSEL R131, R76, -INF , !P2 ;  /* 0xff8000004c837808 */ /* 0x000fe20005000000 */
[----:B------:R-:W2:Y:S01]  /*1a780*/  I2F R74, R74 ;  /* 0x0000004a004a7306 */ /* 0x000ea20000201400 */
[----:B------:R-:W-:Y:S02]  /*1a790*/  ISETP.GE.OR P3, PT, R190, R228, !P3 ;  /* 0x000000e4be00720c */ /* 0x000fe40005f66670 */
[----:B------:R-:W-:Y:S01]  /*1a7a0*/  FSEL R193, R90, -INF , !P6 ;  /* 0xff8000005ac17808 */ /* 0x000fe20007000000 */
[----:B---3--:R-:W-:Y:S01]  /*1a7b0*/  FFMA.FTZ R95, R186, -UR31, R95 ;  /* 0x8000001fba5f7c23 */ /* 0x008fe2000801005f */
[-C--:B------:R-:W-:Y:S02]  /*1a7c0*/  ISETP.GE.AND P0, PT, R2, R226.reuse, PT ;  /* 0x000000e20200720c */ /* 0x080fe40003f06270 */
[----:B------:R-:W-:Y:S02]  /*1a7d0*/  ISETP.GE.AND P2, PT, R192, R226, PT ;  /* 0x000000e2c000720c */ /* 0x000fe40003f46270 */
[----:B------:R-:W-:Y:S01]  /*1a7e0*/  FSEL R207, R95, -INF , !P1 ;  /* 0xff8000005fcf7808 */ /* 0x000fe20004800000 */
[----:B------:R3:W4:Y:S01]  /*1a7f0*/  I2F R178, R0 ;  /* 0x0000000000b27306 */ /* 0x0007220000201400 */
[-C--:B------:R-:W-:Y:S01]  /*1a800*/  ISETP.GE.OR P0, PT, R2, R223.reuse, !P0 ;  /* 0x000000df0200720c */ /* 0x080fe20004706670 */
[----:B------:R-:W-:Y:S01]  /*1a810*/  IMAD.IADD R2, R230, 0x1, -R20 ;  /* 0x00000001e6027824 */ /* 0x000fe200078e0a14 */
[----:B------:R-:W-:Y:S01]  /*1a820*/  ISETP.GE.OR P2, PT, R192, R223, !P2 ;  /* 0x000000dfc000720c */ /* 0x000fe20005746670 */
[----:B-1----:R-:W-:Y:S01]  /*1a830*/  FFMA.FTZ R120, R31, -UR31, R120 ;  /* 0x8000001f1f787c23 */ /* 0x002fe20008010078 */
[----:B------:R-:W-:Y:S02]  /*1a840*/  FSEL R38, R78, -INF , !P0 ;  /* 0xff8000004e267808 */ /* 0x000fe40004000000 */
[----:B------:R-:W-:Y:S02]  /*1a850*/  FSEL R58, R89, -INF , !P3 ;  /* 0xff800000593a7808 */ /* 0x000fe40005800000 */
[C---:B------:R-:W-:Y:S01]  /*1a860*/  ISETP.GE.AND P0, PT, R197.reuse, R229, PT ;  /* 0x000000e5c500720c */ /* 0x040fe20003f06270 */
[----:B------:R-:W1:Y:S01]  /*1a870*/  I2F R78, R48 ;  /* 0x00000030004e7306 */ /* 0x000e620000201400 */
[----:B------:R-:W-:Y:S02]  /*1a880*/  IABS R2, R2 ;  /* 0x0000000200027213 */ /* 0x000fe40000000000 */
[----:B------:R-:W-:Y:S01]  /*1a890*/  ISETP.GE.OR P0, PT, R197, R228, !P0 ;  /* 0x000000e4c500720c */ /* 0x000fe20004706670 */
[----:B--2---:R-:W-:Y:S01]  /*1a8a0*/  FFMA.FTZ R107, R74, -UR31, R107 ;  /* 0x8000001f4a6b7c23 */ /* 0x004fe2000801006b */
[----:B------:R-:W-:Y:S02]  /*1a8b0*/  FMNMX.FTZ R74, R203, R166, !PT ;  /* 0x000000a6cb4a7209 */ /* 0x000fe40007810000 */
[C---:B------:R-:W-:Y:S02]  /*1a8c0*/  ISETP.GE.AND P3, PT, R198.reuse, R226, PT ;  /* 0x000000e2c600720c */ /* 0x040fe40003f66270 */
[----:B------:R-:W-:Y:S01]  /*1a8d0*/  FMNMX.FTZ R74, R199, R74, !PT ;  /* 0x0000004ac74a7209 */ /* 0x000fe20007810000 */
[----:B------:R-:W2:Y:S01]  /*1a8e0*/  I2F R192, R2 ;  /* 0x0000000200c07306 */ /* 0x000ea20000201400 */
[----:B------:R-:W-:Y:S02]  /*1a8f0*/  ISETP.GE.OR P3, PT, R198, R223, !P3 ;  /* 0x000000dfc600720c */ /* 0x000fe40005f66670 */
[----:B------:R-:W-:Y:S01]  /*1a900*/  FMNMX.FTZ R74, R3, R74, !PT ;  /* 0x0000004a034a7209 */ /* 0x000fe20007810000 */
[----:B---3--:R-:W-:Y:S01]  /*1a910*/  IMAD.U32 R0, RZ, RZ, UR33 ;  /* 0x00000021ff007e24 */ /* 0x008fe2000f8e00ff */
[----:B------:R-:W-:Y:S01]  /*1a920*/  FSEL R6, R94, -INF , !P3 ;  /* 0xff8000005e067808 */ /* 0x000fe20005800000 */
[----:B----4-:R-:W-:Y:S01]  /*1a930*/  FFMA.FTZ R91, R178, -UR31, R91 ;  /* 0x8000001fb25b7c23 */ /* 0x010fe2000801005b */
[----:B------:R-:W-:Y:S02]  /*1a940*/  FMNMX.FTZ R74, R179, R74, !PT ;  /* 0x0000004ab34a7209 */ /* 0x000fe40007810000 */
[----:B------:R-:W-:Y:S01]  /*1a950*/  LOP3.LUT R0, R219, UR5, R0, 0x96, !PT ;  /* 0x00000005db007c12 */ /* 0x000fe2000f8e9600 */
[----:B------:R-:W3:Y:S01]  /*1a960*/  I2F R102, R102 ;  /* 0x0000006600667306 */ /* 0x000ee20000201400 */
[----:B------:R-:W-:Y:S02]  /*1a970*/  FMNMX.FTZ R31, R173, R74, !PT ;  /* 0x0000004aad1f7209 */ /* 0x000fe40007810000 */
[----:B------:R-:W-:Y:S01]  /*1a980*/  FMNMX.FTZ R74, R184, R167, !PT ;  /* 0x000000a7b84a7209 */ /* 0x000fe20007810000 */
[----:B------:R-:W-:Y:S01]  /*1a990*/  IMAD.WIDE.U32 R72, R0, -0x326172a9, RZ ;  /* 0xcd9e8d5700487825 */ /* 0x000fe200078e00ff */
[----:B------:R-:W-:Y:S02]  /*1a9a0*/  ISETP.GE.AND P3, PT, R5, R229, PT ;  /* 0x000000e50500720c */ /* 0x000fe40003f66270 */
[----:B------:R-:W-:Y:S01]  /*1a9b0*/  FMNMX.FTZ R27, R189, R74, !PT ;  /* 0x0000004abd1b7209 */ /* 0x000fe20007810000 */
[----:B-1----:R-:W-:Y:S01]  /*1a9c0*/  FFMA.FTZ R121, R78, -UR31, R121 ;  /* 0x8000001f4e797c23 */ /* 0x002fe20008010079 */
[----:B------:R-:W-:Y:S01]  /*1a9d0*/  FMNMX.FTZ R31, R168, R31, !PT ;  /* 0x0000001fa81f7209 */ /* 0x000fe20007810000 */
[----:B------:R-:W1:Y:S01]  /*1a9e0*/  I2F R180, R180 ;  /* 0x000000b400b47306 */ /* 0x000e620000201400 */
[----:B------:R-:W-:Y:S02]  /*1a9f0*/  ISETP.GE.OR P3, PT, R5, R228, !P3 ;  /* 0x000000e40500720c */ /* 0x000fe40005f66670 */
[----:B------:R-:W-:Y:S01]  /*1aa00*/  FMNMX.FTZ R74, R16, R27, !PT ;  /* 0x0000001b104a7209 */ /* 0x000fe20007810000 */
[----:B------:R-:W-:Y:S01]  /*1aa10*/  IMAD.IADD R27, R227, 0x1, -R5 ;  /* 0x00000001e31b7824 */ /* 0x000fe200078e0a05 */
[----:B------:R-:W-:Y:S01]  /*1aa20*/  FMNMX.FTZ R31, R238, R31, !PT ;  /* 0x0000001fee1f7209 */ /* 0x000fe20007810000 */
[----:B--2---:R-:W-:Y:S01]  /*1aa30*/  FFMA.FTZ R108, R192, -UR31, R108 ;  /* 0x8000001fc06c7c23 */ /* 0x004fe2000801006c */
[--C-:B------:R-:W-:Y:S02]  /*1aa40*/  LOP3.LUT R0, R23, UR22, R72.reuse, 0x96, !PT ;  /* 0x0000001617007c12 */ /* 0x100fe4000f8e9648 */
[----:B------:R-:W-:Y:S01]  /*1aa50*/  LOP3.LUT R76, R35, UR22, R72, 0x96, !PT ;  /* 0x00000016234c7c12 */ /* 0x000fe2000f8e9648 */
[----:B------:R-:W2:Y:S01]  /*1aa60*/  I2F R57, R57 ;  /* 0x0000003900397306 */ /* 0x000ea20000201400 */
[----:B------:R-:W-:Y:S02]  /*1aa70*/  FSEL R72, R63, -INF , !P5 ;  /* 0xff8000003f487808 */ /* 0x000fe40006800000 */
[----:B------:R-:W-:Y:S01]  /*1aa80*/  ISETP.GE.AND P5, PT, R176, R229, PT ;  /* 0x000000e5b000720c */ /* 0x000fe20003fa6270 */
[----:B---3--:R-:W-:Y:S01]  /*1aa90*/  FFMA.FTZ R93, R102, -UR31, R93 ;  /* 0x8000001f665d7c23 */ /* 0x008fe2000801005d */
[----:B------:R-:W-:Y:S02]  /*1aaa0*/  FSEL R78, R109, -INF , !P3 ;  /* 0xff8000006d4e7808 */ /* 0x000fe40005800000 */
[----:B------:R-:W-:Y:S02]  /*1aab0*/  FMNMX.FTZ R74, R181, R74, !PT ;  /* 0x0000004ab54a7209 */ /* 0x000fe40007810000 */
[----:B------:R-:W-:Y:S02]  /*1aac0*/  ISETP.GE.AND P3, PT, R5, R226, PT ;  /* 0x000000e20500720c */ /* 0x000fe40003f66270 */
[----:B------:R-:W-:Y:S02]  /*1aad0*/  FMNMX.FTZ R31, R239, R31, !PT ;  /* 0x0000001fef1f7209 */ /* 0x000fe40007810000 */
[----:B------:R-:W-:Y:S01]  /*1aae0*/  ISETP.GE.OR P5, PT, R176, R228, !P5 ;  /* 0x000000e4b000720c */ /* 0x000fe20006fa6670 */
[----:B-1----:R-:W-:Y:S01]  /*1aaf0*/  FFMA.FTZ R105, R180, -UR31, R105 ;  /* 0x8000001fb4697c23 */ /* 0x002fe20008010069 */
[----:B------:R-:W-:Y:S02]  /*1ab00*/  ISETP.GE.OR P3, PT, R5, R223, !P3 ;  /* 0x000000df0500720c */ /* 0x000fe40005f66670 */
[----:B------:R-:W-:Y:S01]  /*1ab10*/  FMNMX.FTZ R5, R171, R74, !PT ;  /* 0x0000004aab057209 */ /* 0x000fe20007810000 */
[----:B------:R-:W-:Y:S01]  /*1ab20*/  IMAD.IADD R74, R227, 0x1, -R11 ;  /* 0x00000001e34a7824 */ /* 0x000fe200078e0a0b */
[----:B------:R-:W-:Y:S02]  /*1ab30*/  FSEL R48, R79, -INF , !P2 ;  /* 0xff8000004f307808 */ /* 0x000fe40005000000 */
[----:B------:R-:W-:Y:S02]  /*1ab40*/  ISETP.GE.AND P2, PT, R195, R229, PT ;  /* 0x000000e5c300720c */ /* 0x000fe40003f46270 */
[----:B------:R-:W-:Y:S01]  /*1ab50*/  IABS R61, R61 ;  /* 0x0000003d003d7213 */ /* 0x000fe20000000000 */
[----:B--2---:R-:W-:Y:S01]  /*1ab60*/  FFMA.FTZ R110, R57, -UR31, R110 ;  /* 0x8000001f396e7c23 */ /* 0x004fe2000801006e */
[----:B------:R-:W-:Y:S02]  /*1ab70*/  FMNMX.FTZ R31, R8, R31, !PT ;  /* 0x0000001f081f7209 */ /* 0x000fe40007810000 */
[C---:B------:R-:W-:Y:S02]  /*1ab80*/  LOP3.LUT R182, R73.reuse, UR24, R250, 0x96, !PT ;  /* 0x0000001849b67c12 */ /* 0x040fe4000f8e96fa */
[----:B------:R-:W1:Y:S01]  /*1ab90*/  I2F R61, R61 ;  /* 0x0000003d003d7306 */ /* 0x000e620000201400 */
[----:B------:R-:W-:Y:S02]  /*1aba0*/  LOP3.LUT R2, R73, UR24, R246, 0x96, !PT ;  /* 0x0000001849027c12 */ /* 0x000fe4000f8e96f6 */
[----:B------:R-:W-:Y:S01]  /*1abb0*/  FSEL R73, R88, -INF , !P5 ;  /* 0xff80000058497808 */ /* 0x000fe20006800000 */
[----:B------:R-:W-:Y:S01]  /*1abc0*/  IMAD.WIDE.U32 R88, R76, -0x2daee0ad, RZ ;  /* 0xd2511f534c587825 */ /* 0x000fe200078e00ff */
[----:B------:R-:W-:Y:S02]  /*1abd0*/  FMNMX.FTZ R5, R4, R5, !PT ;  /* 0x0000000504057209 */ /* 0x000fe40007810000 */
[----:B------:R-:W-:Y:S02]  /*1abe0*/  ISETP.GE.AND P5, PT, R190, R226, PT ;  /* 0x000000e2be00720c */ /* 0x000fe40003fa6270 */
[----:B------:R-:W-:Y:S02]  /*1abf0*/  ISETP.GE.OR P2, PT, R195, R228, !P2 ;  /* 0x000000e4c300720c */ /* 0x000fe40005746670 */
[----:B------:R-:W-:Y:S02]  /*1ac00*/  FMNMX.FTZ R31, R200, R31, !PT ;  /* 0x0000001fc81f7209 */ /* 0x000fe40007810000 */
[----:B------:R-:W-:Y:S01]  /*1ac10*/  FMNMX.FTZ R76, R240, R5, !PT ;  /* 0x00000005f04c7209 */ /* 0x000fe20007810000 */
[----:B------:R-:W-:Y:S01]  /*1ac20*/  IMAD.IADD R5, R227, 0x1, -R9 ;  /* 0x00000001e3057824 */ /* 0x000fe200078e0a09 */
[----:B------:R-:W-:Y:S02]  /*1ac30*/  ISETP.GE.OR P5, PT, R190, R223, !P5 ;  /* 0x000000dfbe00720c */ /* 0x000fe40006fa6670 */
[----:B------:R-:W-:Y:S02]  /*1ac40*/  FSEL R104, R104, -INF , !P2 ;  /* 0xff80000068687808 */ /* 0x000fe40005000000 */
[----:B------:R-:W-:Y:S02]  /*1ac50*/  FMNMX.FTZ R31, R172, R31, !PT ;  /* 0x0000001fac1f7209 */ /* 0x000fe40007810000 */
[----:B------:R-:W-:Y:S02]  /*1ac60*/  ISETP.GE.AND P2, PT, R7, R226, PT ;  /* 0x000000e20700720c */ /* 0x000fe40003f46270 */
[----:B------:R-:W-:Y:S01]  /*1ac70*/  FSEL R197, R91, -INF , !P5 ;  /* 0xff8000005bc57808 */ /* 0x000fe20006800000 */
[----:B------:R-:W-:Y:S01]  /*1ac80*/  IMAD.WIDE.U32 R90, R182, -0x2daee0ad, RZ ;  /* 0xd2511f53b65a7825 */ /* 0x000fe200078e00ff */
[----:B------:R-:W-:Y:S02]  /*1ac90*/  FMNMX.FTZ R76, R241, R76, !PT ;  /* 0x0000004cf14c7209 */ /* 0x000fe40007810000 */
[----:B------:R-:W-:Y:S01]  /*1aca0*/  FMNMX.FTZ R31, R188, R31, !PT ;  /* 0x0000001fbc1f7209 */ /* 0x000fe20007810000 */
[----:B-1----:R-:W-:Y:S01]  /*1acb0*/  FFMA.FTZ R124, R61, -UR31, R124 ;  /* 0x8000001f3d7c7c23 */ /* 0x002fe2000801007c */
[C---:B------:R-:W-:Y:S02]  /*1acc0*/  ISETP.GE.AND P6, PT, R7.reuse, R229, PT ;  /* 0x000000e50700720c */ /* 0x040fe40003fc6270 */
[----:B------:R-:W-:Y:S02]  /*1acd0*/  ISETP.GE.OR P2, PT, R7, R223, !P2 ;  /* 0x000000df0700720c */ /* 0x000fe40005746670 */
[----:B------:R-:W-:Y:S02]  /*1ace0*/  FMNMX.FTZ R76, R33, R76, !PT ;  /* 0x0000004c214c7209 */ /* 0x000fe40007810000 */
[----:B------:R-:W-:Y:S02]  /*1acf0*/  ISETP.GE.AND P1, PT, R11, R229, PT ;  /* 0x000000e50b00720c */ /* 0x000fe40003f26270 */
[----:B------:R-:W-:Y:S02]  /*1ad00*/  FSEL R204, R107, -INF , !P2 ;  /* 0xff8000006bcc7808 */ /* 0x000fe40005000000 */
[----:B------:R-:W-:Y:S02]  /*1ad10*/  ISETP.GE.AND P2, PT, R11, R226, PT ;  /* 0x000000e20b00720c */ /* 0x000fe40003f46270 */
[----:B------:R-:W-:Y:S02]  /*1ad20*/  ISETP.GE.OR P6, PT, R7, R228, !P6 ;  /* 0x000000e40700720c */ /* 0x000fe400077c6670 */
[----:B------:R-:W-:Y:S02]  /*1ad30*/  LOP3.LUT R7, R89, UR19, R90, 0x96, !PT ;  /* 0x0000001359077c12 */ /* 0x000fe4000f8e965a */
[----:B------:R-:W-:Y:S02]  /*1ad40*/  FMNMX.FTZ R90, R52, R31, !PT ;  /* 0x0000001f345a7209 */ /* 0x000fe40007810000 */
[----:B------:R-:W-:Y:S02]  /*1ad50*/  FSEL R62, R93, -INF , !P0 ;  /* 0xff8000005d3e7808 */ /* 0x000fe40004000000 */
[----:B------:R-:W-:Y:S02]  /*1ad60*/  FMNMX.FTZ R76, R39, R76, !PT ;  /* 0x0000004c274c7209 */ /* 0x000fe40007810000 */
[----:B------:R-:W-:Y:S02]  /*1ad70*/  ISETP.GE.AND P0, PT, R195, R226, PT ;  /* 0x000000e2c300720c */ /* 0x000fe40003f06270 */
[C---:B------:R-:W-:Y:S02]  /*1ad80*/  ISETP.GE.OR P1, PT, R11.reuse, R228, !P1 ;  /* 0x000000e40b00720c */ /* 0x040fe40004f26670 */
[-C--:B------:R-:W-:Y:S02]  /*1ad90*/  ISETP.GE.OR P2, PT, R11, R223.reuse, !P2 ;  /* 0x000000df0b00720c */ /* 0x080fe40005746670 */
[----:B------:R-:W-:Y:S02]  /*1ada0*/  FMNMX.FTZ R11, R201, R90, !PT ;  /* 0x0000005ac90b7209 */ /* 0x000fe40007810000 */
[----:B------:R-:W-:Y:S02]  /*1adb0*/  FMNMX.FTZ R76, R37, R76, !PT ;  /* 0x0000004c254c7209 */ /* 0x000fe40007810000 */
[----:B------:R-:W-:Y:S01]  /*1adc0*/  ISETP.GE.OR P0, PT, R195, R223, !P0 ;  /* 0x000000dfc300720c */ /* 0x000fe20004706670 */
[----:B------:R-:W-:Y:S01]  /*1add0*/  IMAD.WIDE.U32 R194, R2, -0x2daee0ad, RZ ;  /* 0xd2511f5302c27825 */ /* 0x000fe200078e00ff */
[----:B------:R-:W-:Y:S02]  /*1ade0*/  FMNMX.FTZ R11, R174, R11, !PT ;  /* 0x0000000bae0b7209 */ /* 0x000fe40007810000 */
[----:B------:R-:W-:Y:S02]  /*1adf0*/  FSEL R93, R105, -INF , !P6 ;  /* 0xff800000695d7808 */ /* 0x000fe40007000000 */
[----:B------:R-:W-:Y:S01]  /*1ae00*/  FSEL R206, R106, -INF , !P0 ;  /* 0xff8000006ace7808 */ /* 0x000fe20004000000 */
[--C-:B------:R-:W-:Y:S01]  /*1ae10*/  IMAD.IADD R106, R230, 0x1, -R26.reuse ;  /* 0x00000001e66a7824 */ /* 0x100fe200078e0a1a */
[----:B------:R-:W-:Y:S02]  /*1ae20*/  FMNMX.FTZ R76, R21, R76, !PT ;  /* 0x0000004c154c7209 */ /* 0x000fe40007810000 */
[----:B------:R-:W-:Y:S02]  /*1ae30*/  ISETP.GE.AND P0, PT, R25, R229, PT ;  /* 0x000000e51900720c */ /* 0x000fe40003f06270 */
[----:B------:R-:W-:Y:S02]  /*1ae40*/  ISETP.GE.AND P6, PT, R20, R226, PT ;  /* 0x000000e21400720c */ /* 0x000fe40003fc6270 */
[----:B------:R-:W-:Y:S02]  /*1ae50*/  FMNMX.FTZ R90, R36, R11, !PT ;  /* 0x0000000b245a7209 */ /* 0x000fe40007810000 */
[C---:B------:R-:W-:Y:S02]  /*1ae60*/  ISETP.GE.AND P5, PT, R20.reuse, R229, PT ;  /* 0x000000e51400720c */ /* 0x040fe40003fa6270 */
[----:B------:R-:W-:Y:S02]  /*1ae70*/  FMNMX.FTZ R76, R17, R76, !PT ;  /* 0x0000004c114c7209 */ /* 0x000fe40007810000 */
[----:B------:R-:W-:Y:S02]  /*1ae80*/  ISETP.GE.OR P0, PT, R25, R228, !P0 ;  /* 0x000000e41900720c */ /* 0x000fe40004706670 */
[C---:B------:R-:W-:Y:S02]  /*1ae90*/  ISETP.GE.OR P6, PT, R20.reuse, R223, !P6 ;  /* 0x000000df1400720c */ /* 0x040fe400077c6670 */
[----:B------:R-:W-:Y:S02]  /*1aea0*/  FMNMX.FTZ R90, R177, R90, !PT ;  /* 0x0000005ab15a7209 */ /* 0x000fe40007810000 */
[----:B------:R-:W-:Y:S02]  /*1aeb0*/  ISETP.GE.OR P5, PT, R20, R228, !P5 ;  /* 0x000000e41400720c */ /* 0x000fe40006fa6670 */
[----:B------:R-:W-:Y:S02]  /*1aec0*/  FSEL R95, R121, -INF , !P1 ;  /* 0xff800000795f7808 */ /* 0x000fe40004800000 */
[----:B------:R-:W-:Y:S02]  /*1aed0*/  FMNMX.FTZ R76, R55, R76, !PT ;  /* 0x0000004c374c7209 */ /* 0x000fe40007810000 */
[----:B------:R-:W-:Y:S02]  /*1aee0*/  FSEL R192, R110, -INF , !P6 ;  /* 0xff8000006ec07808 */ /* 0x000fe40007000000 */
[-C--:B------:R-:W-:Y:S02]  /*1aef0*/  ISETP.GE.AND P6, PT, R26, R229.reuse, PT ;  /* 0x000000e51a00720c */ /* 0x080fe40003fc6270 */
[----:B------:R-:W-:Y:S02]  /*1af00*/  FSEL R121, R124, -INF , !P0 ;  /* 0xff8000007c797808 */ /* 0x000fe40004000000 */
[----:B------:R-:W-:Y:S02]  /*1af10*/  ISETP.GE.AND P0, PT, R26, R226, PT ;  /* 0x000000e21a00720c */ /* 0x000fe40003f06270 */
[----:B------:R-:W-:Y:S01]  /*1af20*/  FMNMX.FTZ R11, R51, R90, !PT ;  /* 0x0000005a330b7209 */ /* 0x000fe20007810000 */
[----:B------:R-:W-:Y:S01]  /*1af30*/  IMAD.IADD R90, R227, 0x1, -R26 ;  /* 0x00000001e35a7824 */ /* 0x000fe200078e0a1a */
[----:B------:R-:W-:Y:S02]  /*1af40*/  FSEL R108, R108, -INF , !P5 ;  /* 0xff8000006c6c7808 */ /* 0x000fe40006800000 */
[----:B------:R-:W-:Y:S02]  /*1af50*/  ISETP.GE.AND P5, PT, R9, R229, PT ;  /* 0x000000e50900720c */ /* 0x000fe40003fa6270 */
[----:B------:R-:W-:Y:S02]  /*1af60*/  FMNMX.FTZ R76, R65, R76, !PT ;  /* 0x0000004c414c7209 */ /* 0x000fe40007810000 */
[C---:B------:R-:W-:Y:S02]  /*1af70*/  ISETP.GE.OR P6, PT, R26.reuse, R228, !P6 ;  /* 0x000000e41a00720c */ /* 0x040fe400077c6670 */
[----:B------:R-:W-:Y:S02]  /*1af80*/  ISETP.GE.OR P0, PT, R26, R223, !P0 ;  /* 0x000000df1a00720c */ /* 0x000fe40004706670 */
[----:B------:R-:W-:Y:S02]  /*1af90*/  FMNMX.FTZ R26, R187, R164, !PT ;  /* 0x000000a4bb1a7209 */ /* 0x000fe40007810000 */
[----:B------:R-:W-:Y:S02]  /*1afa0*/  FMNMX.FTZ R94, R32, R11, !PT ;  /* 0x0000000b205e7209 */ /* 0x000fe40007810000 */
[----:B------:R-:W-:Y:S02]  /*1afb0*/  ISETP.GE.OR P5, PT, R9, R228, !P5 ;  /* 0x000000e40900720c */ /* 0x000fe40006fa6670 */
[----:B------:R-:W-:Y:S02]  /*1afc0*/  FMNMX.FTZ R26, R183, R26, !PT ;  /* 0x0000001ab71a7209 */ /* 0x000fe40007810000 */
[----:B------:R-:W-:Y:S02]  /*1afd0*/  FMNMX.FTZ R76, R53, R76, !PT ;  /* 0x0000004c354c7209 */ /* 0x000fe40007810000 */
[----:B------:R-:W-:Y:S02]  /*1afe0*/  FMNMX.FTZ R94, R81, R94, !PT ;  /* 0x0000005e515e7209 */ /* 0x000fe40007810000 */
[----:B------:R-:W-:Y:S02]  /*1aff0*/  FSEL R120, R120, -INF , !P5 ;  /* 0xff80000078787808 */ /* 0x000fe40006800000 */
[-C--:B------:R-:W-:Y:S02]  /*1b000*/  ISETP.GE.AND P1, PT, R25, R226.reuse, PT ;  /* 0x000000e21900720c */ /* 0x080fe40003f26270 */
[----:B------:R-:W-:Y:S02]  /*1b010*/  ISETP.GE.AND P5, PT, R9, R226, PT ;  /* 0x000000e20900720c */ /* 0x000fe40003fa6270 */
[----:B------:R-:W-:Y:S02]  /*1b020*/  FMNMX.FTZ R26, R19, R26, !PT ;  /* 0x0000001a131a7209 */ /* 0x000fe40007810000 */
[----:B------:R-:W-:Y:S02]  /*1b030*/  FMNMX.FTZ R76, R49, R76, !PT ;  /* 0x0000004c314c7209 */ /* 0x000fe40007810000 */
[----:B------:R-:W-:Y:S02]  /*1b040*/  FMNMX.FTZ R94, R191, R94, !PT ;  /* 0x0000005ebf5e7209 */ /* 0x000fe40007810000 */
[-C--:B------:R-:W-:Y:S02]  /*1b050*/  ISETP.GE.OR P1, PT, R25, R223.reuse, !P1 ;  /* 0x000000df1900720c */ /* 0x080fe40004f26670 */
[----:B------:R-:W-:Y:S01]  /*1b060*/  ISETP.GE.OR P5, PT, R9, R223, !P5 ;  /* 0x000000df0900720c */ /* 0x000fe20006fa6670 */
[----:B------:R-:W-:Y:S01]  /*1b070*/  IMAD.IADD R9, R227, 0x1, -R25 ;  /* 0x00000001e3097824 */ /* 0x000fe200078e0a19 */
[----:B------:R-:W-:Y:S02]  /*1b080*/  FMNMX.FTZ R25, R10, R165, !PT ;  /* 0x000000a50a197209 */ /* 0x000fe40007810000 */
[----:B------:R-:W-:Y:S02]  /*1b090*/  FMNMX.FTZ R76, R71, R76, !PT ;  /* 0x0000004c474c7209 */ /* 0x000fe40007810000 */
[----:B------:R-:W-:Y:S02]  /*1b0a0*/  IABS R102, R27 ;  /* 0x0000001b00667213 */ /* 0x000fe40000000000 */
[----:B------:R-:W-:Y:S02]  /*1b0b0*/  FMNMX.FTZ R27, R13, R26, !PT ;  /* 0x0000001a0d1b7209 */ /* 0x000fe40007810000 */
[----:B------:R-:W-:Y:S02]  /*1b0c0*/  IABS R11, R5 ;  /* 0x00000005000b7213 */ /* 0x000fe40000000000 */
[----:B------:R-:W1:Y:S01]  /*1b0d0*/  I2F R102, R102 ;  /* 0x0000006600667306 */ /* 0x000e620000201400 */
[----:B------:R-:W-:Y:S02]  /*1b0e0*/  FMNMX.FTZ R5, R185, R94, !PT ;  /* 0x0000005eb9057209 */ /* 0x000fe40007810000 */
[----:B------:R-:W-:Y:S02]  /*1b0f0*/  FMNMX.FTZ R25, R170, R25, !PT ;  /* 0x00000019aa197209 */ /* 0x000fe40007810000 */
[----:B------:R-:W-:Y:S02]  /*1b100*/  FMNMX.FTZ R27, R96, R27, !PT ;  /* 0x0000001b601b7209 */ /* 0x000fe40007810000 */
[----:B------:R-:W-:Y:S02]  /*1b110*/  FMNMX.FTZ R76, R69, R76, !PT ;  /* 0x0000004c454c7209 */ /* 0x000fe40007810000 */
[----:B------:R-:W-:Y:S01]  /*1b120*/  FMNMX.FTZ R5, R70, R5, !PT ;  /* 0x0000000546057209 */ /* 0x000fe20007810000 */
[----:B------:R-:W2:Y:S01]  /*1b130*/  I2F R11, R11 ;  /* 0x0000000b000b7306 */ /* 0x000ea20000201400 */
        /* <DEDUP_REMOVED lines=12> */
[----:B------:R-:W-:Y:S01]  /*1b200*/  FMNMX.FTZ R5, R68, R5, !PT ;  /* 0x0000000544057209 */ /* 0x000fe20007810000 */
[----:B--2---:R-:W-:Y:S01]  /*1b210*/  FFMA.FTZ R122, R11, -UR31, R122 ;  /* 0x8000001f0b7a7c23 */ /* 0x004fe2000801007a */
        /* <DEDUP_REMOVED lines=39> */
[----:B------:R-:W-:Y:S02]  /*1b490*/  IABS R74, R74 ;  /* 0x0000004a004a7213 */ /* 0x000fe40000000000 */
[----:B------:R-:W-:Y:S02]  /*1b4a0*/  IABS R9, R9 ;  /* 0x0000000900097213 */ /* 0x000fe40000000000 */
[----:B------:R-:W-:Y:S02]  /*1b4b0*/  FMNMX.FTZ R26, R131, R26, !PT ;  /* 0x0000001a831a7209 */ /* 0x000fe40007810000 */
[----:B------:R-:W2:Y:S01]  /*1b4c0*/  I2F R74, R74 ;  /* 0x0000004a004a7306 */ /* 0x000ea20000201400 */
[----:B------:R-:W-:Y:S02]  /*1b4d0*/  FMNMX.FTZ R57, R50, R57, !PT ;  /* 0x0000003932397209 */ /* 0x000fe40007810000 */
[----:B------:R-:W-:Y:S02]  /*1b4e0*/  IABS R90, R90 ;  /* 0x0000005a005a7213 */ /* 0x000fe40000000000 */
[----:B------:R-:W-:Y:S02]  /*1b4f0*/  FMNMX.FTZ R26, R77, R26, !PT ;  /* 0x0000001a4d1a7209 */ /* 0x000fe40007810000 */
[----:B------:R-:W-:Y:S02]  /*1b500*/  FMNMX.FTZ R57, R80, R57, !PT ;  /* 0x0000003950397209 */ /* 0x000fe40007810000 */
[----:B------:R-:W-:Y:S01]  /*1b510*/  FMNMX.FTZ R31, R73, R26, !PT ;  /* 0x0000001a491f7209 */ /* 0x000fe20007810000 */
[----:B------:R-:W3:Y:S01]  /*1b520*/  I2F R9, R9 ;  /* 0x0000000900097306 */ /* 0x000ee20000201400 */
[----:B------:R-:W-:Y:S01]  /*1b530*/  FMNMX.FTZ R57, R38, R57, !PT ;  /* 0x0000003926397209 */ /* 0x000fe20007810000 */
[----:B------:R-:W-:Y:S01]  /*1b540*/  IMAD.WIDE.U32 R26, R0, -0x2daee0ad, RZ ;  /* 0xd2511f53001a7825 */ /* 0x000fe200078e00ff */
[----:B------:R-:W-:Y:S02]  /*1b550*/  FMNMX.FTZ R31, R58, R31, !PT ;  /* 0x0000001f3a1f7209 */ /* 0x000fe40007810000 */
[----:B------:R-:W-:Y:S02]  /*1b560*/  FMNMX.FTZ R110, R48, R57, !PT ;  /* 0x00000039306e7209 */ /* 0x000fe40007810000 */
[----:B-1----:R-:W-:Y:S02]  /*1b570*/  FMNMX.FTZ R25, R94, R25, !PT ;  /* 0x000000195e197209 */ /* 0x002fe40007810000 */
[----:B------:R-:W-:Y:S01]  /*1b580*/  FMNMX.FTZ R110, R193, R110, !PT ;  /* 0x0000006ec16e7209 */ /* 0x000fe20007810000 */
[----:B------:R-:W1:Y:S01]  /*1b590*/  I2F R90, R90 ;  /* 0x0000005a005a7306 */ /* 0x000e620000201400 */
[----:B------:R-:W-:Y:S02]  /*1b5a0*/  FMNMX.FTZ R5, R76, R5, !PT ;  /* 0x000000054c057209 */ /* 0x000fe40007810000 */
[----:B------:R-:W-:Y:S01]  /*1b5b0*/  FMNMX.FTZ R31, R92, R31, !PT ;  /* 0x0000001f5c1f7209 */ /* 0x000fe20007810000 */
[----:B--2---:R-:W-:Y:S01]  /*1b5c0*/  FFMA.FTZ R123, R74, -UR31, R123 ;  /* 0x8000001f4a7b7c23 */ /* 0x004fe2000801007b */
[----:B------:R-:W-:Y:S01]  /*1b5d0*/  FMNMX.FTZ R11, R197, R110, !PT ;  /* 0x0000006ec50b7209 */ /* 0x000fe20007810000 */
[----:B------:R-:W2:Y:S01]  /*1b5e0*/  SHFL.BFLY PT, R76, R5, 0x1, 0x1f ;  /* 0x0c201f00054c7f89 */ /* 0x000ea200000e0000 */
[----:B------:R-:W-:Y:S02]  /*1b5f0*/  LOP3.LUT R0, R27, UR19, R194, 0x96, !PT ;  /* 0x000000131b007c12 */ /* 0x000fe4000f8e96c2 */
[----:B------:R-:W-:Y:S02]  /*1b600*/  FMNMX.FTZ R27, R62, R31, !PT ;  /* 0x0000001f3e1b7209 */ /* 0x000fe40007810000 */
[----:B------:R-:W-:Y:S02]  /*1b610*/  IABS R106, R106 ;  /* 0x0000006a006a7213 */ /* 0x000fe40000000000 */
[----:B------:R-:W-:Y:S01]  /*1b620*/  FMNMX.FTZ R94, R6, R11, !PT ;  /* 0x0000000b065e7209 */ /* 0x000fe20007810000 */
[----:B---3--:R-:W-:Y:S01]  /*1b630*/  FFMA.FTZ R126, R9, -UR31, R126 ;  /* 0x8000001f097e7c23 */ /* 0x008fe2000801007e */
[----:B------:R-:W-:Y:S01]  /*1b640*/  FMNMX.FTZ R102, R104, R27, !PT ;  /* 0x0000001b68667209 */ /* 0x000fe20007810000 */
[----:B------:R-:W3:Y:S01]  /*1b650*/  SHFL.BFLY PT, R74, R25, 0x1, 0x1f ;  /* 0x0c201f00194a7f89 */ /* 0x000ee200000e0000 */
[----:B------:R-:W4:Y:S01]  /*1b660*/  I2F R106, R106 ;  /* 0x0000006a006a7306 */ /* 0x000f220000201400 */
[----:B------:R-:W-:Y:S02]  /*1b670*/  FMNMX.FTZ R9, R207, R94, !PT ;  /* 0x0000005ecf097209 */ /* 0x000fe40007810000 */
[----:B------:R-:W-:Y:S02]  /*1b680*/  FMNMX.FTZ R27, R93, R102, !PT ;  /* 0x000000665d1b7209 */ /* 0x000fe40007810000 */
[----:B------:R-:W-:Y:S02]  /*1b690*/  LOP3.LUT R20, R91, UR21, R248, 0x96, !PT ;  /* 0x000000155b147c12 */ /* 0x000fe4000f8e96f8 */
[----:B------:R-:W-:Y:S01]  /*1b6a0*/  FMNMX.FTZ R27, R108, R27, !PT ;  /* 0x0000001b6c1b7209 */ /* 0x000fe20007810000 */
[----:B-1----:R-:W-:Y:S01]  /*1b6b0*/  FFMA.FTZ R127, R90, -UR31, R127 ;  /* 0x8000001f5a7f7c23 */ /* 0x002fe2000801007f */
[----:B------:R-:W-:Y:S01]  /*1b6c0*/  FSEL R198, R111, -INF , !P3 ;  /* 0xff8000006fc67808 */ /* 0x000fe20005800000 */
[----:B------:R-:W-:Y:S01]  /*1b6d0*/  IMAD.WIDE.U32 R90, R7, -0x326172a9, RZ ;  /* 0xcd9e8d57075a7825 */ /* 0x000fe200078e00ff */
[----:B------:R-:W-:Y:S02]  /*1b6e0*/  FMNMX.FTZ R7, R206, R9, !PT ;  /* 0x00000009ce077209 */ /* 0x000fe40007810000 */
[----:B------:R-:W-:Y:S02]  /*1b6f0*/  FMNMX.FTZ R27, R78, R27, !PT ;  /* 0x0000001b4e1b7209 */ /* 0x000fe40007810000 */
[----:B------:R-:W-:Y:S02]  /*1b700*/  FMNMX.FTZ R7, R204, R7, !PT ;  /* 0x00000007cc077209 */ /* 0x000fe40007810000 */
[----:B--2---:R-:W-:Y:S02]  /*1b710*/  FMNMX.FTZ R5, R5, R76, !PT ;  /* 0x0000004c05057209 */ /* 0x004fe40007810000 */
[----:B------:R-:W-:Y:S02]  /*1b720*/  FMNMX.FTZ R94, R120, R27, !PT ;  /* 0x0000001b785e7209 */ /* 0x000fe40007810000 */
[----:B------:R-:W-:Y:S01]  /*1b730*/  FMNMX.FTZ R7, R192, R7, !PT ;  /* 0x00000007c0077209 */ /* 0x000fe20007810000 */
[C---:B------:R-:W-:Y:S01]  /*1b740*/  FMUL.FTZ R178, R5.reuse, c[0x0][0x23c] ;  /* 0x00008f0005b27a20 */ /* 0x040fe20000410000 */
[----:B------:R-:W-:Y:S01]  /*1b750*/  FSETP.NEU.FTZ.AND P3, PT, R5, -INF , PT ;  /* 0xff8000000500780b */ /* 0x000fe20003f7d000 */
[----:B----4-:R-:W-:Y:S01]  /*1b760*/  FFMA.FTZ R125, R106, -UR31, R125 ;  /* 0x8000001f6a7d7c23 */ /* 0x010fe2000801007d */
[----:B------:R-:W-:Y:S01]  /*1b770*/  FMNMX.FTZ R94, R95, R94, !PT ;  /* 0x0000005e5f5e7209 */ /* 0x000fe20007810000 */
[----:B------:R-:W-:Y:S01]  /*1b780*/  IMAD.WIDE.U32 R106, R20, -0x326172a9, RZ ;  /* 0xcd9e8d57146a7825 */ /* 0x000fe200078e00ff */
[----:B------:R-:W-:Y:S02]  /*1b790*/  FMNMX.FTZ R7, R198, R7, !PT ;  /* 0x00000007c6077209 */ /* 0x000fe40007810000 */
[----:B------:R-:W-:Y:S02]  /*1b7a0*/  FSEL R196, R122, -INF , !P5 ;  /* 0xff8000007ac47808 */ /* 0x000fe40006800000 */
[----:B------:R-:W-:Y:S02]  /*1b7b0*/  FSEL R178, R178, RZ, P3 ;  /* 0x000000ffb2b27208 */ /* 0x000fe40001800000 */
[----:B------:R-:W-:Y:S02]  /*1b7c0*/  LOP3.LUT R2, R195, UR21, R244, 0x96, !PT ;  /* 0x00000015c3027c12 */ /* 0x000fe4000f8e96f4 */
[----:B------:R-:W-:Y:S01]  /*1b7d0*/  FSEL R195, R123, -INF , !P2 ;  /* 0xff8000007bc37808 */ /* 0x000fe20005000000 */
[--C-:B------:R-:W-:Y:S01]  /*1b7e0*/  FFMA.FTZ R180, R3, c[0x0][0x23c], -R178.reuse ;  /* 0x00008f0003b47a23 */ /* 0x100fe200000108b2 */
[----:B------:R-:W-:Y:S01]  /*1b7f0*/  FMNMX.FTZ R11, R121, R94, !PT ;  /* 0x0000005e790b7209 */ /* 0x000fe20007810000 */
[----:B------:R-:W-:Y:S01]  /*1b800*/  IMAD.WIDE.U32 R122, R2, -0x326172a9, RZ ;  /* 0xcd9e8d57027a7825 */ /* 0x000fe200078e00ff */
[----:B------:R-:W-:Y:S02]  /*1b810*/  FMNMX.FTZ R94, R196, R7, !PT ;  /* 0x00000007c45e7209 */ /* 0x000fe40007810000 */
[----:B---3--:R-:W-:Y:S01]  /*1b820*/  FMNMX.FTZ R3, R25, R74, !PT ;  /* 0x0000004a19037209 */ /* 0x008fe20007810000 */
[----:B------:R-:W-:Y:S01]  /*1b830*/  MUFU.EX2 R180, R180 ;  /* 0x000000b400b47308 */ /* 0x000fe20000000800 */
[----:B------:R-:W-:Y:S01]  /*1b840*/  FSEL R194, R126, -INF , !P1 ;  /* 0xff8000007ec27808 */ /* 0x000fe20004800000 */
[--C-:B------:R-:W-:Y:S01]  /*1b850*/  FFMA.FTZ R203, R203, c[0x0][0x23c], -R178.reuse ;  /* 0x00008f00cbcb7a23 */ /* 0x100fe200000108b2 */
[----:B------:R-:W-:Y:S01]  /*1b860*/  FMNMX.FTZ R25, R195, R94, !PT ;  /* 0x0000005ec3197209 */ /* 0x000fe20007810000 */
[----:B------:R-:W-:Y:S01]  /*1b870*/  FMUL.FTZ R176, R3, c[0x0][0x23c] ;  /* 0x00008f0003b07a20 */ /* 0x000fe20000410000 */
[----:B------:R-:W-:Y:S01]  /*1b880*/  FSEL R7, R127, -INF , !P0 ;  /* 0xff8000007f077808 */ /* 0x000fe20004000000 */
[--C-:B------:R-:W-:Y:S01]  /*1b890*/  FFMA.FTZ R190, R199, c[0x0][0x23c], -R178.reuse ;  /* 0x00008f00c7be7a23 */ /* 0x100fe200000108b2 */
[----:B------:R-:W-:Y:S01]  /*1b8a0*/  FMNMX.FTZ R2, R194, R25, !PT ;  /* 0x00000019c2027209 */ /* 0x000fe20007810000 */
[----:B------:R-:W-:Y:S01]  /*1b8b0*/  FFMA.FTZ R179, R179, c[0x0][0x23c], -R178 ;  /* 0x00008f00b3b37a23 */ /* 0x000fe200000108b2 */
[----:B------:R-:W-:Y:S01]  /*1b8c0*/  LOP3.LUT R9, R91, UR18, R106, 0x96, !PT ;  /* 0x000000125b097c12 */ /* 0x000fe2000f8e966a */
[----:B------:R-:W-:Y:S01]  /*1b8d0*/  FFMA.FTZ R236, R252, c[0x0][0x23c], -R178 ;  /* 0x00008f00fcec7a23 */ /* 0x000fe200000108b2 */
[----:B------:R-:W-:Y:S01]  /*1b8e0*/  LOP3.LUT R20, R107, UR20, R34, 0x96, !PT ;  /* 0x000000146b147c12 */ /* 0x000fe2000f8e9622 */
[----:B------:R-:W-:Y:S01]  /*1b8f0*/  MUFU.EX2 R190, R190 ;  /* 0x000000be00be7308 */ /* 0x000fe20000000800 */
[----:B------:R-:W-:Y:S01]  /*1b900*/  IMAD.WIDE.U32 R106, R0, -0x326172a9, RZ ;  /* 0xcd9e8d57006a7825 */ /* 0x000fe200078e00ff */
[----:B------:R-:W-:Y:S02]  /*1b910*/  FMNMX.FTZ R0, R7, R2, !PT ;  /* 0x0000000207007209 */ /* 0x000fe40007810000 */
[----:B------:R-:W-:Y:S01]  /*1b920*/  FSEL R76, R125, -INF , !P6 ;  /* 0xff8000007d4c7808 */ /* 0x000fe20007000000 */
[----:B------:R-:W-:Y:S01]  /*1b930*/  IMAD.WIDE.U32 R110, R9, -0x2daee0ad, RZ ;  /* 0xd2511f53096e7825 */ /* 0x000fe200078e00ff */
[----:B------:R-:W-:Y:S01]  /*1b940*/  FSETP.NEU.FTZ.AND P2, PT, R3, -INF , PT ;  /* 0xff8000000300780b */ /* 0x000fe20003f5d000 */
[----:B------:R-:W1:Y:S01]  /*1b950*/  SHFL.BFLY PT, R9, R0, 0x2, 0x1f ;  /* 0x0c401f0000097f89 */ /* 0x000e6200000e0000 */
[----:B------:R-:W-:Y:S01]  /*1b960*/  FMNMX.FTZ R11, R76, R11, !PT ;  /* 0x0000000b4c0b7209 */ /* 0x000fe20007810000 */
[----:B------:R-:W-:Y:S01]  /*1b970*/  IMAD.WIDE.U32 R126, R20, -0x2daee0ad, RZ ;  /* 0xd2511f53147e7825 */ /* 0x000fe200078e00ff */
[----:B------:R-:W2:Y:S01]  /*1b980*/  MUFU.EX2 R179, R179 ;  /* 0x000000b300b37308 */ /* 0x000ea20000000800 */
[----:B------:R-:W-:Y:S02]  /*1b990*/  FSEL R176, R176, RZ, P2 ;  /* 0x000000ffb0b07208 */ /* 0x000fe40001000000 */
[----:B------:R-:W-:Y:S01]  /*1b9a0*/  LOP3.LUT R25, R123, UR20, R22, 0x96, !PT ;  /* 0x000000147b197c12 */ /* 0x000fe2000f8e9616 */
[----:B------:R-:W-:Y:S01]  /*1b9b0*/  FFMA.FTZ R188, R188, c[0x0][0x23c], -R178 ;  /* 0x00008f00bcbc7a23 */ /* 0x000fe200000108b2 */
[----:B------:R-:W3:Y:S01]  /*1b9c0*/  SHFL.BFLY PT, R74, R11, 0x2, 0x1f ;  /* 0x0c401f000b4a7f89 */ /* 0x000ee200000e0000 */
[----:B------:R-:W-:Y:S01]  /*1b9d0*/  LOP3.LUT R89, R107, UR18, R122, 0x96, !PT ;  /* 0x000000126b597c12 */ /* 0x000fe2000f8e967a */
[----:B------:R-:W-:Y:S01]  /*1b9e0*/  FFMA.FTZ R182, R16, c[0x0][0x23c], -R176 ;  /* 0x00008f0010b67a23 */ /* 0x000fe200000108b0 */
[----:B------:R-:W-:Y:S01]  /*1b9f0*/  LOP3.LUT R20, R127, UR17, R88, 0x96, !PT ;  /* 0x000000117f147c12 */ /* 0x000fe2000f8e9658 */
[----:B------:R-:W-:Y:S01]  /*1ba00*/  IMAD.WIDE.U32 R124, R25, -0x2daee0ad, RZ ;  /* 0xd2511f53197c7825 */ /* 0x000fe200078e00ff */
[----:B------:R-:W-:Y:S03]  /*1ba10*/  LOP3.LUT R16, R111, UR13, R126, 0x96, !PT ;  /* 0x0000000d6f107c12 */ /* 0x000fe6000f8e967e */
[----:B------:R-:W-:Y:S01]  /*1ba20*/  MUFU.EX2 R182, R182 ;  /* 0x000000b600b67308 */ /* 0x000fe20000000800 */
[----:B------:R-:W-:Y:S01]  /*1ba30*/  IMAD.WIDE.U32 R88, R89, -0x2daee0ad, RZ ;  /* 0xd2511f5359587825 */ /* 0x000fe200078e00ff */
[----:B------:R-:W-:Y:S03]  /*1ba40*/  LOP3.LUT R26, R125, UR17, R26, 0x96, !PT ;  /* 0x000000117d1a7c12 */ /* 0x000fe6000f8e961a */
[----:B------:R-:W-:Y:S01]  /*1ba50*/  IMAD.WIDE.U32 R126, R16, -0x326172a9, RZ ;  /* 0xcd9e8d57107e7825 */ /* 0x000fe200078e00ff */
[----:B------:R-:W-:Y:S02]  /*1ba60*/  LOP3.LUT R25, R89, UR13, R124, 0x96, !PT ;  /* 0x0000000d59197c12 */ /* 0x000fe4000f8e967c */
[----:B-1----:R-:W-:Y:S01]  /*1ba70*/  FMNMX.FTZ R9, R0, R9, !PT ;  /* 0x0000000900097209 */ /* 0x002fe20007810000 */
[----:B------:R-:W-:Y:S01]  /*1ba80*/  IMAD.WIDE.U32 R122, R20, -0x326172a9, RZ ;  /* 0xcd9e8d57147a7825 */ /* 0x000fe200078e00ff */
[--C-:B------:R-:W-:Y:S02]  /*1ba90*/  SHF.R.U32.HI R91, RZ, 0x10, R126.reuse ;  /* 0x00000010ff5b7819 */ /* 0x100fe4000001167e */
[----:B------:R-:W-:Y:S01]  /*1baa0*/  SHF.R.U32.HI R109, RZ, 0x18, R126 ;  /* 0x00000018ff6d7819 */ /* 0x000fe2000001167e */
[----:B------:R-:W1:Y:S01]  /*1bab0*/  SHFL.BFLY PT, R0, R9, 0x1, 0x1f ;  /* 0x0c201f0009007f89 */ /* 0x000e6200000e0000 */
[----:B------:R-:W-:Y:S01]  /*1bac0*/  LOP3.LUT R20, R123, UR16, R90, 0x96, !PT ;  /* 0x000000107b147c12 */ /* 0x000fe2000f8e965a */
[----:B------:R-:W-:Y:S01]  /*1bad0*/  FFMA.FTZ R222, R200, c[0x0][0x23c], -R178 ;  /* 0x00008f00c8de7a23 */ /* 0x000fe200000108b2 */
[----:B---3--:R-:W-:Y:S01]  /*1bae0*/  FMNMX.FTZ R2, R11, R74, !PT ;  /* 0x0000004a0b027209 */ /* 0x008fe20007810000 */
[----:B------:R-:W-:Y:S01]  /*1baf0*/  IMAD.WIDE.U32 R74, R26, -0x326172a9, RZ ;  /* 0xcd9e8d571a4a7825 */ /* 0x000fe200078e00ff */
[----:B------:R-:W-:Y:S02]  /*1bb00*/  LOP3.LUT R16, R127, UR25, R122, 0x96, !PT ;  /* 0x000000197f107c12 */ /* 0x000fe4000f8e967a */
[----:B------:R-:W-:Y:S01]  /*1bb10*/  LOP3.LUT R102, R91, 0xff, RZ, 0xc0, !PT ;  /* 0x000000ff5b667812 */ /* 0x000fe200078ec0ff */
[----:B------:R-:W3:Y:S01]  /*1bb20*/  SHFL.BFLY PT, R27, R2, 0x1, 0x1f ;  /* 0x0c201f00021b7f89 */ /* 0x000ee200000e0000 */
[----:B------:R-:W-:Y:S01]  /*1bb30*/  IMAD.WIDE.U32 R122, R25, -0x326172a9, RZ ;  /* 0xcd9e8d57197a7825 */ /* 0x000fe200078e00ff */
[----:B------:R-:W-:Y:S01]  /*1bb40*/  LOP3.LUT R11, R75, UR16, R106, 0x96, !PT ;  /* 0x000000104b0b7c12 */ /* 0x000fe2000f8e966a */
[----:B------:R4:W2:Y:S01]  /*1bb50*/  MUFU.EX2 R25, R203 ;  /* 0x000000cb00197308 */ /* 0x0008a20000000800 */
[----:B------:R-:W-:Y:S01]  /*1bb60*/  LOP3.LUT R75, R126, 0xffff, RZ, 0xc0, !PT ;  /* 0x0000ffff7e4b7812 */ /* 0x000fe200078ec0ff */
[----:B------:R-:W-:Y:S01]  /*1bb70*/  IMAD.WIDE.U32 R124, R20, -0x2daee0ad, RZ ;  /* 0xd2511f53147c7825 */ /* 0x000fe200078e00ff */
[----:B------:R-:W-:Y:S02]  /*1bb80*/  LOP3.LUT R94, R122, 0xffff, RZ, 0xc0, !PT ;  /* 0x0000ffff7a5e7812 */ /* 0x000fe400078ec0ff */
[----:B------:R-:W-:Y:S01]  /*1bb90*/  LOP3.LUT R79, R123, UR25, R74, 0x96, !PT ;  /* 0x000000197b4f7c12 */ /* 0x000fe2000f8e964a */
[----:B------:R-:W-:Y:S01]  /*1bba0*/  FFMA.FTZ R26, R184, c[0x0][0x23c], -R176 ;  /* 0x00008f00b81a7a23 */ /* 0x000fe200000108b0 */
[----:B------:R-:W-:Y:S01]  /*1bbb0*/  LOP3.LUT R90, R122, 0xff, RZ, 0xc0, !PT ;  /* 0x000000ff7a5a7812 */ /* 0x000fe200078ec0ff */
[----:B------:R-:W-:Y:S01]  /*1bbc0*/  FFMA.FTZ R200, R129, c[0x0][0x23c], -R178 ;  /* 0x00008f0081c87a23 */ /* 0x000fe200000108b2 */
[----:B------:R-:W-:Y:S01]  /*1bbd0*/  SHF.R.U32.HI R31, RZ, 0x18, R122 ;  /* 0x00000018ff1f7819 */ /* 0x000fe2000001167a */
[----:B------:R-:W-:Y:S01]  /*1bbe0*/  FFMA.FTZ R252, R114, c[0x0][0x23c], -R176 ;  /* 0x00008f0072fc7a23 */ /* 0x000fe200000108b0 */
[----:B------:R-:W-:Y:S01]  /*1bbf0*/  SHF.R.U32.HI R20, RZ, 0x10, R122 ;  /* 0x00000010ff147819 */ /* 0x000fe2000001167a */
[----:B------:R-:W-:Y:S01]  /*1bc00*/  MUFU.EX2 R26, R26 ;  /* 0x0000001a001a7308 */ /* 0x000fe20000000800 */
[----:B------:R-:W-:Y:S01]  /*1bc10*/  IMAD.WIDE.U32 R122, R11, -0x2daee0ad, RZ ;  /* 0xd2511f530b7a7825 */ /* 0x000fe200078e00ff */
[----:B------:R-:W-:Y:S02]  /*1bc20*/  LOP3.LUT R106, R126, 0xff, RZ, 0xc0, !PT ;  /* 0x000000ff7e6a7812 */ /* 0x000fe400078ec0ff */
[----:B------:R-:W-:Y:S01]  /*1bc30*/  SHF.R.U32.HI R75, RZ, 0x8, R75 ;  /* 0x00000008ff4b7819 */ /* 0x000fe2000001164b */
[--C-:B------:R-:W-:Y:S01]  /*1bc40*/  FFMA.FTZ R126, R17, c[0x0][0x23c], -R176.reuse ;  /* 0x00008f00117e7a23 */ /* 0x100fe200000108b0 */
[----:B-1----:R-:W-:Y:S01]  /*1bc50*/  FMNMX.FTZ R0, R9, R0, !PT ;  /* 0x0000000009007209 */ /* 0x002fe20007810000 */
[----:B------:R-:W-:Y:S01]  /*1bc60*/  FFMA.FTZ R237, R103, c[0x0][0x23c], -R176 ;  /* 0x00008f0067ed7a23 */ /* 0x000fe200000108b0 */
[----:B------:R-:W-:Y:S01]  /*1bc70*/  SHF.R.U32.HI R9, RZ, 0x8, R94 ;  /* 0x00000008ff097819 */ /* 0x000fe2000001165e */
[--C-:B------:R-:W-:Y:S01]  /*1bc80*/  FFMA.FTZ R210, R66, c[0x0][0x23c], -R178.reuse ;  /* 0x00008f0042d27a23 */ /* 0x100fe200000108b2 */
[----:B------:R-:W-:Y:S01]  /*1bc90*/  MUFU.EX2 R200, R200 ;  /* 0x000000c800c87308 */ /* 0x000fe20000000800 */
[----:B------:R-:W-:Y:S01]  /*1bca0*/  PRMT R106, R106, 0x5410, R75 ;  /* 0x000054106a6a7816 */ /* 0x000fe2000000004b */
[----:B------:R-:W-:Y:S01]  /*1bcb0*/  FMUL.FTZ R199, R0, c[0x0][0x23c] ;  /* 0x00008f0000c77a20 */ /* 0x000fe20000410000 */
[----:B------:R-:W-:Y:S01]  /*1bcc0*/  PRMT R75, R90, 0x5410, R9 ;  /* 0x000054105a4b7816 */ /* 0x000fe20000000009 */
[----:B------:R-:W-:Y:S01]  /*1bcd0*/  FFMA.FTZ R212, R191, c[0x0][0x23c], -R178 ;  /* 0x00008f00bfd47a23 */ /* 0x000fe200000108b2 */
[----:B------:R-:W-:Y:S01]  /*1bce0*/  LOP3.LUT R11, R123, UR26, R88, 0x96, !PT ;  /* 0x0000001a7b0b7c12 */ /* 0x000fe2000f8e9658 */
[--C-:B------:R-:W-:Y:S01]  /*1bcf0*/  FFMA.FTZ R191, R47, c[0x0][0x23c], -R176.reuse ;  /* 0x00008f002fbf7a23 */ /* 0x100fe200000108b0 */
[C---:B------:R-:W-:Y:S01]  /*1bd00*/  LOP3.LUT R59, R122.reuse, 0xffff, RZ, 0xc0, !PT ;  /* 0x0000ffff7a3b7812 */ /* 0x040fe200078ec0ff */
[----:B------:R-:W-:Y:S01]  /*1bd10*/  FFMA.FTZ R66, R39, c[0x0][0x23c], -R176 ;  /* 0x00008f0027427a23 */ /* 0x000fe200000108b0 */
[----:B------:R-:W-:Y:S01]  /*1bd20*/  SHF.R.U32.HI R88, RZ, 0x10, R122 ;  /* 0x00000010ff587819 */ /* 0x000fe2000001167a */
[----:B------:R-:W-:Y:S01]  /*1bd30*/  MUFU.EX2 R126, R126 ;  /* 0x0000007e007e7308 */ /* 0x000fe20000000800 */
[----:B------:R-:W-:Y:S01]  /*1bd40*/  LOP3.LUT R67, R122, 0xff, RZ, 0xc0, !PT ;  /* 0x000000ff7a437812 */ /* 0x000fe200078ec0ff */
[----:B------:R-:W-:Y:S01]  /*1bd50*/  FFMA.FTZ R39, R71, c[0x0][0x23c], -R176 ;  /* 0x00008f0047277a23 */ /* 0x000fe200000108b0 */
[----:B------:R-:W-:Y:S01]  /*1bd60*/  SHF.R.U32.HI R63, RZ, 0x18, R122 ;  /* 0x00000018ff3f7819 */ /* 0x000fe2000001167a */
[----:B------:R-:W-:Y:S01]  /*1bd70*/  IMAD.U32 R122, RZ, RZ, UR4 ;  /* 0x00000004ff7a7e24 */ /* 0x000fe2000f8e00ff */
[----:B------:R-:W-:Y:S01]  /*1bd80*/  LOP3.LUT R9, R16, 0xffff, RZ, 0xc0, !PT ;  /* 0x0000ffff10097812 */ /* 0x000fe200078ec0ff */
[--C-:B------:R-:W-:Y:S01]  /*1bd90*/  FFMA.FTZ R217, R69, c[0x0][0x23c], -R176.reuse ;  /* 0x00008f0045d97a23 */ /* 0x100fe200000108b0 */
[----:B------:R-:W-:Y:S01]  /*1bda0*/  LOP3.LUT R89, R124, 0xffff, RZ, 0xc0, !PT ;  /* 0x0000ffff7c597812 */ /* 0x000fe200078ec0ff */
[--C-:B------:R-:W-:Y:S01]  /*1bdb0*/  FFMA.FTZ R213, R175, c[0x0][0x23c], -R176.reuse ;  /* 0x00008f00afd57a23 */ /* 0x100fe200000108b0 */
[----:B------:R-:W-:Y:S01]  /*1bdc0*/  FSETP.NEU.FTZ.AND P0, PT, R0, -INF , PT ;  /* 0xff8000000000780b */ /* 0x000fe20003f1d000 */
[----:B------:R-:W-:Y:S01]  /*1bdd0*/  MUFU.EX2 R191, R191 ;  /* 0x000000bf00bf7308 */ /* 0x000fe20000000800 */
[----:B------:R-:W-:Y:S01]  /*1bde0*/  LOP3.LUT R94, R16, 0xff, RZ, 0xc0, !PT ;  /* 0x000000ff105e7812 */ /* 0x000fe200078ec0ff */
[--C-:B------:R-:W-:Y:S01]  /*1bdf0*/  FFMA.FTZ R214, R85, c[0x0][0x23c], -R176.reuse ;  /* 0x00008f0055d67a23 */ /* 0x100fe200000108b0 */
[----:B------:R-:W-:Y:S01]  /*1be00*/  SHF.R.U32.HI R9, RZ, 0x8, R9 ;  /* 0x00000008ff097819 */ /* 0x000fe20000011609 */
[----:B------:R-:W-:Y:S01]  /*1be10*/  FFMA.FTZ R221, R87, c[0x0][0x23c], -R176 ;  /* 0x00008f0057dd7a23 */ /* 0x000fe200000108b0 */
[----:B------:R-:W-:Y:S01]  /*1be20*/  LOP3.LUT R122, R219, UR33, R122, 0x96, !PT ;  /* 0x00000021db7a7c12 */ /* 0x000fe2000f8e967a */
[----:B------:R-:W-:Y:S01]  /*1be30*/  FFMA.FTZ R181, R181, c[0x0][0x23c], -R176 ;  /* 0x00008f00b5b57a23 */ /* 0x000fe200000108b0 */
[----:B------:R-:W-:Y:S01]  /*1be40*/  LOP3.LUT R57, R125, UR26, R110, 0x96, !PT ;  /* 0x0000001a7d397c12 */ /* 0x000fe2000f8e966e */
[----:B------:R-:W-:Y:S01]  /*1be50*/  FFMA.FTZ R125, R239, c[0x0][0x23c], -R178 ;  /* 0x00008f00ef7d7a23 */ /* 0x000fe200000108b2 */
[----:B------:R-:W-:Y:S01]  /*1be60*/  SHF.R.U32.HI R74, RZ, 0x10, R124 ;  /* 0x00000010ff4a7819 */ /* 0x000fe2000001167c */
[----:B------:R-:W-:Y:S01]  /*1be70*/  IMAD.WIDE.U32 R122, R122, -0x326172a9, RZ ;  /* 0xcd9e8d577a7a7825 */ /* 0x000fe200078e00ff */
[----:B------:R-:W-:Y:S01]  /*1be80*/  PRMT R109, R102, 0x5410, R109 ;  /* 0x00005410666d7816 */ /* 0x000fe2000000006d */
[----:B------:R-:W-:Y:S01]  /*1be90*/  MUFU.EX2 R181, R181 ;  /* 0x000000b500b57308 */ /* 0x000fe20000000800 */
[----:B---3--:R-:W-:Y:S01]  /*1bea0*/  FMNMX.FTZ R2, R2, R27, !PT ;  /* 0x0000001b02027209 */ /* 0x008fe20007810000 */
[----:B------:R-:W-:Y:S01]  /*1beb0*/  FFMA.FTZ R239, R68, c[0x0][0x23c], -R178 ;  /* 0x00008f0044ef7a23 */ /* 0x000fe200000108b2 */
[----:B------:R-:W-:Y:S01]  /*1bec0*/  LOP3.LUT R27, R124, 0xff, RZ, 0xc0, !PT ;  /* 0x000000ff7c1b7812 */ /* 0x000fe200078ec0ff */
[--C-:B------:R-:W-:Y:S01]  /*1bed0*/  HSET2.LE.AND R47, R109, R242.reuse, PT ;  /* 0x000000f26d2f7233 */ /* 0x100fe20003803000 */
[----:B------:R-:W-:Y:S01]  /*1bee0*/  SHF.R.U32.HI R102, RZ, 0x8, R89 ;  /* 0x00000008ff667819 */ /* 0x000fe20000011659 */
[----:B------:R-:W-:Y:S01]  /*1bef0*/  FMUL.FTZ R110, R2, c[0x0][0x23c] ;  /* 0x00008f00026e7a20 */ /* 0x000fe20000410000 */
[----:B------:R-:W-:Y:S01]  /*1bf00*/  FSEL R199, R199, RZ, P0 ;  /* 0x000000ffc7c77208 */ /* 0x000fe20000000000 */
[----:B------:R-:W-:Y:S01]  /*1bf10*/  FFMA.FTZ R189, R189, c[0x0][0x23c], -R176 ;  /* 0x00008f00bdbd7a23 */ /* 0x000fe200000108b0 */
[----:B------:R-:W-:Y:S01]  /*1bf20*/  SHF.R.U32.HI R90, RZ, 0x10, R16 ;  /* 0x00000010ff5a7819 */ /* 0x000fe20000011610 */
[----:B------:R-:W-:Y:S01]  /*1bf30*/  MUFU.EX2 R125, R125 ;  /* 0x0000007d007d7308 */ /* 0x000fe20000000800 */
[----:B------:R-:W-:Y:S01]  /*1bf40*/  PRMT R94, R94, 0x5410, R9 ;  /* 0x000054105e5e7816 */ /* 0x000fe20000000009 */
[----:B----4-:R-:W-:Y:S01]  /*1bf50*/  FFMA.FTZ R203, R10, c[0x0][0x23c], -R199 ;  /* 0x00008f000acb7a23 */ /* 0x010fe200000108c7 */
[----:B------:R-:W-:Y:S01]  /*1bf60*/  SHF.R.U32.HI R9, RZ, 0x10, R79 ;  /* 0x00000010ff097819 */ /* 0x000fe2000001164f */
[--C-:B------:R-:W-:Y:S01]  /*1bf70*/  FFMA.FTZ R184, R12, c[0x0][0x23c], -R199.reuse ;  /* 0x00008f000cb87a23 */ /* 0x100fe200000108c7 */
[----:B------:R-:W-:Y:S01]  /*1bf80*/  LOP3.LUT R88, R88, 0xff, RZ, 0xc0, !PT ;  /* 0x000000ff58587812 */ /* 0x000fe200078ec0ff */
[----:B------:R-:W-:Y:S01]  /*1bf90*/  FFMA.FTZ R186, R170, c[0x0][0x23c], -R199 ;  /* 0x00008f00aaba7a23 */ /* 0x000fe200000108c7 */
[----:B------:R-:W-:Y:S01]  /*1bfa0*/  PRMT R27, R27, 0x5410, R102 ;  /* 0x000054101b1b7816 */ /* 0x000fe20000000066 */
[--C-:B------:R-:W-:Y:S01]  /*1bfb0*/  FFMA.FTZ R171, R171, c[0x0][0x23c], -R176.reuse ;  /* 0x00008f00abab7a23 */ /* 0x100fe200000108b0 */
[----:B------:R-:W-:Y:S01]  /*1bfc0*/  LOP3.LUT R102, R74, 0xff, RZ, 0xc0, !PT ;  /* 0x000000ff4a667812 */ /* 0x000fe200078ec0ff */
[----:B------:R-:W-:Y:S01]  /*1bfd0*/  MUFU.EX2 R189, R189 ;  /* 0x000000bd00bd7308 */ /* 0x000fe20000000800 */
[----:B------:R-:W-:Y:S01]  /*1bfe0*/  LOP3.LUT R74, R57, 0xffff, RZ, 0xc0, !PT ;  /* 0x0000ffff394a7812 */ /* 0x000fe200078ec0ff */
[----:B------:R-:W-:Y:S01]  /*1bff0*/  FFMA.FTZ R37, R37, c[0x0][0x23c], -R176 ;  /* 0x00008f0025257a23 */ /* 0x000fe200000108b0 */
[----:B------:R-:W-:Y:S01]  /*1c000*/  SHF.R.U32.HI R127, RZ, 0x18, R16 ;  /* 0x00000018ff7f7819 */ /* 0x000fe20000011610 */
[--C-:B------:R-:W-:Y:S01]  /*1c010*/  FFMA.FTZ R33, R33, c[0x0][0x23c], -R176.reuse ;  /* 0x00008f0021217a23 */ /* 0x100fe200000108b0 */
[----:B------:R-:W-:Y:S01]  /*1c020*/  LOP3.LUT R10, R90, 0xff, RZ, 0xc0, !PT ;  /* 0x000000ff5a0a7812 */ /* 0x000fe200078ec0ff */
[--C-:B------:R-:W-:Y:S01]  /*1c030*/  FFMA.FTZ R83, R83, c[0x0][0x23c], -R176.reuse ;  /* 0x00008f0053537a23 */ /* 0x100fe200000108b0 */
[----:B------:R-:W-:Y:S01]  /*1c040*/  FSETP.NEU.FTZ.AND P1, PT, R2, -INF , PT ;  /* 0xff8000000200780b */ /* 0x000fe20003f3d000 */
[----:B------:R-:W-:Y:S01]  /*1c050*/  FFMA.FTZ R49, R49, c[0x0][0x23c], -R176 ;  /* 0x00008f0031317a23 */ /* 0x000fe200000108b0 */
[----:B------:R-:W-:Y:S01]  /*1c060*/  SHF.R.U32.HI R90, RZ, 0x18, R79 ;  /* 0x00000018ff5a7819 */ /* 0x000fe2000001164f */
[----:B------:R-:W-:Y:S01]  /*1c070*/  MUFU.EX2 R203, R203 ;  /* 0x000000cb00cb7308 */ /* 0x000fe20000000800 */
[C---:B------:R-:W-:Y:S01]  /*1c080*/  LOP3.LUT R118, R79.reuse, 0xffff, RZ, 0xc0, !PT ;  /* 0x0000ffff4f767812 */ /* 0x040fe200078ec0ff */
[--C-:B------:R-:W-:Y:S01]  /*1c090*/  FFMA.FTZ R233, R112, c[0x0][0x23c], -R178.reuse ;  /* 0x00008f0070e97a23 */ /* 0x100fe200000108b2 */
        /* <DEDUP_REMOVED lines=8> */
[----:B------:R-:W-:Y:S01]  /*1c120*/  SHF.R.U32.HI R61, RZ, 0x18, R124 ;  /* 0x00000018ff3d7819 */ /* 0x000fe2000001167c */
[----:B------:R-:W-:Y:S01]  /*1c130*/  FFMA.FTZ R124, R240, c[0x0][0x23c], -R176 ;  /* 0x00008f00f07c7a23 */ /* 0x000fe200000108b0 */
[----:B------:R-:W-:Y:S01]  /*1c140*/  LOP3.LUT R105, R57, 0xff, RZ, 0xc0, !PT ;  /* 0x000000ff39697812 */ /* 0x000fe200078ec0ff */
[----:B------:R-:W-:Y:S01]  /*1c150*/  FFMA.FTZ R240, R100, c[0x0][0x23c], -R178 ;  /* 0x00008f0064f07a23 */ /* 0x000fe200000108b2 */
[----:B------:R-:W-:Y:S01]  /*1c160*/  SHF.R.U32.HI R74, RZ, 0x8, R74 ;  /* 0x00000008ff4a7819 */ /* 0x000fe2000001164a */
[----:B------:R-:W-:Y:S01]  /*1c170*/  FFMA.FTZ R100, R21, c[0x0][0x23c], -R176 ;  /* 0x00008f0015647a23 */ /* 0x000fe200000108b0 */
[----:B------:R-:W-:Y:S01]  /*1c180*/  PRMT R127, R10, 0x5410, R127 ;  /* 0x000054100a7f7816 */ /* 0x000fe2000000007f */
[----:B------:R-:W-:Y:S01]  /*1c190*/  FFMA.FTZ R173, R173, c[0x0][0x23c], -R178 ;  /* 0x00008f00adad7a23 */ /* 0x000fe200000108b2 */
[----:B------:R-:W-:Y:S01]  /*1c1a0*/  LOP3.LUT R10, R123, UR24, R246, 0x96, !PT ;  /* 0x000000187b0a7c12 */ /* 0x000fe2000f8e96f6 */
[----:B------:R-:W-:Y:S01]  /*1c1b0*/  MUFU.EX2 R184, R184 ;  /* 0x000000b800b87308 */ /* 0x000fe20000000800 */
[----:B------:R-:W-:Y:S01]  /*1c1c0*/  LOP3.LUT R9, R23, UR22, R122, 0x96, !PT ;  /* 0x0000001617097c12 */ /* 0x000fe2000f8e967a */
[--C-:B------:R-:W-:Y:S01]  /*1c1d0*/  FFMA.FTZ R185, R116, c[0x0][0x23c], -R178.reuse ;  /* 0x00008f0074b97a23 */ /* 0x100fe200000108b2 */
[----:B------:R-:W-:Y:S01]  /*1c1e0*/  FSEL R110, R110, RZ, P1 ;  /* 0x000000ff6e6e7208 */ /* 0x000fe20000800000 */
[----:B------:R-:W-:Y:S01]  /*1c1f0*/  FFMA.FTZ R168, R168, c[0x0][0x23c], -R178 ;  /* 0x00008f00a8a87a23 */ /* 0x000fe200000108b2 */
[----:B------:R-:W-:Y:S01]  /*1c200*/  PRMT R79, R79, 0x5410, R90 ;  /* 0x000054104f4f7816 */ /* 0x000fe2000000005a */
[----:B------:R-:W-:Y:S01]  /*1c210*/  FFMA.FTZ R51, R51, c[0x0][0x23c], -R178 ;  /* 0x00008f0033337a23 */ /* 0x000fe200000108b2 */
[----:B------:R-:W-:Y:S01]  /*1c220*/  SHF.R.U32.HI R90, RZ, 0x8, R59 ;  /* 0x00000008ff5a7819 */ /* 0x000fe2000001163b */
[--C-:B------:R-:W-:Y:S01]  /*1c230*/  FFMA.FTZ R202, R187, c[0x0][0x23c], -R110.reuse ;  /* 0x00008f00bbca7a23 */ /* 0x100fe2000001086e */
[----:B------:R-:W-:Y:S01]  /*1c240*/  SHF.R.U32.HI R57, RZ, 0x18, R57 ;  /* 0x00000018ff397819 */ /* 0x000fe20000011639 */
[----:B------:R-:W-:Y:S01]  /*1c250*/  MUFU.EX2 R124, R124 ;  /* 0x0000007c007c7308 */ /* 0x000fe20000000800 */
[----:B------:R-:W-:Y:S01]  /*1c260*/  LOP3.LUT R88, R88, 0xff, RZ, 0xc0, !PT ;  /* 0x000000ff58587812 */ /* 0x000fe200078ec0ff */
[--C-:B------:R-:W-:Y:S01]  /*1c270*/  FFMA.FTZ R187, R183, c[0x0][0x23c], -R110.reuse ;  /* 0x00008f00b7bb7a23 */ /* 0x100fe2000001086e */
[----:B------:R-:W-:Y:S01]  /*1c280*/  PRMT R59, R102, 0x5410, R61 ;  /* 0x00005410663b7816 */ /* 0x000fe2000000003d */
[----:B------:R-:W-:Y:S01]  /*1c290*/  FFMA.FTZ R183, R19, c[0x0][0x23c], -R110 ;  /* 0x00008f0013b77a23 */ /* 0x000fe2000001086e */
[----:B------:R-:W-:Y:S01]  /*1c2a0*/  PRMT R105, R105, 0x5410, R74 ;  /* 0x0000541069697816 */ /* 0x000fe2000000004a */
[--C-:B------:R-:W-:Y:S01]  /*1c2b0*/  FFMA.FTZ R170, R13, c[0x0][0x23c], -R110.reuse ;  /* 0x00008f000daa7a23 */ /* 0x100fe2000001086e */
[----:B------:R-:W-:Y:S01]  /*1c2c0*/  LOP3.LUT R74, R11, 0xffff, RZ, 0xc0, !PT ;  /* 0x0000ffff0b4a7812 */ /* 0x000fe200078ec0ff */
[----:B------:R-:W-:Y:S01]  /*1c2d0*/  FFMA.FTZ R231, R92, c[0x0][0x23c], -R110 ;  /* 0x00008f005ce77a23 */ /* 0x000fe2000001086e */
[----:B------:R-:W-:Y:S01]  /*1c2e0*/  SHF.R.U32.HI R61, RZ, 0x10, R11 ;  /* 0x00000010ff3d7819 */ /* 0x000fe2000001160b */
[----:B------:R-:W-:Y:S01]  /*1c2f0*/  MUFU.EX2 R202, R202 ;  /* 0x000000ca00ca7308 */ /* 0x000fe20000000800 */
[----:B------:R-:W-:Y:S01]  /*1c300*/  PRMT R67, R67, 0x5410, R90 ;  /* 0x0000541043437816 */ /* 0x000fe2000000005a */
[----:B------:R-:W-:Y:S01]  /*1c310*/  IMAD.WIDE.U32 R90, R10, -0x2daee0ad, RZ ;  /* 0xd2511f530a5a7825 */ /* 0x000fe200078e00ff */
[----:B------:R-:W-:Y:S01]  /*1c320*/  PRMT R57, R88, 0x5410, R57 ;  /* 0x0000541058397816 */ /* 0x000fe20000000039 */
[--C-:B------:R-:W-:Y:S01]  /*1c330*/  HSET2.LE.AND R59, R59, R242.reuse, PT ;  /* 0x000000f23b3b7233 */ /* 0x100fe20003803000 */
[----:B------:R-:W-:Y:S01]  /*1c340*/  LOP3.LUT R19, R11, 0xff, RZ, 0xc0, !PT ;  /* 0x000000ff0b137812 */ /* 0x000fe200078ec0ff */
[----:B------:R-:W-:Y:S01]  /*1c350*/  IMAD.WIDE.U32 R88, R9, -0x2daee0ad, RZ ;  /* 0xd2511f5309587825 */ /* 0x000fe200078e00ff */
[----:B------:R-:W-:Y:S01]  /*1c360*/  SHF.R.U32.HI R12, RZ, 0x18, R11 ;  /* 0x00000018ff0c7819 */ /* 0x000fe2000001160b */
[--C-:B------:R-:W-:Y:S01]  /*1c370*/  HSET2.LE.AND R57, R57, R242.reuse, PT ;  /* 0x000000f239397233 */ /* 0x100fe20003803000 */
[----:B------:R-:W-:Y:S01]  /*1c380*/  SHF.R.U32.HI R74, RZ, 0x8, R74 ;  /* 0x00000008ff4a7819 */ /* 0x000fe2000001164a */
[----:B------:R-:W1:Y:S01]  /*1c390*/  MUFU.EX2 R187, R187 ;  /* 0x000000bb00bb7308 */ /* 0x000e620000000800 */
[----:B------:R-:W-:Y:S01]  /*1c3a0*/  LOP3.LUT R61, R61, 0xff, RZ, 0xc0, !PT ;  /* 0x000000ff3d3d7812 */ /* 0x000fe200078ec0ff */
[----:B------:R-:W-:Y:S01]  /*1c3b0*/  FFMA.FTZ R225, R104, c[0x0][0x23c], -R110 ;  /* 0x00008f0068e17a23 */ /* 0x000fe2000001086e */
[----:B------:R-:W-:Y:S01]  /*1c3c0*/  PRMT R19, R19, 0x5410, R74 ;  /* 0x0000541013137816 */ /* 0x000fe2000000004a */
[----:B------:R-:W-:Y:S01]  /*1c3d0*/  FFMA.FTZ R232, R62, c[0x0][0x23c], -R110 ;  /* 0x00008f003ee87a23 */ /* 0x000fe2000001086e */
[----:B------:R-:W-:Y:S01]  /*1c3e0*/  PRMT R61, R61, 0x5410, R12 ;  /* 0x000054103d3d7816 */ /* 0x000fe2000000000c */
[----:B------:R-:W-:Y:S01]  /*1c3f0*/  FFMA.FTZ R103, R41, c[0x0][0x23c], -R110 ;  /* 0x00008f0029677a23 */ /* 0x000fe2000001086e */
[----:B------:R-:W-:Y:S01]  /*1c400*/  LOP3.LUT R74, R89, UR19, R90, 0x96, !PT ;  /* 0x00000013594a7c12 */ /* 0x000fe2000f8e965a */
[----:B------:R-:W-:Y:S01]  /*1c410*/  FFMA.FTZ R109, R40, c[0x0][0x23c], -R110 ;  /* 0x00008f00286d7a23 */ /* 0x000fe2000001086e */
[----:B------:R-:W-:Y:S01]  /*1c420*/  FSEL R11, R2, RZ, P1 ;  /* 0x000000ff020b7208 */ /* 0x000fe20000800000 */
[----:B------:R-:W-:Y:S01]  /*1c430*/  MUFU.EX2 R183, R183 ;  /* 0x000000b700b77308 */ /* 0x000fe20000000800 */
[----:B------:R-:W-:Y:S01]  /*1c440*/  LOP3.LUT R9, R91, UR21, R244, 0x96, !PT ;  /* 0x000000155b097c12 */ /* 0x000fe2000f8e96f4 */
[----:B------:R-:W-:Y:S01]  /*1c450*/  FFMA.FTZ R114, R15, c[0x0][0x23c], -R110 ;  /* 0x00008f000f727a23 */ /* 0x000fe2000001086e */
[----:B------:R-:W-:Y:S01]  /*1c460*/  FSEL R12, R0, RZ, P0 ;  /* 0x000000ff000c7208 */ /* 0x000fe20000000000 */
[----:B------:R-:W-:Y:S01]  /*1c470*/  FADD.FTZ R11, -R11, R164 ;  /* 0x000000a40b0b7221 */ /* 0x000fe20000010100 */
[----:B--2---:R-:W-:Y:S01]  /*1c480*/  F2FP.PACK_AB R15, R179, R180 ;  /* 0x000000b4b30f723e */ /* 0x004fe200000000ff */
[----:B------:R-:W-:Y:S01]  /*1c490*/  IMAD.WIDE.U32 R90, R9, -0x326172a9, RZ ;  /* 0xcd9e8d57095a7825 */ /* 0x000fe200078e00ff */
[----:B------:R-:W-:Y:S01]  /*1c4a0*/  F2FP.PACK_AB R17, R190, R25 ;  /* 0x00000019be11723e */ /* 0x000fe200000000ff */
[--C-:B------:R-:W-:Y:S01]  /*1c4b0*/  HSET2.LE.AND R61, R61, R242.reuse, PT ;  /* 0x000000f23d3d7233 */ /* 0x100fe20003803000 */
[----:B------:R-:W-:Y:S01]  /*1c4c0*/  SHF.R.U32.HI R118, RZ, 0x8, R118 ;  /* 0x00000008ff767819 */ /* 0x000fe20000011676 */
[----:B------:R-:W2:Y:S01]  /*1c4d0*/  MUFU.EX2 R170, R170 ;  /* 0x000000aa00aa7308 */ /* 0x000ea20000000800 */
[----:B------:R-:W-:Y:S01]  /*1c4e0*/  FADD.FTZ R9, -R12, R165 ;  /* 0x000000a50c097221 */ /* 0x000fe20000010100 */
[----:B------:R-:W-:Y:S01]  /*1c4f0*/  FSEL R10, R3, RZ, P2 ;  /* 0x000000ff030a7208 */ /* 0x000fe20001000000 */
[----:B------:R-:W-:Y:S01]  /*1c500*/  IMAD.WIDE.U32 R164, R74, -0x326172a9, RZ ;  /* 0xcd9e8d574aa47825 */ /* 0x000fe200078e00ff */
[----:B------:R-:W-:Y:S01]  /*1c510*/  LOP3.LUT R74, R91, UR20, R22, 0x96, !PT ;  /* 0x000000145b4a7c12 */ /* 0x000fe2000f8e9616 */
[--C-:B------:R-:W-:Y:S01]  /*1c520*/  HSET2.LE.AND R63, R63, R242.reuse, PT ;  /* 0x000000f23f3f7233 */ /* 0x100fe20003803000 */
[----:B------:R-:W-:Y:S01]  /*1c530*/  PRMT R111, R111, 0x5410, R118 ;  /* 0x000054106f6f7816 */ /* 0x000fe20000000076 */
[----:B------:R-:W-:Y:S01]  /*1c540*/  FADD.FTZ R10, -R10, R167 ;  /* 0x000000a70a0a7221 */ /* 0x000fe20000010100 */
[----:B------:R-:W-:Y:S01]  /*1c550*/  LOP3.LUT R12, R165, UR18, R90, 0x96, !PT ;  /* 0x00000012a50c7c12 */ /* 0x000fe2000f8e965a */
[----:B------:R-:W-:Y:S01]  /*1c560*/  IMAD.WIDE.U32 R90, R74, -0x2daee0ad, RZ ;  /* 0xd2511f534a5a7825 */ /* 0x000fe200078e00ff */
[----:B------:R-:W-:Y:S01]  /*1c570*/  MUFU.EX2 R173, R173 ;  /* 0x000000ad00ad7308 */ /* 0x000fe20000000800 */
[----:B------:R-:W-:Y:S01]  /*1c580*/  FSEL R13, R5, RZ, P3 ;  /* 0x000000ff050d7208 */ /* 0x000fe20001800000 */
[--C-:B------:R-:W-:Y:S01]  /*1c590*/  HSET2.LE.AND R62, R67, R242.reuse, PT ;  /* 0x000000f2433e7233 */ /* 0x100fe20003803000 */
[----:B------:R-:W-:Y:S01]  /*1c5a0*/  IMAD.WIDE.U32 R208, R12, -0x2daee0ad, RZ ;  /* 0xd2511f530cd07825 */ /* 0x000fe200078e00ff */
[----:B------:R-:W-:Y:S01]  /*1c5b0*/  LOP3.LUT R88, R91, UR17, R88, 0x96, !PT ;  /* 0x000000115b587c12 */ /* 0x000fe2000f8e9658 */
[----:B------:R-:W-:Y:S01]  /*1c5c0*/  UIADD3 UR4, UR5, 0x2, URZ ;  /* 0x0000000205047890 */ /* 0x000fe2000fffe03f */
[----:B------:R-:W-:Y:S01]  /*1c5d0*/  LOP3.LUT R20, R20, 0xff, RZ, 0xc0, !PT ;  /* 0x000000ff14147812 */ /* 0x000fe200078ec0ff */
[----:B------:R-:W-:Y:S01]  /*1c5e0*/  FFMA.FTZ R91, R174, c[0x0][0x23c], -R178 ;  /* 0x00008f00ae5b7a23 */ /* 0x000fe200000108b2 */
[----:B------:R-:W-:Y:S01]  /*1c5f0*/  LOP3.LUT R12, R209, UR13, R90, 0x96, !PT ;  /* 0x0000000dd10c7c12 */ /* 0x000fe2000f8e965a */
[----:B------:R-:W-:Y:S01]  /*1c600*/  IMAD.WIDE.U32 R88, R88, -0x326172a9, RZ ;  /* 0xcd9e8d5758587825 */ /* 0x000fe200078e00ff */
[----:B------:R-:W-:Y:S01]  /*1c610*/  MUFU.EX2 R168, R168 ;  /* 0x000000a800a87308 */ /* 0x000fe20000000800 */
[----:B------:R-:W-:Y:S01]  /*1c620*/  PRMT R31, R20, 0x5410, R31 ;  /* 0x00005410141f7816 */ /* 0x000fe2000000001f */
[----:B------:R-:W-:Y:S01]  /*1c630*/  UIADD3 UR5, UR5, 0x3, URZ ;  /* 0x0000000305057890 */ /* 0x000fe2000fffe03f */
[----:B------:R-:W-:Y:S01]  /*1c640*/  IMAD.WIDE.U32 R234, R12, -0x326172a9, RZ ;  /* 0xcd9e8d570cea7825 */ /* 0x000fe200078e00ff */
[----:B------:R-:W-:Y:S02]  /*1c650*/  LOP3.LUT R102, R89, UR16, R164, 0x96, !PT ;  /* 0x0000001059667c12 */ /* 0x000fe4000f8e96a4 */
[----:B------:R-:W-:Y:S01]  /*1c660*/  LOP3.LUT R20, R123, UR24, R250, 0x96, !PT ;  /* 0x000000187b147c12 */ /* 0x000fe2000f8e96fa */
[----:B------:R-:W-:Y:S01]  /*1c670*/  FFMA.FTZ R12, R172, c[0x0][0x23c], -R178 ;  /* 0x00008f00ac0c7a23 */ /* 0x000fe200000108b2 */
[----:B------:R-:W-:Y:S01]  /*1c680*/  LOP3.LUT R74, R235, UR25, R88, 0x96, !PT ;  /* 0x00000019eb4a7c12 */ /* 0x000fe2000f8e9658 */
[----:B------:R-:W-:Y:S01]  /*1c690*/  FFMA.FTZ R88, R96, c[0x0][0x23c], -R110 ;  /* 0x00008f0060587a23 */ /* 0x000fe2000001086e */
[----:B------:R-:W-:Y:S01]  /*1c6a0*/  MUFU.EX2 R171, R171 ;  /* 0x000000ab00ab7308 */ /* 0x000fe20000000800 */
[----:B------:R-:W-:Y:S01]  /*1c6b0*/  IMAD.WIDE.U32 R40, R102, -0x2daee0ad, RZ ;  /* 0xd2511f5366287825 */ /* 0x000fe200078e00ff */
[----:B------:R-:W-:Y:S02]  /*1c6c0*/  LOP3.LUT R16, R35, UR22, R122, 0x96, !PT ;  /* 0x0000001623107c12 */ /* 0x000fe4000f8e967a */
[----:B------:R-:W-:Y:S01]  /*1c6d0*/  PLOP3.LUT P0, PT, PT, PT, UP0, 0x80, 0x0 ;  /* 0x000000000000781c */ /* 0x000fe20003f0f008 */
[----:B------:R-:W-:Y:S02]  /*1c6e0*/  FFMA.FTZ R90, R36, c[0x0][0x23c], -R178 ;  /* 0x00008f00245a7a23 */ /* 0x000fe400000108b2 */
[----:B------:R-:W-:Y:S02]  /*1c6f0*/  IMAD.MOV.U32 R36, RZ, RZ, R188 ;  /* 0x000000ffff247224 */ /* 0x000fe400078e00bc */
[----:B------:R-:W-:Y:S01]  /*1c700*/  FFMA.FTZ R174, R95, c[0x0][0x23c], -R110 ;  /* 0x00008f005fae7a23 */ /* 0x000fe2000001086e */
[----:B------:R3:W-:Y:S01]  /*1c710*/  MUFU.EX2 R172, R88 ;  /* 0x0000005800ac7308 */ /* 0x0007e20000000800 */
[----:B------:R-:W-:Y:S02]  /*1c720*/  FFMA.FTZ R118, R238, c[0x0][0x23c], -R178 ;  /* 0x00008f00ee767a23 */ /* 0x000fe400000108b2 */
[--C-:B------:R-:W-:Y:S02]  /*1c730*/  FFMA.FTZ R238, R99, c[0x0][0x23c], -R176.reuse ;  /* 0x00008f0063ee7a23 */ /* 0x100fe400000108b0 */
[--C-:B------:R-:W-:Y:S02]  /*1c740*/  FFMA.FTZ R123, R241, c[0x0][0x23c], -R176.reuse ;  /* 0x00008f00f17b7a23 */ /* 0x100fe400000108b0 */
[----:B------:R-:W-:Y:S01]  /*1c750*/  FFMA.FTZ R241, R56, c[0x0][0x23c], -R176 ;  /* 0x00008f0038f17a23 */ /* 0x000fe200000108b0 */
[--C-:B------:R-:W-:Y:S01]  /*1c760*/  HSET2.LE.AND R56, R105, R242.reuse, PT ;  /* 0x000000f269387233 */ /* 0x100fe20003803000 */
[----:B------:R-:W-:Y:S01]  /*1c770*/  IMAD.MOV.U32 R89, RZ, RZ, R209 ;  /* 0x000000ffff597224 */ /* 0x000fe200078e00d1 */
[----:B------:R4:W-:Y:S01]  /*1c780*/  MUFU.EX2 R95, R36 ;  /* 0x00000024005f7308 */ /* 0x0009e20000000800 */
[----:B------:R-:W-:Y:S02]  /*1c790*/  FFMA.FTZ R167, R101, c[0x0][0x23c], -R199 ;  /* 0x00008f0065a77a23 */ /* 0x000fe400000108c7 */
[--C-:B------:R-:W-:Y:S02]  /*1c7a0*/  FFMA.FTZ R101, R201, c[0x0][0x23c], -R178.reuse ;  /* 0x00008f00c9657a23 */ /* 0x100fe400000108b2 */
[----:B------:R-:W-:Y:S02]  /*1c7b0*/  FFMA.FTZ R201, R128, c[0x0][0x23c], -R178 ;  /* 0x00008f0080c97a23 */ /* 0x000fe400000108b2 */
[----:B------:R-:W-:Y:S02]  /*1c7c0*/  IMAD.MOV.U32 R129, RZ, RZ, R89 ;  /* 0x000000ffff817224 */ /* 0x000fe400078e0059 */
[----:B------:R-:W-:Y:S01]  /*1c7d0*/  FFMA.FTZ R188, R46, c[0x0][0x23c], -R176 ;  /* 0x00008f002ebc7a23 */ /* 0x000fe200000108b0 */
[----:B------:R2:W-:Y:S01]  /*1c7e0*/  MUFU.EX2 R92, R12 ;  /* 0x0000000c005c7308 */ /* 0x0005e20000000800 */
[--C-:B------:R-:W-:Y:S01]  /*1c7f0*/  HSET2.LE.AND R46, R106, R242.reuse, PT ;  /* 0x000000f26a2e7233 */ /* 0x100fe20003803000 */
[----:B------:R-:W-:Y:S02]  /*1c800*/  FFMA.FTZ R96, R52, c[0x0][0x23c], -R178 ;  /* 0x00008f0034607a23 */ /* 0x000fe400000108b2 */
[----:B---3--:R-:W-:Y:S02]  /*1c810*/  IMAD.MOV.U32 R88, RZ, RZ, R208 ;  /* 0x000000ffff587224 */ /* 0x008fe400078e00d0 */
[----:B------:R-:W-:Y:S01]  /*1c820*/  FFMA.FTZ R107, R54, c[0x0][0x23c], -R110 ;  /* 0x00008f00366b7a23 */ /* 0x000fe2000001086e */
[----:B------:R-:W-:Y:S01]  /*1c830*/  LOP3.LUT R46, R46, R15, RZ, 0xc0, !PT ;  /* 0x0000000f2e2e7212 */ /* 0x000fe200078ec0ff */
[----:B------:R-:W-:Y:S01]  /*1c840*/  IMAD.MOV.U32 R128, RZ, RZ, R88 ;  /* 0x000000ffff807224 */ /* 0x000fe200078e0058 */
[----:B-1----:R-:W-:Y:S01]  /*1c850*/  F2FP.PACK_AB R15, R187, R202 ;  /* 0x000000cabb0f723e */ /* 0x002fe200000000ff */
[----:B------:R-:W-:Y:S01]  /*1c860*/  MUFU.EX2 R99, R37 ;  /* 0x0000002500637308 */ /* 0x000fe20000000800 */
[----:B------:R-:W-:Y:S02]  /*1c870*/  IMAD.MOV.U32 R54, RZ, RZ, R234 ;  /* 0x000000ffff367224 */ /* 0x000fe400078e00ea */
[----:B------:R-:W-:Y:S01]  /*1c880*/  IMAD.MOV.U32 R52, RZ, RZ, R128 ;  /* 0x000000ffff347224 */ /* 0x000fe200078e0080 */
[----:B----4-:R-:W3:Y:S01]  /*1c890*/  LDL.LU R36, [R1+0x14] ;  /* 0x0000140001247983 */ /* 0x010ee20000300800 */
[----:B------:R-:W-:Y:S01]  /*1c8a0*/  FFMA.FTZ R165, R82, c[0x0][0x23c], -R110 ;  /* 0x00008f0052a57a23 */ /* 0x000fe2000001086e */
[----:B------:R-:W-:Y:S01]  /*1c8b0*/  SHF.R.U32.HI R71, RZ, 0x18, R54 ;  /* 0x00000018ff477819 */ /* 0x000fe20000011636 */
[--C-:B------:R-:W-:Y:S02]  /*1c8c0*/  FFMA.FTZ R82, R81, c[0x0][0x23c], -R178.reuse ;  /* 0x00008f0051527a23 */ /* 0x100fe400000108b2 */
[----:B------:R-:W-:Y:S01]  /*1c8d0*/  FFMA.FTZ R81, R177, c[0x0][0x23c], -R178 ;  /* 0x00008f00b1517a23 */ /* 0x000fe200000108b2 */
[----:B------:R-:W-:Y:S01]  /*1c8e0*/  MUFU.EX2 R123, R123 ;  /* 0x0000007b007b7308 */ /* 0x000fe20000000800 */
[--C-:B------:R-:W-:Y:S01]  /*1c8f0*/  FFMA.FTZ R177, R44, c[0x0][0x23c], -R176.reuse ;  /* 0x00008f002cb17a23 */ /* 0x100fe200000108b0 */
[--C-:B------:R-:W-:Y:S01]  /*1c900*/  HSET2.LE.AND R44, R94, R242.reuse, PT ;  /* 0x000000f25e2c7233 */ /* 0x100fe20003803000 */
[--C-:B------:R-:W-:Y:S01]  /*1c910*/  FFMA.FTZ R88, R53, c[0x0][0x23c], -R176.reuse ;  /* 0x00008f0035587a23 */ /* 0x100fe200000108b0 */
[----:B--2---:R-:W-:Y:S01]  /*1c920*/  F2FP.PACK_AB R12, R181, R182 ;  /* 0x000000b6b50c723e */ /* 0x004fe200000000ff */
[----:B------:R-:W-:Y:S02]  /*1c930*/  IMAD.MOV.U32 R53, RZ, RZ, R129 ;  /* 0x000000ffff357224 */ /* 0x000fe400078e0081 */
[----:B------:R-:W-:Y:S01]  /*1c940*/  FFMA.FTZ R129, R55, c[0x0][0x23c], -R176 ;  /* 0x00008f0037817a23 */ /* 0x000fe200000108b0 */
[----:B------:R-:W-:Y:S01]  /*1c950*/  LOP3.LUT R44, R44, R17, RZ, 0xc0, !PT ;  /* 0x000000112c2c7212 */ /* 0x000fe200078ec0ff */
[----:B------:R-:W-:Y:S01]  /*1c960*/  IMAD.MOV.U32 R55, RZ, RZ, R235 ;  /* 0x000000ffff377224 */ /* 0x000fe200078e00eb */
[----:B------:R-:W-:Y:S01]  /*1c970*/  MUFU.EX2 R167, R167 ;  /* 0x000000a700a77308 */ /* 0x000fe20000000800 */
[----:B------:R-:W-:Y:S01]  /*1c980*/  IMAD.MOV.U32 R68, RZ, RZ, R52 ;  /* 0x000000ffff447224 */ /* 0x000fe200078e0034 */
[--C-:B------:R-:W-:Y:S01]  /*1c990*/  HSET2.LE.AND R52, R111, R242.reuse, PT ;  /* 0x000000f26f347233 */ /* 0x100fe20003803000 */
[----:B------:R-:W-:Y:S01]  /*1c9a0*/  SHF.R.U32.HI R17, RZ, 0x10, R54 ;  /* 0x00000010ff117819 */ /* 0x000fe20000011636 */
[----:B------:R-:W-:Y:S01]  /*1c9b0*/  FFMA.FTZ R89, R65, c[0x0][0x23c], -R176 ;  /* 0x00008f0041597a23 */ /* 0x000fe200000108b0 */
[C---:B------:R-:W-:Y:S01]  /*1c9c0*/  LOP3.LUT R21, R54.reuse, 0xffff, RZ, 0xc0, !PT ;  /* 0x0000ffff36157812 */ /* 0x040fe200078ec0ff */
[----:B------:R-:W-:Y:S01]  /*1c9d0*/  FFMA.FTZ R234, R73, c[0x0][0x23c], -R110 ;  /* 0x00008f0049ea7a23 */ /* 0x000fe2000001086e */
[----:B------:R-:W-:Y:S01]  /*1c9e0*/  LOP3.LUT R65, R54, 0xff, RZ, 0xc0, !PT ;  /* 0x000000ff36417812 */ /* 0x000fe200078ec0ff */
[--C-:B------:R-:W-:Y:S01]  /*1c9f0*/  HSET2.LE.AND R54, R75, R242.reuse, PT ;  /* 0x000000f24b367233 */ /* 0x100fe20003803000 */
[----:B------:R-:W-:Y:S01]  /*1ca00*/  LOP3.LUT R52, R52, R15, RZ, 0xc0, !PT ;  /* 0x0000000f34347212 */ /* 0x000fe200078ec0ff */
[----:B------:R-:W-:Y:S01]  /*1ca10*/  MUFU.EX2 R100, R100 ;  /* 0x0000006400647308 */ /* 0x000fe20000000800 */
[----:B------:R-:W-:Y:S01]  /*1ca20*/  F2FP.PACK_AB R15, R170, R183 ;  /* 0x000000b7aa0f723e */ /* 0x000fe200000000ff */
[----:B------:R-:W-:Y:S01]  /*1ca30*/  FFMA.FTZ R208, R113, c[0x0][0x23c], -R176 ;  /* 0x00008f0071d07a23 */ /* 0x000fe200000108b0 */
[----:B------:R-:W-:Y:S01]  /*1ca40*/  LOP3.LUT R73, R40, 0xff, RZ, 0xc0, !PT ;  /* 0x000000ff28497812 */ /* 0x000fe200078ec0ff */
[----:B------:R-:W-:Y:S01]  /*1ca50*/  IMAD.MOV.U32 R69, RZ, RZ, R53 ;  /* 0x000000ffff457224 */ /* 0x000fe200078e0035 */
[----:B------:R-:W-:Y:S01]  /*1ca60*/  LOP3.LUT R54, R54, R15, RZ, 0xc0, !PT ;  /* 0x0000000f36367212 */ /* 0x000fe200078ec0ff */
[--C-:B------:R-:W-:Y:S01]  /*1ca70*/  HSET2.LE.AND R53, R79, R242.reuse, PT ;  /* 0x000000f24f357233 */ /* 0x100fe20003803000 */
[----:B------:R-:W-:Y:S01]  /*1ca80*/  SHF.R.U32.HI R15, RZ, 0x10, R40 ;  /* 0x00000010ff0f7819 */ /* 0x000fe20000011628 */
[----:B------:R-:W-:Y:S01]  /*1ca90*/  FADD.FTZ R13, -R13, R166 ;  /* 0x000000a60d0d7221 */ /* 0x000fe20000010100 */
[----:B------:R-:W-:Y:S01]  /*1caa0*/  SHF.R.U32.HI R79, RZ, 0x18, R40 ;  /* 0x00000018ff4f7819 */ /* 0x000fe20000011628 */
[----:B------:R-:W-:Y:S01]  /*1cab0*/  MUFU.EX2 R118, R118 ;  /* 0x0000007600767308 */ /* 0x000fe20000000800 */
[--C-:B------:R-:W-:Y:S01]  /*1cac0*/  FFMA.FTZ R166, R4, c[0x0][0x23c], -R176.reuse ;  /* 0x00008f0004a67a23 */ /* 0x100fe200000108b0 */
[----:B------:R-:W-:Y:S01]  /*1cad0*/  LOP3.LUT R47, R47, R12, RZ, 0xc0, !PT ;  /* 0x0000000c2f2f7212 */ /* 0x000fe200078ec0ff */
[----:B------:R-:W-:Y:S01]  /*1cae0*/  FFMA.FTZ R176, R119, c[0x0][0x23c], -R176 ;  /* 0x00008f0077b07a23 */ /* 0x000fe200000108b0 */
[----:B------:R-:W-:Y:S01]  /*1caf0*/  F2FP.PACK_AB R12, R189, R26 ;  /* 0x0000001abd0c723e */ /* 0x000fe200000000ff */
[--C-:B------:R-:W-:Y:S01]  /*1cb00*/  FFMA.FTZ R119, R30, c[0x0][0x23c], -R199.reuse ;  /* 0x00008f001e777a23 */ /* 0x100fe200000108c7 */
[----:B------:R-:W-:Y:S01]  /*1cb10*/  LOP3.LUT R30, R40, 0xffff, RZ, 0xc0, !PT ;  /* 0x0000ffff281e7812 */ /* 0x000fe200078ec0ff */
[--C-:B------:R-:W-:Y:S01]  /*1cb20*/  FFMA.FTZ R209, R70, c[0x0][0x23c], -R178.reuse ;  /* 0x00008f0046d17a23 */ /* 0x100fe200000108b2 */
[----:B------:R-:W2:Y:S01]  /*1cb30*/  LDL.LU R40, [R1+0x10] ;  /* 0x0000100001287983 */ /* 0x000ea20000300800 */
[----:B------:R-:W-:Y:S01]  /*1cb40*/  FFMA.FTZ R178, R98, c[0x0][0x23c], -R178 ;  /* 0x00008f0062b27a23 */ /* 0x000fe200000108b2 */
[----:B------:R-:W-:Y:S01]  /*1cb50*/  MUFU.EX2 R166, R166 ;  /* 0x000000a600a67308 */ /* 0x000fe20000000800 */
[----:B------:R-:W-:Y:S01]  /*1cb60*/  FFMA.FTZ R98, R45, c[0x0][0x23c], -R110 ;  /* 0x00008f002d627a23 */ /* 0x000fe2000001086e */
[--C-:B------:R-:W-:Y:S01]  /*1cb70*/  HSET2.LE.AND R45, R127, R242.reuse, PT ;  /* 0x000000f27f2d7233 */ /* 0x100fe20003803000 */
[----:B------:R-:W-:Y:S01]  /*1cb80*/  LOP3.LUT R75, R74, 0xff, RZ, 0xc0, !PT ;  /* 0x000000ff4a4b7812 */ /* 0x000fe200078ec0ff */
[----:B------:R-:W-:Y:S01]  /*1cb90*/  FMUL.FTZ R11, R11, c[0x0][0x23c] ;  /* 0x00008f000b0b7a20 */ /* 0x000fe20000410000 */
[----:B------:R-:W-:Y:S01]  /*1cba0*/  LOP3.LUT R32, R41, UR26, R68, 0x96, !PT ;  /* 0x0000001a29207c12 */ /* 0x000fe2000f8e9644 */
[--C-:B------:R-:W-:Y:S01]  /*1cbb0*/  FFMA.FTZ R169, R169, c[0x0][0x23c], -R199.reuse ;  /* 0x00008f00a9a97a23 */ /* 0x100fe200000108c7 */
[----:B------:R-:W-:Y:S01]  /*1cbc0*/  LOP3.LUT R45, R45, R12, RZ, 0xc0, !PT ;  /* 0x0000000c2d2d7212 */ /* 0x000fe200078ec0ff */
[--C-:B------:R-:W-:Y:S01]  /*1cbd0*/  FFMA.FTZ R235, R58, c[0x0][0x23c], -R110.reuse ;  /* 0x00008f003aeb7a23 */ /* 0x100fe2000001086e */
[----:B------:R-:W-:Y:S01]  /*1cbe0*/  F2FP.PACK_AB R12, R186, R203 ;  /* 0x000000cbba0c723e */ /* 0x000fe200000000ff */
[----:B------:R-:W-:Y:S01]  /*1cbf0*/  MUFU.EX2 R119, R119 ;  /* 0x0000007700777308 */ /* 0x000fe20000000800 */
[----:B------:R-:W-:Y:S01]  /*1cc00*/  LOP3.LUT R127, R32, 0xff, RZ, 0xc0, !PT ;  /* 0x000000ff207f7812 */ /* 0x000fe200078ec0ff */
[--C-:B------:R-:W-:Y:S01]  /*1cc10*/  HSET2.LE.AND R55, R31, R242.reuse, PT ;  /* 0x000000f21f377233 */ /* 0x100fe20003803000 */
[----:B------:R-:W-:Y:S01]  /*1cc20*/  LOP3.LUT R53, R53, R12, RZ, 0xc0, !PT ;  /* 0x0000000c35357212 */ /* 0x000fe200078ec0ff */
[--C-:B------:R-:W-:Y:S01]  /*1cc30*/  FFMA.FTZ R102, R14, c[0x0][0x23c], -R199.reuse ;  /* 0x00008f000e667a23 */ /* 0x100fe200000108c7 */
[----:B------:R-:W-:Y:S01]  /*1cc40*/  LOP3.LUT R12, R74, 0xffff, RZ, 0xc0, !PT ;  /* 0x0000ffff4a0c7812 */ /* 0x000fe200078ec0ff */
[----:B------:R-:W-:Y:S01]  /*1cc50*/  FMUL.FTZ R10, R10, c[0x0][0x23c] ;  /* 0x00008f000a0a7a20 */ /* 0x000fe20000410000 */
[--C-:B------:R-:W-:Y:S01]  /*1cc60*/  HSET2.LE.AND R58, R27, R242.reuse, PT ;  /* 0x000000f21b3a7233 */ /* 0x100fe20003803000 */
[----:B------:R-:W-:Y:S01]  /*1cc70*/  FFMA.FTZ R43, R43, c[0x0][0x23c], -R110 ;  /* 0x00008f002b2b7a23 */ /* 0x000fe2000001086e */
[----:B------:R-:W-:Y:S01]  /*1cc80*/  SHF.R.U32.HI R12, RZ, 0x8, R12 ;  /* 0x00000008ff0c7819 */ /* 0x000fe2000001160c */
[----:B------:R-:W1:Y:S01]  /*1cc90*/  MUFU.EX2 R169, R169 ;  /* 0x000000a900a97308 */ /* 0x000e620000000800 */
[----:B------:R-:W-:Y:S01]  /*1cca0*/  FFMA.FTZ R85, R117, c[0x0][0x23c], -R110 ;  /* 0x00008f0075557a23 */ /* 0x000fe2000001086e */
[----:B------:R-:W-:Y:S01]  /*1ccb0*/  SHF.R.U32.HI R30, RZ, 0x8, R30 ;  /* 0x00000008ff1e7819 */ /* 0x000fe2000001161e */
[----:B------:R-:W-:Y:S01]  /*1ccc0*/  FFMA.FTZ R113, R42, c[0x0][0x23c], -R199 ;  /* 0x00008f002a717a23 */ /* 0x000fe200000108c7 */
[----:B------:R-:W-:Y:S01]  /*1ccd0*/  PRMT R75, R75, 0x5410, R12 ;  /* 0x000054104b4b7816 */ /* 0x000fe2000000000c */
[----:B------:R-:W-:Y:S01]  /*1cce0*/  FFMA.FTZ R29, R29, c[0x0][0x23c], -R110 ;  /* 0x00008f001d1d7a23 */ /* 0x000fe2000001086e */
[----:B------:R-:W-:Y:S01]  /*1ccf0*/  SHF.R.U32.HI R12, RZ, 0x8, R21 ;  /* 0x00000008ff0c7819 */ /* 0x000fe20000011615 */
[----:B------:R-:W-:Y:S01]  /*1cd00*/  IMAD.WIDE.U32 R20, R20, -0x2daee0ad, RZ ;  /* 0xd2511f5314147825 */ /* 0x000fe200078e00ff */
[----:B------:R-:W-:Y:S02]  /*1cd10*/  PRMT R73, R73, 0x5410, R30 ;  /* 0x0000541049497816 */ /* 0x000fe4000000001e */
[----:B------:R-:W-:Y:S01]  /*1cd20*/  MUFU.EX2 R117, R33 ;  /* 0x0000002100757308 */ /* 0x000fe20000000800 */
[----:B------:R-:W-:Y:S01]  /*1cd30*/  PRMT R65, R65, 0x5410, R12 ;  /* 0x0000541041417816 */ /* 0x000fe2000000000c */
[--C-:B------:R-:W-:Y:S01]  /*1cd40*/  FFMA.FTZ R87, R77, c[0x0][0x23c], -R110.reuse ;  /* 0x00008f004d577a23 */ /* 0x100fe2000001086e */
[----:B------:R-:W-:Y:S01]  /*1cd50*/  LOP3.LUT R12, R17, 0xff, RZ, 0xc0, !PT ;  /* 0x000000ff110c7812 */ /* 0x000fe200078ec0ff */
[----:B------:R-:W-:Y:S01]  /*1cd60*/  FFMA.FTZ R106, R28, c[0x0][0x23c], -R199 ;  /* 0x00008f001c6a7a23 */ /* 0x000fe200000108c7 */
[----:B------:R-:W-:Y:S01]  /*1cd70*/  LOP3.LUT R30, R15, 0xff, RZ, 0xc0, !PT ;  /* 0x000000ff0f1e7812 */ /* 0x000fe200078ec0ff */
[----:B------:R-:W-:Y:S01]  /*1cd80*/  FFMA.FTZ R28, R97, c[0x0][0x23c], -R110 ;  /* 0x00008f00611c7a23 */ /* 0x000fe2000001086e */
[----:B------:R-:W-:Y:S01]  /*1cd90*/  PRMT R71, R12, 0x5410, R71 ;  /* 0x000054100c477816 */ /* 0x000fe20000000047 */
[--C-:B------:R-:W-:Y:S01]  /*1cda0*/  FFMA.FTZ R97, R24, c[0x0][0x23c], -R199.reuse ;  /* 0x00008f0018617a23 */ /* 0x100fe200000108c7 */
[----:B------:R-:W-:Y:S01]  /*1cdb0*/  LOP3.LUT R12, R32, 0xffff, RZ, 0xc0, !PT ;  /* 0x0000ffff200c7812 */ /* 0x000fe200078ec0ff */
[----:B------:R-:W4:Y:S01]  /*1cdc0*/  MUFU.EX2 R10, R10 ;  /* 0x0000000a000a7308 */ /* 0x000f220000000800 */
[----:B------:R-:W-:Y:S01]  /*1cdd0*/  SHF.R.U32.HI R77, RZ, 0x10, R32 ;  /* 0x00000010ff4d7819 */ /* 0x000fe20000011620 */
[----:B------:R-:W-:Y:S01]  /*1cde0*/  FFMA.FTZ R164, R86, c[0x0][0x23c], -R199 ;  /* 0x00008f0056a47a23 */ /* 0x000fe200000108c7 */
[----:B------:R-:W-:Y:S01]  /*1cdf0*/  SHF.R.U32.HI R12, RZ, 0x8, R12 ;  /* 0x00000008ff0c7819 */ /* 0x000fe2000001160c */
[--C-:B------:R-:W-:Y:S01]  /*1ce00*/  FFMA.FTZ R4, R93, c[0x0][0x23c], -R110.reuse ;  /* 0x00008f005d047a23 */ /* 0x100fe2000001086e */
[----:B-1----:R-:W-:Y:S01]  /*1ce10*/  F2FP.PACK_AB R14, R169, R184 ;  /* 0x000000b8a90e723e */ /* 0x002fe200000000ff */
[----:B------:R-:W-:Y:S01]  /*1ce20*/  FFMA.FTZ R112, R115, c[0x0][0x23c], -R110 ;  /* 0x00008f0073707a23 */ /* 0x000fe2000001086e */
[----:B------:R-:W-:Y:S01]  /*1ce30*/  PRMT R127, R127, 0x5410, R12 ;  /* 0x000054107f7f7816 */ /* 0x000fe2000000000c */
[--C-:B------:R-:W-:Y:S01]  /*1ce40*/  HSET2.LE.AND R71, R71, R242.reuse, PT ;  /* 0x000000f247477233 */ /* 0x100fe20003803000 */
[----:B------:R-:W-:Y:S01]  /*1ce50*/  LOP3.LUT R55, R55, R14, RZ, 0xc0, !PT ;  /* 0x0000000e37377212 */ /* 0x000fe200078ec0ff */
[----:B------:R1:W1:Y:S01]  /*1ce60*/  MUFU.EX2 R12, R11 ;  /* 0x0000000b000c7308 */ /* 0x0002620000000800 */
[----:B------:R-:W-:Y:S01]  /*1ce70*/  LOP3.LUT R14, R21, UR21, R248, 0x96, !PT ;  /* 0x00000015150e7c12 */ /* 0x000fe2000f8e96f8 */
[--C-:B------:R-:W-:Y:S01]  /*1ce80*/  HSET2.LE.AND R70, R65, R242.reuse, PT ;  /* 0x000000f241467233 */ /* 0x100fe20003803000 */
[----:B------:R-:W-:Y:S01]  /*1ce90*/  PRMT R79, R30, 0x5410, R79 ;  /* 0x000054101e4f7816 */ /* 0x000fe2000000004f */
[----:B------:R-:W-:Y:S01]  /*1cea0*/  IMAD.WIDE.U32 R30, R16, -0x2daee0ad, RZ ;  /* 0xd2511f53101e7825 */ /* 0x000fe200078e00ff */
[----:B------:R-:W-:Y:S02]  /*1ceb0*/  SHF.R.U32.HI R32, RZ, 0x18, R32 ;  /* 0x00000018ff207819 */ /* 0x000fe40000011620 */
[----:B------:R-:W-:Y:S01]  /*1cec0*/  LOP3.LUT R77, R77, 0xff, RZ, 0xc0, !PT ;  /* 0x000000ff4d4d7812 */ /* 0x000fe200078ec0ff */
[----:B------:R-:W-:Y:S01]  /*1ced0*/  IMAD.WIDE.U32 R14, R14, -0x326172a9, RZ ;  /* 0xcd9e8d570e0e7825 */ /* 0x000fe200078e00ff */
[--C-:B------:R-:W-:Y:S01]  /*1cee0*/  HSET2.LE.AND R79, R79, R242.reuse, PT ;  /* 0x000000f24f4f7233 */ /* 0x100fe20003803000 */
[----:B------:R1:W-:Y:S01]  /*1cef0*/  MUFU.EX2 R94, R43 ;  /* 0x0000002b005e7308 */ /* 0x0003e20000000800 */
[----:B------:R-:W-:Y:S01]  /*1cf00*/  PRMT R77, R77, 0x5410, R32 ;  /* 0x000054104d4d7816 */ /* 0x000fe20000000020 */
[--C-:B------:R-:W-:Y:S01]  /*1cf10*/  FFMA.FTZ R206, R206, c[0x0][0x23c], -R199.reuse ;  /* 0x00008f00cece7a23 */ /* 0x100fe200000108c7 */
[--C-:B------:R-:W-:Y:S01]  /*1cf20*/  SHF.R.U32.HI R69, RZ, 0x10, R74.reuse ;  /* 0x00000010ff457819 */ /* 0x100fe2000001164a */
[C---:B----4-:R-:W-:Y:S01]  /*1cf30*/  FMUL.FTZ R27, R10.reuse, R155 ;  /* 0x0000009b0a1b7220 */ /* 0x050fe20000410000 */
[----:B------:R-:W-:Y:S01]  /*1cf40*/  SHF.R.U32.HI R74, RZ, 0x18, R74 ;  /* 0x00000018ff4a7819 */ /* 0x000fe2000001164a */
[----:B------:R-:W-:Y:S01]  /*1cf50*/  FMUL.FTZ R42, R10, R162 ;  /* 0x000000a20a2a7220 */ /* 0x000fe20000410000 */
[--C-:B------:R-:W-:Y:S01]  /*1cf60*/  HSET2.LE.AND R77, R77, R242.reuse, PT ;  /* 0x000000f24d4d7233 */ /* 0x100fe20003803000 */
[----:B------:R-:W-:Y:S01]  /*1cf70*/  IMAD.MOV.U32 R162, RZ, RZ, R210 ;  /* 0x000000ffffa27224 */ /* 0x000fe200078e00d2 */
[----:B------:R-:W-:Y:S01]  /*1cf80*/  LOP3.LUT R69, R69, 0xff, RZ, 0xc0, !PT ;  /* 0x000000ff45457812 */ /* 0x000fe200078ec0ff */
[----:B------:R-:W-:Y:S01]  /*1cf90*/  MUFU.EX2 R164, R164 ;  /* 0x000000a400a47308 */ /* 0x000fe20000000800 */
[--C-:B------:R-:W-:Y:S02]  /*1cfa0*/  FFMA.FTZ R204, R204, c[0x0][0x23c], -R199.reuse ;  /* 0x00008f00cccc7a23 */ /* 0x100fe400000108c7 */
[----:B------:R-:W-:Y:S01]  /*1cfb0*/  FFMA.FTZ R8, R108, c[0x0][0x23c], -R110 ;  /* 0x00008f006c087a23 */ /* 0x000fe2000001086e */
[----:B------:R-:W-:Y:S01]  /*1cfc0*/  PRMT R69, R69, 0x5410, R74 ;  /* 0x0000541045457816 */ /* 0x000fe2000000004a */
[----:B-1----:R-:W-:Y:S01]  /*1cfd0*/  FMUL.FTZ R11, R13, c[0x0][0x23c] ;  /* 0x00008f000d0b7a20 */ /* 0x002fe20000410000 */
[----:B------:R-:W-:Y:S01]  /*1cfe0*/  LOP3.LUT R13, R31, UR19, R20, 0x96, !PT ;  /* 0x000000131f0d7c12 */ /* 0x000fe2000f8e9614 */
[C---:B------:R-:W-:Y:S02]  /*1cff0*/  FMUL.FTZ R16, R12.reuse, R140 ;  /* 0x0000008c0c107220 */ /* 0x040fe40000410000 */
[C---:B------:R-:W-:Y:S01]  /*1d000*/  FMUL.FTZ R17, R12.reuse, R141 ;  /* 0x0000008d0c117220 */ /* 0x040fe20000410000 */
[----:B------:R-:W-:Y:S01]  /*1d010*/  MUFU.EX2 R106, R106 ;  /* 0x0000006a006a7308 */ /* 0x000fe20000000800 */
[C---:B------:R-:W-:Y:S01]  /*1d020*/  FMUL.FTZ R20, R12.reuse, R136 ;  /* 0x000000880c147220 */ /* 0x040fe20000410000 */
[--C-:B------:R-:W-:Y:S01]  /*1d030*/  HSET2.LE.AND R69, R69, R242.reuse, PT ;  /* 0x000000f245457233 */ /* 0x100fe20003803000 */
[C---:B------:R-:W-:Y:S02]  /*1d040*/  FMUL.FTZ R21, R12.reuse, R137 ;  /* 0x000000890c157220 */ /* 0x040fe40000410000 */
[C---:B------:R-:W-:Y:S02]  /*1d050*/  FMUL.FTZ R32, R12.reuse, R148 ;  /* 0x000000940c207220 */ /* 0x040fe40000410000 */
[C---:B------:R-:W-:Y:S02]  /*1d060*/  FMUL.FTZ R33, R12.reuse, R149 ;  /* 0x000000950c217220 */ /* 0x040fe40000410000 */
[----:B------:R-:W-:Y:S01]  /*1d070*/  FMUL.FTZ R37, R12, R145 ;  /* 0x000000910c257220 */ /* 0x000fe20000410000 */
[----:B------:R-:W1:Y:S01]  /*1d080*/  MUFU.EX2 R11, R11 ;  /* 0x0000000b000b7308 */ /* 0x000e620000000800 */
[--C-:B------:R-:W-:Y:S01]  /*1d090*/  FFMA.FTZ R108, R18, c[0x0][0x23c], -R199.reuse ;  /* 0x00008f00126c7a23 */ /* 0x100fe200000108c7 */
[----:B------:R-:W-:Y:S01]  /*1d0a0*/  F2FP.PACK_AB R18, R123, R124 ;  /* 0x0000007c7b12723e */ /* 0x000fe200000000ff */
[----:B------:R-:W-:Y:S02]  /*1d0b0*/  FMUL.FTZ R43, R10, R163 ;  /* 0x000000a30a2b7220 */ /* 0x000fe40000410000 */
[--C-:B------:R-:W-:Y:S01]  /*1d0c0*/  FFMA.FTZ R122, R205, c[0x0][0x23c], -R110.reuse ;  /* 0x00008f00cd7a7a23 */ /* 0x100fe2000001086e */
[----:B------:R-:W-:Y:S01]  /*1d0d0*/  LOP3.LUT R59, R59, R18, RZ, 0xc0, !PT ;  /* 0x000000123b3b7212 */ /* 0x000fe200078ec0ff */
[--C-:B------:R-:W-:Y:S01]  /*1d0e0*/  FFMA.FTZ R104, R60, c[0x0][0x23c], -R199.reuse ;  /* 0x00008f003c687a23 */ /* 0x100fe200000108c7 */
[--C-:B------:R-:W-:Y:S01]  /*1d0f0*/  HSET2.LE.AND R60, R19, R242.reuse, PT ;  /* 0x000000f2133c7233 */ /* 0x100fe20003803000 */
[----:B------:R-:W-:Y:S01]  /*1d100*/  F2FP.PACK_AB R19, R168, R173 ;  /* 0x000000ada813723e */ /* 0x000fe200000000ff */
[----:B------:R-:W-:Y:S01]  /*1d110*/  MUFU.EX2 R113, R113 ;  /* 0x0000007100717308 */ /* 0x000fe20000000800 */
[--C-:B------:R-:W-:Y:S02]  /*1d120*/  FFMA.FTZ R86, R131, c[0x0][0x23c], -R110.reuse ;  /* 0x00008f0083567a23 */ /* 0x100fe4000001086e */
[----:B------:R-:W-:Y:S01]  /*1d130*/  LOP3.LUT R56, R56, R19, RZ, 0xc0, !PT ;  /* 0x0000001338387212 */ /* 0x000fe200078ec0ff */
[--C-:B------:R-:W-:Y:S02]  /*1d140*/  FFMA.FTZ R205, R78, c[0x0][0x23c], -R110.reuse ;  /* 0x00008f004ecd7a23 */ /* 0x100fe4000001086e */
[--C-:B------:R-:W-:Y:S02]  /*1d150*/  FFMA.FTZ R105, R64, c[0x0][0x23c], -R199.reuse ;  /* 0x00008f0040697a23 */ /* 0x100fe400000108c7 */
[--C-:B------:R-:W-:Y:S02]  /*1d160*/  FFMA.FTZ R175, R120, c[0x0][0x23c], -R110.reuse ;  /* 0x00008f0078af7a23 */ /* 0x100fe4000001086e */
[----:B------:R-:W4:Y:S01]  /*1d170*/  MUFU.EX2 R102, R102 ;  /* 0x0000006600667308 */ /* 0x000f220000000800 */
[--C-:B------:R-:W-:Y:S02]  /*1d180*/  FFMA.FTZ R130, R130, c[0x0][0x23c], -R110.reuse ;  /* 0x00008f0082827a23 */ /* 0x100fe4000001086e */
[--C-:B------:R-:W-:Y:S02]  /*1d190*/  FFMA.FTZ R121, R121, c[0x0][0x23c], -R110.reuse ;  /* 0x00008f0079797a23 */ /* 0x100fe4000001086e */
[----:B------:R-:W-:Y:S01]  /*1d1a0*/  FFMA.FTZ R110, R76, c[0x0][0x23c], -R110 ;  /* 0x00008f004c6e7a23 */ /* 0x000fe2000001086e */
[--C-:B------:R-:W-:Y:S01]  /*1d1b0*/  HSET2.LE.AND R76, R127, R242.reuse, PT ;  /* 0x000000f27f4c7233 */ /* 0x100fe20003803000 */
        /* <DEDUP_REMOVED lines=8> */
[----:B------:R4:W-:Y:S01]  /*1d240*/  MUFU.EX2 R93, R28 ;  /* 0x0000001c005d7308 */ /* 0x0009e20000000800 */
[----:B------:R-:W-:Y:S09]  /*1d250*/  FFMA.FTZ R194, R194, c[0x0][0x23c], -R199 ;  /* 0x00008f00c2c27a23 */ /* 0x000ff200000108c7 */
[----:B------:R-:W-:Y:S01]  /*1d260*/  MUFU.EX2 R108, R108 ;  /* 0x0000006c006c7308 */ /* 0x000fe20000000800 */
[C---:B-1----:R-:W-:Y:S09]  /*1d270*/  FMUL.FTZ R29, R11.reuse, R157 ;  /* 0x0000009d0b1d7220 */ /* 0x042ff20000410000 */
[----:B------:R-:W1:Y:S01]  /*1d280*/  MUFU.EX2 R97, R97 ;  /* 0x0000006100617308 */ /* 0x000e620000000800 */
[----:B----4-:R-:W-:Y:S09]  /*1d290*/  FMUL.FTZ R28, R11, R156 ;  /* 0x0000009c0b1c7220 */ /* 0x010ff20000410000 */
[----:B------:R-:W4:Y:S10]  /*1d2a0*/  MUFU.EX2 R165, R165 ;  /* 0x000000a500a57308 */ /* 0x000f340000000800 */
[----:B------:R-:W-:Y:S10]  /*1d2b0*/  MUFU.EX2 R89, R89 ;  /* 0x0000005900597308 */ /* 0x000ff40000000800 */
[----:B------:R-:W1:Y:S10]  /*1d2c0*/  MUFU.EX2 R88, R88 ;  /* 0x0000005800587308 */ /* 0x000e740000000800 */
[----:B------:R-:W-:Y:S10]  /*1d2d0*/  MUFU.EX2 R122, R122 ;  /* 0x0000007a007a7308 */ /* 0x000ff40000000800 */
[----:B------:R-:W1:Y:S10]  /*1d2e0*/  MUFU.EX2 R107, R107 ;  /* 0x0000006b006b7308 */ /* 0x000e740000000800 */
[----:B------:R1:W-:Y:S10]  /*1d2f0*/  MUFU.EX2 R120, R66 ;  /* 0x0000004200787308 */ /* 0x0003f40000000800 */
[----:B------:R-:W-:Y:S10]  /*1d300*/  MUFU.EX2 R104, R104 ;  /* 0x0000006800687308 */ /* 0x000ff40000000800 */
[----:B------:R-:W1:Y:S10]  /*1d310*/  MUFU.EX2 R105, R105 ;  /* 0x0000006900697308 */ /* 0x000e740000000800 */
[----:B------:R-:W-:Y:S10]  /*1d320*/  MUFU.EX2 R116, R224 ;  /* 0x000000e000747308 */ /* 0x000ff40000000800 */
[----:B------:R-:W1:Y:S01]  /*1d330*/  MUFU.EX2 R115, R222 ;  /* 0x000000de00737308 */ /* 0x000e620000000800 */
[C---:B---3--:R-:W-:Y:S02]  /*1d340*/  FFMA.FTZ R202, R12.reuse, R36, R202 ;  /* 0x000000240cca7223 */ /* 0x048fe400000100ca */
[----:B------:R-:W-:Y:S01]  /*1d350*/  FMUL.FTZ R36, R12, R144 ;  /* 0x000000900c247220 */ /* 0x000fe20000410000 */
[----:B------:R-:W-:Y:S01]  /*1d360*/  LOP3.LUT R12, R15, UR20, R34, 0x96, !PT ;  /* 0x000000140f0c7c12 */ /* 0x000fe2000f8e9622 */
[----:B------:R-:W-:Y:S05]  /*1d370*/  FADD.FTZ R202, R187, R202 ;  /* 0x000000cabbca7221 */ /* 0x000fea0000010000 */
[----:B------:R-:W-:Y:S10]  /*1d380*/  MUFU.EX2 R114, R114 ;  /* 0x0000007200727308 */ /* 0x000ff40000000800 */
[----:B------:R-:W3:Y:S10]  /*1d390*/  MUFU.EX2 R103, R103 ;  /* 0x0000006700677308 */ /* 0x000ef40000000800 */
[----:B------:R-:W1:Y:S10]  /*1d3a0*/  MUFU.EX2 R98, R98 ;  /* 0x0000006200627308 */ /* 0x000e740000000800 */
[----:B------:R-:W-:Y:S01]  /*1d3b0*/  MUFU.EX2 R128, R128 ;  /* 0x0000008000807308 */ /* 0x000fe20000000800 */
[----:B--2---:R-:W-:Y:S09]  /*1d3c0*/  FFMA.FTZ R144, R11, R40, R25 ;  /* 0x000000280b907223 */ /* 0x004ff20000010019 */
[----:B------:R-:W2:Y:S01]  /*1d3d0*/  MUFU.EX2 R127, R127 ;  /* 0x0000007f007f7308 */ /* 0x000ea20000000800 */
[----:B------:R-:W-:Y:S04]  /*1d3e0*/  IMAD.WIDE.U32 R40, R12, -0x2daee0ad, RZ ;  /* 0xd2511f530c287825 */ /* 0x000fe800078e00ff */
[----:B------:R-:W-:Y:S01]  /*1d3f0*/  IMAD.WIDE.U32 R12, R13, -0x326172a9, RZ ;  /* 0xcd9e8d570d0c7825 */ /* 0x000fe200078e00ff */
[----:B------:R-:W-:Y:S03]  /*1d400*/  LOP3.LUT R30, R41, UR17, R30, 0x96, !PT ;  /* 0x00000011291e7c12 */ /* 0x000fe6000f8e961e */
[----:B------:R-:W-:Y:S01]  /*1d410*/  FMUL.FTZ R41, R11, R161 ;  /* 0x000000a10b297220 */ /* 0x000fe20000410000 */
[----:B------:R-:W-:Y:S01]  /*1d420*/  MUFU.EX2 R91, R91 ;  /* 0x0000005b005b7308 */ /* 0x000fe20000000800 */
[----:B------:R-:W-:Y:S01]  /*1d430*/  LOP3.LUT R24, R13, UR18, R14, 0x96, !PT ;  /* 0x000000120d187c12 */ /* 0x000fe2000f8e960e */
[----:B------:R-:W-:Y:S04]  /*1d440*/  IMAD.WIDE.U32 R14, R30, -0x326172a9, RZ ;  /* 0xcd9e8d571e0e7825 */ /* 0x000fe800078e00ff */
[----:B------:R-:W-:Y:S01]  /*1d450*/  IMAD.WIDE.U32 R24, R24, -0x2daee0ad, RZ ;  /* 0xd2511f5318187825 */ /* 0x000fe200078e00ff */
[----:B------:R-:W-:Y:S03]  /*1d460*/  LOP3.LUT R12, R15, UR16, R12, 0x96, !PT ;  /* 0x000000100f0c7c12 */ /* 0x000fe6000f8e960c */
[----:B------:R-:W1:Y:S01]  /*1d470*/  MUFU.EX2 R90, R90 ;  /* 0x0000005a005a7308 */ /* 0x000e620000000800 */
[----:B------:R-:W-:Y:S01]  /*1d480*/  LOP3.LUT R13, R25, UR13, R40, 0x96, !PT ;  /* 0x0000000d190d7c12 */ /* 0x000fe2000f8e9628 */
[C---:B------:R-:W-:Y:S02]  /*1d490*/  FMUL.FTZ R25, R11.reuse, R153 ;  /* 0x000000990b197220 */ /* 0x040fe40000410000 */
[----:B------:R-:W-:Y:S02]  /*1d4a0*/  FMUL.FTZ R40, R11, R160 ;  /* 0x000000a00b287220 */ /* 0x000fe40000410000 */
[----:B------:R-:W-:Y:S04]  /*1d4b0*/  IMAD.WIDE.U32 R30, R13, -0x326172a9, RZ ;  /* 0xcd9e8d570d1e7825 */ /* 0x000fe800078e00ff */
[----:B------:R-:W2:Y:S01]  /*1d4c0*/  MUFU.EX2 R129, R129 ;  /* 0x0000008100817308 */ /* 0x000ea20000000800 */
[----:B------:R-:W-:Y:S01]  /*1d4d0*/  LOP3.LUT R68, R31, UR25, R14, 0x96, !PT ;  /* 0x000000191f447c12 */ /* 0x000fe2000f8e960e */
[----:B------:R-:W-:Y:S01]  /*1d4e0*/  FMUL.FTZ R13, R11, R133 ;  /* 0x000000850b0d7220 */ /* 0x000fe20000410000 */
[----:B------:R-:W-:Y:S01]  /*1d4f0*/  LOP3.LUT R14, R30, 0xffff, RZ, 0xc0, !PT ;  /* 0x0000ffff1e0e7812 */ /* 0x000fe200078ec0ff */
[----:B------:R-:W-:Y:S01]  /*1d500*/  FMUL.FTZ R31, R10, R159 ;  /* 0x0000009f0a1f7220 */ /* 0x000fe20000410000 */
[----:B------:R-:W-:Y:S01]  /*1d510*/  LOP3.LUT R145, R30, 0xff, RZ, 0xc0, !PT ;  /* 0x000000ff1e917812 */ /* 0x000fe200078ec0ff */
[----:B------:R-:W-:Y:S01]  /*1d520*/  IMAD.MOV.U32 R161, RZ, RZ, R219 ;  /* 0x000000ffffa17224 */ /* 0x000fe200078e00db */
[----:B------:R-:W-:Y:S01]  /*1d530*/  SHF.R.U32.HI R141, RZ, 0x10, R30 ;  /* 0x00000010ff8d7819 */ /* 0x000fe2000001161e */
[----:B------:R-:W-:Y:S01]  /*1d540*/  IMAD.MOV.U32 R160, RZ, RZ, R218 ;  /* 0x000000ffffa07224 */ /* 0x000fe200078e00da */
[----:B------:R-:W-:Y:S01]  /*1d550*/  SHF.R.U32.HI R14, RZ, 0x8, R14 ;  /* 0x00000008ff0e7819 */ /* 0x000fe2000001160e */
[----:B------:R-:W-:Y:S01]  /*1d560*/  MUFU.EX2 R96, R96 ;  /* 0x0000006000607308 */ /* 0x000fe20000000800 */
[----:B------:R-:W-:Y:S01]  /*1d570*/  LOP3.LUT R141, R141, 0xff, RZ, 0xc0, !PT ;  /* 0x000000ff8d8d7812 */ /* 0x000fe200078ec0ff */
[----:B------:R-:W-:Y:S01]  /*1d580*/  IMAD.MOV.U32 R153, RZ, RZ, R214 ;  /* 0x000000ffff997224 */ /* 0x000fe200078e00d6 */
[----:B------:R-:W-:Y:S01]  /*1d590*/  PRMT R145, R145, 0x5410, R14 ;  /* 0x0000541091917816 */ /* 0x000fe2000000000e */
[----:B------:R-:W-:Y:S01]  /*1d5a0*/  IMAD.MOV.U32 R160, RZ, RZ, R212 ;  /* 0x000000ffffa07224 */ /* 0x000fe200078e00d4 */
[----:B------:R-:W-:Y:S01]  /*1d5b0*/  SHF.R.U32.HI R14, RZ, 0x18, R30 ;  /* 0x00000018ff0e7819 */ /* 0x000fe2000001161e */
[----:B------:R-:W-:Y:S01]  /*1d5c0*/  FMUL.FTZ R30, R10, R158 ;  /* 0x0000009e0a1e7220 */ /* 0x000fe20000410000 */
[----:B------:R-:W-:Y:S01]  /*1d5d0*/  LOP3.LUT R18, R68, 0xffff, RZ, 0xc0, !PT ;  /* 0x0000ffff44127812 */ /* 0x000fe200078ec0ff */
[--C-:B-1----:R-:W-:Y:S01]  /*1d5e0*/  HSET2.LE.AND R66, R145, R242.reuse, PT ;  /* 0x000000f291427233 */ /* 0x102fe20003803000 */
[----:B------:R-:W-:Y:S01]  /*1d5f0*/  PRMT R141, R141, 0x5410, R14 ;  /* 0x000054108d8d7816 */ /* 0x000fe2000000000e */
[----:B------:R-:W1:Y:S01]  /*1d600*/  MUFU.EX2 R101, R101 ;  /* 0x0000006500657308 */ /* 0x000e620000000800 */
[----:B------:R-:W-:Y:S01]  /*1d610*/  IMAD.WIDE.U32 R14, R12, -0x2daee0ad, RZ ;  /* 0xd2511f530c0e7825 */ /* 0x000fe200078e00ff */
[----:B------:R-:W-:Y:S02]  /*1d620*/  LOP3.LUT R19, R68, 0xff, RZ, 0xc0, !PT ;  /* 0x000000ff44137812 */ /* 0x000fe400078ec0ff */
[----:B------:R-:W-:Y:S01]  /*1d630*/  SHF.R.U32.HI R18, RZ, 0x8, R18 ;  /* 0x00000008ff127819 */ /* 0x000fe20000011612 */
[--C-:B------:R-:W-:Y:S01]  /*1d640*/  HSET2.LE.AND R67, R141, R242.reuse, PT ;  /* 0x000000f28d437233 */ /* 0x100fe20003803000 */
[C---:B------:R-:W-:Y:S02]  /*1d650*/  LOP3.LUT R12, R14.reuse, 0xffff, RZ, 0xc0, !PT ;  /* 0x0000ffff0e0c7812 */ /* 0x040fe400078ec0ff */
[----:B------:R-:W-:Y:S02]  /*1d660*/  LOP3.LUT R137, R14, 0xff, RZ, 0xc0, !PT ;  /* 0x000000ff0e897812 */ /* 0x000fe400078ec0ff */
[----:B------:R-:W-:Y:S01]  /*1d670*/  MUFU.EX2 R112, R112 ;  /* 0x0000007000707308 */ /* 0x000fe20000000800 */
[----:B------:R-:W-:Y:S02]  /*1d680*/  SHF.R.U32.HI R12, RZ, 0x8, R12 ;  /* 0x00000008ff0c7819 */ /* 0x000fe4000001160c */
[----:B------:R-:W-:Y:S01]  /*1d690*/  LOP3.LUT R78, R15, UR26, R24, 0x96, !PT ;  /* 0x0000001a0f4e7c12 */ /* 0x000fe2000f8e9618 */
[----:B------:R-:W-:Y:S01]  /*1d6a0*/  FMUL.FTZ R24, R11, R152 ;  /* 0x000000980b187220 */ /* 0x000fe20000410000 */
[----:B------:R-:W-:Y:S01]  /*1d6b0*/  SHF.R.U32.HI R131, RZ, 0x18, R14 ;  /* 0x00000018ff837819 */ /* 0x000fe2000001160e */
[C---:B------:R-:W-:Y:S01]  /*1d6c0*/  FFMA.FTZ R152, R10.reuse, R243, R26 ;  /* 0x000000f30a987223 */ /* 0x040fe2000001001a */
[----:B------:R-:W-:Y:S01]  /*1d6d0*/  PRMT R137, R137, 0x5410, R12 ;  /* 0x0000541089897816 */ /* 0x000fe2000000000c */
[C---:B------:R-:W-:Y:S01]  /*1d6e0*/  FMUL.FTZ R15, R10.reuse, R135 ;  /* 0x000000870a0f7220 */ /* 0x040fe20000410000 */
[----:B------:R-:W-:Y:S01]  /*1d6f0*/  SHF.R.U32.HI R12, RZ, 0x10, R14 ;  /* 0x00000010ff0c7819 */ /* 0x000fe2000001160e */
[----:B------:R-:W1:Y:S01]  /*1d700*/  MUFU.EX2 R109, R109 ;  /* 0x0000006d006d7308 */ /* 0x000e620000000800 */
[C---:B------:R-:W-:Y:S01]  /*1d710*/  FMUL.FTZ R14, R10.reuse, R134 ;  /* 0x000000860a0e7220 */ /* 0x040fe20000410000 */
[----:B------:R-:W-:Y:S01]  /*1d720*/  PRMT R19, R19, 0x5410, R18 ;  /* 0x0000541013137816 */ /* 0x000fe20000000012 */
[----:B------:R-:W-:Y:S01]  /*1d730*/  FMUL.FTZ R26, R10, R154 ;  /* 0x0000009a0a1a7220 */ /* 0x000fe20000410000 */
[----:B------:R-:W-:Y:S01]  /*1d740*/  F2FP.PACK_AB R10, R166, R171 ;  /* 0x000000aba60a723e */ /* 0x000fe200000000ff */
[--C-:B------:R-:W-:Y:S01]  /*1d750*/  HSET2.LE.AND R74, R137, R242.reuse, PT ;  /* 0x000000f2894a7233 */ /* 0x100fe20003803000 */
[----:B------:R-:W-:Y:S01]  /*1d760*/  LOP3.LUT R12, R12, 0xff, RZ, 0xc0, !PT ;  /* 0x000000ff0c0c7812 */ /* 0x000fe200078ec0ff */
[--C-:B------:R-:W-:Y:S01]  /*1d770*/  HSET2.LE.AND R64, R19, R242.reuse, PT ;  /* 0x000000f213407233 */ /* 0x100fe20003803000 */
[----:B------:R-:W-:Y:S01]  /*1d780*/  LOP3.LUT R57, R57, R10, RZ, 0xc0, !PT ;  /* 0x0000000a39397212 */ /* 0x000fe200078ec0ff */
[----:B------:R-:W-:Y:S01]  /*1d790*/  FADD.FTZ R189, R189, R152 ;  /* 0x00000098bdbd7221 */ /* 0x000fe20000010000 */
[----:B------:R-:W-:Y:S01]  /*1d7a0*/  MUFU.EX2 R130, R130 ;  /* 0x0000008200827308 */ /* 0x000fe20000000800 */
[----:B------:R-:W-:Y:S01]  /*1d7b0*/  F2FP.PACK_AB R10, R164, R167 ;  /* 0x000000a7a40a723e */ /* 0x000fe200000000ff */
[----:B------:R-:W-:Y:S01]  /*1d7c0*/  IMAD.MOV.U32 R243, RZ, RZ, R211 ;  /* 0x000000fffff37224 */ /* 0x000fe200078e00d3 */
[--C-:B------:R-:W-:Y:S02]  /*1d7d0*/  SHF.R.U32.HI R19, RZ, 0x10, R68.reuse ;  /* 0x00000010ff137819 */ /* 0x100fe40000011644 */
[----:B------:R-:W-:Y:S02]  /*1d7e0*/  LOP3.LUT R61, R61, R10, RZ, 0xc0, !PT ;  /* 0x0000000a3d3d7212 */ /* 0x000fe400078ec0ff */
[----:B------:R-:W-:Y:S02]  /*1d7f0*/  F2FP.PACK_AB R10, R106, R119 ;  /* 0x000000776a0a723e */ /* 0x000fe400000000ff */
[----:B------:R-:W-:Y:S01]  /*1d800*/  SHF.R.U32.HI R18, RZ, 0x18, R68 ;  /* 0x00000018ff127819 */ /* 0x000fe20000011644 */
[----:B------:R-:W-:Y:S01]  /*1d810*/  MUFU.EX2 R157, R220 ;  /* 0x000000dc009d7308 */ /* 0x000fe20000000800 */
[----:B------:R-:W-:Y:S01]  /*1d820*/  LOP3.LUT R63, R63, R10, RZ, 0xc0, !PT ;  /* 0x0000000a3f3f7212 */ /* 0x000fe200078ec0ff */
[--C-:B------:R-:W-:Y:S01]  /*1d830*/  HSET2.LE.AND R68, R75, R242.reuse, PT ;  /* 0x000000f24b447233 */ /* 0x100fe20003803000 */
[----:B------:R-:W-:Y:S02]  /*1d840*/  F2FP.PACK_AB R10, R100, R99 ;  /* 0x00000063640a723e */ /* 0x000fe400000000ff */
[----:B------:R-:W-:Y:S02]  /*1d850*/  LOP3.LUT R19, R19, 0xff, RZ, 0xc0, !PT ;  /* 0x000000ff13137812 */ /* 0x000fe400078ec0ff */
[----:B------:R-:W-:Y:S02]  /*1d860*/  LOP3.LUT R67, R67, R10, RZ, 0xc0, !PT ;  /* 0x0000000a43437212 */ /* 0x000fe400078ec0ff */
[----:B------:R-:W-:Y:S01]  /*1d870*/  F2FP.PACK_AB R10, R102, R113 ;  /* 0x00000071660a723e */ /* 0x000fe200000000ff */
[----:B------:R-:W-:Y:S01]  /*1d880*/  MUFU.EX2 R156, R217 ;  /* 0x000000d9009c7308 */ /* 0x000fe20000000800 */
[----:B------:R-:W-:Y:S01]  /*1d890*/  PRMT R131, R12, 0x5410, R131 ;  /* 0x000054100c837816 */ /* 0x000fe20000000083 */
[----:B------:R-:W-:Y:S01]  /*1d8a0*/  FMUL.FTZ R12, R11, R132 ;  /* 0x000000840b0c7220 */ /* 0x000fe20000410000 */
[----:B------:R-:W-:Y:S02]  /*1d8b0*/  F2FP.PACK_AB R11, R125, R118 ;  /* 0x000000767d0b723e */ /* 0x000fe400000000ff */
[----:B------:R-:W-:Y:S01]  /*1d8c0*/  PRMT R19, R19, 0x5410, R18 ;  /* 0x0000541013137816 */ /* 0x000fe20000000012 */
[--C-:B------:R-:W-:Y:S01]  /*1d8d0*/  HSET2.LE.AND R75, R131, R242.reuse, PT ;  /* 0x000000f2834b7233 */ /* 0x100fe20003803000 */
[----:B------:R-:W-:Y:S01]  /*1d8e0*/  LOP3.LUT R69, R69, R10, RZ, 0xc0, !PT ;  /* 0x0000000a45457212 */ /* 0x000fe200078ec0ff */
[----:B------:R-:W-:Y:S01]  /*1d8f0*/  FFMA.FTZ R131, R80, c[0x0][0x23c], -R199 ;  /* 0x00008f0050837a23 */ /* 0x000fe200000108c7 */
[----:B------:R-:W-:Y:S01]  /*1d900*/  F2FP.PACK_AB R10, R97, R108 ;  /* 0x0000006c610a723e */ /* 0x000fe200000000ff */
[----:B------:R-:W-:Y:S01]  /*1d910*/  MUFU.EX2 R158, R49 ;  /* 0x00000031009e7308 */ /* 0x000fe20000000800 */
[----:B------:R-:W-:Y:S01]  /*1d920*/  LOP3.LUT R58, R58, R11, RZ, 0xc0, !PT ;  /* 0x0000000b3a3a7212 */ /* 0x000fe200078ec0ff */
[--C-:B------:R-:W-:Y:S01]  /*1d930*/  HSET2.LE.AND R65, R19, R242.reuse, PT ;  /* 0x000000f213417233 */ /* 0x100fe20003803000 */
[----:B----4-:R-:W-:Y:S02]  /*1d940*/  F2FP.PACK_AB R11, R165, R172 ;  /* 0x000000aca50b723e */ /* 0x010fe400000000ff */
[----:B------:R-:W-:Y:S02]  /*1d950*/  LOP3.LUT R71, R71, R10, RZ, 0xc0, !PT ;  /* 0x0000000a47477212 */ /* 0x000fe400078ec0ff */
[----:B------:R-:W-:Y:S02]  /*1d960*/  F2FP.PACK_AB R10, R88, R89 ;  /* 0x00000059580a723e */ /* 0x000fe400000000ff */
[----:B------:R-:W-:Y:S01]  /*1d970*/  LOP3.LUT R19, R78, 0xffff, RZ, 0xc0, !PT ;  /* 0x0000ffff4e137812 */ /* 0x000fe200078ec0ff */
[----:B------:R-:W-:Y:S01]  /*1d980*/  MUFU.EX2 R131, R131 ;  /* 0x0000008300837308 */ /* 0x000fe20000000800 */
[----:B------:R-:W-:Y:S02]  /*1d990*/  LOP3.LUT R60, R60, R11, RZ, 0xc0, !PT ;  /* 0x0000000b3c3c7212 */ /* 0x000fe400078ec0ff */
[----:B------:R-:W-:Y:S02]  /*1d9a0*/  F2FP.PACK_AB R11, R107, R122 ;  /* 0x0000007a6b0b723e */ /* 0x000fe400000000ff */
[----:B------:R-:W-:Y:S02]  /*1d9b0*/  LOP3.LUT R75, R75, R10, RZ, 0xc0, !PT ;  /* 0x0000000a4b4b7212 */ /* 0x000fe400078ec0ff */
[----:B------:R-:W-:Y:S02]  /*1d9c0*/  LOP3.LUT R10, R78, 0xff, RZ, 0xc0, !PT ;  /* 0x000000ff4e0a7812 */ /* 0x000fe400078ec0ff */
[----:B------:R-:W-:Y:S01]  /*1d9d0*/  SHF.R.U32.HI R19, RZ, 0x8, R19 ;  /* 0x00000008ff137819 */ /* 0x000fe20000011613 */
[----:B------:R-:W-:Y:S01]  /*1d9e0*/  MUFU.EX2 R9, R9 ;  /* 0x0000000900097308 */ /* 0x000fe20000000800 */
[----:B------:R-:W-:Y:S02]  /*1d9f0*/  LOP3.LUT R62, R62, R11, RZ, 0xc0, !PT ;  /* 0x0000000b3e3e7212 */ /* 0x000fe400078ec0ff */
[----:B------:R-:W-:Y:S02]  /*1da00*/  F2FP.PACK_AB R11, R95, R92 ;  /* 0x0000005c5f0b723e */ /* 0x000fe400000000ff */
[----:B------:R-:W-:Y:S02]  /*1da10*/  PRMT R19, R10, 0x5410, R19 ;  /* 0x000054100a137816 */ /* 0x000fe40000000013 */
[----:B------:R-:W-:Y:S02]  /*1da20*/  F2FP.PACK_AB R10, R105, R104 ;  /* 0x00000068690a723e */ /* 0x000fe400000000ff */
[----:B------:R-:W-:Y:S01]  /*1da30*/  LOP3.LUT R66, R66, R11, RZ, 0xc0, !PT ;  /* 0x0000000b42427212 */ /* 0x000fe200078ec0ff */
[----:B------:R-:W-:Y:S01]  /*1da40*/  MUFU.EX2 R193, R193 ;  /* 0x000000c100c17308 */ /* 0x000fe20000000800 */
[----:B------:R-:W-:Y:S01]  /*1da50*/  F2FP.PACK_AB R11, R115, R116 ;  /* 0x00000074730b723e */ /* 0x000fe200000000ff */
[--C-:B------:R-:W-:Y:S01]  /*1da60*/  HSET2.LE.AND R72, R19, R242.reuse, PT ;  /* 0x000000f213487233 */ /* 0x100fe20003803000 */
[----:B------:R-:W-:Y:S02]  /*1da70*/  LOP3.LUT R77, R77, R10, RZ, 0xc0, !PT ;  /* 0x0000000a4d4d7212 */ /* 0x000fe400078ec0ff */
[--C-:B------:R-:W-:Y:S02]  /*1da80*/  SHF.R.U32.HI R10, RZ, 0x10, R78.reuse ;  /* 0x00000010ff0a7819 */ /* 0x100fe4000001164e */
[----:B------:R-:W-:Y:S02]  /*1da90*/  LOP3.LUT R64, R64, R11, RZ, 0xc0, !PT ;  /* 0x0000000b40407212 */ /* 0x000fe400078ec0ff */
[----:B---3--:R-:W-:Y:S01]  /*1daa0*/  F2FP.PACK_AB R11, R103, R114 ;  /* 0x00000072670b723e */ /* 0x008fe200000000ff */
[----:B------:R-:W-:Y:S01]  /*1dab0*/  MUFU.EX2 R206, R206 ;  /* 0x000000ce00ce7308 */ /* 0x000fe20000000800 */
[----:B------:R-:W-:Y:S01]  /*1dac0*/  SHF.R.U32.HI R19, RZ, 0x18, R78 ;  /* 0x00000018ff137819 */ /* 0x000fe2000001164e */
[--C-:B------:R-:W-:Y:S01]  /*1dad0*/  HSET2.LE.AND R78, R73, R242.reuse, PT ;  /* 0x000000f2494e7233 */ /* 0x100fe20003803000 */
[----:B------:R-:W-:Y:S02]  /*1dae0*/  LOP3.LUT R10, R10, 0xff, RZ, 0xc0, !PT ;  /* 0x000000ff0a0a7812 */ /* 0x000fe400078ec0ff */
[----:B------:R-:W-:Y:S02]  /*1daf0*/  LOP3.LUT R68, R68, R11, RZ, 0xc0, !PT ;  /* 0x0000000b44447212 */ /* 0x000fe400078ec0ff */
[----:B------:R-:W-:Y:S02]  /*1db00*/  F2FP.PACK_AB R11, R98, R111 ;  /* 0x0000006f620b723e */ /* 0x000fe400000000ff */
[----:B------:R-:W-:Y:S01]  /*1db10*/  PRMT R73, R10, 0x5410, R19 ;  /* 0x000054100a497816 */ /* 0x000fe20000000013 */
[----:B------:R-:W-:Y:S01]  /*1db20*/  MUFU.EX2 R204, R204 ;  /* 0x000000cc00cc7308 */ /* 0x000fe20000000800 */
[----:B--2---:R-:W-:Y:S02]  /*1db30*/  F2FP.PACK_AB R10, R127, R128 ;  /* 0x000000807f0a723e */ /* 0x004fe400000000ff */
[----:B------:R-:W-:Y:S01]  /*1db40*/  LOP3.LUT R70, R70, R11, RZ, 0xc0, !PT ;  /* 0x0000000b46467212 */ /* 0x000fe200078ec0ff */
[--C-:B------:R-:W-:Y:S01]  /*1db50*/  HSET2.LE.AND R73, R73, R242.reuse, PT ;  /* 0x000000f249497233 */ /* 0x100fe20003803000 */
[----:B------:R-:W-:Y:S02]  /*1db60*/  F2FP.PACK_AB R11, R90, R91 ;  /* 0x0000005b5a0b723e */ /* 0x000fe400000000ff */
[----:B------:R-:W-:Y:S01]  /*1db70*/  LOP3.LUT R79, R79, R10, RZ, 0xc0, !PT ;  /* 0x0000000a4f4f7212 */ /* 0x000fe200078ec0ff */
[----:B------:R-:W-:Y:S01]  /*1db80*/  IMAD.U32 R10, RZ, RZ, UR4 ;  /* 0x00000004ff0a7e24 */ /* 0x000fe2000f8e00ff */
[----:B------:R-:W-:Y:S01]  /*1db90*/  F2FP.PACK_AB R18, R120, R117 ;  /* 0x000000757812723e */ /* 0x000fe200000000ff */
[----:B------:R-:W-:Y:S01]  /*1dba0*/  MUFU.EX2 R4, R4 ;  /* 0x0000000400047308 */ /* 0x000fe20000000800 */
[----:B------:R-:W-:Y:S02]  /*1dbb0*/  LOP3.LUT R74, R74, R11, RZ, 0xc0, !PT ;  /* 0x0000000b4a4a7212 */ /* 0x000fe400078ec0ff */
[----:B------:R-:W-:Y:S02]  /*1dbc0*/  F2FP.PACK_AB R11, R94, R93 ;  /* 0x0000005d5e0b723e */ /* 0x000fe400000000ff */
[----:B------:R-:W-:Y:S02]  /*1dbd0*/  LOP3.LUT R10, R161, UR33, R10, 0x96, !PT ;  /* 0x00000021a10a7c12 */ /* 0x000fe4000f8e960a */
[----:B------:R-:W-:Y:S02]  /*1dbe0*/  LOP3.LUT R65, R65, R18, RZ, 0xc0, !PT ;  /* 0x0000001241417212 */ /* 0x000fe400078ec0ff */
[----:B------:R-:W-:Y:S01]  /*1dbf0*/  F2FP.PACK_AB R18, R129, R126 ;  /* 0x0000007e8112723e */ /* 0x000fe200000000ff */
[----:B------:R-:W-:Y:S01]  /*1dc00*/  MUFU.EX2 R8, R8 ;  /* 0x0000000800087308 */ /* 0x000fe20000000800 */
[----:B------:R-:W-:Y:S02]  /*1dc10*/  LOP3.LUT R76, R76, R11, RZ, 0xc0, !PT ;  /* 0x0000000b4c4c7212 */ /* 0x000fe400078ec0ff */
[----:B-1----:R-:W-:Y:S02]  /*1dc20*/  F2FP.PACK_AB R11, R101, R96 ;  /* 0x00000060650b723e */ /* 0x002fe400000000ff */
[----:B------:R-:W-:Y:S01]  /*1dc30*/  LOP3.LUT R73, R73, R18, RZ, 0xc0, !PT ;  /* 0x0000001249497212 */ /* 0x000fe200078ec0ff */
[----:B------:R-:W-:Y:S01]  /*1dc40*/  IMAD.WIDE.U32 R18, R10, -0x326172a9, RZ ;  /* 0xcd9e8d570a127825 */ /* 0x000fe200078e00ff */
[----:B------:R-:W-:Y:S02]  /*1dc50*/  LOP3.LUT R72, R72, R11, RZ, 0xc0, !PT ;  /* 0x0000000b48487212 */ /* 0x000fe400078ec0ff */
[----:B------:R-:W-:Y:S01]  /*1dc60*/  F2FP.PACK_AB R11, R109, R112 ;  /* 0x000000706d0b723e */ /* 0x000fe200000000ff */
[----:B------:R-:W-:Y:S01]  /*1dc70*/  MUFU.EX2 R205, R205 ;  /* 0x000000cd00cd7308 */ /* 0x000fe20000000800 */
[----:B------:R-:W-:Y:S02]  /*1dc80*/  LOP3.LUT R10, R23, UR22, R18, 0x96, !PT ;  /* 0x00000016170a7c12 */ /* 0x000fe4000f8e9612 */
[----:B------:R-:W-:Y:S02]  /*1dc90*/  LOP3.LUT R78, R78, R11, RZ, 0xc0, !PT ;  /* 0x0000000b4e4e7212 */ /* 0x000fe400078ec0ff */
[C---:B------:R-:W-:Y:S01]  /*1dca0*/  LOP3.LUT R11, R19.reuse, UR24, R246, 0x96, !PT ;  /* 0x00000018130b7c12 */ /* 0x040fe2000f8e96f6 */
[----:B------:R-:W-:Y:S01]  /*1dcb0*/  IMAD.WIDE.U32 R136, R10, -0x2daee0ad, RZ ;  /* 0xd2511f530a887825 */ /* 0x000fe200078e00ff */
[----:B------:R-:W-:Y:S02]  /*1dcc0*/  LOP3.LUT R134, R19, UR24, R250, 0x96, !PT ;  /* 0x0000001813867c12 */ /* 0x000fe4000f8e96fa */
[----:B------:R-:W-:Y:S01]  /*1dcd0*/  LOP3.LUT R19, R35, UR22, R18, 0x96, !PT ;  /* 0x0000001623137c12 */ /* 0x000fe2000f8e9612 */
[----:B------:R-:W-:Y:S01]  /*1dce0*/  IMAD.WIDE.U32 R132, R11, -0x2daee0ad, RZ ;  /* 0xd2511f530b847825 */ /* 0x000fe200078e00ff */
[----:B------:R-:W-:Y:S03]  /*1dcf0*/  MUFU.EX2 R110, R110 ;  /* 0x0000006e006e7308 */ /* 0x000fe60000000800 */
[----:B------:R-:W-:Y:S01]  /*1dd00*/  IMAD.WIDE.U32 R154, R19, -0x2daee0ad, RZ ;  /* 0xd2511f53139a7825 */ /* 0x000fe200078e00ff */
        /* <DEDUP_REMOVED lines=16> */
[----:B------:R-:W-:Y:S02]  /*1de10*/  LOP3.LUT R10, R133, UR25, R136, 0x96, !PT ;  /* 0x00000019850a7c12 */ /* 0x000fe4000f8e9688 */
[C---:B------:R-:W-:Y:S01]  /*1de20*/  LOP3.LUT R136, R132.reuse, 0xffff, RZ, 0xc0, !PT ;  /* 0x0000ffff84887812 */ /* 0x040fe200078ec0ff */
[----:B------:R-:W-:Y:S01]  /*1de30*/  MUFU.EX2 R174, R174 ;  /* 0x000000ae00ae7308 */ /* 0x000fe20000000800 */
[----:B------:R-:W-:Y:S02]  /*1de40*/  LOP3.LUT R141, R132, 0xff, RZ, 0xc0, !PT ;  /* 0x000000ff848d7812 */ /* 0x000fe400078ec0ff */
[--C-:B------:R-:W-:Y:S02]  /*1de50*/  SHF.R.U32.HI R140, RZ, 0x10, R132.reuse ;  /* 0x00000010ff8c7819 */ /* 0x100fe40000011684 */
[----:B------:R-:W-:Y:S01]  /*1de60*/  SHF.R.U32.HI R137, RZ, 0x18, R132 ;  /* 0x00000018ff897819 */ /* 0x000fe20000011684 */
[----:B------:R-:W-:Y:S01]  /*1de70*/  IMAD.WIDE.U32 R132, R11, -0x2daee0ad, RZ ;  /* 0xd2511f530b847825 */ /* 0x000fe200078e00ff */
[C---:B------:R-:W-:Y:S02]  /*1de80*/  LOP3.LUT R84, R10.reuse, 0xffff, RZ, 0xc0, !PT ;  /* 0x0000ffff0a547812 */ /* 0x040fe400078ec0ff */
[----:B------:R-:W-:Y:S01]  /*1de90*/  LOP3.LUT R11, R10, 0xff, RZ, 0xc0, !PT ;  /* 0x000000ff0a0b7812 */ /* 0x000fe200078ec0ff */
[----:B------:R-:W-:Y:S01]  /*1dea0*/  MUFU.EX2 R185, R185 ;  /* 0x000000b900b97308 */ /* 0x000fe20000000800 */
[----:B------:R-:W-:Y:S02]  /*1deb0*/  LOP3.LUT R18, R133, UR26, R148, 0x96, !PT ;  /* 0x0000001a85127c12 */ /* 0x000fe4000f8e9694 */
[C---:B------:R-:W-:Y:S02]  /*1dec0*/  LOP3.LUT R148, R132.reuse, 0xffff, RZ, 0xc0, !PT ;  /* 0x0000ffff84947812 */ /* 0x040fe400078ec0ff */
[----:B------:R-:W-:Y:S02]  /*1ded0*/  SHF.R.U32.HI R84, RZ, 0x8, R84 ;  /* 0x00000008ff547819 */ /* 0x000fe40000011654 */
[----:B------:R-:W-:Y:S02]  /*1dee0*/  SHF.R.U32.HI R136, RZ, 0x8, R136 ;  /* 0x00000008ff887819 */ /* 0x000fe40000011688 */
[----:B------:R-:W-:Y:S01]  /*1def0*/  PRMT R11, R11, 0x5410, R84 ;  /* 0x000054100b0b7816 */ /* 0x000fe20000000054 */
[----:B------:R-:W1:Y:S01]  /*1df00*/  MUFU.EX2 R133, R85 ;  /* 0x0000005500857308 */ /* 0x000e620000000800 */
[----:B------:R-:W-:Y:S02]  /*1df10*/  LOP3.LUT R149, R132, 0xff, RZ, 0xc0, !PT ;  /* 0x000000ff84957812 */ /* 0x000fe400078ec0ff */
[--C-:B------:R-:W-:Y:S01]  /*1df20*/  SHF.R.U32.HI R135, RZ, 0x18, R132.reuse ;  /* 0x00000018ff877819 */ /* 0x100fe20000011684 */
[--C-:B------:R-:W-:Y:S01]  /*1df30*/  HSET2.LE.AND R84, R11, R242.reuse, PT ;  /* 0x000000f20b547233 */ /* 0x100fe20003803000 */
[----:B------:R-:W-:Y:S01]  /*1df40*/  SHF.R.U32.HI R145, RZ, 0x10, R132 ;  /* 0x00000010ff917819 */ /* 0x000fe20000011684 */
[----:B------:R-:W-:Y:S01]  /*1df50*/  FFMA.FTZ R132, R50, c[0x0][0x23c], -R199 ;  /* 0x00008f0032847a23 */ /* 0x000fe200000108c7 */
[----:B------:R-:W-:Y:S02]  /*1df60*/  LOP3.LUT R140, R140, 0xff, RZ, 0xc0, !PT ;  /* 0x000000ff8c8c7812 */ /* 0x000fe400078ec0ff */
[----:B------:R-:W-:Y:S01]  /*1df70*/  SHF.R.U32.HI R148, RZ, 0x8, R148 ;  /* 0x00000008ff947819 */ /* 0x000fe20000011694 */
[----:B------:R-:W-:Y:S03]  /*1df80*/  MUFU.EX2 R175, R175 ;  /* 0x000000af00af7308 */ /* 0x000fe60000000800 */
[----:B------:R-:W-:Y:S07]  /*1df90*/  PRMT R219, R149, 0x5410, R148 ;  /* 0x0000541095db7816 */ /* 0x000fee0000000094 */
[----:B------:R-:W2:Y:S01]  /*1dfa0*/  MUFU.EX2 R132, R132 ;  /* 0x0000008400847308 */ /* 0x000ea20000000800 */
[----:B-1----:R-:W-:Y:S04]  /*1dfb0*/  F2FP.PACK_AB R11, R130, R133 ;  /* 0x00000085820b723e */ /* 0x002fe800000000ff */
[----:B------:R-:W-:Y:S02]  /*1dfc0*/  LOP3.LUT R84, R84, R11, RZ, 0xc0, !PT ;  /* 0x0000000b54547212 */ /* 0x000fe400078ec0ff */
[--C-:B------:R-:W-:Y:S03]  /*1dfd0*/  SHF.R.U32.HI R11, RZ, 0x10, R10.reuse ;  /* 0x00000010ff0b7819 */ /* 0x100fe6000001160a */
[----:B------:R-:W-:Y:S01]  /*1dfe0*/  MUFU.EX2 R195, R195 ;  /* 0x000000c300c37308 */ /* 0x000fe20000000800 */
[----:B------:R-:W-:Y:S02]  /*1dff0*/  SHF.R.U32.HI R10, RZ, 0x18, R10 ;  /* 0x00000018ff0a7819 */ /* 0x000fe4000001160a */
[----:B------:R-:W-:Y:S04]  /*1e000*/  LOP3.LUT R11, R11, 0xff, RZ, 0xc0, !PT ;  /* 0x000000ff0b0b7812 */ /* 0x000fe800078ec0ff */
[----:B------:R-:W-:Y:S02]  /*1e010*/  PRMT R85, R11, 0x5410, R10 ;  /* 0x000054100b557816 */ /* 0x000fe4000000000a */
[----:B------:R-:W-:Y:S01]  /*1e020*/  PRMT R11, R141, 0x5410, R136 ;  /* 0x000054108d0b7816 */ /* 0x000fe20000000088 */
[----:B------:R-:W-:Y:S02]  /*1e030*/  MUFU.EX2 R177, R177 ;  /* 0x000000b100b17308 */ /* 0x000fe40000000800 */
[--C-:B------:R-:W-:Y:S01]  /*1e040*/  HSET2.LE.AND R85, R85, R242.reuse, PT ;  /* 0x000000f255557233 */ /* 0x100fe20003803000 */
[----:B--2---:R-:W-:Y:S04]  /*1e050*/  F2FP.PACK_AB R10, R131, R132 ;  /* 0x00000084830a723e */ /* 0x004fe800000000ff */
[----:B------:R-:W-:Y:S03]  /*1e060*/  LOP3.LUT R85, R85, R10, RZ, 0xc0, !PT ;  /* 0x0000000a55557212 */ /* 0x000fe600078ec0ff */
[----:B------:R1:W-:Y:S10]  /*1e070*/  MUFU.EX2 R136, R87 ;  /* 0x0000005700887308 */ /* 0x0003f40000000800 */
[----:B------:R2:W3:Y:S10]  /*1e080*/  MUFU.EX2 R141, R86 ;  /* 0x00000056008d7308 */ /* 0x0004f40000000800 */
[----:B------:R-:W-:Y:S01]  /*1e090*/  MUFU.EX2 R176, R176 ;  /* 0x000000b000b07308 */ /* 0x000fe20000000800 */
[----:B-1----:R-:W-:Y:S01]  /*1e0a0*/  PRMT R87, R140, 0x5410, R137 ;  /* 0x000054108c577816 */ /* 0x002fe20000000089 */
[----:B------:R-:W-:Y:S04]  /*1e0b0*/  FFMA.FTZ R137, R48, c[0x0][0x23c], -R199 ;  /* 0x00008f0030897a23 */ /* 0x000fe800000108c7 */
[--C-:B------:R-:W-:Y:S04]  /*1e0c0*/  HSET2.LE.AND R87, R87, R242.reuse, PT ;  /* 0x000000f257577233 */ /* 0x100fe80003803000 */
[----:B------:R-:W-:Y:S01]  /*1e0d0*/  MUFU.EX2 R140, R38 ;  /* 0x00000026008c7308 */ /* 0x000fe20000000800 */
[--C-:B--2---:R-:W-:Y:S01]  /*1e0e0*/  HSET2.LE.AND R86, R11, R242.reuse, PT ;  /* 0x000000f20b567233 */ /* 0x104fe20003803000 */
[----:B---3--:R-:W-:Y:S04]  /*1e0f0*/  F2FP.PACK_AB R11, R136, R141 ;  /* 0x0000008d880b723e */ /* 0x008fe800000000ff */
[----:B------:R-:W-:Y:S04]  /*1e100*/  LOP3.LUT R86, R86, R11, RZ, 0xc0, !PT ;  /* 0x0000000b56567212 */ /* 0x000fe800078ec0ff */
[----:B------:R-:W1:Y:S10]  /*1e110*/  MUFU.EX2 R137, R137 ;  /* 0x0000008900897308 */ /* 0x000e740000000800 */
[----:B------:R-:W-:Y:S10]  /*1e120*/  MUFU.EX2 R188, R188 ;  /* 0x000000bc00bc7308 */ /* 0x000ff40000000800 */
[----:B------:R-:W-:Y:S01]  /*1e130*/  MUFU.EX2 R194, R194 ;  /* 0x000000c200c27308 */ /* 0x000fe20000000800 */
[----:B-1----:R-:W-:Y:S04]  /*1e140*/  F2FP.PACK_AB R10, R137, R140 ;  /* 0x0000008c890a723e */ /* 0x002fe800000000ff */
[----:B------:R-:W-:Y:S02]  /*1e150*/  LOP3.LUT R87, R87, R10, RZ, 0xc0, !PT ;  /* 0x0000000a57577212 */ /* 0x000fe400078ec0ff */
[----:B------:R-:W-:Y:S04]  /*1e160*/  LOP3.LUT R10, R145, 0xff, RZ, 0xc0, !PT ;  /* 0x000000ff910a7812 */ /* 0x000fe800078ec0ff */
[----:B------:R-:W-:Y:S01]  /*1e170*/  PRMT R218, R10, 0x5410, R135 ;  /* 0x000054100ada7816 */ /* 0x000fe20000000087 */
[----:B------:R-:W-:Y:S05]  /*1e180*/  IMAD.WIDE.U32 R134, R134, -0x2daee0ad, RZ ;  /* 0xd2511f5386867825 */ /* 0x000fea00078e00ff */
        /* <DEDUP_REMOVED lines=10> */
[----:B------:R-:W-:Y:S01]  /*1e230*/  IMAD.WIDE.U32 R148, R11, -0x326172a9, RZ ;  /* 0xcd9e8d570b947825 */ /* 0x000fe200078e00ff */
[----:B------:R-:W-:Y:S04]  /*1e240*/  MUFU.EX2 R135, R81 ;  /* 0x0000005100877308 */ /* 0x000fe80000000800 */
[----:B------:R-:W-:Y:S01]  /*1e250*/  LOP3.LUT R38, R149, UR16, R154, 0x96, !PT ;  /* 0x0000001095267c12 */ /* 0x000fe2000f8e969a */
[----:B------:R-:W-:Y:S05]  /*1e260*/  IMAD.WIDE.U32 R154, R10, -0x326172a9, RZ ;  /* 0xcd9e8d570a9a7825 */ /* 0x000fea00078e00ff */
[----:B------:R-:W-:Y:S01]  /*1e270*/  LOP3.LUT R19, R155, UR25, R148, 0x96, !PT ;  /* 0x000000199b137c12 */ /* 0x000fe2000f8e9694 */
[----:B------:R-:W-:Y:S01]  /*1e280*/  MUFU.EX2 R149, R83 ;  /* 0x0000005300957308 */ /* 0x000fe20000000800 */
[C---:B------:R-:W-:Y:S02]  /*1e290*/  LOP3.LUT R10, R154.reuse, 0xffff, RZ, 0xc0, !PT ;  /* 0x0000ffff9a0a7812 */ /* 0x040fe400078ec0ff */
[----:B------:R-:W-:Y:S02]  /*1e2a0*/  LOP3.LUT R11, R154, 0xff, RZ, 0xc0, !PT ;  /* 0x000000ff9a0b7812 */ /* 0x000fe400078ec0ff */
[----:B------:R-:W-:Y:S04]  /*1e2b0*/  SHF.R.U32.HI R10, RZ, 0x8, R10 ;  /* 0x00000008ff0a7819 */ /* 0x000fe8000001160a */
[----:B------:R-:W-:Y:S01]  /*1e2c0*/  PRMT R11, R11, 0x5410, R10 ;  /* 0x000054100b0b7816 */ /* 0x000fe2000000000a */
[----:B------:R1:W2:Y:S01]  /*1e2d0*/  MUFU.EX2 R148, R82 ;  /* 0x0000005200947308 */ /* 0x0002a20000000800 */
[--C-:B------:R-:W-:Y:S03]  /*1e2e0*/  SHF.R.U32.HI R10, RZ, 0x18, R154.reuse ;  /* 0x00000018ff0a7819 */ /* 0x100fe6000001169a */
[--C-:B-1----:R-:W-:Y:S01]  /*1e2f0*/  HSET2.LE.AND R82, R11, R242.reuse, PT ;  /* 0x000000f20b527233 */ /* 0x102fe20003803000 */
[----:B--2---:R-:W-:Y:S04]  /*1e300*/  F2FP.PACK_AB R11, R148, R157 ;  /* 0x0000009d940b723e */ /* 0x004fe800000000ff */
[----:B------:R-:W-:Y:S02]  /*1e310*/  LOP3.LUT R82, R82, R11, RZ, 0xc0, !PT ;  /* 0x0000000b52527212 */ /* 0x000fe400078ec0ff */
[----:B------:R-:W-:Y:S01]  /*1e320*/  SHF.R.U32.HI R11, RZ, 0x10, R154 ;  /* 0x00000010ff0b7819 */ /* 0x000fe2000001169a */
[----:B------:R-:W-:Y:S03]  /*1e330*/  IMAD.WIDE.U32 R154, R38, -0x2daee0ad, RZ ;  /* 0xd2511f53269a7825 */ /* 0x000fe600078e00ff */
[----:B------:R-:W-:Y:S02]  /*1e340*/  LOP3.LUT R11, R11, 0xff, RZ, 0xc0, !PT ;  /* 0x000000ff0b0b7812 */ /* 0x000fe400078ec0ff */
[----:B------:R-:W-:Y:S02]  /*1e350*/  LOP3.LUT R38, R155, UR26, R134, 0x96, !PT ;  /* 0x0000001a9b267c12 */ /* 0x000fe4000f8e9686 */
[----:B------:R-:W-:Y:S01]  /*1e360*/  PRMT R11, R11, 0x5410, R10 ;  /* 0x000054100b0b7816 */ /* 0x000fe2000000000a */
[----:B------:R-:W1:Y:S01]  /*1e370*/  MUFU.EX2 R134, R51 ;  /* 0x0000003300867308 */ /* 0x000e620000000800 */
[----:B------:R-:W-:Y:S03]  /*1e380*/  F2FP.PACK_AB R10, R149, R156 ;  /* 0x0000009c950a723e */ /* 0x000fe600000000ff */
[--C-:B------:R-:W-:Y:S01]  /*1e390*/  HSET2.LE.AND R83, R11, R242.reuse, PT ;  /* 0x000000f20b537233 */ /* 0x100fe20003803000 */
[C---:B------:R-:W-:Y:S04]  /*1e3a0*/  LOP3.LUT R11, R154.reuse, 0xffff, RZ, 0xc0, !PT ;  /* 0x0000ffff9a0b7812 */ /* 0x040fe800078ec0ff */
[----:B------:R-:W-:Y:S02]  /*1e3b0*/  LOP3.LUT R83, R83, R10, RZ, 0xc0, !PT ;  /* 0x0000000a53537212 */ /* 0x000fe400078ec0ff */
[----:B------:R-:W-:Y:S02]  /*1e3c0*/  SHF.R.U32.HI R11, RZ, 0x8, R11 ;  /* 0x00000008ff0b7819 */ /* 0x000fe4000001160b */
[----:B------:R-:W-:Y:S04]  /*1e3d0*/  LOP3.LUT R10, R154, 0xff, RZ, 0xc0, !PT ;  /* 0x000000ff9a0a7812 */ /* 0x000fe800078ec0ff */
[----:B------:R-:W-:Y:S02]  /*1e3e0*/  PRMT R224, R10, 0x5410, R11 ;  /* 0x000054100ae07816 */ /* 0x000fe4000000000b */
[--C-:B------:R-:W-:Y:S02]  /*1e3f0*/  SHF.R.U32.HI R10, RZ, 0x10, R154.reuse ;  /* 0x00000010ff0a7819 */ /* 0x100fe4000001169a */
[----:B------:R-:W-:Y:S02]  /*1e400*/  SHF.R.U32.HI R11, RZ, 0x18, R154 ;  /* 0x00000018ff0b7819 */ /* 0x000fe4000001169a */
[----:B------:R-:W-:Y:S04]  /*1e410*/  LOP3.LUT R10, R10, 0xff, RZ, 0xc0, !PT ;  /* 0x000000ff0a0a7812 */ /* 0x000fe800078ec0ff */
[----:B------:R-:W-:Y:S02]  /*1e420*/  PRMT R222, R10, 0x5410, R11 ;  /* 0x000054100ade7816 */ /* 0x000fe4000000000b */
[C---:B------:R-:W-:Y:S02]  /*1e430*/  LOP3.LUT R10, R19.reuse, 0xffff, RZ, 0xc0, !PT ;  /* 0x0000ffff130a7812 */ /* 0x040fe400078ec0ff */
[----:B------:R-:W-:Y:S02]  /*1e440*/  LOP3.LUT R11, R19, 0xff, RZ, 0xc0, !PT ;  /* 0x000000ff130b7812 */ /* 0x000fe400078ec0ff */
[----:B------:R-:W-:Y:S04]  /*1e450*/  SHF.R.U32.HI R10, RZ, 0x8, R10 ;  /* 0x00000008ff0a7819 */ /* 0x000fe8000001160a */
[----:B------:R-:W-:Y:S02]  /*1e460*/  PRMT R11, R11, 0x5410, R10 ;  /* 0x000054100b0b7816 */ /* 0x000fe4000000000a */
[--C-:B------:R-:W-:Y:S02]  /*1e470*/  SHF.R.U32.HI R10, RZ, 0x10, R19.reuse ;  /* 0x00000010ff0a7819 */ /* 0x100fe40000011613 */
[----:B------:R-:W-:Y:S01]  /*1e480*/  SHF.R.U32.HI R19, RZ, 0x18, R19 ;  /* 0x00000018ff137819 */ /* 0x000fe20000011613 */
[--C-:B------:R-:W-:Y:S01]  /*1e490*/  HSET2.LE.AND R80, R11, R242.reuse, PT ;  /* 0x000000f20b507233 */ /* 0x100fe20003803000 */
[----:B-1----:R-:W-:Y:S02]  /*1e4a0*/  F2FP.PACK_AB R11, R134, R135 ;  /* 0x00000087860b723e */ /* 0x002fe400000000ff */
[----:B------:R-:W-:Y:S02]  /*1e4b0*/  LOP3.LUT R10, R10, 0xff, RZ, 0xc0, !PT ;  /* 0x000000ff0a0a7812 */ /* 0x000fe400078ec0ff */
[----:B------:R-:W-:Y:S02]  /*1e4c0*/  LOP3.LUT R80, R80, R11, RZ, 0xc0, !PT ;  /* 0x0000000b50507212 */ /* 0x000fe400078ec0ff */
[----:B------:R-:W1:Y:S01]  /*1e4d0*/  MUFU.EX2 R11, R39 ;  /* 0x00000027000b7308 */ /* 0x000e620000000800 */
[----:B------:R-:W-:Y:S02]  /*1e4e0*/  PRMT R81, R10, 0x5410, R19 ;  /* 0x000054100a517816 */ /* 0x000fe40000000013 */
[C---:B------:R-:W-:Y:S03]  /*1e4f0*/  LOP3.LUT R19, R38.reuse, 0xffff, RZ, 0xc0, !PT ;  /* 0x0000ffff26137812 */ /* 0x040fe600078ec0ff */
[--C-:B------:R-:W-:Y:S01]  /*1e500*/  HSET2.LE.AND R81, R81, R242.reuse, PT ;  /* 0x000000f251517233 */ /* 0x100fe20003803000 */
[----:B------:R-:W-:Y:S02]  /*1e510*/  SHF.R.U32.HI R19, RZ, 0x8, R19 ;  /* 0x00000008ff137819 */ /* 0x000fe40000011613 */
[----:B-1----:R-:W-:Y:S04]  /*1e520*/  F2FP.PACK_AB R10, R11, R158 ;  /* 0x0000009e0b0a723e */ /* 0x002fe800000000ff */
[----:B------:R-:W-:Y:S02]  /*1e530*/  LOP3.LUT R81, R81, R10, RZ, 0xc0, !PT ;  /* 0x0000000a51517212 */ /* 0x000fe400078ec0ff */
        /* <DEDUP_REMOVED lines=23> */
[----:B------:R-:W-:Y:S05]  /*1e6b0*/  IMAD.WIDE.U32 R154, R18, -0x2daee0ad, RZ ;  /* 0xd2511f53129a7825 */ /* 0x000fea00078e00ff */
[----:B------:R-:W-:Y:S01]  /*1e6c0*/  LOP3.LUT R18, R155, UR19, R50, 0x96, !PT ;  /* 0x000000139b127c12 */ /* 0x000fe2000f8e9632 */
[----:B------:R-:W-:Y:S04]  /*1e6d0*/  IMAD.WIDE.U32 R50, R34, -0x2daee0ad, RZ ;  /* 0xd2511f5322327825 */ /* 0x000fe800078e00ff */
[----:B------:R-:W-:Y:S01]  /*1e6e0*/  IMAD.WIDE.U32 R34, R18, -0x326172a9, RZ ;  /* 0xcd9e8d5712227825 */ /* 0x000fe200078e00ff */
[----:B------:R-:W-:Y:S04]  /*1e6f0*/  LOP3.LUT R19, R51, UR17, R154, 0x96, !PT ;  /* 0x0000001133137c12 */ /* 0x000fe8000f8e969a */
[----:B------:R-:W-:Y:S01]  /*1e700*/  LOP3.LUT R48, R35, UR18, R48, 0x96, !PT ;  /* 0x0000001223307c12 */ /* 0x000fe2000f8e9630 */
[----:B------:R-:W-:Y:S04]  /*1e710*/  IMAD.WIDE.U32 R154, R19, -0x326172a9, RZ ;  /* 0xcd9e8d57139a7825 */ /* 0x000fe800078e00ff */
[----:B------:R-:W-:Y:S01]  /*1e720*/  IMAD.WIDE.U32 R48, R48, -0x2daee0ad, RZ ;  /* 0xd2511f5330307825 */ /* 0x000fe200078e00ff */
[----:B------:R-:W-:Y:S04]  /*1e730*/  LOP3.LUT R19, R155, UR16, R34, 0x96, !PT ;  /* 0x000000109b137c12 */ /* 0x000fe8000f8e9622 */
[----:B------:R-:W-:Y:S05]  /*1e740*/  LOP3.LUT R18, R49, UR13, R50, 0x96, !PT ;  /* 0x0000000d31127c12 */ /* 0x000fea000f8e9632 */
[----:B------:R-:W-:Y:S05]  /*1e750*/  IMAD.WIDE.U32 R50, R18, -0x326172a9, RZ ;  /* 0xcd9e8d5712327825 */ /* 0x000fea00078e00ff */
[C---:B------:R-:W-:Y:S02]  /*1e760*/  LOP3.LUT R34, R50.reuse, 0xffff, RZ, 0xc0, !PT ;  /* 0x0000ffff32227812 */ /* 0x040fe400078ec0ff */
[----:B------:R-:W-:Y:S02]  /*1e770*/  LOP3.LUT R163, R50, 0xff, RZ, 0xc0, !PT ;  /* 0x000000ff32a37812 */ /* 0x000fe400078ec0ff */
[----:B------:R-:W-:Y:S02]  /*1e780*/  SHF.R.U32.HI R161, RZ, 0x10, R50 ;  /* 0x00000010ffa17819 */ /* 0x000fe40000011632 */
[----:B------:R-:W-:Y:S02]  /*1e790*/  SHF.R.U32.HI R34, RZ, 0x8, R34 ;  /* 0x00000008ff227819 */ /* 0x000fe40000011622 */
[----:B------:R-:W-:Y:S02]  /*1e7a0*/  LOP3.LUT R161, R161, 0xff, RZ, 0xc0, !PT ;  /* 0x000000ffa1a17812 */ /* 0x000fe400078ec0ff */
[----:B------:R-:W-:Y:S02]  /*1e7b0*/  PRMT R163, R163, 0x5410, R34 ;  /* 0x00005410a3a37816 */ /* 0x000fe40000000022 */
[----:B------:R-:W-:Y:S01]  /*1e7c0*/  SHF.R.U32.HI R34, RZ, 0x18, R50 ;  /* 0x00000018ff227819 */ /* 0x000fe20000011632 */
[----:B------:R-:W-:Y:S01]  /*1e7d0*/  IMAD.MOV.U32 R50, RZ, RZ, R221 ;  /* 0x000000ffff327224 */ /* 0x000fe200078e00dd */
[----:B------:R-:W-:Y:S01]  /*1e7e0*/  LOP3.LUT R18, R51, UR25, R154, 0x96, !PT ;  /* 0x0000001933127c12 */ /* 0x000fe2000f8e969a */
[----:B------:R-:W-:Y:S01]  /*1e7f0*/  IMAD.MOV.U32 R154, RZ, RZ, R209 ;  /* 0x000000ffff9a7224 */ /* 0x000fe200078e00d1 */
[----:B------:R-:W-:Y:S01]  /*1e800*/  PRMT R161, R161, 0x5410, R34 ;  /* 0x00005410a1a17816 */ /* 0x000fe20000000022 */
[----:B------:R-:W-:Y:S01]  /*1e810*/  IMAD.WIDE.U32 R34, R19, -0x2daee0ad, RZ ;  /* 0xd2511f5313227825 */ /* 0x000fe200078e00ff */
[----:B------:R-:W-:Y:S02]  /*1e820*/  SHF.R.U32.HI R155, RZ, 0x10, R18 ;  /* 0x00000010ff9b7819 */ /* 0x000fe40000011612 */
[----:B------:R-:W-:Y:S01]  /*1e830*/  LOP3.LUT R159, R18, 0xff, RZ, 0xc0, !PT ;  /* 0x000000ff129f7812 */ /* 0x000fe200078ec0ff */
[----:B------:R-:W-:Y:S01]  /*1e840*/  IMAD.MOV.U32 R51, RZ, RZ, R153 ;  /* 0x000000ffff337224 */ /* 0x000fe200078e0099 */
[C---:B------:R-:W-:Y:S02]  /*1e850*/  LOP3.LUT R212, R34.reuse, 0xffff, RZ, 0xc0, !PT ;  /* 0x0000ffff22d47812 */ /* 0x040fe400078ec0ff */
[--C-:B------:R-:W-:Y:S02]  /*1e860*/  SHF.R.U32.HI R211, RZ, 0x10, R34.reuse ;  /* 0x00000010ffd37819 */ /* 0x100fe40000011622 */
[----:B------:R-:W-:Y:S02]  /*1e870*/  LOP3.LUT R210, R34, 0xff, RZ, 0xc0, !PT ;  /* 0x000000ff22d27812 */ /* 0x000fe400078ec0ff */
[----:B------:R-:W-:Y:S02]  /*1e880*/  SHF.R.U32.HI R209, RZ, 0x18, R34 ;  /* 0x00000018ffd17819 */ /* 0x000fe40000011622 */
[----:B------:R-:W-:Y:S02]  /*1e890*/  LOP3.LUT R155, R155, 0xff, RZ, 0xc0, !PT ;  /* 0x000000ff9b9b7812 */ /* 0x000fe400078ec0ff */
[----:B------:R-:W-:Y:S02]  /*1e8a0*/  LOP3.LUT R34, R18, 0xffff, RZ, 0xc0, !PT ;  /* 0x0000ffff12227812 */ /* 0x000fe400078ec0ff */
[----:B------:R-:W-:Y:S02]  /*1e8b0*/  SHF.R.U32.HI R18, RZ, 0x18, R18 ;  /* 0x00000018ff127819 */ /* 0x000fe40000011612 */
[----:B------:R-:W-:Y:S02]  /*1e8c0*/  LOP3.LUT R19, R23, UR22, R38, 0x96, !PT ;  /* 0x0000001617137c12 */ /* 0x000fe4000f8e9626 */
[----:B------:R-:W-:Y:S02]  /*1e8d0*/  PRMT R155, R155, 0x5410, R18 ;  /* 0x000054109b9b7816 */ /* 0x000fe40000000012 */
[----:B------:R-:W-:Y:S02]  /*1e8e0*/  LOP3.LUT R18, R39, UR24, R246, 0x96, !PT ;  /* 0x0000001827127c12 */ /* 0x000fe4000f8e96f6 */
[----:B------:R-:W-:Y:S02]  /*1e8f0*/  SHF.R.U32.HI R34, RZ, 0x8, R34 ;  /* 0x00000008ff227819 */ /* 0x000fe40000011622 */
[----:B------:R-:W-:Y:S01]  /*1e900*/  LOP3.LUT R221, R35, UR26, R48, 0x96, !PT ;  /* 0x0000001a23dd7c12 */ /* 0x000fe2000f8e9630 */
[----:B------:R-:W-:Y:S01]  /*1e910*/  IMAD.WIDE.U32 R38, R18, -0x2daee0ad, RZ ;  /* 0xd2511f5312267825 */ /* 0x000fe200078e00ff */
[----:B------:R-:W-:Y:S04]  /*1e920*/  PRMT R159, R159, 0x5410, R34 ;  /* 0x000054109f9f7816 */ /* 0x000fe80000000022 */
[----:B------:R-:W-:Y:S05]  /*1e930*/  LOP3.LUT R18, R39, UR21, R244, 0x96, !PT ;  /* 0x0000001527127c12 */ /* 0x000fea000f8e96f4 */
[----:B------:R-:W-:Y:S04]  /*1e940*/  IMAD.WIDE.U32 R34, R18, -0x326172a9, RZ ;  /* 0xcd9e8d5712227825 */ /* 0x000fe800078e00ff */
[----:B------:R-:W-:Y:S01]  /*1e950*/  IMAD.WIDE.U32 R18, R19, -0x2daee0ad, RZ ;  /* 0xd2511f5313127825 */ /* 0x000fe200078e00ff */
[----:B------:R-:W-:Y:S04]  /*1e960*/  LOP3.LUT R22, R35, UR20, R22, 0x96, !PT ;  /* 0x0000001423167c12 */ /* 0x000fe8000f8e9616 */
[----:B------:R-:W-:Y:S01]  /*1e970*/  LOP3.LUT R19, R19, UR19, R38, 0x96, !PT ;  /* 0x0000001313137c12 */ /* 0x000fe2000f8e9626 */
[----:B------:R-:W-:Y:S04]  /*1e980*/  IMAD.WIDE.U32 R38, R22, -0x2daee0ad, RZ ;  /* 0xd2511f5316267825 */ /* 0x000fe800078e00ff */
        /* <DEDUP_REMOVED lines=8> */
[----:B------:R-:W-:Y:S04]  /*1ea10*/  IMAD.MOV.U32 R35, RZ, RZ, R208 ;  /* 0x000000ffff237224 */ /* 0x000fe800078e00d0 */
[----:B------:R-:W-:Y:S04]  /*1ea20*/  IMAD.WIDE.U32 R38, R19, -0x326172a9, RZ ;  /* 0xcd9e8d5713267825 */ /* 0x000fe800078e00ff */
[----:B------:R-:W-:Y:S01]  /*1ea30*/  IMAD.WIDE.U32 R18, R18, -0x2daee0ad, RZ ;  /* 0xd2511f5312127825 */ /* 0x000fe200078e00ff */
[C---:B------:R-:W-:Y:S02]  /*1ea40*/  LOP3.LUT R22, R38.reuse, 0xffff, RZ, 0xc0, !PT ;  /* 0x0000ffff26167812 */ /* 0x040fe400078ec0ff */
[----:B------:R-:W-:Y:S02]  /*1ea50*/  LOP3.LUT R153, R38, 0xff, RZ, 0xc0, !PT ;  /* 0x000000ff26997812 */ /* 0x000fe400078ec0ff */
[----:B------:R-:W-:Y:S02]  /*1ea60*/  SHF.R.U32.HI R22, RZ, 0x8, R22 ;  /* 0x00000008ff167819 */ /* 0x000fe40000011616 */
[----:B------:R-:W-:Y:S02]  /*1ea70*/  SHF.R.U32.HI R145, RZ, 0x10, R38 ;  /* 0x00000010ff917819 */ /* 0x000fe40000011626 */
[----:B------:R-:W-:Y:S02]  /*1ea80*/  PRMT R153, R153, 0x5410, R22 ;  /* 0x0000541099997816 */ /* 0x000fe40000000016 */
[----:B------:R-:W-:Y:S01]  /*1ea90*/  SHF.R.U32.HI R22, RZ, 0x18, R38 ;  /* 0x00000018ff167819 */ /* 0x000fe20000011626 */
[----:B------:R-:W-:Y:S01]  /*1eaa0*/  IMAD.MOV.U32 R38, RZ, RZ, R162 ;  /* 0x000000ffff267224 */ /* 0x000fe200078e00a2 */
[----:B------:R-:W-:Y:S02]  /*1eab0*/  LOP3.LUT R145, R145, 0xff, RZ, 0xc0, !PT ;  /* 0x000000ff91917812 */ /* 0x000fe400078ec0ff */
[----:B------:R-:W-:Y:S01]  /*1eac0*/  LOP3.LUT R213, R39, UR25, R48, 0x96, !PT ;  /* 0x0000001927d57c12 */ /* 0x000fe2000f8e9630 */
[----:B------:R-:W-:Y:S01]  /*1ead0*/  IMAD.MOV.U32 R39, RZ, RZ, R154 ;  /* 0x000000ffff277224 */ /* 0x000fe200078e009a */
[----:B------:R-:W-:Y:S02]  /*1eae0*/  SHF.R.U32.HI R208, RZ, 0x10, R18 ;  /* 0x00000010ffd07819 */ /* 0x000fe40000011612 */
[----:B------:R-:W-:Y:S01]  /*1eaf0*/  LOP3.LUT R154, R19, UR26, R34, 0x96, !PT ;  /* 0x0000001a139a7c12 */ /* 0x000fe2000f8e9622 */
[----:B------:R-:W-:Y:S01]  /*1eb00*/  IMAD.MOV.U32 R34, RZ, RZ, R160 ;  /* 0x000000ffff227224 */ /* 0x000fe200078e00a0 */
[----:B------:R-:W-:Y:S01]  /*1eb10*/  PRMT R145, R145, 0x5410, R22 ;  /* 0x0000541091917816 */ /* 0x000fe20000000016 */
[----:B------:R-:W-:Y:S01]  /*1eb20*/  IMAD.MOV.U32 R22, RZ, RZ, R243 ;  /* 0x000000ffff167224 */ /* 0x000fe200078e00f3 */
[C---:B------:R-:W-:Y:S01]  /*1eb30*/  LOP3.LUT R243, R18.reuse, 0xffff, RZ, 0xc0, !PT ;  /* 0x0000ffff12f37812 */ /* 0x040fe200078ec0ff */
[C---:B------:R-:W-:Y:S01]  /*1eb40*/  FMUL.FTZ R19, R9.reuse, R143 ;  /* 0x0000008f09137220 */ /* 0x040fe20000410000 */
[----:B------:R-:W-:Y:S01]  /*1eb50*/  LOP3.LUT R162, R18, 0xff, RZ, 0xc0, !PT ;  /* 0x000000ff12a27812 */ /* 0x000fe200078ec0ff */
[----:B------:R-:W-:Y:S01]  /*1eb60*/  IMAD.MOV.U32 R143, RZ, RZ, R51 ;  /* 0x000000ffff8f7224 */ /* 0x000fe200078e0033 */
[----:B------:R-:W-:Y:S01]  /*1eb70*/  SHF.R.U32.HI R160, RZ, 0x18, R18 ;  /* 0x00000018ffa07819 */ /* 0x000fe20000011612 */
        /* <DEDUP_REMOVED lines=12> */
[-C--:B------:R-:W-:Y:S01]  /*1ec40*/  HMMA.16816.F32 R20, R52, R50.reuse, R20 ;  /* 0x000000323414723c */ /* 0x080fe20000001814 */
[----:B------:R-:W-:Y:S02]  /*1ec50*/  IMAD.MOV.U32 R150, RZ, RZ, R35 ;  /* 0x000000ffff967224 */ /* 0x000fe400078e0023 */
[C---:B------:R-:W-:Y:S01]  /*1ec60*/  FMUL.FTZ R35, R9.reuse, R151 ;  /* 0x0000009709237220 */ /* 0x040fe20000410000 */
[----:B------:R-:W-:Y:S01]  /*1ec70*/  MUFU.EX2 R138, R138 ;  /* 0x0000008a008a7308 */ /* 0x000fe20000000800 */
[----:B------:R-:W-:Y:S03]  /*1ec80*/  IMAD.MOV.U32 R151, RZ, RZ, R49 ;  /* 0x000000ffff977224 */ /* 0x000fe600078e0031 */
        /* <DEDUP_REMOVED lines=23> */
[----:B------:R-:W-:Y:S06]  /*1ee00*/  MUFU.EX2 R63, R240 ;  /* 0x000000f0003f7308 */ /* 0x000fec0000000800 */
[----:B------:R-:W-:Y:S01]  /*1ee10*/  FADD.FTZ R61, R183, R202 ;  /* 0x000000cab73d7221 */ /* 0x000fe20000010000 */
[----:B------:R-:W-:Y:S01]  /*1ee20*/  HMMA.16816.F32 R40, R56, R46, R40 ;  /* 0x0000002e3828723c */ /* 0x000fe20000001828 */
[----:B------:R-:W1:Y:S03]  /*1ee30*/  LDSM.16.MT88.4 R44, [R216+0x4800] ;  /* 0x00480000d82c783b */ /* 0x000e660000004200 */
[----:B------:R-:W-:Y:S01]  /*1ee40*/  SHF.R.U32.HI R183, RZ, 0x10, R213 ;  /* 0x00000010ffb77819 */ /* 0x000fe200000116d5 */
[----:B------:R-:W-:Y:S02]  /*1ee50*/  FADD.FTZ R61, R170, R61 ;  /* 0x0000003daa3d7221 */ /* 0x000fe40000010000 */
[--C-:B------:R-:W-:Y:S01]  /*1ee60*/  HSET2.LE.AND R58, R219, R242.reuse, PT ;  /* 0x000000f2db3a7233 */ /* 0x100fe20003803000 */
[----:B------:R-:W-:Y:S01]  /*1ee70*/  FADD.FTZ R62, R182, R189 ;  /* 0x000000bdb63e7221 */ /* 0x000fe20000010000 */
[--C-:B------:R-:W-:Y:S03]  /*1ee80*/  HSET2.LE.AND R59, R218, R242.reuse, PT ;  /* 0x000000f2da3b7233 */ /* 0x100fe60003803000 */
[--C-:B------:R-:W-:Y:S01]  /*1ee90*/  HSET2.LE.AND R56, R217, R242.reuse, PT ;  /* 0x000000f2d9387233 */ /* 0x100fe20003803000 */
[----:B------:R-:W-:Y:S01]  /*1eea0*/  FADD.FTZ R62, R181, R62 ;  /* 0x0000003eb53e7221 */ /* 0x000fe20000010000 */
[--C-:B------:R-:W-:Y:S01]  /*1eeb0*/  HSET2.LE.AND R57, R214, R242.reuse, PT ;  /* 0x000000f2d6397233 */ /* 0x100fe20003803000 */
[----:B------:R-:W-:Y:S01]  /*1eec0*/  FADD.FTZ R172, R172, R61 ;  /* 0x0000003dacac7221 */ /* 0x000fe20000010000 */
[----:B------:R-:W-:Y:S01]  /*1eed0*/  LOP3.LUT R183, R183, 0xff, RZ, 0xc0, !PT ;  /* 0x000000ffb7b77812 */ /* 0x000fe200078ec0ff */
[----:B------:R-:W-:Y:S01]  /*1eee0*/  FADD.FTZ R171, R171, R62 ;  /* 0x0000003eabab7221 */ /* 0x000fe20000010000 */
[----:B------:R-:W-:Y:S01]  /*1eef0*/  LOP3.LUT R181, R221, 0xff, RZ, 0xc0, !PT ;  /* 0x000000ffddb57812 */ /* 0x000fe200078ec0ff */
[----:B------:R-:W-:Y:S04]  /*1ef00*/  FADD.FTZ R165, R165, R172 ;  /* 0x000000aca5a57221 */ /* 0x000fe80000010000 */
[----:B------:R-:W-:Y:S02]  /*1ef10*/  FADD.FTZ R122, R122, R165 ;  /* 0x000000a57a7a7221 */ /* 0x000fe40000010000 */
[----:B------:R-:W-:Y:S02]  /*1ef20*/  IMAD.MOV.U32 R165, RZ, RZ, R0 ;  /* 0x000000ffffa57224 */ /* 0x000fe400078e0000 */
[----:B------:R-:W-:Y:S04]  /*1ef30*/  FADD.FTZ R107, R107, R122 ;  /* 0x0000007a6b6b7221 */ /* 0x000fe80000010000 */
[----:B------:R-:W-:Y:S04]  /*1ef40*/  FADD.FTZ R114, R114, R107 ;  /* 0x0000006b72727221 */ /* 0x000fe80000010000 */
[----:B------:R-:W-:Y:S04]  /*1ef50*/  FADD.FTZ R114, R103, R114 ;  /* 0x0000007267727221 */ /* 0x000fe80000010000 */
[----:B------:R-:W-:Y:S01]  /*1ef60*/  FADD.FTZ R111, R111, R114 ;  /* 0x000000726f6f7221 */ /* 0x000fe20000010000 */
[-C--:B-1----:R-:W-:Y:S03]  /*1ef70*/  HMMA.16816.F32 R12, R64, R44.reuse, R12 ;  /* 0x0000002c400c723c */ /* 0x082fe6000000180c */
[----:B------:R-:W-:Y:S04]  /*1ef80*/  FADD.FTZ R98, R98, R111 ;  /* 0x0000006f62627221 */ /* 0x000fe80000010000 */
[----:B------:R-:W-:Y:S01]  /*1ef90*/  FADD.FTZ R93, R93, R98 ;  /* 0x000000625d5d7221 */ /* 0x000fe20000010000 */
[C---:B------:R-:W-:Y:S04]  /*1efa0*/  HMMA.16816.F32 R16, R68.reuse, R44, R16 ;  /* 0x0000002c4410723c */ /* 0x040fe80000001810 */
[----:B------:R-:W-:Y:S04]  /*1efb0*/  FADD.FTZ R93, R94, R93 ;  /* 0x0000005d5e5d7221 */ /* 0x000fe80000010000 */
[-C--:B------:R-:W-:Y:S01]  /*1efc0*/  HMMA.16816.F32 R20, R68, R46.reuse, R20 ;  /* 0x0000002e4414723c */ /* 0x080fe20000001814 */
[----:B------:R-:W-:Y:S04]  /*1efd0*/  FADD.FTZ R112, R112, R93 ;  /* 0x0000005d70707221 */ /* 0x000fe80000010000 */
[----:B------:R-:W-:Y:S03]  /*1efe0*/  FADD.FTZ R112, R109, R112 ;  /* 0x000000706d707221 */ /* 0x000fe60000010000 */
        /* <DEDUP_REMOVED lines=8> */
[----:B------:R3:W-:Y:S04]  /*1f070*/  MUFU.EX2 R70, R232 ;  /* 0x000000e800467308 */ /* 0x0007e80000000800 */
[----:B------:R-:W-:Y:S05]  /*1f080*/  LOP3.LUT R64, R213, 0xffff, RZ, 0xc0, !PT ;  /* 0x0000ffffd5407812 */ /* 0x000fea00078ec0ff */
[----:B------:R-:W-:Y:S01]  /*1f090*/  SHF.R.U32.HI R64, RZ, 0x8, R64 ;  /* 0x00000008ff407819 */ /* 0x000fe20000011640 */
[----:B------:R-:W-:Y:S01]  /*1f0a0*/  MUFU.EX2 R68, R48 ;  /* 0x0000003000447308 */ /* 0x000fe20000000800 */
[----:B-1----:R1:W5:Y:S09]  /*1f0b0*/  LDL.LU R231, [R1+0x80] ;  /* 0x0000800001e77983 */ /* 0x0023720000300800 */
[----:B------:R4:W-:Y:S01]  /*1f0c0*/  MUFU.EX2 R65, R49 ;  /* 0x0000003100417308 */ /* 0x0009e20000000800 */
[----:B---3--:R1:W5:Y:S09]  /*1f0d0*/  LDL.LU R232, [R1+0x7c] ;  /* 0x00007c0001e87983 */ /* 0x0083720000300800 */
[----:B------:R-:W-:Y:S01]  /*1f0e0*/  MUFU.EX2 R71, R139 ;  /* 0x0000008b00477308 */ /* 0x000fe20000000800 */
[-C--:B--2---:R-:W-:Y:S09]  /*1f0f0*/  HMMA.16816.F32 R12, R72, R44.reuse, R12 ;  /* 0x0000002c480c723c */ /* 0x084ff2000000180c */
[----:B------:R2:W-:Y:S01]  /*1f100*/  MUFU.EX2 R139, R234 ;  /* 0x000000ea008b7308 */ /* 0x0005e20000000800 */
[----:B----4-:R-:W-:Y:S01]  /*1f110*/  LDSM.16.MT88.4 R48, [R215+0x5000] ;  /* 0x00500000d730783b */ /* 0x010fe20000004200 */
[C---:B------:R-:W-:Y:S08]  /*1f120*/  HMMA.16816.F32 R16, R76.reuse, R44, R16 ;  /* 0x0000002c4c10723c */ /* 0x040ff00000001810 */
[----:B------:R-:W-:Y:S01]  /*1f130*/  MUFU.EX2 R66, R150 ;  /* 0x0000009600427308 */ /* 0x000fe20000000800 */
[-C--:B------:R-:W-:Y:S09]  /*1f140*/  HMMA.16816.F32 R20, R76, R46.reuse, R20 ;  /* 0x0000002e4c14723c */ /* 0x080ff20000001814 */
[----:B------:R3:W-:Y:S01]  /*1f150*/  MUFU.EX2 R150, R235 ;  /* 0x000000eb00967308 */ /* 0x0007e20000000800 */
[C---:B------:R-:W-:Y:S01]  /*1f160*/  HMMA.16816.F32 R24, R72.reuse, R46, R24 ;  /* 0x0000002e4818723c */ /* 0x040fe20000001818 */
[----:B------:R-:W4:Y:S08]  /*1f170*/  LDSM.16.MT88.4 R44, [R215+0x4c00] ;  /* 0x004c0000d72c783b */ /* 0x000f300000004200 */
[----:B------:R-:W1:Y:S01]  /*1f180*/  MUFU.EX2 R67, R151 ;  /* 0x0000009700437308 */ /* 0x000e620000000800 */
[----:B--2---:R2:W5:Y:S09]  /*1f190*/  LDL.LU R234, [R1+0x78] ;  /* 0x0000780001ea7983 */ /* 0x0045720000300800 */
[----:B------:R-:W-:Y:S01]  /*1f1a0*/  MUFU.EX2 R151, R239 ;  /* 0x000000ef00977308 */ /* 0x000fe20000000800 */
[----:B---3--:R2:W5:Y:S01]  /*1f1b0*/  LDL.LU R235, [R1+0x74] ;  /* 0x0000740001eb7983 */ /* 0x0085620000300800 */
[-C--:B----4-:R-:W-:Y:S08]  /*1f1c0*/  HMMA.16816.F32 R28, R72, R44.reuse, R28 ;  /* 0x0000002c481c723c */ /* 0x090ff0000000181c */
[C---:B------:R-:W-:Y:S08]  /*1f1d0*/  HMMA.16816.F32 R32, R76.reuse, R44, R32 ;  /* 0x0000002c4c20723c */ /* 0x040ff00000001820 */
[-C--:B------:R-:W-:Y:S01]  /*1f1e0*/  HMMA.16816.F32 R36, R76, R46.reuse, R36 ;  /* 0x0000002e4c24723c */ /* 0x080fe20000001824 */
[----:B------:R-:W-:Y:S06]  /*1f1f0*/  MUFU.EX2 R78, R142 ;  /* 0x0000008e004e7308 */ /* 0x000fec0000000800 */
[--C-:B------:R-:W-:Y:S01]  /*1f200*/  FFMA.FTZ R76, R6, c[0x0][0x23c], -R199.reuse ;  /* 0x00008f00064c7a23 */ /* 0x100fe200000108c7 */
[----:B------:R-:W-:Y:S01]  /*1f210*/  HMMA.16816.F32 R40, R72, R46, R40 ;  /* 0x0000002e4828723c */ /* 0x000fe20000001828 */
[----:B------:R-:W3:Y:S02]  /*1f220*/  LDSM.16.MT88.4 R44, [R216+0x5000] ;  /* 0x00500000d82c783b */ /* 0x000ee40000004200 */
[----:B------:R4:W-:Y:S01]  /*1f230*/  MUFU.EX2 R72, R233 ;  /* 0x000000e900487308 */ /* 0x0009e20000000800 */
[--C-:B------:R-:W-:Y:S02]  /*1f240*/  FFMA.FTZ R77, R207, c[0x0][0x23c], -R199.reuse ;  /* 0x00008f00cf4d7a23 */ /* 0x100fe400000108c7 */
[----:B------:R-:W-:Y:S07]  /*1f250*/  FFMA.FTZ R207, R197, c[0x0][0x23c], -R199 ;  /* 0x00008f00c5cf7a23 */ /* 0x000fee00000108c7 */
[----:B------:R1:W-:Y:S10]  /*1f260*/  MUFU.EX2 R73, R236 ;  /* 0x000000ec00497308 */ /* 0x0003f40000000800 */
[----:B------:R2:W-:Y:S01]  /*1f270*/  MUFU.EX2 R74, R252 ;  /* 0x000000fc004a7308 */ /* 0x0005e20000000800 */
[----:B----4-:R4:W5:Y:S09]  /*1f280*/  LDL.LU R233, [R1+0x70] ;  /* 0x0000700001e97983 */ /* 0x0109720000300800 */
[----:B------:R4:W-:Y:S01]  /*1f290*/  MUFU.EX2 R75, R241 ;  /* 0x000000f1004b7308 */ /* 0x0009e20000000800 */
[----:B-1----:R1:W5:Y:S01]  /*1f2a0*/  LDL.LU R236, [R1+0x6c] ;  /* 0x00006c0001ec7983 */ /* 0x0023620000300800 */
[-C--:B---3--:R-:W-:Y:S08]  /*1f2b0*/  HMMA.16816.F32 R12, R80, R44.reuse, R12 ;  /* 0x0000002c500c723c */ /* 0x088ff0000000180c */
[----:B------:R3:W-:Y:S01]  /*1f2c0*/  MUFU.EX2 R197, R238 ;  /* 0x000000ee00c57308 */ /* 0x0007e20000000800 */
[----:B--2---:R-:W2:Y:S01]  /*1f2d0*/  LDL.LU R252, [R1+0x68] ;  /* 0x0000680001fc7983 */ /* 0x004ea20000300800 */
[C---:B------:R-:W-:Y:S08]  /*1f2e0*/  HMMA.16816.F32 R16, R84.reuse, R44, R16 ;  /* 0x0000002c5410723c */ /* 0x040ff00000001810 */
[----:B------:R1:W-:Y:S01]  /*1f2f0*/  MUFU.EX2 R6, R237 ;  /* 0x000000ed00067308 */ /* 0x0003e20000000800 */
[--C-:B------:R-:W-:Y:S01]  /*1f300*/  HSET2.LE.AND R45, R220, R242.reuse, PT ;  /* 0x000000f2dc2d7233 */ /* 0x100fe20003803000 */
[-C--:B------:R-:W-:Y:S01]  /*1f310*/  HMMA.16816.F32 R20, R84, R46.reuse, R20 ;  /* 0x0000002e5414723c */ /* 0x080fe20000001814 */
[----:B----4-:R4:W5:Y:S01]  /*1f320*/  LDL.LU R241, [R1+0x64] ;  /* 0x0000640001f17983 */ /* 0x0109620000300800 */
[--C-:B------:R-:W-:Y:S03]  /*1f330*/  HSET2.LE.AND R44, R10, R242.reuse, PT ;  /* 0x000000f20a2c7233 */ /* 0x100fe60003803000 */
[----:B------:R4:W5:Y:S03]  /*1f340*/  LDL.LU R240, [R1+0x60] ;  /* 0x0000600001f07983 */ /* 0x0009660000300800 */
[----:B------:R4:W-:Y:S01]  /*1f350*/  MUFU.EX2 R142, R225 ;  /* 0x000000e1008e7308 */ /* 0x0009e20000000800 */
[----:B------:R-:W-:Y:S01]  /*1f360*/  F2FP.PACK_AB R10, R66, R67 ;  /* 0x00000043420a723e */ /* 0x000fe200000000ff */
[C---:B------:R-:W-:Y:S01]  /*1f370*/  HMMA.16816.F32 R24, R80.reuse, R46, R24 ;  /* 0x0000002e5018723c */ /* 0x040fe20000001818 */
[----:B------:R2:W5:Y:S04]  /*1f380*/  LDL.LU R239, [R1+0x5c] ;  /* 0x00005c0001ef7983 */ /* 0x0005680000300800 */
[----:B---3--:R3:W5:Y:S02]  /*1f390*/  LDL.LU R238, [R1+0x58] ;  /* 0x0000580001ee7983 */ /* 0x0087640000300800 */
[--C-:B------:R-:W-:Y:S01]  /*1f3a0*/  HSET2.LE.AND R46, R224, R242.reuse, PT ;  /* 0x000000f2e02e7233 */ /* 0x100fe20003803000 */
[----:B------:R-:W3:Y:S01]  /*1f3b0*/  MUFU.EX2 R79, R143 ;  /* 0x0000008f004f7308 */ /* 0x000ee20000000800 */
[--C-:B------:R-:W-:Y:S01]  /*1f3c0*/  HSET2.LE.AND R47, R222, R242.reuse, PT ;  /* 0x000000f2de2f7233 */ /* 0x100fe20003803000 */
[-C--:B------:R-:W-:Y:S01]  /*1f3d0*/  HMMA.16816.F32 R28, R80, R48.reuse, R28 ;  /* 0x00000030501c723c */ /* 0x080fe2000000181c */
[----:B-1----:R1:W5:Y:S03]  /*1f3e0*/  LDL.LU R237, [R1+0x54] ;  /* 0x0000540001ed7983 */ /* 0x0023660000300800 */
[----:B------:R-:W-:Y:S04]  /*1f3f0*/  LOP3.LUT R47, R47, R10, RZ, 0xc0, !PT ;  /* 0x0000000a2f2f7212 */ /* 0x000fe800078ec0ff */
[----:B------:R-:W1:Y:S01]  /*1f400*/  MUFU.EX2 R207, R207 ;  /* 0x000000cf00cf7308 */ /* 0x000e620000000800 */
[C---:B------:R-:W-:Y:S01]  /*1f410*/  HMMA.16816.F32 R32, R84.reuse, R48, R32 ;  /* 0x000000305420723c */ /* 0x040fe20000001820 */
[----:B----4-:R4:W5:Y:S04]  /*1f420*/  LDL.LU R225, [R1+0x50] ;  /* 0x0000500001e17983 */ /* 0x0109680000300800 */
[----:B------:R4:W5:Y:S03]  /*1f430*/  LDL.LU R224, [R1+0x4c] ;  /* 0x00004c0001e07983 */ /* 0x0009660000300800 */
[-C--:B------:R-:W-:Y:S01]  /*1f440*/  HMMA.16816.F32 R36, R84, R50.reuse, R36 ;  /* 0x000000325424723c */ /* 0x080fe20000001824 */
[----:B------:R-:W-:Y:S01]  /*1f450*/  MUFU.EX2 R76, R76 ;  /* 0x0000004c004c7308 */ /* 0x000fe20000000800 */
[----:B------:R4:W5:Y:S02]  /*1f460*/  LDL.LU R222, [R1+0x48] ;  /* 0x0000480001de7983 */ /* 0x0009640000300800 */
[----:B---3--:R-:W-:Y:S02]  /*1f470*/  F2FP.PACK_AB R10, R78, R79 ;  /* 0x0000004f4e0a723e */ /* 0x008fe400000000ff */
[----:B------:R4:W5:Y:S02]  /*1f480*/  LDL.LU R220, [R1+0x44] ;  /* 0x0000440001dc7983 */ /* 0x0009640000300800 */
[----:B------:R-:W-:Y:S01]  /*1f490*/  HMMA.16816.F32 R40, R80, R50, R40 ;  /* 0x000000325028723c */ /* 0x000fe20000001828 */
[----:B------:R-:W-:Y:S01]  /*1f4a0*/  LOP3.LUT R45, R45, R10, RZ, 0xc0, !PT ;  /* 0x0000000a2d2d7212 */ /* 0x000fe200078ec0ff */
[----:B------:R4:W5:Y:S02]  /*1f4b0*/  LDL.LU R219, [R1+0x40] ;  /* 0x0000400001db7983 */ /* 0x0009640000300800 */
[----:B------:R-:W-:Y:S01]  /*1f4c0*/  SHF.R.U32.HI R85, RZ, 0x8, R212 ;  /* 0x00000008ff557819 */ /* 0x000fe200000116d4 */
[----:B------:R-:W3:Y:S01]  /*1f4d0*/  MUFU.EX2 R77, R77 ;  /* 0x0000004d004d7308 */ /* 0x000ee20000000800 */
[----:B------:R-:W-:Y:S01]  /*1f4e0*/  LOP3.LUT R143, R154, 0xff, RZ, 0xc0, !PT ;  /* 0x000000ff9a8f7812 */ /* 0x000fe200078ec0ff */
[----:B------:R4:W5:Y:S01]  /*1f4f0*/  LDL.LU R218, [R1+0x3c] ;  /* 0x00003c0001da7983 */ /* 0x0009620000300800 */
[----:B------:R-:W-:Y:S03]  /*1f500*/  LOP3.LUT R83, R211, 0xff, RZ, 0xc0, !PT ;  /* 0x000000ffd3537812 */ /* 0x000fe600078ec0ff */
[----:B------:R4:W5:Y:S01]  /*1f510*/  LDL.LU R217, [R1+0x38] ;  /* 0x0000380001d97983 */ /* 0x0009620000300800 */
[----:B------:R-:W-:Y:S02]  /*1f520*/  PRMT R85, R210, 0x5410, R85 ;  /* 0x00005410d2557816 */ /* 0x000fe40000000055 */
[----:B------:R-:W-:Y:S01]  /*1f530*/  PRMT R83, R83, 0x5410, R209 ;  /* 0x0000541053537816 */ /* 0x000fe200000000d1 */
[----:B------:R4:W5:Y:S01]  /*1f540*/  LDL.LU R214, [R1+0x34] ;  /* 0x0000340001d67983 */ /* 0x0009620000300800 */
[----:B-1----:R-:W-:Y:S01]  /*1f550*/  F2FP.PACK_AB R10, R207, R193 ;  /* 0x000000c1cf0a723e */ /* 0x002fe200000000ff */
[----:B------:R-:W-:Y:S01]  /*1f560*/  MUFU.EX2 R80, R196 ;  /* 0x000000c400507308 */ /* 0x000fe20000000800 */
[----:B------:R-:W-:Y:S02]  /*1f570*/  SHF.R.U32.HI R87, RZ, 0x10, R154 ;  /* 0x00000010ff577819 */ /* 0x000fe4000001169a */
[----:B------:R-:W-:Y:S02]  /*1f580*/  LOP3.LUT R57, R57, R10, RZ, 0xc0, !PT ;  /* 0x0000000a39397212 */ /* 0x000fe400078ec0ff */
[----:B------:R-:W-:Y:S02]  /*1f590*/  SHF.R.U32.HI R10, RZ, 0x18, R213 ;  /* 0x00000018ff0a7819 */ /* 0x000fe400000116d5 */
[----:B------:R-:W-:Y:S02]  /*1f5a0*/  LOP3.LUT R87, R87, 0xff, RZ, 0xc0, !PT ;  /* 0x000000ff57577812 */ /* 0x000fe400078ec0ff */
[----:B------:R-:W-:Y:S02]  /*1f5b0*/  PRMT R183, R183, 0x5410, R10 ;  /* 0x00005410b7b77816 */ /* 0x000fe4000000000a */
[----:B------:R-:W-:Y:S02]  /*1f5c0*/  SHF.R.U32.HI R10, RZ, 0x10, R221 ;  /* 0x00000010ff0a7819 */ /* 0x000fe400000116dd */
[----:B---3--:R-:W-:Y:S02]  /*1f5d0*/  F2FP.PACK_AB R48, R77, R76 ;  /* 0x0000004c4d30723e */ /* 0x008fe400000000ff */
[----:B------:R-:W-:Y:S02]  /*1f5e0*/  LOP3.LUT R10, R10, 0xff, RZ, 0xc0, !PT ;  /* 0x000000ff0a0a7812 */ /* 0x000fe400078ec0ff */
[----:B------:R-:W-:Y:S02]  /*1f5f0*/  LOP3.LUT R59, R59, R48, RZ, 0xc0, !PT ;  /* 0x000000303b3b7212 */ /* 0x000fe400078ec0ff */
[----:B------:R-:W1:Y:S01]  /*1f600*/  LDSM.16.MT88.4 R48, [R215+0x5400] ;  /* 0x00540000d730783b */ /* 0x000e620000004200 */
[----:B------:R-:W-:Y:S04]  /*1f610*/  SHF.R.U32.HI R81, RZ, 0x8, R243 ;  /* 0x00000008ff517819 */ /* 0x000fe800000116f3 */
[----:B------:R-:W-:Y:S01]  /*1f620*/  PRMT R81, R162, 0x5410, R81 ;  /* 0x00005410a2517816 */ /* 0x000fe20000000051 */
[--C-:B------:R-:W-:Y:S04]  /*1f630*/  HSET2.LE.AND R162, R85, R242.reuse, PT ;  /* 0x000000f255a27233 */ /* 0x100fe80003803000 */
[--C-:B------:R-:W-:Y:S01]  /*1f640*/  HSET2.LE.AND R146, R81, R242.reuse, PT ;  /* 0x000000f251927233 */ /* 0x100fe20003803000 */
[----:B--2---:R-:W-:Y:S01]  /*1f650*/  FFMA.FTZ R203, R9, R252, R203 ;  /* 0x000000fc09cb7223 */ /* 0x004fe200000100cb */
[----:B------:R-:W-:Y:S01]  /*1f660*/  F2FP.PACK_AB R9, R65, R68 ;  /* 0x000000444109723e */ /* 0x000fe200000000ff */
[--C-:B------:R-:W-:Y:S02]  /*1f670*/  FFMA.FTZ R252, R192, c[0x0][0x23c], -R199.reuse ;  /* 0x00008f00c0fc7a23 */ /* 0x100fe400000108c7 */
[--C-:B------:R-:W-:Y:S01]  /*1f680*/  FFMA.FTZ R192, R198, c[0x0][0x23c], -R199.reuse ;  /* 0x00008f00c6c07a23 */ /* 0x100fe200000108c7 */
[----:B------:R-:W-:Y:S01]  /*1f690*/  LOP3.LUT R46, R46, R9, RZ, 0xc0, !PT ;  /* 0x000000092e2e7212 */ /* 0x000fe200078ec0ff */
[----:B------:R-:W-:Y:S01]  /*1f6a0*/  FFMA.FTZ R199, R7, c[0x0][0x23c], -R199 ;  /* 0x00008f0007c77a23 */ /* 0x000fe200000108c7 */
[----:B------:R-:W-:Y:S01]  /*1f6b0*/  F2FP.PACK_AB R9, R70, R69 ;  /* 0x000000454609723e */ /* 0x000fe200000000ff */
[----:B------:R-:W-:Y:S01]  /*1f6c0*/  FADD.FTZ R203, R186, R203 ;  /* 0x000000cbbacb7221 */ /* 0x000fe20000010000 */
[----:B------:R-:W-:Y:S01]  /*1f6d0*/  F2FP.PACK_AB R7, R71, R138 ;  /* 0x0000008a4707723e */ /* 0x000fe200000000ff */
[----:B------:R-:W-:Y:S01]  /*1f6e0*/  IMAD.MOV.U32 R198, RZ, RZ, R142 ;  /* 0x000000ffffc67224 */ /* 0x000fe200078e008e */
[----:B------:R-:W-:Y:S01]  /*1f6f0*/  LOP3.LUT R58, R58, R9, RZ, 0xc0, !PT ;  /* 0x000000093a3a7212 */ /* 0x000fe200078ec0ff */
[----:B------:R-:W-:Y:S01]  /*1f700*/  FADD.FTZ R184, R184, R203 ;  /* 0x000000cbb8b87221 */ /* 0x000fe20000010000 */
[----:B------:R-:W-:Y:S01]  /*1f710*/  LOP3.LUT R9, R213, 0xff, RZ, 0xc0, !PT ;  /* 0x000000ffd5097812 */ /* 0x000fe200078ec0ff */
[----:B------:R-:W-:Y:S01]  /*1f720*/  MUFU.EX2 R252, R252 ;  /* 0x000000fc00fc7308 */ /* 0x000fe20000000800 */
[----:B------:R4:W5:Y:S01]  /*1f730*/  LDL.LU R213, [R1+0x30] ;  /* 0x0000300001d57983 */ /* 0x0009620000300800 */
[----:B------:R-:W-:Y:S01]  /*1f740*/  FADD.FTZ R184, R169, R184 ;  /* 0x000000b8a9b87221 */ /* 0x000fe20000010000 */
[----:B------:R-:W-:Y:S01]  /*1f750*/  LOP3.LUT R44, R44, R7, RZ, 0xc0, !PT ;  /* 0x000000072c2c7212 */ /* 0x000fe200078ec0ff */
[----:B------:R-:W-:Y:S01]  /*1f760*/  FADD.FTZ R7, R190, R144 ;  /* 0x00000090be077221 */ /* 0x000fe20000010000 */
[----:B------:R4:W5:Y:S01]  /*1f770*/  LDL.LU R212, [R1+0x2c] ;  /* 0x00002c0001d47983 */ /* 0x0009620000300800 */
[----:B------:R-:W-:Y:S01]  /*1f780*/  IMAD.MOV.U32 R190, RZ, RZ, R63 ;  /* 0x000000ffffbe7224 */ /* 0x000fe200078e003f */
[----:B------:R-:W-:Y:S01]  /*1f790*/  PRMT R9, R9, 0x5410, R64 ;  /* 0x0000541009097816 */ /* 0x000fe20000000040 */
[----:B------:R-:W-:Y:S01]  /*1f7a0*/  FADD.FTZ R60, R180, R7 ;  /* 0x00000007b43c7221 */ /* 0x000fe20000010000 */
[----:B------:R4:W5:Y:S01]  /*1f7b0*/  LDL.LU R211, [R1+0x28] ;  /* 0x0000280001d37983 */ /* 0x0009620000300800 */
[----:B------:R-:W-:Y:S01]  /*1f7c0*/  F2FP.PACK_AB R7, R150, R139 ;  /* 0x0000008b9607723e */ /* 0x000fe200000000ff */
[-C--:B------:R-:W-:Y:S01]  /*1f7d0*/  HMMA.16816.F32 R12, R44, R52.reuse, R12 ;  /* 0x000000342c0c723c */ /* 0x080fe2000000180c */
[----:B------:R-:W-:Y:S01]  /*1f7e0*/  FADD.FTZ R60, R179, R60 ;  /* 0x0000003cb33c7221 */ /* 0x000fe20000010000 */
[----:B------:R4:W5:Y:S01]  /*1f7f0*/  LDL.LU R210, [R1+0x24] ;  /* 0x0000240001d27983 */ /* 0x0009620000300800 */
[----:B------:R-:W-:Y:S01]  /*1f800*/  LOP3.LUT R56, R56, R7, RZ, 0xc0, !PT ;  /* 0x0000000738387212 */ /* 0x000fe200078ec0ff */
[----:B------:R-:W2:Y:S01]  /*1f810*/  MUFU.EX2 R192, R192 ;  /* 0x000000c000c07308 */ /* 0x000ea20000000800 */
[----:B------:R-:W-:Y:S01]  /*1f820*/  F2FP.PACK_AB R7, R73, R72 ;  /* 0x000000484907723e */ /* 0x000fe200000000ff */
[----:B------:R4:W5:Y:S01]  /*1f830*/  LDL.LU R209, [R1+0x20] ;  /* 0x0000200001d17983 */ /* 0x0009620000300800 */
[----:B------:R-:W-:Y:S02]  /*1f840*/  F2FP.PACK_AB R64, R75, R74 ;  /* 0x0000004a4b40723e */ /* 0x000fe400000000ff */
[----:B------:R-:W-:Y:S01]  /*1f850*/  SHF.R.U32.HI R179, RZ, 0x18, R221 ;  /* 0x00000018ffb37819 */ /* 0x000fe200000116dd */
[----:B------:R4:W5:Y:S01]  /*1f860*/  LDL.LU R208, [R1+0x18] ;  /* 0x0000180001d07983 */ /* 0x0009620000300800 */
[C---:B------:R-:W-:Y:S02]  /*1f870*/  HMMA.16816.F32 R16, R56.reuse, R52, R16 ;  /* 0x000000343810723c */ /* 0x040fe40000001810 */
[----:B------:R-:W-:Y:S01]  /*1f880*/  PRMT R179, R10, 0x5410, R179 ;  /* 0x000054100ab37816 */ /* 0x000fe200000000b3 */
[----:B------:R-:W3:Y:S01]  /*1f890*/  MUFU.EX2 R199, R199 ;  /* 0x000000c700c77308 */ /* 0x000ee20000000800 */
[----:B------:R-:W-:Y:S02]  /*1f8a0*/  LOP3.LUT R10, R154, 0xffff, RZ, 0xc0, !PT ;  /* 0x0000ffff9a0a7812 */ /* 0x000fe400078ec0ff */
[----:B------:R-:W-:Y:S01]  /*1f8b0*/  SHF.R.U32.HI R154, RZ, 0x18, R154 ;  /* 0x00000018ff9a7819 */ /* 0x000fe2000001169a */
[--C-:B------:R-:W-:Y:S01]  /*1f8c0*/  HSET2.LE.AND R53, R155, R242.reuse, PT ;  /* 0x000000f29b357233 */ /* 0x100fe20003803000 */
[-C--:B------:R-:W-:Y:S01]  /*1f8d0*/  HMMA.16816.F32 R20, R56, R54.reuse, R20 ;  /* 0x000000363814723c */ /* 0x080fe20000001814 */
[----:B------:R-:W-:Y:S03]  /*1f8e0*/  SHF.R.U32.HI R10, RZ, 0x8, R10 ;  /* 0x00000008ff0a7819 */ /* 0x000fe6000001160a */
[----:B------:R-:W-:Y:S02]  /*1f8f0*/  PRMT R87, R87, 0x5410, R154 ;  /* 0x0000541057577816 */ /* 0x000fe4000000009a */
[----:B------:R-:W-:Y:S02]  /*1f900*/  PRMT R143, R143, 0x5410, R10 ;  /* 0x000054108f8f7816 */ /* 0x000fe4000000000a */
[C---:B------:R-:W-:Y:S01]  /*1f910*/  HMMA.16816.F32 R24, R44.reuse, R54, R24 ;  /* 0x000000362c18723c */ /* 0x040fe20000001818 */
[----:B------:R-:W-:Y:S03]  /*1f920*/  F2FP.PACK_AB R10, R6, R197 ;  /* 0x000000c5060a723e */ /* 0x000fe600000000ff */
[----:B------:R-:W-:Y:S01]  /*1f930*/  LOP3.LUT R52, R221, 0xffff, RZ, 0xc0, !PT ;  /* 0x0000ffffdd347812 */ /* 0x000fe200078ec0ff */
[--C-:B------:R-:W-:Y:S01]  /*1f940*/  HSET2.LE.AND R144, R143, R242.reuse, PT ;  /* 0x000000f28f907233 */ /* 0x100fe20003803000 */
[----:B------:R-:W-:Y:S01]  /*1f950*/  LOP3.LUT R53, R53, R10, RZ, 0xc0, !PT ;  /* 0x0000000a35357212 */ /* 0x000fe200078ec0ff */
[--C-:B------:R-:W-:Y:S01]  /*1f960*/  HSET2.LE.AND R54, R163, R242.reuse, PT ;  /* 0x000000f2a3367233 */ /* 0x100fe20003803000 */
[----:B------:R-:W-:Y:S01]  /*1f970*/  FADD.FTZ R163, R173, R60 ;  /* 0x0000003cada37221 */ /* 0x000fe20000010000 */
[-C--:B-1----:R-:W-:Y:S01]  /*1f980*/  HMMA.16816.F32 R28, R44, R48.reuse, R28 ;  /* 0x000000302c1c723c */ /* 0x082fe2000000181c */
[----:B------:R-:W1:Y:S02]  /*1f990*/  LDSM.16.MT88.4 R60, [R216+0x5800] ;  /* 0x00580000d83c783b */ /* 0x000e640000004200 */
[----:B------:R-:W-:Y:S01]  /*1f9a0*/  FADD.FTZ R163, R168, R163 ;  /* 0x000000a3a8a37221 */ /* 0x000fe20000010000 */
[----:B------:R-:W-:Y:S01]  /*1f9b0*/  LOP3.LUT R54, R54, R7, RZ, 0xc0, !PT ;  /* 0x0000000736367212 */ /* 0x000fe200078ec0ff */
[----:B------:R-:W-:Y:S01]  /*1f9c0*/  FADD.FTZ R7, R167, R184 ;  /* 0x000000b8a7077221 */ /* 0x000fe20000010000 */
[--C-:B------:R-:W-:Y:S01]  /*1f9d0*/  HSET2.LE.AND R55, R161, R242.reuse, PT ;  /* 0x000000f2a1377233 */ /* 0x100fe20003803000 */
[----:B------:R-:W-:Y:S01]  /*1f9e0*/  FADD.FTZ R167, R166, R171 ;  /* 0x000000aba6a77221 */ /* 0x000fe20000010000 */
[C---:B------:R-:W-:Y:S01]  /*1f9f0*/  HMMA.16816.F32 R32, R56.reuse, R48, R32 ;  /* 0x000000303820723c */ /* 0x040fe20000001820 */
[----:B------:R-:W-:Y:S01]  /*1fa00*/  FADD.FTZ R164, R164, R7 ;  /* 0x00000007a4a47221 */ /* 0x000fe20000010000 */
[----:B------:R-:W1:Y:S02]  /*1fa10*/  S2R R221, SR_TID.X ;  /* 0x0000000000dd7919 */ /* 0x000e640000002100 */
[----:B------:R-:W-:Y:S01]  /*1fa20*/  FADD.FTZ R118, R118, R163 ;  /* 0x000000a376767221 */ /* 0x000fe20000010000 */
[----:B------:R-:W-:Y:S01]  /*1fa30*/  F2FP.PACK_AB R7, R4, R198 ;  /* 0x000000c60407723e */ /* 0x000fe200000000ff */
[----:B------:R-:W-:Y:S01]  /*1fa40*/  FADD.FTZ R119, R119, R164 ;  /* 0x000000a477777221 */ /* 0x000fe20000010000 */
[--C-:B------:R-:W-:Y:S01]  /*1fa50*/  HSET2.LE.AND R49, R183, R242.reuse, PT ;  /* 0x000000f2b7317233 */ /* 0x100fe20003803000 */
[----:B------:R-:W-:Y:S01]  /*1fa60*/  FADD.FTZ R125, R125, R118 ;  /* 0x000000767d7d7221 */ /* 0x000fe20000010000 */
[-C--:B------:R-:W-:Y:S03]  /*1fa70*/  HMMA.16816.F32 R36, R56, R50.reuse, R36 ;  /* 0x000000323824723c */ /* 0x080fe60000001824 */
[----:B------:R-:W-:Y:S01]  /*1fa80*/  FADD.FTZ R116, R116, R125 ;  /* 0x0000007d74747221 */ /* 0x000fe20000010000 */
[----:B------:R-:W-:Y:S01]  /*1fa90*/  LOP3.LUT R55, R55, R64, RZ, 0xc0, !PT ;  /* 0x0000004037377212 */ /* 0x000fe200078ec0ff */
[----:B------:R-:W-:Y:S01]  /*1faa0*/  FADD.FTZ R106, R106, R119 ;  /* 0x000000776a6a7221 */ /* 0x000fe20000010000 */
[--C-:B------:R-:W-:Y:S01]  /*1fab0*/  HSET2.LE.AND R48, R9, R242.reuse, PT ;  /* 0x000000f209307233 */ /* 0x100fe20003803000 */
[----:B------:R-:W-:Y:S01]  /*1fac0*/  FADD.FTZ R56, R124, R167 ;  /* 0x000000a77c387221 */ /* 0x000fe20000010000 */
[----:B------:R-:W-:Y:S01]  /*1fad0*/  HMMA.16816.F32 R40, R44, R50, R40 ;  /* 0x000000322c28723c */ /* 0x000fe20000001828 */
[----:B------:R-:W-:Y:S03]  /*1fae0*/  FADD.FTZ R115, R115, R116 ;  /* 0x0000007473737221 */ /* 0x000fe60000010000 */
[----:B------:R-:W-:Y:S01]  /*1faf0*/  FADD.FTZ R56, R123, R56 ;  /* 0x000000387b387221 */ /* 0x000fe20000010000 */
[----:B------:R-:W-:Y:S01]  /*1fb00*/  LOP3.LUT R48, R48, R7, RZ, 0xc0, !PT ;  /* 0x0000000730307212 */ /* 0x000fe200078ec0ff */
[----:B------:R-:W-:Y:S01]  /*1fb10*/  FADD.FTZ R113, R113, R106 ;  /* 0x0000006a71717221 */ /* 0x000fe20000010000 */
[----:B------:R-:W-:Y:S01]  /*1fb20*/  F2FP.PACK_AB R44, R204, R206 ;  /* 0x000000cecc2c723e */ /* 0x000fe200000000ff */
[----:B------:R-:W-:Y:S01]  /*1fb30*/  FADD.FTZ R117, R117, R56 ;  /* 0x0000003875757221 */ /* 0x000fe20000010000 */
[--C-:B------:R-:W-:Y:S02]  /*1fb40*/  HSET2.LE.AND R50, R153, R242.reuse, PT ;  /* 0x000000f299327233 */ /* 0x100fe40003803000 */
[----:B------:R-:W-:Y:S01]  /*1fb50*/  LDSM.16.MT88.4 R152, [R216+0x5c00] ;  /* 0x005c0000d898783b */ /* 0x000fe20000004200 */
[----:B------:R-:W-:Y:S01]  /*1fb60*/  FADD.FTZ R120, R120, R117 ;  /* 0x0000007578787221 */ /* 0x000fe20000010000 */
[----:B------:R-:W-:Y:S01]  /*1fb70*/  LOP3.LUT R49, R49, R44, RZ, 0xc0, !PT ;  /* 0x0000002c31317212 */ /* 0x000fe200078ec0ff */
[----:B------:R-:W-:Y:S01]  /*1fb80*/  FADD.FTZ R92, R92, R115 ;  /* 0x000000735c5c7221 */ /* 0x000fe20000010000 */
[----:B------:R-:W-:Y:S01]  /*1fb90*/  F2FP.PACK_AB R9, R151, R190 ;  /* 0x000000be9709723e */ /* 0x000fe200000000ff */
[----:B------:R-:W-:Y:S01]  /*1fba0*/  FADD.FTZ R113, R102, R113 ;  /* 0x0000007166717221 */ /* 0x000fe20000010000 */
[--C-:B------:R-:W-:Y:S01]  /*1fbb0*/  HSET2.LE.AND R51, R145, R242.reuse, PT ;  /* 0x000000f291337233 */ /* 0x100fe20003803000 */
[----:B------:R-:W-:Y:S01]  /*1fbc0*/  FADD.FTZ R57, R99, R120 ;  /* 0x0000007863397221 */ /* 0x000fe20000010000 */
[----:B------:R-:W3:Y:S01]  /*1fbd0*/  LDSM.16.MT88.4 R44, [R215+0x5800] ;  /* 0x00580000d72c783b */ /* 0x000ee20000004200 */
[----:B------:R-:W-:Y:S01]  /*1fbe0*/  FADD.FTZ R95, R95, R92 ;  /* 0x0000005c5f5f7221 */ /* 0x000fe20000010000 */
[----:B------:R-:W-:Y:S01]  /*1fbf0*/  F2FP.PACK_AB R7, R205, R8 ;  /* 0x00000008cd07723e */ /* 0x000fe200000000ff */
[----:B------:R-:W-:Y:S01]  /*1fc00*/  FADD.FTZ R108, R108, R113 ;  /* 0x000000716c6c7221 */ /* 0x000fe20000010000 */
[----:B--2---:R-:W-:Y:S01]  /*1fc10*/  F2FP.PACK_AB R10, R192, R252 ;  /* 0x000000fcc00a723e */ /* 0x004fe200000000ff */
[----:B------:R-:W-:Y:S01]  /*1fc20*/  FADD.FTZ R57, R100, R57 ;  /* 0x0000003964397221 */ /* 0x000fe20000010000 */
[----:B------:R-:W-:Y:S01]  /*1fc30*/  SHF.R.U32.HI R52, RZ, 0x8, R52 ;  /* 0x00000008ff347819 */ /* 0x000fe20000011634 */
[----:B------:R-:W-:Y:S01]  /*1fc40*/  FADD.FTZ R96, R96, R95 ;  /* 0x0000005f60607221 */ /* 0x000fe20000010000 */
[----:B------:R-:W-:Y:S01]  /*1fc50*/  LOP3.LUT R50, R50, R7, RZ, 0xc0, !PT ;  /* 0x0000000732327212 */ /* 0x000fe200078ec0ff */
[----:B------:R-:W-:Y:S01]  /*1fc60*/  FADD.FTZ R97, R97, R108 ;  /* 0x0000006c61617221 */ /* 0x000fe20000010000 */
[----:B------:R-:W-:Y:S01]  /*1fc70*/  PRMT R181, R181, 0x5410, R52 ;  /* 0x00005410b5b57816 */ /* 0x000fe20000000034 */
[----:B------:R-:W-:Y:S01]  /*1fc80*/  FADD.FTZ R126, R126, R57 ;  /* 0x000000397e7e7221 */ /* 0x000fe20000010000 */
[--C-:B------:R-:W-:Y:S01]  /*1fc90*/  HSET2.LE.AND R52, R159, R242.reuse, PT ;  /* 0x000000f29f347233 */ /* 0x100fe20003803000 */
[----:B------:R-:W-:Y:S01]  /*1fca0*/  FADD.FTZ R96, R101, R96 ;  /* 0x0000006065607221 */ /* 0x000fe20000010000 */
[----:B------:R-:W-:Y:S01]  /*1fcb0*/  LOP3.LUT R51, R51, R10, RZ, 0xc0, !PT ;  /* 0x0000000a33337212 */ /* 0x000fe200078ec0ff */
[----:B------:R-:W-:Y:S01]  /*1fcc0*/  FADD.FTZ R104, R104, R97 ;  /* 0x0000006168687221 */ /* 0x000fe20000010000 */
[----:B------:R-:W-:Y:S01]  /*1fcd0*/  F2FP.PACK_AB R7, R178, R185 ;  /* 0x000000b9b207723e */ /* 0x000fe200000000ff */
[----:B------:R-:W-:Y:S01]  /*1fce0*/  FADD.FTZ R126, R129, R126 ;  /* 0x0000007e817e7221 */ /* 0x000fe20000010000 */
        /* <DEDUP_REMOVED lines=8> */
[-C--:B-1----:R-:W-:Y:S01]  /*1fd70*/  HMMA.16816.F32 R12, R52, R60.reuse, R12 ;  /* 0x0000003c340c723c */ /* 0x082fe2000000180c */
[----:B------:R-:W-:Y:S01]  /*1fd80*/  FADD.FTZ R135, R135, R90 ;  /* 0x0000005a87877221 */ /* 0x000fe20000010000 */
[----:B------:R-:W-:Y:S01]  /*1fd90*/  LOP3.LUT R160, R160, R7, RZ, 0xc0, !PT ;  /* 0x00000007a0a07212 */ /* 0x000fe200078ec0ff */
[----:B------:R-:W-:Y:S01]  /*1fda0*/  FADD.FTZ R127, R127, R128 ;  /* 0x000000807f7f7221 */ /* 0x000fe20000010000 */
[----:B------:R-:W-:Y:S01]  /*1fdb0*/  F2FP.PACK_AB R7, R110, R121 ;  /* 0x000000796e07723e */ /* 0x000fe200000000ff */
[----:B------:R-:W-:Y:S01]  /*1fdc0*/  IMAD.SHL.U32 R221, R221, 0x2, RZ ;  /* 0x00000002dddd7824 */ /* 0x000fe200078e00ff */
[----:B------:R-:W-:Y:S01]  /*1fdd0*/  F2FP.PACK_AB R9, R174, R175 ;  /* 0x000000afae09723e */ /* 0x000fe200000000ff */
[----:B------:R-:W-:Y:S01]  /*1fde0*/  IMAD.MOV.U32 R167, RZ, RZ, R3 ;  /* 0x000000ffffa77224 */ /* 0x000fe200078e0003 */
[C---:B------:R-:W-:Y:S01]  /*1fdf0*/  HMMA.16816.F32 R16, R48.reuse, R60, R16 ;  /* 0x0000003c3010723c */ /* 0x040fe20000001810 */
[----:B------:R-:W-:Y:S03]  /*1fe00*/  IMAD.MOV.U32 R166, RZ, RZ, R5 ;  /* 0x000000ffffa67224 */ /* 0x000fe600078e0005 */
[----:B------:R-:W-:Y:S01]  /*1fe10*/  IMAD.MOV.U32 R164, RZ, RZ, R2 ;  /* 0x000000ffffa47224 */ /* 0x000fe200078e0002 */
[----:B------:R-:W-:Y:S01]  /*1fe20*/  LOP3.LUT R146, R146, R7, RZ, 0xc0, !PT ;  /* 0x0000000792927212 */ /* 0x000fe200078ec0ff */
[----:B------:R-:W-:Y:S01]  /*1fe30*/  FADD.FTZ R7, R89, R126 ;  /* 0x0000007e59077221 */ /* 0x000fe20000010000 */
[----:B------:R-:W-:Y:S01]  /*1fe40*/  F2FP.PACK_AB R10, R176, R177 ;  /* 0x000000b1b00a723e */ /* 0x000fe200000000ff */
[-C--:B------:R-:W-:Y:S01]  /*1fe50*/  HMMA.16816.F32 R20, R48, R62.reuse, R20 ;  /* 0x0000003e3014723c */ /* 0x080fe20000001814 */
[--C-:B------:R-:W-:Y:S03]  /*1fe60*/  HSET2.LE.AND R145, R87, R242.reuse, PT ;  /* 0x000000f257917233 */ /* 0x100fe60003803000 */
[----:B------:R-:W-:Y:S01]  /*1fe70*/  FADD.FTZ R7, R88, R7 ;  /* 0x0000000758077221 */ /* 0x000fe20000010000 */
[--C-:B------:R-:W-:Y:S01]  /*1fe80*/  HSET2.LE.AND R161, R179, R242.reuse, PT ;  /* 0x000000f2b3a17233 */ /* 0x100fe20003803000 */
[----:B------:R-:W-:Y:S01]  /*1fe90*/  F2FP.PACK_AB R56, R188, R191 ;  /* 0x000000bfbc38723e */ /* 0x000fe200000000ff */
[----:B------:R-:W-:Y:S01]  /*1fea0*/  HSET2.LE.AND R163, R83, R242, PT ;  /* 0x000000f253a37233 */ /* 0x000fe20003803000 */
[----:B------:R-:W-:Y:S01]  /*1feb0*/  FADD.FTZ R158, R158, R7 ;  /* 0x000000079e9e7221 */ /* 0x000fe20000010000 */
[C---:B------:R-:W-:Y:S03]  /*1fec0*/  HMMA.16816.F32 R24, R52.reuse, R62, R24 ;  /* 0x0000003e3418723c */ /* 0x040fe60000001818 */
[----:B------:R-:W-:Y:S01]  /*1fed0*/  FADD.FTZ R7, R133, R112 ;  /* 0x0000007085077221 */ /* 0x000fe20000010000 */
[----:B------:R-:W-:Y:S01]  /*1fee0*/  LOP3.LUT R161, R161, R10, RZ, 0xc0, !PT ;  /* 0x0000000aa1a17212 */ /* 0x000fe200078ec0ff */
[----:B------:R-:W-:Y:S01]  /*1fef0*/  FADD.FTZ R11, R11, R158 ;  /* 0x0000009e0b0b7221 */ /* 0x000fe20000010000 */
[----:B------:R-:W-:Y:S01]  /*1ff00*/  F2FP.PACK_AB R10, R195, R80 ;  /* 0x00000050c30a723e */ /* 0x000fe200000000ff */
[----:B------:R-:W-:Y:S01]  /*1ff10*/  FADD.FTZ R130, R130, R7 ;  /* 0x0000000782827221 */ /* 0x000fe20000010000 */
[-C--:B---3--:R-:W-:Y:S01]  /*1ff20*/  HMMA.16816.F32 R28, R52, R44.reuse, R28 ;  /* 0x0000002c341c723c */ /* 0x088fe2000000181c */
[----:B------:R-:W-:Y:S03]  /*1ff30*/  FADD.FTZ R156, R156, R11 ;  /* 0x0000000b9c9c7221 */ /* 0x000fe60000010000 */
[----:B------:R-:W-:Y:S01]  /*1ff40*/  FADD.FTZ R7, R141, R130 ;  /* 0x000000828d077221 */ /* 0x000fe20000010000 */
[----:B------:R-:W-:Y:S01]  /*1ff50*/  LOP3.LUT R145, R145, R10, RZ, 0xc0, !PT ;  /* 0x0000000a91917212 */ /* 0x000fe200078ec0ff */
[----:B------:R-:W-:Y:S01]  /*1ff60*/  FADD.FTZ R10, R132, R127 ;  /* 0x0000007f840a7221 */ /* 0x000fe20000010000 */
[----:B------:R-:W-:Y:S01]  /*1ff70*/  LOP3.LUT R163, R163, R56, RZ, 0xc0, !PT ;  /* 0x00000038a3a37212 */ /* 0x000fe200078ec0ff */
[----:B------:R-:W-:Y:S01]  /*1ff80*/  FADD.FTZ R136, R136, R7 ;  /* 0x0000000788887221 */ /* 0x000fe20000010000 */
[C---:B------:R-:W-:Y:S03]  /*1ff90*/  HMMA.16816.F32 R32, R48.reuse, R44, R32 ;  /* 0x0000002c3020723c */ /* 0x040fe60000001820 */
[----:B------:R-:W-:Y:S01]  /*1ffa0*/  FADD.FTZ R131, R131, R10 ;  /* 0x0000000a83837221 */ /* 0x000fe20000010000 */
[----:B------:R-:W-:Y:S01]  /*1ffb0*/  F2FP.PACK_AB R56, R199, R194 ;  /* 0x000000c2c738723e */ /* 0x000fe200000000ff */
[----:B------:R-:W-:Y:S01]  /*1ffc0*/  FADD.FTZ R7, R139, R136 ;  /* 0x000000888b077221 */ /* 0x000fe20000010000 */
[----:B------:R-:W-:Y:S01]  /*1ffd0*/  LOP3.LUT R144, R144, R9, RZ, 0xc0, !PT ;  /* 0x0000000990907212 */ /* 0x000fe200078ec0ff */
[----:B------:R-:W-:Y:S01]  /*1ffe0*/  FADD.FTZ R10, R140, R131 ;  /* 0x000000838c0a7221 */ /* 0x000fe20000010000 */
[-C--:B------:R-:W-:Y:S01]  /*1fff0*/  HMMA.16816.F32 R36, R48, R46.reuse, R36 ;  /* 0x0000002e3024723c */ /* 0x080fe20000001824 */
[----:B------:R-:W-:Y:S03]  /*20000*/  FADD.FTZ R150, R150, R7 ;  /* 0x0000000796967221 */ /* 0x000fe60000010000 */
[----:B------:R-:W-:Y:S01]  /*20010*/  FADD.FTZ R10, R137, R10 ;  /* 0x0000000a890a7221 */ /* 0x000fe20000010000 */
[----:B------:R-:W-:Y:S01]  /*20020*/  LOP3.LUT R147, R147, R56, RZ, 0xc0, !PT ;  /* 0x0000003893937212 */ /* 0x000fe200078ec0ff */
[----:B------:R-:W-:Y:S01]  /*20030*/  FADD.FTZ R69, R69, R150 ;  /* 0x0000009645457221 */ /* 0x000fe20000010000 */
[----:B------:R-:W-:Y:S01]  /*20040*/  LOP3.LUT R221, R221, 0x6, RZ, 0xc0, !PT ;  /* 0x00000006dddd7812 */ /* 0x000fe200078ec0ff */
[----:B------:R-:W-:Y:S01]  /*20050*/  FADD.FTZ R48, R134, R135 ;  /* 0x0000008786307221 */ /* 0x000fe20000010000 */
[----:B------:R-:W-:Y:S01]  /*20060*/  HMMA.16816.F32 R40, R52, R46, R40 ;  /* 0x0000002e3428723c */ /* 0x000fe20000001828 */
[----:B------:R-:W1:Y:S02]  /*20070*/  LDSM.16.MT88.4 R44, [R215+0x5c00] ;  /* 0x005c0000d72c783b */ /* 0x000e640000004200 */
        /* <DEDUP_REMOVED lines=21> */
[-C--:B-1----:R-:W-:Y:S01]  /*201d0*/  HMMA.16816.F32 R156, R160, R44.reuse, R28 ;  /* 0x0000002ca09c723c */ /* 0x082fe2000000181c */
        /* <DEDUP_REMOVED lines=20> */
[----:B------:R-:W-:Y:S01]  /*20320*/  FADD.FTZ R4, R110, R121 ;  /* 0x000000796e047221 */ /* 0x000fe20000010000 */
[----:B------:R4:W-:Y:S01]  /*20330*/  STL [R1+0x10], R6 ;  /* 0x0000100601007387 */ /* 0x0009e20000100800 */
[----:B------:R-:W-:Y:S02]  /*20340*/  FADD.FTZ R77, R204, R77 ;  /* 0x0000004dcc4d7221 */ /* 0x000fe40000010000 */
[----:B------:R-:W-:Y:S01]  /*20350*/  FADD.FTZ R74, R74, R197 ;  /* 0x000000c54a4a7221 */ /* 0x000fe20000010000 */
        /* <DEDUP_REMOVED lines=12> */
[----:B----45:R-:W-:-:S05]  /*20420*/  @P0 BRA `(.L_x_832) ;  /* 0xffff65b000000947 */ /* 0x030fca000383ffff */
.L_x_831:
[----:B------:R-:W2:Y:S04]  /*20430*/  LDL.LU R10, [R1+0x10] ;  /* 0x00001000010a7983 */ /* 0x000ea80000300800 */
[----:B------:R-:W1:Y:S04]  /*20440*/  SHFL.BFLY PT, R7, R252, 0x2, 0x1f ;  /* 0x0c401f00fc077f89 */ /* 0x000e6800000e0000 */
[----:B------:R-:W3:Y:S01]  /*20450*/  SHFL.BFLY PT, R8, R243, 0x2, 0x1f ;  /* 0x0c401f00f3087f89 */ /* 0x000ee200000e0000 */
[----:B------:R-:W-:-:S02]  /*20460*/  MOV R14, 0x3f800000 ;  /* 0x3f800000000e7802 */ /* 0x000fc40000000f00 */
[----:B------:R-:W-:Y:S01]  /*20470*/  MOV R16, 0x3f800000 ;  /* 0x3f80000000107802 */ /* 0x000fe20000000f00 */
[----:B------:R-:W4:Y:S01]  /*20480*/  LDL.LU R9, [R1+0x14] ;  /* 0x0000140001097983 */ /* 0x000f220000300800 */
[----:B------:R-:W-:Y:S01]  /*20490*/  MOV R17, 0x3f800000 ;  /* 0x3f80000000117802 */ /* 0x000fe20000000f00 */
[----:B------:R-:W3:Y:S01]  /*204a0*/  S2UR UR6, SR_CTAID.Y ;  /* 0x00000000000679c3 */ /* 0x000ee20000002600 */
[----:B------:R-:W-:Y:S01]  /*204b0*/  UISETP.NE.AND UP4, UPT, UR10, -0x1, UPT ;  /* 0xffffffff0a00788c */ /* 0x000fe2000bf85270 */
[----:B------:R-:W-:Y:S01]  /*204c0*/  BSSY B0, `(.L_x_835) ;  /* 0x00000e8000007945 */ /* 0x000fe20003800000 */
[----:B------:R-:W-:Y:S02]  /*204d0*/  ULDC.U8 UR12, c[0x0][0x329] ;  /* 0x0000ca40000c7ab9 */ /* 0x000fe40000000000 */
[----:B------:R-:W-:Y:S02]  /*204e0*/  UISETP.NE.AND UP3, UPT, UR12, URZ, UPT ;  /* 0x0000003f0c00728c */ /* 0x000fe4000bf65270 */
[----:B------:R-:W-:-:S02]  /*204f0*/  ULDC.U8 UR16, c[0x0][0x328] ;  /* 0x0000ca0000107ab9 */ /* 0x000fc40000000000 */
[----:B------:R-:W-:Y:S02]  /*20500*/  UISETP.NE.AND UP2, UPT, UR16, URZ, UPT ;  /* 0x0000003f1000728c */ /* 0x000fe4000bf45270 */
[----:B------:R-:W-:Y:S02]  /*20510*/  ULDC.64 UR4, c[0x0][0x1e8] ;  /* 0x00007a0000047ab9 */ /* 0x000fe40000000a00 */
[----:B------:R-:W-:Y:S01]  /*20520*/  @UP4 UIMAD.WIDE.U32 UR18, UR10, UR4, URZ ;  /* 0x000000040a1242a5 */ /* 0x000fe2000f8e003f */
[----:B-1----:R-:W-:Y:S01]  /*20530*/  FADD.FTZ R7, R7, R252 ;  /* 0x000000fc07077221 */ /* 0x002fe20000010000 */
[----:B------:R-:W-:Y:S01]  /*20540*/  UISETP.EQ.AND UP2, UPT, UR12, URZ, UP2 ;  /* 0x0000003f0c00728c */ /* 0x000fe20009742270 */
[----:B------:R-:W1:Y:S01]  /*20550*/  S2UR UR12, SR_CTAID.X ;  /* 0x00000000000c79c3 */ /* 0x000e620000002500 */
[----:B------:R-:W-:Y:S01]  /*20560*/  @UP3 ULDC UR13, c[0x0][0x210] ;  /* 0x00008400000d3ab9 */ /* 0x000fe20000000800 */
[----:B---3--:R-:W-:Y:S01]  /*20570*/  FADD.FTZ R15, R8, R243 ;  /* 0x000000f3080f7221 */ /* 0x008fe20000010000 */
[----:B------:R-:W-:-:S02]  /*20580*/  ULDC UR9, c[0x0][0x214] ;  /* 0x0000850000097ab9 */ /* 0x000fc40000000800 */
[----:B------:R-:W-:Y:S02]  /*20590*/  @UP4 UIMAD UR7, UR10, UR5, UR19 ;  /* 0x000000050a0742a4 */ /* 0x000fe4000f8e0213 */
[----:B------:R-:W3:Y:S01]  /*205a0*/  SHFL.BFLY PT, R12, R15, 0x1, 0x1f ;  /* 0x0c201f000f0c7f89 */ /* 0x000ee200000e0000 */
[----:B------:R-:W-:Y:S02]  /*205b0*/  @!UP4 USHF.R.S32.HI UR17, URZ, 0x1f, UR6 ;  /* 0x0000001f3f11c899 */ /* 0x000fe40008011406 */
[----:B------:R-:W-:Y:S02]  /*205c0*/  @!UP3 UISETP.NE.AND UP1, UPT, UR16, URZ, UPT ;  /* 0x0000003f1000b28c */ /* 0x000fe4000bf25270 */
[----:B------:R-:W-:Y:S02]  /*205d0*/  ULDC.64 UR4, c[0x0][0x1e0] ;  /* 0x0000780000047ab9 */ /* 0x000fe40000000a00 */
[----:B------:R-:W-:Y:S01]  /*205e0*/  @UP3 UIMAD UR16, UR13, UR9, URZ ;  /* 0x000000090d1032a4 */ /* 0x000fe2000f8e023f */
[----:B------:R-:W1:Y:S01]  /*205f0*/  S2UR UR13, SR_CTAID.Z ;  /* 0x00000000000d79c3 */ /* 0x000e620000002700 */
[----:B------:R-:W-:-:S02]  /*20600*/  @!UP4 UIMAD UR17, UR17, UR4, URZ ;  /* 0x000000041111c2a4 */ /* 0x000fc4000f8e023f */
[----:B------:R-:W-:Y:S02]  /*20610*/  UISETP.NE.OR UP0, UPT, UR10, -0x1, !UP2 ;  /* 0xffffffff0a00788c */ /* 0x000fe4000d705670 */
[----:B------:R-:W-:Y:S02]  /*20620*/  @!UP4 UIMAD UR17, UR6, UR5, UR17 ;  /* 0x000000050611c2a4 */ /* 0x000fe4000f8e0211 */
[----:B------:R-:W-:Y:S02]  /*20630*/  @!UP4 UIMAD.WIDE.U32 UR22, UR6, UR4, URZ ;  /* 0x000000040616c2a5 */ /* 0x000fe4000f8e003f */
[----:B------:R-:W-:Y:S02]  /*20640*/  ULDC UR5, c[0x0][0x234] ;  /* 0x00008d0000057ab9 */ /* 0x000fe40000000800 */
[----:B------:R-:W-:Y:S02]  /*20650*/  @!UP3 USEL UR16, UR9, UR5, !UP1 ;  /* 0x000000050910b287 */ /* 0x000fe4000c800000 */
[----:B------:R-:W-:-:S02]  /*20660*/  ULDC UR4, c[0x0][0x1c0] ;  /* 0x0000700000047ab9 */ /* 0x000fc40000000800 */
[----:B------:R-:W-:Y:S01]  /*20670*/  @UP3 UMOV UR19, 0x1 ;  /* 0x0000000100133882 */ /* 0x000fe20000000000 */
[----:B---3--:R-:W-:Y:S01]  /*20680*/  FADD.FTZ R12, R15, R12 ;  /* 0x0000000c0f0c7221 */ /* 0x008fe20000010000 */
[----:B------:R-:W-:Y:S01]  /*20690*/  MOV R15, 0x3f800000 ;  /* 0x3f800000000f7802 */ /* 0x000fe20000000f00 */
[----:B------:R-:W-:Y:S02]  /*206a0*/  @!UP3 UIMAD UR19, UR16, UR4, URZ ;  /* 0x000000041013b2a4 */ /* 0x000fe4000f8e023f */
[----:B------:R-:W-:Y:S01]  /*206b0*/  @UP3 ULDC UR20, c[0x0][0x210] ;  /* 0x0000840000143ab9 */ /* 0x000fe20000000800 */
[----:B------:R-:W-:Y:S01]  /*206c0*/  FSETP.NE.FTZ.AND P3, PT, R12, RZ, PT ;  /* 0x000000ff0c00720b */ /* 0x000fe20003f75000 */
[----:B------:R-:W-:Y:S02]  /*206d0*/  UIMAD UR4, UR6, UR19, URZ ;  /* 0x00000013060472a4 */ /* 0x000fe4000f8e023f */
[----:B------:R-:W-:Y:S02]  /*206e0*/  @!UP3 UMOV UR20, 0x1 ;  /* 0x000000010014b882 */ /* 0x000fe40000000000 */
[----:B------:R-:W-:-:S02]  /*206f0*/  @!UP0 UIMAD UR10, UR6, UR9, URZ ;  /* 0x00000009060a82a4 */ /* 0x000fc4000f8e023f */
[----:B-1----:R-:W-:Y:S02]  /*20700*/  UIMAD UR12, UR12, UR20, URZ ;  /* 0x000000140c0c72a4 */ /* 0x002fe4000f8e023f */
[----:B------:R-:W-:Y:S02]  /*20710*/  USEL UR4, UR4, URZ, !UP2 ;  /* 0x0000003f04047287 */ /* 0x000fe4000d000000 */
[----:B------:R-:W-:Y:S02]  /*20720*/  USHF.L.U32 UR12, UR12, 0x7, URZ ;  /* 0x000000070c0c7899 */ /* 0x000fe4000800063f */
[----:B------:R-:W1:Y:S01]  /*20730*/  @P3 MUFU.RCP R17, R12 ;  /* 0x0000000c00113308 */ /* 0x000e620000001000 */
[----:B------:R-:W-:Y:S02]  /*20740*/  UIMAD UR16, UR13, UR16, UR4 ;  /* 0x000000100d1072a4 */ /* 0x000fe4000f8e0204 */
[----:B------:R-:W-:Y:S02]  /*20750*/  @!UP2 UMOV UR24, URZ ;  /* 0x0000003f0018ac82 */ /* 0x000fe40008000000 */
[----:B------:R-:W-:-:S02]  /*20760*/  @UP2 UMOV UR24, UR10 ;  /* 0x0000000a00182c82 */ /* 0x000fc40008000000 */
[----:B------:R-:W-:Y:S01]  /*20770*/  @!UP2 UMOV UR25, URZ ;  /* 0x0000003f0019ac82 */ /* 0x000fe20008000000 */
[----:B------:R-:W3:Y:S01]  /*20780*/  @P3 MUFU.LG2 R12, R12 ;  /* 0x0000000c000c3308 */ /* 0x000ee20000000c00 */
[----:B------:R-:W-:Y:S02]  /*20790*/  USHF.R.S32.HI UR4, URZ, 0x1f, UR12 ;  /* 0x0000001f3f047899 */ /* 0x000fe4000801140c */
[----:B------:R-:W-:Y:S02]  /*207a0*/  @UP2 USHF.R.S32.HI UR25, URZ, 0x1f, UR10 ;  /* 0x0000001f3f192899 */ /* 0x000fe4000801140a */
[----:B------:R-:W-:Y:S02]  /*207b0*/  USHF.R.S32.HI UR5, URZ, 0x1f, UR16 ;  /* 0x0000001f3f057899 */ /* 0x000fe40008011410 */
[----:B------:R-:W-:Y:S01]  /*207c0*/  UIADD3 UR12, UP1, UP0, UR12, UR24, UR16 ;  /* 0x000000180c0c7290 */ /* 0x000fe2000f83e010 */
[----:B-1----:R-:W-:Y:S01]  /*207d0*/  FMUL.FTZ R17, R17, c[0x0][0x2dc] ;  /* 0x0000b70011117a20 */ /* 0x002fe20000410000 */
[----:B------:R-:W-:-:S02]  /*207e0*/  @!UP4 UIADD3 UR7, UR23, UR17, URZ ;  /* 0x000000111707c290 */ /* 0x000fc4000fffe03f */
[----:B------:R-:W-:Y:S01]  /*207f0*/  UIADD3.X UR4, UR4, UR25, UR5, UP1, UP0 ;  /* 0x0000001904047290 */ /* 0x000fe20008fe0405 */
[C---:B------:R-:W-:Y:S01]  /*20800*/  FMUL.FTZ R134, R17.reuse, R134 ;  /* 0x0000008611867220 */ /* 0x040fe20000410000 */
[----:B------:R-:W-:Y:S01]  /*20810*/  @!UP4 UMOV UR18, UR22 ;  /* 0x000000160012cc82 */ /* 0x000fe20008000000 */
        /* <DEDUP_REMOVED lines=9> */
[----:B------:R-:W-:Y:S01]  /*208b0*/  F2FP.PACK_AB R158, R159, R158 ;  /* 0x0000009e9f9e723e */ /* 0x000fe200000000ff */
[----:B---3--:R-:W-:-:S03]  /*208c0*/  @P3 FMUL.FTZ R12, R12, 0.69314718246459960938 ;  /* 0x3f3172180c0c3820 */ /* 0x008fc60000410000 */
[----:B------:R-:W-:Y:S01]  /*208d0*/  F2FP.PACK_AB R17, R17, R162 ;  /* 0x000000a21111723e */ /* 0x000fe200000000ff */
[----:B--2---:R-:W1:Y:S04]  /*208e0*/  SHFL.BFLY PT, R6, R10, 0x2, 0x1f ;  /* 0x0c401f000a067f89 */ /* 0x004e6800000e0000 */
[----:B----4-:R-:W2:Y:S01]  /*208f0*/  SHFL.BFLY PT, R4, R9, 0x2, 0x1f ;  /* 0x0c401f0009047f89 */ /* 0x010ea200000e0000 */
[----:B-1----:R-:W-:-:S03]  /*20900*/  FADD.FTZ R6, R6, R10 ;  /* 0x0000000a06067221 */ /* 0x002fc60000010000 */
[----:B------:R-:W1:Y:S04]  /*20910*/  SHFL.BFLY PT, R10, R7, 0x1, 0x1f ;  /* 0x0c201f00070a7f89 */ /* 0x000e6800000e0000 */
[----:B------:R-:W3:Y:S01]  /*20920*/  SHFL.BFLY PT, R13, R6, 0x1, 0x1f ;  /* 0x0c201f00060d7f89 */ /* 0x000ee200000e0000 */
[----:B--2---:R-:W-:-:S03]  /*20930*/  FADD.FTZ R4, R4, R9 ;  /* 0x0000000904047221 */ /* 0x004fc60000010000 */
[----:B------:R-:W2:Y:S04]  /*20940*/  S2R R9, SR_TID.X ;  /* 0x0000000000097919 */ /* 0x000ea80000002100 */
[----:B------:R-:W4:Y:S01]  /*20950*/  SHFL.BFLY PT, R11, R4, 0x1, 0x1f ;  /* 0x0c201f00040b7f89 */ /* 0x000f2200000e0000 */
[----:B-1----:R-:W-:Y:S02]  /*20960*/  FADD.FTZ R10, R7, R10 ;  /* 0x0000000a070a7221 */ /* 0x002fe40000010000 */
[----:B---3--:R-:W-:-:S03]  /*20970*/  FADD.FTZ R13, R6, R13 ;  /* 0x0000000d060d7221 */ /* 0x008fc60000010000 */
[----:B------:R-:W-:Y:S02]  /*20980*/  FSETP.NE.FTZ.AND P1, PT, R10, RZ, PT ;  /* 0x000000ff0a00720b */ /* 0x000fe40003f35000 */
[----:B------:R-:W-:Y:S02]  /*20990*/  FSETP.NE.FTZ.AND P4, PT, R13, RZ, PT ;  /* 0x000000ff0d00720b */ /* 0x000fe40003f95000 */
[----:B--2---:R-:W-:Y:S01]  /*209a0*/  SHF.R.S32.HI R6, RZ, 0x1f, R9 ;  /* 0x0000001fff067819 */ /* 0x004fe20000011409 */
[----:B----4-:R-:W-:-:S03]  /*209b0*/  FADD.FTZ R11, R4, R11 ;  /* 0x0000000b040b7221 */ /* 0x010fc60000010000 */
[----:B------:R-:W-:-:S05]  /*209c0*/  LEA.HI R8, R6, R9, RZ, 0x2 ;  /* 0x0000000906087211 */ /* 0x000fca00078f10ff */
[----:B------:R-:W1:Y:S01]  /*209d0*/  @P1 MUFU.RCP R15, R10 ;  /* 0x0000000a000f1308 */ /* 0x000e620000001000 */
[----:B------:R-:W-:Y:S02]  /*209e0*/  LEA.HI R6, R6, R9, RZ, 0x5 ;  /* 0x0000000906067211 */ /* 0x000fe400078f28ff */
[----:B------:R-:W-:Y:S02]  /*209f0*/  FSETP.NE.FTZ.AND P2, PT, R11, RZ, PT ;  /* 0x000000ff0b00720b */ /* 0x000fe40003f55000 */
[----:B------:R-:W-:Y:S02]  /*20a00*/  LOP3.LUT R18, R8, 0xfffffffc, RZ, 0xc0, !PT ;  /* 0xfffffffc08127812 */ /* 0x000fe400078ec0ff */
[----:B------:R-:W-:Y:S01]  /*20a10*/  SHF.R.S32.HI R4, RZ, 0x5, R6 ;  /* 0x00000005ff047819 */ /* 0x000fe20000011406 */
[----:B------:R-:W2:Y:S01]  /*20a20*/  @P4 MUFU.RCP R16, R13 ;  /* 0x0000000d00104308 */ /* 0x000ea20000001000 */
[----:B------:R-:W-:Y:S01]  /*20a30*/  LOP3.LUT R6, R6, 0xffffffe0, RZ, 0xc0, !PT ;  /* 0xffffffe006067812 */ /* 0x000fe200078ec0ff */
[----:B------:R-:W-:-:S03]  /*20a40*/  IMAD.IADD R7, R9, 0x1, -R18 ;  /* 0x0000000109077824 */ /* 0x000fc600078e0a12 */
[----:B------:R-:W-:Y:S02]  /*20a50*/  IADD3 R6, -R6, R9, RZ ;  /* 0x0000000906067210 */ /* 0x000fe40007ffe1ff */
[----:B------:R-:W-:Y:S01]  /*20a60*/  LEA R4, R4, R7, 0x8 ;  /* 0x0000000704047211 */ /* 0x000fe200078e40ff */
[----:B------:R-:W3:Y:S01]  /*20a70*/  @P2 MUFU.RCP R14, R11 ;  /* 0x0000000b000e2308 */ /* 0x000ee20000001000 */
[----:B------:R-:W-:Y:S01]  /*20a80*/  SHF.R.S32.HI R7, RZ, 0x2, R8 ;  /* 0x00000002ff077819 */ /* 0x000fe20000011408 */
[----:B-1----:R-:W-:Y:S01]  /*20a90*/  FMUL.FTZ R15, R15, c[0x0][0x2dc] ;  /* 0x0000b7000f0f7a20 */ /* 0x002fe20000410000 */
[----:B------:R-:W-:Y:S01]  /*20aa0*/  MOV R9, 0x7f800000 ;  /* 0x7f80000000097802 */ /* 0x000fe20000000f00 */
[----:B------:R-:W-:Y:S01]  /*20ab0*/  @P3 FFMA.FTZ R9, R3, c[0x0][0x238], R12 ;  /* 0x00008e0003093a23 */ /* 0x000fe2000001000c */
[----:B------:R-:W-:Y:S01]  /*20ac0*/  SHF.R.S32.HI R8, RZ, 0x1f, R7 ;  /* 0x0000001fff087819 */ /* 0x000fe20000011407 */
[C---:B------:R-:W-:Y:S02]  /*20ad0*/  FMUL.FTZ R142, R15.reuse, R142 ;  /* 0x0000008e0f8e7220 */ /* 0x040fe40000410000 */
[----:B--2---:R-:W-:Y:S01]  /*20ae0*/  FMUL.FTZ R16, R16, c[0x0][0x2dc] ;  /* 0x0000b70010107a20 */ /* 0x004fe20000410000 */
[----:B------:R-:W-:Y:S01]  /*20af0*/  LEA.HI R8, R8, R7, RZ, 0x3 ;  /* 0x0000000708087211 */ /* 0x000fe200078f18ff */
[----:B------:R-:W-:Y:S01]  /*20b00*/  FMUL.FTZ R143, R15, R143 ;  /* 0x0000008f0f8f7220 */ /* 0x000fe20000410000 */
[----:B------:R-:W1:Y:S01]  /*20b10*/  @P4 MUFU.LG2 R13, R13 ;  /* 0x0000000d000d4308 */ /* 0x000e620000000c00 */
[----:B------:R-:W-:Y:S01]  /*20b20*/  FMUL.FTZ R132, R16, R132 ;  /* 0x0000008410847220 */ /* 0x000fe20000410000 */
[----:B------:R-:W-:Y:S01]  /*20b30*/  LOP3.LUT R8, R8, 0xfffffff8, RZ, 0xc0, !PT ;  /* 0xfffffff808087812 */ /* 0x000fe200078ec0ff */
[----:B------:R-:W-:Y:S01]  /*20b40*/  FMUL.FTZ R133, R16, R133 ;  /* 0x0000008510857220 */ /* 0x000fe20000410000 */
[----:B------:R-:W-:Y:S01]  /*20b50*/  F2FP.PACK_AB R142, R143, R142 ;  /* 0x0000008e8f8e723e */ /* 0x000fe200000000ff */
[----:B---3--:R-:W-:-:S02]  /*20b60*/  FMUL.FTZ R14, R14, c[0x0][0x2dc] ;  /* 0x0000b7000e0e7a20 */ /* 0x008fc40000410000 */
[----:B------:R-:W-:Y:S01]  /*20b70*/  IMAD.IADD R8, R7, 0x1, -R8 ;  /* 0x0000000107087824 */ /* 0x000fe200078e0a08 */
[----:B------:R-:W-:Y:S01]  /*20b80*/  F2FP.PACK_AB R132, R133, R132 ;  /* 0x000000848584723e */ /* 0x000fe200000000ff */
[C---:B------:R-:W-:Y:S01]  /*20b90*/  FMUL.FTZ R140, R14.reuse, R140 ;  /* 0x0000008c0e8c7220 */ /* 0x040fe20000410000 */
[----:B------:R-:W2:Y:S01]  /*20ba0*/  @P2 MUFU.LG2 R11, R11 ;  /* 0x0000000b000b2308 */ /* 0x000ea20000000c00 */
[C---:B------:R-:W-:Y:S02]  /*20bb0*/  FMUL.FTZ R141, R14.reuse, R141 ;  /* 0x0000008d0e8d7220 */ /* 0x040fe40000410000 */
[C---:B------:R-:W-:Y:S02]  /*20bc0*/  FMUL.FTZ R136, R14.reuse, R136 ;  /* 0x000000880e887220 */ /* 0x040fe40000410000 */
[C---:B------:R-:W-:Y:S01]  /*20bd0*/  FMUL.FTZ R137, R14.reuse, R137 ;  /* 0x000000890e897220 */ /* 0x040fe20000410000 */
[----:B------:R-:W-:Y:S01]  /*20be0*/  F2FP.PACK_AB R140, R141, R140 ;  /* 0x0000008c8d8c723e */ /* 0x000fe200000000ff */
[C---:B------:R-:W-:Y:S01]  /*20bf0*/  FMUL.FTZ R148, R14.reuse, R148 ;  /* 0x000000940e947220 */ /* 0x040fe20000410000 */
[----:B------:R-:W3:Y:S01]  /*20c00*/  @P1 MUFU.LG2 R10, R10 ;  /* 0x0000000a000a1308 */ /* 0x000ee20000000c00 */
[C---:B------:R-:W-:Y:S01]  /*20c10*/  FMUL.FTZ R149, R14.reuse, R149 ;  /* 0x000000950e957220 */ /* 0x040fe20000410000 */
[----:B------:R-:W-:Y:S01]  /*20c20*/  F2FP.PACK_AB R136, R137, R136 ;  /* 0x000000888988723e */ /* 0x000fe200000000ff */
[----:B------:R-:W-:-:S02]  /*20c30*/  FMUL.FTZ R144, R14, R144 ;  /* 0x000000900e907220 */ /* 0x000fc40000410000 */
        /* <DEDUP_REMOVED lines=10> */
[C---:B------:R-:W-:Y:S01]  /*20ce0*/  FMUL.FTZ R160, R16.reuse, R160 ;  /* 0x000000a010a07220 */ /* 0x040fe20000410000 */
[----:B------:R-:W-:Y:S01]  /*20cf0*/  F2FP.PACK_AB R152, R153, R152 ;  /* 0x000000989998723e */ /* 0x000fe200000000ff */
[----:B------:R-:W-:Y:S01]  /*20d00*/  FMUL.FTZ R161, R16, R161 ;  /* 0x000000a110a17220 */ /* 0x000fe20000410000 */
[----:B------:R-:W-:Y:S01]  /*20d10*/  SHF.R.S32.HI R16, RZ, 0x1, R14 ;  /* 0x00000001ff107819 */ /* 0x000fe2000001140e */
[----:B------:R-:W-:Y:S01]  /*20d20*/  IMAD R4, R19, 0x10, R4 ;  /* 0x0000001013047824 */ /* 0x000fe200078e0204 */
[----:B------:R-:W-:Y:S01]  /*20d30*/  F2FP.PACK_AB R156, R157, R156 ;  /* 0x0000009c9d9c723e */ /* 0x000fe200000000ff */
[C---:B------:R-:W-:Y:S01]  /*20d40*/  FMUL.FTZ R138, R15.reuse, R138 ;  /* 0x0000008a0f8a7220 */ /* 0x040fe20000410000 */
[C---:B------:R-:W-:Y:S01]  /*20d50*/  SHF.L.U32 R14, R16.reuse, 0x6, RZ ;  /* 0x00000006100e7819 */ /* 0x040fe200000006ff */
[C---:B------:R-:W-:Y:S01]  /*20d60*/  FMUL.FTZ R139, R15.reuse, R139 ;  /* 0x0000008b0f8b7220 */ /* 0x040fe20000410000 */
[----:B------:R-:W-:Y:S01]  /*20d70*/  LOP3.LUT R8, R16, 0x1, RZ, 0xc0, !PT ;  /* 0x0000000110087812 */ /* 0x000fe200078ec0ff */
[C---:B------:R-:W-:Y:S01]  /*20d80*/  FMUL.FTZ R150, R15.reuse, R150 ;  /* 0x000000960f967220 */ /* 0x040fe20000410000 */
[----:B------:R-:W-:Y:S01]  /*20d90*/  LOP3.LUT R14, R14, 0xc0, RZ, 0xc0, !PT ;  /* 0x000000c00e0e7812 */ /* 0x000fe200078ec0ff */
[C---:B------:R-:W-:Y:S01]  /*20da0*/  FMUL.FTZ R151, R15.reuse, R151 ;  /* 0x000000970f977220 */ /* 0x040fe20000410000 */
[----:B------:R-:W-:Y:S01]  /*20db0*/  ISETP.NE.U32.AND P0, PT, R8, 0x1, PT ;  /* 0x000000010800780c */ /* 0x000fe20003f05070 */
[C---:B------:R-:W-:Y:S01]  /*20dc0*/  FMUL.FTZ R146, R15.reuse, R146 ;  /* 0x000000920f927220 */ /* 0x040fe20000410000 */
[----:B------:R-:W-:Y:S01]  /*20dd0*/  MOV R8, 0xfffffff0 ;  /* 0xfffffff000087802 */ /* 0x000fe20000000f00 */
[----:B------:R-:W-:Y:S01]  /*20de0*/  FMUL.FTZ R15, R15, R147 ;  /* 0x000000930f0f7220 */ /* 0x000fe20000410000 */
[----:B------:R-:W-:Y:S01]  /*20df0*/  LEA.HI R19, R14, R14, RZ, 0x1d ;  /* 0x0000000e0e137211 */ /* 0x000fe200078fe8ff */
[----:B-1----:R-:W-:Y:S01]  /*20e00*/  @P4 FMUL.FTZ R14, R13, 0.69314718246459960938 ;  /* 0x3f3172180d0e4820 */ /* 0x002fe20000410000 */
[----:B------:R-:W-:Y:S01]  /*20e10*/  SEL R8, R8, 0x10, !P0 ;  /* 0x0000001008087807 */ /* 0x000fe20004000000 */
[----:B--2---:R-:W-:Y:S01]  /*20e20*/  @P2 FMUL.FTZ R11, R11, 0.69314718246459960938 ;  /* 0x3f3172180b0b2820 */ /* 0x004fe20000410000 */
[----:B------:R-:W-:Y:S01]  /*20e30*/  LOP3.LUT P0, RZ, R16, 0x2, RZ, 0xc0, !PT ;  /* 0x0000000210ff7812 */ /* 0x000fe2000780c0ff */
[----:B---3--:R-:W-:Y:S01]  /*20e40*/  @P1 FMUL.FTZ R13, R10, 0.69314718246459960938 ;  /* 0x3f3172180a0d1820 */ /* 0x008fe20000410000 */
[----:B------:R-:W-:-:S02]  /*20e50*/  LEA R4, R4, R19, 0x1 ;  /* 0x0000001304047211 */ /* 0x000fc400078e08ff */
[----:B------:R-:W-:Y:S02]  /*20e60*/  F2FP.PACK_AB R138, R139, R138 ;  /* 0x0000008a8b8a723e */ /* 0x000fe400000000ff */
[----:B------:R-:W-:Y:S01]  /*20e70*/  F2FP.PACK_AB R160, R161, R160 ;  /* 0x000000a0a1a0723e */ /* 0x000fe200000000ff */
[----:B------:R-:W-:Y:S01]  /*20e80*/  IMAD.SHL.U32 R19, R4, 0x2, RZ ;  /* 0x0000000204137824 */ /* 0x000fe200078e00ff */
[----:B------:R-:W-:Y:S02]  /*20e90*/  F2FP.PACK_AB R150, R151, R150 ;  /* 0x000000969796723e */ /* 0x000fe400000000ff */
[----:B------:R-:W-:Y:S02]  /*20ea0*/  F2FP.PACK_AB R15, R15, R146 ;  /* 0x000000920f0f723e */ /* 0x000fe400000000ff */
[C---:B------:R-:W-:Y:S01]  /*20eb0*/  IADD3 R23, R19.reuse, 0x20, RZ ;  /* 0x0000002013177810 */ /* 0x040fe20007ffe0ff */
[----:B------:R-:W-:Y:S01]  /*20ec0*/  STS [R19], R132 ;  /* 0x0000008413007388 */ /* 0x000fe20000000800 */
[----:B------:R-:W-:-:S02]  /*20ed0*/  IADD3 R21, R19, R8, RZ ;  /* 0x0000000813157210 */ /* 0x000fc40007ffe0ff */
[----:B------:R-:W-:Y:S01]  /*20ee0*/  @P0 IADD3 R23, R19, -0x20, RZ ;  /* 0xffffffe013170810 */ /* 0x000fe20007ffe0ff */
[----:B------:R-:W-:Y:S01]  /*20ef0*/  STS [R19+0x200], R134 ;  /* 0x0002008613007388 */ /* 0x000fe20000000800 */
[----:B------:R-:W-:Y:S02]  /*20f00*/  LOP3.LUT P0, RZ, R6, 0x3, RZ, 0xc0, !PT ;  /* 0x0000000306ff7812 */ /* 0x000fe4000780c0ff */
[----:B------:R-:W-:Y:S01]  /*20f10*/  IADD3 R8, R8, R23, RZ ;  /* 0x0000001708087210 */ /* 0x000fe20007ffe0ff */
[----:B------:R-:W-:Y:S01]  /*20f20*/  STS [R21], R152 ;  /* 0x0000009815007388 */ /* 0x000fe20000000800 */
[----:B------:R-:W-:Y:S01]  /*20f30*/  MOV R4, 0x7f800000 ;  /* 0x7f80000000047802 */ /* 0x000fe20000000f00 */
[----:B------:R-:W-:Y:S01]  /*20f40*/  @P2 FFMA.FTZ R4, R2, c[0x0][0x238], R11 ;  /* 0x00008e0002042a23 */ /* 0x000fe2000001000b */
[----:B------:R-:W-:Y:S01]  /*20f50*/  MOV R6, 0x7f800000 ;  /* 0x7f80000000067802 */ /* 0x000fe20000000f00 */
[----:B------:R-:W-:Y:S01]  /*20f60*/  STS [R21+0x200], R154 ;  /* 0x0002009a15007388 */ /* 0x000fe20000000800 */
[----:B------:R-:W-:-:S03]  /*20f70*/  @P1 FFMA.FTZ R6, R0, c[0x0][0x238], R13 ;  /* 0x00008e0000061a23 */ /* 0x000fc6000001000d */
[----:B------:R-:W-:Y:S04]  /*20f80*/  STS [R19+0x1000], R140 ;  /* 0x0010008c13007388 */ /* 0x000fe80000000800 */
[----:B------:R-:W-:Y:S04]  /*20f90*/  STS [R19+0x1200], R142 ;  /* 0x0012008e13007388 */ /* 0x000fe80000000800 */
        /* <DEDUP_REMOVED lines=11> */
[----:B-1----:R-:W-:-:S02]  /*21050*/  IMAD.MOV.U32 R8, RZ, RZ, 0x7f800000 ;  /* 0x7f800000ff087424 */ /* 0x002fc400078e00ff */
[----:B------:R-:W-:-:S03]  /*21060*/  @P4 FFMA.FTZ R8, R5, c[0x0][0x238], R14 ;  /* 0x00008e0005084a23 */ /* 0x000fc6000001000e */
[----:B-----5:R1:W2:Y:S04]  /*21070*/  LDS.128 R24, [R222] ;  /* 0x00000000de187984 */ /* 0x0202a80000000c00 */
[----:B------:R1:W3:Y:S04]  /*21080*/  LDS.128 R20, [R222+0x800] ;  /* 0x00080000de147984 */ /* 0x0002e80000000c00 */
[----:B------:R1:W4:Y:S04]  /*21090*/  LDS.128 R16, [R222+0x1000] ;  /* 0x00100000de107984 */ /* 0x0003280000000c00 */
[----:B------:R1:W1:Y:S01]  /*210a0*/  LDS.128 R28, [R222+0x1800] ;  /* 0x00180000de1c7984 */ /* 0x0002620000000c00 */
[----:B------:R-:W-:Y:S05]  /*210b0*/  @P0 BRA `(.L_x_836) ;  /* 0x0000028000000947 */ /* 0x000fea0003800000 */
[----:B------:R-:W5:Y:S02]  /*210c0*/  S2R R0, SR_TID.X ;  /* 0x0000000000007919 */ /* 0x000f640000002100 */
[----:B-----5:R-:W-:-:S04]  /*210d0*/  SHF.R.S32.HI R3, RZ, 0x1f, R0 ;  /* 0x0000001fff037819 */ /* 0x020fc80000011400 */
[----:B------:R-:W-:-:S04]  /*210e0*/  LEA.HI R3, R3, R0, RZ, 0x5 ;  /* 0x0000000003037211 */ /* 0x000fc800078f28ff */
[----:B------:R-:W-:-:S05]  /*210f0*/  LOP3.LUT R3, R3, 0xffffffe0, RZ, 0xc0, !PT ;  /* 0xffffffe003037812 */ /* 0x000fca00078ec0ff */
[----:B------:R-:W-:-:S05]  /*21100*/  IMAD.IADD R3, R0, 0x1, -R3 ;  /* 0x0000000100037824 */ /* 0x000fca00078e0a03 */
[----:B------:R-:W-:-:S04]  /*21110*/  SHF.R.S32.HI R0, RZ, 0x1f, R3 ;  /* 0x0000001fff007819 */ /* 0x000fc80000011403 */
[----:B------:R-:W-:-:S04]  /*21120*/  LEA.HI R0, R0, R3, RZ, 0x2 ;  /* 0x0000000300007211 */ /* 0x000fc800078f10ff */
        /* <DEDUP_REMOVED lines=21> */
[----:B------:R-:W-:-:S02]  /*21280*/  @!P3 IADD3 R5, P0, R10, UR12, RZ ;  /* 0x0000000c0a05bc10 */ /* 0x000fc4000ff1e0ff */
[----:B------:R-:W-:Y:S02]  /*21290*/  @!P5 LEA R14, P2, R3, c[0x0][0x200], 0x2 ;  /* 0x00008000030eda11 */ /* 0x000fe400078410ff */
[----:B------:R-:W-:Y:S02]  /*212a0*/  @!P4 LEA.HI.X.SX32 R11, R11, UR4, 0x1, P1 ;  /* 0x000000040b0bcc11 */ /* 0x000fe400088f0eff */
[----:B------:R-:W-:Y:S02]  /*212b0*/  @!P3 LEA.HI.X.SX32 R10, R10, UR4, 0x1, P0 ;  /* 0x000000040a0abc11 */ /* 0x000fe400080f0eff */
        /* <DEDUP_REMOVED lines=8> */
.L_x_836:
[----:B------:R-:W-:Y:S05]  /*21340*/  BSYNC B0 ;  /* 0x0000000000007941 */ /* 0x000fea0003800000 */
.L_x_835:
[----:B------:R-:W5:Y:S01]  /*21350*/  S2R R5, SR_TID.X ;  /* 0x0000000000057919 */ /* 0x000f620000002100 */
[C---:B----4-:R-:W-:Y:S01]  /*21360*/  IADD3 R8, P0, R240.reuse, UR18, RZ ;  /* 0x00000012f0087c10 */ /* 0x050fe2000ff1e0ff */
[----:B------:R-:W-:Y:S01]  /*21370*/  USHF.R.S32.HI UR6, URZ, 0x1f, UR13 ;  /* 0x0000001f3f067899 */ /* 0x000fe2000801140d */
[----:B------:R-:W-:Y:S01]  /*21380*/  ISETP.GE.AND P1, PT, R240, c[0x0][0x220], PT ;  /* 0x00008800f0007a0c */ /* 0x000fe20003f26270 */
[----:B------:R-:W-:Y:S01]  /*21390*/  ULDC.64 UR4, c[0x0][0x1f0] ;  /* 0x00007c0000047ab9 */ /* 0x000fe20000000a00 */
[----:B------:R-:W-:Y:S01]  /*213a0*/  BSSY B0, `(.L_x_837) ;  /* 0x000001b000007945 */ /* 0x000fe20003800000 */
[----:B------:R-:W-:-:S04]  /*213b0*/  UIMAD UR4, UR6, UR4, URZ ;  /* 0x00000004060472a4 */ /* 0x000fc8000f8e023f */
[----:B------:R-:W-:Y:S01]  /*213c0*/  UIMAD UR4, UR13, UR5, UR4 ;  /* 0x000000050d0472a4 */ /* 0x000fe2000f8e0204 */
[----:B-----5:R-:W-:-:S04]  /*213d0*/  SHF.R.S32.HI R0, RZ, 0x1f, R5 ;  /* 0x0000001fff007819 */ /* 0x020fc80000011405 */
[----:B------:R-:W-:Y:S02]  /*213e0*/  LEA.HI R3, R0, R5, RZ, 0x2 ;  /* 0x0000000500037211 */ /* 0x000fe400078f10ff */
[----:B------:R-:W4:Y:S02]  /*213f0*/  S2R R0, SR_CTAID.Z ;  /* 0x0000000000007919 */ /* 0x000f240000002700 */
[----:B------:R-:W-:Y:S02]  /*21400*/  LOP3.LUT R2, R3, 0xfffffffc, RZ, 0xc0, !PT ;  /* 0xfffffffc03027812 */ /* 0x000fe400078ec0ff */
[----:B------:R-:W-:-:S03]  /*21410*/  SHF.R.S32.HI R4, RZ, 0x2, R3 ;  /* 0x00000002ff047819 */ /* 0x000fc60000011403 */
[----:B------:R-:W-:Y:S01]  /*21420*/  IMAD.IADD R2, R5, 0x1, -R2 ;  /* 0x0000000105027824 */ /* 0x000fe200078e0a02 */
[----:B------:R-:W-:-:S03]  /*21430*/  SHF.R.S32.HI R5, RZ, 0x1f, R4 ;  /* 0x0000001fff057819 */ /* 0x000fc60000011404 */
[----:B------:R-:W-:-:S05]  /*21440*/  IMAD.SHL.U32 R2, R2, 0x8, RZ ;  /* 0x0000000802027824 */ /* 0x000fca00078e00ff */
[----:B------:R-:W-:-:S04]  /*21450*/  SHF.R.S32.HI R2, RZ, 0x1f, R2 ;  /* 0x0000001fff027819 */ /* 0x000fc80000011402 */
        /* <DEDUP_REMOVED lines=15> */
.L_x_838:
[----:B------:R-:W-:Y:S05]  /*21550*/  BSYNC B0 ;  /* 0x0000000000007941 */ /* 0x000fea0003800000 */
.L_x_837:
        /* <DEDUP_REMOVED lines=15> */
.L_x_840:
[----:B------:R-:W-:Y:S05]  /*21650*/  BSYNC B0 ;  /* 0x0000000000007941 */ /* 0x000fea0003800000 */
.L_x_839:
        /* <DEDUP_REMOVED lines=15> */
.L_x_842:
[----:B------:R-:W-:Y:S05]  /*21750*/  BSYNC B0 ;  /* 0x0000000000007941 */ /* 0x000fea0003800000 */
.L_x_841:
        /* <DEDUP_REMOVED lines=15> */
.L_x_843:
        /* <DEDUP_REMOVED lines=11> */
.L_x_1144:


//--------------------- .text._ZN5flash16flash_fwd_kernelI23Flash_fwd_kernel_traitsILi32ELi128ELi128ELi4ELb0ELb0EN7cutlass6half_tE19Flash_kernel_traitsILi32ELi128ELi128ELi4ES3_EELb1ELb0ELb1ELb0ELb0ELb0ELb0ELb1EEEvNS_16Flash_fwd_paramsE --------------------------
	.section	.text._ZN5flash16flash_fwd_kernelI23Flash_fwd_kernel_traitsILi32ELi128ELi128ELi4ELb0ELb0EN7cutlass6half_tE19Flash_kernel_traitsILi32ELi128ELi128ELi4ES3_EELb1ELb0ELb1ELb0ELb0ELb0ELb0ELb1EEEvNS_16Flash_fwd_paramsE,"ax",@progbits
	.sectioninfo	@"SHI_REGISTERS=255"
	.align	128
        .global         _ZN5flash16flash_fwd_kernelI23Flash_fwd_kernel_traitsILi32ELi128ELi128ELi4ELb0ELb0EN7cutlass6half_tE19Flash_kernel_traitsILi32ELi128ELi128ELi4ES3_EELb1ELb0ELb1ELb0ELb0ELb0ELb0ELb1EEEvNS_16Flash_fwd_paramsE
        .type           _ZN5flash16flash_fwd_kernelI23Flash_fwd_kernel_traitsILi32ELi128ELi128ELi4ELb0ELb0EN7cutlass6half_tE19Flash_kernel_traitsILi32ELi128ELi128ELi4ES3_EELb1ELb0ELb1ELb0ELb0ELb0ELb0ELb1EEEvNS_16Flash_fwd_paramsE,@function
        .size           _ZN5flash16flash_fwd_kernelI23Flash_fwd_kernel_traitsILi32ELi128ELi128ELi4ELb0ELb0EN7cutlass6half_tE19Flash_kernel_traitsILi32ELi128ELi128ELi4ES3_EELb1ELb0ELb1ELb0ELb0ELb0ELb0ELb1EEEvNS_16Flash_fwd_paramsE,(.L_x_1121 - _ZN5flash16flash_fwd_kernelI23Flash_fwd_kernel_traitsILi32ELi128ELi128ELi4ELb0ELb0EN7cutlass6half_tE19Flash_kernel_traitsILi32ELi128ELi128ELi4ES3_EELb1ELb0ELb1ELb0ELb0ELb0ELb0ELb1EEEvNS_16Flash_fwd_paramsE)
        .other          _ZN5flash16flash_fwd_kernelI23Flash_fwd_kernel_traitsILi32ELi128ELi128ELi4ELb0ELb0EN7cutlass6half_tE19Flash_kernel_traitsILi32ELi128ELi128ELi4ES3_EELb1ELb0ELb1ELb0ELb0ELb0ELb0ELb1EEEvNS_16Flash_fwd_paramsE,@"STO_CUDA_ENTRY STV_DEFAULT"
_ZN5flash16flash_fwd_kernelI23Flash_fwd_kernel_traitsILi32ELi128ELi128ELi4ELb0ELb0EN7cutlass6half_tE19Flash_kernel_traitsILi32ELi128ELi128ELi4ES3_EELb1ELb0ELb1ELb0ELb0ELb0ELb0ELb1EEEvNS_16Flash_fwd_paramsE:
.text._ZN5flash16flash_fwd_kernelI23Flash_fwd_kernel_traitsILi32ELi128ELi128ELi4ELb0ELb0EN7cutlass6half_tE19Flash_kernel_traitsILi32ELi128ELi128ELi4ES3_EELb1ELb0ELb1ELb0ELb0ELb0ELb0ELb1EEEvNS_16Flash_fwd_paramsE:
[----:B------:R-:W-:Y:S02]  /*0000*/  MOV R1, c[0x0][0x28] ;  /* 0x00000a0000017a02 */ /* 0x000fe40000000f00 */
[----:B------:R-:W-:Y:S01]  /*0010*/  ULDC.64 UR4, c[0x0][0x40] ;  /* 0x0000100000047ab9 */ /* 0x000fe20000000a00 */
[----:B------:R-:W-:Y:S01]  /*0020*/  BSSY B2, `(.L_x_844) ;  /* 0x0000005000027945 */ /* 0x000fe20003800000 */
[----:B------:R-:W-:Y:S01]  /*0030*/  UIADD3 UR4, UP0, UR4, 0x160, URZ ;  /* 0x0000016004047890 */ /* 0x000fe2000ff1e03f */
[----:B------:R-:W-:-:S03]  /*0040*/  IADD3 R1, R1, -0x448, RZ ;  /* 0xfffffbb801017810 */ /* 0x000fc60007ffe0ff */
[----:B------:R-:W-:-:S07]  /*0050*/  UIADD3.X UR5, URZ, UR5, URZ, UP0, !UPT ;  /* 0x000000053f057290 */ /* 0x000fce00087fe43f */
[----:B------:R-:W-:Y:S05]  /*0060*/  CALL.REL.NOINC `($_ZN5flash16flash_fwd_kernelI23Flash_fwd_kernel_traitsILi32ELi128ELi128ELi4ELb0ELb0EN7cutlass6half_tE19Flash_kernel_traitsILi32ELi128ELi128ELi4ES3_EELb1ELb0ELb1ELb0ELb0ELb0ELb0ELb1EEEvNS_16Flash_fwd_paramsE$_ZN5flash22compute_attn_1rowblockI23Flash_fwd_kernel_traitsILi32ELi128ELi128ELi4ELb0ELb0EN7cutlass6half_tE19Flash_kernel_traitsILi32ELi128ELi128ELi4ES3_EELb1ELb0ELb1ELb0ELb0ELb0ELb0ELb1ENS_16Flash_fwd_paramsEEEvRKT8_iii) ;  /* 0x0000002000007944 */ /* 0x000fea0003c00000 */
[----:B------:R-:W-:Y:S05]  /*0070*/  BSYNC B2 ;  /* 0x0000000000027941 */ /* 0x000fea0003800000 */
.L_x_844:
[----:B------:R-:W-:Y:S05]  /*0080*/  EXIT ;  /* 0x000000000000794d */ /* 0x000fea0003800000 */
        .type           $_ZN5flash16flash_fwd_kernelI23Flash_fwd_kernel_traitsILi32ELi128ELi128ELi4ELb0ELb0EN7cutlass6half_tE19Flash_kernel_traitsILi32ELi128ELi128ELi4ES3_EELb1ELb0ELb1ELb0ELb0ELb0ELb0ELb1EEEvNS_16Flash_fwd_paramsE$_ZN5flash22compute_attn_1rowblockI23Flash_fwd_kernel_traitsILi32ELi128ELi128ELi4ELb0ELb0EN7cutlass6half_tE19Flash_kernel_traitsILi32ELi128ELi128ELi4ES3_EELb1ELb0ELb1ELb0ELb0ELb0ELb0ELb1ENS_16Flash_fwd_paramsEEEvRKT8_iii,@function
        .size           $_ZN5flash16flash_fwd_kernelI23Flash_fwd_kernel_traitsILi32ELi128ELi128ELi4ELb0ELb0EN7cutlass6half_tE19Flash_kernel_traitsILi32ELi128ELi128ELi4ES3_EELb1ELb0ELb1ELb0ELb0ELb0ELb0ELb1EEEvNS_16Flash_fwd_paramsE$_ZN5flash22compute_attn_1rowblockI23Flash_fwd_kernel_traitsILi32ELi128ELi128ELi4ELb0ELb0EN7cutlass6half_tE19Flash_kernel_traitsILi32ELi128ELi128ELi4ES3_EELb1ELb0ELb1ELb0ELb0ELb0ELb0ELb1ENS_16Flash_fwd_paramsEEEvRKT8_iii,($__internal_0_$__cuda_sm70_shflsync_bfly_p - $_ZN5flash16flash_fwd_kernelI23Flash_fwd_kernel_traitsILi32ELi128ELi128ELi4ELb0ELb0EN7cutlass6half_tE19Flash_kernel_traitsILi32ELi128ELi128ELi4ES3_EELb1ELb0ELb1ELb0ELb0ELb0ELb0ELb1EEEvNS_16Flash_fwd_paramsE$_ZN5flash22compute_attn_1rowblockI23Flash_fwd_kernel_traitsILi32ELi128ELi128ELi4ELb0ELb0EN7cutlass6half_tE19Flash_kernel_traitsILi32ELi128ELi128ELi4ES3_EELb1ELb0ELb1ELb0ELb0ELb0ELb0ELb1ENS_16Flash_fwd_paramsEEEvRKT8_iii)
$_ZN5flash16flash_fwd_kernelI23Flash_fwd_kernel_traitsILi32ELi128ELi128ELi4ELb0ELb0EN7cutlass6half_tE19Flash_kernel_traitsILi32ELi128ELi128ELi4ES3_EELb1ELb0ELb1ELb0ELb0ELb0ELb0ELb1EEEvNS_16Flash_fwd_paramsE$_ZN5flash22compute_attn_1rowblockI23Flash_fwd_kernel_traitsILi32ELi128ELi128ELi4ELb0ELb0EN7cutlass6half_tE19Flash_kernel_traitsILi32ELi128ELi128ELi4ES3_EELb1ELb0ELb1ELb0ELb0ELb0ELb0ELb1ENS_16Flash_fwd_paramsEEEvRKT8_iii:
[----:B------:R-:W-:Y:S02]  /*0090*/  IMAD.U32 R134, RZ, RZ, UR4 ;  /* 0x00000004ff867e24 */ /* 0x000fe4000f8e00ff */
[----:B------:R-:W-:Y:S01]  /*00a0*/  IMAD.U32 R135, RZ, RZ, UR5 ;  /* 0x00000005ff877e24 */ /* 0x000fe2000f8e00ff */
[----:B------:R-:W-:-:S04]  /*00b0*/  ULDC.64 UR4, c[0x0][0x118] ;  /* 0x0000460000047ab9 */ /* 0x000fc80000000a00 */
[----:B------:R-:W2:Y:S04]  /*00c0*/  LD.E.U8 R0, [R134.64+0x1a4] ;  /* 0x0001a40486007980 */ /* 0x000ea8000c101100 */
[----:B------:R-:W3:Y:S01]  /*00d0*/  LD.E.64 R42, [R134.64+0x190] ;  /* 0x00019004862a7980 */ /* 0x000ee2000c101b00 */
[----:B------:R-:W1:Y:S03]  /*00e0*/  S2UR UR8, SR_CTAID.Y ;  /* 0x00000000000879c3 */ /* 0x000e660000002600 */
[----:B------:R-:W4:Y:S04]  /*00f0*/  S2R R232, SR_TID.X ;  /* 0x0000000000e87919 */ /* 0x000f280000002100 */
[----:B------:R-:W3:Y:S01]  /*0100*/  LD.E.64 R2, [R134.64+0x198] ;  /* 0x0001980486027980 */ /* 0x000ee2000c101b00 */
[----:B------:R-:W1:Y:S03]  /*0110*/  S2UR UR7, SR_CTAID.X ;  /* 0x00000000000779c3 */ /* 0x000e660000002500 */
[----:B------:R-:W3:Y:S04]  /*0120*/  LD.E R8, [R134.64+0x60] ;  /* 0x0000600486087980 */ /* 0x000ee8000c101900 */
[----:B------:R1:W5:Y:S01]  /*0130*/  LD.E.U8 R217, [R134.64+0x178] ;  /* 0x0001780486d97980 */ /* 0x000362000c101100 */
[----:B------:R-:W1:Y:S02]  /*0140*/  S2UR UR6, SR_CTAID.Z ;  /* 0x00000000000679c3 */ /* 0x000e640000002700 */
[----:B-1----:R-:W-:-:S06]  /*0150*/  ULOP3.LUT UR6, UR6, UR7, UR8, 0xfe, !UPT ;  /* 0x0000000706067292 */ /* 0x002fcc000f8efe08 */
[----:B----4-:R-:W-:-:S13]  /*0160*/  LOP3.LUT P2, RZ, R232, UR6, RZ, 0xfc, !PT ;  /* 0x00000006e8ff7c12 */ /* 0x010fda000f84fcff */
[----:B------:R-:W4:Y:S01]  /*0170*/  @!P2 LD.E.64 R6, [R134.64+0x1a8] ;  /* 0x0001a8048606a980 */ /* 0x000f22000c101b00 */
[----:B--2---:R-:W-:-:S13]  /*0180*/  ISETP.NE.AND P1, PT, R0, RZ, PT ;  /* 0x000000ff0000720c */ /* 0x004fda0003f25270 */
[----:B---3--:R-:W4:Y:S04]  /*0190*/  @P1 LD.E.64 R42, [R42.64] ;  /* 0x000000042a2a1980 */ /* 0x008f28000c101b00 */
[----:B------:R-:W2:Y:S04]  /*01a0*/  @P1 LD.E R0, [R134.64+0x1a0] ;  /* 0x0001a00486001980 */ /* 0x000ea8000c101900 */
[----:B------:R-:W2:Y:S04]  /*01b0*/  @P1 LD.E.64 R4, [R2.64] ;  /* 0x0000000402041980 */ /* 0x000ea8000c101b00 */
[----:B----4-:R1:W-:Y:S04]  /*01c0*/  @!P2 ST.E.64 [R6.64], R42 ;  /* 0x0000002a0600a985 */ /* 0x0103e8000c101b04 */
[----:B-1----:R-:W3:Y:S01]  /*01d0*/  @!P2 LD.E.64 R6, [R134.64+0x1a8] ;  /* 0x0001a8048606a980 */ /* 0x002ee2000c101b00 */
[----:B--2---:R-:W-:-:S05]  /*01e0*/  @P1 IADD3 R0, P0, R0, R4, RZ ;  /* 0x0000000400001210 */ /* 0x004fca0007f1e0ff */
[----:B------:R-:W-:Y:S02]  /*01f0*/  @P1 IMAD.X R4, RZ, RZ, R5, P0 ;  /* 0x000000ffff041224 */ /* 0x000fe400000e0605 */
[----:B------:R-:W-:Y:S02]  /*0200*/  @P1 IMAD.MOV.U32 R2, RZ, RZ, R0 ;  /* 0x000000ffff021224 */ /* 0x000fe400078e0000 */
[----:B------:R-:W-:Y:S01]  /*0210*/  @P1 IMAD.MOV.U32 R3, RZ, RZ, R4 ;  /* 0x000000ffff031224 */ /* 0x000fe200078e0004 */
[----:B------:R-:W1:Y:S04]  /*0220*/  S2R R45, SR_CTAID.Y ;  /* 0x00000000002d7919 */ /* 0x000e680000002600 */
[----:B---3--:R2:W-:Y:S01]  /*0230*/  @!P2 ST.E.64 [R6.64+0x8], R2 ;  /* 0x000008020600a985 */ /* 0x0085e2000c101b04 */
[----:B------:R-:W-:-:S03]  /*0240*/  IMAD.MOV.U32 R10, RZ, RZ, -0x1 ;  /* 0xffffffffff0a7424 */ /* 0x000fc600078e00ff */
[----:B------:R-:W3:Y:S04]  /*0250*/  LD.E.64 R4, [R134.64+0xe8] ;  /* 0x0000e80486047980 */ /* 0x000ee8000c101b00 */
[----:B--2---:R-:W2:Y:S04]  /*0260*/  LD.E.64 R6, [R134.64+0xe0] ;  /* 0x0000e00486067980 */ /* 0x004ea8000c101b00 */
[----:B------:R-:W4:Y:S01]  /*0270*/  S2R R41, SR_CTAID.Z ;  /* 0x0000000000297919 */ /* 0x000f220000002700 */
[----:B------:R-:W-:Y:S02]  /*0280*/  SHF.R.S32.HI R36, RZ, 0x1f, R232 ;  /* 0x0000001fff247819 */ /* 0x000fe400000114e8 */
[----:B--2---:R-:W-:-:S04]  /*0290*/  ISETP.NE.U32.AND P3, PT, R6, RZ, PT ;  /* 0x000000ff0600720c */ /* 0x004fc80003f65070 */
[----:B------:R-:W-:Y:S01]  /*02a0*/  ISETP.NE.AND.EX P3, PT, R7, RZ, PT, P3 ;  /* 0x000000ff0700720c */ /* 0x000fe20003f65330 */
[----:B-1----:R-:W-:-:S12]  /*02b0*/  IMAD.WIDE R6, R45, 0x4, R6 ;  /* 0x000000042d067825 */ /* 0x002fd800078e0206 */
[----:B------:R-:W2:Y:S01]  /*02c0*/  @P3 LD.E R10, [R6.64] ;  /* 0x00000004060a3980 */ /* 0x000ea2000c101900 */
[----:B------:R-:W-:Y:S01]  /*02d0*/  LEA.HI R33, R36, R232, RZ, 0x5 ;  /* 0x000000e824217211 */ /* 0x000fe200078f28ff */
[----:B----4-:R-:W-:-:S03]  /*02e0*/  IMAD R0, R45, R8, R41 ;  /* 0x000000082d007224 */ /* 0x010fc600078e0229 */
[----:B------:R-:W-:Y:S01]  /*02f0*/  LOP3.LUT R9, R33, 0xffffffe0, RZ, 0xc0, !PT ;  /* 0xffffffe021097812 */ /* 0x000fe200078ec0ff */
[----:B------:R-:W-:-:S04]  /*0300*/  IMAD.SHL.U32 R0, R0, 0x20, RZ ;  /* 0x0000002000007824 */ /* 0x000fc800078e00ff */
[----:B------:R-:W-:Y:S01]  /*0310*/  IMAD.IADD R11, R232, 0x1, -R9 ;  /* 0x00000001e80b7824 */ /* 0x000fe200078e0a09 */
[----:B------:R1:W-:Y:S04]  /*0320*/  STL.64 [R1+0x78], R42 ;  /* 0x0000782a01007387 */ /* 0x0003e80000100a00 */
[----:B------:R-:W-:Y:S02]  /*0330*/  IADD3 R233, P2, P1, R0, R2, R11 ;  /* 0x0000000200e97210 */ /* 0x000fe4000795e00b */
[----:B---3--:R-:W-:-:S03]  /*0340*/  ISETP.NE.U32.AND P0, PT, R4, RZ, PT ;  /* 0x000000ff0400720c */ /* 0x008fc60003f05070 */
[----:B------:R1:W-:Y:S01]  /*0350*/  STL [R1+0x2d8], R233 ;  /* 0x0002d8e901007387 */ /* 0x0003e20000100800 */
[----:B------:R-:W-:Y:S01]  /*0360*/  ISETP.NE.AND.EX P0, PT, R5, RZ, PT, P0 ;  /* 0x000000ff0500720c */ /* 0x000fe20003f05300 */
[----:B------:R-:W-:Y:S01]  /*0370*/  BSSY B0, `(.L_x_845) ;  /* 0x000000c000007945 */ /* 0x000fe20003800000 */
[----:B------:R-:W-:Y:S02]  /*0380*/  SHF.R.S32.HI R9, RZ, 0x1f, R11 ;  /* 0x0000001fff097819 */ /* 0x000fe4000001140b */
[----:B------:R-:W-:Y:S01]  /*0390*/  SHF.R.S32.HI R8, RZ, 0x1f, R0 ;  /* 0x0000001fff087819 */ /* 0x000fe20000011400 */
[----:B------:R-:W-:Y:S02]  /*03a0*/  IMAD.MOV.U32 R15, RZ, RZ, -0x1 ;  /* 0xffffffffff0f7424 */ /* 0x000fe400078e00ff */
[----:B------:R-:W-:Y:S01]  /*03b0*/  IMAD.WIDE R4, R45, 0x4, R4 ;  /* 0x000000042d047825 */ /* 0x000fe200078e0204 */
[----:B------:R-:W-:Y:S01]  /*03c0*/  IADD3.X R182, R8, R3, R9, P2, P1 ;  /* 0x0000000308b67210 */ /* 0x000fe200017e2409 */
[----:B--2---:R1:W-:Y:S04]  /*03d0*/  STL [R1+0x2dc], R10 ;  /* 0x0002dc0a01007387 */ /* 0x0043e80000100800 */
[----:B------:R-:W-:Y:S05]  /*03e0*/  @!P0 BRA `(.L_x_846) ;  /* 0x0000004000008947 */ /* 0x000fea0003800000 */
[----:B------:R-:W2:Y:S02]  /*03f0*/  LD.E.U8 R0, [R134.64+0x1b2] ;  /* 0x0001b20486007980 */ /* 0x000ea4000c101100 */
[----:B--2---:R-:W-:-:S13]  /*0400*/  ISETP.NE.AND P1, PT, R0, RZ, PT ;  /* 0x000000ff0000720c */ /* 0x004fda0003f25270 */
[----:B------:R-:W-:Y:S05]  /*0410*/  @!P1 BRA `(.L_x_846) ;  /* 0x0000001000009947 */ /* 0x000fea0003800000 */
[----:B------:R2:W5:Y:S02]  /*0420*/  LD.E R15, [R4.64] ;  /* 0x00000004040f7980 */ /* 0x000564000c101900 */
.L_x_846:
[----:B------:R-:W-:Y:S05]  /*0430*/  BSYNC B0 ;  /* 0x0000000000007941 */ /* 0x000fea0003800000 */
.L_x_845:
[----:B------:R-:W3:Y:S01]  /*0440*/  @P3 LD.E R6, [R6.64+0x4] ;  /* 0x0000040406063980 */ /* 0x000ee2000c101900 */
[----:B------:R-:W-:-:S03]  /*0450*/  IMAD.MOV.U32 R46, RZ, RZ, R10 ;  /* 0x000000ffff2e7224 */ /* 0x000fc600078e000a */
[----:B------:R-:W4:Y:S01]  /*0460*/  LD.E.64 R2, [R134.64+0xf0] ;  /* 0x0000f00486027980 */ /* 0x000f22000c101b00 */
[----:B------:R-:W-:Y:S01]  /*0470*/  MOV R14, RZ ;  /* 0x000000ff000e7202 */ /* 0x000fe20000000f00 */
[----:B---3--:R-:W-:Y:S01]  /*0480*/  @P3 IMAD.IADD R37, R6, 0x1, -R46 ;  /* 0x0000000106253824 */ /* 0x008fe200078e0a2e */
[----:B----4-:R-:W-:-:S05]  /*0490*/  ISETP.NE.U32.AND P1, PT, R2, RZ, PT ;  /* 0x000000ff0200720c */ /* 0x010fca0003f25070 */
[----:B------:R-:W3:Y:S01]  /*04a0*/  @!P3 LD.E R37, [R134.64+0xb4] ;  /* 0x0000b4048625b980 */ /* 0x000ee2000c101900 */
[----:B------:R-:W-:-:S13]  /*04b0*/  ISETP.NE.AND.EX P1, PT, R3, RZ, PT, P1 ;  /* 0x000000ff0300720c */ /* 0x000fda0003f25310 */
[----:B------:R-:W-:-:S05]  /*04c0*/  @P1 IMAD.WIDE R2, R45, 0x4, R2 ;  /* 0x000000042d021825 */ /* 0x000fca00078e0202 */
[----:B------:R4:W5:Y:S01]  /*04d0*/  @P1 LD.E R14, [R2.64] ;  /* 0x00000004020e1980 */ /* 0x000962000c101900 */
[----:B------:R-:W-:Y:S03]  /*04e0*/  BSSY B0, `(.L_x_847) ;  /* 0x000000a000007945 */ /* 0x000fe60003800000 */
[----:B---3--:R4:W-:Y:S01]  /*04f0*/  STL [R1+0x2f8], R37 ;  /* 0x0002f82501007387 */ /* 0x0089e20000100800 */
[----:B------:R-:W-:Y:S05]  /*0500*/  @!P0 BRA `(.L_x_848) ;  /* 0x0000006000008947 */ /* 0x000fea0003800000 */
[----:B------:R-:W3:Y:S02]  /*0510*/  LD.E.U8 R0, [R134.64+0x1b2] ;  /* 0x0001b20486007980 */ /* 0x000ee4000c101100 */
[----:B---3--:R-:W-:-:S13]  /*0520*/  ISETP.NE.AND P0, PT, R0, RZ, PT ;  /* 0x000000ff0000720c */ /* 0x008fda0003f05270 */
[----:B------:R-:W3:Y:S02]  /*0530*/  @P0 LD.E R6, [R4.64+0x4] ;  /* 0x0000040404060980 */ /* 0x000ee4000c101900 */
[----:B---3-5:R-:W-:-:S06]  /*0540*/  @P0 IADD3 R6, R6, -R15, RZ ;  /* 0x8000000f06060210 */ /* 0x028fcc0007ffe0ff */
[----:B------:R3:W5:Y:S01]  /*0550*/  @!P0 LD.E R6, [R4.64] ;  /* 0x0000000404068980 */ /* 0x000762000c101900 */
[----:B------:R-:W-:Y:S05]  /*0560*/  BRA `(.L_x_849) ;  /* 0x0000001000007947 */ /* 0x000fea0003800000 */
.L_x_848:
[----:B------:R3:W5:Y:S02]  /*0570*/  LD.E R6, [R134.64+0xb8] ;  /* 0x0000b80486067980 */ /* 0x000764000c101900 */
.L_x_849:
[----:B------:R-:W-:Y:S05]  /*0580*/  BSYNC B0 ;  /* 0x0000000000007941 */ /* 0x000fea0003800000 */
.L_x_847:
[----:B----4-:R-:W4:Y:S01]  /*0590*/  LD.E.64 R2, [R134.64+0xf8] ;  /* 0x0000f80486027980 */ /* 0x010f22000c101b00 */
[----:B------:R-:W-:Y:S01]  /*05a0*/  BSSY B1, `(.L_x_850) ;  /* 0x0000011000017945 */ /* 0x000fe20003800000 */
[----:B----4-:R-:W-:-:S04]  /*05b0*/  ISETP.NE.U32.AND P0, PT, R2, RZ, PT ;  /* 0x000000ff0200720c */ /* 0x010fc80003f05070 */
[----:B------:R-:W-:-:S13]  /*05c0*/  ISETP.NE.AND.EX P0, PT, R3, RZ, PT, P0 ;  /* 0x000000ff0300720c */ /* 0x000fda0003f05300 */
[----:B------:R-:W-:Y:S05]  /*05d0*/  @!P0 BRA `(.L_x_851) ;  /* 0x0000004000008947 */ /* 0x000fea0003800000 */
[----:B------:R-:W-:-:S05]  /*05e0*/  IMAD.WIDE R2, R45, 0x4, R2 ;  /* 0x000000042d027825 */ /* 0x000fca00078e0202 */
[----:B------:R-:W4:Y:S02]  /*05f0*/  LD.E R0, [R2.64] ;  /* 0x0000000402007980 */ /* 0x000f24000c101900 */
[----:B----45:R-:W-:Y:S01]  /*0600*/  IADD3 R72, R0, -R14, RZ ;  /* 0x8000000e00487210 */ /* 0x030fe20007ffe0ff */
[----:B------:R-:W-:Y:S05]  /*0610*/  BRA `(.L_x_852) ;  /* 0x0000009000007947 */ /* 0x000fea0003800000 */
.L_x_851:
[----:B------:R-:W4:Y:S01]  /*0620*/  LD.E.64 R2, [R134.64+0x108] ;  /* 0x0001080486027980 */ /* 0x000f22000c101b00 */
[----:B------:R-:W-:Y:S01]  /*0630*/  BSSY B0, `(.L_x_853) ;  /* 0x0000006000007945 */ /* 0x000fe20003800000 */
[----:B------:R-:W-:Y:S01]  /*0640*/  IMAD.MOV.U32 R0, RZ, RZ, RZ ;  /* 0x000000ffff007224 */ /* 0x000fe200078e00ff */
[----:B----4-:R-:W-:-:S04]  /*0650*/  ISETP.NE.U32.AND P0, PT, R2, RZ, PT ;  /* 0x000000ff0200720c */ /* 0x010fc80003f05070 */
[----:B------:R-:W-:-:S13]  /*0660*/  ISETP.NE.AND.EX P0, PT, R3, RZ, PT, P0 ;  /* 0x000000ff0300720c */ /* 0x000fda0003f05300 */
[----:B------:R-:W-:Y:S05]  /*0670*/  @!P0 BRA `(.L_x_854) ;  /* 0x0000001000008947 */ /* 0x000fea0003800000 */
[----:B------:R4:W5:Y:S02]  /*0680*/  LD.E R0, [R134.64+0xbc] ;  /* 0x0000bc0486007980 */ /* 0x000964000c101900 */
.L_x_854:
[----:B------:R-:W-:Y:S05]  /*0690*/  BSYNC B0 ;  /* 0x0000000000007941 */ /* 0x000fea0003800000 */
.L_x_853:
[----:B-----5:R-:W-:Y:S02]  /*06a0*/  IADD3 R72, R0, R6, -R14 ;  /* 0x0000000600487210 */ /* 0x020fe40007ffe80e */
.L_x_852:
[----:B------:R-:W-:Y:S05]  /*06b0*/  BSYNC B1 ;  /* 0x0000000000017941 */ /* 0x000fea0003800000 */
.L_x_850:
[----:B------:R-:W5:Y:S01]  /*06c0*/  S2R R231, SR_CTAID.X ;  /* 0x0000000000e77919 */ /* 0x000f620000002500 */
[----:B------:R-:W-:Y:S01]  /*06d0*/  MOV R28, 0x70 ;  /* 0x00000070001c7802 */ /* 0x000fe20000000f00 */
[----:B------:R-:W-:-:S03]  /*06e0*/  IMAD.MOV.U32 R3, RZ, RZ, 0x0 ;  /* 0x00000000ff037424 */ /* 0x000fc600078e00ff */
[----:B------:R-:W-:Y:S01]  /*06f0*/  MOV R2, R28 ;  /* 0x0000001c00027202 */ /* 0x000fe20000000f00 */
[----:B-----5:R-:W-:-:S05]  /*0700*/  IMAD.SHL.U32 R40, R231, 0x80, RZ ;  /* 0x00000080e7287824 */ /* 0x020fca00078e00ff */
[----:B------:R-:W-:-:S13]  /*0710*/  ISETP.GT.AND P0, PT, R37, R40, PT ;  /* 0x000000282500720c */ /* 0x000fda0003f04270 */
[----:B------:R-:W-:Y:S05]  /*0720*/  @!P0 RET.REL.NODEC R2 `(_ZN5flash16flash_fwd_kernelI23Flash_fwd_kernel_traitsILi32ELi128ELi128ELi4ELb0ELb0EN7cutlass6half_tE19Flash_kernel_traitsILi32ELi128ELi128ELi4ES3_EELb1ELb0ELb1ELb0ELb0ELb0ELb0ELb1EEEvNS_16Flash_fwd_paramsE) ;  /* 0xfffff8d002008950 */ /* 0x000fea0003c3ffff */
[----:B------:R-:W5:Y:S04]  /*0730*/  LD.E R0, [R134.64+0x188] ;  /* 0x0001880486007980 */ /* 0x000f68000c101900 */
[----:B--23--:R-:W2:Y:S01]  /*0740*/  LD.E R4, [R134.64+0x184] ;  /* 0x0001840486047980 */ /* 0x00cea2000c101900 */
[----:B------:R-:W-:Y:S02]  /*0750*/  IADD3 R3, -R37, 0xff, R40 ;  /* 0x000000ff25037810 */ /* 0x000fe40007ffe128 */
[C---:B------:R-:W-:Y:S02]  /*0760*/  IADD3 R5, R72.reuse, R40, -R37 ;  /* 0x0000002848057210 */ /* 0x040fe40007ffe825 */
[----:B------:R-:W-:Y:S02]  /*0770*/  IADD3 R2, R72, 0x7f, RZ ;  /* 0x0000007f48027810 */ /* 0x000fe40007ffe0ff */
[----:B-----5:R-:W-:Y:S01]  /*0780*/  IADD3 R0, R0, R3, R72 ;  /* 0x0000000300007210 */ /* 0x020fe20007ffe048 */
[----:B--2---:R-:W-:Y:S01]  /*0790*/  IMAD.IADD R3, R5, 0x1, -R4 ;  /* 0x0000000105037824 */ /* 0x004fe200078e0a04 */
        /* <DEDUP_REMOVED lines=10> */
[----:B------:R-:W-:-:S03]  /*0840*/  IMNMX R230, RZ, R2, !PT ;  /* 0x00000002ffe67217 */ /* 0x000fc60007800200 */
[----:B------:R2:W-:Y:S01]  /*0850*/  STL [R1+0xc0], R220 ;  /* 0x0000c0dc01007387 */ /* 0x0005e20000100800 */
[----:B------:R-:W-:-:S03]  /*0860*/  ISETP.GT.AND P0, PT, R220, R230, PT ;  /* 0x000000e6dc00720c */ /* 0x000fc60003f04270 */
[----:B------:R2:W-:Y:S10]  /*0870*/  STL [R1+0x2c4], R230 ;  /* 0x0002c4e601007387 */ /* 0x0005f40000100800 */
[----:B------:R-:W-:Y:S05]  /*0880*/  @P0 BRA `(.L_x_855) ;  /* 0x00000b2000000947 */ /* 0x000fea0003800000 */
[----:B------:R-:W-:Y:S01]  /*0890*/  ISETP.NE.AND P1, PT, R46, -0x1, PT ;  /* 0xffffffff2e00780c */ /* 0x000fe20003f25270 */
[----:B------:R-:W3:Y:S04]  /*08a0*/  LD.E.U16 R0, [R134.64+0x1c8] ;  /* 0x0001c80486007980 */ /* 0x000ee8000c101500 */
[----:B--2---:R-:W2:Y:S04]  /*08b0*/  LD.E.64 R2, [R134.64+0x88] ;  /* 0x0000880486027980 */ /* 0x004ea8000c101b00 */
[----:B------:R1:W5:Y:S04]  /*08c0*/  LD.E.64 R14, [R134.64+0x70] ;  /* 0x00007004860e7980 */ /* 0x000368000c101b00 */
[----:B----4-:R-:W4:Y:S04]  /*08d0*/  @!P1 LD.E.64 R6, [R134.64+0x80] ;  /* 0x0000800486069980 */ /* 0x010f28000c101b00 */
[----:B------:R1:W5:Y:S01]  /*08e0*/  LD.E.64 R8, [R134.64+0x90] ;  /* 0x0000900486087980 */ /* 0x000362000c101b00 */
[----:B------:R-:W-:Y:S01]  /*08f0*/  @!P1 SHF.R.S32.HI R12, RZ, 0x1f, R45 ;  /* 0x0000001fff0c9819 */ /* 0x000fe2000001142d */
[----:B------:R-:W-:Y:S01]  /*0900*/  BSSY B1, `(.L_x_856) ;  /* 0x0000020000017945 */ /* 0x000fe20003800000 */
[----:B------:R-:W-:Y:S01]  /*0910*/  PLOP3.LUT P2, PT, PT, PT, PT, 0x8, 0x0 ;  /* 0x000000000000781c */ /* 0x000fe20003f4e170 */
[----:B----4-:R-:W-:Y:S01]  /*0920*/  @!P1 IMAD R11, R7, R45, RZ ;  /* 0x0000002d070b9224 */ /* 0x010fe200078e02ff */
[----:B---3--:R-:W-:-:S02]  /*0930*/  PRMT R7, R0, 0x7770, RZ ;  /* 0x0000777000077816 */ /* 0x008fc400000000ff */
[----:B------:R-:W-:Y:S02]  /*0940*/  PRMT R0, R0, 0x7771, RZ ;  /* 0x0000777100007816 */ /* 0x000fe400000000ff */
[----:B------:R-:W-:-:S04]  /*0950*/  ISETP.NE.AND P0, PT, R7, RZ, PT ;  /* 0x000000ff0700720c */ /* 0x000fc80003f05270 */
[----:B------:R-:W-:Y:S01]  /*0960*/  ISETP.NE.OR P3, PT, R0, RZ, !P0 ;  /* 0x000000ff0000720c */ /* 0x000fe20004765670 */
[-C--:B-12---:R-:W-:Y:S02]  /*0970*/  @P1 IMAD R10, R3, R46.reuse, RZ ;  /* 0x0000002e030a1224 */ /* 0x086fe400078e02ff */
[----:B------:R-:W-:-:S04]  /*0980*/  @P1 IMAD.WIDE.U32 R4, R2, R46, RZ ;  /* 0x0000002e02041225 */ /* 0x000fc800078e00ff */
[C---:B------:R-:W-:Y:S02]  /*0990*/  @!P1 IMAD R11, R6.reuse, R12, R11 ;  /* 0x0000000c060b9224 */ /* 0x040fe400078e020b */
[----:B------:R-:W-:-:S04]  /*09a0*/  @!P1 IMAD.WIDE.U32 R6, R6, R45, RZ ;  /* 0x0000002d06069225 */ /* 0x000fc800078e00ff */
[----:B------:R-:W-:Y:S02]  /*09b0*/  @P1 IMAD.IADD R13, R5, 0x1, R10 ;  /* 0x00000001050d1824 */ /* 0x000fe400078e020a */
[----:B------:R-:W-:Y:S01]  /*09c0*/  @P1 IMAD.MOV.U32 R10, RZ, RZ, R4 ;  /* 0x000000ffff0a1224 */ /* 0x000fe200078e0004 */
[-C--:B------:R-:W-:Y:S01]  /*09d0*/  @P1 MOV R4, R2.reuse ;  /* 0x0000000200041202 */ /* 0x080fe20000000f00 */
[--C-:B------:R-:W-:Y:S01]  /*09e0*/  @P1 IMAD.MOV.U32 R5, RZ, RZ, R3.reuse ;  /* 0x000000ffff051224 */ /* 0x100fe200078e0003 */
[----:B------:R-:W-:Y:S01]  /*09f0*/  @!P1 MOV R4, R2 ;  /* 0x0000000200049202 */ /* 0x000fe20000000f00 */
[----:B------:R-:W-:Y:S01]  /*0a00*/  @!P1 IMAD.MOV.U32 R5, RZ, RZ, R3 ;  /* 0x000000ffff059224 */ /* 0x000fe200078e0003 */
[----:B------:R-:W-:Y:S01]  /*0a10*/  @!P1 MOV R10, R6 ;  /* 0x00000006000a9202 */ /* 0x000fe20000000f00 */
[----:B------:R-:W-:Y:S01]  /*0a20*/  @!P1 IMAD.IADD R13, R7, 0x1, R11 ;  /* 0x00000001070d9824 */ /* 0x000fe200078e020b */
[----:B------:R-:W-:Y:S01]  /*0a30*/  CS2R R2, SRZ ;  /* 0x0000000000027805 */ /* 0x000fe2000001ff00 */
[----:B------:R-:W-:Y:S05]  /*0a40*/  @P3 BRA `(.L_x_857) ;  /* 0x000000b000003947 */ /* 0x000fea0003800000 */
[----:B------:R-:W-:Y:S01]  /*0a50*/  ISETP.NE.AND P1, PT, R46, -0x1, PT ;  /* 0xffffffff2e00780c */ /* 0x000fe20003f25270 */
[----:B------:R-:W-:-:S12]  /*0a60*/  BSSY B0, `(.L_x_858) ;  /* 0x0000005000007945 */ /* 0x000fd80003800000 */
[----:B------:R-:W-:Y:S05]  /*0a70*/  @P1 BRA `(.L_x_859) ;  /* 0x0000003000001947 */ /* 0x000fea0003800000 */
[----:B------:R-:W2:Y:S02]  /*0a80*/  LD.E R0, [R134.64+0xb4] ;  /* 0x0000b40486007980 */ /* 0x000ea4000c101900 */
[----:B--2---:R-:W-:-:S05]  /*0a90*/  IMAD R46, R45, R0, RZ ;  /* 0x000000002d2e7224 */ /* 0x004fca00078e02ff */
[----:B------:R1:W-:Y:S02]  /*0aa0*/  STL [R1+0x2dc], R46 ;  /* 0x0002dc2e01007387 */ /* 0x0003e40000100800 */
.L_x_859:
[----:B------:R-:W-:Y:S05]  /*0ab0*/  BSYNC B0 ;  /* 0x0000000000007941 */ /* 0x000fea0003800000 */
.L_x_858:
[----:B------:R-:W-:Y:S01]  /*0ac0*/  PLOP3.LUT P2, PT, PT, PT, PT, 0x80, 0x0 ;  /* 0x000000000000781c */ /* 0x000fe20003f4f070 */
[--C-:B------:R-:W-:Y:S01]  /*0ad0*/  IMAD.MOV.U32 R2, RZ, RZ, R46.reuse ;  /* 0x000000ffff027224 */ /* 0x100fe200078e002e */
[----:B------:R-:W-:Y:S02]  /*0ae0*/  SHF.R.S32.HI R3, RZ, 0x1f, R46 ;  /* 0x0000001fff037819 */ /* 0x000fe4000001142e */
[----:B------:R-:W-:-:S04]  /*0af0*/  PRMT R0, RZ, 0x7610, R0 ;  /* 0x00007610ff007816 */ /* 0x000fc80000000000 */
.L_x_857:
[----:B------:R-:W-:Y:S05]  /*0b00*/  BSYNC B1 ;  /* 0x0000000000017941 */ /* 0x000fea0003800000 */
.L_x_856:
[----:B------:R-:W-:Y:S01]  /*0b10*/  LOP3.LUT P1, RZ, R0, 0xff, RZ, 0xc0, !PT ;  /* 0x000000ff00ff7812 */ /* 0x000fe2000782c0ff */
[----:B------:R2:W5:-:S12]  /*0b20*/  LD.E.64 R18, [R134.64+0xa0] ;  /* 0x0000a00486127980 */ /* 0x000558000c101b00 */
[----:B------:R-:W3:Y:S01]  /*0b30*/  @P1 LD.E.64 R20, [R134.64+0xb0] ;  /* 0x0000b00486141980 */ /* 0x000ee2000c101b00 */
[----:B------:R-:W-:Y:S01]  /*0b40*/  BSSY B0, `(.L_x_860) ;  /* 0x0000009000007945 */ /* 0x000fe20003800000 */
[----:B------:R-:W-:Y:S01]  /*0b50*/  @P1 MOV R6, 0x1 ;  /* 0x0000000100061802 */ /* 0x000fe20000000f00 */
[----:B---3--:R-:W-:Y:S01]  /*0b60*/  @P1 IMAD R0, R21, R20, RZ ;  /* 0x0000001415001224 */ /* 0x008fe200078e02ff */
[----:B------:R-:W-:Y:S05]  /*0b70*/  @P1 BRA `(.L_x_861) ;  /* 0x0000005000001947 */ /* 0x000fea0003800000 */
[----:B--2---:R-:W2:Y:S04]  /*0b80*/  @P0 LD.E R0, [R134.64+0xd4] ;  /* 0x0000d40486000980 */ /* 0x004ea8000c101900 */
[----:B------:R-:W2:Y:S04]  /*0b90*/  LD.E R6, [R134.64+0x60] ;  /* 0x0000600486067980 */ /* 0x000ea8000c101900 */
[----:B------:R-:W2:Y:S01]  /*0ba0*/  @!P0 LD.E R0, [R134.64+0xb4] ;  /* 0x0000b40486008980 */ /* 0x000ea2000c101900 */
[----:B------:R-:W-:Y:S01]  /*0bb0*/  MOV R20, 0x1 ;  /* 0x0000000100147802 */ /* 0x000fe20000000f00 */
[----:B--2---:R-:W-:-:S02]  /*0bc0*/  IMAD R6, R0, R6, RZ ;  /* 0x0000000600067224 */ /* 0x004fc400078e02ff */
.L_x_861:
[----:B--2---:R-:W-:Y:S05]  /*0bd0*/  BSYNC B0 ;  /* 0x0000000000007941 */ /* 0x004fea0003800000 */
.L_x_860:
[----:B------:R-:W2:Y:S01]  /*0be0*/  LD.E R134, [R134.64+0xc0] ;  /* 0x0000c00486867980 */ /* 0x000ea2000c101900 */
[----:B------:R-:W-:Y:S01]  /*0bf0*/  LEA.HI R11, R36, R232, RZ, 0x2 ;  /* 0x000000e8240b7211 */ /* 0x000fe200078f10ff */
[----:B------:R-:W-:Y:S01]  /*0c00*/  IMAD R6, R45, R6, RZ ;  /* 0x000000062d067224 */ /* 0x000fe200078e02ff */
[----:B------:R-:W-:Y:S01]  /*0c10*/  SHF.R.S32.HI R12, RZ, 0x1f, R41 ;  /* 0x0000001fff0c7819 */ /* 0x000fe20000011429 */
[----:B------:R-:W-:Y:S01]  /*0c20*/  IMAD.IADD R21, R37, 0x1, -R40 ;  /* 0x0000000125157824 */ /* 0x000fe200078e0a28 */
[----:B------:R-:W-:Y:S01]  /*0c30*/  LOP3.LUT R22, R11, 0xfffffffc, RZ, 0xc0, !PT ;  /* 0xfffffffc0b167812 */ /* 0x000fe200078ec0ff */
[----:B-----5:R-:W-:Y:S01]  /*0c40*/  IMAD R16, R9, R41, RZ ;  /* 0x0000002909107224 */ /* 0x020fe200078e02ff */
[----:B------:R-:W-:Y:S01]  /*0c50*/  SEL R7, R6, RZ, !P2 ;  /* 0x000000ff06077207 */ /* 0x000fe20005000000 */
[----:B------:R-:W-:Y:S01]  /*0c60*/  IMAD R9, R40, R20, RZ ;  /* 0x0000001428097224 */ /* 0x000fe200078e02ff */
[----:B------:R-:W-:Y:S01]  /*0c70*/  SHF.R.S32.HI R6, RZ, 0x2, R11 ;  /* 0x00000002ff067819 */ /* 0x000fe2000001140b */
[----:B------:R-:W-:Y:S01]  /*0c80*/  IMAD.IADD R22, R232, 0x1, -R22 ;  /* 0x00000001e8167824 */ /* 0x000fe200078e0a16 */
[----:B------:R-:W-:Y:S01]  /*0c90*/  BSSY B0, `(.L_x_862) ;  /* 0x0000019000007945 */ /* 0x000fe20003800000 */
[----:B------:R-:W-:Y:S01]  /*0ca0*/  IMAD R0, R41, R0, R7 ;  /* 0x0000000029007224 */ /* 0x000fe200078e0207 */
[----:B------:R-:W-:Y:S01]  /*0cb0*/  ISETP.GE.AND P6, PT, R6, R21, PT ;  /* 0x000000150600720c */ /* 0x000fe20003fc6270 */
[----:B------:R-:W-:Y:S01]  /*0cc0*/  IMAD.SHL.U32 R24, R22, 0x8, RZ ;  /* 0x0000000816187824 */ /* 0x000fe200078e00ff */
[----:B------:R-:W-:Y:S01]  /*0cd0*/  SHF.R.S32.HI R7, RZ, 0x1f, R6 ;  /* 0x0000001fff077819 */ /* 0x000fe20000011406 */
[----:B------:R-:W-:Y:S01]  /*0ce0*/  IMAD R16, R8, R12, R16 ;  /* 0x0000000c08107224 */ /* 0x000fe200078e0210 */
[----:B------:R-:W-:-:S02]  /*0cf0*/  SHF.R.S32.HI R12, RZ, 0x1f, R9 ;  /* 0x0000001fff0c7819 */ /* 0x000fc40000011409 */
[----:B------:R-:W-:-:S04]  /*0d00*/  IADD3 R10, P0, R24, R10, RZ ;  /* 0x0000000a180a7210 */ /* 0x000fc80007f1e0ff */
[----:B------:R-:W-:Y:S02]  /*0d10*/  LEA.HI.X.SX32 R11, R24, R13, 0x1, P0 ;  /* 0x0000000d180b7211 */ /* 0x000fe400000f0eff */
[--C-:B------:R-:W-:Y:S02]  /*0d20*/  IADD3 R26, P1, P0, R9, R2, R0.reuse ;  /* 0x00000002091a7210 */ /* 0x100fe4000783e000 */
[----:B------:R-:W-:Y:S01]  /*0d30*/  SHF.R.S32.HI R0, RZ, 0x1f, R0 ;  /* 0x0000001fff007819 */ /* 0x000fe20000011400 */
[----:B------:R-:W-:-:S03]  /*0d40*/  IMAD.WIDE.U32 R10, R41, R8, R10 ;  /* 0x00000008290a7225 */ /* 0x000fc600078e000a */
[----:B------:R-:W-:Y:S01]  /*0d50*/  IADD3.X R25, R12, R3, R0, P1, P0 ;  /* 0x000000030c197210 */ /* 0x000fe20000fe0400 */
[----:B------:R-:W-:-:S04]  /*0d60*/  IMAD.WIDE R2, R231, 0x80, R6 ;  /* 0x00000080e7027825 */ /* 0x000fc800078e0206 */
[----:B------:R-:W-:Y:S01]  /*0d70*/  IMAD.IADD R9, R11, 0x1, R16 ;  /* 0x000000010b097824 */ /* 0x000fe200078e0210 */
[----:B--2---:R-:W-:-:S13]  /*0d80*/  ISETP.GE.OR P2, PT, R24, R134, P6 ;  /* 0x000000861800720c */ /* 0x004fda0003746670 */
[----:B------:R-:W-:Y:S05]  /*0d90*/  @P2 BRA `(.L_x_863) ;  /* 0x0000008000002947 */ /* 0x000fea0003800000 */
[----:B------:R-:W-:Y:S01]  /*0da0*/  MOV R8, R10 ;  /* 0x0000000a00087202 */ /* 0x000fe20000000f00 */
[----:B------:R-:W-:-:S04]  /*0db0*/  IMAD R0, R3, R4, RZ ;  /* 0x0000000403007224 */ /* 0x000fc800078e02ff */
[----:B------:R-:W-:-:S04]  /*0dc0*/  IMAD.WIDE.U32 R12, R2, R4, R8 ;  /* 0x00000004020c7225 */ /* 0x000fc800078e0008 */
[----:B------:R-:W-:Y:S01]  /*0dd0*/  IMAD R0, R2, R5, R0 ;  /* 0x0000000502007224 */ /* 0x000fe200078e0200 */
[----:B------:R-:W-:-:S04]  /*0de0*/  LEA R16, P0, R12, R14, 0x1 ;  /* 0x0000000e0c107211 */ /* 0x000fc800078008ff */
[----:B------:R-:W-:-:S04]  /*0df0*/  IADD3 R0, R13, R0, RZ ;  /* 0x000000000d007210 */ /* 0x000fc80007ffe0ff */
[----:B------:R-:W-:-:S05]  /*0e00*/  LEA.HI.X R17, R12, R15, R0, 0x1, P0 ;  /* 0x0000000f0c117211 */ /* 0x000fca00000f0c00 */
[----:B------:R2:W-:Y:S02]  /*0e10*/  ST.E.128 [R16.64], RZ ;  /* 0x000000ff10007985 */ /* 0x0005e4000c101d04 */
.L_x_863:
[----:B------:R-:W-:Y:S05]  /*0e20*/  BSYNC B0 ;  /* 0x0000000000007941 */ /* 0x000fea0003800000 */
.L_x_862:
[----:B------:R-:W-:Y:S01]  /*0e30*/  IADD3 R27, R6, 0x20, RZ ;  /* 0x00000020061b7810 */ /* 0x000fe20007ffe0ff */
[----:B------:R-:W-:Y:S03]  /*0e40*/  BSSY B0, `(.L_x_864) ;  /* 0x000000f000007945 */ /* 0x000fe60003800000 */
[----:B------:R-:W-:-:S04]  /*0e50*/  ISETP.GE.AND P5, PT, R27, R21, PT ;  /* 0x000000151b00720c */ /* 0x000fc80003fa6270 */
[----:B------:R-:W-:-:S13]  /*0e60*/  ISETP.GE.OR P0, PT, R24, R134, P5 ;  /* 0x000000861800720c */ /* 0x000fda0002f06670 */
[----:B------:R-:W-:Y:S05]  /*0e70*/  @P0 BRA `(.L_x_865) ;  /* 0x000000b000000947 */ /* 0x000fea0003800000 */
[----:B------:R-:W-:Y:S02]  /*0e80*/  IADD3 R0, P0, R2, 0x20, RZ ;  /* 0x0000002002007810 */ /* 0x000fe40007f1e0ff */
[----:B------:R-:W-:-:S03]  /*0e90*/  MOV R13, R9 ;  /* 0x00000009000d7202 */ /* 0x000fc60000000f00 */
[----:B------:R-:W-:-:S04]  /*0ea0*/  IMAD.X R12, RZ, RZ, R3, P0 ;  /* 0x000000ffff0c7224 */ /* 0x000fc800000e0603 */
[----:B--2---:R-:W-:Y:S02]  /*0eb0*/  IMAD R16, R12, R4, RZ ;  /* 0x000000040c107224 */ /* 0x004fe400078e02ff */
[----:B------:R-:W-:-:S04]  /*0ec0*/  IMAD.MOV.U32 R12, RZ, RZ, R10 ;  /* 0x000000ffff0c7224 */ /* 0x000fc800078e000a */
[----:B------:R-:W-:-:S04]  /*0ed0*/  IMAD.WIDE.U32 R12, R4, R0, R12 ;  /* 0x00000000040c7225 */ /* 0x000fc800078e000c */
[----:B------:R-:W-:Y:S01]  /*0ee0*/  IMAD R0, R5, R0, R16 ;  /* 0x0000000005007224 */ /* 0x000fe200078e0210 */
[----:B------:R-:W-:-:S04]  /*0ef0*/  LEA R16, P0, R12, R14, 0x1 ;  /* 0x0000000e0c107211 */ /* 0x000fc800078008ff */
[----:B------:R-:W-:-:S04]  /*0f00*/  IADD3 R0, R13, R0, RZ ;  /* 0x000000000d007210 */ /* 0x000fc80007ffe0ff */
[----:B------:R-:W-:-:S05]  /*0f10*/  LEA.HI.X R17, R12, R15, R0, 0x1, P0 ;  /* 0x0000000f0c117211 */ /* 0x000fca00000f0c00 */
[----:B------:R2:W-:Y:S02]  /*0f20*/  ST.E.128 [R16.64], RZ ;  /* 0x000000ff10007985 */ /* 0x0005e4000c101d04 */
.L_x_865:
[----:B------:R-:W-:Y:S05]  /*0f30*/  BSYNC B0 ;  /* 0x0000000000007941 */ /* 0x000fea0003800000 */
.L_x_864:
        /* <DEDUP_REMOVED lines=16> */
.L_x_867:
[----:B------:R-:W-:Y:S05]  /*1040*/  BSYNC B0 ;  /* 0x0000000000007941 */ /* 0x000fea0003800000 */
.L_x_866:
[----:B------:R-:W-:Y:S01]  /*1050*/  IADD3 R12, R6, 0x60, RZ ;  /* 0x00000060060c7810 */ /* 0x000fe20007ffe0ff */
[----:B------:R-:W-:Y:S03]  /*1060*/  BSSY B0, `(.L_x_868) ;  /* 0x000000e000007945 */ /* 0x000fe60003800000 */
[----:B------:R-:W-:-:S04]  /*1070*/  ISETP.GE.AND P0, PT, R12, R21, PT ;  /* 0x000000150c00720c */ /* 0x000fc80003f06270 */
[----:B------:R-:W-:-:S13]  /*1080*/  ISETP.GE.OR P1, PT, R24, R134, P0 ;  /* 0x000000861800720c */ /* 0x000fda0000726670 */
[----:B------:R-:W-:Y:S05]  /*1090*/  @P1 BRA `(.L_x_869) ;  /* 0x000000a000001947 */ /* 0x000fea0003800000 */
[----:B------:R-:W-:Y:S02]  /*10a0*/  IADD3 R0, P1, R2, 0x60, RZ ;  /* 0x0000006002007810 */ /* 0x000fe40007f3e0ff */
[----:B------:R-:W-:Y:S02]  /*10b0*/  MOV R8, R10 ;  /* 0x0000000a00087202 */ /* 0x000fe40000000f00 */
[----:B------:R-:W-:-:S03]  /*10c0*/  IADD3.X R2, RZ, R3, RZ, P1, !PT ;  /* 0x00000003ff027210 */ /* 0x000fc60000ffe4ff */
[----:B------:R-:W-:-:S04]  /*10d0*/  IMAD.WIDE.U32 R8, R4, R0, R8 ;  /* 0x0000000004087225 */ /* 0x000fc800078e0008 */
[----:B------:R-:W-:-:S04]  /*10e0*/  IMAD R2, R2, R4, RZ ;  /* 0x0000000402027224 */ /* 0x000fc800078e02ff */
[----:B------:R-:W-:Y:S01]  /*10f0*/  IMAD R4, R5, R0, R2 ;  /* 0x0000000005047224 */ /* 0x000fe200078e0202 */
[----:B------:R-:W-:-:S04]  /*1100*/  LEA R2, P1, R8, R14, 0x1 ;  /* 0x0000000e08027211 */ /* 0x000fc800078208ff */
[----:B------:R-:W-:-:S04]  /*1110*/  IADD3 R4, R9, R4, RZ ;  /* 0x0000000409047210 */ /* 0x000fc80007ffe0ff */
[----:B------:R-:W-:-:S05]  /*1120*/  LEA.HI.X R3, R8, R15, R4, 0x1, P1 ;  /* 0x0000000f08037211 */ /* 0x000fca00008f0c04 */
[----:B------:R3:W-:Y:S02]  /*1130*/  ST.E.128 [R2.64], RZ ;  /* 0x000000ff02007985 */ /* 0x0007e4000c101d04 */
.L_x_869:
[----:B------:R-:W-:Y:S05]  /*1140*/  BSYNC B0 ;  /* 0x0000000000007941 */ /* 0x000fea0003800000 */
.L_x_868:
[C---:B------:R-:W-:Y:S02]  /*1150*/  ISETP.NE.OR P6, PT, R22.reuse, RZ, P6 ;  /* 0x000000ff1600720c */ /* 0x040fe400037c5670 */
[C---:B------:R-:W-:Y:S02]  /*1160*/  ISETP.NE.OR P5, PT, R22.reuse, RZ, P5 ;  /* 0x000000ff1600720c */ /* 0x040fe40002fa5670 */
[C---:B------:R-:W-:Y:S02]  /*1170*/  ISETP.NE.OR P4, PT, R22.reuse, RZ, P4 ;  /* 0x000000ff1600720c */ /* 0x040fe40002785670 */
[----:B------:R-:W-:-:S07]  /*1180*/  ISETP.NE.OR P0, PT, R22, RZ, P0 ;  /* 0x000000ff1600720c */ /* 0x000fce0000705670 */
[-C--:B------:R-:W-:Y:S02]  /*1190*/  @!P6 IMAD R0, R6, R20.reuse, RZ ;  /* 0x000000140600e224 */ /* 0x080fe400078e02ff */
[-C--:B---3--:R-:W-:Y:S02]  /*11a0*/  @!P5 IMAD R3, R27, R20.reuse, RZ ;  /* 0x000000141b03d224 */ /* 0x088fe400078e02ff */
[----:B------:R-:W-:Y:S01]  /*11b0*/  @!P4 IMAD R5, R23, R20, RZ ;  /* 0x000000141705c224 */ /* 0x000fe200078e02ff */
[CC--:B------:R-:W-:Y:S02]  /*11c0*/  @!P6 IADD3 R2, P1, R0.reuse, R26.reuse, RZ ;  /* 0x0000001a0002e210 */ /* 0x0c0fe40007f3e0ff */
[----:B------:R-:W-:Y:S02]  /*11d0*/  @!P5 IADD3 R8, P2, R3, R26, RZ ;  /* 0x0000001a0308d210 */ /* 0x000fe40007f5e0ff */
[----:B------:R-:W-:Y:S02]  /*11e0*/  @!P6 LEA.HI.X.SX32 R4, R0, R25, 0x1, P1 ;  /* 0x000000190004e211 */ /* 0x000fe400008f0eff */
[----:B------:R-:W-:-:S02]  /*11f0*/  @!P6 LEA R6, P3, R2, R18, 0x2 ;  /* 0x000000120206e211 */ /* 0x000fc400078610ff */
[----:B------:R-:W-:Y:S02]  /*1200*/  @!P4 IADD3 R0, P1, R5, R26, RZ ;  /* 0x0000001a0500c210 */ /* 0x000fe40007f3e0ff */
[----:B------:R-:W-:Y:S02]  /*1210*/  @!P5 LEA.HI.X.SX32 R9, R3, R25, 0x1, P2 ;  /* 0x000000190309d211 */ /* 0x000fe400010f0eff */
[----:B------:R-:W-:Y:S02]  /*1220*/  @!P6 LEA.HI.X R7, R2, R19, R4, 0x2, P3 ;  /* 0x000000130207e211 */ /* 0x000fe400018f1404 */
[-C--:B------:R-:W-:Y:S02]  /*1230*/  @!P5 LEA R4, P2, R8, R18.reuse, 0x2 ;  /* 0x000000120804d211 */ /* 0x080fe400078410ff */
[----:B------:R-:W-:Y:S02]  /*1240*/  @!P4 LEA.HI.X.SX32 R3, R5, R25, 0x1, P1 ;  /* 0x000000190503c211 */ /* 0x000fe400008f0eff */
[----:B------:R-:W-:-:S02]  /*1250*/  @!P4 LEA R2, P1, R0, R18, 0x2 ;  /* 0x000000120002c211 */ /* 0x000fc400078210ff */
[-C--:B------:R-:W-:Y:S01]  /*1260*/  @!P5 LEA.HI.X R5, R8, R19.reuse, R9, 0x2, P2 ;  /* 0x000000130805d211 */ /* 0x080fe200010f1409 */
[----:B------:R-:W-:Y:S01]  /*1270*/  @!P6 IMAD.MOV.U32 R9, RZ, RZ, 0x7f800000 ;  /* 0x7f800000ff09e424 */ /* 0x000fe200078e00ff */
[----:B------:R-:W-:Y:S01]  /*1280*/  @!P4 LEA.HI.X R3, R0, R19, R3, 0x2, P1 ;  /* 0x000000130003c211 */ /* 0x000fe200008f1403 */
[----:B------:R-:W-:Y:S02]  /*1290*/  @!P5 IMAD.MOV.U32 R8, RZ, RZ, 0x7f800000 ;  /* 0x7f800000ff08d424 */ /* 0x000fe400078e00ff */
[----:B------:R-:W-:Y:S01]  /*12a0*/  @!P4 IMAD.MOV.U32 R0, RZ, RZ, 0x7f800000 ;  /* 0x7f800000ff00c424 */ /* 0x000fe200078e00ff */
[----:B------:R-:W-:Y:S04]  /*12b0*/  @!P6 ST.E [R6.64], R9 ;  /* 0x000000090600e985 */ /* 0x000fe8000c101904 */
[----:B------:R-:W-:Y:S04]  /*12c0*/  @!P5 ST.E [R4.64], R8 ;  /* 0x000000080400d985 */ /* 0x000fe8000c101904 */
[----:B------:R3:W-:Y:S02]  /*12d0*/  @!P4 ST.E [R2.64], R0 ;  /* 0x000000000200c985 */ /* 0x0007e4000c101904 */
[----:B---3--:R-:W-:-:S02]  /*12e0*/  IMAD.MOV.U32 R2, RZ, RZ, R28 ;  /* 0x000000ffff027224 */ /* 0x008fc400078e001c */
[----:B------:R-:W-:-:S04]  /*12f0*/  IMAD.MOV.U32 R3, RZ, RZ, 0x0 ;  /* 0x00000000ff037424 */ /* 0x000fc800078e00ff */
[----:B------:R-:W-:Y:S05]  /*1300*/  @P0 RET.REL.NODEC R2 `(_ZN5flash16flash_fwd_kernelI23Flash_fwd_kernel_traitsILi32ELi128ELi128ELi4ELb0ELb0EN7cutlass6half_tE19Flash_kernel_traitsILi32ELi128ELi128ELi4ES3_EELb1ELb0ELb1ELb0ELb0ELb0ELb0ELb1EEEvNS_16Flash_fwd_paramsE) ;  /* 0xffffecf002000950 */ /* 0x000fea0003c3ffff */
[----:B------:R-:W-:-:S05]  /*1310*/  IMAD R0, R12, R20, RZ ;  /* 0x000000140c007224 */ /* 0x000fca00078e02ff */
[----:B------:R-:W-:-:S04]  /*1320*/  IADD3 R3, P0, R0, R26, RZ ;  /* 0x0000001a00037210 */ /* 0x000fc80007f1e0ff */
[----:B------:R-:W-:Y:S02]  /*1330*/  LEA.HI.X.SX32 R0, R0, R25, 0x1, P0 ;  /* 0x0000001900007211 */ /* 0x000fe400000f0eff */
[----:B------:R-:W-:-:S04]  /*1340*/  LEA R2, P0, R3, R18, 0x2 ;  /* 0x0000001203027211 */ /* 0x000fc800078010ff */
[----:B------:R-:W-:Y:S01]  /*1350*/  LEA.HI.X R3, R3, R19, R0, 0x2, P0 ;  /* 0x0000001303037211 */ /* 0x000fe200000f1400 */
[----:B------:R-:W-:-:S05]  /*1360*/  IMAD.MOV.U32 R0, RZ, RZ, 0x7f800000 ;  /* 0x7f800000ff007424 */ /* 0x000fca00078e00ff */
[----:B------:R3:W-:Y:S02]  /*1370*/  ST.E [R2.64], R0 ;  /* 0x0000000002007985 */ /* 0x0007e4000c101904 */
[----:B---3--:R-:W-:Y:S02]  /*1380*/  IMAD.MOV.U32 R2, RZ, RZ, R28 ;  /* 0x000000ffff027224 */ /* 0x008fe400078e001c */
[----:B------:R-:W-:-:S04]  /*1390*/  IMAD.MOV.U32 R3, RZ, RZ, 0x0 ;  /* 0x00000000ff037424 */ /* 0x000fc800078e00ff */
[----:B------:R-:W-:Y:S05]  /*13a0*/  RET.REL.NODEC R2 `(_ZN5flash16flash_fwd_kernelI23Flash_fwd_kernel_traitsILi32ELi128ELi128ELi4ELb0ELb0EN7cutlass6half_tE19Flash_kernel_traitsILi32ELi128ELi128ELi4ES3_EELb1ELb0ELb1ELb0ELb0ELb0ELb0ELb1EEEvNS_16Flash_fwd_paramsE) ;  /* 0xffffec5002007950 */ /* 0x000fea0003c3ffff */
.L_x_855:
[----:B------:R-:W-:Y:S01]  /*13b0*/  ISETP.NE.AND P1, PT, R15, -0x1, PT ;  /* 0xffffffff0f00780c */ /* 0x000fe20003f25270 */
[----:B------:R-:W3:Y:S04]  /*13c0*/  LD.E.64 R240, [R134.64+0x38] ;  /* 0x0000380486f07980 */ /* 0x000ee8000c101b00 */
[----:B--2---:R-:W2:Y:S04]  /*13d0*/  LD.E R23, [R134.64+0x60] ;  /* 0x0000600486177980 */ /* 0x004ea8000c101900 */
[----:B----4-:R-:W4:Y:S04]  /*13e0*/  LD.E.64 R248, [R134.64+0x40] ;  /* 0x0000400486f87980 */ /* 0x010f28000c101b00 */
[----:B------:R-:W4:Y:S01]  /*13f0*/  LD.E R22, [R134.64+0xc8] ;  /* 0x0000c80486167980 */ /* 0x000f22000c101900 */
[----:B------:R-:W-:-:S03]  /*1400*/  ISETP.NE.AND P0, PT, R46, -0x1, PT ;  /* 0xffffffff2e00780c */ /* 0x000fc60003f05270 */
[----:B------:R-:W4:Y:S04]  /*1410*/  @!P1 LD.E.64 R8, [R134.64+0x20] ;  /* 0x0000200486089980 */ /* 0x000f28000c101b00 */
[----:B------:R-:W4:Y:S04]  /*1420*/  LD.E.64 R218, [R134.64+0x8] ;  /* 0x0000080486da7980 */ /* 0x000f28000c101b00 */
[----:B------:R-:W4:Y:S04]  /*1430*/  @!P1 LD.E.64 R12, [R134.64+0x28] ;  /* 0x00002804860c9980 */ /* 0x000f28000c101b00 */
[----:B------:R-:W4:Y:S04]  /*1440*/  LD.E.64 R30, [R134.64+0x98] ;  /* 0x00009804861e7980 */ /* 0x000f28000c101b00 */
[----:B------:R-:W4:Y:S04]  /*1450*/  @!P0 LD.E.64 R18, [R134.64+0x18] ;  /* 0x0000180486128980 */ /* 0x000f28000c101b00 */
[----:B------:R-:W4:Y:S04]  /*1460*/  LD.E.64 R2, [R134.64+0x30] ;  /* 0x0000300486027980 */ /* 0x000f28000c101b00 */
[----:B------:R-:W4:Y:S04]  /*1470*/  LD.E.64 R20, [R134.64+0x48] ;  /* 0x0000480486147980 */ /* 0x000f28000c101b00 */
[----:B------:R-:W4:Y:S04]  /*1480*/  LD.E.64 R38, [R134.64+0x10] ;  /* 0x0000100486267980 */ /* 0x000f28000c101b00 */
[----:B------:R1:W5:Y:S04]  /*1490*/  LD.E R24, [R134.64+0x68] ;  /* 0x0000680486187980 */ /* 0x000368000c101900 */
[----:B------:R1:W5:Y:S04]  /*14a0*/  LD.E.64 R6, [R134.64] ;  /* 0x0000000486067980 */ /* 0x000368000c101b00 */
[----:B------:R1:W5:Y:S04]  /*14b0*/  LD.E.64 R26, [R134.64+0x50] ;  /* 0x00005004861a7980 */ /* 0x000368000c101b00 */
[----:B------:R1:W5:Y:S04]  /*14c0*/  LD.E.64 R28, [R134.64+0x58] ;  /* 0x00005804861c7980 */ /* 0x000368000c101b00 */
[----:B------:R1:W5:Y:S02]  /*14d0*/  LD.E.64 R244, [R134.64+0xc0] ;  /* 0x0000c00486f47980 */ /* 0x000364000c101b00 */
[----:B-1----:R-:W-:-:S02]  /*14e0*/  LEA.HI R10, R36, R232, RZ, 0x2 ;  /* 0x000000e8240a7211 */ /* 0x002fc400078f10ff */
[----:B------:R-:W-:Y:S02]  /*14f0*/  LEA.HI R35, R36, R232, RZ, 0x3 ;  /* 0x000000e824237211 */ /* 0x000fe400078f18ff */
[----:B------:R-:W-:Y:S02]  /*1500*/  LOP3.LUT R0, R10, 0xfffffffc, RZ, 0xc0, !PT ;  /* 0xfffffffc0a007812 */ /* 0x000fe400078ec0ff */
[----:B------:R-:W-:Y:S02]  /*1510*/  SHF.R.S32.HI R34, RZ, 0x3, R35 ;  /* 0x00000003ff227819 */ /* 0x000fe40000011423 */
[----:B------:R-:W-:Y:S01]  /*1520*/  SHF.R.S32.HI R4, RZ, 0x2, R10 ;  /* 0x00000002ff047819 */ /* 0x000fe2000001140a */
[----:B------:R-:W-:Y:S02]  /*1530*/  IMAD.IADD R0, R232, 0x1, -R0 ;  /* 0x00000001e8007824 */ /* 0x000fe400078e0a00 */
[----:B------:R-:W-:Y:S01]  /*1540*/  IMAD.SHL.U32 R5, R34, 0x40, RZ ;  /* 0x0000004022057824 */ /* 0x000fe200078e00ff */
[----:B------:R-:W-:-:S02]  /*1550*/  LEA.HI R10, R10, R4, RZ, 0x1 ;  /* 0x000000040a0a7211 */ /* 0x000fc400078f08ff */
[----:B------:R-:W-:Y:S02]  /*1560*/  SHF.L.U32 R235, R0, 0x3, RZ ;  /* 0x0000000300eb7819 */ /* 0x000fe400000006ff */
[----:B------:R-:W-:Y:S02]  /*1570*/  LOP3.LUT R0, R5, 0xc0, RZ, 0xc0, !PT ;  /* 0x000000c005007812 */ /* 0x000fe400078ec0ff */
[----:B------:R-:W-:Y:S02]  /*1580*/  LOP3.LUT R5, R10, 0x7fffffe, RZ, 0xc0, !PT ;  /* 0x07fffffe0a057812 */ /* 0x000fe400078ec0ff */
[----:B------:R-:W-:Y:S02]  /*1590*/  SHF.R.S32.HI R16, RZ, 0x1f, R11 ;  /* 0x0000001fff107819 */ /* 0x000fe4000001140b */
[----:B------:R-:W-:Y:S01]  /*15a0*/  LOP3.LUT R10, R0, 0x18, R235, 0xf8, !PT ;  /* 0x00000018000a7812 */ /* 0x000fe200078ef8eb */
[----:B------:R-:W-:Y:S01]  /*15b0*/  IMAD.IADD R5, R4, 0x1, -R5 ;  /* 0x0000000104057824 */ /* 0x000fe200078e0a05 */
[----:B------:R-:W-:-:S02]  /*15c0*/  SHF.R.S32.HI R32, RZ, 0x5, R33 ;  /* 0x00000005ff207819 */ /* 0x000fc40000011421 */
[----:B------:R-:W-:Y:S02]  /*15d0*/  SHF.R.U32.HI R0, RZ, 0x3, R0 ;  /* 0x00000003ff007819 */ /* 0x000fe40000011600 */
[----:B------:R-:W-:Y:S01]  /*15e0*/  LEA.HI R44, R16, R11, RZ, 0x2 ;  /* 0x0000000b102c7211 */ /* 0x000fe200078f10ff */
[----:B------:R-:W-:Y:S01]  /*15f0*/  IMAD R16, R32, 0x8, R5 ;  /* 0x0000000820107824 */ /* 0x000fe200078e0205 */
[----:B------:R-:W-:Y:S02]  /*1600*/  LOP3.LUT R11, R10, R0, RZ, 0x3c, !PT ;  /* 0x000000000a0b7212 */ /* 0x000fe400078e3cff */
[--C-:B------:R-:W-:Y:S02]  /*1610*/  @!P1 SHF.R.S32.HI R17, RZ, 0x1f, R14.reuse ;  /* 0x0000001fff119819 */ /* 0x100fe4000001140e */
[----:B------:R-:W-:Y:S02]  /*1620*/  @!P1 SHF.R.S32.HI R0, RZ, 0x1f, R14 ;  /* 0x0000001fff009819 */ /* 0x000fe4000001140e */
[----:B------:R-:W-:Y:S01]  /*1630*/  LEA R229, R16, R11, 0x5 ;  /* 0x0000000b10e57211 */ /* 0x000fe200078e28ff */
[----:B------:R-:W-:Y:S01]  /*1640*/  @P1 IMAD.IADD R16, R14, 0x1, R15 ;  /* 0x000000010e101824 */ /* 0x000fe200078e020f */
[----:B------:R-:W-:Y:S01]  /*1650*/  @!P1 SHF.R.S32.HI R25, RZ, 0x1f, R45 ;  /* 0x0000001fff199819 */ /* 0x000fe2000001142d */
[----:B------:R-:W-:Y:S02]  /*1660*/  BSSY B0, `(.L_x_870) ;  /* 0x0000054000007945 */ /* 0x000fe40003800000 */
[----:B------:R-:W-:Y:S01]  /*1670*/  IMAD.SHL.U32 R229, R229, 0x2, RZ ;  /* 0x00000002e5e57824 */ /* 0x000fe200078e00ff */
[----:B---3--:R-:W-:Y:S01]  /*1680*/  STL.64 [R1+0x80], R240 ;  /* 0x000080f001007387 */ /* 0x008fe20000100a00 */
[----:B------:R-:W-:-:S03]  /*1690*/  @!P1 IMAD R10, R241, R14, RZ ;  /* 0x0000000ef10a9224 */ /* 0x000fc600078e02ff */
[----:B--2---:R1:W-:Y:S04]  /*16a0*/  STL [R1+0x214], R23 ;  /* 0x0002141701007387 */ /* 0x0043e80000100800 */
[----:B------:R-:W-:Y:S01]  /*16b0*/  STL [R1+0x188], R44 ;  /* 0x0001882c01007387 */ /* 0x000fe20000100800 */
[----:B----4-:R-:W-:-:S03]  /*16c0*/  @!P1 IMAD R5, R249, R14, RZ ;  /* 0x0000000ef9059224 */ /* 0x010fc600078e02ff */
[----:B------:R2:W-:Y:S04]  /*16d0*/  STL [R1+0x19c], R22 ;  /* 0x00019c1601007387 */ /* 0x0005e80000100800 */
[----:B------:R-:W-:Y:S01]  /*16e0*/  STL.64 [R1+0x38], R218 ;  /* 0x000038da01007387 */ /* 0x000fe20000100a00 */
[----:B-1----:R-:W-:Y:S01]  /*16f0*/  @!P1 IMAD R23, R248, R0, R5 ;  /* 0x00000000f8179224 */ /* 0x002fe200078e0205 */
[----:B------:R-:W-:Y:S01]  /*1700*/  @P1 IADD3 R0, R14, R15, RZ ;  /* 0x0000000f0e001210 */ /* 0x000fe20007ffe0ff */
[C---:B--2---:R-:W-:Y:S02]  /*1710*/  @!P1 IMAD R22, R240.reuse, R17, R10 ;  /* 0x00000011f0169224 */ /* 0x044fe400078e020a */
[----:B------:R-:W-:-:S04]  /*1720*/  @!P1 IMAD.WIDE.U32 R10, R240, R14, RZ ;  /* 0x0000000ef00a9225 */ /* 0x000fc800078e00ff */
[----:B------:R-:W-:Y:S02]  /*1730*/  @!P1 IMAD.IADD R11, R11, 0x1, R22 ;  /* 0x000000010b0b9824 */ /* 0x000fe400078e0216 */
[----:B------:R-:W-:-:S04]  /*1740*/  @!P1 IMAD.WIDE.U32 R14, R248, R14, RZ ;  /* 0x0000000ef80e9225 */ /* 0x000fc800078e00ff */
[----:B------:R-:W-:Y:S02]  /*1750*/  @!P1 IMAD R22, R9, R45, RZ ;  /* 0x0000002d09169224 */ /* 0x000fe400078e02ff */
[-C--:B------:R-:W-:Y:S02]  /*1760*/  @P1 IMAD R5, R241, R16.reuse, RZ ;  /* 0x00000010f1051224 */ /* 0x080fe400078e02ff */
[----:B------:R-:W-:Y:S01]  /*1770*/  @P1 IMAD.WIDE.U32 R16, R240, R16, RZ ;  /* 0x00000010f0101225 */ /* 0x000fe200078e00ff */
[----:B------:R-:W-:Y:S01]  /*1780*/  @!P1 IADD3 R9, R15, R23, RZ ;  /* 0x000000170f099210 */ /* 0x000fe20007ffe0ff */
[----:B------:R1:W-:Y:S02]  /*1790*/  STL.64 [R1+0x180], R30 ;  /* 0x0001801e01007387 */ /* 0x0003e40000100a00 */
[----:B------:R-:W-:Y:S02]  /*17a0*/  @!P1 IMAD R22, R8, R25, R22 ;  /* 0x0000001908169224 */ /* 0x000fe400078e0216 */
[----:B------:R-:W-:-:S04]  /*17b0*/  @!P1 IMAD.WIDE.U32 R10, R45, R8, R10 ;  /* 0x000000082d0a9225 */ /* 0x000fc800078e000a */
[----:B------:R-:W-:Y:S02]  /*17c0*/  @!P1 IMAD.MOV.U32 R8, RZ, RZ, R14 ;  /* 0x000000ffff089224 */ /* 0x000fe400078e000e */
[----:B------:R-:W-:Y:S02]  /*17d0*/  @!P1 IMAD R13, R13, R45, RZ ;  /* 0x0000002d0d0d9224 */ /* 0x000fe400078e02ff */
[----:B------:R-:W-:Y:S01]  /*17e0*/  @!P1 IMAD.WIDE.U32 R8, R45, R12, R8 ;  /* 0x0000000c2d089225 */ /* 0x000fe200078e0008 */
[----:B-1----:R-:W-:-:S03]  /*17f0*/  @P1 IADD3 R31, R17, R5, RZ ;  /* 0x00000005111f1210 */ /* 0x002fc60007ffe0ff */
[----:B------:R-:W-:Y:S02]  /*1800*/  @P1 IMAD.MOV.U32 R30, RZ, RZ, R16 ;  /* 0x000000ffff1e1224 */ /* 0x000fe400078e0010 */
[----:B------:R-:W-:Y:S02]  /*1810*/  @P1 IMAD R5, R249, R0, RZ ;  /* 0x00000000f9051224 */ /* 0x000fe400078e02ff */
[----:B------:R-:W-:Y:S01]  /*1820*/  @P1 IMAD.WIDE.U32 R16, R248, R0, RZ ;  /* 0x00000000f8101225 */ /* 0x000fe200078e00ff */
[----:B------:R-:W-:-:S03]  /*1830*/  @!P1 MOV R30, R10 ;  /* 0x0000000a001e9202 */ /* 0x000fc60000000f00 */
[----:B------:R-:W-:Y:S01]  /*1840*/  @!P1 IMAD R0, R12, R25, R13 ;  /* 0x000000190c009224 */ /* 0x000fe200078e020d */
[----:B------:R-:W-:Y:S01]  /*1850*/  @P1 IADD3 R23, R17, R5, RZ ;  /* 0x0000000511171210 */ /* 0x000fe20007ffe0ff */
[----:B------:R-:W-:Y:S01]  /*1860*/  @!P0 IMAD R5, R19, R45, RZ ;  /* 0x0000002d13058224 */ /* 0x000fe200078e02ff */
[----:B------:R-:W-:Y:S01]  /*1870*/  @!P0 SHF.R.S32.HI R10, RZ, 0x1f, R45 ;  /* 0x0000001fff0a8819 */ /* 0x000fe2000001142d */
[----:B------:R-:W-:Y:S01]  /*1880*/  @!P1 IMAD.IADD R23, R9, 0x1, R0 ;  /* 0x0000000109179824 */ /* 0x000fe200078e0200 */
[----:B------:R-:W-:Y:S01]  /*1890*/  @!P1 MOV R16, R8 ;  /* 0x0000000800109202 */ /* 0x000fe20000000f00 */
[----:B------:R-:W-:-:S04]  /*18a0*/  @P0 IMAD.WIDE.U32 R8, R2, R46, RZ ;  /* 0x0000002e02080225 */ /* 0x000fc800078e00ff */
[C---:B------:R-:W-:Y:S02]  /*18b0*/  @!P0 IMAD R5, R18.reuse, R10, R5 ;  /* 0x0000000a12058224 */ /* 0x040fe400078e0205 */
[----:B------:R-:W-:Y:S01]  /*18c0*/  @P0 IMAD.MOV.U32 R10, RZ, RZ, R8 ;  /* 0x000000ffff0a0224 */ /* 0x000fe200078e0008 */
[----:B------:R-:W-:Y:S01]  /*18d0*/  SHF.R.S32.HI R8, RZ, 0x1f, R33 ;  /* 0x0000001fff087819 */ /* 0x000fe20000011421 */
[----:B------:R-:W-:Y:S02]  /*18e0*/  @P0 IMAD R0, R3, R46, RZ ;  /* 0x0000002e03000224 */ /* 0x000fe400078e02ff */
[----:B------:R-:W-:Y:S01]  /*18f0*/  @!P0 IMAD.WIDE.U32 R18, R18, R45, RZ ;  /* 0x0000002d12128225 */ /* 0x000fe200078e00ff */
[----:B------:R-:W-:Y:S02]  /*1900*/  LEA.HI R8, R8, R32, RZ, 0x2 ;  /* 0x0000002008087211 */ /* 0x000fe400078f10ff */
[----:B------:R-:W-:Y:S01]  /*1910*/  @P0 IADD3 R0, R9, R0, RZ ;  /* 0x0000000009000210 */ /* 0x000fe20007ffe0ff */
[----:B------:R-:W-:Y:S01]  /*1920*/  @!P0 IMAD.MOV.U32 R10, RZ, RZ, R18 ;  /* 0x000000ffff0a8224 */ /* 0x000fe200078e0012 */
[----:B------:R-:W-:Y:S01]  /*1930*/  @!P0 IADD3 R0, R19, R5, RZ ;  /* 0x0000000513008210 */ /* 0x000fe20007ffe0ff */
[----:B------:R-:W-:Y:S01]  /*1940*/  IMAD R9, R21, R41, RZ ;  /* 0x0000002915097224 */ /* 0x000fe200078e02ff */
[----:B------:R-:W-:-:S02]  /*1950*/  SHF.R.S32.HI R5, RZ, 0x1f, R41 ;  /* 0x0000001fff057819 */ /* 0x000fc40000011429 */
[----:B------:R-:W-:Y:S02]  /*1960*/  LOP3.LUT R8, R8, 0xffffffc, RZ, 0xc0, !PT ;  /* 0x0ffffffc08087812 */ /* 0x000fe400078ec0ff */
[----:B------:R-:W-:Y:S01]  /*1970*/  SHF.R.S32.HI R21, RZ, 0x1f, R235 ;  /* 0x0000001fff157819 */ /* 0x000fe200000114eb */
[----:B------:R-:W-:Y:S01]  /*1980*/  IMAD R9, R20, R5, R9 ;  /* 0x0000000514097224 */ /* 0x000fe200078e0209 */
[----:B------:R-:W-:Y:S01]  /*1990*/  IADD3 R10, P0, R235, R10, RZ ;  /* 0x0000000aeb0a7210 */ /* 0x000fe20007f1e0ff */
[----:B------:R-:W-:Y:S01]  /*19a0*/  IMAD.IADD R8, R32, 0x1, -R8 ;  /* 0x0000000120087824 */ /* 0x000fe200078e0a08 */
[----:B------:R-:W-:Y:S02]  /*19b0*/  SHF.R.S32.HI R5, RZ, 0x1f, R4 ;  /* 0x0000001fff057819 */ /* 0x000fe40000011404 */
[----:B------:R-:W-:Y:S01]  /*19c0*/  SHF.R.S32.HI R25, RZ, 0x2, R44 ;  /* 0x00000002ff197819 */ /* 0x000fe2000001142c */
[----:B------:R-:W-:Y:S01]  /*19d0*/  @!P1 IMAD.IADD R31, R11, 0x1, R22 ;  /* 0x000000010b1f9824 */ /* 0x000fe200078e0216 */
[----:B------:R-:W-:Y:S01]  /*19e0*/  IADD3.X R11, R21, R0, RZ, P0, !PT ;  /* 0x00000000150b7210 */ /* 0x000fe200007fe4ff */
[----:B------:R-:W-:Y:S01]  /*19f0*/  IMAD.IADD R22, R37, 0x1, -R40 ;  /* 0x0000000125167824 */ /* 0x000fe200078e0a28 */
[----:B------:R-:W-:Y:S01]  /*1a00*/  LEA R0, R8, R25, 0x4 ;  /* 0x0000001908007211 */ /* 0x000fe200078e20ff */
[----:B------:R-:W-:Y:S01]  /*1a10*/  IMAD.WIDE R44, R231, 0x80, R4 ;  /* 0x00000080e72c7825 */ /* 0x000fe200078e0204 */
[----:B------:R1:W-:Y:S04]  /*1a20*/  STL.64 [R1+0x58], R38 ;  /* 0x0000582601007387 */ /* 0x0003e80000100a00 */
[----:B------:R1:W-:Y:S04]  /*1a30*/  STL [R1+0x2fc], R22 ;  /* 0x0002fc1601007387 */ /* 0x0003e80000100800 */
[----:B------:R1:W-:Y:S04]  /*1a40*/  STL [R1+0x300], R0 ;  /* 0x0003000001007387 */ /* 0x0003e80000100800 */
[----:B------:R1:W-:Y:S01]  /*1a50*/  STL.64 [R1+0x2f0], R44 ;  /* 0x0002f02c01007387 */ /* 0x0003e20000100a00 */
[----:B------:R-:W-:Y:S01]  /*1a60*/  ISETP.GE.AND P0, PT, R4, R22, PT ;  /* 0x000000160400720c */ /* 0x000fe20003f06270 */
[----:B------:R-:W-:-:S05]  /*1a70*/  IMAD.WIDE.U32 R10, R41, R20, R10 ;  /* 0x00000014290a7225 */ /* 0x000fca00078e000a */
[----:B------:R-:W-:-:S07]  /*1a80*/  IADD3 R9, R11, R9, RZ ;  /* 0x000000090b097210 */ /* 0x000fce0007ffe0ff */
[----:B------:R-:W-:Y:S05]  /*1a90*/  @P0 BRA `(.L_x_871) ;  /* 0x0000010000000947 */ /* 0x000fea0003800000 */
[----:B-----5:R-:W-:-:S13]  /*1aa0*/  ISETP.GE.AND P0, PT, R235, R244, PT ;  /* 0x000000f4eb00720c */ /* 0x020fda0003f06270 */
[----:B------:R2:W-:Y:S04]  /*1ab0*/  @P0 STS [R229], RZ ;  /* 0x000000ffe5000388 */ /* 0x0005e80000000800 */
[----:B------:R2:W-:Y:S04]  /*1ac0*/  @P0 STS [R229+0x4], RZ ;  /* 0x000004ffe5000388 */ /* 0x0005e80000000800 */
[----:B------:R2:W-:Y:S01]  /*1ad0*/  @P0 STS.64 [R229+0x8], RZ ;  /* 0x000008ffe5000388 */ /* 0x0005e20000000a00 */
[----:B------:R-:W-:Y:S05]  /*1ae0*/  @P0 BRA `(.L_x_871) ;  /* 0x000000b000000947 */ /* 0x000fea0003800000 */
[----:B------:R-:W-:Y:S01]  /*1af0*/  MOV R8, R10 ;  /* 0x0000000a00087202 */ /* 0x000fe20000000f00 */
[----:B-1----:R-:W-:-:S04]  /*1b00*/  IMAD R0, R45, R2, RZ ;  /* 0x000000022d007224 */ /* 0x002fc800078e02ff */
[----:B------:R-:W-:-:S04]  /*1b10*/  IMAD.WIDE.U32 R12, R44, R2, R8 ;  /* 0x000000022c0c7225 */ /* 0x000fc800078e0008 */
[----:B------:R-:W-:Y:S01]  /*1b20*/  IMAD R0, R44, R3, R0 ;  /* 0x000000032c007224 */ /* 0x000fe200078e0200 */
[----:B------:R-:W-:-:S04]  /*1b30*/  LEA R14, P0, R12, R6, 0x1 ;  /* 0x000000060c0e7211 */ /* 0x000fc800078008ff */
[----:B------:R-:W-:-:S04]  /*1b40*/  IADD3 R0, R13, R0, RZ ;  /* 0x000000000d007210 */ /* 0x000fc80007ffe0ff */
[----:B------:R-:W-:-:S05]  /*1b50*/  LEA.HI.X R15, R12, R7, R0, 0x1, P0 ;  /* 0x000000070c0f7211 */ /* 0x000fca00000f0c00 */
[----:B------:R-:W-:Y:S01]  /*1b60*/  @!PT LDS RZ, [RZ] ;  /* 0x00000000fffff984 */ /* 0x000fe20000000800 */
[----:B------:R-:W-:Y:S01]  /*1b70*/  @!PT LDS RZ, [RZ] ;  /* 0x00000000fffff984 */ /* 0x000fe20000000800 */
[----:B------:R-:W-:Y:S01]  /*1b80*/  @!PT LDS RZ, [RZ] ;  /* 0x00000000fffff984 */ /* 0x000fe20000000800 */
[----:B------:R1:W-:Y:S02]  /*1b90*/  LDGSTS.E.BYPASS.LTC128B.128 [R229], [R14.64] ;  /* 0x000000000ee57fae */ /* 0x0003e4000b901d44 */
.L_x_871:
[----:B------:R-:W-:Y:S05]  /*1ba0*/  BSYNC B0 ;  /* 0x0000000000007941 */ /* 0x000fea0003800000 */
.L_x_870:
[----:B------:R-:W-:Y:S01]  /*1bb0*/  IADD3 R19, R4, 0x20, RZ ;  /* 0x0000002004137810 */ /* 0x000fe20007ffe0ff */
[----:B------:R-:W-:Y:S03]  /*1bc0*/  BSSY B0, `(.L_x_872) ;  /* 0x0000014000007945 */ /* 0x000fe60003800000 */
[----:B------:R-:W-:-:S13]  /*1bd0*/  ISETP.GE.AND P0, PT, R19, R22, PT ;  /* 0x000000161300720c */ /* 0x000fda0003f06270 */
[----:B------:R-:W-:Y:S05]  /*1be0*/  @P0 BRA `(.L_x_873) ;  /* 0x0000011000000947 */ /* 0x000fea0003800000 */
[----:B-----5:R-:W-:-:S13]  /*1bf0*/  ISETP.GE.AND P0, PT, R235, R244, PT ;  /* 0x000000f4eb00720c */ /* 0x020fda0003f06270 */
[----:B------:R3:W-:Y:S01]  /*1c00*/  @P0 STS.128 [R229+0x800], RZ ;  /* 0x000800ffe5000388 */ /* 0x0007e20000000c00 */
[----:B------:R-:W-:Y:S05]  /*1c10*/  @P0 BRA `(.L_x_873) ;  /* 0x000000e000000947 */ /* 0x000fea0003800000 */
[----:B-1----:R-:W-:Y:S02]  /*1c20*/  IADD3 R0, P0, R44, 0x20, RZ ;  /* 0x000000202c007810 */ /* 0x002fe40007f1e0ff */
[----:B------:R-:W-:-:S03]  /*1c30*/  MOV R13, R9 ;  /* 0x00000009000d7202 */ /* 0x000fc60000000f00 */
[----:B------:R-:W-:-:S04]  /*1c40*/  IMAD.X R12, RZ, RZ, R45, P0 ;  /* 0x000000ffff0c7224 */ /* 0x000fc800000e062d */
[----:B------:R-:W-:Y:S02]  /*1c50*/  IMAD R14, R12, R2, RZ ;  /* 0x000000020c0e7224 */ /* 0x000fe400078e02ff */
[----:B------:R-:W-:-:S04]  /*1c60*/  IMAD.MOV.U32 R12, RZ, RZ, R10 ;  /* 0x000000ffff0c7224 */ /* 0x000fc800078e000a */
        /* <DEDUP_REMOVED lines=8> */
[----:B------:R1:W-:Y:S02]  /*1cf0*/  LDGSTS.E.BYPASS.LTC128B.128 [R229+0x800], [R14.64] ;  /* 0x008000000ee57fae */ /* 0x0003e4000b901d44 */
.L_x_873:
[----:B------:R-:W-:Y:S05]  /*1d00*/  BSYNC B0 ;  /* 0x0000000000007941 */ /* 0x000fea0003800000 */
.L_x_872:
        /* <DEDUP_REMOVED lines=21> */
.L_x_875:
[----:B------:R-:W-:Y:S05]  /*1e60*/  BSYNC B0 ;  /* 0x0000000000007941 */ /* 0x000fea0003800000 */
.L_x_874:
[----:B------:R-:W-:Y:S01]  /*1e70*/  IADD3 R17, R4, 0x60, RZ ;  /* 0x0000006004117810 */ /* 0x000fe20007ffe0ff */
[----:B------:R-:W-:Y:S03]  /*1e80*/  BSSY B0, `(.L_x_876) ;  /* 0x0000013000007945 */ /* 0x000fe60003800000 */
[----:B------:R-:W-:-:S13]  /*1e90*/  ISETP.GE.AND P0, PT, R17, R22, PT ;  /* 0x000000161100720c */ /* 0x000fda0003f06270 */
[----:B------:R-:W-:Y:S05]  /*1ea0*/  @P0 BRA `(.L_x_877) ;  /* 0x0000010000000947 */ /* 0x000fea0003800000 */
[----:B-----5:R-:W-:-:S13]  /*1eb0*/  ISETP.GE.AND P0, PT, R235, R244, PT ;  /* 0x000000f4eb00720c */ /* 0x020fda0003f06270 */
[----:B------:R1:W-:Y:S01]  /*1ec0*/  @P0 STS.128 [R229+0x1800], RZ ;  /* 0x001800ffe5000388 */ /* 0x0003e20000000c00 */
[----:B------:R-:W-:Y:S05]  /*1ed0*/  @P0 BRA `(.L_x_877) ;  /* 0x000000d000000947 */ /* 0x000fea0003800000 */
[----:B-1----:R-:W-:-:S04]  /*1ee0*/  IADD3 R0, P0, R44, 0x60, RZ ;  /* 0x000000602c007810 */ /* 0x002fc80007f1e0ff */
[----:B------:R-:W-:-:S05]  /*1ef0*/  IADD3.X R8, RZ, R45, RZ, P0, !PT ;  /* 0x0000002dff087210 */ /* 0x000fca00007fe4ff */
[----:B------:R-:W-:Y:S01]  /*1f00*/  IMAD R11, R8, R2, RZ ;  /* 0x00000002080b7224 */ /* 0x000fe200078e02ff */
[----:B------:R-:W-:-:S03]  /*1f10*/  MOV R8, R10 ;  /* 0x0000000a00087202 */ /* 0x000fc60000000f00 */
[-C--:B------:R-:W-:Y:S02]  /*1f20*/  IMAD R3, R3, R0.reuse, R11 ;  /* 0x0000000003037224 */ /* 0x080fe400078e020b */
[----:B------:R-:W-:-:S05]  /*1f30*/  IMAD.WIDE.U32 R8, R2, R0, R8 ;  /* 0x0000000002087225 */ /* 0x000fca00078e0008 */
[----:B------:R-:W-:Y:S02]  /*1f40*/  LEA R2, P0, R8, R6, 0x1 ;  /* 0x0000000608027211 */ /* 0x000fe400078008ff */
[----:B------:R-:W-:-:S04]  /*1f50*/  IADD3 R3, R9, R3, RZ ;  /* 0x0000000309037210 */ /* 0x000fc80007ffe0ff */
[----:B------:R-:W-:-:S05]  /*1f60*/  LEA.HI.X R3, R8, R7, R3, 0x1, P0 ;  /* 0x0000000708037211 */ /* 0x000fca00000f0c03 */
[----:B------:R-:W-:Y:S01]  /*1f70*/  @!PT LDS RZ, [RZ] ;  /* 0x00000000fffff984 */ /* 0x000fe20000000800 */
[----:B------:R-:W-:Y:S01]  /*1f80*/  @!PT LDS RZ, [RZ] ;  /* 0x00000000fffff984 */ /* 0x000fe20000000800 */
[----:B------:R-:W-:Y:S01]  /*1f90*/  @!PT LDS RZ, [RZ] ;  /* 0x00000000fffff984 */ /* 0x000fe20000000800 */
[----:B------:R1:W-:Y:S02]  /*1fa0*/  LDGSTS.E.BYPASS.LTC128B.128 [R229+0x1800], [R2.64] ;  /* 0x0180000002e57fae */ /* 0x0003e4000b901d44 */
.L_x_877:
[----:B------:R-:W-:Y:S05]  /*1fb0*/  BSYNC B0 ;  /* 0x0000000000007941 */ /* 0x000fea0003800000 */
.L_x_876:
[----:B-----5:R-:W-:Y:S01]  /*1fc0*/  IABS R6, R24 ;  /* 0x0000001800067213 */ /* 0x020fe20000000000 */
[----:B------:R-:W-:Y:S01]  /*1fd0*/  IMAD R9, R241, R4, RZ ;  /* 0x00000004f1097224 */ /* 0x000fe200078e02ff */
[----:B------:R-:W-:Y:S01]  /*1fe0*/  IABS R7, R24 ;  /* 0x0000001800077213 */ /* 0x000fe20000000000 */
[C---:B------:R-:W-:Y:S01]  /*1ff0*/  IMAD.SHL.U32 R205, R240.reuse, 0x80, RZ ;  /* 0x00000080f0cd7824 */ /* 0x040fe200078e00ff */
[----:B-1----:R-:W1:Y:S01]  /*2000*/  I2F.RP R2, R6 ;  /* 0x0000000600027306 */ /* 0x002e620000209400 */
[----:B------:R-:W-:Y:S01]  /*2010*/  IABS R8, R41 ;  /* 0x0000002900087213 */ /* 0x000fe20000000000 */
[----:B------:R-:W-:Y:S01]  /*2020*/  IMAD R12, R240, R5, R9 ;  /* 0x00000005f00c7224 */ /* 0x000fe200078e0209 */
[----:B------:R-:W-:Y:S01]  /*2030*/  LEA.HI R20, R36, R232, RZ, 0x4 ;  /* 0x000000e824147211 */ /* 0x000fe200078f20ff */
[----:B------:R-:W-:Y:S01]  /*2040*/  BSSY B0, `(.L_x_878) ;  /* 0x0000051000007945 */ /* 0x000fe20003800000 */
[----:B------:R-:W-:Y:S02]  /*2050*/  SHF.L.U64.HI R206, R240, 0x7, R241 ;  /* 0x00000007f0ce7819 */ /* 0x000fe400000102f1 */
[----:B------:R-:W-:Y:S01]  /*2060*/  IADD3 R180, R220, -0x1, RZ ;  /* 0xffffffffdcb47810 */ /* 0x000fe20007ffe0ff */
[----:B-1----:R-:W1:Y:S02]  /*2070*/  MUFU.RCP R2, R2 ;  /* 0x0000000200027308 */ /* 0x002e640000001000 */
[----:B-1----:R-:W-:-:S06]  /*2080*/  IADD3 R2, R2, 0xffffffe, RZ ;  /* 0x0ffffffe02027810 */ /* 0x002fcc0007ffe0ff */
[----:B------:R-:W1:Y:S02]  /*2090*/  F2I.FTZ.U32.TRUNC.NTZ R3, R2 ;  /* 0x0000000200037305 */ /* 0x000e64000021f000 */
[----:B-1----:R-:W-:Y:S02]  /*20a0*/  IMAD.MOV R0, RZ, RZ, -R3 ;  /* 0x000000ffff007224 */ /* 0x002fe400078e0a03 */
[----:B------:R-:W-:Y:S02]  /*20b0*/  IMAD.MOV.U32 R2, RZ, RZ, RZ ;  /* 0x000000ffff027224 */ /* 0x000fe400078e00ff */
[----:B------:R-:W-:-:S04]  /*20c0*/  IMAD R0, R0, R6, RZ ;  /* 0x0000000600007224 */ /* 0x000fc800078e02ff */
[----:B------:R-:W-:Y:S01]  /*20d0*/  IMAD.HI.U32 R3, R3, R0, R2 ;  /* 0x0000000003037227 */ /* 0x000fe200078e0002 */
[----:B------:R-:W-:-:S05]  /*20e0*/  IADD3 R0, RZ, -R7, RZ ;  /* 0x80000007ff007210 */ /* 0x000fca0007ffe0ff */
[----:B------:R-:W-:Y:S02]  /*20f0*/  IMAD.MOV.U32 R2, RZ, RZ, R0 ;  /* 0x000000ffff027224 */ /* 0x000fe400078e0000 */
[----:B------:R-:W-:Y:S01]  /*2100*/  IMAD.HI.U32 R0, R3, R8, RZ ;  /* 0x0000000803007227 */ /* 0x000fe200078e00ff */
[----:B------:R-:W-:-:S03]  /*2110*/  LOP3.LUT R3, R41, R24, RZ, 0x3c, !PT ;  /* 0x0000001829037212 */ /* 0x000fc600078e3cff */
[----:B------:R-:W-:Y:S01]  /*2120*/  IMAD R2, R0, R2, R8 ;  /* 0x0000000200027224 */ /* 0x000fe200078e0208 */
[----:B------:R-:W-:Y:S01]  /*2130*/  ISETP.GE.AND P2, PT, R3, RZ, PT ;  /* 0x000000ff0300720c */ /* 0x000fe20003f46270 */
[----:B------:R-:W-:-:S03]  /*2140*/  IMAD R8, R249, R4, RZ ;  /* 0x00000004f9087224 */ /* 0x000fc600078e02ff */
[----:B------:R-:W-:Y:S01]  /*2150*/  ISETP.GT.U32.AND P3, PT, R6, R2, PT ;  /* 0x000000020600720c */ /* 0x000fe20003f64070 */
[----:B------:R-:W-:Y:S01]  /*2160*/  IMAD R11, R248, R5, R8 ;  /* 0x00000005f80b7224 */ /* 0x000fe200078e0208 */
[----:B------:R-:W-:-:S05]  /*2170*/  LOP3.LUT R8, R20, 0xfffffff0, RZ, 0xc0, !PT ;  /* 0xfffffff014087812 */ /* 0x000fca00078ec0ff */
[----:B------:R-:W-:-:S05]  /*2180*/  IMAD.IADD R13, R232, 0x1, -R8 ;  /* 0x00000001e80d7824 */ /* 0x000fca00078e0a08 */
[----:B------:R-:W-:Y:S01]  /*2190*/  LEA.HI R14, R13, R13, RZ, 0x1 ;  /* 0x0000000d0d0e7211 */ /* 0x000fe200078f08ff */
[----:B------:R-:W-:Y:S01]  /*21a0*/  @!P3 IMAD.IADD R2, R2, 0x1, -R6 ;  /* 0x000000010202b824 */ /* 0x000fe200078e0a06 */
[----:B------:R-:W-:Y:S02]  /*21b0*/  @!P3 IADD3 R0, R0, 0x1, RZ ;  /* 0x000000010000b810 */ /* 0x000fe40007ffe0ff */
[----:B------:R-:W-:Y:S02]  /*21c0*/  SHF.R.S32.HI R10, RZ, 0x1, R14 ;  /* 0x00000001ff0a7819 */ /* 0x000fe4000001140e */
[----:B------:R-:W-:Y:S02]  /*21d0*/  ISETP.GE.U32.AND P4, PT, R2, R6, PT ;  /* 0x000000060200720c */ /* 0x000fe40003f86070 */
[C---:B------:R-:W-:Y:S02]  /*21e0*/  IADD3 R6, P0, R235.reuse, R30, RZ ;  /* 0x0000001eeb067210 */ /* 0x040fe40007f1e0ff */
[----:B------:R-:W-:-:S02]  /*21f0*/  IADD3 R2, P1, R235, R16, RZ ;  /* 0x00000010eb027210 */ /* 0x000fc40007f3e0ff */
[----:B------:R-:W-:Y:S01]  /*2200*/  SHF.R.S32.HI R16, RZ, 0x1f, R180 ;  /* 0x0000001fff107819 */ /* 0x000fe200000114b4 */
[C---:B------:R-:W-:Y:S01]  /*2210*/  IMAD.X R7, R21.reuse, 0x1, R31, P0 ;  /* 0x0000000115077824 */ /* 0x040fe200000e061f */
[----:B------:R-:W-:Y:S02]  /*2220*/  ISETP.NE.AND P0, PT, R24, RZ, PT ;  /* 0x000000ff1800720c */ /* 0x000fe40003f05270 */
[----:B------:R-:W-:-:S03]  /*2230*/  IADD3.X R3, R21, R23, RZ, P1, !PT ;  /* 0x0000001715037210 */ /* 0x000fc60000ffe4ff */
[----:B------:R-:W-:Y:S02]  /*2240*/  @P4 IADD3 R0, R0, 0x1, RZ ;  /* 0x0000000100004810 */ /* 0x000fe40007ffe0ff */
[-C--:B------:R-:W-:Y:S02]  /*2250*/  IMAD.WIDE.U32 R8, R248, R4.reuse, R2 ;  /* 0x00000004f8087225 */ /* 0x080fe400078e0002 */
[----:B------:R-:W-:Y:S02]  /*2260*/  @!P2 IADD3 R0, -R0, RZ, RZ ;  /* 0x000000ff0000a210 */ /* 0x000fe40007ffe1ff */
[----:B------:R-:W-:Y:S01]  /*2270*/  IMAD.WIDE.U32 R2, R240, R4, R6 ;  /* 0x00000004f0027225 */ /* 0x000fe200078e0006 */
[----:B------:R-:W-:Y:S02]  /*2280*/  SHF.R.S32.HI R6, RZ, 0x1f, R14 ;  /* 0x0000001fff067819 */ /* 0x000fe4000001140e */
[----:B------:R-:W-:Y:S01]  /*2290*/  @!P0 LOP3.LUT R0, RZ, R24, RZ, 0x33, !PT ;  /* 0x00000018ff008212 */ /* 0x000fe200078e33ff */
[----:B------:R-:W-:Y:S01]  /*22a0*/  IMAD.IADD R7, R9, 0x1, R11 ;  /* 0x0000000109077824 */ /* 0x000fe200078e020b */
[----:B------:R-:W-:Y:S01]  /*22b0*/  LEA.HI R11, R6, R10, RZ, 0x2 ;  /* 0x0000000a060b7211 */ /* 0x000fe200078f10ff */
[----:B------:R-:W-:Y:S01]  /*22c0*/  IMAD.IADD R3, R3, 0x1, R12 ;  /* 0x0000000103037824 */ /* 0x000fe200078e020c */
[----:B------:R-:W-:Y:S01]  /*22d0*/  MOV R6, R8 ;  /* 0x0000000800067202 */ /* 0x000fe20000000f00 */
[-C--:B------:R-:W-:Y:S01]  /*22e0*/  IMAD R9, R27, R0.reuse, RZ ;  /* 0x000000001b097224 */ /* 0x080fe200078e02ff */
[----:B------:R-:W-:Y:S01]  /*22f0*/  SHF.R.S32.HI R8, RZ, 0x1f, R0 ;  /* 0x0000001fff087819 */ /* 0x000fe20000011400 */
[----:B------:R-:W-:Y:S01]  /*2300*/  IMAD.WIDE.U32 R46, R26, R0, R2 ;  /* 0x000000001a2e7225 */ /* 0x000fe200078e0002 */
[----:B------:R-:W-:-:S03]  /*2310*/  LOP3.LUT R11, R11, 0xfffffffc, RZ, 0xc0, !PT ;  /* 0xfffffffc0b0b7812 */ /* 0x000fc600078ec0ff */
[----:B------:R-:W-:Y:S01]  /*2320*/  IMAD R2, R29, R0, RZ ;  /* 0x000000001d027224 */ /* 0x000fe200078e02ff */
[----:B------:R-:W-:Y:S01]  /*2330*/  MOV R246, R46 ;  /* 0x0000002e00f67202 */ /* 0x000fe20000000f00 */
[----:B------:R-:W-:Y:S01]  /*2340*/  IMAD R3, R26, R8, R9 ;  /* 0x000000081a037224 */ /* 0x000fe200078e0209 */
[----:B------:R1:W-:Y:S01]  /*2350*/  STL.64 [R1+0x2e8], R46 ;  /* 0x0002e82e01007387 */ /* 0x0003e20000100a00 */
[----:B------:R-:W-:-:S03]  /*2360*/  IMAD.WIDE.U32 R44, R28, R0, R6 ;  /* 0x000000001c2c7225 */ /* 0x000fc600078e0006 */
[----:B------:R-:W-:Y:S01]  /*2370*/  IADD3 R247, R47, R3, RZ ;  /* 0x000000032ff77210 */ /* 0x000fe20007ffe0ff */
[----:B------:R-:W-:Y:S01]  /*2380*/  IMAD R2, R28, R8, R2 ;  /* 0x000000081c027224 */ /* 0x000fe200078e0202 */
[----:B------:R1:W-:Y:S01]  /*2390*/  STL [R1+0x224], R206 ;  /* 0x000224ce01007387 */ /* 0x0003e20000100800 */
[----:B------:R-:W-:Y:S02]  /*23a0*/  IMAD R12, R180, -0x80, R72 ;  /* 0xffffff80b40c7824 */ /* 0x000fe400078e0248 */
[----:B------:R-:W-:Y:S01]  /*23b0*/  IMAD.IADD R27, R45, 0x1, R2 ;  /* 0x000000012d1b7824 */ /* 0x000fe200078e0202 */
[----:B------:R1:W-:Y:S01]  /*23c0*/  STL.64 [R1+0x2e0], R44 ;  /* 0x0002e02c01007387 */ /* 0x0003e20000100a00 */
[----:B------:R-:W-:Y:S01]  /*23d0*/  IMAD.IADD R15, R10, 0x1, -R11 ;  /* 0x000000010a0f7824 */ /* 0x000fe200078e0a0b */
[----:B------:R-:W-:Y:S01]  /*23e0*/  ISETP.GE.AND P0, PT, R4, R12, PT ;  /* 0x0000000c0400720c */ /* 0x000fe20003f06270 */
[----:B------:R-:W-:Y:S01]  /*23f0*/  IMAD R0, R206, R180, RZ ;  /* 0x000000b4ce007224 */ /* 0x000fe200078e02ff */
[----:B------:R1:W-:Y:S01]  /*2400*/  STL [R1+0x220], R205 ;  /* 0x000220cd01007387 */ /* 0x0003e20000100800 */
[----:B------:R-:W-:Y:S01]  /*2410*/  IMAD.MOV.U32 R3, RZ, RZ, 0x10 ;  /* 0x00000010ff037424 */ /* 0x000fe200078e00ff */
[----:B------:R-:W-:Y:S01]  /*2420*/  LOP3.LUT P1, RZ, R15, 0x2, RZ, 0xc0, !PT ;  /* 0x000000020fff7812 */ /* 0x000fe2000782c0ff */
[-C--:B------:R-:W-:Y:S01]  /*2430*/  IMAD R0, R16, R205.reuse, R0 ;  /* 0x000000cd10007224 */ /* 0x080fe200078e0200 */
[----:B------:R1:W-:Y:S01]  /*2440*/  STL.64 [R1+0x2c8], R246 ;  /* 0x0002c8f601007387 */ /* 0x0003e20000100a00 */
[----:B------:R-:W-:Y:S01]  /*2450*/  IMAD.WIDE.U32 R6, R180, R205, R246 ;  /* 0x000000cdb4067225 */ /* 0x000fe200078e00f6 */
[----:B------:R-:W-:-:S02]  /*2460*/  SEL R3, R3, 0xfffffff0, !P1 ;  /* 0xfffffff003037807 */ /* 0x000fc40004800000 */
[----:B------:R1:W-:Y:S02]  /*2470*/  STL [R1+0x2d4], R27 ;  /* 0x0002d41b01007387 */ /* 0x0003e40000100800 */
[----:B------:R-:W-:Y:S01]  /*2480*/  IADD3 R9, R7, R0, RZ ;  /* 0x0000000007097210 */ /* 0x000fe20007ffe0ff */
[----:B------:R-:W-:Y:S05]  /*2490*/  @P0 BRA `(.L_x_879) ;  /* 0x000000b000000947 */ /* 0x000fea0003800000 */
[----:B------:R-:W-:-:S13]  /*24a0*/  ISETP.GE.AND P0, PT, R235, R244, PT ;  /* 0x000000f4eb00720c */ /* 0x000fda0003f06270 */
[----:B------:R1:W-:Y:S04]  /*24b0*/  @P0 STS [R229+0x2000], RZ ;  /* 0x002000ffe5000388 */ /* 0x0003e80000000800 */
[----:B------:R1:W-:Y:S04]  /*24c0*/  @P0 STS [R229+0x2004], RZ ;  /* 0x002004ffe5000388 */ /* 0x0003e80000000800 */
[----:B------:R1:W-:Y:S01]  /*24d0*/  @P0 STS.64 [R229+0x2008], RZ ;  /* 0x002008ffe5000388 */ /* 0x0003e20000000a00 */
[----:B------:R-:W-:Y:S05]  /*24e0*/  @P0 BRA `(.L_x_879) ;  /* 0x0000006000000947 */ /* 0x000fea0003800000 */
[----:B------:R-:W-:-:S04]  /*24f0*/  LEA R10, P0, R6, R218, 0x1 ;  /* 0x000000da060a7211 */ /* 0x000fc800078008ff */
[----:B------:R-:W-:-:S05]  /*2500*/  LEA.HI.X R11, R6, R219, R9, 0x1, P0 ;  /* 0x000000db060b7211 */ /* 0x000fca00000f0c09 */
[----:B------:R-:W-:Y:S01]  /*2510*/  @!PT LDS RZ, [RZ] ;  /* 0x00000000fffff984 */ /* 0x000fe20000000800 */
[----:B------:R-:W-:Y:S01]  /*2520*/  @!PT LDS RZ, [RZ] ;  /* 0x00000000fffff984 */ /* 0x000fe20000000800 */
[----:B------:R-:W-:Y:S01]  /*2530*/  @!PT LDS RZ, [RZ] ;  /* 0x00000000fffff984 */ /* 0x000fe20000000800 */
[----:B------:R1:W-:Y:S04]  /*2540*/  LDGSTS.E.BYPASS.LTC128B.128 [R229+0x2000], [R10.64] ;  /* 0x020000000ae57fae */ /* 0x0003e8000b901d44 */
.L_x_879:
[----:B------:R-:W-:Y:S05]  /*2550*/  BSYNC B0 ;  /* 0x0000000000007941 */ /* 0x000fea0003800000 */
.L_x_878:
[----:B------:R-:W-:Y:S01]  /*2560*/  ISETP.GE.AND P0, PT, R19, R12, PT ;  /* 0x0000000c1300720c */ /* 0x000fe20003f06270 */
[----:B------:R-:W-:Y:S01]  /*2570*/  BSSY B0, `(.L_x_880) ;  /* 0x000000f000007945 */ /* 0x000fe20003800000 */
[C---:B------:R-:W-:Y:S01]  /*2580*/  SHF.L.U64.HI R183, R240.reuse, 0x5, R241 ;  /* 0x00000005f0b77819 */ /* 0x040fe200000102f1 */
[----:B------:R-:W-:-:S10]  /*2590*/  IMAD.SHL.U32 R181, R240, 0x20, RZ ;  /* 0x00000020f0b57824 */ /* 0x000fd400078e00ff */
[----:B------:R-:W-:Y:S05]  /*25a0*/  @P0 BRA `(.L_x_881) ;  /* 0x000000b000000947 */ /* 0x000fea0003800000 */
[----:B------:R-:W-:-:S13]  /*25b0*/  ISETP.GE.AND P0, PT, R235, R244, PT ;  /* 0x000000f4eb00720c */ /* 0x000fda0003f06270 */
[----:B------:R1:W-:Y:S01]  /*25c0*/  @P0 STS.128 [R229+0x2800], RZ ;  /* 0x002800ffe5000388 */ /* 0x0003e20000000c00 */
[----:B------:R-:W-:Y:S05]  /*25d0*/  @P0 BRA `(.L_x_881) ;  /* 0x0000008000000947 */ /* 0x000fea0003800000 */
[----:B------:R-:W-:-:S05]  /*25e0*/  IADD3 R0, P0, R181, R6, RZ ;  /* 0x00000006b5007210 */ /* 0x000fca0007f1e0ff */
[----:B------:R-:W-:Y:S01]  /*25f0*/  IMAD.X R2, R183, 0x1, R9, P0 ;  /* 0x00000001b7027824 */ /* 0x000fe200000e0609 */
[----:B-1----:R-:W-:-:S04]  /*2600*/  LEA R10, P0, R0, R218, 0x1 ;  /* 0x000000da000a7211 */ /* 0x002fc800078008ff */
[----:B------:R-:W-:-:S05]  /*2610*/  LEA.HI.X R11, R0, R219, R2, 0x1, P0 ;  /* 0x000000db000b7211 */ /* 0x000fca00000f0c02 */
[----:B------:R-:W-:Y:S01]  /*2620*/  @!PT LDS RZ, [RZ] ;  /* 0x00000000fffff984 */ /* 0x000fe20000000800 */
[----:B------:R-:W-:Y:S01]  /*2630*/  @!PT LDS RZ, [RZ] ;  /* 0x00000000fffff984 */ /* 0x000fe20000000800 */
[----:B------:R-:W-:Y:S01]  /*2640*/  @!PT LDS RZ, [RZ] ;  /* 0x00000000fffff984 */ /* 0x000fe20000000800 */
[----:B------:R1:W-:Y:S04]  /*2650*/  LDGSTS.E.BYPASS.LTC128B.128 [R229+0x2800], [R10.64] ;  /* 0x028000000ae57fae */ /* 0x0003e8000b901d44 */
.L_x_881:
[----:B------:R-:W-:Y:S05]  /*2660*/  BSYNC B0 ;  /* 0x0000000000007941 */ /* 0x000fea0003800000 */
.L_x_880:
[----:B------:R-:W-:Y:S01]  /*2670*/  ISETP.GE.AND P0, PT, R18, R12, PT ;  /* 0x0000000c1200720c */ /* 0x000fe20003f06270 */
[----:B------:R-:W-:-:S12]  /*2680*/  BSSY B0, `(.L_x_882) ;  /* 0x000000d000007945 */ /* 0x000fd80003800000 */
[----:B------:R-:W-:Y:S05]  /*2690*/  @P0 BRA `(.L_x_883) ;  /* 0x000000b000000947 */ /* 0x000fea0003800000 */
[----:B------:R-:W-:-:S13]  /*26a0*/  ISETP.GE.AND P0, PT, R235, R244, PT ;  /* 0x000000f4eb00720c */ /* 0x000fda0003f06270 */
[----:B------:R1:W-:Y:S01]  /*26b0*/  @P0 STS.128 [R229+0x3000], RZ ;  /* 0x003000ffe5000388 */ /* 0x0003e20000000c00 */
[----:B------:R-:W-:Y:S05]  /*26c0*/  @P0 BRA `(.L_x_883) ;  /* 0x0000008000000947 */ /* 0x000fea0003800000 */
[----:B------:R-:W-:-:S04]  /*26d0*/  LEA R0, P0, R240, R6, 0x6 ;  /* 0x00000006f0007211 */ /* 0x000fc800078030ff */
[----:B------:R-:W-:Y:S02]  /*26e0*/  LEA.HI.X R2, R240, R9, R241, 0x6, P0 ;  /* 0x00000009f0027211 */ /* 0x000fe400000f34f1 */
[----:B-1----:R-:W-:-:S04]  /*26f0*/  LEA R10, P0, R0, R218, 0x1 ;  /* 0x000000da000a7211 */ /* 0x002fc800078008ff */
[----:B------:R-:W-:-:S05]  /*2700*/  LEA.HI.X R11, R0, R219, R2, 0x1, P0 ;  /* 0x000000db000b7211 */ /* 0x000fca00000f0c02 */
[----:B------:R-:W-:Y:S01]  /*2710*/  @!PT LDS RZ, [RZ] ;  /* 0x00000000fffff984 */ /* 0x000fe20000000800 */
[----:B------:R-:W-:Y:S01]  /*2720*/  @!PT LDS RZ, [RZ] ;  /* 0x00000000fffff984 */ /* 0x000fe20000000800 */
[----:B------:R-:W-:Y:S01]  /*2730*/  @!PT LDS RZ, [RZ] ;  /* 0x00000000fffff984 */ /* 0x000fe20000000800 */
[----:B------:R1:W-:Y:S04]  /*2740*/  LDGSTS.E.BYPASS.LTC128B.128 [R229+0x3000], [R10.64] ;  /* 0x030000000ae57fae */ /* 0x0003e8000b901d44 */
.L_x_883:
[----:B------:R-:W-:Y:S05]  /*2750*/  BSYNC B0 ;  /* 0x0000000000007941 */ /* 0x000fea0003800000 */
.L_x_882:
[----:B------:R-:W-:Y:S01]  /*2760*/  ISETP.GE.AND P0, PT, R17, R12, PT ;  /* 0x0000000c1100720c */ /* 0x000fe20003f06270 */
[----:B------:R-:W-:Y:S01]  /*2770*/  BSSY B0, `(.L_x_884) ;  /* 0x0000011000007945 */ /* 0x000fe20003800000 */
[C---:B------:R-:W-:Y:S01]  /*2780*/  SHF.L.U64.HI R23, R248.reuse, 0x7, R249 ;  /* 0x00000007f8177819 */ /* 0x040fe200000102f9 */
[----:B-1----:R-:W-:-:S10]  /*2790*/  IMAD.SHL.U32 R11, R248, 0x80, RZ ;  /* 0x00000080f80b7824 */ /* 0x002fd400078e00ff */
[----:B------:R-:W-:Y:S05]  /*27a0*/  @P0 BRA `(.L_x_885) ;  /* 0x000000d000000947 */ /* 0x000fea0003800000 */
[----:B------:R-:W-:-:S13]  /*27b0*/  ISETP.GE.AND P0, PT, R235, R244, PT ;  /* 0x000000f4eb00720c */ /* 0x000fda0003f06270 */
[----:B------:R1:W-:Y:S01]  /*27c0*/  @P0 STS.128 [R229+0x3800], RZ ;  /* 0x003800ffe5000388 */ /* 0x0003e20000000c00 */
[----:B------:R-:W-:Y:S05]  /*27d0*/  @P0 BRA `(.L_x_885) ;  /* 0x000000a000000947 */ /* 0x000fea0003800000 */
[----:B------:R-:W-:Y:S01]  /*27e0*/  MOV R8, R6 ;  /* 0x0000000600087202 */ /* 0x000fe20000000f00 */
[----:B------:R-:W-:-:S04]  /*27f0*/  IMAD R0, R241, 0x60, RZ ;  /* 0x00000060f1007824 */ /* 0x000fc800078e02ff */
[----:B------:R-:W-:-:S05]  /*2800*/  IMAD.WIDE.U32 R8, R240, 0x60, R8 ;  /* 0x00000060f0087825 */ /* 0x000fca00078e0008 */
[----:B------:R-:W-:Y:S02]  /*2810*/  IADD3 R0, R9, R0, RZ ;  /* 0x0000000009007210 */ /* 0x000fe40007ffe0ff */
[----:B------:R-:W-:-:S04]  /*2820*/  LEA R6, P0, R8, R218, 0x1 ;  /* 0x000000da08067211 */ /* 0x000fc800078008ff */
[----:B------:R-:W-:-:S05]  /*2830*/  LEA.HI.X R7, R8, R219, R0, 0x1, P0 ;  /* 0x000000db08077211 */ /* 0x000fca00000f0c00 */
[----:B------:R-:W-:Y:S01]  /*2840*/  @!PT LDS RZ, [RZ] ;  /* 0x00000000fffff984 */ /* 0x000fe20000000800 */
[----:B------:R-:W-:Y:S01]  /*2850*/  @!PT LDS RZ, [RZ] ;  /* 0x00000000fffff984 */ /* 0x000fe20000000800 */
[----:B------:R-:W-:Y:S01]  /*2860*/  @!PT LDS RZ, [RZ] ;  /* 0x00000000fffff984 */ /* 0x000fe20000000800 */
[----:B------:R1:W-:Y:S04]  /*2870*/  LDGSTS.E.BYPASS.LTC128B.128 [R229+0x3800], [R6.64] ;  /* 0x0380000006e57fae */ /* 0x0003e8000b901d44 */
.L_x_885:
[----:B------:R-:W-:Y:S05]  /*2880*/  BSYNC B0 ;  /* 0x0000000000007941 */ /* 0x000fea0003800000 */
.L_x_884:
[----:B------:R-:W5:Y:S04]  /*2890*/  LD.E R22, [R134.64+0x188] ;  /* 0x0001880486167980 */ /* 0x000f68000c101900 */
[----:B--2---:R-:W2:Y:S01]  /*28a0*/  LD.E R21, [R134.64+0x184] ;  /* 0x0001840486157980 */ /* 0x004ea2000c101900 */
[----:B------:R-:W-:Y:S01]  /*28b0*/  SHF.R.S32.HI R10, RZ, 0x4, R20 ;  /* 0x00000004ff0a7819 */ /* 0x000fe20000011414 */
[----:B------:R-:W-:Y:S01]  /*28c0*/  IMAD R9, R23, R180, RZ ;  /* 0x000000b417097224 */ /* 0x000fe200078e02ff */
[----:B------:R-:W-:Y:S01]  /*28d0*/  LOP3.LUT R0, R14, 0x7fffffe, RZ, 0xc0, !PT ;  /* 0x07fffffe0e007812 */ /* 0x000fe200078ec0ff */
[----:B------:R-:W0:Y:S01]  /*28e0*/  LDGDEPBAR ;  /* 0x00000000000079af */ /* 0x000e220000000000 */
[----:B------:R-:W-:Y:S01]  /*28f0*/  ISETP.GE.AND P0, PT, R4, R12, PT ;  /* 0x0000000c0400720c */ /* 0x000fe20003f06270 */
[----:B------:R-:W-:Y:S01]  /*2900*/  IMAD R16, R16, R11, R9 ;  /* 0x0000000b10107224 */ /* 0x000fe200078e0209 */
[----:B------:R-:W-:Y:S01]  /*2910*/  LEA.HI R2, R20, R10, RZ, 0x1 ;  /* 0x0000000a14027211 */ /* 0x000fe200078f08ff */
[----:B------:R-:W-:Y:S01]  /*2920*/  IMAD.IADD R8, R13, 0x1, -R0 ;  /* 0x000000010d087824 */ /* 0x000fe200078e0a00 */
[----:B------:R-:W-:Y:S01]  /*2930*/  LOP3.LUT R5, R35, 0xfffffff8, RZ, 0xc0, !PT ;  /* 0xfffffff823057812 */ /* 0x000fe200078ec0ff */
[----:B------:R-:W-:Y:S01]  /*2940*/  IMAD.MOV.U32 R26, RZ, RZ, R44 ;  /* 0x000000ffff1a7224 */ /* 0x000fe200078e002c */
[----:B------:R-:W-:-:S02]  /*2950*/  SHF.R.S32.HI R4, RZ, 0x1f, R13 ;  /* 0x0000001fff047819 */ /* 0x000fc4000001140d */
[----:B------:R-:W-:Y:S01]  /*2960*/  LOP3.LUT R0, R2, 0xfffffffe, RZ, 0xc0, !PT ;  /* 0xfffffffe02007812 */ /* 0x000fe200078ec0ff */
[----:B------:R-:W-:Y:S01]  /*2970*/  IMAD.IADD R2, R232, 0x1, -R5 ;  /* 0x00000001e8027824 */ /* 0x000fe200078e0a05 */
[----:B------:R-:W-:Y:S01]  /*2980*/  LEA.HI R4, R4, R13, RZ, 0x3 ;  /* 0x0000000d04047211 */ /* 0x000fe200078f18ff */
[----:B------:R-:W-:Y:S01]  /*2990*/  IMAD.SHL.U32 R5, R15, 0x40, RZ ;  /* 0x000000400f057824 */ /* 0x000fe200078e00ff */
[----:B------:R1:W-:Y:S01]  /*29a0*/  STL.64 [R1+0x2d0], R26 ;  /* 0x0002d01a01007387 */ /* 0x0003e20000100a00 */
[----:B------:R-:W-:Y:S01]  /*29b0*/  IMAD.IADD R10, R10, 0x1, -R0 ;  /* 0x000000010a0a7824 */ /* 0x000fe200078e0a00 */
[----:B------:R-:W-:Y:S01]  /*29c0*/  LEA.HI R0, R2, R2, RZ, 0x1 ;  /* 0x0000000202007211 */ /* 0x000fe200078f08ff */
[----:B------:R-:W-:Y:S01]  /*29d0*/  IMAD.SHL.U32 R4, R4, 0x20, RZ ;  /* 0x0000002004047824 */ /* 0x000fe200078e00ff */
[----:B------:R-:W-:Y:S01]  /*29e0*/  LOP3.LUT R5, R5, 0xc0, RZ, 0xc0, !PT ;  /* 0x000000c005057812 */ /* 0x000fe200078ec0ff */
[----:B-1----:R-:W-:Y:S01]  /*29f0*/  IMAD.SHL.U32 R7, R10, 0x8, RZ ;  /* 0x000000080a077824 */ /* 0x002fe200078e00ff */
[----:B------:R-:W-:-:S02]  /*2a00*/  LOP3.LUT R6, R0, 0x7fffffe, RZ, 0xc0, !PT ;  /* 0x07fffffe00067812 */ /* 0x000fc400078ec0ff */
[----:B------:R-:W-:Y:S02]  /*2a10*/  LOP3.LUT R4, R4, 0xffffff00, RZ, 0xc0, !PT ;  /* 0xffffff0004047812 */ /* 0x000fe400078ec0ff */
[----:B------:R-:W-:Y:S01]  /*2a20*/  SHF.R.S32.HI R13, RZ, 0x1, R0 ;  /* 0x00000001ff0d7819 */ /* 0x000fe20000011400 */
[----:B------:R-:W-:-:S04]  /*2a30*/  DEPBAR.LE SB0, 0x0 ;  /* 0x000080000000791a */ /* 0x000fc80000000000 */
[----:B------:R-:W-:Y:S01]  /*2a40*/  WARPSYNC 0xffffffff ;  /* 0xffffffff00007948 */ /* 0x000fe20003800000 */
[----:B------:R-:W-:Y:S01]  /*2a50*/  BAR.SYNC.DEFER_BLOCKING 0x0 ;  /* 0x0000000000007b1d */ /* 0x000fe20000010000 */
[----:B------:R-:W-:Y:S01]  /*2a60*/  IMAD.IADD R9, R2, 0x1, -R6 ;  /* 0x0000000102097824 */ /* 0x000fe200078e0a06 */
[----:B------:R-:W-:Y:S01]  /*2a70*/  LOP3.LUT R6, R5, 0x8, R7, 0xf8, !PT ;  /* 0x0000000805067812 */ /* 0x000fe200078ef807 */
[--C-:B------:R-:W-:Y:S01]  /*2a80*/  IMAD R2, R32, 0x200, R4.reuse ;  /* 0x0000020020027824 */ /* 0x100fe200078e0204 */
[----:B------:R-:W-:Y:S01]  /*2a90*/  SHF.L.U32 R0, R13, 0x6, RZ ;  /* 0x000000060d007819 */ /* 0x000fe200000006ff */
[C---:B------:R-:W-:Y:S01]  /*2aa0*/  IMAD R7, R8.reuse, 0x20, R4 ;  /* 0x0000002008077824 */ /* 0x040fe200078e0204 */
[----:B------:R-:W-:Y:S01]  /*2ab0*/  SHF.R.U32.HI R5, RZ, 0x3, R5 ;  /* 0x00000003ff057819 */ /* 0x000fe20000011605 */
[----:B------:R-:W-:Y:S01]  /*2ac0*/  IMAD R8, R8, 0x20, R2 ;  /* 0x0000002008087824 */ /* 0x000fe200078e0202 */
[----:B------:R-:W-:Y:S01]  /*2ad0*/  LOP3.LUT R0, R0, 0xc0, RZ, 0xc0, !PT ;  /* 0x000000c000007812 */ /* 0x000fe200078ec0ff */
[----:B------:R-:W-:Y:S01]  /*2ae0*/  IMAD.SHL.U32 R2, R34, 0x8, RZ ;  /* 0x0000000822027824 */ /* 0x000fe200078e00ff */
[----:B------:R-:W-:Y:S01]  /*2af0*/  LOP3.LUT R4, R6, R5, RZ, 0x3c, !PT ;  /* 0x0000000506047212 */ /* 0x000fe200078e3cff */
[----:B------:R-:W-:Y:S01]  /*2b00*/  IMAD R6, R10, 0x8, R9 ;  /* 0x000000080a067824 */ /* 0x000fe200078e0209 */
[----:B------:R-:W-:Y:S01]  /*2b10*/  IADD3 R5, R72, 0x1, -R37 ;  /* 0x0000000148057810 */ /* 0x000fe20007ffe825 */
[----:B------:R-:W-:Y:S01]  /*2b20*/  BSSY B0, `(.L_x_886) ;  /* 0x0000020000007945 */ /* 0x000fe20003800000 */
[----:B------:R-:W-:-:S02]  /*2b30*/  LOP3.LUT R2, R0, 0x8, R2, 0xf8, !PT ;  /* 0x0000000800027812 */ /* 0x000fc400078ef802 */
[----:B------:R-:W-:Y:S02]  /*2b40*/  SHF.R.U32.HI R0, RZ, 0x3, R0 ;  /* 0x00000003ff007819 */ /* 0x000fe40000011600 */
[----:B------:R-:W-:Y:S02]  /*2b50*/  IADD3 R242, R42, -0x4ab325aa, RZ ;  /* 0xb54cda562af27810 */ /* 0x000fe40007ffe0ff */
[----:B------:R-:W-:Y:S01]  /*2b60*/  LOP3.LUT R0, R2, R0, RZ, 0x3c, !PT ;  /* 0x0000000002007212 */ /* 0x000fe200078e3cff */
[C---:B------:R-:W-:Y:S02]  /*2b70*/  IMAD.IADD R2, R4.reuse, 0x1, R8 ;  /* 0x0000000104027824 */ /* 0x040fe400078e0208 */
[----:B------:R-:W-:Y:S01]  /*2b80*/  IMAD.IADD R4, R4, 0x1, R7 ;  /* 0x0000000104047824 */ /* 0x000fe200078e0207 */
[----:B------:R1:W-:Y:S01]  /*2b90*/  @P0 STS [R229+0x4000], RZ ;  /* 0x004000ffe5000388 */ /* 0x0003e20000000800 */
[----:B------:R-:W-:Y:S01]  /*2ba0*/  IMAD.U32 R0, R6, 0x20, R0 ;  /* 0x0000002006007824 */ /* 0x000fe200078e0000 */
[----:B------:R-:W-:Y:S01]  /*2bb0*/  LEA R6, R231, R32, 0x3 ;  /* 0x00000020e7067211 */ /* 0x000fe200078e18ff */
[----:B------:R-:W-:Y:S01]  /*2bc0*/  IMAD.SHL.U32 R8, R232, 0x2, RZ ;  /* 0x00000002e8087824 */ /* 0x000fe200078e00ff */
[----:B------:R1:W-:Y:S01]  /*2bd0*/  @P0 STS [R229+0x4004], RZ ;  /* 0x004004ffe5000388 */ /* 0x0003e20000000800 */
[----:B------:R-:W-:-:S03]  /*2be0*/  IMAD.WIDE.U32 R6, R180, R11, R26 ;  /* 0x0000000bb4067225 */ /* 0x000fc600078e001a */
[----:B------:R1:W-:Y:S01]  /*2bf0*/  @P0 STS.64 [R229+0x4008], RZ ;  /* 0x004008ffe5000388 */ /* 0x0003e20000000a00 */
[----:B------:R-:W-:Y:S01]  /*2c00*/  LOP3.LUT R132, R8, 0x6, RZ, 0xc0, !PT ;  /* 0x0000000608847812 */ /* 0x000fe200078ec0ff */
[----:B------:R-:W-:Y:S02]  /*2c10*/  IMAD.IADD R9, R7, 0x1, R16 ;  /* 0x0000000107097824 */ /* 0x000fe400078e0210 */
[----:B-----5:R-:W-:Y:S02]  /*2c20*/  IMAD.IADD R22, R5, 0x1, R22 ;  /* 0x0000000105167824 */ /* 0x020fe400078e0216 */
[----:B------:R-:W-:Y:S01]  /*2c30*/  IMAD R5, R32, 0x10, R25 ;  /* 0x0000001020057824 */ /* 0x000fe200078e0219 */
[----:B--2---:R-:W-:-:S03]  /*2c40*/  IADD3 R21, -R21, R72, -R37 ;  /* 0x0000004815157210 */ /* 0x004fc60007ffe925 */
[----:B------:R-:W-:Y:S01]  /*2c50*/  IMAD.IADD R20, R40, 0x1, R5 ;  /* 0x0000000128147824 */ /* 0x000fe200078e0205 */
[----:B------:R-:W-:Y:S05]  /*2c60*/  @P0 BRA `(.L_x_887) ;  /* 0x000000b000000947 */ /* 0x000fea0003800000 */
[----:B-1----:R-:W-:-:S13]  /*2c70*/  ISETP.GE.AND P0, PT, R235, R244, PT ;  /* 0x000000f4eb00720c */ /* 0x002fda0003f06270 */
        /* <DEDUP_REMOVED lines=10> */
.L_x_887:
[----:B-1----:R-:W-:Y:S05]  /*2d20*/  BSYNC B0 ;  /* 0x0000000000007941 */ /* 0x002fea0003800000 */
.L_x_886:
[----:B------:R-:W-:Y:S01]  /*2d30*/  ISETP.GE.AND P0, PT, R19, R12, PT ;  /* 0x0000000c1300720c */ /* 0x000fe20003f06270 */
[----:B------:R-:W-:-:S12]  /*2d40*/  BSSY B0, `(.L_x_888) ;  /* 0x000000e000007945 */ /* 0x000fd80003800000 */
[----:B------:R1:W-:Y:S01]  /*2d50*/  @P0 STS.128 [R229+0x4800], RZ ;  /* 0x004800ffe5000388 */ /* 0x0003e20000000c00 */
[----:B------:R-:W-:Y:S05]  /*2d60*/  @P0 BRA `(.L_x_889) ;  /* 0x000000b000000947 */ /* 0x000fea0003800000 */
[----:B------:R-:W-:-:S13]  /*2d70*/  ISETP.GE.AND P0, PT, R235, R244, PT ;  /* 0x000000f4eb00720c */ /* 0x000fda0003f06270 */
[----:B------:R1:W-:Y:S01]  /*2d80*/  @P0 STS.128 [R229+0x4800], RZ ;  /* 0x004800ffe5000388 */ /* 0x0003e20000000c00 */
[----:B------:R-:W-:Y:S05]  /*2d90*/  @P0 BRA `(.L_x_889) ;  /* 0x0000008000000947 */ /* 0x000fea0003800000 */
[----:B------:R-:W-:-:S04]  /*2da0*/  LEA R5, P0, R248, R6, 0x5 ;  /* 0x00000006f8057211 */ /* 0x000fc800078028ff */
[----:B--2---:R-:W-:Y:S02]  /*2db0*/  LEA.HI.X R11, R248, R9, R249, 0x5, P0 ;  /* 0x00000009f80b7211 */ /* 0x004fe400000f2cf9 */
[----:B------:R-:W-:-:S04]  /*2dc0*/  LEA R10, P0, R5, R38, 0x1 ;  /* 0x00000026050a7211 */ /* 0x000fc800078008ff */
[----:B------:R-:W-:-:S05]  /*2dd0*/  LEA.HI.X R11, R5, R39, R11, 0x1, P0 ;  /* 0x00000027050b7211 */ /* 0x000fca00000f0c0b */
[----:B------:R-:W-:Y:S01]  /*2de0*/  @!PT LDS RZ, [RZ] ;  /* 0x00000000fffff984 */ /* 0x000fe20000000800 */
[----:B------:R-:W-:Y:S01]  /*2df0*/  @!PT LDS RZ, [RZ] ;  /* 0x00000000fffff984 */ /* 0x000fe20000000800 */
[----:B------:R-:W-:Y:S01]  /*2e00*/  @!PT LDS RZ, [RZ] ;  /* 0x00000000fffff984 */ /* 0x000fe20000000800 */
[----:B------:R2:W-:Y:S04]  /*2e10*/  LDGSTS.E.BYPASS.LTC128B.128 [R229+0x4800], [R10.64] ;  /* 0x048000000ae57fae */ /* 0x0005e8000b901d44 */
.L_x_889:
[----:B------:R-:W-:Y:S05]  /*2e20*/  BSYNC B0 ;  /* 0x0000000000007941 */ /* 0x000fea0003800000 */
.L_x_888:
        /* <DEDUP_REMOVED lines=15> */
.L_x_891:
[----:B------:R-:W-:Y:S05]  /*2f20*/  BSYNC B0 ;  /* 0x0000000000007941 */ /* 0x000fea0003800000 */
.L_x_890:
[----:B------:R-:W-:Y:S01]  /*2f30*/  ISETP.GE.AND P0, PT, R17, R12, PT ;  /* 0x0000000c1100720c */ /* 0x000fe20003f06270 */
[----:B------:R-:W-:-:S12]  /*2f40*/  BSSY B0, `(.L_x_892) ;  /* 0x0000010000007945 */ /* 0x000fd80003800000 */
[----:B------:R1:W-:Y:S01]  /*2f50*/  @P0 STS.128 [R229+0x5800], RZ ;  /* 0x005800ffe5000388 */ /* 0x0003e20000000c00 */
        /* <DEDUP_REMOVED lines=14> */
.L_x_893:
[----:B------:R-:W-:Y:S05]  /*3040*/  BSYNC B0 ;  /* 0x0000000000007941 */ /* 0x000fea0003800000 */
.L_x_892:
[----:B------:R-:W-:Y:S01]  /*3050*/  IMAD.SHL.U32 R204, R0, 0x2, RZ ;  /* 0x0000000200cc7824 */ /* 0x000fe200078e00ff */
[----:B------:R-:W-:Y:S01]  /*3060*/  LOP3.LUT P0, RZ, R13, 0x2, RZ, 0xc0, !PT ;  /* 0x000000020dff7812 */ /* 0x000fe2000780c0ff */
[----:B------:R-:W-:Y:S01]  /*3070*/  IMAD.SHL.U32 R207, R2, 0x2, RZ ;  /* 0x0000000202cf7824 */ /* 0x000fe200078e00ff */
[C---:B------:R-:W-:Y:S01]  /*3080*/  IADD3 R5, R20.reuse, 0x8, RZ ;  /* 0x0000000814057810 */ /* 0x040fe20007ffe0ff */
[----:B-1----:R-:W-:Y:S01]  /*3090*/  IMAD.IADD R7, R20, 0x1, R22 ;  /* 0x0000000114077824 */ /* 0x002fe200078e0216 */
[----:B------:R-:W-:Y:S01]  /*30a0*/  LDSM.16.M88.4 R32, [R204+0x2c00] ;  /* 0x002c0000cc20783b */ /* 0x000fe20000000200 */
[C---:B------:R-:W-:Y:S01]  /*30b0*/  IADD3 R0, R204.reuse, 0x2000, RZ ;  /* 0x00002000cc007810 */ /* 0x040fe20007ffe0ff */
[----:B------:R-:W-:Y:S01]  /*30c0*/  IMAD R208, R3, 0x2, R207 ;  /* 0x0000000203d07824 */ /* 0x000fe200078e02cf */
[----:B------:R-:W-:Y:S01]  /*30d0*/  IADD3 R209, R204, 0x2020, RZ ;  /* 0x00002020ccd17810 */ /* 0x000fe20007ffe0ff */
[----:B--2---:R-:W1:Y:S01]  /*30e0*/  LDSM.16.M88.4 R8, [R207+0x1000] ;  /* 0x00100000cf08783b */ /* 0x004e620000000200 */
[----:B------:R-:W-:Y:S01]  /*30f0*/  IADD3 R2, R20, 0x40, RZ ;  /* 0x0000004014027810 */ /* 0x000fe20007ffe0ff */
[----:B------:R-:W-:Y:S01]  /*3100*/  IMAD.IADD R6, R22, 0x1, R5 ;  /* 0x0000000116067824 */ /* 0x000fe200078e0205 */
[----:B------:R-:W-:Y:S01]  /*3110*/  IMNMX R228, R7, R72, PT ;  /* 0x0000004807e47217 */ /* 0x000fe20003800200 */
[----:B------:R-:W2:Y:S01]  /*3120*/  LDSM.16.M88.4 R44, [R204+0x2000] ;  /* 0x00200000cc2c783b */ /* 0x000ea20000000200 */
[----:B------:R-:W-:Y:S01]  /*3130*/  @P0 IADD3 R209, R0, -0x20, RZ ;  /* 0xffffffe000d10810 */ /* 0x000fe20007ffe0ff */
[----:B------:R-:W-:Y:S01]  /*3140*/  BSSY B1, `(.L_x_894) ;  /* 0x000024d000017945 */ /* 0x000fe20003800000 */
[----:B------:R-:W-:Y:S01]  /*3150*/  IADD3 R0, R20, 0x48, RZ ;  /* 0x0000004814007810 */ /* 0x000fe20007ffe0ff */
[----:B------:R-:W5:Y:S04]  /*3160*/  LDSM.16.M88.4 R40, [R204+0x2400] ;  /* 0x00240000cc28783b */ /* 0x000f680000000200 */
[----:B------:R-:W3:Y:S04]  /*3170*/  LDSM.16.M88.4 R36, [R204+0x2800] ;  /* 0x00280000cc24783b */ /* 0x000ee80000000200 */
[----:B------:R-:W4:Y:S04]  /*3180*/  LDSM.16.M88.4 R28, [R204+0x3000] ;  /* 0x00300000cc1c783b */ /* 0x000f280000000200 */
[----:B------:R-:W3:Y:S04]  /*3190*/  LDSM.16.M88.4 R24, [R204+0x3400] ;  /* 0x00340000cc18783b */ /* 0x000ee80000000200 */
[----:B------:R-:W3:Y:S04]  /*31a0*/  LDSM.16.M88.4 R48, [R204+0x3800] ;  /* 0x00380000cc30783b */ /* 0x000ee80000000200 */
[----:B------:R-:W3:Y:S04]  /*31b0*/  LDSM.16.M88.4 R76, [R204+0x3c00] ;  /* 0x003c0000cc4c783b */ /* 0x000ee80000000200 */
[----:B------:R-:W-:Y:S04]  /*31c0*/  LDSM.16.M88.4 R12, [R208+0x1000] ;  /* 0x00100000d00c783b */ /* 0x000fe80000000200 */
[----:B------:R-:W3:Y:S04]  /*31d0*/  LDSM.16.M88.4 R56, [R209+0xc00] ;  /* 0x000c0000d138783b */ /* 0x000ee80000000200 */
[----:B------:R-:W3:Y:S01]  /*31e0*/  LDSM.16.M88.4 R68, [R209] ;  /* 0x00000000d144783b */ /* 0x000ee20000000200 */
[C---:B-1----:R-:W-:Y:S03]  /*31f0*/  HMMA.16816.F32 R84, R8.reuse, R32, RZ ;  /* 0x000000200854723c */ /* 0x042fe600000018ff */
[----:B------:R-:W1:Y:S04]  /*3200*/  LDSM.16.M88.4 R64, [R209+0x400] ;  /* 0x00040000d140783b */ /* 0x000e680000000200 */
[----:B------:R-:W1:Y:S01]  /*3210*/  LDSM.16.M88.4 R60, [R209+0x800] ;  /* 0x00080000d13c783b */ /* 0x000e620000000200 */
[C---:B--2---:R-:W-:Y:S03]  /*3220*/  HMMA.16816.F32 R108, R8.reuse, R44, RZ ;  /* 0x0000002c086c723c */ /* 0x044fe600000018ff */
[----:B------:R-:W2:Y:S04]  /*3230*/  LDSM.16.M88.4 R52, [R209+0x1000] ;  /* 0x00100000d134783b */ /* 0x000ea80000000200 */
[----:B------:R-:W1:Y:S01]  /*3240*/  LDSM.16.M88.4 R148, [R209+0x1400] ;  /* 0x00140000d194783b */ /* 0x000e620000000200 */
[C---:B------:R-:W-:Y:S03]  /*3250*/  HMMA.16816.F32 R104, R8.reuse, R46, RZ ;  /* 0x0000002e0868723c */ /* 0x040fe600000018ff */
[----:B------:R-:W1:Y:S04]  /*3260*/  LDSM.16.M88.4 R152, [R209+0x1800] ;  /* 0x00180000d198783b */ /* 0x000e680000000200 */
[----:B------:R-:W1:Y:S01]  /*3270*/  LDSM.16.M88.4 R156, [R209+0x1c00] ;  /* 0x001c0000d19c783b */ /* 0x000e620000000200 */
[C---:B-----5:R-:W-:Y:S03]  /*3280*/  HMMA.16816.F32 R100, R8.reuse, R40, RZ ;  /* 0x000000280864723c */ /* 0x060fe600000018ff */
[----:B------:R-:W5:Y:S04]  /*3290*/  LDSM.16.M88.4 R16, [R207] ;  /* 0x00000000cf10783b */ /* 0x000f680000000200 */
[----:B------:R-:W0:Y:S01]  /*32a0*/  LDGDEPBAR ;  /* 0x00000000000079af */ /* 0x000e220000000000 */
[C---:B------:R-:W-:Y:S08]  /*32b0*/  HMMA.16816.F32 R96, R8.reuse, R42, RZ ;  /* 0x0000002a0860723c */ /* 0x040ff000000018ff */
[C---:B---3--:R-:W-:Y:S08]  /*32c0*/  HMMA.16816.F32 R92, R8.reuse, R36, RZ ;  /* 0x00000024085c723c */ /* 0x048ff000000018ff */
[C---:B------:R-:W-:Y:S08]  /*32d0*/  HMMA.16816.F32 R88, R8.reuse, R38, RZ ;  /* 0x000000260858723c */ /* 0x040ff000000018ff */
        /* <DEDUP_REMOVED lines=8> */
[----:B------:R-:W-:Y:S01]  /*3360*/  HMMA.16816.F32 R80, R8, R78, RZ ;  /* 0x0000004e0850723c */ /* 0x000fe200000018ff */
[----:B------:R-:W3:Y:S01]  /*3370*/  LDSM.16.M88.4 R8, [R208] ;  /* 0x00000000d008783b */ /* 0x000ee20000000200 */
[----:B------:R-:W-:-:S06]  /*3380*/  DEPBAR.LE SB0, 0x0 ;  /* 0x000080000000791a */ /* 0x000fcc0000000000 */
[C---:B------:R-:W-:Y:S08]  /*3390*/  HMMA.16816.F32 R184, R12.reuse, R56, R84 ;  /* 0x000000380cb8723c */ /* 0x040ff00000001854 */
[C---:B------:R-:W-:Y:S08]  /*33a0*/  HMMA.16816.F32 R108, R12.reuse, R68, R108 ;  /* 0x000000440c6c723c */ /* 0x040ff0000000186c */
[C---:B------:R-:W-:Y:S08]  /*33b0*/  HMMA.16816.F32 R160, R12.reuse, R70, R104 ;  /* 0x000000460ca0723c */ /* 0x040ff00000001868 */
[C---:B-1----:R-:W-:Y:S08]  /*33c0*/  HMMA.16816.F32 R164, R12.reuse, R64, R100 ;  /* 0x000000400ca4723c */ /* 0x042ff00000001864 */
[C---:B------:R-:W-:Y:S08]  /*33d0*/  HMMA.16816.F32 R168, R12.reuse, R66, R96 ;  /* 0x000000420ca8723c */ /* 0x040ff00000001860 */
        /* <DEDUP_REMOVED lines=10> */
[----:B------:R-:W-:Y:S08]  /*3480*/  HMMA.16816.F32 R12, R12, R158, R80 ;  /* 0x0000009e0c0c723c */ /* 0x000ff00000001850 */
[----:B-----5:R-:W-:Y:S01]  /*3490*/  HMMA.16816.F32 R100, R16, R44, RZ ;  /* 0x0000002c1064723c */ /* 0x020fe200000018ff */
[----:B------:R-:W-:-:S02]  /*34a0*/  IMAD.MOV.U32 R74, RZ, RZ, R226 ;  /* 0x000000ffff4a7224 */ /* 0x000fc400078e00e2 */
[----:B------:R-:W-:Y:S02]  /*34b0*/  IMAD.MOV.U32 R73, RZ, RZ, R224 ;  /* 0x000000ffff497224 */ /* 0x000fe400078e00e0 */
[----:B------:R-:W-:Y:S02]  /*34c0*/  IMAD.MOV.U32 R250, RZ, RZ, R225 ;  /* 0x000000fffffa7224 */ /* 0x000fe400078e00e1 */
[----:B------:R-:W-:Y:S01]  /*34d0*/  IMAD.MOV.U32 R243, RZ, RZ, R227 ;  /* 0x000000fffff37224 */ /* 0x000fe200078e00e3 */
[----:B------:R-:W-:Y:S01]  /*34e0*/  HMMA.16816.F32 R96, R16, R46, RZ ;  /* 0x0000002e1060723c */ /* 0x000fe200000018ff */
[----:B------:R-:W-:Y:S01]  /*34f0*/  IMAD.MOV.U32 R75, RZ, RZ, R84 ;  /* 0x000000ffff4b7224 */ /* 0x000fe200078e0054 */
[----:B------:R-:W-:Y:S01]  /*3500*/  IMNMX R227, R6, R72, PT ;  /* 0x0000004806e37217 */ /* 0x000fe20003800200 */
[----:B------:R-:W-:Y:S02]  /*3510*/  IMAD.MOV.U32 R252, RZ, RZ, R86 ;  /* 0x000000fffffc7224 */ /* 0x000fe400078e0056 */
[----:B------:R-:W-:-:S02]  /*3520*/  IMAD.MOV.U32 R251, RZ, RZ, R85 ;  /* 0x000000fffffb7224 */ /* 0x000fc400078e0055 */
[----:B------:R-:W-:Y:S01]  /*3530*/  IMAD.MOV.U32 R234, RZ, RZ, R87 ;  /* 0x000000ffffea7224 */ /* 0x000fe200078e0057 */
[C---:B------:R-:W-:Y:S01]  /*3540*/  HMMA.16816.F32 R92, R16.reuse, R40, RZ ;  /* 0x00000028105c723c */ /* 0x040fe200000018ff */
[----:B------:R-:W-:Y:S02]  /*3550*/  IMAD.MOV.U32 R216, RZ, RZ, R12 ;  /* 0x000000ffffd87224 */ /* 0x000fe400078e000c */
[----:B------:R-:W-:Y:S02]  /*3560*/  IMAD.MOV.U32 R211, RZ, RZ, R14 ;  /* 0x000000ffffd37224 */ /* 0x000fe400078e000e */
[----:B------:R-:W-:Y:S02]  /*3570*/  IMAD.MOV.U32 R210, RZ, RZ, R13 ;  /* 0x000000ffffd27224 */ /* 0x000fe400078e000d */
[----:B------:R-:W-:Y:S01]  /*3580*/  IMAD.MOV.U32 R23, RZ, RZ, R15 ;  /* 0x000000ffff177224 */ /* 0x000fe200078e000f */
        /* <DEDUP_REMOVED lines=8> */
[----:B---3--:R-:W-:Y:S08]  /*3610*/  HMMA.16816.F32 R100, R8, R68, R100 ;  /* 0x000000440864723c */ /* 0x008ff00000001864 */
[C---:B------:R-:W-:Y:S08]  /*3620*/  HMMA.16816.F32 R28, R16.reuse, R24, RZ ;  /* 0x00000018101c723c */ /* 0x040ff000000018ff */
[C---:B------:R-:W-:Y:S08]  /*3630*/  HMMA.16816.F32 R104, R16.reuse, R76, RZ ;  /* 0x0000004c1068723c */ /* 0x040ff000000018ff */
[C---:B------:R-:W-:Y:S08]  /*3640*/  HMMA.16816.F32 R24, R16.reuse, R26, RZ ;  /* 0x0000001a1018723c */ /* 0x040ff000000018ff */
[C---:B------:R-:W-:Y:S08]  /*3650*/  HMMA.16816.F32 R48, R16.reuse, R50, RZ ;  /* 0x000000321030723c */ /* 0x040ff000000018ff */
[----:B------:R-:W-:Y:S08]  /*3660*/  HMMA.16816.F32 R76, R16, R78, RZ ;  /* 0x0000004e104c723c */ /* 0x000ff000000018ff */
[C---:B------:R-:W-:Y:S07]  /*3670*/  HMMA.16816.F32 R16, R8.reuse, R152, R12 ;  /* 0x000000980810723c */ /* 0x040fee000000180c */
[C---:B------:R-:W-:Y:S01]  /*3680*/  IMAD.IADD R15, R21.reuse, 0x1, R5 ;  /* 0x00000001150f7824 */ /* 0x040fe200078e0205 */
[----:B------:R-:W-:Y:S01]  /*3690*/  HMMA.16816.F32 R96, R8, R70, R96 ;  /* 0x000000460860723c */ /* 0x000fe20000001860 */
[----:B------:R-:W-:-:S02]  /*36a0*/  IMAD.IADD R14, R21, 0x1, R2 ;  /* 0x00000001150e7824 */ /* 0x000fc400078e0202 */
[C---:B------:R-:W-:Y:S01]  /*36b0*/  IMAD.IADD R5, R22.reuse, 0x1, R2 ;  /* 0x0000000116057824 */ /* 0x040fe200078e0202 */
[----:B------:R-:W-:Y:S01]  /*36c0*/  IMNMX R223, RZ, R15, !PT ;  /* 0x0000000fffdf7217 */ /* 0x000fe20007800200 */
[--C-:B------:R-:W-:Y:S01]  /*36d0*/  IMAD.IADD R13, R21, 0x1, R0.reuse ;  /* 0x00000001150d7824 */ /* 0x100fe200078e0200 */
[----:B------:R-:W-:Y:S01]  /*36e0*/  IMNMX R222, RZ, R14, !PT ;  /* 0x0000000effde7217 */ /* 0x000fe20007800200 */
[----:B------:R-:W-:Y:S01]  /*36f0*/  IMAD.IADD R2, R22, 0x1, R0 ;  /* 0x0000000116027824 */ /* 0x000fe200078e0200 */
[-C--:B------:R-:W-:Y:S01]  /*3700*/  IMNMX R226, R5, R72.reuse, PT ;  /* 0x0000004805e27217 */ /* 0x080fe20003800200 */
[----:B------:R-:W-:Y:S01]  /*3710*/  IMAD.IADD R12, R20, 0x1, R21 ;  /* 0x00000001140c7824 */ /* 0x000fe200078e0215 */
[----:B------:R-:W-:Y:S01]  /*3720*/  IMNMX R221, RZ, R13, !PT ;  /* 0x0000000dffdd7217 */ /* 0x000fe20007800200 */
[----:B------:R-:W-:Y:S01]  /*3730*/  IMAD R0, R180, 0x80, R132 ;  /* 0x00000080b4007824 */ /* 0x000fe200078e0284 */
[----:B------:R-:W-:Y:S01]  /*3740*/  IMNMX R225, R2, R72, PT ;  /* 0x0000004802e17217 */ /* 0x000fe20003800200 */
[----:B------:R-:W-:Y:S01]  /*3750*/  HMMA.16816.F32 R92, R8, R64, R92 ;  /* 0x00000040085c723c */ /* 0x000fe2000000185c */
[----:B------:R-:W-:Y:S01]  /*3760*/  IMNMX R224, RZ, R12, !PT ;  /* 0x0000000cffe07217 */ /* 0x000fe20007800200 */
[----:B------:R-:W-:Y:S01]  /*3770*/  IMAD.MOV.U32 R153, RZ, RZ, R73 ;  /* 0x000000ffff997224 */ /* 0x000fe200078e0049 */
[----:B------:R-:W-:-:S02]  /*3780*/  IADD3 R5, R0, 0x1, RZ ;  /* 0x0000000100057810 */ /* 0x000fc40007ffe0ff */
[CC--:B------:R-:W-:Y:S02]  /*3790*/  ISETP.GE.AND P3, PT, R0.reuse, R224.reuse, PT ;  /* 0x000000e00000720c */ /* 0x0c0fe40003f66270 */
[C---:B------:R-:W-:Y:S01]  /*37a0*/  ISETP.GE.AND P5, PT, R5.reuse, R224, PT ;  /* 0x000000e00500720c */ /* 0x040fe20003fa6270 */
[C---:B------:R-:W-:Y:S01]  /*37b0*/  HMMA.16816.F32 R44, R8.reuse, R56, R44 ;  /* 0x00000038082c723c */ /* 0x040fe2000000182c */
[-C--:B------:R-:W-:Y:S02]  /*37c0*/  ISETP.GE.OR P3, PT, R0, R228.reuse, !P3 ;  /* 0x000000e40000720c */ /* 0x080fe40005f66670 */
[----:B------:R-:W-:Y:S02]  /*37d0*/  ISETP.GE.OR P5, PT, R5, R228, !P5 ;  /* 0x000000e40500720c */ /* 0x000fe40006fa6670 */
[----:B------:R-:W-:Y:S02]  /*37e0*/  FSEL R117, R100, -INF , !P3 ;  /* 0xff80000064757808 */ /* 0x000fe40005800000 */
[----:B------:R-:W-:Y:S01]  /*37f0*/  FSEL R116, R101, -INF , !P5 ;  /* 0xff80000065747808 */ /* 0x000fe20006800000 */
[----:B------:R-:W-:Y:S01]  /*3800*/  HMMA.16816.F32 R56, R8, R58, R40 ;  /* 0x0000003a0838723c */ /* 0x000fe20000001828 */
[----:B------:R-:W-:-:S02]  /*3810*/  ISETP.GE.AND P1, PT, R5, R223, PT ;  /* 0x000000df0500720c */ /* 0x000fc40003f26270 */
[CC--:B------:R-:W-:Y:S02]  /*3820*/  ISETP.GE.AND P6, PT, R5.reuse, R222.reuse, PT ;  /* 0x000000de0500720c */ /* 0x0c0fe40003fc6270 */
[C---:B------:R-:W-:Y:S02]  /*3830*/  ISETP.GE.AND P2, PT, R5.reuse, R221, PT ;  /* 0x000000dd0500720c */ /* 0x040fe40003f46270 */
[C---:B------:R-:W-:Y:S01]  /*3840*/  ISETP.GE.AND P4, PT, R0.reuse, R223, PT ;  /* 0x000000df0000720c */ /* 0x040fe20003f86270 */
[----:B------:R-:W-:Y:S01]  /*3850*/  HMMA.16816.F32 R40, R8, R52, R36 ;  /* 0x000000340828723c */ /* 0x000fe20000001824 */
[C---:B------:R-:W-:Y:S02]  /*3860*/  ISETP.GE.AND P3, PT, R0.reuse, R222, PT ;  /* 0x000000de0000720c */ /* 0x040fe40003f66270 */
[----:B------:R-:W-:Y:S02]  /*3870*/  ISETP.GE.AND P5, PT, R0, R221, PT ;  /* 0x000000dd0000720c */ /* 0x000fe40003fa6270 */
[----:B------:R-:W-:-:S02]  /*3880*/  ISETP.GE.OR P1, PT, R5, R227, !P1 ;  /* 0x000000e30500720c */ /* 0x000fc40004f26670 */
[CC--:B------:R-:W-:Y:S01]  /*3890*/  ISETP.GE.OR P6, PT, R5.reuse, R226.reuse, !P6 ;  /* 0x000000e20500720c */ /* 0x0c0fe200077c6670 */
[C---:B------:R-:W-:Y:S01]  /*38a0*/  HMMA.16816.F32 R52, R8.reuse, R54, R32 ;  /* 0x000000360834723c */ /* 0x040fe20000001820 */
[----:B------:R-:W-:Y:S02]  /*38b0*/  ISETP.GE.OR P2, PT, R5, R225, !P2 ;  /* 0x000000e10500720c */ /* 0x000fe40005746670 */
[C---:B------:R-:W-:Y:S02]  /*38c0*/  ISETP.GE.OR P4, PT, R0.reuse, R227, !P4 ;  /* 0x000000e30000720c */ /* 0x040fe40006786670 */
[C---:B------:R-:W-:Y:S02]  /*38d0*/  ISETP.GE.OR P3, PT, R0.reuse, R226, !P3 ;  /* 0x000000e20000720c */ /* 0x040fe40005f66670 */
[C---:B------:R-:W-:Y:S01]  /*38e0*/  ISETP.GE.OR P5, PT, R0.reuse, R225, !P5 ;  /* 0x000000e10000720c */ /* 0x040fe20006fa6670 */
[----:B------:R-:W-:Y:S01]  /*38f0*/  HMMA.16816.F32 R32, R8, R148, R28 ;  /* 0x000000940820723c */ /* 0x000fe2000000181c */
[----:B------:R-:W-:-:S02]  /*3900*/  IADD3 R2, R0, 0x8, RZ ;  /* 0x0000000800027810 */ /* 0x000fc40007ffe0ff */
[----:B------:R-:W-:Y:S02]  /*3910*/  IADD3 R5, R0, 0x9, RZ ;  /* 0x0000000900057810 */ /* 0x000fe40007ffe0ff */
[----:B------:R-:W-:Y:S02]  /*3920*/  FSEL R131, R102, -INF , !P4 ;  /* 0xff80000066837808 */ /* 0x000fe40006000000 */
[----:B------:R-:W-:Y:S01]  /*3930*/  FSEL R130, R103, -INF , !P1 ;  /* 0xff80000067827808 */ /* 0x000fe20004800000 */
[----:B------:R-:W-:Y:S01]  /*3940*/  HMMA.16816.F32 R28, R8, R156, R104 ;  /* 0x0000009c081c723c */ /* 0x000fe20000001868 */
[----:B------:R-:W-:Y:S02]  /*3950*/  FSEL R143, R108, -INF , !P3 ;  /* 0xff8000006c8f7808 */ /* 0x000fe40005800000 */
[C---:B------:R-:W-:Y:S02]  /*3960*/  ISETP.GE.AND P0, PT, R2.reuse, R224, PT ;  /* 0x000000e00200720c */ /* 0x040fe40003f06270 */
[----:B------:R-:W-:-:S02]  /*3970*/  ISETP.GE.AND P4, PT, R2, R223, PT ;  /* 0x000000df0200720c */ /* 0x000fc40003f86270 */
[----:B------:R-:W-:Y:S01]  /*3980*/  FSEL R104, R110, -INF , !P5 ;  /* 0xff8000006e687808 */ /* 0x000fe20006800000 */
[C---:B------:R-:W-:Y:S01]  /*3990*/  HMMA.16816.F32 R88, R8.reuse, R66, R88 ;  /* 0x000000420858723c */ /* 0x040fe20000001858 */
[C---:B------:R-:W-:Y:S02]  /*39a0*/  ISETP.GE.AND P1, PT, R2.reuse, R222, PT ;  /* 0x000000de0200720c */ /* 0x040fe40003f26270 */
[C---:B------:R-:W-:Y:S02]  /*39b0*/  ISETP.GE.AND P3, PT, R2.reuse, R221, PT ;  /* 0x000000dd0200720c */ /* 0x040fe40003f66270 */
[----:B------:R-:W-:Y:S02]  /*39c0*/  ISETP.GE.AND P5, PT, R5, R224, PT ;  /* 0x000000e00500720c */ /* 0x000fe40003fa6270 */
[C---:B------:R-:W-:Y:S01]  /*39d0*/  ISETP.GE.OR P0, PT, R2.reuse, R228, !P0 ;  /* 0x000000e40200720c */ /* 0x040fe20004706670 */
[----:B------:R-:W-:Y:S01]  /*39e0*/  HMMA.16816.F32 R84, R8, R60, R84 ;  /* 0x0000003c0854723c */ /* 0x000fe20000001854 */
[----:B------:R-:W-:-:S02]  /*39f0*/  ISETP.GE.OR P4, PT, R2, R227, !P4 ;  /* 0x000000e30200720c */ /* 0x000fc40006786670 */
[C---:B------:R-:W-:Y:S02]  /*3a00*/  ISETP.GE.OR P1, PT, R2.reuse, R226, !P1 ;  /* 0x000000e20200720c */ /* 0x040fe40004f26670 */
[----:B------:R-:W-:Y:S02]  /*3a10*/  ISETP.GE.OR P3, PT, R2, R225, !P3 ;  /* 0x000000e10200720c */ /* 0x000fe40005f66670 */
[----:B------:R-:W-:Y:S01]  /*3a20*/  ISETP.GE.OR P5, PT, R5, R228, !P5 ;  /* 0x000000e40500720c */ /* 0x000fe20006fa6670 */
[----:B------:R-:W-:Y:S01]  /*3a30*/  HMMA.16816.F32 R80, R8, R62, R80 ;  /* 0x0000003e0850723c */ /* 0x000fe20000001850 */
[----:B------:R-:W-:Y:S02]  /*3a40*/  IADD3 R2, R0, 0x10, RZ ;  /* 0x0000001000027810 */ /* 0x000fe40007ffe0ff */
[----:B------:R-:W-:Y:S02]  /*3a50*/  FSEL R142, R109, -INF , !P6 ;  /* 0xff8000006d8e7808 */ /* 0x000fe40007000000 */
        /* <DEDUP_REMOVED lines=8> */
[C---:B------:R-:W-:Y:S01]  /*3ae0*/  ISETP.GE.AND P6, PT, R5.reuse, R223, PT ;  /* 0x000000df0500720c */ /* 0x040fe20003fc6270 */
[----:B------:R-:W-:Y:S01]  /*3af0*/  IMAD.MOV.U32 R151, RZ, RZ, R75 ;  /* 0x000000ffff977224 */ /* 0x000fe200078e004b */
[C---:B------:R-:W-:Y:S01]  /*3b00*/  ISETP.GE.AND P2, PT, R5.reuse, R222, PT ;  /* 0x000000de0500720c */ /* 0x040fe20003f46270 */
[----:B------:R-:W-:Y:S01]  /*3b10*/  IMAD.MOV.U32 R150, RZ, RZ, R74 ;  /* 0x000000ffff967224 */ /* 0x000fe200078e004a */
[----:B------:R-:W-:-:S02]  /*3b20*/  ISETP.GE.AND P0, PT, R5, R221, PT ;  /* 0x000000dd0500720c */ /* 0x000fc40003f06270 */
[C---:B------:R-:W-:Y:S01]  /*3b30*/  ISETP.GE.AND P4, PT, R2.reuse, R224, PT ;  /* 0x000000e00200720c */ /* 0x040fe20003f86270 */
[----:B------:R-:W-:Y:S01]  /*3b40*/  HMMA.16816.F32 R8, R8, R158, R76 ;  /* 0x0000009e0808723c */ /* 0x000fe2000000184c */
[C---:B------:R-:W-:Y:S02]  /*3b50*/  ISETP.GE.AND P1, PT, R2.reuse, R223, PT ;  /* 0x000000df0200720c */ /* 0x040fe40003f26270 */
[C---:B------:R-:W-:Y:S02]  /*3b60*/  ISETP.GE.AND P3, PT, R2.reuse, R222, PT ;  /* 0x000000de0200720c */ /* 0x040fe40003f66270 */
[----:B------:R-:W-:Y:S02]  /*3b70*/  ISETP.GE.AND P5, PT, R2, R221, PT ;  /* 0x000000dd0200720c */ /* 0x000fe40003fa6270 */
[C---:B------:R-:W-:Y:S02]  /*3b80*/  ISETP.GE.OR P6, PT, R5.reuse, R227, !P6 ;  /* 0x000000e30500720c */ /* 0x040fe400077c6670 */
[----:B------:R-:W-:-:S02]  /*3b90*/  ISETP.GE.OR P2, PT, R5, R226, !P2 ;  /* 0x000000e20500720c */ /* 0x000fc40005746670 */
[----:B------:R-:W-:Y:S02]  /*3ba0*/  ISETP.GE.OR P0, PT, R5, R225, !P0 ;  /* 0x000000e10500720c */ /* 0x000fe40004706670 */
[C---:B------:R-:W-:Y:S02]  /*3bb0*/  ISETP.GE.OR P4, PT, R2.reuse, R228, !P4 ;  /* 0x000000e40200720c */ /* 0x040fe40006786670 */
[C---:B------:R-:W-:Y:S02]  /*3bc0*/  ISETP.GE.OR P1, PT, R2.reuse, R227, !P1 ;  /* 0x000000e30200720c */ /* 0x040fe40004f26670 */
[C---:B------:R-:W-:Y:S02]  /*3bd0*/  ISETP.GE.OR P3, PT, R2.reuse, R226, !P3 ;  /* 0x000000e20200720c */ /* 0x040fe40005f66670 */
[----:B------:R-:W-:Y:S02]  /*3be0*/  ISETP.GE.OR P5, PT, R2, R225, !P5 ;  /* 0x000000e10200720c */ /* 0x000fe40006fa6670 */
        /* <DEDUP_REMOVED lines=9> */
[C---:B------:R-:W-:Y:S02]  /*3c80*/  ISETP.GE.OR P2, PT, R2.reuse, R228, !P2 ;  /* 0x000000e40200720c */ /* 0x040fe40005746670 */
[C---:B------:R-:W-:Y:S02]  /*3c90*/  ISETP.GE.OR P0, PT, R2.reuse, R227, !P0 ;  /* 0x000000e30200720c */ /* 0x040fe40004706670 */
[C---:B------:R-:W-:Y:S02]  /*3ca0*/  ISETP.GE.OR P6, PT, R2.reuse, R226, !P6 ;  /* 0x000000e20200720c */ /* 0x040fe400077c6670 */
[----:B------:R-:W-:-:S02]  /*3cb0*/  ISETP.GE.OR P4, PT, R2, R225, !P4 ;  /* 0x000000e10200720c */ /* 0x000fc40006786670 */
[C---:B------:R-:W-:Y:S02]  /*3cc0*/  IADD3 R2, R0.reuse, 0x18, RZ ;  /* 0x0000001800027810 */ /* 0x040fe40007ffe0ff */
        /* <DEDUP_REMOVED lines=8> */
[CC--:B------:R-:W-:Y:S02]  /*3d50*/  ISETP.GE.AND P0, PT, R2.reuse, R222.reuse, PT ;  /* 0x000000de0200720c */ /* 0x0c0fe40003f06270 */
[----:B------:R-:W-:Y:S02]  /*3d60*/  ISETP.GE.AND P3, PT, R2, R221, PT ;  /* 0x000000dd0200720c */ /* 0x000fe40003f66270 */
[----:B------:R-:W-:-:S02]  /*3d70*/  ISETP.GE.AND P5, PT, R5, R222, PT ;  /* 0x000000de0500720c */ /* 0x000fc40003fa6270 */
[C---:B------:R-:W-:Y:S02]  /*3d80*/  ISETP.GE.OR P1, PT, R2.reuse, R228, !P1 ;  /* 0x000000e40200720c */ /* 0x040fe40004f26670 */
[C---:B------:R-:W-:Y:S02]  /*3d90*/  ISETP.GE.OR P2, PT, R2.reuse, R227, !P2 ;  /* 0x000000e30200720c */ /* 0x040fe40005746670 */
[CC--:B------:R-:W-:Y:S02]  /*3da0*/  ISETP.GE.OR P0, PT, R2.reuse, R226.reuse, !P0 ;  /* 0x000000e20200720c */ /* 0x0c0fe40004706670 */
[----:B------:R-:W-:Y:S02]  /*3db0*/  ISETP.GE.OR P3, PT, R2, R225, !P3 ;  /* 0x000000e10200720c */ /* 0x000fe40005f66670 */
[----:B------:R-:W-:Y:S02]  /*3dc0*/  ISETP.GE.OR P5, PT, R5, R226, !P5 ;  /* 0x000000e20500720c */ /* 0x000fe40006fa6670 */
        /* <DEDUP_REMOVED lines=8> */
[CC--:B------:R-:W-:Y:S02]  /*3e50*/  ISETP.GE.AND P6, PT, R5.reuse, R224.reuse, PT ;  /* 0x000000e00500720c */ /* 0x0c0fe40003fc6270 */
[C---:B------:R-:W-:Y:S02]  /*3e60*/  ISETP.GE.AND P4, PT, R5.reuse, R223, PT ;  /* 0x000000df0500720c */ /* 0x040fe40003f86270 */
[----:B------:R-:W-:Y:S02]  /*3e70*/  ISETP.GE.AND P0, PT, R5, R221, PT ;  /* 0x000000dd0500720c */ /* 0x000fe40003f06270 */
[C---:B------:R-:W-:Y:S02]  /*3e80*/  ISETP.GE.AND P3, PT, R2.reuse, R224, PT ;  /* 0x000000e00200720c */ /* 0x040fe40003f66270 */
[----:B------:R-:W-:-:S02]  /*3e90*/  ISETP.GE.AND P1, PT, R2, R223, PT ;  /* 0x000000df0200720c */ /* 0x000fc40003f26270 */
[C---:B------:R-:W-:Y:S02]  /*3ea0*/  ISETP.GE.AND P2, PT, R2.reuse, R222, PT ;  /* 0x000000de0200720c */ /* 0x040fe40003f46270 */
[C---:B------:R-:W-:Y:S02]  /*3eb0*/  ISETP.GE.AND P5, PT, R2.reuse, R221, PT ;  /* 0x000000dd0200720c */ /* 0x040fe40003fa6270 */
[CC--:B------:R-:W-:Y:S02]  /*3ec0*/  ISETP.GE.OR P6, PT, R5.reuse, R228.reuse, !P6 ;  /* 0x000000e40500720c */ /* 0x0c0fe400077c6670 */
[C---:B------:R-:W-:Y:S02]  /*3ed0*/  ISETP.GE.OR P4, PT, R5.reuse, R227, !P4 ;  /* 0x000000e30500720c */ /* 0x040fe40006786670 */
[----:B------:R-:W-:Y:S02]  /*3ee0*/  ISETP.GE.OR P0, PT, R5, R225, !P0 ;  /* 0x000000e10500720c */ /* 0x000fe40004706670 */
[----:B------:R-:W-:-:S02]  /*3ef0*/  ISETP.GE.OR P3, PT, R2, R228, !P3 ;  /* 0x000000e40200720c */ /* 0x000fc40005f66670 */
[C---:B------:R-:W-:Y:S02]  /*3f00*/  ISETP.GE.OR P1, PT, R2.reuse, R227, !P1 ;  /* 0x000000e30200720c */ /* 0x040fe40004f26670 */
[C---:B------:R-:W-:Y:S02]  /*3f10*/  ISETP.GE.OR P2, PT, R2.reuse, R226, !P2 ;  /* 0x000000e20200720c */ /* 0x040fe40005746670 */
[----:B------:R-:W-:Y:S02]  /*3f20*/  ISETP.GE.OR P5, PT, R2, R225, !P5 ;  /* 0x000000e10200720c */ /* 0x000fe40006fa6670 */
[----:B------:R-:W-:Y:S02]  /*3f30*/  IADD3 R2, R0, 0x21, RZ ;  /* 0x0000002100027810 */ /* 0x000fe40007ffe0ff */
        /* <DEDUP_REMOVED lines=8> */
[C---:B------:R-:W-:Y:S02]  /*3fc0*/  ISETP.GE.OR P4, PT, R2.reuse, R228, !P4 ;  /* 0x000000e40200720c */ /* 0x040fe40006786670 */
[C---:B------:R-:W-:Y:S02]  /*3fd0*/  ISETP.GE.OR P0, PT, R2.reuse, R227, !P0 ;  /* 0x000000e30200720c */ /* 0x040fe40004706670 */
[C---:B------:R-:W-:Y:S02]  /*3fe0*/  ISETP.GE.OR P6, PT, R2.reuse, R226, !P6 ;  /* 0x000000e20200720c */ /* 0x040fe400077c6670 */
[----:B------:R-:W-:Y:S02]  /*3ff0*/  ISETP.GE.OR P3, PT, R2, R225, !P3 ;  /* 0x000000e10200720c */ /* 0x000fe40005f66670 */
        /* <DEDUP_REMOVED lines=9> */
[CC--:B------:R-:W-:Y:S02]  /*4090*/  ISETP.GE.AND P0, PT, R2.reuse, R222.reuse, PT ;  /* 0x000000de0200720c */ /* 0x0c0fe40003f06270 */
[C---:B------:R-:W-:Y:S02]  /*40a0*/  ISETP.GE.AND P2, PT, R2.reuse, R221, PT ;  /* 0x000000dd0200720c */ /* 0x040fe40003f46270 */
[----:B------:R-:W-:Y:S02]  /*40b0*/  ISETP.GE.AND P5, PT, R5, R222, PT ;  /* 0x000000de0500720c */ /* 0x000fe40003fa6270 */
[C---:B------:R-:W-:Y:S02]  /*40c0*/  ISETP.GE.OR P1, PT, R2.reuse, R228, !P1 ;  /* 0x000000e40200720c */ /* 0x040fe40004f26670 */
[----:B------:R-:W-:-:S02]  /*40d0*/  ISETP.GE.OR P4, PT, R2, R227, !P4 ;  /* 0x000000e30200720c */ /* 0x000fc40006786670 */
[CC--:B------:R-:W-:Y:S02]  /*40e0*/  ISETP.GE.OR P0, PT, R2.reuse, R226.reuse, !P0 ;  /* 0x000000e20200720c */ /* 0x0c0fe40004706670 */
[----:B------:R-:W-:Y:S02]  /*40f0*/  ISETP.GE.OR P2, PT, R2, R225, !P2 ;  /* 0x000000e10200720c */ /* 0x000fe40005746670 */
[----:B------:R-:W-:Y:S02]  /*4100*/  ISETP.GE.OR P5, PT, R5, R226, !P5 ;  /* 0x000000e20500720c */ /* 0x000fe40006fa6670 */
[----:B------:R-:W-:Y:S02]  /*4110*/  IADD3 R2, R0, 0x30, RZ ;  /* 0x0000003000027810 */ /* 0x000fe40007ffe0ff */
[----:B------:R-:W-:Y:S02]  /*4120*/  FSEL R138, R173, -INF , !P6 ;  /* 0xff800000ad8a7808 */ /* 0x000fe40007000000 */
[----:B------:R-:W-:-:S02]  /*4130*/  FSEL R87, R175, -INF , !P3 ;  /* 0xff800000af577808 */ /* 0x000fc40005800000 */
[----:B------:R-:W-:Y:S01]  /*4140*/  FSEL R137, R176, -INF , !P0 ;  /* 0xff800000b0897808 */ /* 0x000fe20004000000 */
[----:B------:R-:W-:Y:S01]  /*4150*/  IMAD.MOV.U32 R176, RZ, RZ, R230 ;  /* 0x000000ffffb07224 */ /* 0x000fe200078e00e6 */
        /* <DEDUP_REMOVED lines=11> */
[CC--:B------:R-:W-:Y:S02]  /*4210*/  ISETP.GE.OR P6, PT, R5.reuse, R228.reuse, !P6 ;  /* 0x000000e40500720c */ /* 0x0c0fe400077c6670 */
[C---:B------:R-:W-:Y:S02]  /*4220*/  ISETP.GE.OR P3, PT, R5.reuse, R227, !P3 ;  /* 0x000000e30500720c */ /* 0x040fe40005f66670 */
[----:B------:R-:W-:Y:S02]  /*4230*/  ISETP.GE.OR P0, PT, R5, R225, !P0 ;  /* 0x000000e10500720c */ /* 0x000fe40004706670 */
[C---:B------:R-:W-:Y:S02]  /*4240*/  ISETP.GE.OR P2, PT, R2.reuse, R228, !P2 ;  /* 0x000000e40200720c */ /* 0x040fe40005746670 */
[C---:B------:R-:W-:Y:S02]  /*4250*/  ISETP.GE.OR P1, PT, R2.reuse, R227, !P1 ;  /* 0x000000e30200720c */ /* 0x040fe40004f26670 */
[----:B------:R-:W-:-:S02]  /*4260*/  ISETP.GE.OR P4, PT, R2, R226, !P4 ;  /* 0x000000e20200720c */ /* 0x000fc40006786670 */
[----:B------:R-:W-:Y:S02]  /*4270*/  ISETP.GE.OR P5, PT, R2, R225, !P5 ;  /* 0x000000e10200720c */ /* 0x000fe40006fa6670 */
        /* <DEDUP_REMOVED lines=9> */
[C---:B------:R-:W-:Y:S02]  /*4310*/  ISETP.GE.OR P3, PT, R2.reuse, R228, !P3 ;  /* 0x000000e40200720c */ /* 0x040fe40005f66670 */
[----:B------:R-:W-:-:S02]  /*4320*/  ISETP.GE.OR P0, PT, R2, R227, !P0 ;  /* 0x000000e30200720c */ /* 0x000fc40004706670 */
[C---:B------:R-:W-:Y:S02]  /*4330*/  ISETP.GE.OR P6, PT, R2.reuse, R226, !P6 ;  /* 0x000000e20200720c */ /* 0x040fe400077c6670 */
[----:B------:R-:W-:Y:S02]  /*4340*/  ISETP.GE.OR P2, PT, R2, R225, !P2 ;  /* 0x000000e10200720c */ /* 0x000fe40005746670 */
[C---:B------:R-:W-:Y:S02]  /*4350*/  IADD3 R2, R0.reuse, 0x38, RZ ;  /* 0x0000003800027810 */ /* 0x040fe40007ffe0ff */
[----:B------:R-:W-:Y:S02]  /*4360*/  IADD3 R5, R0, 0x39, RZ ;  /* 0x0000003900057810 */ /* 0x000fe40007ffe0ff */
        /* <DEDUP_REMOVED lines=9> */
[----:B------:R-:W-:Y:S02]  /*4400*/  ISETP.GE.AND P5, PT, R5, R222, PT ;  /* 0x000000de0500720c */ /* 0x000fe40003fa6270 */
[C---:B------:R-:W-:Y:S02]  /*4410*/  ISETP.GE.OR P1, PT, R2.reuse, R228, !P1 ;  /* 0x000000e40200720c */ /* 0x040fe40004f26670 */
        /* <DEDUP_REMOVED lines=91> */
[----:B------:R-:W-:Y:S02]  /*49d0*/  IADD3 R2, R0, 0x58, RZ ;  /* 0x0000005800027810 */ /* 0x000fe40007ffe0ff */
[----:B------:R-:W-:-:S02]  /*49e0*/  FSEL R69, R34, -INF , !P1 ;  /* 0xff80000022457808 */ /* 0x000fc40004800000 */
[----:B------:R-:W-:Y:S02]  /*49f0*/  ISETP.GE.AND P1, PT, R2, R222, PT ;  /* 0x000000de0200720c */ /* 0x000fe40003f26270 */
[----:B------:R-:W-:Y:S02]  /*4a00*/  IADD3 R5, R0, 0x59, RZ ;  /* 0x0000005900057810 */ /* 0x000fe40007ffe0ff */
[----:B------:R-:W-:Y:S02]  /*4a10*/  ISETP.GE.OR P1, PT, R2, R226, !P1 ;  /* 0x000000e20200720c */ /* 0x000fe40004f26670 */
        /* <DEDUP_REMOVED lines=12> */
[C---:B------:R-:W-:Y:S02]  /*4ae0*/  ISETP.GE.AND P5, PT, R5.reuse, R222, PT ;  /* 0x000000de0500720c */ /* 0x040fe40003fa6270 */
[----:B------:R-:W-:Y:S02]  /*4af0*/  ISETP.GE.AND P1, PT, R5, R221, PT ;  /* 0x000000dd0500720c */ /* 0x000fe40003f26270 */
[----:B------:R-:W-:-:S02]  /*4b00*/  ISETP.GE.OR P0, PT, R2, R228, !P0 ;  /* 0x000000e40200720c */ /* 0x000fc40004706670 */
[C---:B------:R-:W-:Y:S02]  /*4b10*/  ISETP.GE.OR P4, PT, R2.reuse, R227, !P4 ;  /* 0x000000e30200720c */ /* 0x040fe40006786670 */
[----:B------:R-:W-:Y:S02]  /*4b20*/  ISETP.GE.OR P2, PT, R2, R225, !P2 ;  /* 0x000000e10200720c */ /* 0x000fe40005746670 */
        /* <DEDUP_REMOVED lines=16> */
[C---:B------:R-:W-:Y:S02]  /*4c30*/  ISETP.GE.OR P2, PT, R2.reuse, R228, !P2 ;  /* 0x000000e40200720c */ /* 0x040fe40005746670 */
[C---:B------:R-:W-:Y:S02]  /*4c40*/  ISETP.GE.OR P0, PT, R2.reuse, R227, !P0 ;  /* 0x000000e30200720c */ /* 0x040fe40004706670 */
[C---:B------:R-:W-:Y:S02]  /*4c50*/  ISETP.GE.OR P4, PT, R2.reuse, R226, !P4 ;  /* 0x000000e20200720c */ /* 0x040fe40006786670 */
        /* <DEDUP_REMOVED lines=17> */
[----:B------:R-:W-:Y:S02]  /*4d70*/  ISETP.GE.OR P3, PT, R2, R225, !P3 ;  /* 0x000000e10200720c */ /* 0x000fe40005f66670 */
        /* <DEDUP_REMOVED lines=9> */
[----:B------:R-:W-:Y:S02]  /*4e10*/  ISETP.GE.AND P2, PT, R6, R224, PT ;  /* 0x000000e00600720c */ /* 0x000fe40003f46270 */
[C---:B------:R-:W-:Y:S02]  /*4e20*/  ISETP.GE.AND P4, PT, R5.reuse, R222, PT ;  /* 0x000000de0500720c */ /* 0x040fe40003f86270 */
[----:B------:R-:W-:Y:S02]  /*4e30*/  ISETP.GE.AND P3, PT, R5, R221, PT ;  /* 0x000000dd0500720c */ /* 0x000fe40003f66270 */
[C---:B------:R-:W-:Y:S02]  /*4e40*/  ISETP.GE.OR P0, PT, R2.reuse, R228, !P0 ;  /* 0x000000e40200720c */ /* 0x040fe40004706670 */
[----:B------:R-:W-:Y:S02]  /*4e50*/  ISETP.GE.OR P5, PT, R2, R226, !P5 ;  /* 0x000000e20200720c */ /* 0x000fe40006fa6670 */
[----:B------:R-:W-:-:S02]  /*4e60*/  ISETP.GE.OR P2, PT, R6, R228, !P2 ;  /* 0x000000e40600720c */ /* 0x000fc40005746670 */
[C---:B------:R-:W-:Y:S02]  /*4e70*/  ISETP.GE.OR P4, PT, R5.reuse, R226, !P4 ;  /* 0x000000e20500720c */ /* 0x040fe40006786670 */
[----:B------:R-:W-:Y:S02]  /*4e80*/  ISETP.GE.OR P3, PT, R5, R225, !P3 ;  /* 0x000000e10500720c */ /* 0x000fe40005f66670 */
[----:B------:R-:W-:Y:S02]  /*4e90*/  IADD3 R2, R0, 0x69, RZ ;  /* 0x0000006900027810 */ /* 0x000fe40007ffe0ff */
[----:B------:R-:W-:Y:S02]  /*4ea0*/  FSEL R61, R237, -INF , !P6 ;  /* 0xff800000ed3d7808 */ /* 0x000fe40007000000 */
[----:B------:R-:W-:Y:S02]  /*4eb0*/  FSEL R59, R153, -INF , !P5 ;  /* 0xff800000993b7808 */ /* 0x000fe40006800000 */
[----:B------:R-:W-:-:S02]  /*4ec0*/  FSEL R30, R29, -INF , !P2 ;  /* 0xff8000001d1e7808 */ /* 0x000fc40005000000 */
[----:B------:R-:W-:Y:S02]  /*4ed0*/  FSEL R50, R151, -INF , !P4 ;  /* 0xff80000097327808 */ /* 0x000fe40006000000 */
[----:B------:R-:W-:Y:S02]  /*4ee0*/  FSEL R22, R252, -INF , !P3 ;  /* 0xff800000fc167808 */ /* 0x000fe40005800000 */
[----:B------:R-:W-:Y:S02]  /*4ef0*/  ISETP.GE.AND P6, PT, R2, R224, PT ;  /* 0x000000e00200720c */ /* 0x000fe40003fc6270 */
[----:B------:R-:W-:Y:S02]  /*4f00*/  FSEL R33, R28, -INF , !P0 ;  /* 0xff8000001c217808 */ /* 0x000fe40004000000 */
[----:B------:R-:W-:Y:S02]  /*4f10*/  ISETP.GE.AND P5, PT, R6, R223, PT ;  /* 0x000000df0600720c */ /* 0x000fe40003fa6270 */
[----:B------:R-:W-:-:S02]  /*4f20*/  ISETP.GE.AND P2, PT, R2, R222, PT ;  /* 0x000000de0200720c */ /* 0x000fc40003f46270 */
[C---:B------:R-:W-:Y:S02]  /*4f30*/  ISETP.GE.AND P4, PT, R2.reuse, R223, PT ;  /* 0x000000df0200720c */ /* 0x040fe40003f86270 */
[----:B------:R-:W-:Y:S02]  /*4f40*/  ISETP.GE.AND P3, PT, R2, R221, PT ;  /* 0x000000dd0200720c */ /* 0x000fe40003f66270 */
[----:B------:R-:W-:Y:S02]  /*4f50*/  ISETP.GE.AND P0, PT, R5, R223, PT ;  /* 0x000000df0500720c */ /* 0x000fe40003f06270 */
[----:B------:R-:W-:Y:S02]  /*4f60*/  ISETP.GE.OR P5, PT, R6, R227, !P5 ;  /* 0x000000e30600720c */ /* 0x000fe40006fa6670 */
[C---:B------:R-:W-:Y:S02]  /*4f70*/  ISETP.GE.OR P6, PT, R2.reuse, R228, !P6 ;  /* 0x000000e40200720c */ /* 0x040fe400077c6670 */
[----:B------:R-:W-:-:S02]  /*4f80*/  ISETP.GE.OR P2, PT, R2, R226, !P2 ;  /* 0x000000e20200720c */ /* 0x000fc40005746670 */
[C---:B------:R-:W-:Y:S02]  /*4f90*/  ISETP.GE.OR P4, PT, R2.reuse, R227, !P4 ;  /* 0x000000e30200720c */ /* 0x040fe40006786670 */
[----:B------:R-:W-:Y:S02]  /*4fa0*/  ISETP.GE.OR P3, PT, R2, R225, !P3 ;  /* 0x000000e10200720c */ /* 0x000fe40005f66670 */
[----:B------:R-:W-:Y:S02]  /*4fb0*/  ISETP.GE.OR P0, PT, R5, R227, !P0 ;  /* 0x000000e30500720c */ /* 0x000fe40004706670 */
[C---:B------:R-:W-:Y:S02]  /*4fc0*/  IADD3 R2, R0.reuse, 0x78, RZ ;  /* 0x0000007800027810 */ /* 0x040fe40007ffe0ff */
[----:B------:R-:W-:Y:S02]  /*4fd0*/  IADD3 R0, R0, 0x79, RZ ;  /* 0x0000007900007810 */ /* 0x000fe40007ffe0ff */
[----:B------:R-:W-:-:S02]  /*4fe0*/  FSEL R45, R31, -INF , !P5 ;  /* 0xff8000001f2d7808 */ /* 0x000fc40006800000 */
[----:B------:R-:W-:Y:S02]  /*4ff0*/  FSEL R31, R38, -INF , !P0 ;  /* 0xff800000261f7808 */ /* 0x000fe40004000000 */
[C---:B------:R-:W-:Y:S02]  /*5000*/  ISETP.GE.AND P0, PT, R0.reuse, R222, PT ;  /* 0x000000de0000720c */ /* 0x040fe40003f06270 */
[----:B------:R-:W-:Y:S02]  /*5010*/  FSEL R52, R19, -INF , !P1 ;  /* 0xff80000013347808 */ /* 0x000fe40004800000 */
[----:B------:R-:W-:Y:S02]  /*5020*/  ISETP.GE.OR P0, PT, R0, R226, !P0 ;  /* 0x000000e20000720c */ /* 0x000fe40004706670 */
[----:B------:R-:W-:Y:S02]  /*5030*/  FSEL R49, R251, -INF , !P2 ;  /* 0xff800000fb317808 */ /* 0x000fe40005000000 */
[----:B------:R-:W-:-:S02]  /*5040*/  ISETP.GE.AND P1, PT, R5, R224, PT ;  /* 0x000000e00500720c */ /* 0x000fc40003f26270 */
[-C--:B------:R-:W-:Y:S02]  /*5050*/  ISETP.GE.AND P2, PT, R6, R221.reuse, PT ;  /* 0x000000dd0600720c */ /* 0x080fe40003f46270 */
[----:B------:R-:W-:Y:S02]  /*5060*/  FSEL R42, R210, -INF , !P0 ;  /* 0xff800000d22a7808 */ /* 0x000fe40004000000 */
[----:B------:R-:W-:Y:S02]  /*5070*/  ISETP.GE.AND P0, PT, R0, R221, PT ;  /* 0x000000dd0000720c */ /* 0x000fe40003f06270 */
[----:B------:R-:W-:Y:S02]  /*5080*/  ISETP.GE.OR P1, PT, R5, R228, !P1 ;  /* 0x000000e40500720c */ /* 0x000fe40004f26670 */
[-C--:B------:R-:W-:Y:S02]  /*5090*/  ISETP.GE.OR P2, PT, R6, R225.reuse, !P2 ;  /* 0x000000e10600720c */ /* 0x080fe40005746670 */
[----:B------:R-:W-:-:S02]  /*50a0*/  ISETP.GE.OR P0, PT, R0, R225, !P0 ;  /* 0x000000e10000720c */ /* 0x000fc40004706670 */
[----:B------:R-:W-:Y:S02]  /*50b0*/  FSEL R19, R243, -INF , !P2 ;  /* 0xff800000f3137808 */ /* 0x000fe40005000000 */
[----:B------:R-:W-:Y:S02]  /*50c0*/  FSEL R26, R36, -INF , !P1 ;  /* 0xff800000241a7808 */ /* 0x000fe40004800000 */
[-C--:B------:R-:W-:Y:S02]  /*50d0*/  ISETP.GE.AND P5, PT, R6, R222.reuse, PT ;  /* 0x000000de0600720c */ /* 0x080fe40003fa6270 */
[C---:B------:R-:W-:Y:S02]  /*50e0*/  ISETP.GE.AND P2, PT, R2.reuse, R222, PT ;  /* 0x000000de0200720c */ /* 0x040fe40003f46270 */
[----:B------:R-:W-:Y:S02]  /*50f0*/  ISETP.GE.AND P1, PT, R2, R221, PT ;  /* 0x000000dd0200720c */ /* 0x000fe40003f26270 */
[----:B------:R-:W-:-:S02]  /*5100*/  FSEL R16, R23, -INF , !P0 ;  /* 0xff80000017107808 */ /* 0x000fc40004000000 */
[----:B------:R-:W-:Y:S02]  /*5110*/  ISETP.GT.AND P0, PT, R180, R176, PT ;  /* 0x000000b0b400720c */ /* 0x000fe40003f04270 */
[-C--:B------:R-:W-:Y:S02]  /*5120*/  ISETP.GE.OR P5, PT, R6, R226.reuse, !P5 ;  /* 0x000000e20600720c */ /* 0x080fe40006fa6670 */
[C---:B------:R-:W-:Y:S02]  /*5130*/  ISETP.GE.OR P2, PT, R2.reuse, R226, !P2 ;  /* 0x000000e20200720c */ /* 0x040fe40005746670 */
[----:B------:R-:W-:Y:S02]  /*5140*/  ISETP.GE.OR P1, PT, R2, R225, !P1 ;  /* 0x000000e10200720c */ /* 0x000fe40004f26670 */
[----:B------:R-:W-:Y:S02]  /*5150*/  FSEL R47, R250, -INF , !P5 ;  /* 0xff800000fa2f7808 */ /* 0x000fe40006800000 */
[----:B------:R-:W-:-:S02]  /*5160*/  FSEL R20, R234, -INF , !P3 ;  /* 0xff800000ea147808 */ /* 0x000fc40005800000 */
[----:B------:R-:W-:Y:S02]  /*5170*/  FSEL R43, R216, -INF , !P2 ;  /* 0xff800000d82b7808 */ /* 0x000fe40005000000 */
[----:B------:R-:W-:Y:S02]  /*5180*/  FSEL R17, R211, -INF , !P1 ;  /* 0xff800000d3117808 */ /* 0x000fe40004800000 */
[CC--:B------:R-:W-:Y:S02]  /*5190*/  ISETP.GE.AND P5, PT, R2.reuse, R224.reuse, PT ;  /* 0x000000e00200720c */ /* 0x0c0fe40003fa6270 */
[-C--:B------:R-:W-:Y:S02]  /*51a0*/  ISETP.GE.AND P3, PT, R2, R223.reuse, PT ;  /* 0x000000df0200720c */ /* 0x080fe40003f66270 */
[C---:B------:R-:W-:Y:S02]  /*51b0*/  ISETP.GE.AND P2, PT, R0.reuse, R224, PT ;  /* 0x000000e00000720c */ /* 0x040fe40003f46270 */
[----:B------:R-:W-:-:S02]  /*51c0*/  ISETP.GE.AND P1, PT, R0, R223, PT ;  /* 0x000000df0000720c */ /* 0x000fc40003f26270 */
[CC--:B------:R-:W-:Y:S02]  /*51d0*/  ISETP.GE.OR P5, PT, R2.reuse, R228.reuse, !P5 ;  /* 0x000000e40200720c */ /* 0x0c0fe40006fa6670 */
[-C--:B------:R-:W-:Y:S02]  /*51e0*/  ISETP.GE.OR P3, PT, R2, R227.reuse, !P3 ;  /* 0x000000e30200720c */ /* 0x080fe40005f66670 */
[C---:B------:R-:W-:Y:S02]  /*51f0*/  ISETP.GE.OR P2, PT, R0.reuse, R228, !P2 ;  /* 0x000000e40000720c */ /* 0x040fe40005746670 */
[----:B------:R-:W-:Y:S02]  /*5200*/  ISETP.GE.OR P1, PT, R0, R227, !P1 ;  /* 0x000000e30000720c */ /* 0x000fe40004f26670 */
[----:B------:R-:W-:Y:S02]  /*5210*/  FSEL R23, R37, -INF , !P6 ;  /* 0xff80000025177808 */ /* 0x000fe40007000000 */
[----:B------:R-:W-:-:S02]  /*5220*/  FSEL R29, R39, -INF , !P4 ;  /* 0xff800000271d7808 */ /* 0x000fc40006000000 */
[----:B------:R-:W-:Y:S02]  /*5230*/  FSEL R21, R8, -INF , !P5 ;  /* 0xff80000008157808 */ /* 0x000fe40006800000 */
[----:B------:R-:W-:Y:S02]  /*5240*/  FSEL R28, R10, -INF , !P3 ;  /* 0xff8000000a1c7808 */ /* 0x000fe40005800000 */
[----:B------:R-:W-:Y:S02]  /*5250*/  FSEL R18, R9, -INF , !P2 ;  /* 0xff80000009127808 */ /* 0x000fe40005000000 */
[----:B------:R-:W-:Y:S02]  /*5260*/  FSEL R25, R11, -INF , !P1 ;  /* 0xff8000000b197808 */ /* 0x000fe40004800000 */
[C---:B------:R-:W-:Y:S02]  /*5270*/  IADD3 R216, R209.reuse, 0x400, RZ ;  /* 0x00000400d1d87810 */ /* 0x040fe40007ffe0ff */
[----:B------:R-:W-:-:S02]  /*5280*/  IADD3 R215, R209, 0x800, RZ ;  /* 0x00000800d1d77810 */ /* 0x000fc40007ffe0ff */
[C---:B------:R-:W-:Y:S02]  /*5290*/  IADD3 R214, R209.reuse, 0xc00, RZ ;  /* 0x00000c00d1d67810 */ /* 0x040fe40007ffe0ff */
[C---:B------:R-:W-:Y:S02]  /*52a0*/  IADD3 R213, R209.reuse, 0x1000, RZ ;  /* 0x00001000d1d57810 */ /* 0x040fe40007ffe0ff */
[C---:B------:R-:W-:Y:S02]  /*52b0*/  IADD3 R212, R209.reuse, 0x1400, RZ ;  /* 0x00001400d1d47810 */ /* 0x040fe40007ffe0ff */
[C---:B------:R-:W-:Y:S02]  /*52c0*/  IADD3 R211, R209.reuse, 0x1800, RZ ;  /* 0x00001800d1d37810 */ /* 0x040fe40007ffe0ff */
[----:B------:R-:W-:Y:S01]  /*52d0*/  IADD3 R210, R209, 0x1c00, RZ ;  /* 0x00001c00d1d27810 */ /* 0x000fe20007ffe0ff */
[----:B------:R-:W-:Y:S06]  /*52e0*/  BAR.SYNC.DEFER_BLOCKING 0x0 ;  /* 0x0000000000007b1d */ /* 0x000fec0000010000 */
[----:B------:R-:W-:Y:S05]  /*52f0*/  @!P0 BRA `(.L_x_895) ;  /* 0x0000031000008947 */ /* 0x000fea0003800000 */
[----:B------:R-:W-:Y:S01]  /*5300*/  ISETP.GE.AND P0, PT, R235, R244, PT ;  /* 0x000000f4eb00720c */ /* 0x000fe20003f06270 */
[----:B------:R-:W-:Y:S01]  /*5310*/  BSSY B0, `(.L_x_896) ;  /* 0x000002e000007945 */ /* 0x000fe20003800000 */
[----:B------:R-:W-:-:S04]  /*5320*/  IADD3 R8, R220, -0x2, RZ ;  /* 0xfffffffedc087810 */ /* 0x000fc80007ffe0ff */
[----:B------:R-:W-:Y:S01]  /*5330*/  SHF.R.S32.HI R0, RZ, 0x1f, R8 ;  /* 0x0000001fff007819 */ /* 0x000fe20000011408 */
[----:B------:R-:W-:Y:S02]  /*5340*/  IMAD R6, R206, R8, RZ ;  /* 0x00000008ce067224 */ /* 0x000fe400078e02ff */
[----:B------:R-:W-:-:S04]  /*5350*/  IMAD.WIDE.U32 R8, R8, R205, R246 ;  /* 0x000000cd08087225 */ /* 0x000fc800078e00f6 */
[----:B------:R-:W-:Y:S01]  /*5360*/  IMAD R6, R0, R205, R6 ;  /* 0x000000cd00067224 */ /* 0x000fe200078e0206 */
[-C--:B------:R-:W-:Y:S01]  /*5370*/  @!P0 IADD3 R0, P1, R181, R8.reuse, RZ ;  /* 0x00000008b5008210 */ /* 0x080fe20007f3e0ff */
[----:B------:R1:W-:Y:S01]  /*5380*/  @P0 STS [R229+0x2000], RZ ;  /* 0x002000ffe5000388 */ /* 0x0003e20000000800 */
[----:B------:R-:W-:Y:S01]  /*5390*/  @!P0 LEA R2, P2, R240, R8, 0x6 ;  /* 0x00000008f0028211 */ /* 0x000fe200078430ff */
[----:B------:R-:W-:Y:S01]  /*53a0*/  IMAD.IADD R7, R9, 0x1, R6 ;  /* 0x0000000109077824 */ /* 0x000fe200078e0206 */
[-C--:B------:R-:W-:Y:S01]  /*53b0*/  @!P0 LEA R14, P4, R8, R218.reuse, 0x1 ;  /* 0x000000da080e8211 */ /* 0x080fe200078808ff */
[----:B------:R1:W-:Y:S01]  /*53c0*/  @P0 STS [R229+0x2004], RZ ;  /* 0x002004ffe5000388 */ /* 0x0003e20000000800 */
[-C--:B------:R-:W-:Y:S01]  /*53d0*/  @!P0 LEA R12, P3, R0, R218.reuse, 0x1 ;  /* 0x000000da000c8211 */ /* 0x080fe200078608ff */
[----:B------:R-:W-:Y:S01]  /*53e0*/  @!P0 IMAD.X R5, R183, 0x1, R7, P1 ;  /* 0x00000001b7058824 */ /* 0x000fe200008e0607 */
[----:B------:R-:W-:Y:S01]  /*53f0*/  @!P0 LEA R10, P1, R2, R218, 0x1 ;  /* 0x000000da020a8211 */ /* 0x000fe200078208ff */
[----:B------:R1:W-:Y:S01]  /*5400*/  @P0 STS.64 [R229+0x2008], RZ ;  /* 0x002008ffe5000388 */ /* 0x0003e20000000a00 */
[----:B------:R-:W-:-:S02]  /*5410*/  @!P0 LEA.HI.X R11, R240, R7, R241, 0x6, P2 ;  /* 0x00000007f00b8211 */ /* 0x000fc400010f34f1 */
[-C--:B------:R-:W-:Y:S02]  /*5420*/  @!P0 LEA.HI.X R15, R8, R219.reuse, R7, 0x1, P4 ;  /* 0x000000db080f8211 */ /* 0x080fe400020f0c07 */
[-C--:B------:R-:W-:Y:S02]  /*5430*/  @!P0 LEA.HI.X R13, R0, R219.reuse, R5, 0x1, P3 ;  /* 0x000000db000d8211 */ /* 0x080fe400018f0c05 */
[----:B------:R-:W-:Y:S01]  /*5440*/  @!P0 LEA.HI.X R11, R2, R219, R11, 0x1, P1 ;  /* 0x000000db020b8211 */ /* 0x000fe200008f0c0b */
        /* <DEDUP_REMOVED lines=26> */
.L_x_897:
[----:B------:R-:W-:Y:S05]  /*55f0*/  BSYNC B0 ;  /* 0x0000000000007941 */ /* 0x000fea0003800000 */
.L_x_896:
[----:B------:R-:W0:Y:S02]  /*5600*/  LDGDEPBAR ;  /* 0x00000000000079af */ /* 0x000e240000000000 */
.L_x_895:
[----:B------:R-:W-:Y:S05]  /*5610*/  BSYNC B1 ;  /* 0x0000000000017941 */ /* 0x000fea0003800000 */
.L_x_894:
[----:B------:R-:W-:Y:S04]  /*5620*/  STL [R1+0x3f8], R157 ;  /* 0x0003f89d01007387 */ /* 0x000fe80000100800 */
[----:B------:R-:W-:Y:S04]  /*5630*/  STL [R1+0x3f4], R158 ;  /* 0x0003f49e01007387 */ /* 0x000fe80000100800 */
[----:B------:R-:W-:Y:S04]  /*5640*/  STL [R1+0x3f0], R159 ;  /* 0x0003f09f01007387 */ /* 0x000fe80000100800 */
[----:B------:R-:W-:Y:S04]  /*5650*/  STL [R1+0x3e4], R161 ;  /* 0x0003e4a101007387 */ /* 0x000fe80000100800 */
[----:B------:R-:W3:Y:S04]  /*5660*/  LD.E R0, [R134.64+0xdc] ;  /* 0x0000dc0486007980 */ /* 0x000ee8000c101900 */
        /* <DEDUP_REMOVED lines=9> */
[----:B------:R-:W-:Y:S04]  /*5700*/  STL.64 [R1+0x3b8], R186 ;  /* 0x0003b8ba01007387 */ /* 0x000fe80000100a00 */
        /* <DEDUP_REMOVED lines=24> */
[----:B------:R4:W-:Y:S04]  /*5890*/  STL.64 [R1+0x340], R222 ;  /* 0x000340de01007387 */ /* 0x0009e80000100a00 */
[----:B----4-:R-:W4:Y:S01]  /*58a0*/  LDL.64 R222, [R1+0x78] ;  /* 0x0000780001de7983 */ /* 0x010f220000100a00 */
        /* <DEDUP_REMOVED lines=129> */
[----:B------:R-:W-:Y:S01]  /*60c0*/  FMNMX.FTZ R37, R48, R37, !PT ;  /* 0x0000002530257209 */ /* 0x000fe20007810000 */
[----:B--2---:R-:W2:Y:S01]  /*60d0*/  SHFL.BFLY PT, R6, R39, 0x2, 0x1f ;  /* 0x0c401f0027067f89 */ /* 0x004ea200000e0000 */
[----:B------:R-:W-:Y:S02]  /*60e0*/  FMNMX.FTZ R2, R47, R2, !PT ;  /* 0x000000022f027209 */ /* 0x000fe40007810000 */
[----:B------:R-:W-:Y:S02]  /*60f0*/  FMNMX.FTZ R37, R45, R37, !PT ;  /* 0x000000252d257209 */ /* 0x000fe40007810000 */
[----:B------:R-:W-:Y:S02]  /*6100*/  FMNMX.FTZ R2, R43, R2, !PT ;  /* 0x000000022b027209 */ /* 0x000fe40007810000 */
[----:B------:R-:W-:-:S02]  /*6110*/  FMNMX.FTZ R37, R28, R37, !PT ;  /* 0x000000251c257209 */ /* 0x000fc40007810000 */
[----:B------:R-:W-:Y:S02]  /*6120*/  FMNMX.FTZ R2, R42, R2, !PT ;  /* 0x000000022a027209 */ /* 0x000fe40007810000 */
[----:B------:R-:W-:-:S03]  /*6130*/  FMNMX.FTZ R37, R25, R37, !PT ;  /* 0x0000002519257209 */ /* 0x000fc60007810000 */
[----:B------:R-:W3:Y:S04]  /*6140*/  SHFL.BFLY PT, R36, R2, 0x2, 0x1f ;  /* 0x0c401f0002247f89 */ /* 0x000ee800000e0000 */
[----:B------:R-:W3:Y:S01]  /*6150*/  SHFL.BFLY PT, R7, R37, 0x2, 0x1f ;  /* 0x0c401f0025077f89 */ /* 0x000ee200000e0000 */
[----:B-1----:R-:W-:Y:S02]  /*6160*/  FMNMX.FTZ R38, R38, R5, !PT ;  /* 0x0000000526267209 */ /* 0x002fe40007810000 */
[----:B--2---:R-:W-:-:S03]  /*6170*/  FMNMX.FTZ R39, R39, R6, !PT ;  /* 0x0000000627277209 */ /* 0x004fc60007810000 */
[----:B------:R-:W1:Y:S04]  /*6180*/  SHFL.BFLY PT, R6, R38, 0x1, 0x1f ;  /* 0x0c201f0026067f89 */ /* 0x000e6800000e0000 */
[----:B------:R-:W2:Y:S01]  /*6190*/  SHFL.BFLY PT, R5, R39, 0x1, 0x1f ;  /* 0x0c201f0027057f89 */ /* 0x000ea200000e0000 */
[----:B---3--:R-:W-:Y:S02]  /*61a0*/  FMNMX.FTZ R36, R2, R36, !PT ;  /* 0x0000002402247209 */ /* 0x008fe40007810000 */
[----:B------:R-:W-:-:S03]  /*61b0*/  FMNMX.FTZ R37, R37, R7, !PT ;  /* 0x0000000725257209 */ /* 0x000fc60007810000 */
[----:B------:R-:W3:Y:S04]  /*61c0*/  SHFL.BFLY PT, R8, R36, 0x1, 0x1f ;  /* 0x0c201f0024087f89 */ /* 0x000ee800000e0000 */
[----:B------:R-:W4:Y:S01]  /*61d0*/  SHFL.BFLY PT, R7, R37, 0x1, 0x1f ;  /* 0x0c201f0025077f89 */ /* 0x000f2200000e0000 */
[----:B-1----:R-:W-:Y:S02]  /*61e0*/  FMNMX.FTZ R38, R38, R6, !PT ;  /* 0x0000000626267209 */ /* 0x002fe40007810000 */
[----:B--2---:R-:W-:-:S03]  /*61f0*/  FMNMX.FTZ R39, R39, R5, !PT ;  /* 0x0000000527277209 */ /* 0x004fc60007810000 */
[----:B------:R-:W-:Y:S01]  /*6200*/  FMUL.FTZ R6, R0, R38 ;  /* 0x0000002600067220 */ /* 0x000fe20000410000 */
[----:B------:R-:W-:Y:S02]  /*6210*/  FSETP.NEU.FTZ.AND P1, PT, R38, -INF , PT ;  /* 0xff8000002600780b */ /* 0x000fe40003f3d000 */
[----:B------:R-:W-:Y:S01]  /*6220*/  FSETP.NEU.FTZ.AND P0, PT, R39, -INF , PT ;  /* 0xff8000002700780b */ /* 0x000fe20003f1d000 */
[----:B------:R-:W-:Y:S01]  /*6230*/  FMUL.FTZ R2, R0, R39 ;  /* 0x0000002700027220 */ /* 0x000fe20000410000 */
[----:B------:R-:W-:-:S04]  /*6240*/  FSEL R6, R6, RZ, P1 ;  /* 0x000000ff06067208 */ /* 0x000fc80000800000 */
[----:B------:R-:W-:Y:S01]  /*6250*/  FSEL R2, R2, RZ, P0 ;  /* 0x000000ff02027208 */ /* 0x000fe20000000000 */
[-CC-:B------:R-:W-:Y:S02]  /*6260*/  FFMA.FTZ R10, R117, R0.reuse, -R6.reuse ;  /* 0x00000000750a7223 */ /* 0x180fe40000010806 */
[----:B------:R-:W-:Y:S01]  /*6270*/  FFMA.FTZ R9, R116, R0, -R6 ;  /* 0x0000000074097223 */ /* 0x000fe20000010806 */
[----:B---3--:R-:W-:Y:S01]  /*6280*/  FMNMX.FTZ R36, R36, R8, !PT ;  /* 0x0000000824247209 */ /* 0x008fe20007810000 */
[-C--:B------:R-:W-:Y:S01]  /*6290*/  FFMA.FTZ R4, R85, R0.reuse, -R2 ;  /* 0x0000000055047223 */ /* 0x080fe20000010802 */
[----:B------:R-:W-:Y:S01]  /*62a0*/  STL [R1+0x384], R134 ;  /* 0x0003848601007387 */ /* 0x000fe20000100800 */
[-CC-:B------:R-:W-:Y:S01]  /*62b0*/  FFMA.FTZ R8, R127, R0.reuse, -R6.reuse ;  /* 0x000000007f087223 */ /* 0x180fe20000010806 */
[----:B----4-:R-:W-:Y:S01]  /*62c0*/  FMNMX.FTZ R37, R37, R7, !PT ;  /* 0x0000000725257209 */ /* 0x010fe20007810000 */
[----:B------:R-:W-:Y:S01]  /*62d0*/  MUFU.EX2 R10, R10 ;  /* 0x0000000a000a7308 */ /* 0x000fe20000000800 */
[----:B------:R-:W-:Y:S01]  /*62e0*/  STL [R1+0x380], R135 ;  /* 0x0003808701007387 */ /* 0x000fe20000100800 */
[----:B------:R-:W-:Y:S01]  /*62f0*/  FFMA.FTZ R7, R126, R0, -R6 ;  /* 0x000000007e077223 */ /* 0x000fe20000010806 */
[----:B------:R-:W-:-:S02]  /*6300*/  SHF.R.S32.HI R225, RZ, 0x1f, R232 ;  /* 0x0000001fffe17819 */ /* 0x000fc400000114e8 */
[----:B------:R-:W-:Y:S03]  /*6310*/  STL [R1+0x388], R39 ;  /* 0x0003882701007387 */ /* 0x000fe60000100800 */
[----:B------:R-:W1:Y:S01]  /*6320*/  MUFU.EX2 R9, R9 ;  /* 0x0000000900097308 */ /* 0x000e620000000800 */
[----:B------:R-:W-:Y:S01]  /*6330*/  STL [R1+0x3fc], R38 ;  /* 0x0003fc2601007387 */ /* 0x000fe20000100800 */
[-CC-:B------:R-:W-:Y:S01]  /*6340*/  FFMA.FTZ R11, R107, R0.reuse, -R2.reuse ;  /* 0x000000006b0b7223 */ /* 0x180fe20000010802 */
[----:B------:R-:W-:Y:S01]  /*6350*/  FSETP.NEU.FTZ.AND P0, PT, R37, -INF , PT ;  /* 0xff8000002500780b */ /* 0x000fe20003f1d000 */
[----:B------:R-:W-:Y:S01]  /*6360*/  FMUL.FTZ R5, R0, R37 ;  /* 0x0000002500057220 */ /* 0x000fe20000410000 */
[----:B------:R2:W-:Y:S01]  /*6370*/  STL [R1+0x2c], R4 ;  /* 0x00002c0401007387 */ /* 0x0005e20000100800 */
[-CC-:B------:R-:W-:Y:S02]  /*6380*/  FFMA.FTZ R12, R104, R0.reuse, -R2.reuse ;  /* 0x00000000680c7223 */ /* 0x180fe40000010802 */
[-CC-:B------:R-:W-:Y:S01]  /*6390*/  FFMA.FTZ R114, R114, R0.reuse, -R2.reuse ;  /* 0x0000000072727223 */ /* 0x180fe20000010802 */
[----:B------:R-:W3:Y:S01]  /*63a0*/  MUFU.EX2 R8, R8 ;  /* 0x0000000800087308 */ /* 0x000ee20000000800 */
[----:B------:R-:W-:-:S02]  /*63b0*/  FFMA.FTZ R111, R111, R0, -R2 ;  /* 0x000000006f6f7223 */ /* 0x000fc40000010802 */
[-CC-:B------:R-:W-:Y:S02]  /*63c0*/  FFMA.FTZ R107, R103, R0.reuse, -R2.reuse ;  /* 0x00000000676b7223 */ /* 0x180fe40000010802 */
[-CC-:B------:R-:W-:Y:S02]  /*63d0*/  FFMA.FTZ R154, R102, R0.reuse, -R2.reuse ;  /* 0x00000000669a7223 */ /* 0x180fe40000010802 */
[-CC-:B------:R-:W-:Y:S02]  /*63e0*/  FFMA.FTZ R155, R100, R0.reuse, -R2.reuse ;  /* 0x00000000649b7223 */ /* 0x180fe40000010802 */
[-CC-:B------:R-:W-:Y:S02]  /*63f0*/  FFMA.FTZ R156, R94, R0.reuse, -R2.reuse ;  /* 0x000000005e9c7223 */ /* 0x180fe40000010802 */
[-CC-:B------:R-:W-:Y:S02]  /*6400*/  FFMA.FTZ R192, R88, R0.reuse, -R2.reuse ;  /* 0x0000000058c07223 */ /* 0x180fe40000010802 */
        /* <DEDUP_REMOVED lines=8> */
[-CC-:B--2---:R-:W-:Y:S02]  /*6490*/  FFMA.FTZ R4, R56, R0.reuse, -R2.reuse ;  /* 0x0000000038047223 */ /* 0x184fe40000010802 */
        /* <DEDUP_REMOVED lines=12> */
[----:B------:R-:W-:Y:S01]  /*6560*/  FFMA.FTZ R185, R16, R0, -R2 ;  /* 0x0000000010b97223 */ /* 0x000fe20000010802 */
[----:B------:R-:W-:Y:S01]  /*6570*/  FSETP.NEU.FTZ.AND P1, PT, R36, -INF , PT ;  /* 0xff8000002400780b */ /* 0x000fe20003f3d000 */
[----:B------:R-:W-:Y:S01]  /*6580*/  FMUL.FTZ R2, R0, R36 ;  /* 0x0000002400027220 */ /* 0x000fe20000410000 */
[----:B------:R-:W-:Y:S01]  /*6590*/  LEA.HI R225, R225, R232, RZ, 0x5 ;  /* 0x000000e8e1e17211 */ /* 0x000fe200078f28ff */
[----:B------:R-:W2:Y:S01]  /*65a0*/  MUFU.EX2 R7, R7 ;  /* 0x0000000700077308 */ /* 0x000ea20000000800 */
[----:B------:R-:W-:Y:S02]  /*65b0*/  FSEL R5, R5, RZ, P0 ;  /* 0x000000ff05057208 */ /* 0x000fe40000000000 */
[----:B------:R-:W-:-:S02]  /*65c0*/  FSEL R2, R2, RZ, P1 ;  /* 0x000000ff02027208 */ /* 0x000fc40000800000 */
[----:B------:R-:W-:Y:S01]  /*65d0*/  SHF.R.S32.HI R225, RZ, 0x5, R225 ;  /* 0x00000005ffe17819 */ /* 0x000fe200000114e1 */
[-CC-:B------:R-:W-:Y:S02]  /*65e0*/  FFMA.FTZ R102, R70, R0.reuse, -R6.reuse ;  /* 0x0000000046667223 */ /* 0x180fe40000010806 */
[-CC-:B------:R-:W-:Y:S02]  /*65f0*/  FFMA.FTZ R203, R33, R0.reuse, -R6.reuse ;  /* 0x0000000021cb7223 */ /* 0x180fe40000010806 */
[-C--:B------:R-:W-:Y:S02]  /*6600*/  FFMA.FTZ R205, R30, R0.reuse, -R6 ;  /* 0x000000001ecd7223 */ /* 0x080fe40000010806 */
[-CC-:B------:R-:W-:Y:S02]  /*6610*/  FFMA.FTZ R104, R74, R0.reuse, -R5.reuse ;  /* 0x000000004a687223 */ /* 0x180fe40000010805 */
[-CC-:B------:R-:W-:Y:S02]  /*6620*/  FFMA.FTZ R178, R31, R0.reuse, -R5.reuse ;  /* 0x000000001fb27223 */ /* 0x180fe40000010805 */
[----:B------:R-:W-:-:S02]  /*6630*/  FFMA.FTZ R184, R29, R0, -R5 ;  /* 0x000000001db87223 */ /* 0x000fc40000010805 */
[-CC-:B------:R-:W-:Y:S02]  /*6640*/  FFMA.FTZ R243, R28, R0.reuse, -R5.reuse ;  /* 0x000000001cf37223 */ /* 0x180fe40000010805 */
[-C--:B------:R-:W-:Y:S02]  /*6650*/  FFMA.FTZ R246, R25, R0.reuse, -R5 ;  /* 0x0000000019f67223 */ /* 0x080fe40000010805 */
        /* <DEDUP_REMOVED lines=31> */
[----:B------:R-:W-:Y:S02]  /*6850*/  FFMA.FTZ R226, R42, R0, -R2 ;  /* 0x000000002ae27223 */ /* 0x000fe40000010802 */
[----:B------:R-:W-:Y:S02]  /*6860*/  IMAD.SHL.U32 R71, R180, 0x4, RZ ;  /* 0x00000004b4477824 */ /* 0x000fe400078e00ff */
[----:B-1----:R-:W-:-:S02]  /*6870*/  FADD.FTZ R2, R10, R9 ;  /* 0x000000090a027221 */ /* 0x002fc40000010000 */
[----:B------:R-:W-:Y:S02]  /*6880*/  IMAD R225, R231, 0x8, R225 ;  /* 0x00000008e7e17824 */ /* 0x000fe400078e02e1 */
        /* <DEDUP_REMOVED lines=9> */
[-C--:B------:R-:W-:Y:S02]  /*6920*/  FFMA.FTZ R191, R18, R0.reuse, -R6 ;  /* 0x0000000012bf7223 */ /* 0x080fe40000010806 */
        /* <DEDUP_REMOVED lines=15> */
[-C--:B------:R-:W-:Y:S02]  /*6a20*/  FFMA.FTZ R247, R21, R0.reuse, -R6 ;  /* 0x0000000015f77223 */ /* 0x080fe40000010806 */
        /* <DEDUP_REMOVED lines=25> */
[----:B------:R-:W-:Y:S01]  /*6bc0*/  FFMA.FTZ R202, R45, R0, -R5 ;  /* 0x000000002dca7223 */ /* 0x000fe20000010805 */
[----:B------:R-:W-:Y:S01]  /*6bd0*/  LOP3.LUT R0, R223, R71, RZ, 0x3c, !PT ;  /* 0x00000047df007212 */ /* 0x000fe200078e3cff */
[----:B------:R-:W-:Y:S01]  /*6be0*/  IMAD.WIDE.U32 R132, R233, -0x2daee0ad, RZ ;  /* 0xd2511f53e9847825 */ /* 0x000fe200078e00ff */
[----:B------:R-:W-:-:S03]  /*6bf0*/  LOP3.LUT R224, R222, R182, RZ, 0x3c, !PT ;  /* 0x000000b6dee07212 */ /* 0x000fc600078e3cff */
[----:B---3--:R-:W-:Y:S02]  /*6c00*/  FADD.FTZ R2, R8, R2 ;  /* 0x0000000208027221 */ /* 0x008fe40000010000 */
[----:B------:R-:W-:Y:S01]  /*6c10*/  IMAD.WIDE.U32 R186, R225, -0x326172a9, RZ ;  /* 0xcd9e8d57e1ba7825 */ /* 0x000fe200078e00ff */
[----:B------:R-:W-:-:S03]  /*6c20*/  LOP3.LUT R0, R0, R133, RZ, 0x3c, !PT ;  /* 0x0000008500007212 */ /* 0x000fc600078e3cff */
[----:B--2---:R-:W-:Y:S01]  /*6c30*/  FADD.FTZ R21, R7, R2 ;  /* 0x0000000207157221 */ /* 0x004fe20000010000 */
[----:B------:R-:W-:Y:S01]  /*6c40*/  LOP3.LUT R2, R224, R187, RZ, 0x3c, !PT ;  /* 0x000000bbe0027212 */ /* 0x000fe200078e3cff */
[----:B------:R-:W-:Y:S01]  /*6c50*/  IMAD.WIDE.U32 R40, R0, -0x326172a9, RZ ;  /* 0xcd9e8d5700287825 */ /* 0x000fe200078e00ff */
[----:B------:R-:W-:Y:S01]  /*6c60*/  IADD3 R232, R222, -0x61c88647, RZ ;  /* 0x9e3779b9dee87810 */ /* 0x000fe20007ffe0ff */
[----:B------:R-:W-:Y:S01]  /*6c70*/  MUFU.EX2 R12, R12 ;  /* 0x0000000c000c7308 */ /* 0x000fe20000000800 */
[----:B------:R-:W-:Y:S01]  /*6c80*/  IADD3 R221, R223, -0x4498517b, RZ ;  /* 0xbb67ae85dfdd7810 */ /* 0x000fe20007ffe0ff */
[----:B------:R-:W-:Y:S01]  /*6c90*/  IMAD.WIDE.U32 R250, R2, -0x2daee0ad, RZ ;  /* 0xd2511f5302fa7825 */ /* 0x000fe200078e00ff */
[----:B------:R-:W-:-:S05]  /*6ca0*/  LOP3.LUT R6, R41, R232, R186, 0x96, !PT ;  /* 0x000000e829067212 */ /* 0x000fca00078e96ba */
[----:B------:R-:W1:Y:S01]  /*6cb0*/  MUFU.EX2 R11, R11 ;  /* 0x0000000b000b7308 */ /* 0x000e620000000800 */
[----:B------:R-:W-:Y:S02]  /*6cc0*/  LOP3.LUT R0, R251, R221, R132, 0x96, !PT ;  /* 0x000000ddfb007212 */ /* 0x000fe400078e9684 */
[----:B------:R-:W-:Y:S01]  /*6cd0*/  F2FP.PACK_AB R22, R7, R8 ;  /* 0x000000080716723e */ /* 0x000fe200000000ff */
[----:B------:R-:W-:Y:S01]  /*6ce0*/  IMAD.WIDE.U32 R6, R6, -0x2daee0ad, RZ ;  /* 0xd2511f5306067825 */ /* 0x000fe200078e00ff */
[----:B------:R-:W-:Y:S02]  /*6cf0*/  IADD3 R234, R223, 0x76cf5d0a, RZ ;  /* 0x76cf5d0adfea7810 */ /* 0x000fe40007ffe0ff */
[----:B------:R-:W-:Y:S01]  /*6d00*/  IADD3 R233, R222, 0x3c6ef372, RZ ;  /* 0x3c6ef372dee97810 */ /* 0x000fe20007ffe0ff */
[----:B------:R-:W-:Y:S01]  /*6d10*/  IMAD.WIDE.U32 R100, R0, -0x326172a9, RZ ;  /* 0xcd9e8d5700647825 */ /* 0x000fe200078e00ff */
[----:B------:R-:W-:Y:S02]  /*6d20*/  F2FP.PACK_AB R20, R9, R10 ;  /* 0x0000000a0914723e */ /* 0x000fe400000000ff */
[----:B------:R-:W-:-:S02]  /*6d30*/  LOP3.LUT R10, R7, R234, R250, 0x96, !PT ;  /* 0x000000ea070a7212 */ /* 0x000fc400078e96fa */
[----:B------:R-:W-:Y:S01]  /*6d40*/  LOP3.LUT R8, R101, R233, R40, 0x96, !PT ;  /* 0x000000e965087212 */ /* 0x000fe200078e9628 */
[----:B-1----:R-:W-:Y:S01]  /*6d50*/  FADD.FTZ R63, R12, R11 ;  /* 0x0000000b0c3f7221 */ /* 0x002fe20000010000 */
[----:B------:R-:W-:Y:S01]  /*6d60*/  F2FP.PACK_AB R13, R11, R12 ;  /* 0x0000000c0b0d723e */ /* 0x000fe200000000ff */
[----:B------:R-:W-:Y:S01]  /*6d70*/  IMAD.WIDE.U32 R10, R10, -0x326172a9, RZ ;  /* 0xcd9e8d570a0a7825 */ /* 0x000fe200078e00ff */
[----:B------:R-:W-:Y:S02]  /*6d80*/  IADD3 R231, R222, -0x255992d5, RZ ;  /* 0xdaa66d2bdee77810 */ /* 0x000fe40007ffe0ff */
[----:B------:R-:W-:Y:S01]  /*6d90*/  IADD3 R241, R223, 0x32370b8f, RZ ;  /* 0x32370b8fdff17810 */ /* 0x000fe20007ffe0ff */
[----:B------:R-:W-:Y:S01]  /*6da0*/  IMAD.WIDE.U32 R8, R8, -0x2daee0ad, RZ ;  /* 0xd2511f5308087825 */ /* 0x000fe200078e00ff */
[----:B------:R-:W-:-:S04]  /*6db0*/  LOP3.LUT R12, R11, R231, R100, 0x96, !PT ;  /* 0x000000e70b0c7212 */ /* 0x000fc800078e9664 */
[----:B------:R-:W-:Y:S02]  /*6dc0*/  LOP3.LUT R6, R9, R241, R6, 0x96, !PT ;  /* 0x000000f109067212 */ /* 0x000fe400078e9606 */
[C---:B------:R-:W-:Y:S02]  /*6dd0*/  PRMT R194, R13.reuse, 0x7610, R194 ;  /* 0x000076100dc27816 */ /* 0x040fe400000000c2 */
[----:B------:R-:W-:Y:S01]  /*6de0*/  PRMT R3, R13, 0x7632, R3 ;  /* 0x000076320d037816 */ /* 0x000fe20000000003 */
[----:B------:R-:W-:Y:S01]  /*6df0*/  IMAD.WIDE.U32 R12, R12, -0x2daee0ad, RZ ;  /* 0xd2511f530c0c7825 */ /* 0x000fe200078e00ff */
[----:B------:R-:W-:Y:S02]  /*6e00*/  IADD3 R239, R223, -0x126145ec, RZ ;  /* 0xed9eba14dfef7810 */ /* 0x000fe40007ffe0ff */
[----:B------:R-:W-:Y:S01]  /*6e10*/  IADD3 R240, R222, 0x78dde6e4, RZ ;  /* 0x78dde6e4def07810 */ /* 0x000fe20007ffe0ff */
[----:B------:R-:W-:Y:S01]  /*6e20*/  IMAD.WIDE.U32 R6, R6, -0x326172a9, RZ ;  /* 0xcd9e8d5706067825 */ /* 0x000fe200078e00ff */
[----:B------:R-:W-:-:S04]  /*6e30*/  LOP3.LUT R8, R13, R239, R8, 0x96, !PT ;  /* 0x000000ef0d087212 */ /* 0x000fc800078e9608 */
[----:B------:R-:W-:Y:S01]  /*6e40*/  LOP3.LUT R10, R7, R240, R10, 0x96, !PT ;  /* 0x000000f0070a7212 */ /* 0x000fe200078e960a */
[----:B------:R-:W-:Y:S01]  /*6e50*/  IMAD.WIDE.U32 R8, R8, -0x326172a9, RZ ;  /* 0xcd9e8d5708087825 */ /* 0x000fe200078e00ff */
[----:B------:R-:W-:Y:S02]  /*6e60*/  IADD3 R238, R222, 0x1715609d, RZ ;  /* 0x1715609ddeee7810 */ /* 0x000fe40007ffe0ff */
[----:B------:R-:W-:Y:S01]  /*6e70*/  IADD3 R236, R223, -0x56f99767, RZ ;  /* 0xa9066899dfec7810 */ /* 0x000fe20007ffe0ff */
[----:B------:R-:W-:Y:S01]  /*6e80*/  IMAD.WIDE.U32 R10, R10, -0x2daee0ad, RZ ;  /* 0xd2511f530a0a7825 */ /* 0x000fe200078e00ff */
[----:B------:R-:W-:-:S04]  /*6e90*/  LOP3.LUT R13, R9, R238, R6, 0x96, !PT ;  /* 0x000000ee090d7212 */ /* 0x000fc800078e9606 */
[----:B------:R-:W-:-:S05]  /*6ea0*/  LOP3.LUT R6, R11, R236, R12, 0x96, !PT ;  /* 0x000000ec0b067212 */ /* 0x000fca00078e960c */
[----:B------:R-:W-:-:S05]  /*6eb0*/  IMAD.WIDE.U32 R6, R6, -0x326172a9, RZ ;  /* 0xcd9e8d5706067825 */ /* 0x000fca00078e00ff */
[----:B------:R-:W-:-:S04]  /*6ec0*/  LOP3.LUT R0, R7, R242, R8, 0x96, !PT ;  /* 0x000000f207007212 */ /* 0x000fc800078e9608 */
[----:B------:R-:W-:-:S04]  /*6ed0*/  LOP3.LUT R2, R0, 0xff, RZ, 0xc0, !PT ;  /* 0x000000ff00027812 */ /* 0x000fc800078ec0ff */
[----:B------:R-:W-:Y:S02]  /*6ee0*/  ISETP.GE.U32.AND P2, PT, R217, R2, PT ;  /* 0x00000002d900720c */ /* 0x000fe40003f46070 */
[----:B------:R-:W-:-:S04]  /*6ef0*/  LOP3.LUT R2, R0, 0xffff, RZ, 0xc0, !PT ;  /* 0x0000ffff00027812 */ /* 0x000fc800078ec0ff */
[----:B------:R-:W-:-:S04]  /*6f00*/  SHF.R.U32.HI R2, RZ, 0x8, R2 ;  /* 0x00000008ff027819 */ /* 0x000fc80000011602 */
[----:B------:R-:W-:-:S04]  /*6f10*/  LOP3.LUT R2, R2, 0xffff, RZ, 0xc0, !PT ;  /* 0x0000ffff02027812 */ /* 0x000fc800078ec0ff */
[C---:B------:R-:W-:Y:S02]  /*6f20*/  ISETP.GE.U32.AND P6, PT, R217.reuse, R2, PT ;  /* 0x00000002d900720c */ /* 0x040fe40003fc6070 */
[--C-:B------:R-:W-:Y:S02]  /*6f30*/  SHF.R.U32.HI R2, RZ, 0x10, R0.reuse ;  /* 0x00000010ff027819 */ /* 0x100fe40000011600 */
[----:B------:R-:W-:Y:S01]  /*6f40*/  SHF.R.U32.HI R0, RZ, 0x18, R0 ;  /* 0x00000018ff007819 */ /* 0x000fe20000011600 */
[----:B------:R-:W1:Y:S01]  /*6f50*/  MUFU.EX2 R11, R14 ;  /* 0x0000000e000b7308 */ /* 0x000e620000000800 */
[----:B------:R-:W-:Y:S02]  /*6f60*/  LOP3.LUT R2, R2, 0xff, RZ, 0xc0, !PT ;  /* 0x000000ff02027812 */ /* 0x000fe400078ec0ff */
[----:B------:R-:W-:Y:S02]  /*6f70*/  ISETP.GE.U32.AND P4, PT, R217, R0, PT ;  /* 0x00000000d900720c */ /* 0x000fe40003f86070 */
[----:B------:R-:W-:-:S03]  /*6f80*/  LOP3.LUT R0, R6, 0xff, RZ, 0xc0, !PT ;  /* 0x000000ff06007812 */ /* 0x000fc600078ec0ff */
[----:B------:R-:W-:Y:S01]  /*6f90*/  MUFU.EX2 R15, R15 ;  /* 0x0000000f000f7308 */ /* 0x000fe20000000800 */
[----:B------:R-:W-:-:S07]  /*6fa0*/  ISETP.GE.U32.AND P3, PT, R217, R0, PT ;  /* 0x00000000d900720c */ /* 0x000fce0003f66070 */
[----:B------:R-:W2:Y:S01]  /*6fb0*/  MUFU.EX2 R5, R17 ;  /* 0x0000001100057308 */ /* 0x000ea20000000800 */
[----:B------:R-:W-:Y:S02]  /*6fc0*/  ISETP.GE.U32.AND P5, PT, R217, R2, PT ;  /* 0x00000002d900720c */ /* 0x000fe40003fa6070 */
[----:B------:R-:W-:-:S05]  /*6fd0*/  SHF.R.U32.HI R0, RZ, 0x18, R6 ;  /* 0x00000018ff007819 */ /* 0x000fca0000011606 */
[----:B------:R-:W3:Y:S01]  /*6fe0*/  MUFU.EX2 R14, R16 ;  /* 0x00000010000e7308 */ /* 0x000ee20000000800 */
[----:B------:R-:W-:-:S07]  /*6ff0*/  SHF.R.U32.HI R2, RZ, 0x10, R6 ;  /* 0x00000010ff027819 */ /* 0x000fce0000011606 */
[----:B------:R-:W4:Y:S01]  /*7000*/  MUFU.EX2 R18, R18 ;  /* 0x0000001200127308 */ /* 0x000f220000000800 */
[----:B------:R-:W-:Y:S02]  /*7010*/  ISETP.GE.U32.AND P0, PT, R217, R0, PT ;  /* 0x00000000d900720c */ /* 0x000fe40003f06070 */
[----:B------:R-:W-:-:S05]  /*7020*/  LOP3.LUT R0, R2, 0xff, RZ, 0xc0, !PT ;  /* 0x000000ff02007812 */ /* 0x000fca00078ec0ff */
[----:B------:R-:W4:Y:S01]  /*7030*/  MUFU.EX2 R9, R19 ;  /* 0x0000001300097308 */ /* 0x000f220000000800 */
[----:B-1----:R-:W-:Y:S01]  /*7040*/  FADD.FTZ R2, R11, R21 ;  /* 0x000000150b027221 */ /* 0x002fe20000010000 */
[----:B------:R-:W-:Y:S01]  /*7050*/  ISETP.GE.U32.AND P1, PT, R217, R0, PT ;  /* 0x00000000d900720c */ /* 0x000fe20003f26070 */
[----:B--2---:R-:W-:Y:S01]  /*7060*/  FADD.FTZ R0, R15, R5 ;  /* 0x000000050f007221 */ /* 0x004fe20000010000 */
[----:B------:R-:W-:Y:S02]  /*7070*/  LOP3.LUT R8, R6, 0xffff, RZ, 0xc0, !PT ;  /* 0x0000ffff06087812 */ /* 0x000fe400078ec0ff */
[----:B------:R-:W-:Y:S01]  /*7080*/  PRMT R153, R20, 0x7610, R153 ;  /* 0x0000761014997816 */ /* 0x000fe20000000099 */
[----:B---3--:R-:W-:Y:S01]  /*7090*/  FADD.FTZ R12, R14, R2 ;  /* 0x000000020e0c7221 */ /* 0x008fe20000010000 */
[----:B------:R-:W-:Y:S01]  /*70a0*/  SHF.R.U32.HI R2, RZ, 0x8, R8 ;  /* 0x00000008ff027819 */ /* 0x000fe20000011608 */
[----:B----4-:R-:W-:Y:S01]  /*70b0*/  FADD.FTZ R0, R18, R0 ;  /* 0x0000000012007221 */ /* 0x010fe20000010000 */
[----:B------:R-:W-:Y:S01]  /*70c0*/  IADD3 R237, R223, 0x646e171e, RZ ;  /* 0x646e171edfed7810 */ /* 0x000fe20007ffe0ff */
[----:B------:R-:W-:Y:S01]  /*70d0*/  IMAD.WIDE.U32 R6, R13, -0x2daee0ad, RZ ;  /* 0xd2511f530d067825 */ /* 0x000fe200078e00ff */
[----:B------:R-:W-:Y:S01]  /*70e0*/  PRMT R152, R20, 0x7632, R152 ;  /* 0x0000763214987816 */ /* 0x000fe20000000098 */
[----:B------:R-:W-:Y:S01]  /*70f0*/  @!P2 HADD2 R43, -R153.H0_H0, -RZ.H0_H0 ;  /* 0xa00000ff992ba230 */ /* 0x000fe20000000900 */
[----:B------:R-:W-:Y:S01]  /*7100*/  F2FP.PACK_AB R14, R14, R11 ;  /* 0x0000000b0e0e723e */ /* 0x000fe200000000ff */
[----:B------:R-:W-:Y:S01]  /*7110*/  FADD.FTZ R11, R9, R0 ;  /* 0x00000000090b7221 */ /* 0x000fe20000010000 */
[----:B------:R-:W-:Y:S01]  /*7120*/  LOP3.LUT R2, R2, 0xffff, RZ, 0xc0, !PT ;  /* 0x0000ffff02027812 */ /* 0x000fe200078ec0ff */
[----:B------:R-:W1:Y:S01]  /*7130*/  MUFU.EX2 R13, R23 ;  /* 0x00000017000d7308 */ /* 0x000e620000000800 */
[----:B------:R-:W-:-:S02]  /*7140*/  LOP3.LUT R0, R7, R237, R10, 0x96, !PT ;  /* 0x000000ed07007212 */ /* 0x000fc400078e960a */
[----:B------:R-:W-:Y:S02]  /*7150*/  PRMT R214, R153, 0x5410, R152 ;  /* 0x0000541099d67816 */ /* 0x000fe40000000098 */
[----:B------:R-:W-:Y:S02]  /*7160*/  @!P2 PRMT R153, R43, 0x5410, RZ ;  /* 0x000054102b99a816 */ /* 0x000fe400000000ff */
[----:B------:R-:W-:Y:S01]  /*7170*/  ISETP.GE.U32.AND P2, PT, R217, R2, PT ;  /* 0x00000002d900720c */ /* 0x000fe20003f46070 */
[----:B------:R-:W2:Y:S01]  /*7180*/  MUFU.EX2 R10, R24 ;  /* 0x00000018000a7308 */ /* 0x000ea20000000800 */
[----:B------:R-:W-:Y:S01]  /*7190*/  LOP3.LUT R2, R0, 0xffff, RZ, 0xc0, !PT ;  /* 0x0000ffff00027812 */ /* 0x000fe200078ec0ff */
[----:B------:R-:W-:-:S03]  /*71a0*/  @!P6 HADD2 R42, -R152.H0_H0, -RZ.H0_H0 ;  /* 0xa00000ff982ae230 */ /* 0x000fc60000000900 */
[----:B------:R-:W-:-:S04]  /*71b0*/  SHF.R.U32.HI R2, RZ, 0x8, R2 ;  /* 0x00000008ff027819 */ /* 0x000fc80000011602 */
[----:B------:R-:W-:Y:S02]  /*71c0*/  LOP3.LUT R2, R2, 0xffff, RZ, 0xc0, !PT ;  /* 0x0000ffff02027812 */ /* 0x000fe400078ec0ff */
[----:B------:R-:W-:Y:S02]  /*71d0*/  @!P6 PRMT R152, R42, 0x5410, RZ ;  /* 0x000054102a98e816 */ /* 0x000fe400000000ff */
[C---:B------:R-:W-:Y:S02]  /*71e0*/  PRMT R125, R22.reuse, 0x7610, R125 ;  /* 0x00007610167d7816 */ /* 0x040fe4000000007d */
[----:B------:R-:W-:Y:S01]  /*71f0*/  ISETP.GE.U32.AND P6, PT, R217, R2, PT ;  /* 0x00000002d900720c */ /* 0x000fe20003fc6070 */
[----:B-1----:R-:W-:Y:S01]  /*7200*/  FADD.FTZ R2, R13, R11 ;  /* 0x0000000b0d027221 */ /* 0x002fe20000010000 */
[----:B------:R-:W-:Y:S01]  /*7210*/  PRMT R124, R22, 0x7632, R124 ;  /* 0x00007632167c7816 */ /* 0x000fe2000000007c */
[----:B------:R-:W-:Y:S01]  /*7220*/  @!P3 HADD2 R52, -R125.H0_H0, -RZ.H0_H0 ;  /* 0xa00000ff7d34b230 */ /* 0x000fe20000000900 */
[----:B------:R-:W-:Y:S01]  /*7230*/  F2FP.PACK_AB R5, R5, R15 ;  /* 0x0000000f0505723e */ /* 0x000fe200000000ff */
[----:B--2---:R-:W-:Y:S01]  /*7240*/  FADD.FTZ R8, R10, R2 ;  /* 0x000000020a087221 */ /* 0x004fe20000010000 */
[----:B------:R-:W-:Y:S01]  /*7250*/  LOP3.LUT R2, R6, 0xff, RZ, 0xc0, !PT ;  /* 0x000000ff06027812 */ /* 0x000fe200078ec0ff */
[----:B------:R-:W-:Y:S01]  /*7260*/  @!P2 HADD2 R50, -R124.H0_H0, -RZ.H0_H0 ;  /* 0xa00000ff7c32a230 */ /* 0x000fe20000000900 */
[----:B------:R-:W-:-:S02]  /*7270*/  PRMT R216, R125, 0x5410, R124 ;  /* 0x000054107dd87816 */ /* 0x000fc4000000007c */
[----:B------:R-:W-:Y:S02]  /*7280*/  PRMT R151, R5, 0x7632, R151 ;  /* 0x0000763205977816 */ /* 0x000fe40000000097 */
[----:B------:R-:W-:Y:S02]  /*7290*/  @!P3 PRMT R125, R52, 0x5410, RZ ;  /* 0x00005410347db816 */ /* 0x000fe400000000ff */
[----:B------:R-:W-:Y:S02]  /*72a0*/  ISETP.GE.U32.AND P3, PT, R217, R2, PT ;  /* 0x00000002d900720c */ /* 0x000fe40003f66070 */
[----:B------:R-:W-:Y:S01]  /*72b0*/  LOP3.LUT R2, R0, 0xff, RZ, 0xc0, !PT ;  /* 0x000000ff00027812 */ /* 0x000fe200078ec0ff */
[----:B------:R-:W-:Y:S01]  /*72c0*/  @!P4 HADD2 R45, -R151.H0_H0, -RZ.H0_H0 ;  /* 0xa00000ff972dc230 */ /* 0x000fe20000000900 */
[----:B------:R-:W-:Y:S02]  /*72d0*/  F2FP.PACK_AB R10, R10, R13 ;  /* 0x0000000d0a0a723e */ /* 0x000fe400000000ff */
[----:B------:R-:W-:Y:S01]  /*72e0*/  F2FP.PACK_AB R9, R9, R18 ;  /* 0x000000120909723e */ /* 0x000fe200000000ff */
[----:B------:R-:W1:Y:S01]  /*72f0*/  MUFU.EX2 R13, R27 ;  /* 0x0000001b000d7308 */ /* 0x000e620000000800 */
[----:B------:R-:W-:-:S02]  /*7300*/  PRMT R150, R5, 0x7610, R150 ;  /* 0x0000761005967816 */ /* 0x000fc40000000096 */
[----:B------:R-:W-:Y:S02]  /*7310*/  @!P2 PRMT R124, R50, 0x5410, RZ ;  /* 0x00005410327ca816 */ /* 0x000fe400000000ff */
[----:B------:R-:W-:Y:S02]  /*7320*/  ISETP.GE.U32.AND P2, PT, R217, R2, PT ;  /* 0x00000002d900720c */ /* 0x000fe40003f46070 */
[----:B------:R-:W-:Y:S01]  /*7330*/  SHF.R.U32.HI R2, RZ, 0x18, R0 ;  /* 0x00000018ff027819 */ /* 0x000fe20000011600 */
[----:B------:R-:W2:Y:S01]  /*7340*/  MUFU.EX2 R11, R32 ;  /* 0x00000020000b7308 */ /* 0x000ea20000000800 */
[----:B------:R-:W-:Y:S02]  /*7350*/  PRMT R213, R150, 0x5410, R151 ;  /* 0x0000541096d57816 */ /* 0x000fe40000000097 */
[----:B------:R-:W-:Y:S02]  /*7360*/  PRMT R84, R9, 0x7610, R84 ;  /* 0x0000761009547816 */ /* 0x000fe40000000054 */
[----:B------:R-:W-:-:S02]  /*7370*/  @!P4 PRMT R151, R45, 0x5410, RZ ;  /* 0x000054102d97c816 */ /* 0x000fc400000000ff */
[----:B------:R-:W-:Y:S02]  /*7380*/  ISETP.GE.U32.AND P4, PT, R217, R2, PT ;  /* 0x00000002d900720c */ /* 0x000fe40003f86070 */
[----:B------:R-:W-:Y:S01]  /*7390*/  SHF.R.U32.HI R0, RZ, 0x10, R0 ;  /* 0x00000010ff007819 */ /* 0x000fe20000011600 */
[----:B------:R-:W-:Y:S01]  /*73a0*/  @!P5 HADD2 R48, -R150.H0_H0, -RZ.H0_H0 ;  /* 0xa00000ff9630d230 */ /* 0x000fe20000000900 */
[----:B------:R-:W-:Y:S02]  /*73b0*/  PRMT R85, R9, 0x7632, R85 ;  /* 0x0000763209557816 */ /* 0x000fe40000000055 */
[----:B------:R-:W-:Y:S01]  /*73c0*/  SHF.R.U32.HI R2, RZ, 0x10, R6 ;  /* 0x00000010ff027819 */ /* 0x000fe20000011606 */
[----:B------:R-:W3:Y:S01]  /*73d0*/  MUFU.EX2 R9, R26 ;  /* 0x0000001a00097308 */ /* 0x000ee20000000800 */
[----:B------:R-:W-:Y:S01]  /*73e0*/  @!P1 HADD2 R49, -R84.H0_H0, -RZ.H0_H0 ;  /* 0xa00000ff54319230 */ /* 0x000fe20000000900 */
[----:B------:R-:W-:Y:S02]  /*73f0*/  LOP3.LUT R0, R0, 0xff, RZ, 0xc0, !PT ;  /* 0x000000ff00007812 */ /* 0x000fe400078ec0ff */
[----:B------:R-:W-:-:S02]  /*7400*/  LOP3.LUT R5, R6, 0xffff, RZ, 0xc0, !PT ;  /* 0x0000ffff06057812 */ /* 0x000fc400078ec0ff */
[----:B------:R-:W-:Y:S01]  /*7410*/  LOP3.LUT R2, R2, 0xff, RZ, 0xc0, !PT ;  /* 0x000000ff02027812 */ /* 0x000fe200078ec0ff */
[----:B------:R-:W-:Y:S01]  /*7420*/  @!P0 HADD2 R47, -R85.H0_H0, -RZ.H0_H0 ;  /* 0xa00000ff552f8230 */ /* 0x000fe20000000900 */
[----:B------:R-:W4:Y:S01]  /*7430*/  MUFU.EX2 R7, R35 ;  /* 0x0000002300077308 */ /* 0x000f220000000800 */
[----:B------:R-:W-:Y:S02]  /*7440*/  PRMT R149, R14, 0x7610, R149 ;  /* 0x000076100e957816 */ /* 0x000fe40000000095 */
[----:B------:R-:W-:Y:S02]  /*7450*/  @!P5 PRMT R150, R48, 0x5410, RZ ;  /* 0x000054103096d816 */ /* 0x000fe400000000ff */
[----:B------:R-:W-:Y:S02]  /*7460*/  PRMT R215, R84, 0x5410, R85 ;  /* 0x0000541054d77816 */ /* 0x000fe40000000055 */
[----:B------:R-:W-:Y:S02]  /*7470*/  @!P1 PRMT R84, R49, 0x5410, RZ ;  /* 0x0000541031549816 */ /* 0x000fe400000000ff */
[----:B------:R-:W-:-:S02]  /*7480*/  ISETP.GE.U32.AND P5, PT, R217, R0, PT ;  /* 0x00000000d900720c */ /* 0x000fc40003fa6070 */
[----:B------:R-:W-:Y:S02]  /*7490*/  SHF.R.U32.HI R6, RZ, 0x18, R6 ;  /* 0x00000018ff067819 */ /* 0x000fe40000011606 */
[----:B------:R-:W-:Y:S01]  /*74a0*/  ISETP.GE.U32.AND P1, PT, R217, R2, PT ;  /* 0x00000002d900720c */ /* 0x000fe20003f26070 */
[----:B-1----:R-:W-:Y:S01]  /*74b0*/  FADD.FTZ R2, R13, R12 ;  /* 0x0000000c0d027221 */ /* 0x002fe20000010000 */
[----:B------:R-:W-:Y:S01]  /*74c0*/  SHF.R.U32.HI R0, RZ, 0x8, R5 ;  /* 0x00000008ff007819 */ /* 0x000fe20000011605 */
[----:B------:R-:W-:Y:S01]  /*74d0*/  @!P2 HADD2 R57, -R149.H0_H0, -RZ.H0_H0 ;  /* 0xa00000ff9539a230 */ /* 0x000fe20000000900 */
[----:B------:R-:W-:Y:S02]  /*74e0*/  PRMT R148, R14, 0x7632, R148 ;  /* 0x000076320e947816 */ /* 0x000fe40000000094 */
[----:B------:R-:W-:Y:S02]  /*74f0*/  @!P0 PRMT R85, R47, 0x5410, RZ ;  /* 0x000054102f558816 */ /* 0x000fe400000000ff */
[----:B------:R-:W-:Y:S01]  /*7500*/  ISETP.GE.U32.AND P0, PT, R217, R6, PT ;  /* 0x00000006d900720c */ /* 0x000fe20003f06070 */
[----:B--2---:R-:W-:Y:S01]  /*7510*/  FADD.FTZ R6, R11, R2 ;  /* 0x000000020b067221 */ /* 0x004fe20000010000 */
[----:B------:R-:W-:-:S02]  /*7520*/  LOP3.LUT R0, R0, 0xffff, RZ, 0xc0, !PT ;  /* 0x0000ffff00007812 */ /* 0x000fc400078ec0ff */
[----:B------:R-:W-:Y:S02]  /*7530*/  F2FP.PACK_AB R2, R11, R13 ;  /* 0x0000000d0b02723e */ /* 0x000fe400000000ff */
[----:B------:R-:W-:Y:S01]  /*7540*/  PRMT R211, R149, 0x5410, R148 ;  /* 0x0000541095d37816 */ /* 0x000fe20000000094 */
[----:B------:R-:W-:Y:S01]  /*7550*/  MUFU.EX2 R13, R25 ;  /* 0x00000019000d7308 */ /* 0x000fe20000000800 */
[----:B------:R-:W-:Y:S02]  /*7560*/  @!P2 PRMT R149, R57, 0x5410, RZ ;  /* 0x000054103995a816 */ /* 0x000fe400000000ff */
[----:B------:R-:W-:Y:S01]  /*7570*/  ISETP.GE.U32.AND P2, PT, R217, R0, PT ;  /* 0x00000000d900720c */ /* 0x000fe20003f46070 */
[----:B---3--:R-:W-:Y:S01]  /*7580*/  FADD.FTZ R0, R9, R8 ;  /* 0x0000000809007221 */ /* 0x008fe20000010000 */
[----:B------:R-:W-:-:S03]  /*7590*/  PRMT R147, R10, 0x7632, R147 ;  /* 0x000076320a937816 */ /* 0x000fc60000000093 */
[----:B------:R-:W1:Y:S01]  /*75a0*/  MUFU.EX2 R11, R28 ;  /* 0x0000001c000b7308 */ /* 0x000e620000000800 */
[----:B------:R-:W-:Y:S01]  /*75b0*/  PRMT R146, R10, 0x7610, R146 ;  /* 0x000076100a927816 */ /* 0x000fe20000000092 */
[C---:B----4-:R-:W-:Y:S01]  /*75c0*/  FADD.FTZ R5, R7.reuse, R0 ;  /* 0x0000000007057221 */ /* 0x050fe20000010000 */
[----:B------:R-:W-:-:S05]  /*75d0*/  F2FP.PACK_AB R0, R7, R9 ;  /* 0x000000090700723e */ /* 0x000fca00000000ff */
[----:B------:R-:W2:Y:S01]  /*75e0*/  MUFU.EX2 R10, R29 ;  /* 0x0000001d000a7308 */ /* 0x000ea20000000800 */
[----:B------:R-:W-:-:S07]  /*75f0*/  PRMT R145, R2, 0x7610, R145 ;  /* 0x0000761002917816 */ /* 0x000fce0000000091 */
[----:B------:R-:W3:Y:S01]  /*7600*/  MUFU.EX2 R20, R114 ;  /* 0x0000007200147308 */ /* 0x000ee20000000800 */
[----:B------:R-:W-:-:S07]  /*7610*/  PRMT R144, R2, 0x7632, R144 ;  /* 0x0000763202907816 */ /* 0x000fce0000000090 */
[----:B------:R-:W4:Y:S01]  /*7620*/  MUFU.EX2 R7, R30 ;  /* 0x0000001e00077308 */ /* 0x000f220000000800 */
[----:B-1----:R-:W-:-:S07]  /*7630*/  FADD.FTZ R2, R13, R11 ;  /* 0x0000000b0d027221 */ /* 0x002fce0000010000 */
[----:B------:R-:W1:Y:S08]  /*7640*/  MUFU.EX2 R17, R111 ;  /* 0x0000006f00117308 */ /* 0x000e700000000800 */
[----:B------:R-:W1:Y:S01]  /*7650*/  MUFU.EX2 R9, R31 ;  /* 0x0000001f00097308 */ /* 0x000e620000000800 */
[----:B--2---:R-:W-:-:S07]  /*7660*/  FADD.FTZ R2, R10, R2 ;  /* 0x000000020a027221 */ /* 0x004fce0000010000 */
[----:B------:R-:W2:Y:S01]  /*7670*/  MUFU.EX2 R18, R34 ;  /* 0x0000002200127308 */ /* 0x000ea20000000800 */
[----:B------:R-:W-:-:S07]  /*7680*/  PRMT R143, R0, 0x7610, R143 ;  /* 0x00007610008f7816 */ /* 0x000fce000000008f */
[----:B------:R-:W1:Y:S01]  /*7690*/  MUFU.EX2 R8, R33 ;  /* 0x0000002100087308 */ /* 0x000e620000000800 */
[----:B------:R-:W-:-:S07]  /*76a0*/  PRMT R142, R0, 0x7632, R142 ;  /* 0x00007632008e7816 */ /* 0x000fce000000008e */
[----:B------:R-:W2:Y:S01]  /*76b0*/  MUFU.EX2 R16, R54 ;  /* 0x0000003600107308 */ /* 0x000ea20000000800 */
[----:B---3--:R-:W-:Y:S02]  /*76c0*/  FADD.FTZ R0, R20, R63 ;  /* 0x0000003f14007221 */ /* 0x008fe40000010000 */
[----:B----4-:R-:W-:-:S05]  /*76d0*/  FADD.FTZ R2, R7, R2 ;  /* 0x0000000207027221 */ /* 0x010fca0000010000 */
[----:B------:R-:W-:Y:S01]  /*76e0*/  MUFU.EX2 R21, R56 ;  /* 0x0000003800157308 */ /* 0x000fe20000000800 */
[----:B-1----:R-:W-:-:S07]  /*76f0*/  FADD.FTZ R23, R17, R0 ;  /* 0x0000000011177221 */ /* 0x002fce0000010000 */
[----:B------:R-:W1:Y:S01]  /*7700*/  MUFU.EX2 R15, R44 ;  /* 0x0000002c000f7308 */ /* 0x000e620000000800 */
[----:B------:R-:W-:Y:S01]  /*7710*/  F2FP.PACK_AB R35, R7, R10 ;  /* 0x0000000a0723723e */ /* 0x000fe200000000ff */
[----:B------:R-:W-:Y:S02]  /*7720*/  FADD.FTZ R2, R9, R2 ;  /* 0x0000000209027221 */ /* 0x000fe40000010000 */
[----:B--2---:R-:W-:-:S04]  /*7730*/  FADD.FTZ R0, R18, R6 ;  /* 0x0000000612007221 */ /* 0x004fc80000010000 */
[----:B------:R-:W-:Y:S01]  /*7740*/  MUFU.EX2 R19, R96 ;  /* 0x0000006000137308 */ /* 0x000fe20000000800 */
[----:B------:R-:W-:-:S07]  /*7750*/  FADD.FTZ R22, R8, R2 ;  /* 0x0000000208167221 */ /* 0x000fce0000010000 */
[----:B------:R-:W2:Y:S01]  /*7760*/  MUFU.EX2 R12, R46 ;  /* 0x0000002e000c7308 */ /* 0x000ea20000000800 */
[----:B------:R-:W-:-:S07]  /*7770*/  FADD.FTZ R2, R16, R0 ;  /* 0x0000000010027221 */ /* 0x000fce0000010000 */
[----:B------:R-:W3:Y:S01]  /*7780*/  MUFU.EX2 R7, R51 ;  /* 0x0000003300077308 */ /* 0x000ee20000000800 */
[----:B-1----:R-:W-:Y:S02]  /*7790*/  FADD.FTZ R0, R15, R5 ;  /* 0x000000050f007221 */ /* 0x002fe40000010000 */
[----:B------:R-:W-:-:S05]  /*77a0*/  FADD.FTZ R2, R21, R2 ;  /* 0x0000000215027221 */ /* 0x000fca0000010000 */
[----:B------:R-:W1:Y:S01]  /*77b0*/  MUFU.EX2 R6, R113 ;  /* 0x0000007100067308 */ /* 0x000e620000000800 */
[----:B--2---:R-:W-:Y:S02]  /*77c0*/  FADD.FTZ R0, R12, R0 ;  /* 0x000000000c007221 */ /* 0x004fe40000010000 */
[----:B------:R-:W-:Y:S01]  /*77d0*/  FADD.FTZ R5, R19, R2 ;  /* 0x0000000213057221 */ /* 0x000fe20000010000 */
[----:B------:R-:W-:Y:S01]  /*77e0*/  IADD3 R2, R71, 0x1, RZ ;  /* 0x0000000147027810 */ /* 0x000fe20007ffe0ff */
[----:B------:R-:W-:Y:S02]  /*77f0*/  IMAD.MOV.U32 R26, RZ, RZ, R176 ;  /* 0x000000ffff1a7224 */ /* 0x000fe400078e00b0 */
[----:B---3--:R-:W-:Y:S01]  /*7800*/  FADD.FTZ R0, R7, R0 ;  /* 0x0000000007007221 */ /* 0x008fe20000010000 */
[----:B------:R-:W-:-:S03]  /*7810*/  LOP3.LUT R176, R223, R2, RZ, 0x3c, !PT ;  /* 0x00000002dfb07212 */ /* 0x000fc600078e3cff */
[----:B-1----:R-:W-:Y:S01]  /*7820*/  FADD.FTZ R14, R6, R0 ;  /* 0x00000000060e7221 */ /* 0x002fe20000010000 */
[----:B------:R-:W-:Y:S02]  /*7830*/  LOP3.LUT R0, R176, R133, RZ, 0x3c, !PT ;  /* 0x00000085b0007212 */ /* 0x000fe400078e3cff */
[----:B------:R-:W-:-:S03]  /*7840*/  F2FP.PACK_AB R43, R17, R20 ;  /* 0x00000014112b723e */ /* 0x000fc600000000ff */
[----:B------:R-:W-:Y:S01]  /*7850*/  IMAD.WIDE.U32 R28, R0, -0x326172a9, RZ ;  /* 0xcd9e8d57001c7825 */ /* 0x000fe200078e00ff */
[----:B------:R-:W-:Y:S02]  /*7860*/  F2FP.PACK_AB R42, R8, R9 ;  /* 0x00000009082a723e */ /* 0x000fe400000000ff */
[----:B------:R-:W-:Y:S02]  /*7870*/  F2FP.PACK_AB R17, R6, R7 ;  /* 0x000000070611723e */ /* 0x000fe400000000ff */
[----:B------:R-:W-:Y:S02]  /*7880*/  LOP3.LUT R6, R29, R232, R186, 0x96, !PT ;  /* 0x000000e81d067212 */ /* 0x000fe400078e96ba */
[----:B------:R-:W-:-:S03]  /*7890*/  LOP3.LUT R8, R101, R233, R28, 0x96, !PT ;  /* 0x000000e965087212 */ /* 0x000fc600078e961c */
[----:B------:R-:W-:-:S04]  /*78a0*/  IMAD.WIDE.U32 R6, R6, -0x2daee0ad, RZ ;  /* 0xd2511f5306067825 */ /* 0x000fc800078e00ff */
[----:B------:R-:W-:Y:S01]  /*78b0*/  IMAD.WIDE.U32 R8, R8, -0x2daee0ad, RZ ;  /* 0xd2511f5308087825 */ /* 0x000fe200078e00ff */
[----:B------:R-:W-:Y:S02]  /*78c0*/  F2FP.PACK_AB R15, R12, R15 ;  /* 0x0000000f0c0f723e */ /* 0x000fe400000000ff */
[----:B------:R-:W-:Y:S02]  /*78d0*/  LOP3.LUT R12, R7, R234, R250, 0x96, !PT ;  /* 0x000000ea070c7212 */ /* 0x000fe400078e96fa */
[----:B------:R-:W-:Y:S02]  /*78e0*/  LOP3.LUT R10, R9, R241, R6, 0x96, !PT ;  /* 0x000000f1090a7212 */ /* 0x000fe400078e9606 */
[----:B------:R-:W-:Y:S01]  /*78f0*/  F2FP.PACK_AB R33, R11, R13 ;  /* 0x0000000d0b21723e */ /* 0x000fe200000000ff */
[----:B------:R-:W-:-:S04]  /*7900*/  IMAD.WIDE.U32 R12, R12, -0x326172a9, RZ ;  /* 0xcd9e8d570c0c7825 */ /* 0x000fc800078e00ff */
[----:B------:R-:W-:Y:S01]  /*7910*/  IMAD.WIDE.U32 R10, R10, -0x326172a9, RZ ;  /* 0xcd9e8d570a0a7825 */ /* 0x000fe200078e00ff */
[----:B------:R-:W-:-:S04]  /*7920*/  LOP3.LUT R7, R13, R231, R100, 0x96, !PT ;  /* 0x000000e70d077212 */ /* 0x000fc800078e9664 */
[----:B------:R-:W-:Y:S01]  /*7930*/  LOP3.LUT R12, R11, R240, R12, 0x96, !PT ;  /* 0x000000f00b0c7212 */ /* 0x000fe200078e960c */
[----:B------:R-:W-:-:S04]  /*7940*/  IMAD.WIDE.U32 R6, R7, -0x2daee0ad, RZ ;  /* 0xd2511f5307067825 */ /* 0x000fc800078e00ff */
[----:B------:R-:W-:Y:S01]  /*7950*/  IMAD.WIDE.U32 R12, R12, -0x2daee0ad, RZ ;  /* 0xd2511f530c0c7825 */ /* 0x000fe200078e00ff */
[----:B------:R-:W-:-:S04]  /*7960*/  LOP3.LUT R8, R7, R239, R8, 0x96, !PT ;  /* 0x000000ef07087212 */ /* 0x000fc800078e9608 */
[----:B------:R-:W-:Y:S01]  /*7970*/  LOP3.LUT R6, R13, R236, R6, 0x96, !PT ;  /* 0x000000ec0d067212 */ /* 0x000fe200078e9606 */
[----:B------:R-:W-:-:S04]  /*7980*/  IMAD.WIDE.U32 R8, R8, -0x326172a9, RZ ;  /* 0xcd9e8d5708087825 */ /* 0x000fc800078e00ff */
[----:B------:R-:W-:Y:S01]  /*7990*/  IMAD.WIDE.U32 R6, R6, -0x326172a9, RZ ;  /* 0xcd9e8d5706067825 */ /* 0x000fe200078e00ff */
[----:B------:R-:W-:-:S04]  /*79a0*/  @!P4 HADD2 R59, -R147.H0_H0, -RZ.H0_H0 ;  /* 0xa00000ff933bc230 */ /* 0x000fc80000000900 */
[----:B------:R-:W-:Y:S02]  /*79b0*/  LOP3.LUT R0, R7, R242, R8, 0x96, !PT ;  /* 0x000000f207007212 */ /* 0x000fe400078e9608 */
[----:B------:R-:W-:Y:S02]  /*79c0*/  PRMT R210, R146, 0x5410, R147 ;  /* 0x0000541092d27816 */ /* 0x000fe40000000093 */
[C---:B------:R-:W-:Y:S02]  /*79d0*/  LOP3.LUT R2, R0.reuse, 0xff, RZ, 0xc0, !PT ;  /* 0x000000ff00027812 */ /* 0x040fe400078ec0ff */
[----:B------:R-:W-:Y:S02]  /*79e0*/  @!P4 PRMT R147, R59, 0x5410, RZ ;  /* 0x000054103b93c816 */ /* 0x000fe400000000ff */
[----:B------:R-:W-:Y:S02]  /*79f0*/  ISETP.GE.U32.AND P4, PT, R217, R2, PT ;  /* 0x00000002d900720c */ /* 0x000fe40003f86070 */
[----:B------:R-:W-:Y:S01]  /*7a00*/  LOP3.LUT R2, R0, 0xffff, RZ, 0xc0, !PT ;  /* 0x0000ffff00027812 */ /* 0x000fe200078ec0ff */
[----:B------:R-:W-:-:S03]  /*7a10*/  @!P3 HADD2 R62, -R145.H0_H0, -RZ.H0_H0 ;  /* 0xa00000ff913eb230 */ /* 0x000fc60000000900 */
[----:B------:R-:W-:Y:S02]  /*7a20*/  SHF.R.U32.HI R2, RZ, 0x8, R2 ;  /* 0x00000008ff027819 */ /* 0x000fe40000011602 */
[----:B------:R-:W-:Y:S02]  /*7a30*/  PRMT R24, R145, 0x5410, R144 ;  /* 0x0000541091187816 */ /* 0x000fe40000000090 */
[----:B------:R-:W-:Y:S01]  /*7a40*/  LOP3.LUT R2, R2, 0xffff, RZ, 0xc0, !PT ;  /* 0x0000ffff02027812 */ /* 0x000fe200078ec0ff */
[----:B------:R-:W-:Y:S01]  /*7a50*/  @!P0 HADD2 R58, -R142.H0_H0, -RZ.H0_H0 ;  /* 0xa00000ff8e3a8230 */ /* 0x000fe20000000900 */
[----:B------:R-:W-:Y:S02]  /*7a60*/  @!P3 PRMT R145, R62, 0x5410, RZ ;  /* 0x000054103e91b816 */ /* 0x000fe400000000ff */
[----:B------:R-:W-:Y:S02]  /*7a70*/  ISETP.GE.U32.AND P3, PT, R217, R2, PT ;  /* 0x00000002d900720c */ /* 0x000fe40003f66070 */
[----:B------:R-:W-:-:S02]  /*7a80*/  SHF.R.U32.HI R2, RZ, 0x10, R0 ;  /* 0x00000010ff027819 */ /* 0x000fc40000011600 */
[----:B------:R-:W-:Y:S02]  /*7a90*/  F2FP.PACK_AB R16, R16, R18 ;  /* 0x000000121010723e */ /* 0x000fe400000000ff */
[----:B------:R-:W-:Y:S02]  /*7aa0*/  SHF.R.U32.HI R0, RZ, 0x18, R0 ;  /* 0x00000018ff007819 */ /* 0x000fe40000011600 */
[----:B------:R-:W-:Y:S01]  /*7ab0*/  F2FP.PACK_AB R18, R19, R21 ;  /* 0x000000151312723e */ /* 0x000fe200000000ff */
[----:B------:R-:W-:Y:S01]  /*7ac0*/  @!P2 HADD2 R55, -R144.H0_H0, -RZ.H0_H0 ;  /* 0xa00000ff9037a230 */ /* 0x000fe20000000900 */
[----:B------:R-:W-:Y:S01]  /*7ad0*/  PRMT R212, R143, 0x5410, R142 ;  /* 0x000054108fd47816 */ /* 0x000fe2000000008e */
[----:B------:R-:W1:Y:S01]  /*7ae0*/  MUFU.EX2 R19, R108 ;  /* 0x0000006c00137308 */ /* 0x000e620000000800 */
[----:B------:R-:W-:Y:S02]  /*7af0*/  @!P0 PRMT R142, R58, 0x5410, RZ ;  /* 0x000054103a8e8816 */ /* 0x000fe400000000ff */
[----:B------:R-:W-:-:S02]  /*7b00*/  ISETP.GE.U32.AND P0, PT, R217, R0, PT ;  /* 0x00000000d900720c */ /* 0x000fc40003f06070 */
[----:B------:R-:W-:-:S03]  /*7b10*/  LOP3.LUT R0, R6, 0xff, RZ, 0xc0, !PT ;  /* 0x000000ff06007812 */ /* 0x000fc600078ec0ff */
[----:B------:R-:W2:Y:S01]  /*7b20*/  MUFU.EX2 R11, R105 ;  /* 0x00000069000b7308 */ /* 0x000ea20000000800 */
[----:B------:R-:W-:Y:S01]  /*7b30*/  @!P2 PRMT R144, R55, 0x5410, RZ ;  /* 0x000054103790a816 */ /* 0x000fe200000000ff */
[----:B------:R-:W-:Y:S01]  /*7b40*/  @!P1 HADD2 R60, -R143.H0_H0, -RZ.H0_H0 ;  /* 0xa00000ff8f3c9230 */ /* 0x000fe20000000900 */
[----:B------:R-:W-:Y:S02]  /*7b50*/  LOP3.LUT R10, R9, R238, R10, 0x96, !PT ;  /* 0x000000ee090a7212 */ /* 0x000fe400078e960a */
[----:B------:R-:W-:Y:S01]  /*7b60*/  ISETP.GE.U32.AND P2, PT, R217, R0, PT ;  /* 0x00000000d900720c */ /* 0x000fe20003f46070 */
[----:B------:R-:W-:Y:S01]  /*7b70*/  @!P5 HADD2 R61, -R146.H0_H0, -RZ.H0_H0 ;  /* 0xa00000ff923dd230 */ /* 0x000fe20000000900 */
[--C-:B------:R-:W-:Y:S02]  /*7b80*/  SHF.R.U32.HI R0, RZ, 0x10, R6.reuse ;  /* 0x00000010ff007819 */ /* 0x100fe40000011606 */
[----:B------:R-:W-:Y:S02]  /*7b90*/  LOP3.LUT R9, R6, 0xffff, RZ, 0xc0, !PT ;  /* 0x0000ffff06097812 */ /* 0x000fe400078ec0ff */
[----:B------:R-:W-:Y:S01]  /*7ba0*/  SHF.R.U32.HI R6, RZ, 0x18, R6 ;  /* 0x00000018ff067819 */ /* 0x000fe20000011606 */
[----:B------:R-:W-:Y:S01]  /*7bb0*/  @!P6 HADD2 R53, -R148.H0_H0, -RZ.H0_H0 ;  /* 0xa00000ff9435e230 */ /* 0x000fe20000000900 */
[----:B------:R-:W-:-:S02]  /*7bc0*/  LOP3.LUT R2, R2, 0xff, RZ, 0xc0, !PT ;  /* 0x000000ff02027812 */ /* 0x000fc400078ec0ff */
[----:B------:R-:W-:Y:S01]  /*7bd0*/  @!P1 PRMT R143, R60, 0x5410, RZ ;  /* 0x000054103c8f9816 */ /* 0x000fe200000000ff */
[----:B------:R-:W3:Y:S01]  /*7be0*/  MUFU.EX2 R21, R93 ;  /* 0x0000005d00157308 */ /* 0x000ee20000000800 */
[----:B------:R-:W-:Y:S01]  /*7bf0*/  ISETP.GE.U32.AND P1, PT, R217, R6, PT ;  /* 0x00000006d900720c */ /* 0x000fe20003f26070 */
[----:B------:R-:W-:Y:S01]  /*7c00*/  IMAD.WIDE.U32 R6, R10, -0x2daee0ad, RZ ;  /* 0xd2511f530a067825 */ /* 0x000fe200078e00ff */
[----:B------:R-:W-:Y:S02]  /*7c10*/  @!P5 PRMT R146, R61, 0x5410, RZ ;  /* 0x000054103d92d816 */ /* 0x000fe400000000ff */
[----:B------:R-:W-:Y:S02]  /*7c20*/  LOP3.LUT R0, R0, 0xff, RZ, 0xc0, !PT ;  /* 0x000000ff00007812 */ /* 0x000fe400078ec0ff */
[----:B------:R-:W-:Y:S01]  /*7c30*/  ISETP.GE.U32.AND P5, PT, R217, R2, PT ;  /* 0x00000002d900720c */ /* 0x000fe20003fa6070 */
[----:B------:R-:W4:Y:S01]  /*7c40*/  MUFU.EX2 R20, R90 ;  /* 0x0000005a00147308 */ /* 0x000f220000000800 */
[----:B-1----:R-:W-:Y:S01]  /*7c50*/  FADD.FTZ R2, R19, R14 ;  /* 0x0000000e13027221 */ /* 0x002fe20000010000 */
[----:B------:R-:W-:-:S02]  /*7c60*/  @!P6 PRMT R148, R53, 0x5410, RZ ;  /* 0x000054103594e816 */ /* 0x000fc400000000ff */
[----:B------:R-:W-:Y:S02]  /*7c70*/  ISETP.GE.U32.AND P6, PT, R217, R0, PT ;  /* 0x00000000d900720c */ /* 0x000fe40003fc6070 */
[C---:B------:R-:W-:Y:S02]  /*7c80*/  PRMT R139, R16.reuse, 0x7610, R139 ;  /* 0x00007610108b7816 */ /* 0x040fe4000000008b */
[----:B------:R-:W-:Y:S01]  /*7c90*/  LOP3.LUT R0, R7, R237, R12, 0x96, !PT ;  /* 0x000000ed07007212 */ /* 0x000fe200078e960c */
[----:B--2---:R-:W-:Y:S01]  /*7ca0*/  FADD.FTZ R12, R11, R2 ;  /* 0x000000020b0c7221 */ /* 0x004fe20000010000 */
[----:B------:R-:W-:Y:S01]  /*7cb0*/  SHF.R.U32.HI R2, RZ, 0x8, R9 ;  /* 0x00000008ff027819 */ /* 0x000fe20000011609 */
[----:B------:R-:W-:Y:S01]  /*7cc0*/  @!P4 HADD2 R64, -R139.H0_H0, -RZ.H0_H0 ;  /* 0xa00000ff8b40c230 */ /* 0x000fe20000000900 */
[----:B------:R-:W-:Y:S02]  /*7cd0*/  PRMT R137, R16, 0x7632, R137 ;  /* 0x0000763210897816 */ /* 0x000fe40000000089 */
[----:B------:R-:W-:-:S02]  /*7ce0*/  LOP3.LUT R2, R2, 0xffff, RZ, 0xc0, !PT ;  /* 0x0000ffff02027812 */ /* 0x000fc400078ec0ff */
[----:B------:R-:W-:Y:S02]  /*7cf0*/  PRMT R209, R139, 0x5410, R137 ;  /* 0x000054108bd17816 */ /* 0x000fe40000000089 */
[----:B------:R-:W-:Y:S02]  /*7d00*/  PRMT R129, R15, 0x7610, R129 ;  /* 0x000076100f817816 */ /* 0x000fe40000000081 */
[----:B------:R-:W-:Y:S01]  /*7d10*/  @!P4 PRMT R139, R64, 0x5410, RZ ;  /* 0x00005410408bc816 */ /* 0x000fe200000000ff */
[----:B---3--:R-:W-:Y:S01]  /*7d20*/  FADD.FTZ R5, R21, R5 ;  /* 0x0000000515057221 */ /* 0x008fe20000010000 */
[----:B------:R-:W-:Y:S01]  /*7d30*/  ISETP.GE.U32.AND P4, PT, R217, R2, PT ;  /* 0x00000002d900720c */ /* 0x000fe20003f86070 */
[----:B------:R-:W1:Y:S01]  /*7d40*/  MUFU.EX2 R14, R80 ;  /* 0x00000050000e7308 */ /* 0x000e620000000800 */
[----:B----4-:R-:W-:Y:S02]  /*7d50*/  F2FP.PACK_AB R10, R20, R21 ;  /* 0x00000015140a723e */ /* 0x010fe400000000ff */
[----:B------:R-:W-:Y:S01]  /*7d60*/  SHF.R.U32.HI R2, RZ, 0x10, R0 ;  /* 0x00000010ff027819 */ /* 0x000fe20000011600 */
[----:B------:R-:W-:Y:S01]  /*7d70*/  @!P5 HADD2 R66, -R129.H0_H0, -RZ.H0_H0 ;  /* 0xa00000ff8142d230 */ /* 0x000fe20000000900 */
[----:B------:R-:W-:-:S03]  /*7d80*/  PRMT R131, R15, 0x7632, R131 ;  /* 0x000076320f837816 */ /* 0x000fc60000000083 */
[----:B------:R2:W-:Y:S01]  /*7d90*/  MUFU.EX2 R21, R107 ;  /* 0x0000006b00157308 */ /* 0x0005e20000000800 */
[----:B------:R-:W-:Y:S02]  /*7da0*/  LOP3.LUT R2, R2, 0xff, RZ, 0xc0, !PT ;  /* 0x000000ff02027812 */ /* 0x000fe400078ec0ff */
[----:B------:R-:W-:Y:S02]  /*7db0*/  PRMT R208, R129, 0x5410, R131 ;  /* 0x0000541081d07816 */ /* 0x000fe40000000083 */
[----:B------:R-:W-:-:S03]  /*7dc0*/  @!P5 PRMT R129, R66, 0x5410, RZ ;  /* 0x000054104281d816 */ /* 0x000fc600000000ff */
[----:B------:R-:W3:Y:S01]  /*7dd0*/  MUFU.EX2 R9, R87 ;  /* 0x0000005700097308 */ /* 0x000ee20000000800 */
[C---:B------:R-:W-:Y:S02]  /*7de0*/  PRMT R106, R18.reuse, 0x7632, R106 ;  /* 0x00007632126a7816 */ /* 0x040fe4000000006a */
[----:B--2---:R-:W-:Y:S02]  /*7df0*/  PRMT R107, R18, 0x7610, R107 ;  /* 0x00007610126b7816 */ /* 0x004fe4000000006b */
[----:B------:R-:W-:-:S03]  /*7e00*/  ISETP.GE.U32.AND P5, PT, R217, R2, PT ;  /* 0x00000002d900720c */ /* 0x000fc60003fa6070 */
[----:B------:R-:W-:Y:S01]  /*7e10*/  @!P2 HADD2 R68, -R107.H0_H0, -RZ.H0_H0 ;  /* 0xa00000ff6b44a230 */ /* 0x000fe20000000900 */
[----:B------:R-:W-:Y:S01]  /*7e20*/  LOP3.LUT R2, R0, 0xff, RZ, 0xc0, !PT ;  /* 0x000000ff00027812 */ /* 0x000fe200078ec0ff */
[----:B------:R-:W-:Y:S01]  /*7e30*/  IMAD.MOV.U32 R30, RZ, RZ, R207 ;  /* 0x000000ffff1e7224 */ /* 0x000fe200078e00cf */
[----:B------:R-:W-:Y:S01]  /*7e40*/  PRMT R207, R107, 0x5410, R106 ;  /* 0x000054106bcf7816 */ /* 0x000fe2000000006a */
[----:B------:R-:W-:Y:S01]  /*7e50*/  FADD.FTZ R5, R20, R5 ;  /* 0x0000000514057221 */ /* 0x000fe20000010000 */
[----:B------:R-:W-:Y:S01]  /*7e60*/  @!P2 PRMT R107, R68, 0x5410, RZ ;  /* 0x00005410446ba816 */ /* 0x000fe200000000ff */
[----:B------:R-:W-:Y:S01]  /*7e70*/  @!P4 HADD2 R69, -R106.H0_H0, -RZ.H0_H0 ;  /* 0xa00000ff6a45c230 */ /* 0x000fe20000000900 */
[C---:B------:R-:W-:Y:S01]  /*7e80*/  LOP3.LUT R13, R6.reuse, 0xffff, RZ, 0xc0, !PT ;  /* 0x0000ffff060d7812 */ /* 0x040fe200078ec0ff */
[----:B------:R-:W-:Y:S01]  /*7e90*/  @!P3 HADD2 R65, -R137.H0_H0, -RZ.H0_H0 ;  /* 0xa00000ff8941b230 */ /* 0x000fe20000000900 */
[----:B------:R-:W-:Y:S01]  /*7ea0*/  ISETP.GE.U32.AND P2, PT, R217, R2, PT ;  /* 0x00000002d900720c */ /* 0x000fe20003f46070 */
[----:B------:R-:W-:Y:S01]  /*7eb0*/  @!P0 HADD2 R67, -R131.H0_H0, -RZ.H0_H0 ;  /* 0xa00000ff83438230 */ /* 0x000fe20000000900 */
[----:B------:R-:W-:Y:S01]  /*7ec0*/  PRMT R89, R17, 0x7632, R89 ;  /* 0x0000763211597816 */ /* 0x000fe20000000059 */
[----:B------:R2:W-:Y:S01]  /*7ed0*/  MUFU.EX2 R15, R88 ;  /* 0x00000058000f7308 */ /* 0x0005e20000000800 */
[----:B------:R-:W-:-:S02]  /*7ee0*/  LOP3.LUT R8, R6, 0xff, RZ, 0xc0, !PT ;  /* 0x000000ff06087812 */ /* 0x000fc400078ec0ff */
[----:B------:R-:W-:Y:S02]  /*7ef0*/  SHF.R.U32.HI R7, RZ, 0x10, R6 ;  /* 0x00000010ff077819 */ /* 0x000fe40000011606 */
[----:B------:R-:W-:Y:S01]  /*7f00*/  SHF.R.U32.HI R2, RZ, 0x18, R0 ;  /* 0x00000018ff027819 */ /* 0x000fe20000011600 */
[----:B-1----:R-:W-:Y:S01]  /*7f10*/  FADD.FTZ R5, R14, R5 ;  /* 0x000000050e057221 */ /* 0x002fe20000010000 */
[----:B------:R-:W-:Y:S02]  /*7f20*/  SHF.R.U32.HI R6, RZ, 0x18, R6 ;  /* 0x00000018ff067819 */ /* 0x000fe40000011606 */
[----:B------:R-:W-:Y:S01]  /*7f30*/  LOP3.LUT R0, R0, 0xffff, RZ, 0xc0, !PT ;  /* 0x0000ffff00007812 */ /* 0x000fe200078ec0ff */
[----:B------:R-:W-:Y:S01]  /*7f40*/  @!P1 HADD2 R72, -R89.H0_H0, -RZ.H0_H0 ;  /* 0xa00000ff59489230 */ /* 0x000fe20000000900 */
[----:B------:R-:W-:Y:S02]  /*7f50*/  @!P4 PRMT R106, R69, 0x5410, RZ ;  /* 0x00005410456ac816 */ /* 0x000fe400000000ff */
[----:B------:R-:W-:-:S02]  /*7f60*/  @!P3 PRMT R137, R65, 0x5410, RZ ;  /* 0x000054104189b816 */ /* 0x000fc400000000ff */
[----:B--2---:R-:W-:Y:S02]  /*7f70*/  PRMT R88, R17, 0x7610, R88 ;  /* 0x0000761011587816 */ /* 0x004fe40000000058 */
[----:B------:R-:W-:Y:S02]  /*7f80*/  @!P0 PRMT R131, R67, 0x5410, RZ ;  /* 0x0000541043838816 */ /* 0x000fe400000000ff */
[C---:B------:R-:W-:Y:S02]  /*7f90*/  ISETP.GE.U32.AND P4, PT, R217.reuse, R2, PT ;  /* 0x00000002d900720c */ /* 0x040fe40003f86070 */
[----:B------:R-:W-:Y:S01]  /*7fa0*/  ISETP.GE.U32.AND P3, PT, R217, R8, PT ;  /* 0x00000008d900720c */ /* 0x000fe20003f66070 */
[----:B---3--:R-:W-:Y:S01]  /*7fb0*/  FADD.FTZ R8, R9, R5 ;  /* 0x0000000509087221 */ /* 0x008fe20000010000 */
[----:B------:R-:W-:Y:S02]  /*7fc0*/  ISETP.GE.U32.AND P0, PT, R217, R6, PT ;  /* 0x00000006d900720c */ /* 0x000fe40003f06070 */
[----:B------:R-:W-:-:S02]  /*7fd0*/  LOP3.LUT R2, R7, 0xff, RZ, 0xc0, !PT ;  /* 0x000000ff07027812 */ /* 0x000fc400078ec0ff */
[----:B------:R-:W-:Y:S01]  /*7fe0*/  SHF.R.U32.HI R0, RZ, 0x8, R0 ;  /* 0x00000008ff007819 */ /* 0x000fe20000011600 */
[----:B------:R-:W-:Y:S01]  /*7ff0*/  IMAD.MOV.U32 R32, RZ, RZ, R204 ;  /* 0x000000ffff207224 */ /* 0x000fe200078e00cc */
[----:B------:R-:W-:Y:S01]  /*8000*/  F2FP.PACK_AB R6, R9, R14 ;  /* 0x0000000e0906723e */ /* 0x000fe200000000ff */
[----:B------:R-:W-:Y:S01]  /*8010*/  @!P6 HADD2 R73, -R88.H0_H0, -RZ.H0_H0 ;  /* 0xa00000ff5849e230 */ /* 0x000fe20000000900 */
[----:B------:R-:W1:Y:S01]  /*8020*/  MUFU.EX2 R9, R95 ;  /* 0x0000005f00097308 */ /* 0x000e620000000800 */
[----:B------:R-:W-:Y:S02]  /*8030*/  PRMT R204, R88, 0x5410, R89 ;  /* 0x0000541058cc7816 */ /* 0x000fe40000000059 */
[----:B------:R-:W-:Y:S02]  /*8040*/  @!P1 PRMT R89, R72, 0x5410, RZ ;  /* 0x0000541048599816 */ /* 0x000fe400000000ff */
[----:B------:R-:W-:Y:S02]  /*8050*/  LOP3.LUT R0, R0, 0xffff, RZ, 0xc0, !PT ;  /* 0x0000ffff00007812 */ /* 0x000fe400078ec0ff */
[----:B------:R-:W-:-:S02]  /*8060*/  ISETP.GE.U32.AND P1, PT, R217, R2, PT ;  /* 0x00000002d900720c */ /* 0x000fc40003f26070 */
[C---:B------:R-:W-:Y:S01]  /*8070*/  PRMT R128, R10.reuse, 0x7610, R128 ;  /* 0x000076100a807816 */ /* 0x040fe20000000080 */
[----:B------:R-:W2:Y:S01]  /*8080*/  MUFU.EX2 R2, R91 ;  /* 0x0000005b00027308 */ /* 0x000ea20000000800 */
[----:B------:R-:W-:Y:S02]  /*8090*/  @!P6 PRMT R88, R73, 0x5410, RZ ;  /* 0x000054104958e816 */ /* 0x000fe400000000ff */
[----:B------:R-:W-:Y:S02]  /*80a0*/  ISETP.GE.U32.AND P6, PT, R217, R0, PT ;  /* 0x00000000d900720c */ /* 0x000fe40003fc6070 */
[----:B------:R-:W-:Y:S01]  /*80b0*/  SHF.R.U32.HI R0, RZ, 0x8, R13 ;  /* 0x00000008ff007819 */ /* 0x000fe2000001160d */
[----:B------:R-:W-:Y:S01]  /*80c0*/  @!P2 HADD2 R75, -R128.H0_H0, -RZ.H0_H0 ;  /* 0xa00000ff804ba230 */ /* 0x000fe20000000900 */
[----:B------:R-:W-:Y:S01]  /*80d0*/  PRMT R127, R10, 0x7632, R127 ;  /* 0x000076320a7f7816 */ /* 0x000fe2000000007f */
[----:B------:R-:W3:Y:S01]  /*80e0*/  MUFU.EX2 R7, R70 ;  /* 0x0000004600077308 */ /* 0x000ee20000000800 */
[----:B------:R-:W-:Y:S01]  /*80f0*/  LOP3.LUT R0, R0, 0xffff, RZ, 0xc0, !PT ;  /* 0x0000ffff00007812 */ /* 0x000fe200078ec0ff */
[----:B------:R-:W-:Y:S01]  /*8100*/  IMAD.MOV.U32 R27, RZ, RZ, R160 ;  /* 0x000000ffff1b7224 */ /* 0x000fe200078e00a0 */
[----:B------:R-:W-:-:S02]  /*8110*/  PRMT R160, R128, 0x5410, R127 ;  /* 0x0000541080a07816 */ /* 0x000fc4000000007f */
[C---:B------:R-:W-:Y:S02]  /*8120*/  PRMT R136, R6.reuse, 0x7610, R136 ;  /* 0x0000761006887816 */ /* 0x040fe40000000088 */
[----:B------:R-:W-:Y:S01]  /*8130*/  PRMT R130, R6, 0x7632, R130 ;  /* 0x0000763206827816 */ /* 0x000fe20000000082 */
[----:B------:R-:W4:Y:S01]  /*8140*/  MUFU.EX2 R20, R154 ;  /* 0x0000009a00147308 */ /* 0x000f220000000800 */
[----:B------:R-:W-:Y:S02]  /*8150*/  @!P2 PRMT R128, R75, 0x5410, RZ ;  /* 0x000054104b80a816 */ /* 0x000fe400000000ff */
[----:B------:R-:W-:Y:S01]  /*8160*/  ISETP.GE.U32.AND P2, PT, R217, R0, PT ;  /* 0x00000000d900720c */ /* 0x000fe20003f46070 */
[----:B-1----:R-:W-:Y:S01]  /*8170*/  FADD.FTZ R0, R9, R12 ;  /* 0x0000000c09007221 */ /* 0x002fe20000010000 */
[----:B------:R-:W-:-:S03]  /*8180*/  F2FP.PACK_AB R11, R11, R19 ;  /* 0x000000130b0b723e */ /* 0x000fc600000000ff */
[----:B------:R-:W1:Y:S01]  /*8190*/  MUFU.EX2 R6, R74 ;  /* 0x0000004a00067308 */ /* 0x000e620000000800 */
[C---:B--2---:R-:W-:Y:S01]  /*81a0*/  FADD.FTZ R5, R2.reuse, R0 ;  /* 0x0000000002057221 */ /* 0x044fe20000010000 */
[----:B------:R-:W-:-:S06]  /*81b0*/  F2FP.PACK_AB R0, R2, R9 ;  /* 0x000000090200723e */ /* 0x000fcc00000000ff */
[----:B------:R-:W2:Y:S01]  /*81c0*/  MUFU.EX2 R19, R155 ;  /* 0x0000009b00137308 */ /* 0x000ea20000000800 */
[----:B------:R-:W-:Y:S01]  /*81d0*/  @!P6 HADD2 R76, -R127.H0_H0, -RZ.H0_H0 ;  /* 0xa00000ff7f4ce230 */ /* 0x000fe20000000900 */
[----:B------:R-:W-:-:S06]  /*81e0*/  PRMT R141, R0, 0x7610, R141 ;  /* 0x00007610008d7816 */ /* 0x000fcc000000008d */
[----:B------:R-:W1:Y:S01]  /*81f0*/  MUFU.EX2 R16, R99 ;  /* 0x0000006300107308 */ /* 0x000e620000000800 */
[----:B------:R-:W-:Y:S01]  /*8200*/  PRMT R140, R0, 0x7632, R140 ;  /* 0x00007632008c7816 */ /* 0x000fe2000000008c */
[----:B------:R-:W-:Y:S02]  /*8210*/  FADD.FTZ R0, R21, R23 ;  /* 0x0000001715007221 */ /* 0x000fe40000010000 */
[----:B---3--:R-:W-:-:S04]  /*8220*/  FADD.FTZ R2, R7, R22 ;  /* 0x0000001607027221 */ /* 0x008fc80000010000 */
[----:B------:R-:W3:Y:S01]  /*8230*/  MUFU.EX2 R14, R156 ;  /* 0x0000009c000e7308 */ /* 0x000ee20000000800 */
[----:B------:R-:W-:-:S07]  /*8240*/  @!P6 PRMT R127, R76, 0x5410, RZ ;  /* 0x000054104c7fe816 */ /* 0x000fce00000000ff */
[----:B------:R-:W-:Y:S01]  /*8250*/  MUFU.EX2 R17, R102 ;  /* 0x0000006600117308 */ /* 0x000fe20000000800 */
[----:B----4-:R-:W-:-:S07]  /*8260*/  FADD.FTZ R0, R20, R0 ;  /* 0x0000000014007221 */ /* 0x010fce0000010000 */
[----:B------:R-:W4:Y:S01]  /*8270*/  MUFU.EX2 R10, R94 ;  /* 0x0000005e000a7308 */ /* 0x000f220000000800 */
[C---:B-1----:R-:W-:Y:S01]  /*8280*/  FADD.FTZ R23, R6.reuse, R2 ;  /* 0x0000000206177221 */ /* 0x042fe20000010000 */
[----:B------:R-:W-:Y:S01]  /*8290*/  F2FP.PACK_AB R76, R6, R7 ;  /* 0x00000007064c723e */ /* 0x000fe200000000ff */
[----:B------:R-:W-:-:S05]  /*82a0*/  FADD.FTZ R2, R15, R8 ;  /* 0x000000080f027221 */ /* 0x000fca0000010000 */
[----:B------:R-:W-:Y:S01]  /*82b0*/  MUFU.EX2 R18, R109 ;  /* 0x0000006d00127308 */ /* 0x000fe20000000800 */
[----:B--2---:R-:W-:-:S07]  /*82c0*/  FADD.FTZ R0, R19, R0 ;  /* 0x0000000013007221 */ /* 0x004fce0000010000 */
[----:B------:R-:W1:Y:S01]  /*82d0*/  MUFU.EX2 R9, R86 ;  /* 0x0000005600097308 */ /* 0x000e620000000800 */
[----:B------:R-:W-:-:S07]  /*82e0*/  FADD.FTZ R2, R16, R2 ;  /* 0x0000000210027221 */ /* 0x000fce0000010000 */
[----:B------:R-:W2:Y:S01]  /*82f0*/  MUFU.EX2 R7, R103 ;  /* 0x0000006700077308 */ /* 0x000ea20000000800 */
[----:B---3--:R-:W-:Y:S01]  /*8300*/  FADD.FTZ R22, R14, R0 ;  /* 0x000000000e167221 */ /* 0x008fe20000010000 */
[----:B------:R-:W-:Y:S01]  /*8310*/  PRMT R126, R11, 0x7610, R126 ;  /* 0x000076100b7e7816 */ /* 0x000fe2000000007e */
[----:B----4-:R-:W-:-:S05]  /*8320*/  FADD.FTZ R0, R10, R5 ;  /* 0x000000050a007221 */ /* 0x010fca0000010000 */
[----:B------:R-:W3:Y:S01]  /*8330*/  MUFU.EX2 R6, R104 ;  /* 0x0000006800067308 */ /* 0x000ee20000000800 */
[----:B------:R-:W-:Y:S01]  /*8340*/  FADD.FTZ R2, R17, R2 ;  /* 0x0000000211027221 */ /* 0x000fe20000010000 */
[----:B------:R-:W-:Y:S01]  /*8350*/  PRMT R138, R11, 0x7632, R138 ;  /* 0x000076320b8a7816 */ /* 0x000fe2000000008a */
[----:B-1----:R-:W-:Y:S01]  /*8360*/  FADD.FTZ R0, R9, R0 ;  /* 0x0000000009007221 */ /* 0x002fe20000010000 */
[----:B------:R-:W-:Y:S01]  /*8370*/  @!P5 HADD2 R78, -R126.H0_H0, -RZ.H0_H0 ;  /* 0xa00000ff7e4ed230 */ /* 0x000fe20000000900 */
[----:B------:R-:W-:Y:S01]  /*8380*/  FADD.FTZ R5, R18, R2 ;  /* 0x0000000212057221 */ /* 0x000fe20000010000 */
[----:B------:R-:W-:Y:S01]  /*8390*/  IADD3 R2, R71, 0x2, RZ ;  /* 0x0000000247027810 */ /* 0x000fe20007ffe0ff */
[----:B------:R-:W-:Y:S01]  /*83a0*/  IMAD.MOV.U32 R156, RZ, RZ, R159 ;  /* 0x000000ffff9c7224 */ /* 0x000fe200078e009f */
[----:B------:R-:W-:Y:S01]  /*83b0*/  PRMT R159, R126, 0x5410, R138 ;  /* 0x000054107e9f7816 */ /* 0x000fe2000000008a */
[----:B--2---:R-:W-:Y:S01]  /*83c0*/  FADD.FTZ R0, R7, R0 ;  /* 0x0000000007007221 */ /* 0x004fe20000010000 */
[----:B------:R-:W-:-:S02]  /*83d0*/  LOP3.LUT R154, R223, R2, RZ, 0x3c, !PT ;  /* 0x00000002df9a7212 */ /* 0x000fc400078e3cff */
[----:B------:R-:W-:Y:S01]  /*83e0*/  @!P5 PRMT R126, R78, 0x5410, RZ ;  /* 0x000054104e7ed816 */ /* 0x000fe200000000ff */
[----:B------:R-:W-:Y:S01]  /*83f0*/  IMAD.MOV.U32 R31, RZ, RZ, R24 ;  /* 0x000000ffff1f7224 */ /* 0x000fe200078e0018 */
[----:B------:R-:W-:Y:S01]  /*8400*/  F2FP.PACK_AB R78, R14, R19 ;  /* 0x000000130e4e723e */ /* 0x000fe200000000ff */
[----:B------:R-:W-:Y:S02]  /*8410*/  IMAD.MOV.U32 R24, RZ, RZ, R38 ;  /* 0x000000ffff187224 */ /* 0x000fe400078e0026 */
[----:B---3--:R-:W-:Y:S01]  /*8420*/  FADD.FTZ R14, R6, R0 ;  /* 0x00000000060e7221 */ /* 0x008fe20000010000 */
[----:B------:R-:W-:Y:S02]  /*8430*/  LOP3.LUT R0, R154, R133, RZ, 0x3c, !PT ;  /* 0x000000859a007212 */ /* 0x000fe400078e3cff */
[----:B------:R-:W-:Y:S01]  /*8440*/  F2FP.PACK_AB R80, R20, R21 ;  /* 0x000000151450723e */ /* 0x000fe200000000ff */
[----:B------:R-:W-:Y:S02]  /*8450*/  IMAD.MOV.U32 R20, RZ, RZ, R24 ;  /* 0x000000ffff147224 */ /* 0x000fe400078e0018 */
[----:B------:R-:W-:Y:S01]  /*8460*/  IMAD.WIDE.U32 R24, R0, -0x326172a9, RZ ;  /* 0xcd9e8d5700187825 */ /* 0x000fe200078e00ff */
[----:B------:R-:W-:-:S02]  /*8470*/  F2FP.PACK_AB R18, R18, R17 ;  /* 0x000000111212723e */ /* 0x000fc400000000ff */
[----:B------:R-:W-:Y:S02]  /*8480*/  F2FP.PACK_AB R17, R6, R7 ;  /* 0x000000070611723e */ /* 0x000fe400000000ff */
[----:B------:R-:W-:Y:S02]  /*8490*/  LOP3.LUT R6, R25, R232, R186, 0x96, !PT ;  /* 0x000000e819067212 */ /* 0x000fe400078e96ba */
[----:B------:R-:W-:Y:S02]  /*84a0*/  LOP3.LUT R8, R101, R233, R24, 0x96, !PT ;  /* 0x000000e965087212 */ /* 0x000fe400078e9618 */
[----:B------:R-:W-:Y:S01]  /*84b0*/  F2FP.PACK_AB R16, R16, R15 ;  /* 0x0000000f1010723e */ /* 0x000fe200000000ff */
[----:B------:R-:W-:Y:S01]  /*84c0*/  IMAD.WIDE.U32 R6, R6, -0x2daee0ad, RZ ;  /* 0xd2511f5306067825 */ /* 0x000fe200078e00ff */
[----:B------:R-:W-:-:S03]  /*84d0*/  F2FP.PACK_AB R15, R9, R10 ;  /* 0x0000000a090f723e */ /* 0x000fc600000000ff */
        /* <DEDUP_REMOVED lines=14> */
[----:B------:R-:W-:-:S04]  /*85c0*/  LOP3.LUT R0, R7, R242, R8, 0x96, !PT ;  /* 0x000000f207007212 */ /* 0x000fc800078e9608 */
[C---:B------:R-:W-:Y:S02]  /*85d0*/  LOP3.LUT R2, R0.reuse, 0xff, RZ, 0xc0, !PT ;  /* 0x000000ff00027812 */ /* 0x040fe400078ec0ff */
[----:B------:R-:W-:Y:S02]  /*85e0*/  @!P4 PRMT R138, R77, 0x5410, RZ ;  /* 0x000054104d8ac816 */ /* 0x000fe400000000ff */
[----:B------:R-:W-:Y:S02]  /*85f0*/  ISETP.GE.U32.AND P4, PT, R217, R2, PT ;  /* 0x00000002d900720c */ /* 0x000fe40003f86070 */
[----:B------:R-:W-:Y:S01]  /*8600*/  LOP3.LUT R2, R0, 0xffff, RZ, 0xc0, !PT ;  /* 0x0000ffff00027812 */ /* 0x000fe200078ec0ff */
[----:B------:R-:W-:-:S03]  /*8610*/  @!P3 HADD2 R83, -R136.H0_H0, -RZ.H0_H0 ;  /* 0xa00000ff8853b230 */ /* 0x000fc60000000900 */
[----:B------:R-:W-:Y:S01]  /*8620*/  SHF.R.U32.HI R2, RZ, 0x8, R2 ;  /* 0x00000008ff027819 */ /* 0x000fe20000011602 */
[----:B------:R-:W-:Y:S01]  /*8630*/  IMAD.MOV.U32 R155, RZ, RZ, R158 ;  /* 0x000000ffff9b7224 */ /* 0x000fe200078e009e */
[----:B------:R-:W-:Y:S02]  /*8640*/  PRMT R158, R136, 0x5410, R130 ;  /* 0x00005410889e7816 */ /* 0x000fe40000000082 */
[----:B------:R-:W-:Y:S01]  /*8650*/  LOP3.LUT R2, R2, 0xffff, RZ, 0xc0, !PT ;  /* 0x0000ffff02027812 */ /* 0x000fe200078ec0ff */
[----:B------:R-:W-:Y:S01]  /*8660*/  @!P0 HADD2 R79, -R140.H0_H0, -RZ.H0_H0 ;  /* 0xa00000ff8c4f8230 */ /* 0x000fe20000000900 */
[----:B------:R-:W-:Y:S02]  /*8670*/  @!P3 PRMT R136, R83, 0x5410, RZ ;  /* 0x000054105388b816 */ /* 0x000fe400000000ff */
[----:B------:R-:W-:Y:S02]  /*8680*/  ISETP.GE.U32.AND P3, PT, R217, R2, PT ;  /* 0x00000002d900720c */ /* 0x000fe40003f66070 */
[----:B------:R-:W-:-:S02]  /*8690*/  SHF.R.U32.HI R2, RZ, 0x10, R0 ;  /* 0x00000010ff027819 */ /* 0x000fc40000011600 */
[----:B------:R-:W-:Y:S01]  /*86a0*/  SHF.R.U32.HI R0, RZ, 0x18, R0 ;  /* 0x00000018ff007819 */ /* 0x000fe20000011600 */
[----:B------:R-:W-:Y:S01]  /*86b0*/  @!P2 HADD2 R82, -R130.H0_H0, -RZ.H0_H0 ;  /* 0xa00000ff8252a230 */ /* 0x000fe20000000900 */
[----:B------:R-:W-:Y:S02]  /*86c0*/  PRMT R38, R141, 0x5410, R140 ;  /* 0x000054108d267816 */ /* 0x000fe4000000008c */
[----:B------:R-:W-:Y:S01]  /*86d0*/  @!P0 PRMT R140, R79, 0x5410, RZ ;  /* 0x000054104f8c8816 */ /* 0x000fe200000000ff */
[----:B------:R-:W1:Y:S01]  /*86e0*/  MUFU.EX2 R21, R119 ;  /* 0x0000007700157308 */ /* 0x000e620000000800 */
[----:B------:R-:W-:Y:S02]  /*86f0*/  ISETP.GE.U32.AND P0, PT, R217, R0, PT ;  /* 0x00000000d900720c */ /* 0x000fe40003f06070 */
[----:B------:R-:W-:Y:S01]  /*8700*/  LOP3.LUT R0, R6, 0xff, RZ, 0xc0, !PT ;  /* 0x000000ff06007812 */ /* 0x000fe200078ec0ff */
[----:B------:R-:W-:Y:S01]  /*8710*/  IMAD.MOV.U32 R8, RZ, RZ, R20 ;  /* 0x000000ffff087224 */ /* 0x000fe200078e0014 */
[----:B------:R-:W-:Y:S01]  /*8720*/  @!P2 PRMT R130, R82, 0x5410, RZ ;  /* 0x000054105282a816 */ /* 0x000fe200000000ff */
[----:B------:R-:W-:-:S02]  /*8730*/  @!P1 HADD2 R81, -R141.H0_H0, -RZ.H0_H0 ;  /* 0xa00000ff8d519230 */ /* 0x000fc40000000900 */
[----:B------:R-:W2:Y:S01]  /*8740*/  MUFU.EX2 R19, R116 ;  /* 0x0000007400137308 */ /* 0x000ea20000000800 */
[----:B------:R-:W-:Y:S02]  /*8750*/  LOP3.LUT R10, R9, R238, R10, 0x96, !PT ;  /* 0x000000ee090a7212 */ /* 0x000fe400078e960a */
[----:B------:R-:W-:Y:S02]  /*8760*/  ISETP.GE.U32.AND P2, PT, R217, R0, PT ;  /* 0x00000000d900720c */ /* 0x000fe40003f46070 */
[--C-:B------:R-:W-:Y:S02]  /*8770*/  SHF.R.U32.HI R0, RZ, 0x10, R6.reuse ;  /* 0x00000010ff007819 */ /* 0x100fe40000011606 */
[----:B------:R-:W-:Y:S01]  /*8780*/  LOP3.LUT R9, R6, 0xffff, RZ, 0xc0, !PT ;  /* 0x0000ffff06097812 */ /* 0x000fe200078ec0ff */
[----:B------:R-:W3:Y:S01]  /*8790*/  MUFU.EX2 R20, R120 ;  /* 0x0000007800147308 */ /* 0x000ee20000000800 */
[----:B------:R-:W-:Y:S02]  /*87a0*/  SHF.R.U32.HI R6, RZ, 0x18, R6 ;  /* 0x00000018ff067819 */ /* 0x000fe40000011606 */
[----:B------:R-:W-:-:S05]  /*87b0*/  @!P1 PRMT R141, R81, 0x5410, RZ ;  /* 0x00005410518d9816 */ /* 0x000fca00000000ff */
[----:B------:R-:W4:Y:S01]  /*87c0*/  MUFU.EX2 R11, R117 ;  /* 0x00000075000b7308 */ /* 0x000f220000000800 */
[----:B------:R-:W-:Y:S01]  /*87d0*/  ISETP.GE.U32.AND P1, PT, R217, R6, PT ;  /* 0x00000006d900720c */ /* 0x000fe20003f26070 */
[----:B------:R-:W-:Y:S01]  /*87e0*/  IMAD.WIDE.U32 R6, R10, -0x2daee0ad, RZ ;  /* 0xd2511f530a067825 */ /* 0x000fe200078e00ff */
[----:B------:R-:W-:Y:S02]  /*87f0*/  LOP3.LUT R0, R0, 0xff, RZ, 0xc0, !PT ;  /* 0x000000ff00007812 */ /* 0x000fe400078ec0ff */
[----:B------:R-:W-:Y:S01]  /*8800*/  LOP3.LUT R2, R2, 0xff, RZ, 0xc0, !PT ;  /* 0x000000ff02027812 */ /* 0x000fe200078ec0ff */
[----:B-1----:R-:W-:Y:S01]  /*8810*/  FADD.FTZ R5, R21, R5 ;  /* 0x0000000515057221 */ /* 0x002fe20000010000 */
[----:B------:R-:W-:Y:S02]  /*8820*/  ISETP.GE.U32.AND P6, PT, R217, R0, PT ;  /* 0x00000000d900720c */ /* 0x000fe40003fc6070 */
[----:B------:R-:W-:Y:S01]  /*8830*/  LOP3.LUT R0, R7, R237, R12, 0x96, !PT ;  /* 0x000000ed07007212 */ /* 0x000fe200078e960c */
[----:B------:R-:W-:Y:S01]  /*8840*/  IMAD.MOV.U32 R12, RZ, RZ, R8 ;  /* 0x000000ffff0c7224 */ /* 0x000fe200078e0008 */
[----:B------:R-:W-:Y:S01]  /*8850*/  ISETP.GE.U32.AND P5, PT, R217, R2, PT ;  /* 0x00000002d900720c */ /* 0x000fe20003fa6070 */
[----:B--2---:R-:W-:Y:S01]  /*8860*/  FADD.FTZ R2, R19, R14 ;  /* 0x0000000e13027221 */ /* 0x004fe20000010000 */
[C---:B---3--:R-:W-:Y:S01]  /*8870*/  F2FP.PACK_AB R10, R20.reuse, R21 ;  /* 0x00000015140a723e */ /* 0x048fe200000000ff */
[----:B------:R-:W-:-:S02]  /*8880*/  FADD.FTZ R5, R20, R5 ;  /* 0x0000000514057221 */ /* 0x000fc40000010000 */
[----:B------:R-:W-:Y:S02]  /*8890*/  IMAD.MOV.U32 R20, RZ, RZ, R12 ;  /* 0x000000ffff147224 */ /* 0x000fe400078e000c */
[----:B----4-:R-:W-:Y:S02]  /*88a0*/  FADD.FTZ R12, R11, R2 ;  /* 0x000000020b0c7221 */ /* 0x010fe40000010000 */
[----:B------:R-:W-:Y:S01]  /*88b0*/  IMAD.MOV.U32 R2, RZ, RZ, R158 ;  /* 0x000000ffff027224 */ /* 0x000fe200078e009e */
[C---:B------:R-:W-:Y:S02]  /*88c0*/  PRMT R123, R16.reuse, 0x7610, R123 ;  /* 0x00007610107b7816 */ /* 0x040fe4000000007b */
[----:B------:R-:W-:Y:S01]  /*88d0*/  PRMT R122, R16, 0x7632, R122 ;  /* 0x00007632107a7816 */ /* 0x000fe2000000007a */
[----:B------:R-:W-:Y:S01]  /*88e0*/  IMAD.MOV.U32 R16, RZ, RZ, R2 ;  /* 0x000000ffff107224 */ /* 0x000fe200078e0002 */
[----:B------:R-:W-:Y:S01]  /*88f0*/  SHF.R.U32.HI R2, RZ, 0x8, R9 ;  /* 0x00000008ff027819 */ /* 0x000fe20000011609 */
[----:B------:R-:W-:Y:S01]  /*8900*/  @!P4 HADD2 R97, -R123.H0_H0, -RZ.H0_H0 ;  /* 0xa00000ff7b61c230 */ /* 0x000fe20000000900 */
[----:B------:R-:W-:Y:S01]  /*8910*/  IMAD.MOV.U32 R9, RZ, RZ, R26 ;  /* 0x000000ffff097224 */ /* 0x000fe200078e001a */
[----:B------:R-:W-:Y:S01]  /*8920*/  STL [R1+0x2c0], R224 ;  /* 0x0002c0e001007387 */ /* 0x000fe20000100800 */
[----:B------:R-:W-:Y:S01]  /*8930*/  LOP3.LUT R2, R2, 0xffff, RZ, 0xc0, !PT ;  /* 0x0000ffff02027812 */ /* 0x000fe200078ec0ff */
[----:B------:R-:W-:Y:S01]  /*8940*/  IMAD.MOV.U32 R14, RZ, RZ, R38 ;  /* 0x000000ffff0e7224 */ /* 0x000fe200078e0026 */
[----:B------:R-:W-:Y:S01]  /*8950*/  PRMT R26, R123, 0x5410, R122 ;  /* 0x000054107b1a7816 */ /* 0x000fe2000000007a */
[----:B------:R1:W-:Y:S01]  /*8960*/  STL.64 [R1+0x238], R186 ;  /* 0x000238ba01007387 */ /* 0x0003e20000100a00 */
[----:B------:R-:W-:Y:S01]  /*8970*/  @!P4 PRMT R123, R97, 0x5410, RZ ;  /* 0x00005410617bc816 */ /* 0x000fe200000000ff */
[----:B------:R-:W-:Y:S01]  /*8980*/  IMAD.MOV.U32 R21, RZ, RZ, R157 ;  /* 0x000000ffff157224 */ /* 0x000fe200078e009d */
[----:B------:R-:W-:Y:S01]  /*8990*/  ISETP.GE.U32.AND P4, PT, R217, R2, PT ;  /* 0x00000002d900720c */ /* 0x000fe20003f86070 */
[----:B------:R-:W-:Y:S01]  /*89a0*/  STL [R1+0x2bc], R221 ;  /* 0x0002bcdd01007387 */ /* 0x000fe20000100800 */
[----:B------:R-:W-:Y:S01]  /*89b0*/  F2FP.PACK_AB R11, R11, R19 ;  /* 0x000000130b0b723e */ /* 0x000fe200000000ff */
[----:B------:R-:W-:-:S02]  /*89c0*/  IMAD.MOV.U32 R2, RZ, RZ, R9 ;  /* 0x000000ffff027224 */ /* 0x000fc400078e0009 */
[----:B------:R2:W5:Y:S01]  /*89d0*/  LDL.LU R38, [R1+0x3fc] ;  /* 0x0003fc0001267983 */ /* 0x0005620000300800 */
[----:B------:R-:W-:Y:S01]  /*89e0*/  IMAD.MOV.U32 R19, RZ, RZ, R159 ;  /* 0x000000ffff137224 */ /* 0x000fe200078e009f */
[----:B------:R3:W4:Y:S02]  /*89f0*/  MUFU.EX2 R9, R169 ;  /* 0x000000a900097308 */ /* 0x0007240000000800 */
[----:B------:R2:W2:Y:S01]  /*8a00*/  LDL.LU R157, [R1+0x3f8] ;  /* 0x0003f800019d7983 */ /* 0x0004a20000300800 */
[----:B------:R-:W-:-:S03]  /*8a10*/  PRMT R121, R15, 0x7632, R121 ;  /* 0x000076320f797816 */ /* 0x000fc60000000079 */
[----:B------:R1:W2:Y:S01]  /*8a20*/  LDL.LU R158, [R1+0x3f4] ;  /* 0x0003f400019e7983 */ /* 0x0002a20000300800 */
[----:B------:R-:W-:-:S03]  /*8a30*/  PRMT R120, R15, 0x7610, R120 ;  /* 0x000076100f787816 */ /* 0x000fc60000000078 */
[----:B------:R1:W2:Y:S01]  /*8a40*/  LDL.LU R159, [R1+0x3f0] ;  /* 0x0003f000019f7983 */ /* 0x0002a20000300800 */
[----:B---3--:R-:W-:-:S03]  /*8a50*/  IMAD.MOV.U32 R169, RZ, RZ, R161 ;  /* 0x000000ffffa97224 */ /* 0x008fc600078e00a1 */
[----:B------:R3:W3:Y:S04]  /*8a60*/  LDL.LU R161, [R1+0x3e4] ;  /* 0x0003e40001a17983 */ /* 0x0006e80000300800 */
[----:B------:R-:W3:Y:S01]  /*8a70*/  LDL R15, [R1+0xc0] ;  /* 0x0000c000010f7983 */ /* 0x000ee20000100800 */
[----:B------:R-:W-:Y:S01]  /*8a80*/  @!P3 HADD2 R92, -R122.H0_H0, -RZ.H0_H0 ;  /* 0xa00000ff7a5cb230 */ /* 0x000fe20000000900 */
[C---:B------:R-:W-:Y:S01]  /*8a90*/  LOP3.LUT R8, R6.reuse, 0xff, RZ, 0xc0, !PT ;  /* 0x000000ff06087812 */ /* 0x040fe200078ec0ff */
[----:B------:R-:W-:Y:S01]  /*8aa0*/  @!P0 HADD2 R98, -R121.H0_H0, -RZ.H0_H0 ;  /* 0xa00000ff79628230 */ /* 0x000fe20000000900 */
[----:B------:R-:W-:Y:S02]  /*8ab0*/  LOP3.LUT R13, R6, 0xffff, RZ, 0xc0, !PT ;  /* 0x0000ffff060d7812 */ /* 0x000fe400078ec0ff */
[----:B------:R-:W-:-:S02]  /*8ac0*/  @!P3 PRMT R122, R92, 0x5410, RZ ;  /* 0x000054105c7ab816 */ /* 0x000fc400000000ff */
[--C-:B------:R-:W-:Y:S02]  /*8ad0*/  SHF.R.U32.HI R7, RZ, 0x10, R6.reuse ;  /* 0x00000010ff077819 */ /* 0x100fe40000011606 */
[----:B------:R-:W-:Y:S02]  /*8ae0*/  ISETP.GE.U32.AND P3, PT, R217, R8, PT ;  /* 0x00000008d900720c */ /* 0x000fe40003f66070 */
[----:B------:R-:W-:Y:S01]  /*8af0*/  SHF.R.U32.HI R6, RZ, 0x18, R6 ;  /* 0x00000018ff067819 */ /* 0x000fe20000011606 */
[----:B------:R1:W1:Y:S01]  /*8b00*/  MUFU.EX2 R8, R172 ;  /* 0x000000ac00087308 */ /* 0x0002620000000800 */
[----:B------:R-:W-:Y:S01]  /*8b10*/  @!P5 HADD2 R110, -R120.H0_H0, -RZ.H0_H0 ;  /* 0xa00000ff786ed230 */ /* 0x000fe20000000900 */
[----:B----4-:R-:W-:Y:S02]  /*8b20*/  FADD.FTZ R5, R9, R5 ;  /* 0x0000000509057221 */ /* 0x010fe40000010000 */
[----:B-1----:R-:W-:Y:S01]  /*8b30*/  IMAD.MOV.U32 R172, RZ, RZ, R169 ;  /* 0x000000ffffac7224 */ /* 0x002fe200078e00a9 */
[----:B------:R-:W-:-:S02]  /*8b40*/  PRMT R169, R120, 0x5410, R121 ;  /* 0x0000541078a97816 */ /* 0x000fc40000000079 */
[----:B------:R-:W-:Y:S02]  /*8b50*/  @!P0 PRMT R121, R98, 0x5410, RZ ;  /* 0x0000541062798816 */ /* 0x000fe400000000ff */
[----:B------:R-:W-:Y:S01]  /*8b60*/  ISETP.GE.U32.AND P0, PT, R217, R6, PT ;  /* 0x00000006d900720c */ /* 0x000fe20003f06070 */
[----:B------:R-:W-:Y:S01]  /*8b70*/  IMAD.MOV.U32 R6, RZ, RZ, R2 ;  /* 0x000000ffff067224 */ /* 0x000fe200078e0002 */
[----:B------:R-:W-:-:S04]  /*8b80*/  SHF.R.U32.HI R2, RZ, 0x10, R0 ;  /* 0x00000010ff027819 */ /* 0x000fc80000011600 */
[----:B------:R-:W-:Y:S02]  /*8b90*/  LOP3.LUT R2, R2, 0xff, RZ, 0xc0, !PT ;  /* 0x000000ff02027812 */ /* 0x000fe400078ec0ff */
[----:B------:R-:W-:Y:S02]  /*8ba0*/  @!P5 PRMT R120, R110, 0x5410, RZ ;  /* 0x000054106e78d816 */ /* 0x000fe400000000ff */
[----:B------:R-:W-:Y:S01]  /*8bb0*/  ISETP.GE.U32.AND P5, PT, R217, R2, PT ;  /* 0x00000002d900720c */ /* 0x000fe20003fa6070 */
[----:B------:R-:W-:Y:S01]  /*8bc0*/  IMAD.MOV.U32 R2, RZ, RZ, R6 ;  /* 0x000000ffff027224 */ /* 0x000fe200078e0006 */
[----:B------:R-:W-:Y:S01]  /*8bd0*/  PRMT R119, R18, 0x7610, R119 ;  /* 0x0000761012777816 */ /* 0x000fe20000000077 */
[C---:B------:R-:W-:Y:S01]  /*8be0*/  FADD.FTZ R6, R8.reuse, R5 ;  /* 0x0000000508067221 */ /* 0x040fe20000010000 */
[----:B------:R-:W-:Y:S01]  /*8bf0*/  F2FP.PACK_AB R5, R8, R9 ;  /* 0x000000090805723e */ /* 0x000fe200000000ff */
[----:B------:R-:W-:Y:S02]  /*8c00*/  IMAD.MOV.U32 R8, RZ, RZ, R160 ;  /* 0x000000ffff087224 */ /* 0x000fe400078e00a0 */
[----:B------:R-:W-:Y:S01]  /*8c10*/  IMAD.MOV.U32 R9, RZ, RZ, R172 ;  /* 0x000000ffff097224 */ /* 0x000fe200078e00ac */
[----:B------:R-:W-:Y:S01]  /*8c20*/  @!P2 HADD2 R112, -R119.H0_H0, -RZ.H0_H0 ;  /* 0xa00000ff7770a230 */ /* 0x000fe20000000900 */
[----:B------:R-:W-:Y:S01]  /*8c30*/  IMAD.MOV.U32 R172, RZ, RZ, R16 ;  /* 0x000000ffffac7224 */ /* 0x000fe200078e0010 */
[----:B------:R-:W-:Y:S01]  /*8c40*/  PRMT R118, R18, 0x7632, R118 ;  /* 0x0000763212767816 */ /* 0x000fe20000000076 */
[----:B------:R1:W-:Y:S01]  /*8c50*/  MUFU.EX2 R16, R192 ;  /* 0x000000c000107308 */ /* 0x0003e20000000800 */
[----:B------:R-:W-:Y:S01]  /*8c60*/  IMAD.MOV.U32 R18, RZ, RZ, R2 ;  /* 0x000000ffff127224 */ /* 0x000fe200078e0002 */
[----:B------:R-:W-:Y:S01]  /*8c70*/  LOP3.LUT R2, R0, 0xff, RZ, 0xc0, !PT ;  /* 0x000000ff00027812 */ /* 0x000fe200078ec0ff */
[----:B------:R4:W4:Y:S01]  /*8c80*/  LDL.LU R160, [R1+0x3e0] ;  /* 0x0003e00001a07983 */ /* 0x0009220000300800 */
[----:B------:R-:W-:Y:S01]  /*8c90*/  @!P4 HADD2 R115, -R118.H0_H0, -RZ.H0_H0 ;  /* 0xa00000ff7673c230 */ /* 0x000fe20000000900 */
[----:B-1----:R-:W-:-:S02]  /*8ca0*/  IMAD.MOV.U32 R192, RZ, RZ, R8 ;  /* 0x000000ffffc07224 */ /* 0x002fc400078e0008 */
[----:B------:R-:W-:Y:S02]  /*8cb0*/  IMAD.MOV.U32 R8, RZ, RZ, R19 ;  /* 0x000000ffff087224 */ /* 0x000fe400078e0013 */
[----:B------:R-:W-:Y:S02]  /*8cc0*/  IMAD.MOV.U32 R19, RZ, RZ, R14 ;  /* 0x000000ffff137224 */ /* 0x000fe400078e000e */
[----:B------:R1:W1:Y:S02]  /*8cd0*/  MUFU.EX2 R14, R195 ;  /* 0x000000c3000e7308 */ /* 0x0002640000000800 */
[----:B-1----:R-:W-:Y:S02]  /*8ce0*/  PRMT R195, R119, 0x5410, R118 ;  /* 0x0000541077c37816 */ /* 0x002fe40000000076 */
[----:B------:R-:W-:Y:S02]  /*8cf0*/  @!P2 PRMT R119, R112, 0x5410, RZ ;  /* 0x000054107077a816 */ /* 0x000fe400000000ff */
[----:B------:R-:W-:-:S02]  /*8d00*/  ISETP.GE.U32.AND P2, PT, R217, R2, PT ;  /* 0x00000002d900720c */ /* 0x000fc40003f46070 */
[----:B------:R-:W-:Y:S02]  /*8d10*/  @!P4 PRMT R118, R115, 0x5410, RZ ;  /* 0x000054107376c816 */ /* 0x000fe400000000ff */
[C---:B------:R-:W-:Y:S02]  /*8d20*/  PRMT R117, R17.reuse, 0x7632, R117 ;  /* 0x0000763211757816 */ /* 0x040fe40000000075 */
[----:B------:R-:W-:Y:S02]  /*8d30*/  PRMT R116, R17, 0x7610, R116 ;  /* 0x0000761011747816 */ /* 0x000fe40000000074 */
[C---:B------:R-:W-:Y:S02]  /*8d40*/  PRMT R115, R10.reuse, 0x7610, R115 ;  /* 0x000076100a737816 */ /* 0x040fe40000000073 */
[----:B------:R-:W-:Y:S01]  /*8d50*/  PRMT R114, R10, 0x7632, R114 ;  /* 0x000076320a727816 */ /* 0x000fe20000000072 */
[----:B------:R-:W-:Y:S02]  /*8d60*/  IMAD.MOV.U32 R10, RZ, RZ, R9 ;  /* 0x000000ffff0a7224 */ /* 0x000fe400078e0009 */
[----:B------:R-:W1:Y:S01]  /*8d70*/  MUFU.EX2 R9, R170 ;  /* 0x000000aa00097308 */ /* 0x000e620000000800 */
[----:B--2---:R-:W-:Y:S01]  /*8d80*/  @!P1 HADD2 R157, -R117.H0_H0, -RZ.H0_H0 ;  /* 0xa00000ff759d9230 */ /* 0x004fe20000000900 */
[----:B---3--:R-:W-:-:S06]  /*8d90*/  IMAD.MOV.U32 R2, RZ, RZ, R15 ;  /* 0x000000ffff027224 */ /* 0x008fcc00078e000f */
[----:B------:R2:W-:Y:S02]  /*8da0*/  MUFU.EX2 R15, R173 ;  /* 0x000000ad000f7308 */ /* 0x0005e40000000800 */
[----:B--2---:R-:W-:Y:S01]  /*8db0*/  IMAD.MOV.U32 R173, RZ, RZ, R2 ;  /* 0x000000ffffad7224 */ /* 0x004fe200078e0002 */
[----:B------:R-:W-:-:S04]  /*8dc0*/  SHF.R.U32.HI R2, RZ, 0x18, R0 ;  /* 0x00000018ff027819 */ /* 0x000fc80000011600 */
[----:B------:R-:W-:Y:S01]  /*8dd0*/  ISETP.GE.U32.AND P4, PT, R217, R2, PT ;  /* 0x00000002d900720c */ /* 0x000fe20003f86070 */
[----:B------:R-:W-:Y:S02]  /*8de0*/  IMAD.MOV.U32 R2, RZ, RZ, R162 ;  /* 0x000000ffff027224 */ /* 0x000fe400078e00a2 */
[----:B------:R2:W3:Y:S02]  /*8df0*/  LDL.LU R162, [R1+0x3dc] ;  /* 0x0003dc0001a27983 */ /* 0x0004e40000300800 */
[----:B------:R-:W-:Y:S01]  /*8e00*/  IMAD.MOV.U32 R17, RZ, RZ, R2 ;  /* 0x000000ffff117224 */ /* 0x000fe200078e0002 */
[----:B------:R-:W-:-:S03]  /*8e10*/  LOP3.LUT R2, R7, 0xff, RZ, 0xc0, !PT ;  /* 0x000000ff07027812 */ /* 0x000fc600078ec0ff */
[----:B------:R-:W-:Y:S02]  /*8e20*/  IMAD.MOV.U32 R7, RZ, RZ, R17 ;  /* 0x000000ffff077224 */ /* 0x000fe400078e0011 */
[----:B------:R1:W-:Y:S01]  /*8e30*/  MUFU.EX2 R17, R177 ;  /* 0x000000b100117308 */ /* 0x0003e20000000800 */
[----:B------:R-:W-:Y:S01]  /*8e40*/  LOP3.LUT R0, R0, 0xffff, RZ, 0xc0, !PT ;  /* 0x0000ffff00007812 */ /* 0x000fe200078ec0ff */
[----:B-1----:R-:W-:Y:S01]  /*8e50*/  IMAD.MOV.U32 R177, RZ, RZ, R192 ;  /* 0x000000ffffb17224 */ /* 0x002fe200078e00c0 */
[----:B------:R-:W-:Y:S02]  /*8e60*/  PRMT R192, R116, 0x5410, R117 ;  /* 0x0000541074c07816 */ /* 0x000fe40000000075 */
[----:B------:R-:W-:Y:S02]  /*8e70*/  @!P1 PRMT R117, R157, 0x5410, RZ ;  /* 0x000054109d759816 */ /* 0x000fe400000000ff */
[----:B------:R-:W-:Y:S01]  /*8e80*/  ISETP.GE.U32.AND P1, PT, R217, R2, PT ;  /* 0x00000002d900720c */ /* 0x000fe20003f26070 */
[----:B------:R-:W-:-:S02]  /*8e90*/  IMAD.MOV.U32 R2, RZ, RZ, R19 ;  /* 0x000000ffff027224 */ /* 0x000fc400078e0013 */
[----:B------:R-:W-:Y:S01]  /*8ea0*/  IMAD.MOV.U32 R157, RZ, RZ, R164 ;  /* 0x000000ffff9d7224 */ /* 0x000fe200078e00a4 */
[----:B------:R1:W-:Y:S01]  /*8eb0*/  MUFU.EX2 R19, R179 ;  /* 0x000000b300137308 */ /* 0x0003e20000000800 */
[----:B------:R2:W2:Y:S01]  /*8ec0*/  LDL.LU R164, [R1+0x3d8] ;  /* 0x0003d80001a47983 */ /* 0x0004a20000300800 */
[----:B------:R-:W-:Y:S01]  /*8ed0*/  SHF.R.U32.HI R0, RZ, 0x8, R0 ;  /* 0x00000008ff007819 */ /* 0x000fe20000011600 */
[----:B------:R-:W-:Y:S01]  /*8ee0*/  @!P6 HADD2 R158, -R116.H0_H0, -RZ.H0_H0 ;  /* 0xa00000ff749ee230 */ /* 0x000fe20000000900 */
[----:B-1----:R-:W-:Y:S02]  /*8ef0*/  IMAD.MOV.U32 R179, RZ, RZ, R163 ;  /* 0x000000ffffb37224 */ /* 0x002fe400078e00a3 */
[----:B------:R1:W2:Y:S01]  /*8f00*/  LDL.LU R163, [R1+0x3d4] ;  /* 0x0003d40001a37983 */ /* 0x0002a20000300800 */
[----:B------:R-:W-:Y:S02]  /*8f10*/  LOP3.LUT R0, R0, 0xffff, RZ, 0xc0, !PT ;  /* 0x0000ffff00007812 */ /* 0x000fe400078ec0ff */
[----:B------:R-:W-:-:S02]  /*8f20*/  @!P6 PRMT R116, R158, 0x5410, RZ ;  /* 0x000054109e74e816 */ /* 0x000fc400000000ff */
[----:B------:R-:W-:Y:S01]  /*8f30*/  ISETP.GE.U32.AND P6, PT, R217, R0, PT ;  /* 0x00000000d900720c */ /* 0x000fe20003fc6070 */
[----:B------:R-:W-:Y:S02]  /*8f40*/  IMAD.MOV.U32 R0, RZ, RZ, R18 ;  /* 0x000000ffff007224 */ /* 0x000fe400078e0012 */
[----:B------:R1:W-:Y:S02]  /*8f50*/  MUFU.EX2 R18, R181 ;  /* 0x000000b500127308 */ /* 0x0003e40000000800 */
[----:B-1----:R-:W-:Y:S01]  /*8f60*/  IMAD.MOV.U32 R181, RZ, RZ, R0 ;  /* 0x000000ffffb57224 */ /* 0x002fe200078e0000 */
[----:B------:R-:W-:Y:S01]  /*8f70*/  SHF.R.U32.HI R0, RZ, 0x8, R13 ;  /* 0x00000008ff007819 */ /* 0x000fe2000001160d */
[----:B------:R-:W-:Y:S02]  /*8f80*/  IMAD.MOV.U32 R13, RZ, RZ, R166 ;  /* 0x000000ffff0d7224 */ /* 0x000fe400078e00a6 */
[----:B------:R1:W2:Y:S01]  /*8f90*/  LDL.LU R166, [R1+0x3d0] ;  /* 0x0003d00001a67983 */ /* 0x0002a20000300800 */
[----:B------:R-:W-:Y:S01]  /*8fa0*/  @!P2 HADD2 R159, -R115.H0_H0, -RZ.H0_H0 ;  /* 0xa00000ff739fa230 */ /* 0x000fe20000000900 */
[----:B------:R-:W-:-:S02]  /*8fb0*/  IMAD.MOV.U32 R170, RZ, RZ, R10 ;  /* 0x000000ffffaa7224 */ /* 0x000fc400078e000a */
[----:B------:R-:W-:Y:S02]  /*8fc0*/  IMAD.MOV.U32 R10, RZ, RZ, R7 ;  /* 0x000000ffff0a7224 */ /* 0x000fe400078e0007 */
[----:B------:R-:W-:Y:S01]  /*8fd0*/  IMAD.MOV.U32 R7, RZ, RZ, R32 ;  /* 0x000000ffff077224 */ /* 0x000fe200078e0020 */
[----:B------:R-:W-:Y:S02]  /*8fe0*/  PRMT R32, R115, 0x5410, R114 ;  /* 0x0000541073207816 */ /* 0x000fe40000000072 */
[----:B------:R-:W-:Y:S01]  /*8ff0*/  @!P2 PRMT R115, R159, 0x5410, RZ ;  /* 0x000054109f73a816 */ /* 0x000fe200000000ff */
[----:B------:R-:W-:Y:S02]  /*9000*/  IMAD.MOV.U32 R159, RZ, RZ, R165 ;  /* 0x000000ffff9f7224 */ /* 0x000fe400078e00a5 */
[----:B------:R1:W2:Y:S01]  /*9010*/  LDL.LU R165, [R1+0x3cc] ;  /* 0x0003cc0001a57983 */ /* 0x0002a20000300800 */
[----:B------:R-:W-:Y:S01]  /*9020*/  LOP3.LUT R0, R0, 0xffff, RZ, 0xc0, !PT ;  /* 0x0000ffff00007812 */ /* 0x000fe200078ec0ff */
[----:B------:R-:W-:Y:S01]  /*9030*/  @!P6 HADD2 R161, -R114.H0_H0, -RZ.H0_H0 ;  /* 0xa00000ff72a1e230 */ /* 0x000fe20000000900 */
[----:B------:R-:W-:-:S02]  /*9040*/  PRMT R112, R11, 0x7632, R112 ;  /* 0x000076320b707816 */ /* 0x000fc40000000070 */
[----:B------:R-:W-:Y:S01]  /*9050*/  ISETP.GE.U32.AND P2, PT, R217, R0, PT ;  /* 0x00000000d900720c */ /* 0x000fe20003f46070 */
[----:B------:R-:W-:Y:S02]  /*9060*/  IMAD.MOV.U32 R0, RZ, RZ, R2 ;  /* 0x000000ffff007224 */ /* 0x000fe400078e0002 */
[----:B------:R1:W1:Y:S01]  /*9070*/  MUFU.EX2 R2, R171 ;  /* 0x000000ab00027308 */ /* 0x0002620000000800 */
[----:B------:R-:W-:Y:S02]  /*9080*/  PRMT R113, R11, 0x7610, R113 ;  /* 0x000076100b717816 */ /* 0x000fe40000000071 */
[----:B------:R-:W-:Y:S01]  /*9090*/  @!P6 PRMT R114, R161, 0x5410, RZ ;  /* 0x00005410a172e816 */ /* 0x000fe200000000ff */
[----:B------:R-:W-:Y:S02]  /*90a0*/  IMAD.MOV.U32 R161, RZ, RZ, R159 ;  /* 0x000000ffffa17224 */ /* 0x000fe400078e009f */
[----:B------:R-:W-:Y:S02]  /*90b0*/  IMAD.MOV.U32 R11, RZ, RZ, R8 ;  /* 0x000000ffff0b7224 */ /* 0x000fe400078e0008 */
[----:B------:R-:W-:Y:S01]  /*90c0*/  IMAD.MOV.U32 R159, RZ, RZ, R21 ;  /* 0x000000ffff9f7224 */ /* 0x000fe200078e0015 */
[----:B------:R4:W3:Y:S01]  /*90d0*/  MUFU.EX2 R8, R167 ;  /* 0x000000a700087308 */ /* 0x0008e20000000800 */
[----:B------:R-:W-:Y:S01]  /*90e0*/  IMAD.MOV.U32 R21, RZ, RZ, R188 ;  /* 0x000000ffff157224 */ /* 0x000fe200078e00bc */
[----:B------:R-:W-:-:S02]  /*90f0*/  PRMT R188, R113, 0x5410, R112 ;  /* 0x0000541071bc7816 */ /* 0x000fc40000000070 */
[C---:B------:R-:W-:Y:S02]  /*9100*/  PRMT R111, R5.reuse, 0x7610, R111 ;  /* 0x00007610056f7816 */ /* 0x040fe4000000006f */
[----:B------:R-:W-:Y:S01]  /*9110*/  PRMT R110, R5, 0x7632, R110 ;  /* 0x00007632056e7816 */ /* 0x000fe2000000006e */
[----:B-1----:R-:W-:Y:S01]  /*9120*/  IMAD.MOV.U32 R171, RZ, RZ, R183 ;  /* 0x000000ffffab7224 */ /* 0x002fe200078e00b7 */
[----:B------:R-:W-:Y:S01]  /*9130*/  F2FP.PACK_AB R59, R14, R16 ;  /* 0x000000100e3b723e */ /* 0x000fe200000000ff */
[----:B------:R1:W2:Y:S01]  /*9140*/  LDL.LU R183, [R1+0x3c8] ;  /* 0x0003c80001b77983 */ /* 0x0002a20000300800 */
[----:B----4-:R-:W-:-:S05]  /*9150*/  @!P5 HADD2 R160, -R113.H0_H0, -RZ.H0_H0 ;  /* 0xa00000ff71a0d230 */ /* 0x010fca0000000900 */
[----:B------:R-:W-:Y:S01]  /*9160*/  @!P5 PRMT R113, R160, 0x5410, RZ ;  /* 0x00005410a071d816 */ /* 0x000fe200000000ff */
[----:B------:R-:W-:Y:S02]  /*9170*/  IMAD.MOV.U32 R167, RZ, RZ, R185 ;  /* 0x000000ffffa77224 */ /* 0x000fe400078e00b9 */
[----:B------:R1:W4:Y:S01]  /*9180*/  LDL.LU R185, [R1+0x3c4] ;  /* 0x0003c40001b97983 */ /* 0x0003220000300800 */
[----:B------:R-:W-:-:S03]  /*9190*/  IMAD.MOV.U32 R160, RZ, RZ, R188 ;  /* 0x000000ffffa07224 */ /* 0x000fc600078e00bc */
[----:B------:R1:W4:Y:S01]  /*91a0*/  LDL.LU R188, [R1+0x3c0] ;  /* 0x0003c00001bc7983 */ /* 0x0003220000300800 */
[----:B---3--:R-:W-:-:S05]  /*91b0*/  @!P4 HADD2 R162, -R112.H0_H0, -RZ.H0_H0 ;  /* 0xa00000ff70a2c230 */ /* 0x008fca0000000900 */
[----:B------:R-:W-:Y:S01]  /*91c0*/  @!P4 PRMT R112, R162, 0x5410, RZ ;  /* 0x00005410a270c816 */ /* 0x000fe200000000ff */
[----:B------:R-:W-:Y:S02]  /*91d0*/  IMAD.MOV.U32 R162, RZ, RZ, R7 ;  /* 0x000000ffffa27224 */ /* 0x000fe400078e0007 */
[----:B------:R3:W1:Y:S02]  /*91e0*/  MUFU.EX2 R7, R168 ;  /* 0x000000a800077308 */ /* 0x0006640000000800 */
[----:B---3--:R-:W-:Y:S02]  /*91f0*/  IMAD.MOV.U32 R168, RZ, RZ, R0 ;  /* 0x000000ffffa87224 */ /* 0x008fe400078e0000 */
[----:B------:R-:W-:Y:S02]  /*9200*/  FADD.FTZ R0, R9, R12 ;  /* 0x0000000c09007221 */ /* 0x000fe40000010000 */
[----:B------:R-:W-:Y:S02]  /*9210*/  IMAD.MOV.U32 R12, RZ, RZ, R10 ;  /* 0x000000ffff0c7224 */ /* 0x000fe400078e000a */
[C---:B------:R-:W-:Y:S01]  /*9220*/  FADD.FTZ R5, R2.reuse, R0 ;  /* 0x0000000002057221 */ /* 0x040fe20000010000 */
[----:B------:R-:W-:Y:S01]  /*9230*/  F2FP.PACK_AB R0, R2, R9 ;  /* 0x000000090200723e */ /* 0x000fe200000000ff */
[----:B------:R-:W3:Y:S01]  /*9240*/  MUFU.EX2 R10, R174 ;  /* 0x000000ae000a7308 */ /* 0x000ee20000000800 */
[----:B------:R-:W-:-:S02]  /*9250*/  IMAD.MOV.U32 R2, RZ, RZ, R177 ;  /* 0x000000ffff027224 */ /* 0x000fc400078e00b1 */
[C---:B------:R-:W-:Y:S02]  /*9260*/  PRMT R109, R0.reuse, 0x7610, R109 ;  /* 0x00007610006d7816 */ /* 0x040fe4000000006d */
[----:B------:R-:W-:Y:S01]  /*9270*/  PRMT R108, R0, 0x7632, R108 ;  /* 0x00007632006c7816 */ /* 0x000fe2000000006c */
[----:B------:R-:W-:Y:S01]  /*9280*/  FADD.FTZ R0, R8, R23 ;  /* 0x0000001708007221 */ /* 0x000fe20000010000 */
[----:B------:R-:W-:Y:S01]  /*9290*/  PRMT R177, R111, 0x5410, R110 ;  /* 0x000054106fb17816 */ /* 0x000fe2000000006e */
[----:B------:R-:W2:Y:S01]  /*92a0*/  MUFU.EX2 R9, R175 ;  /* 0x000000af00097308 */ /* 0x000ea20000000800 */
[C---:B-1----:R-:W-:Y:S01]  /*92b0*/  F2FP.PACK_AB R65, R7.reuse, R8 ;  /* 0x000000080741723e */ /* 0x042fe200000000ff */
[----:B------:R-:W-:Y:S01]  /*92c0*/  FADD.FTZ R23, R7, R0 ;  /* 0x0000000007177221 */ /* 0x000fe20000010000 */
[----:B--2---:R-:W-:-:S05]  /*92d0*/  @!P2 HADD2 R163, -R110.H0_H0, -RZ.H0_H0 ;  /* 0xa00000ff6ea3a230 */ /* 0x004fca0000000900 */
[----:B------:R-:W1:Y:S01]  /*92e0*/  MUFU.EX2 R7, R178 ;  /* 0x000000b200077308 */ /* 0x000e620000000800 */
[----:B------:R-:W-:Y:S01]  /*92f0*/  @!P2 PRMT R110, R163, 0x5410, RZ ;  /* 0x00005410a36ea816 */ /* 0x000fe200000000ff */
[----:B------:R-:W-:Y:S02]  /*9300*/  IMAD.MOV.U32 R163, RZ, RZ, R2 ;  /* 0x000000ffffa37224 */ /* 0x000fe400078e0002 */
[----:B------:R-:W-:Y:S02]  /*9310*/  FADD.FTZ R2, R15, R6 ;  /* 0x000000060f027221 */ /* 0x000fe40000010000 */
[----:B------:R-:W-:Y:S02]  /*9320*/  FADD.FTZ R0, R16, R22 ;  /* 0x0000001610007221 */ /* 0x000fe40000010000 */
[----:B------:R-:W2:Y:S01]  /*9330*/  MUFU.EX2 R6, R184 ;  /* 0x000000b800067308 */ /* 0x000ea20000000800 */
[----:B------:R-:W-:Y:S02]  /*9340*/  FADD.FTZ R2, R17, R2 ;  /* 0x0000000211027221 */ /* 0x000fe40000010000 */
[----:B------:R-:W-:-:S02]  /*9350*/  FADD.FTZ R22, R14, R0 ;  /* 0x000000000e167221 */ /* 0x000fc40000010000 */
[----:B---3--:R-:W-:Y:S02]  /*9360*/  FADD.FTZ R0, R10, R5 ;  /* 0x000000050a007221 */ /* 0x008fe40000010000 */
[----:B------:R-:W-:Y:S02]  /*9370*/  FADD.FTZ R2, R19, R2 ;  /* 0x0000000213027221 */ /* 0x000fe40000010000 */
[----:B------:R-:W-:Y:S02]  /*9380*/  FADD.FTZ R0, R9, R0 ;  /* 0x0000000009007221 */ /* 0x000fe40000010000 */
[----:B------:R-:W-:Y:S01]  /*9390*/  FADD.FTZ R5, R18, R2 ;  /* 0x0000000212057221 */ /* 0x000fe20000010000 */
[----:B------:R-:W-:Y:S01]  /*93a0*/  IADD3 R2, R71, 0x3, RZ ;  /* 0x0000000347027810 */ /* 0x000fe20007ffe0ff */
[----:B-1----:R-:W-:Y:S01]  /*93b0*/  FADD.FTZ R0, R7, R0 ;  /* 0x0000000007007221 */ /* 0x002fe20000010000 */
[----:B------:R-:W-:Y:S02]  /*93c0*/  @!P3 HADD2 R164, -R111.H0_H0, -RZ.H0_H0 ;  /* 0xa00000ff6fa4b230 */ /* 0x000fe40000000900 */
[----:B------:R-:W-:Y:S01]  /*93d0*/  LOP3.LUT R175, R223, R2, RZ, 0x3c, !PT ;  /* 0x00000002dfaf7212 */ /* 0x000fe200078e3cff */
[----:B------:R-:W-:Y:S01]  /*93e0*/  @!P1 HADD2 R166, -R109.H0_H0, -RZ.H0_H0 ;  /* 0xa00000ff6da69230 */ /* 0x000fe20000000900 */
[----:B--2---:R-:W-:Y:S01]  /*93f0*/  FADD.FTZ R14, R6, R0 ;  /* 0x00000000060e7221 */ /* 0x004fe20000010000 */
[----:B------:R-:W-:-:S02]  /*9400*/  @!P3 PRMT R111, R164, 0x5410, RZ ;  /* 0x00005410a46fb816 */ /* 0x000fc400000000ff */
[----:B------:R-:W-:Y:S01]  /*9410*/  LOP3.LUT R0, R175, R133, RZ, 0x3c, !PT ;  /* 0x00000085af007212 */ /* 0x000fe200078e3cff */
[----:B------:R-:W-:Y:S01]  /*9420*/  IMAD.MOV.U32 R174, RZ, RZ, R168 ;  /* 0x000000ffffae7224 */ /* 0x000fe200078e00a8 */
[----:B------:R-:W-:Y:S01]  /*9430*/  PRMT R164, R109, 0x5410, R108 ;  /* 0x000054106da47816 */ /* 0x000fe2000000006c */
[----:B------:R-:W-:Y:S01]  /*9440*/  IMAD.MOV.U32 R168, RZ, RZ, R31 ;  /* 0x000000ffffa87224 */ /* 0x000fe200078e001f */
[----:B------:R-:W-:Y:S01]  /*9450*/  @!P1 PRMT R109, R166, 0x5410, RZ ;  /* 0x00005410a66d9816 */ /* 0x000fe200000000ff */
[----:B------:R-:W-:Y:S02]  /*9460*/  IMAD.MOV.U32 R31, RZ, RZ, R27 ;  /* 0x000000ffff1f7224 */ /* 0x000fe400078e001b */
[----:B------:R-:W-:Y:S02]  /*9470*/  IMAD.MOV.U32 R166, RZ, RZ, R26 ;  /* 0x000000ffffa67224 */ /* 0x000fe400078e001a */
[----:B------:R-:W-:Y:S01]  /*9480*/  IMAD.WIDE.U32 R26, R0, -0x326172a9, RZ ;  /* 0xcd9e8d57001a7825 */ /* 0x000fe200078e00ff */
[----:B------:R-:W-:-:S04]  /*9490*/  F2FP.PACK_AB R16, R6, R7 ;  /* 0x000000070610723e */ /* 0x000fc800000000ff */
[----:B------:R-:W-:Y:S02]  /*94a0*/  LOP3.LUT R6, R27, R232, R186, 0x96, !PT ;  /* 0x000000e81b067212 */ /* 0x000fe400078e96ba */
[----:B------:R1:W2:Y:S01]  /*94b0*/  LDL.LU.64 R186, [R1+0x3b8] ;  /* 0x0003b80001ba7983 */ /* 0x0002a20000300a00 */
[----:B------:R-:W-:Y:S02]  /*94c0*/  LOP3.LUT R8, R101, R233, R26, 0x96, !PT ;  /* 0x000000e965087212 */ /* 0x000fe400078e961a */
[----:B------:R-:W-:Y:S01]  /*94d0*/  F2FP.PACK_AB R17, R17, R15 ;  /* 0x0000000f1111723e */ /* 0x000fe200000000ff */
[----:B------:R-:W-:Y:S01]  /*94e0*/  IMAD.WIDE.U32 R6, R6, -0x2daee0ad, RZ ;  /* 0xd2511f5306067825 */ /* 0x000fe200078e00ff */
[----:B------:R-:W-:Y:S01]  /*94f0*/  F2FP.PACK_AB R15, R9, R10 ;  /* 0x0000000a090f723e */ /* 0x000fe200000000ff */
[----:B------:R-:W-:Y:S02]  /*9500*/  @!P0 HADD2 R165, -R108.H0_H0, -RZ.H0_H0 ;  /* 0xa00000ff6ca58230 */ /* 0x000fe40000000900 */
[----:B------:R-:W-:Y:S01]  /*9510*/  IMAD.WIDE.U32 R8, R8, -0x2daee0ad, RZ ;  /* 0xd2511f5308087825 */ /* 0x000fe200078e00ff */
[----:B------:R-:W-:-:S03]  /*9520*/  F2FP.PACK_AB R18, R18, R19 ;  /* 0x000000131212723e */ /* 0x000fc600000000ff */
[----:B------:R-:W-:Y:S01]  /*9530*/  IMAD.MOV.U32 R19, RZ, RZ, R12 ;  /* 0x000000ffff137224 */ /* 0x000fe200078e000c */
[----:B------:R-:W-:Y:S01]  /*9540*/  LOP3.LUT R12, R7, R234, R250, 0x96, !PT ;  /* 0x000000ea070c7212 */ /* 0x000fe200078e96fa */
[----:B------:R-:W-:Y:S01]  /*9550*/  IMAD.MOV.U32 R184, RZ, RZ, R166 ;  /* 0x000000ffffb87224 */ /* 0x000fe200078e00a6 */
[----:B------:R-:W-:Y:S01]  /*9560*/  LOP3.LUT R10, R9, R241, R6, 0x96, !PT ;  /* 0x000000f1090a7212 */ /* 0x000fe200078e9606 */
[----:B------:R-:W-:Y:S01]  /*9570*/  IMAD.MOV.U32 R166, RZ, RZ, R167 ;  /* 0x000000ffffa67224 */ /* 0x000fe200078e00a7 */
[----:B------:R-:W-:Y:S01]  /*9580*/  @!P0 PRMT R108, R165, 0x5410, RZ ;  /* 0x00005410a56c8816 */ /* 0x000fe200000000ff */
[----:B------:R-:W-:Y:S02]  /*9590*/  IMAD.MOV.U32 R167, RZ, RZ, R171 ;  /* 0x000000ffffa77224 */ /* 0x000fe400078e00ab */
[----:B------:R-:W-:Y:S02]  /*95a0*/  IMAD.MOV.U32 R165, RZ, RZ, R161 ;  /* 0x000000ffffa57224 */ /* 0x000fe400078e00a1 */
[----:B------:R-:W-:-:S02]  /*95b0*/  IMAD.MOV.U32 R171, RZ, RZ, R170 ;  /* 0x000000ffffab7224 */ /* 0x000fc400078e00aa */
[----:B------:R-:W-:Y:S02]  /*95c0*/  IMAD.MOV.U32 R161, RZ, RZ, R11 ;  /* 0x000000ffffa17224 */ /* 0x000fe400078e000b */
[----:B------:R-:W-:Y:S02]  /*95d0*/  IMAD.MOV.U32 R170, RZ, RZ, R13 ;  /* 0x000000ffffaa7224 */ /* 0x000fe400078e000d */
        /* <DEDUP_REMOVED lines=9> */
[----:B------:R-:W-:-:S05]  /*9670*/  IMAD.WIDE.U32 R6, R6, -0x326172a9, RZ ;  /* 0xcd9e8d5706067825 */ /* 0x000fca00078e00ff */
[----:B------:R-:W-:-:S04]  /*9680*/  LOP3.LUT R0, R7, R242, R8, 0x96, !PT ;  /* 0x000000f207007212 */ /* 0x000fc800078e9608 */
[----:B------:R-:W-:-:S04]  /*9690*/  LOP3.LUT R2, R0, 0xff, RZ, 0xc0, !PT ;  /* 0x000000ff00027812 */ /* 0x000fc800078ec0ff */
[----:B------:R-:W-:Y:S02]  /*96a0*/  ISETP.GE.U32.AND P4, PT, R217, R2, PT ;  /* 0x00000002d900720c */ /* 0x000fe40003f86070 */
[----:B------:R-:W-:-:S04]  /*96b0*/  LOP3.LUT R2, R0, 0xffff, RZ, 0xc0, !PT ;  /* 0x0000ffff00027812 */ /* 0x000fc800078ec0ff */
[----:B------:R-:W-:Y:S01]  /*96c0*/  SHF.R.U32.HI R2, RZ, 0x8, R2 ;  /* 0x00000008ff027819 */ /* 0x000fe20000011602 */
[----:B------:R-:W-:-:S03]  /*96d0*/  IMAD.MOV.U32 R178, RZ, RZ, R166 ;  /* 0x000000ffffb27224 */ /* 0x000fc600078e00a6 */
[----:B------:R-:W-:Y:S01]  /*96e0*/  LOP3.LUT R2, R2, 0xffff, RZ, 0xc0, !PT ;  /* 0x0000ffff02027812 */ /* 0x000fe200078ec0ff */
[----:B------:R-:W-:Y:S02]  /*96f0*/  IMAD.MOV.U32 R166, RZ, RZ, R161 ;  /* 0x000000ffffa67224 */ /* 0x000fe400078e00a1 */
[----:B------:R-:W-:Y:S01]  /*9700*/  IMAD.MOV.U32 R161, RZ, RZ, R167 ;  /* 0x000000ffffa17224 */ /* 0x000fe200078e00a7 */
[C---:B------:R-:W-:Y:S01]  /*9710*/  ISETP.GE.U32.AND P3, PT, R217.reuse, R2, PT ;  /* 0x00000002d900720c */ /* 0x040fe20003f66070 */
[----:B------:R-:W-:Y:S01]  /*9720*/  IMAD.MOV.U32 R167, RZ, RZ, R171 ;  /* 0x000000ffffa77224 */ /* 0x000fe200078e00ab */
[--C-:B------:R-:W-:Y:S01]  /*9730*/  SHF.R.U32.HI R2, RZ, 0x10, R0.reuse ;  /* 0x00000010ff027819 */ /* 0x100fe20000011600 */
[----:B------:R-:W-:Y:S01]  /*9740*/  IMAD.MOV.U32 R171, RZ, RZ, R159 ;  /* 0x000000ffffab7224 */ /* 0x000fe200078e009f */
[----:B------:R-:W-:Y:S01]  /*9750*/  SHF.R.U32.HI R0, RZ, 0x18, R0 ;  /* 0x00000018ff007819 */ /* 0x000fe20000011600 */
[----:B------:R-:W-:Y:S02]  /*9760*/  IMAD.MOV.U32 R159, RZ, RZ, R21 ;  /* 0x000000ffff9f7224 */ /* 0x000fe400078e0015 */
[----:B------:R3:W1:Y:S01]  /*9770*/  MUFU.EX2 R21, R203 ;  /* 0x000000cb00157308 */ /* 0x0006620000000800 */
[----:B------:R-:W-:-:S02]  /*9780*/  ISETP.GE.U32.AND P0, PT, R217, R0, PT ;  /* 0x00000000d900720c */ /* 0x000fc40003f06070 */
[----:B------:R-:W-:Y:S02]  /*9790*/  LOP3.LUT R0, R6, 0xff, RZ, 0xc0, !PT ;  /* 0x000000ff06007812 */ /* 0x000fe400078ec0ff */
[----:B------:R-:W-:Y:S02]  /*97a0*/  LOP3.LUT R2, R2, 0xff, RZ, 0xc0, !PT ;  /* 0x000000ff02027812 */ /* 0x000fe400078ec0ff */
[----:B------:R-:W-:Y:S01]  /*97b0*/  ISETP.GE.U32.AND P2, PT, R217, R0, PT ;  /* 0x00000000d900720c */ /* 0x000fe20003f46070 */
[----:B------:R-:W-:Y:S01]  /*97c0*/  MUFU.EX2 R11, R202 ;  /* 0x000000ca000b7308 */ /* 0x000fe20000000800 */
[----:B------:R-:W-:Y:S01]  /*97d0*/  LOP3.LUT R10, R9, R238, R10, 0x96, !PT ;  /* 0x000000ee090a7212 */ /* 0x000fe200078e960a */
[----:B---3--:R-:W-:-:S06]  /*97e0*/  IMAD.MOV.U32 R203, RZ, RZ, R19 ;  /* 0x000000ffffcb7224 */ /* 0x008fcc00078e0013 */
[----:B------:R3:W-:Y:S01]  /*97f0*/  MUFU.EX2 R19, R205 ;  /* 0x000000cd00137308 */ /* 0x0007e20000000800 */
[C---:B------:R-:W-:Y:S02]  /*9800*/  ISETP.GE.U32.AND P5, PT, R217.reuse, R2, PT ;  /* 0x00000002d900720c */ /* 0x040fe40003fa6070 */
[--C-:B------:R-:W-:Y:S02]  /*9810*/  SHF.R.U32.HI R0, RZ, 0x18, R6.reuse ;  /* 0x00000018ff007819 */ /* 0x100fe40000011606 */
[----:B------:R-:W-:Y:S02]  /*9820*/  SHF.R.U32.HI R2, RZ, 0x10, R6 ;  /* 0x00000010ff027819 */ /* 0x000fe40000011606 */
[----:B------:R-:W-:Y:S01]  /*9830*/  LOP3.LUT R9, R6, 0xffff, RZ, 0xc0, !PT ;  /* 0x0000ffff06097812 */ /* 0x000fe200078ec0ff */
[----:B---3--:R-:W-:Y:S02]  /*9840*/  IMAD.MOV.U32 R205, RZ, RZ, R20 ;  /* 0x000000ffffcd7224 */ /* 0x008fe400078e0014 */
[----:B------:R-:W3:Y:S01]  /*9850*/  MUFU.EX2 R20, R201 ;  /* 0x000000c900147308 */ /* 0x000ee20000000800 */
[----:B------:R-:W-:Y:S01]  /*9860*/  ISETP.GE.U32.AND P1, PT, R217, R0, PT ;  /* 0x00000000d900720c */ /* 0x000fe20003f26070 */
[----:B------:R-:W-:Y:S01]  /*9870*/  IMAD.WIDE.U32 R6, R10, -0x2daee0ad, RZ ;  /* 0xd2511f530a067825 */ /* 0x000fe200078e00ff */
[----:B------:R-:W-:-:S03]  /*9880*/  LOP3.LUT R0, R2, 0xff, RZ, 0xc0, !PT ;  /* 0x000000ff02007812 */ /* 0x000fc600078ec0ff */
[----:B------:R-:W-:Y:S01]  /*9890*/  IMAD.MOV.U32 R2, RZ, RZ, R205 ;  /* 0x000000ffff027224 */ /* 0x000fe200078e00cd */
[----:B------:R-:W-:Y:S02]  /*98a0*/  ISETP.GE.U32.AND P6, PT, R217, R0, PT ;  /* 0x00000000d900720c */ /* 0x000fe40003fc6070 */
[----:B------:R-:W-:Y:S01]  /*98b0*/  LOP3.LUT R0, R7, R237, R12, 0x96, !PT ;  /* 0x000000ed07007212 */ /* 0x000fe200078e960c */
[----:B------:R-:W-:Y:S02]  /*98c0*/  IMAD.MOV.U32 R12, RZ, RZ, R31 ;  /* 0x000000ffff0c7224 */ /* 0x000fe400078e001f */
[----:B------:R-:W-:Y:S02]  /*98d0*/  IMAD.MOV.U32 R202, RZ, RZ, R2 ;  /* 0x000000ffffca7224 */ /* 0x000fe400078e0002 */
[----:B-1----:R-:W-:Y:S02]  /*98e0*/  FADD.FTZ R5, R21, R5 ;  /* 0x0000000515057221 */ /* 0x002fe40000010000 */
[----:B---3--:R-:W-:Y:S01]  /*98f0*/  FADD.FTZ R2, R20, R14 ;  /* 0x0000000e14027221 */ /* 0x008fe20000010000 */
[----:B------:R-:W-:Y:S01]  /*9900*/  PRMT R105, R17, 0x7610, R105 ;  /* 0x0000761011697816 */ /* 0x000fe20000000069 */
[----:B------:R-:W-:Y:S01]  /*9910*/  IMAD.MOV.U32 R8, RZ, RZ, R165 ;  /* 0x000000ffff087224 */ /* 0x000fe200078e00a5 */
[----:B------:R1:W-:Y:S01]  /*9920*/  MUFU.EX2 R31, R189 ;  /* 0x000000bd001f7308 */ /* 0x0003e20000000800 */
[----:B------:R-:W-:Y:S01]  /*9930*/  IMAD.MOV.U32 R165, RZ, RZ, R32 ;  /* 0x000000ffffa57224 */ /* 0x000fe200078e0020 */
[----:B------:R-:W-:Y:S01]  /*9940*/  F2FP.PACK_AB R10, R19, R21 ;  /* 0x00000015130a723e */ /* 0x000fe200000000ff */
[----:B------:R-:W3:Y:S01]  /*9950*/  LDL.LU R32, [R1+0x2c] ;  /* 0x00002c0001207983 */ /* 0x000ee20000300800 */
[----:B------:R-:W-:-:S02]  /*9960*/  IMAD.MOV.U32 R14, RZ, RZ, R12 ;  /* 0x000000ffff0e7224 */ /* 0x000fc400078e000c */
[----:B------:R-:W-:Y:S02]  /*9970*/  FADD.FTZ R5, R19, R5 ;  /* 0x0000000513057221 */ /* 0x000fe40000010000 */
[----:B------:R-:W-:Y:S01]  /*9980*/  FADD.FTZ R12, R11, R2 ;  /* 0x000000020b0c7221 */ /* 0x000fe20000010000 */
[----:B------:R-:W-:Y:S01]  /*9990*/  SHF.R.U32.HI R2, RZ, 0x8, R9 ;  /* 0x00000008ff027819 */ /* 0x000fe20000011609 */
[----:B------:R-:W-:Y:S01]  /*99a0*/  IMAD.MOV.U32 R19, RZ, RZ, R30 ;  /* 0x000000ffff137224 */ /* 0x000fe200078e001e */
[----:B------:R-:W-:Y:S01]  /*99b0*/  @!P4 HADD2 R182, -R105.H0_H0, -RZ.H0_H0 ;  /* 0xa00000ff69b6c230 */ /* 0x000fe20000000900 */
[----:B------:R4:W-:Y:S01]  /*99c0*/  MUFU.EX2 R30, R190 ;  /* 0x000000be001e7308 */ /* 0x0009e20000000800 */
[----:B------:R-:W-:Y:S01]  /*99d0*/  PRMT R104, R17, 0x7632, R104 ;  /* 0x0000763211687816 */ /* 0x000fe20000000068 */
[----:B-1----:R1:W3:Y:S01]  /*99e0*/  LDL.LU R189, [R1+0x3b0] ;  /* 0x0003b00001bd7983 */ /* 0x0022e20000300800 */
[----:B------:R-:W-:Y:S01]  /*99f0*/  IMAD.MOV.U32 R9, RZ, RZ, R14 ;  /* 0x000000ffff097224 */ /* 0x000fe200078e000e */
[----:B------:R-:W-:Y:S01]  /*9a00*/  LOP3.LUT R2, R2, 0xffff, RZ, 0xc0, !PT ;  /* 0x0000ffff02027812 */ /* 0x000fe200078ec0ff */
[----:B------:R-:W-:Y:S01]  /*9a10*/  IMAD.MOV.U32 R17, RZ, RZ, R179 ;  /* 0x000000ffff117224 */ /* 0x000fe200078e00b3 */
[----:B------:R-:W-:-:S02]  /*9a20*/  PRMT R179, R105, 0x5410, R104 ;  /* 0x0000541069b37816 */ /* 0x000fc40000000068 */
[----:B------:R-:W-:Y:S01]  /*9a30*/  @!P4 PRMT R105, R182, 0x5410, RZ ;  /* 0x00005410b669c816 */ /* 0x000fe200000000ff */
[----:B----4-:R1:W4:Y:S01]  /*9a40*/  LDL.LU R190, [R1+0x3ac] ;  /* 0x0003ac0001be7983 */ /* 0x0103220000300800 */
[----:B------:R-:W-:Y:S01]  /*9a50*/  ISETP.GE.U32.AND P4, PT, R217, R2, PT ;  /* 0x00000002d900720c */ /* 0x000fe20003f86070 */
[----:B------:R-:W-:Y:S02]  /*9a60*/  IMAD.MOV.U32 R2, RZ, RZ, R9 ;  /* 0x000000ffff027224 */ /* 0x000fe400078e0009 */
[----:B------:R1:W-:Y:S02]  /*9a70*/  MUFU.EX2 R9, R191 ;  /* 0x000000bf00097308 */ /* 0x0003e40000000800 */
[----:B-1----:R1:W4:Y:S01]  /*9a80*/  LDL.LU R191, [R1+0x3a8] ;  /* 0x0003a80001bf7983 */ /* 0x0023220000300800 */
[----:B------:R-:W-:Y:S01]  /*9a90*/  @!P3 HADD2 R183, -R104.H0_H0, -RZ.H0_H0 ;  /* 0xa00000ff68b7b230 */ /* 0x000fe20000000900 */
[----:B------:R-:W-:Y:S01]  /*9aa0*/  IMAD.MOV.U32 R205, RZ, RZ, R8 ;  /* 0x000000ffffcd7224 */ /* 0x000fe200078e0008 */
[----:B------:R-:W-:-:S02]  /*9ab0*/  LOP3.LUT R8, R6, 0xff, RZ, 0xc0, !PT ;  /* 0x000000ff06087812 */ /* 0x000fc400078ec0ff */
[----:B------:R-:W-:Y:S02]  /*9ac0*/  F2FP.PACK_AB R11, R11, R20 ;  /* 0x000000140b0b723e */ /* 0x000fe400000000ff */
[----:B------:R-:W-:Y:S02]  /*9ad0*/  PRMT R20, R194, 0x7610, R20 ;  /* 0x00007610c2147816 */ /* 0x000fe40000000014 */
[----:B------:R-:W-:Y:S01]  /*9ae0*/  @!P3 PRMT R104, R183, 0x5410, RZ ;  /* 0x00005410b768b816 */ /* 0x000fe200000000ff */
[----:B------:R-:W1:Y:S01]  /*9af0*/  MUFU.EX2 R14, R247 ;  /* 0x000000f7000e7308 */ /* 0x000e620000000800 */
[----:B------:R-:W-:Y:S01]  /*9b00*/  ISETP.GE.U32.AND P3, PT, R217, R8, PT ;  /* 0x00000008d900720c */ /* 0x000fe20003f66070 */
[----:B------:R2:W4:Y:S01]  /*9b10*/  LDL.LU R194, [R1+0x3a4] ;  /* 0x0003a40001c27983 */ /* 0x0005220000300800 */
[C---:B------:R-:W-:Y:S02]  /*9b20*/  PRMT R103, R15.reuse, 0x7632, R103 ;  /* 0x000076320f677816 */ /* 0x040fe40000000067 */
[----:B------:R-:W-:Y:S01]  /*9b30*/  PRMT R102, R15, 0x7610, R102 ;  /* 0x000076100f667816 */ /* 0x000fe20000000066 */
[----:B------:R-:W-:Y:S01]  /*9b40*/  IMAD.MOV.U32 R15, RZ, RZ, R193 ;  /* 0x000000ffff0f7224 */ /* 0x000fe200078e00c1 */
[----:B------:R-:W-:Y:S01]  /*9b50*/  PRMT R8, R20, 0x7610, R8 ;  /* 0x0000761014087816 */ /* 0x000fe20000000008 */
[----:B------:R2:W4:Y:S01]  /*9b60*/  LDL.LU R193, [R1+0x3a0] ;  /* 0x0003a00001c17983 */ /* 0x0005220000300800 */
[----:B------:R-:W-:-:S02]  /*9b70*/  LOP3.LUT R13, R6, 0xffff, RZ, 0xc0, !PT ;  /* 0x0000ffff060d7812 */ /* 0x000fc400078ec0ff */
[----:B------:R-:W-:Y:S01]  /*9b80*/  PRMT R21, R8, 0x7610, R21 ;  /* 0x0000761008157816 */ /* 0x000fe20000000015 */
[----:B------:R-:W-:Y:S01]  /*9b90*/  IMAD.MOV.U32 R8, RZ, RZ, R15 ;  /* 0x000000ffff087224 */ /* 0x000fe200078e000f */
[--C-:B------:R-:W-:Y:S01]  /*9ba0*/  SHF.R.U32.HI R7, RZ, 0x10, R6.reuse ;  /* 0x00000010ff077819 */ /* 0x100fe20000011606 */
[----:B------:R-:W-:Y:S01]  /*9bb0*/  IMAD.MOV.U32 R15, RZ, RZ, R17 ;  /* 0x000000ffff0f7224 */ /* 0x000fe200078e0011 */
[----:B------:R-:W-:Y:S01]  /*9bc0*/  SHF.R.U32.HI R6, RZ, 0x18, R6 ;  /* 0x00000018ff067819 */ /* 0x000fe20000011606 */
[----:B------:R-:W-:Y:S02]  /*9bd0*/  IMAD.MOV.U32 R17, RZ, RZ, R19 ;  /* 0x000000ffff117224 */ /* 0x000fe400078e0013 */
[----:B------:R-:W-:Y:S01]  /*9be0*/  IMAD.MOV.U32 R19, RZ, RZ, R203 ;  /* 0x000000ffff137224 */ /* 0x000fe200078e00cb */
[----:B------:R-:W-:Y:S01]  /*9bf0*/  PRMT R203, R102, 0x5410, R103 ;  /* 0x0000541066cb7816 */ /* 0x000fe20000000067 */
[----:B------:R-:W-:Y:S01]  /*9c00*/  @!P5 HADD2 R185, -R102.H0_H0, -RZ.H0_H0 ;  /* 0xa00000ff66b9d230 */ /* 0x000fe20000000900 */
[----:B-1----:R-:W-:-:S04]  /*9c10*/  FADD.FTZ R5, R14, R5 ;  /* 0x000000050e057221 */ /* 0x002fc80000010000 */
[----:B------:R-:W-:Y:S01]  /*9c20*/  @!P5 PRMT R102, R185, 0x5410, RZ ;  /* 0x00005410b966d816 */ /* 0x000fe200000000ff */
[----:B------:R1:W-:Y:S02]  /*9c30*/  MUFU.EX2 R20, R196 ;  /* 0x000000c400147308 */ /* 0x0003e40000000800 */
[----:B-1----:R1:W4:Y:S01]  /*9c40*/  LDL.LU R196, [R1+0x39c] ;  /* 0x00039c0001c47983 */ /* 0x0023220000300800 */
[----:B--2---:R-:W-:-:S05]  /*9c50*/  @!P0 HADD2 R186, -R103.H0_H0, -RZ.H0_H0 ;  /* 0xa00000ff67ba8230 */ /* 0x004fca0000000900 */
[----:B------:R-:W-:Y:S01]  /*9c60*/  @!P0 PRMT R103, R186, 0x5410, RZ ;  /* 0x00005410ba678816 */ /* 0x000fe200000000ff */
[----:B------:R-:W-:Y:S01]  /*9c70*/  IMAD.MOV.U32 R186, RZ, RZ, R2 ;  /* 0x000000ffffba7224 */ /* 0x000fe200078e0002 */
[----:B------:R-:W-:Y:S02]  /*9c80*/  ISETP.GE.U32.AND P0, PT, R217, R6, PT ;  /* 0x00000006d900720c */ /* 0x000fe40003f06070 */
[----:B------:R-:W-:Y:S02]  /*9c90*/  SHF.R.U32.HI R2, RZ, 0x10, R0 ;  /* 0x00000010ff027819 */ /* 0x000fe40000011600 */
[----:B------:R-:W-:Y:S02]  /*9ca0*/  PRMT R6, R21, 0x7610, R6 ;  /* 0x0000761015067816 */ /* 0x000fe40000000006 */
[----:B------:R-:W-:Y:S02]  /*9cb0*/  LOP3.LUT R2, R2, 0xff, RZ, 0xc0, !PT ;  /* 0x000000ff02027812 */ /* 0x000fe400078ec0ff */
[----:B------:R-:W-:Y:S01]  /*9cc0*/  PRMT R185, R6, 0x7610, R185 ;  /* 0x0000761006b97816 */ /* 0x000fe200000000b9 */
[----:B------:R-:W-:Y:S01]  /*9cd0*/  IMAD.MOV.U32 R6, RZ, RZ, R186 ;  /* 0x000000ffff067224 */ /* 0x000fe200078e00ba */
[----:B------:R-:W-:Y:S01]  /*9ce0*/  ISETP.GE.U32.AND P5, PT, R217, R2, PT ;  /* 0x00000002d900720c */ /* 0x000fe20003fa6070 */
[----:B------:R-:W-:Y:S01]  /*9cf0*/  IMAD.MOV.U32 R186, RZ, RZ, R15 ;  /* 0x000000ffffba7224 */ /* 0x000fe200078e000f */
[----:B------:R-:W-:Y:S01]  /*9d00*/  PRMT R2, R185, 0x7610, R2 ;  /* 0x00007610b9027816 */ /* 0x000fe20000000002 */
[----:B------:R-:W-:-:S02]  /*9d10*/  FADD.FTZ R15, R9, R5 ;  /* 0x00000005090f7221 */ /* 0x000fc40000010000 */
[----:B------:R-:W-:Y:S01]  /*9d20*/  IMAD.MOV.U32 R185, RZ, RZ, R17 ;  /* 0x000000ffffb97224 */ /* 0x000fe200078e0011 */
[----:B------:R2:W-:Y:S01]  /*9d30*/  MUFU.EX2 R21, R198 ;  /* 0x000000c600157308 */ /* 0x0005e20000000800 */
[----:B------:R-:W-:Y:S01]  /*9d40*/  IMAD.MOV.U32 R17, RZ, RZ, R19 ;  /* 0x000000ffff117224 */ /* 0x000fe200078e0013 */
[----:B------:R-:W-:-:S03]  /*9d50*/  F2FP.PACK_AB R5, R9, R14 ;  /* 0x0000000e0905723e */ /* 0x000fc600000000ff */
[----:B------:R-:W-:-:S03]  /*9d60*/  IMAD.MOV.U32 R14, RZ, RZ, R17 ;  /* 0x000000ffff0e7224 */ /* 0x000fc600078e0011 */
[----:B------:R-:W-:Y:S01]  /*9d70*/  MUFU.EX2 R19, R200 ;  /* 0x000000c800137308 */ /* 0x000fe20000000800 */
[----:B--2---:R1:W2:Y:S07]  /*9d80*/  LDL.LU R198, [R1+0x398] ;  /* 0x0003980001c67983 */ /* 0x0042ae0000300800 */
[----:B------:R-:W-:Y:S01]  /*9d90*/  MUFU.EX2 R17, R199 ;  /* 0x000000c700117308 */ /* 0x000fe20000000800 */
[----:B------:R1:W-:Y:S07]  /*9da0*/  STL [R1+0x28c], R15 ;  /* 0x00028c0f01007387 */ /* 0x0003ee0000100800 */
[----:B-1----:R1:W-:Y:S02]  /*9db0*/  MUFU.EX2 R15, R197 ;  /* 0x000000c5000f7308 */ /* 0x0023e40000000800 */
[----:B-1----:R1:W2:Y:S04]  /*9dc0*/  LDL.LU R197, [R1+0x394] ;  /* 0x0003940001c57983 */ /* 0x0022a80000300800 */
[----:B------:R1:W2:Y:S04]  /*9dd0*/  LDL.LU R200, [R1+0x390] ;  /* 0x0003900001c87983 */ /* 0x0002a80000300800 */
[----:B------:R1:W2:Y:S01]  /*9de0*/  LDL.LU R199, [R1+0x38c] ;  /* 0x00038c0001c77983 */ /* 0x0002a20000300800 */
[----:B------:R-:W-:-:S02]  /*9df0*/  PRMT R99, R18, 0x7610, R99 ;  /* 0x0000761012637816 */ /* 0x000fc40000000063 */
[----:B------:R-:W-:Y:S01]  /*9e00*/  PRMT R98, R18, 0x7632, R98 ;  /* 0x0000763212627816 */ /* 0x000fe20000000062 */
[----:B------:R-:W-:Y:S01]  /*9e10*/  IMAD.MOV.U32 R9, RZ, RZ, R185 ;  /* 0x000000ffff097224 */ /* 0x000fe200078e00b9 */
[----:B------:R-:W-:Y:S01]  /*9e20*/  PRMT R18, R2, 0x7610, R18 ;  /* 0x0000761002127816 */ /* 0x000fe20000000012 */
[----:B------:R-:W-:Y:S01]  /*9e30*/  @!P2 HADD2 R187, -R99.H0_H0, -RZ.H0_H0 ;  /* 0xa00000ff63bba230 */ /* 0x000fe20000000900 */
[----:B------:R-:W-:Y:S01]  /*9e40*/  LOP3.LUT R2, R0, 0xff, RZ, 0xc0, !PT ;  /* 0x000000ff00027812 */ /* 0x000fe200078ec0ff */
[----:B------:R-:W-:Y:S01]  /*9e50*/  IMAD.MOV.U32 R185, RZ, RZ, R202 ;  /* 0x000000ffffb97224 */ /* 0x000fe200078e00ca */
[----:B------:R-:W-:Y:S01]  /*9e60*/  PRMT R202, R99, 0x5410, R98 ;  /* 0x0000541063ca7816 */ /* 0x000fe20000000062 */
[----:B------:R-:W-:Y:S01]  /*9e70*/  @!P4 HADD2 R188, -R98.H0_H0, -RZ.H0_H0 ;  /* 0xa00000ff62bcc230 */ /* 0x000fe20000000900 */
[----:B------:R-:W-:Y:S02]  /*9e80*/  @!P2 PRMT R99, R187, 0x5410, RZ ;  /* 0x00005410bb63a816 */ /* 0x000fe400000000ff */
[----:B------:R-:W-:-:S02]  /*9e90*/  ISETP.GE.U32.AND P2, PT, R217, R2, PT ;  /* 0x00000002d900720c */ /* 0x000fc40003f46070 */
[----:B------:R-:W-:Y:S02]  /*9ea0*/  PRMT R97, R16, 0x7632, R97 ;  /* 0x0000763210617816 */ /* 0x000fe40000000061 */
[----:B------:R-:W-:Y:S02]  /*9eb0*/  SHF.R.U32.HI R2, RZ, 0x18, R0 ;  /* 0x00000018ff027819 */ /* 0x000fe40000011600 */
[----:B------:R-:W-:Y:S02]  /*9ec0*/  LOP3.LUT R0, R0, 0xffff, RZ, 0xc0, !PT ;  /* 0x0000ffff00007812 */ /* 0x000fe400078ec0ff */
[----:B------:R-:W-:Y:S02]  /*9ed0*/  PRMT R96, R16, 0x7610, R96 ;  /* 0x0000761010607816 */ /* 0x000fe40000000060 */
[----:B------:R-:W-:Y:S02]  /*9ee0*/  PRMT R201, R18, 0x7610, R201 ;  /* 0x0000761012c97816 */ /* 0x000fe400000000c9 */
[----:B------:R-:W-:-:S02]  /*9ef0*/  @!P4 PRMT R98, R188, 0x5410, RZ ;  /* 0x00005410bc62c816 */ /* 0x000fc400000000ff */
[----:B------:R-:W-:Y:S01]  /*9f00*/  ISETP.GE.U32.AND P4, PT, R217, R2, PT ;  /* 0x00000002d900720c */ /* 0x000fe20003f86070 */
[----:B------:R-:W-:Y:S01]  /*9f10*/  IMAD.MOV.U32 R16, RZ, RZ, R8 ;  /* 0x000000ffff107224 */ /* 0x000fe200078e0008 */
[----:B------:R-:W-:Y:S02]  /*9f20*/  LOP3.LUT R2, R7, 0xff, RZ, 0xc0, !PT ;  /* 0x000000ff07027812 */ /* 0x000fe400078ec0ff */
[----:B------:R-:W-:Y:S01]  /*9f30*/  SHF.R.U32.HI R0, RZ, 0x8, R0 ;  /* 0x00000008ff007819 */ /* 0x000fe20000011600 */
[----:B------:R-:W1:Y:S01]  /*9f40*/  MUFU.EX2 R8, R243 ;  /* 0x000000f300087308 */ /* 0x000e620000000800 */
[----:B------:R-:W-:Y:S02]  /*9f50*/  PRMT R7, R201, 0x7610, R7 ;  /* 0x00007610c9077816 */ /* 0x000fe40000000007 */
[----:B------:R-:W-:Y:S02]  /*9f60*/  PRMT R201, R96, 0x5410, R97 ;  /* 0x0000541060c97816 */ /* 0x000fe40000000061 */
[----:B------:R-:W-:-:S02]  /*9f70*/  LOP3.LUT R0, R0, 0xffff, RZ, 0xc0, !PT ;  /* 0x0000ffff00007812 */ /* 0x000fc400078ec0ff */
[C---:B------:R-:W-:Y:S01]  /*9f80*/  PRMT R95, R10.reuse, 0x7610, R95 ;  /* 0x000076100a5f7816 */ /* 0x040fe2000000005f */
[----:B------:R-:W-:Y:S01]  /*9f90*/  IMAD.MOV.U32 R18, RZ, RZ, R14 ;  /* 0x000000ffff127224 */ /* 0x000fe200078e000e */
[----:B------:R-:W-:Y:S01]  /*9fa0*/  PRMT R94, R10, 0x7632, R94 ;  /* 0x000076320a5e7816 */ /* 0x000fe2000000005e */
[----:B------:R-:W-:Y:S01]  /*9fb0*/  MUFU.EX2 R14, R206 ;  /* 0x000000ce000e7308 */ /* 0x000fe20000000800 */
[----:B------:R-:W-:Y:S01]  /*9fc0*/  PRMT R91, R5, 0x7610, R91 ;  /* 0x00007610055b7816 */ /* 0x000fe2000000005b */
[----:B---3--:R-:W-:-:S05]  /*9fd0*/  @!P1 HADD2 R189, -R97.H0_H0, -RZ.H0_H0 ;  /* 0xa00000ff61bd9230 */ /* 0x008fca0000000900 */
[----:B------:R-:W-:Y:S02]  /*9fe0*/  @!P1 PRMT R97, R189, 0x5410, RZ ;  /* 0x00005410bd619816 */ /* 0x000fe400000000ff */
[C---:B------:R-:W-:Y:S01]  /*9ff0*/  ISETP.GE.U32.AND P1, PT, R217.reuse, R2, PT ;  /* 0x00000002d900720c */ /* 0x040fe20003f26070 */
[----:B----4-:R-:W-:Y:S01]  /*a000*/  @!P6 HADD2 R190, -R96.H0_H0, -RZ.H0_H0 ;  /* 0xa00000ff60bee230 */ /* 0x010fe20000000900 */
[----:B------:R-:W3:Y:S04]  /*a010*/  MUFU.EX2 R2, R246 ;  /* 0x000000f600027308 */ /* 0x000ee80000000800 */
[----:B------:R-:W-:Y:S02]  /*a020*/  @!P6 PRMT R96, R190, 0x5410, RZ ;  /* 0x00005410be60e816 */ /* 0x000fe400000000ff */
[----:B------:R-:W-:-:S02]  /*a030*/  ISETP.GE.U32.AND P6, PT, R217, R0, PT ;  /* 0x00000000d900720c */ /* 0x000fc40003fc6070 */
[--C-:B------:R-:W-:Y:S02]  /*a040*/  SHF.R.U32.HI R0, RZ, 0x8, R13.reuse ;  /* 0x00000008ff007819 */ /* 0x100fe4000001160d */
[----:B------:R-:W-:Y:S02]  /*a050*/  PRMT R13, R7, 0x7610, R13 ;  /* 0x00007610070d7816 */ /* 0x000fe4000000000d */
[----:B------:R-:W-:Y:S01]  /*a060*/  LOP3.LUT R0, R0, 0xffff, RZ, 0xc0, !PT ;  /* 0x0000ffff00007812 */ /* 0x000fe200078ec0ff */
[----:B------:R4:W1:Y:S01]  /*a070*/  MUFU.EX2 R7, R218 ;  /* 0x000000da00077308 */ /* 0x0008620000000800 */
[----:B------:R-:W-:-:S07]  /*a080*/  @!P2 HADD2 R191, -R95.H0_H0, -RZ.H0_H0 ;  /* 0xa00000ff5fbfa230 */ /* 0x000fce0000000900 */
[----:B------:R-:W3:Y:S01]  /*a090*/  MUFU.EX2 R32, R32 ;  /* 0x0000002000207308 */ /* 0x000ee20000000800 */
[----:B------:R-:W-:Y:S02]  /*a0a0*/  PRMT R90, R5, 0x7632, R90 ;  /* 0x00007632055a7816 */ /* 0x000fe4000000005a */
[----:B----4-:R-:W-:Y:S02]  /*a0b0*/  PRMT R218, R95, 0x5410, R94 ;  /* 0x000054105fda7816 */ /* 0x010fe4000000005e */
[----:B------:R-:W-:Y:S02]  /*a0c0*/  @!P2 PRMT R95, R191, 0x5410, RZ ;  /* 0x00005410bf5fa816 */ /* 0x000fe400000000ff */
[----:B------:R-:W-:Y:S01]  /*a0d0*/  ISETP.GE.U32.AND P2, PT, R217, R0, PT ;  /* 0x00000000d900720c */ /* 0x000fe20003f46070 */
[----:B-1----:R-:W-:Y:S02]  /*a0e0*/  FADD.FTZ R0, R8, R12 ;  /* 0x0000000c08007221 */ /* 0x002fe40000010000 */
[----:B------:R-:W-:-:S02]  /*a0f0*/  IMAD.MOV.U32 R243, RZ, RZ, R16 ;  /* 0x000000fffff37224 */ /* 0x000fc400078e0010 */
[C---:B---3--:R-:W-:Y:S01]  /*a100*/  FADD.FTZ R5, R2.reuse, R0 ;  /* 0x0000000002057221 */ /* 0x048fe20000010000 */
[----:B------:R-:W-:Y:S01]  /*a110*/  F2FP.PACK_AB R0, R2, R8 ;  /* 0x000000080200723e */ /* 0x000fe200000000ff */
[----:B------:R-:W-:Y:S02]  /*a120*/  IMAD.MOV.U32 R16, RZ, RZ, R18 ;  /* 0x000000ffff107224 */ /* 0x000fe400078e0012 */
[----:B------:R-:W-:Y:S01]  /*a130*/  IMAD.MOV.U32 R18, RZ, RZ, R9 ;  /* 0x000000ffff127224 */ /* 0x000fe200078e0009 */
[C---:B------:R-:W-:Y:S01]  /*a140*/  PRMT R87, R0.reuse, 0x7610, R87 ;  /* 0x0000761000577816 */ /* 0x040fe20000000057 */
[----:B------:R-:W1:Y:S01]  /*a150*/  MUFU.EX2 R9, R219 ;  /* 0x000000db00097308 */ /* 0x000e620000000800 */
[----:B------:R-:W-:Y:S01]  /*a160*/  PRMT R86, R0, 0x7632, R86 ;  /* 0x0000763200567816 */ /* 0x000fe20000000056 */
[----:B------:R-:W-:Y:S02]  /*a170*/  FADD.FTZ R0, R14, R23 ;  /* 0x000000170e007221 */ /* 0x000fe40000010000 */
[----:B------:R-:W-:-:S02]  /*a180*/  IMAD.MOV.U32 R189, RZ, RZ, R6 ;  /* 0x000000ffffbd7224 */ /* 0x000fc400078e0006 */
[----:B------:R-:W-:Y:S02]  /*a190*/  FADD.FTZ R2, R7, R0 ;  /* 0x0000000007027221 */ /* 0x000fe40000010000 */
[----:B------:R-:W3:Y:S01]  /*a1a0*/  MUFU.EX2 R6, R230 ;  /* 0x000000e600067308 */ /* 0x000ee20000000800 */
[----:B------:R-:W-:Y:S01]  /*a1b0*/  FADD.FTZ R0, R32, R22 ;  /* 0x0000001620007221 */ /* 0x000fe20000010000 */
[----:B------:R-:W-:Y:S01]  /*a1c0*/  PRMT R190, R13, 0x7610, R190 ;  /* 0x000076100dbe7816 */ /* 0x000fe200000000be */
[----:B------:R4:W-:Y:S02]  /*a1d0*/  STL [R1+0x6c], R5 ;  /* 0x00006c0501007387 */ /* 0x0009e40000100800 */
[----:B------:R-:W-:-:S03]  /*a1e0*/  FADD.FTZ R0, R31, R0 ;  /* 0x000000001f007221 */ /* 0x000fc60000010000 */
[----:B------:R-:W4:Y:S01]  /*a1f0*/  MUFU.EX2 R10, R220 ;  /* 0x000000dc000a7308 */ /* 0x000f220000000800 */
[----:B------:R-:W-:Y:S01]  /*a200*/  PRMT R206, R190, 0x7610, R206 ;  /* 0x00007610bece7816 */ /* 0x000fe200000000ce */
[----:B------:R-:W-:Y:S02]  /*a210*/  FADD.FTZ R0, R30, R0 ;  /* 0x000000001e007221 */ /* 0x000fe40000010000 */
[----:B-1----:R-:W-:Y:S01]  /*a220*/  FADD.FTZ R2, R9, R2 ;  /* 0x0000000209027221 */ /* 0x002fe20000010000 */
[----:B------:R-:W-:Y:S01]  /*a230*/  PRMT R246, R206, 0x7610, R246 ;  /* 0x00007610cef67816 */ /* 0x000fe200000000f6 */
[----:B------:R-:W-:Y:S02]  /*a240*/  FADD.FTZ R0, R20, R0 ;  /* 0x0000000014007221 */ /* 0x000fe40000010000 */
[----:B---3--:R-:W-:Y:S01]  /*a250*/  FADD.FTZ R2, R6, R2 ;  /* 0x0000000206027221 */ /* 0x008fe20000010000 */
[----:B------:R-:W-:Y:S01]  /*a260*/  PRMT R188, R246, 0x7610, R188 ;  /* 0x00007610f6bc7816 */ /* 0x000fe200000000bc */
[----:B------:R-:W-:Y:S08]  /*a270*/  MUFU.EX2 R8, R39 ;  /* 0x0000002700087308 */ /* 0x000ff00000000800 */
[----:B----4-:R-:W1:Y:S01]  /*a280*/  MUFU.EX2 R5, R252 ;  /* 0x000000fc00057308 */ /* 0x010e620000000800 */
[----:B------:R-:W-:Y:S01]  /*a290*/  FADD.FTZ R0, R21, R0 ;  /* 0x0000000015007221 */ /* 0x000fe20000010000 */
[----:B------:R-:W-:Y:S01]  /*a2a0*/  F2FP.PACK_AB R34, R7, R14 ;  /* 0x0000000e0722723e */ /* 0x000fe200000000ff */
[----:B------:R-:W-:Y:S01]  /*a2b0*/  IMAD.MOV.U32 R246, RZ, RZ, R189 ;  /* 0x000000fffff67224 */ /* 0x000fe200078e00bd */
[----:B------:R-:W-:Y:S01]  /*a2c0*/  PRMT R247, R188, 0x7610, R247 ;  /* 0x00007610bcf77816 */ /* 0x000fe200000000f7 */
[----:B------:R-:W-:Y:S01]  /*a2d0*/  FADD.FTZ R2, R10, R2 ;  /* 0x000000020a027221 */ /* 0x000fe20000010000 */
[----:B------:R-:W-:Y:S01]  /*a2e0*/  F2FP.PACK_AB R55, R6, R9 ;  /* 0x000000090637723e */ /* 0x000fe200000000ff */
[C---:B------:R-:W-:Y:S01]  /*a2f0*/  IMAD.WIDE.U32 R188, R225.reuse, -0x326172a9, RZ ;  /* 0xcd9e8d57e1bc7825 */ /* 0x040fe200078e00ff */
[----:B------:R-:W-:Y:S01]  /*a300*/  MUFU.EX2 R7, R134 ;  /* 0x0000008600077308 */ /* 0x000fe20000000800 */
[----:B------:R-:W-:-:S02]  /*a310*/  IADD3 R225, R225, 0x4, RZ ;  /* 0x00000004e1e17810 */ /* 0x000fc40007ffe0ff */
[----:B------:R-:W-:Y:S01]  /*a320*/  F2FP.PACK_AB R52, R17, R19 ;  /* 0x000000131134723e */ /* 0x000fe200000000ff */
[----:B------:R-:W-:Y:S01]  /*a330*/  FADD.FTZ R0, R15, R0 ;  /* 0x000000000f007221 */ /* 0x000fe20000010000 */
[----:B------:R-:W-:Y:S01]  /*a340*/  F2FP.PACK_AB R30, R20, R30 ;  /* 0x0000001e141e723e */ /* 0x000fe200000000ff */
[----:B------:R-:W-:Y:S01]  /*a350*/  IMAD.MOV.U32 R20, RZ, RZ, R205 ;  /* 0x000000ffff147224 */ /* 0x000fe200078e00cd */
[----:B------:R-:W-:Y:S01]  /*a360*/  PRMT R22, R247, 0x7610, R22 ;  /* 0x00007610f7167816 */ /* 0x000fe20000000016 */
[C---:B-1----:R-:W-:Y:S01]  /*a370*/  FADD.FTZ R2, R5.reuse, R2 ;  /* 0x0000000205027221 */ /* 0x042fe20000010000 */
[----:B------:R-:W-:Y:S01]  /*a380*/  F2FP.PACK_AB R62, R5, R10 ;  /* 0x0000000a053e723e */ /* 0x000fe200000000ff */
[----:B------:R-:W-:Y:S01]  /*a390*/  MUFU.EX2 R6, R135 ;  /* 0x0000008700067308 */ /* 0x000fe20000000800 */
[----:B------:R-:W-:Y:S01]  /*a3a0*/  IMAD.MOV.U32 R247, RZ, RZ, R163 ;  /* 0x000000fffff77224 */ /* 0x000fe200078e00a3 */
[C---:B------:R-:W-:Y:S01]  /*a3b0*/  PRMT R93, R11.reuse, 0x7610, R93 ;  /* 0x000076100b5d7816 */ /* 0x040fe2000000005d */
[----:B------:R-:W-:Y:S01]  /*a3c0*/  IMAD.MOV.U32 R205, RZ, RZ, R162 ;  /* 0x000000ffffcd7224 */ /* 0x000fe200078e00a2 */
[----:B------:R-:W-:Y:S01]  /*a3d0*/  PRMT R92, R11, 0x7632, R92 ;  /* 0x000076320b5c7816 */ /* 0x000fe2000000005c */
[----:B------:R-:W-:Y:S01]  /*a3e0*/  FADD.FTZ R0, R19, R0 ;  /* 0x0000000013007221 */ /* 0x000fe20000010000 */
[----:B------:R-:W-:Y:S01]  /*a3f0*/  F2FP.PACK_AB R63, R15, R21 ;  /* 0x000000150f3f723e */ /* 0x000fe200000000ff */
[----:B------:R-:W-:Y:S01]  /*a400*/  IMAD.MOV.U32 R206, RZ, RZ, R243 ;  /* 0x000000ffffce7224 */ /* 0x000fe200078e00f3 */
[----:B------:R-:W1:Y:S01]  /*a410*/  MUFU.EX2 R5, R245 ;  /* 0x000000f500057308 */ /* 0x000e620000000800 */
[----:B------:R-:W-:Y:S01]  /*a420*/  IMAD.WIDE.U32 R162, R225, -0x326172a9, RZ ;  /* 0xcd9e8d57e1a27825 */ /* 0x000fe200078e00ff */
[----:B------:R-:W-:Y:S01]  /*a430*/  PRMT R190, R87, 0x5410, R86 ;  /* 0x0000541057be7816 */ /* 0x000fe20000000056 */
[----:B------:R-:W-:Y:S01]  /*a440*/  @!P6 HADD2 R194, -R94.H0_H0, -RZ.H0_H0 ;  /* 0xa00000ff5ec2e230 */ /* 0x000fe20000000900 */
[----:B------:R-:W-:Y:S01]  /*a450*/  PRMT R191, R91, 0x5410, R90 ;  /* 0x000054105bbf7816 */ /* 0x000fe2000000005a */
[----:B------:R-:W-:Y:S01]  /*a460*/  IMAD.MOV.U32 R243, RZ, RZ, R16 ;  /* 0x000000fffff37224 */ /* 0x000fe200078e0010 */
[----:B------:R3:W5:Y:S01]  /*a470*/  LDL.LU R39, [R1+0x388] ;  /* 0x0003880001277983 */ /* 0x0007620000300800 */
[----:B------:R-:W-:-:S02]  /*a480*/  IMAD.MOV.U32 R16, RZ, RZ, R18 ;  /* 0x000000ffff107224 */ /* 0x000fc400078e0012 */
[----:B------:R-:W-:Y:S01]  /*a490*/  FADD.FTZ R18, R17, R0 ;  /* 0x0000000011127221 */ /* 0x000fe20000010000 */
[----:B------:R-:W-:Y:S01]  /*a4a0*/  LOP3.LUT R0, R224, R163, RZ, 0x3c, !PT ;  /* 0x000000a3e0007212 */ /* 0x000fe200078e3cff */
[----:B------:R-:W-:Y:S02]  /*a4b0*/  FADD.FTZ R2, R8, R2 ;  /* 0x0000000208027221 */ /* 0x000fe40000010000 */
[----:B------:R-:W-:Y:S01]  /*a4c0*/  IMAD.MOV.U32 R219, RZ, RZ, R206 ;  /* 0x000000ffffdb7224 */ /* 0x000fe200078e00ce */
[----:B-1----:R-:W-:Y:S01]  /*a4d0*/  F2FP.PACK_AB R50, R5, R6 ;  /* 0x000000060532723e */ /* 0x002fe200000000ff */
[----:B------:R-:W-:Y:S01]  /*a4e0*/  IMAD.MOV.U32 R206, RZ, RZ, R16 ;  /* 0x000000ffffce7224 */ /* 0x000fe200078e0010 */
[C---:B------:R-:W-:Y:S01]  /*a4f0*/  F2FP.PACK_AB R54, R7.reuse, R8 ;  /* 0x000000080736723e */ /* 0x040fe200000000ff */
[----:B------:R-:W-:Y:S01]  /*a500*/  FADD.FTZ R2, R7, R2 ;  /* 0x0000000207027221 */ /* 0x000fe20000010000 */
[----:B------:R-:W-:Y:S01]  /*a510*/  @!P4 HADD2 R196, -R92.H0_H0, -RZ.H0_H0 ;  /* 0xa00000ff5cc4c230 */ /* 0x000fe20000000900 */
[----:B------:R-:W-:Y:S01]  /*a520*/  IMAD.WIDE.U32 R16, R0, -0x2daee0ad, RZ ;  /* 0xd2511f5300107825 */ /* 0x000fe200078e00ff */
[----:B------:R-:W-:Y:S01]  /*a530*/  @!P6 PRMT R94, R194, 0x5410, RZ ;  /* 0x00005410c25ee816 */ /* 0x000fe200000000ff */
[----:B------:R-:W-:Y:S01]  /*a540*/  @!P5 HADD2 R193, -R93.H0_H0, -RZ.H0_H0 ;  /* 0xa00000ff5dc1d230 */ /* 0x000fe20000000900 */
[----:B------:R3:W5:Y:S01]  /*a550*/  LDL.LU R134, [R1+0x384] ;  /* 0x0003840001867983 */ /* 0x0007620000300800 */
[----:B------:R-:W-:Y:S01]  /*a560*/  FADD.FTZ R2, R6, R2 ;  /* 0x0000000206027221 */ /* 0x000fe20000010000 */
[----:B------:R-:W-:-:S02]  /*a570*/  LOP3.LUT R6, R17, R221, R132, 0x96, !PT ;  /* 0x000000dd11067212 */ /* 0x000fc400078e9684 */
[----:B------:R-:W-:Y:S01]  /*a580*/  LOP3.LUT R8, R41, R232, R162, 0x96, !PT ;  /* 0x000000e829087212 */ /* 0x000fe200078e96a2 */
[----:B------:R3:W5:Y:S02]  /*a590*/  LDL.LU R135, [R1+0x380] ;  /* 0x0003800001877983 */ /* 0x0007640000300800 */
[----:B------:R-:W-:Y:S01]  /*a5a0*/  IMAD.WIDE.U32 R6, R6, -0x326172a9, RZ ;  /* 0xcd9e8d5706067825 */ /* 0x000fe200078e00ff */
[----:B------:R-:W-:Y:S01]  /*a5b0*/  PRMT R194, R93, 0x5410, R92 ;  /* 0x000054105dc27816 */ /* 0x000fe2000000005c */
[----:B------:R-:W4:Y:S03]  /*a5c0*/  LDL.LU R245, [R1+0x37c] ;  /* 0x00037c0001f57983 */ /* 0x000f260000300800 */
        /* <DEDUP_REMOVED lines=15> */
[----:B------:R-:W-:Y:S01]  /*a6c0*/  LOP3.LUT R0, R9, R242, R10, 0x96, !PT ;  /* 0x000000f209007212 */ /* 0x000fe200078e960a */
[----:B------:R-:W-:-:S03]  /*a6d0*/  FADD.FTZ R19, R5, R2 ;  /* 0x0000000205137221 */ /* 0x000fc60000010000 */
[----:B------:R-:W-:Y:S02]  /*a6e0*/  LOP3.LUT R2, R0, 0xff, RZ, 0xc0, !PT ;  /* 0x000000ff00027812 */ /* 0x000fe400078ec0ff */
[----:B------:R-:W-:Y:S02]  /*a6f0*/  @!P4 PRMT R92, R196, 0x5410, RZ ;  /* 0x00005410c45cc816 */ /* 0x000fe400000000ff */
[----:B------:R-:W-:Y:S02]  /*a700*/  LOP3.LUT R12, R11, R238, R12, 0x96, !PT ;  /* 0x000000ee0b0c7212 */ /* 0x000fe400078e960c */
[----:B------:R-:W-:Y:S01]  /*a710*/  PRMT R11, R22, 0x7610, R11 ;  /* 0x00007610160b7816 */ /* 0x000fe2000000000b */
[----:B--2---:R-:W-:-:S05]  /*a720*/  @!P0 HADD2 R199, -R86.H0_H0, -RZ.H0_H0 ;  /* 0xa00000ff56c78230 */ /* 0x004fca0000000900 */
[----:B------:R-:W-:Y:S02]  /*a730*/  @!P0 PRMT R86, R199, 0x5410, RZ ;  /* 0x00005410c7568816 */ /* 0x000fe400000000ff */
[----:B------:R-:W-:Y:S02]  /*a740*/  ISETP.GE.U32.AND P0, PT, R217, R2, PT ;  /* 0x00000002d900720c */ /* 0x000fe40003f06070 */
[----:B------:R-:W-:-:S04]  /*a750*/  LOP3.LUT R2, R0, 0xffff, RZ, 0xc0, !PT ;  /* 0x0000ffff00027812 */ /* 0x000fc800078ec0ff */
[----:B------:R-:W-:-:S04]  /*a760*/  SHF.R.U32.HI R2, RZ, 0x8, R2 ;  /* 0x00000008ff027819 */ /* 0x000fc80000011602 */
[----:B------:R-:W-:-:S04]  /*a770*/  LOP3.LUT R2, R2, 0xffff, RZ, 0xc0, !PT ;  /* 0x0000ffff02027812 */ /* 0x000fc800078ec0ff */
[----:B------:R-:W-:Y:S02]  /*a780*/  ISETP.GE.U32.AND P4, PT, R217, R2, PT ;  /* 0x00000002d900720c */ /* 0x000fe40003f86070 */
[--C-:B------:R-:W-:Y:S02]  /*a790*/  SHF.R.U32.HI R2, RZ, 0x10, R0.reuse ;  /* 0x00000010ff027819 */ /* 0x100fe40000011600 */
[----:B------:R-:W-:Y:S01]  /*a7a0*/  SHF.R.U32.HI R0, RZ, 0x18, R0 ;  /* 0x00000018ff007819 */ /* 0x000fe20000011600 */
[----:B------:R-:W-:-:S03]  /*a7b0*/  @!P2 HADD2 R197, -R90.H0_H0, -RZ.H0_H0 ;  /* 0xa00000ff5ac5a230 */ /* 0x000fc60000000900 */
[----:B------:R-:W-:Y:S02]  /*a7c0*/  ISETP.GE.U32.AND P6, PT, R217, R0, PT ;  /* 0x00000000d900720c */ /* 0x000fe40003fc6070 */
[----:B------:R-:W-:Y:S02]  /*a7d0*/  LOP3.LUT R0, R8, 0xff, RZ, 0xc0, !PT ;  /* 0x000000ff08007812 */ /* 0x000fe400078ec0ff */
[----:B------:R-:W-:Y:S02]  /*a7e0*/  PRMT R21, R11, 0x7610, R21 ;  /* 0x000076100b157816 */ /* 0x000fe40000000015 */
[----:B------:R-:W-:Y:S02]  /*a7f0*/  @!P2 PRMT R90, R197, 0x5410, RZ ;  /* 0x00005410c55aa816 */ /* 0x000fe400000000ff */
[----:B------:R-:W-:Y:S02]  /*a800*/  ISETP.GE.U32.AND P2, PT, R217, R0, PT ;  /* 0x00000000d900720c */ /* 0x000fe40003f46070 */
[----:B------:R-:W-:-:S02]  /*a810*/  LOP3.LUT R2, R2, 0xff, RZ, 0xc0, !PT ;  /* 0x000000ff02027812 */ /* 0x000fc400078ec0ff */
[--C-:B------:R-:W-:Y:S02]  /*a820*/  SHF.R.U32.HI R0, RZ, 0x18, R8.reuse ;  /* 0x00000018ff007819 */ /* 0x100fe40000011608 */
[----:B------:R-:W-:Y:S02]  /*a830*/  LOP3.LUT R10, R8, 0xffff, RZ, 0xc0, !PT ;  /* 0x0000ffff080a7812 */ /* 0x000fe400078ec0ff */
[--C-:B------:R-:W-:Y:S02]  /*a840*/  SHF.R.U32.HI R11, RZ, 0x10, R8.reuse ;  /* 0x00000010ff0b7819 */ /* 0x100fe40000011608 */
[----:B------:R-:W-:Y:S02]  /*a850*/  PRMT R8, R3, 0x7610, R8 ;  /* 0x0000761003087816 */ /* 0x000fe40000000008 */
[----:B------:R-:W-:Y:S02]  /*a860*/  PRMT R9, R21, 0x7610, R9 ;  /* 0x0000761015097816 */ /* 0x000fe40000000009 */
[----:B------:R-:W-:-:S02]  /*a870*/  @!P5 PRMT R93, R193, 0x5410, RZ ;  /* 0x00005410c15dd816 */ /* 0x000fc400000000ff */
[----:B------:R-:W-:Y:S02]  /*a880*/  ISETP.GE.U32.AND P5, PT, R217, R2, PT ;  /* 0x00000002d900720c */ /* 0x000fe40003fa6070 */
[----:B------:R-:W-:Y:S02]  /*a890*/  PRMT R2, R8, 0x7610, R2 ;  /* 0x0000761008027816 */ /* 0x000fe40000000002 */
[----:B------:R-:W-:Y:S01]  /*a8a0*/  PRMT R13, R9, 0x7610, R13 ;  /* 0x00007610090d7816 */ /* 0x000fe2000000000d */
[----:B------:R-:W-:Y:S01]  /*a8b0*/  IMAD.WIDE.U32 R8, R12, -0x2daee0ad, RZ ;  /* 0xd2511f530c087825 */ /* 0x000fe200078e00ff */
[----:B------:R-:W-:Y:S01]  /*a8c0*/  STL [R1+0x290], R225 ;  /* 0x000290e101007387 */ /* 0x000fe20000100800 */
[----:B------:R1:W2:Y:S02]  /*a8d0*/  MUFU.EX2 R22, R4 ;  /* 0x0000000400167308 */ /* 0x0002a40000000800 */
[----:B------:R-:W-:-:S06]  /*a8e0*/  IMAD.MOV.U32 R12, RZ, RZ, R20 ;  /* 0x000000ffff0c7224 */ /* 0x000fcc00078e0014 */
[----:B------:R2:W2:Y:S01]  /*a8f0*/  MUFU.EX2 R21, R249 ;  /* 0x000000f900157308 */ /* 0x0004a20000000800 */
[----:B-1----:R-:W3:Y:S07]  /*a900*/  LDL.LU R4, [R1+0x378] ;  /* 0x0003780001047983 */ /* 0x002eee0000300800 */
[----:B------:R1:W1:Y:S01]  /*a910*/  MUFU.EX2 R20, R248 ;  /* 0x000000f800147308 */ /* 0x0002620000000800 */
[----:B------:R-:W3:Y:S04]  /*a920*/  LDL.LU R3, [R1+0x374] ;  /* 0x0003740001037983 */ /* 0x000ee80000300800 */
[----:B--2---:R2:W5:Y:S03]  /*a930*/  LDL.LU R249, [R1+0x370] ;  /* 0x0003700001f97983 */ /* 0x0045660000300800 */
[----:B------:R2:W2:Y:S01]  /*a940*/  MUFU.EX2 R15, R12 ;  /* 0x0000000c000f7308 */ /* 0x0004a20000000800 */
[----:B-1----:R1:W5:Y:S04]  /*a950*/  LDL.LU R248, [R1+0x36c] ;  /* 0x00036c0001f87983 */ /* 0x0023680000300800 */
[----:B--2---:R1:W2:Y:S01]  /*a960*/  LDL.LU.S16 R12, [R1+0x8] ;  /* 0x00000800010c7983 */ /* 0x0042a20000300600 */
[----:B------:R-:W-:Y:S01]  /*a970*/  @!P3 HADD2 R198, -R91.H0_H0, -RZ.H0_H0 ;  /* 0xa00000ff5bc6b230 */ /* 0x000fe20000000900 */
[----:B------:R-:W-:-:S02]  /*a980*/  PRMT R17, R2, 0x7610, R17 ;  /* 0x0000761002117816 */ /* 0x000fc40000000011 */
[----:B------:R-:W-:Y:S02]  /*a990*/  LOP3.LUT R2, R8, 0xff, RZ, 0xc0, !PT ;  /* 0x000000ff08027812 */ /* 0x000fe400078ec0ff */
[----:B------:R-:W-:Y:S02]  /*a9a0*/  PRMT R74, R33, 0x7610, R74 ;  /* 0x00007610214a7816 */ /* 0x000fe4000000004a */
[----:B------:R-:W-:Y:S02]  /*a9b0*/  @!P3 PRMT R91, R198, 0x5410, RZ ;  /* 0x00005410c65bb816 */ /* 0x000fe400000000ff */
[----:B------:R-:W-:Y:S02]  /*a9c0*/  PRMT R5, R13, 0x7610, R5 ;  /* 0x000076100d057816 */ /* 0x000fe40000000005 */
[----:B------:R-:W-:Y:S01]  /*a9d0*/  ISETP.GE.U32.AND P3, PT, R217, R2, PT ;  /* 0x00000002d900720c */ /* 0x000fe20003f66070 */
[----:B------:R-:W-:Y:S01]  /*a9e0*/  FADD.FTZ R2, R22, R18 ;  /* 0x0000001216027221 */ /* 0x000fe20000010000 */
[----:B------:R-:W-:-:S02]  /*a9f0*/  PRMT R199, R5, 0x7610, R199 ;  /* 0x0000761005c77816 */ /* 0x000fc400000000c7 */
[----:B------:R-:W-:Y:S01]  /*aa00*/  PRMT R158, R17, 0x7610, R158 ;  /* 0x00007610119e7816 */ /* 0x000fe2000000009e */
[C---:B------:R-:W-:Y:S01]  /*aa10*/  FADD.FTZ R5, R21.reuse, R2 ;  /* 0x0000000215057221 */ /* 0x040fe20000010000 */
[----:B------:R-:W-:Y:S02]  /*aa20*/  F2FP.PACK_AB R48, R21, R22 ;  /* 0x000000161530723e */ /* 0x000fe400000000ff */
[----:B------:R-:W-:Y:S02]  /*aa30*/  PRMT R73, R33, 0x7632, R73 ;  /* 0x0000763221497816 */ /* 0x000fe40000000049 */
[----:B------:R-:W-:Y:S02]  /*aa40*/  PRMT R163, R158, 0x7610, R163 ;  /* 0x000076109ea37816 */ /* 0x000fe400000000a3 */
[----:B------:R-:W-:Y:S01]  /*aa50*/  PRMT R158, R74, 0x5410, R73 ;  /* 0x000054104a9e7816 */ /* 0x000fe20000000049 */
[----:B--2---:R-:W-:-:S05]  /*aa60*/  @!P0 HADD2 R12, -R74.H0_H0, -RZ.H0_H0 ;  /* 0xa00000ff4a0c8230 */ /* 0x004fca0000000900 */
[----:B------:R-:W-:-:S04]  /*aa70*/  PRMT R21, R12, 0x7610, R21 ;  /* 0x000076100c157816 */ /* 0x000fc80000000015 */
[----:B------:R-:W-:Y:S02]  /*aa80*/  @!P0 PRMT R74, R21, 0x5410, RZ ;  /* 0x00005410154a8816 */ /* 0x000fe400000000ff */
[----:B------:R1:W2:Y:S01]  /*aa90*/  LDL.LU.S16 R21, [R1+0xc] ;  /* 0x00000c0001157983 */ /* 0x0002a20000300600 */
[----:B------:R-:W-:-:S04]  /*aaa0*/  FADD.FTZ R2, R20, R19 ;  /* 0x0000001314027221 */ /* 0x000fc80000010000 */
[----:B------:R-:W-:Y:S01]  /*aab0*/  FADD.FTZ R12, R15, R2 ;  /* 0x000000020f0c7221 */ /* 0x000fe20000010000 */
[----:B------:R-:W-:Y:S01]  /*aac0*/  SHF.R.U32.HI R2, RZ, 0x8, R10 ;  /* 0x00000008ff027819 */ /* 0x000fe2000001160a */
[----:B--2---:R-:W-:-:S05]  /*aad0*/  @!P4 HADD2 R21, -R73.H0_H0, -RZ.H0_H0 ;  /* 0xa00000ff4915c230 */ /* 0x004fca0000000900 */
[----:B------:R-:W-:-:S04]  /*aae0*/  PRMT R10, R21, 0x7610, R10 ;  /* 0x00007610150a7816 */ /* 0x000fc8000000000a */
[----:B------:R-:W-:Y:S02]  /*aaf0*/  @!P4 PRMT R73, R10, 0x5410, RZ ;  /* 0x000054100a49c816 */ /* 0x000fe400000000ff */
[----:B------:R1:W2:Y:S01]  /*ab00*/  LDL.LU.S16 R10, [R1+0x10] ;  /* 0x00001000010a7983 */ /* 0x0002a20000300600 */
[----:B------:R-:W-:Y:S01]  /*ab10*/  PRMT R197, R163, 0x7610, R197 ;  /* 0x00007610a3c57816 */ /* 0x000fe200000000c5 */
[----:B------:R-:W-:-:S03]  /*ab20*/  @!P1 HADD2 R200, -R87.H0_H0, -RZ.H0_H0 ;  /* 0xa00000ff57c89230 */ /* 0x000fc60000000900 */
[----:B------:R-:W-:Y:S02]  /*ab30*/  PRMT R220, R197, 0x7610, R220 ;  /* 0x00007610c5dc7816 */ /* 0x000fe400000000dc */
[----:B------:R-:W-:Y:S02]  /*ab40*/  @!P1 PRMT R87, R200, 0x5410, RZ ;  /* 0x00005410c8579816 */ /* 0x000fe400000000ff */
[----:B------:R-:W-:Y:S02]  /*ab50*/  PRMT R71, R220, 0x7610, R71 ;  /* 0x00007610dc477816 */ /* 0x000fe40000000047 */
[----:B------:R-:W-:Y:S02]  /*ab60*/  ISETP.GE.U32.AND P1, PT, R217, R0, PT ;  /* 0x00000000d900720c */ /* 0x000fe40003f26070 */
[----:B------:R-:W-:Y:S02]  /*ab70*/  PRMT R252, R199, 0x7610, R252 ;  /* 0x00007610c7fc7816 */ /* 0x000fe400000000fc */
[----:B------:R-:W-:-:S02]  /*ab80*/  LOP3.LUT R0, R9, R237, R14, 0x96, !PT ;  /* 0x000000ed09007212 */ /* 0x000fc400078e960e */
[----:B------:R-:W-:Y:S02]  /*ab90*/  LOP3.LUT R13, R8, 0xffff, RZ, 0xc0, !PT ;  /* 0x0000ffff080d7812 */ /* 0x000fe400078ec0ff */
[--C-:B------:R-:W-:Y:S02]  /*aba0*/  SHF.R.U32.HI R9, RZ, 0x10, R8.reuse ;  /* 0x00000010ff097819 */ /* 0x100fe40000011608 */
[----:B------:R-:W-:Y:S02]  /*abb0*/  SHF.R.U32.HI R8, RZ, 0x18, R8 ;  /* 0x00000018ff087819 */ /* 0x000fe40000011608 */
[----:B------:R-:W-:Y:S02]  /*abc0*/  PRMT R230, R252, 0x7610, R230 ;  /* 0x00007610fce67816 */ /* 0x000fe400000000e6 */
[----:B------:R-:W-:Y:S02]  /*abd0*/  ISETP.GE.U32.AND P0, PT, R217, R8, PT ;  /* 0x00000008d900720c */ /* 0x000fe40003f06070 */
[----:B------:R-:W-:Y:S01]  /*abe0*/  PRMT R72, R230, 0x7610, R72 ;  /* 0x00007610e6487816 */ /* 0x000fe20000000048 */
[----:B--2---:R-:W-:-:S05]  /*abf0*/  @!P6 HADD2 R10, -R71.H0_H0, -RZ.H0_H0 ;  /* 0xa00000ff470ae230 */ /* 0x004fca0000000900 */
[----:B------:R-:W-:Y:S02]  /*ac00*/  PRMT R8, R10, 0x7610, R8 ;  /* 0x000076100a087816 */ /* 0x000fe40000000008 */
[----:B------:R2:W1:Y:S02]  /*ac10*/  MUFU.EX2 R10, R219 ;  /* 0x000000db000a7308 */ /* 0x0004640000000800 */
[----:B--2---:R-:W-:Y:S01]  /*ac20*/  IMAD.MOV.U32 R219, RZ, RZ, R157 ;  /* 0x000000ffffdb7224 */ /* 0x004fe200078e009d */
[----:B------:R-:W-:Y:S02]  /*ac30*/  PRMT R157, R72, 0x5410, R71 ;  /* 0x00005410489d7816 */ /* 0x000fe40000000047 */
[----:B------:R-:W-:Y:S02]  /*ac40*/  @!P6 PRMT R71, R8, 0x5410, RZ ;  /* 0x000054100847e816 */ /* 0x000fe400000000ff */
[----:B------:R2:W2:Y:S01]  /*ac50*/  LDL.LU.S16 R8, [R1+0x18] ;  /* 0x0000180001087983 */ /* 0x0004a20000300600 */
[----:B------:R-:W-:-:S02]  /*ac60*/  LOP3.LUT R2, R2, 0xffff, RZ, 0xc0, !PT ;  /* 0x0000ffff02027812 */ /* 0x000fc400078ec0ff */
[----:B------:R-:W-:Y:S02]  /*ac70*/  F2FP.PACK_AB R46, R15, R20 ;  /* 0x000000140f2e723e */ /* 0x000fe400000000ff */
[----:B------:R-:W-:Y:S02]  /*ac80*/  ISETP.GE.U32.AND P4, PT, R217, R2, PT ;  /* 0x00000002d900720c */ /* 0x000fe40003f86070 */
[----:B------:R-:W-:-:S04]  /*ac90*/  LOP3.LUT R2, R11, 0xff, RZ, 0xc0, !PT ;  /* 0x000000ff0b027812 */ /* 0x000fc800078ec0ff */
[----:B------:R-:W-:Y:S02]  /*aca0*/  ISETP.GE.U32.AND P6, PT, R217, R2, PT ;  /* 0x00000002d900720c */ /* 0x000fe40003fc6070 */
[----:B------:R-:W-:-:S04]  /*acb0*/  SHF.R.U32.HI R2, RZ, 0x10, R0 ;  /* 0x00000010ff027819 */ /* 0x000fc80000011600 */
[----:B------:R-:W-:Y:S01]  /*acc0*/  LOP3.LUT R2, R2, 0xff, RZ, 0xc0, !PT ;  /* 0x000000ff02027812 */ /* 0x000fe200078ec0ff */
[----:B--2---:R-:W-:-:S05]  /*acd0*/  @!P5 HADD2 R8, -R72.H0_H0, -RZ.H0_H0 ;  /* 0xa00000ff4808d230 */ /* 0x004fca0000000900 */
[----:B------:R-:W-:Y:S02]  /*ace0*/  PRMT R20, R8, 0x7610, R20 ;  /* 0x0000761008147816 */ /* 0x000fe40000000014 */
[----:B------:R-:W2:Y:S02]  /*acf0*/  MUFU.EX2 R8, R219 ;  /* 0x000000db00087308 */ /* 0x000ea40000000800 */
[----:B------:R-:W-:Y:S02]  /*ad00*/  @!P5 PRMT R72, R20, 0x5410, RZ ;  /* 0x000054101448d816 */ /* 0x000fe400000000ff */
[----:B------:R-:W-:Y:S01]  /*ad10*/  ISETP.GE.U32.AND P5, PT, R217, R2, PT ;  /* 0x00000002d900720c */ /* 0x000fe20003fa6070 */
[----:B-1----:R-:W-:Y:S01]  /*ad20*/  FADD.FTZ R2, R10, R5 ;  /* 0x000000050a027221 */ /* 0x002fe20000010000 */
[----:B------:R1:W3:Y:S03]  /*ad30*/  LDL.LU.S16 R20, [R1+0x20] ;  /* 0x0000200001147983 */ /* 0x0002e60000300600 */
[----:B--2---:R-:W-:-:S02]  /*ad40*/  FADD.FTZ R5, R8, R2 ;  /* 0x0000000208057221 */ /* 0x004fc40000010000 */
[----:B------:R1:W2:Y:S01]  /*ad50*/  LDL.LU.S16 R2, [R1+0x24] ;  /* 0x0000240001027983 */ /* 0x0002a20000300600 */
[C---:B------:R-:W-:Y:S02]  /*ad60*/  PRMT R68, R35.reuse, 0x7632, R68 ;  /* 0x0000763223447816 */ /* 0x040fe40000000044 */
[----:B------:R-:W-:Y:S01]  /*ad70*/  PRMT R70, R35, 0x7610, R70 ;  /* 0x0000761023467816 */ /* 0x000fe20000000046 */
[----:B------:R-:W-:Y:S02]  /*ad80*/  IMAD.MOV.U32 R219, RZ, RZ, R171 ;  /* 0x000000ffffdb7224 */ /* 0x000fe400078e00ab */
[----:B------:R-:W-:Y:S02]  /*ad90*/  IMAD.MOV.U32 R171, RZ, RZ, R170 ;  /* 0x000000ffffab7224 */ /* 0x000fe400078e00aa */
[----:B------:R-:W-:Y:S01]  /*ada0*/  IMAD.MOV.U32 R170, RZ, RZ, R156 ;  /* 0x000000ffffaa7224 */ /* 0x000fe200078e009c */
[----:B------:R-:W-:Y:S01]  /*adb0*/  PRMT R156, R70, 0x5410, R68 ;  /* 0x00005410469c7816 */ /* 0x000fe20000000044 */
[----:B---3--:R-:W-:-:S05]  /*adc0*/  @!P2 HADD2 R20, -R70.H0_H0, -RZ.H0_H0 ;  /* 0xa00000ff4614a230 */ /* 0x008fca0000000900 */
[----:B------:R-:W-:Y:S01]  /*add0*/  PRMT R19, R20, 0x7610, R19 ;  /* 0x0000761014137816 */ /* 0x000fe20000000013 */
[----:B--2---:R-:W-:-:S05]  /*ade0*/  @!P4 HADD2 R2, -R68.H0_H0, -RZ.H0_H0 ;  /* 0xa00000ff4402c230 */ /* 0x004fca0000000900 */
[----:B------:R-:W-:Y:S02]  /*adf0*/  PRMT R18, R2, 0x7610, R18 ;  /* 0x0000761002127816 */ /* 0x000fe40000000012 */
[----:B------:R-:W-:Y:S02]  /*ae00*/  LOP3.LUT R2, R0, 0xff, RZ, 0xc0, !PT ;  /* 0x000000ff00027812 */ /* 0x000fe400078ec0ff */
[----:B------:R-:W-:Y:S02]  /*ae10*/  @!P2 PRMT R70, R19, 0x5410, RZ ;  /* 0x000054101346a816 */ /* 0x000fe400000000ff */
[----:B------:R-:W-:Y:S02]  /*ae20*/  ISETP.GE.U32.AND P2, PT, R217, R2, PT ;  /* 0x00000002d900720c */ /* 0x000fe40003f46070 */
[----:B------:R1:W2:Y:S01]  /*ae30*/  LDL.LU.S16 R2, [R1+0x28] ;  /* 0x0000280001027983 */ /* 0x0002a20000300600 */
[C---:B------:R-:W-:Y:S01]  /*ae40*/  PRMT R67, R43.reuse, 0x7632, R67 ;  /* 0x000076322b437816 */ /* 0x040fe20000000043 */
[----:B------:R-:W-:Y:S01]  /*ae50*/  IMAD.MOV.U32 R230, RZ, RZ, R219 ;  /* 0x000000ffffe67224 */ /* 0x000fe200078e00db */
[----:B------:R-:W-:Y:S01]  /*ae60*/  F2FP.PACK_AB R44, R8, R10 ;  /* 0x0000000a082c723e */ /* 0x000fe200000000ff */
[----:B------:R-:W-:Y:S01]  /*ae70*/  IMAD.MOV.U32 R219, RZ, RZ, R206 ;  /* 0x000000ffffdb7224 */ /* 0x000fe200078e00ce */
[----:B------:R-:W-:Y:S01]  /*ae80*/  PRMT R66, R43, 0x7610, R66 ;  /* 0x000076102b427816 */ /* 0x000fe20000000042 */
[----:B------:R-:W-:-:S02]  /*ae90*/  IMAD.MOV.U32 R206, RZ, RZ, R246 ;  /* 0x000000ffffce7224 */ /* 0x000fc400078e00f6 */
[----:B------:R-:W-:Y:S02]  /*aea0*/  IMAD.MOV.U32 R246, RZ, RZ, R243 ;  /* 0x000000fffff67224 */ /* 0x000fe400078e00f3 */
[----:B------:R-:W-:Y:S02]  /*aeb0*/  IMAD.MOV.U32 R243, RZ, RZ, R186 ;  /* 0x000000fffff37224 */ /* 0x000fe400078e00ba */
[----:B------:R-:W-:Y:S02]  /*aec0*/  IMAD.MOV.U32 R186, RZ, RZ, R205 ;  /* 0x000000ffffba7224 */ /* 0x000fe400078e00cd */
[----:B------:R-:W-:Y:S01]  /*aed0*/  IMAD.MOV.U32 R205, RZ, RZ, R155 ;  /* 0x000000ffffcd7224 */ /* 0x000fe200078e009b */
[----:B------:R-:W-:Y:S01]  /*aee0*/  PRMT R155, R66, 0x5410, R67 ;  /* 0x00005410429b7816 */ /* 0x000fe20000000043 */
[----:B--2---:R-:W-:-:S05]  /*aef0*/  @!P1 HADD2 R2, -R67.H0_H0, -RZ.H0_H0 ;  /* 0xa00000ff43029230 */ /* 0x004fca0000000900 */
[----:B------:R-:W-:-:S04]  /*af00*/  PRMT R8, R2, 0x7610, R8 ;  /* 0x0000761002087816 */ /* 0x000fc80000000008 */
[----:B------:R-:W-:Y:S02]  /*af10*/  @!P1 PRMT R67, R8, 0x5410, RZ ;  /* 0x0000541008439816 */ /* 0x000fe400000000ff */
[----:B------:R1:W2:Y:S01]  /*af20*/  LDL.LU.S16 R8, [R1+0x30] ;  /* 0x0000300001087983 */ /* 0x0002a20000300600 */
[----:B------:R-:W-:Y:S02]  /*af30*/  SHF.R.U32.HI R2, RZ, 0x18, R0 ;  /* 0x00000018ff027819 */ /* 0x000fe40000011600 */
[----:B------:R-:W-:Y:S02]  /*af40*/  @!P4 PRMT R68, R18, 0x5410, RZ ;  /* 0x000054101244c816 */ /* 0x000fe400000000ff */
[----:B------:R-:W-:Y:S02]  /*af50*/  ISETP.GE.U32.AND P4, PT, R217, R2, PT ;  /* 0x00000002d900720c */ /* 0x000fe40003f86070 */
[----:B------:R-:W-:-:S04]  /*af60*/  LOP3.LUT R2, R9, 0xff, RZ, 0xc0, !PT ;  /* 0x000000ff09027812 */ /* 0x000fc800078ec0ff */
[----:B------:R-:W-:Y:S01]  /*af70*/  ISETP.GE.U32.AND P1, PT, R217, R2, PT ;  /* 0x00000002d900720c */ /* 0x000fe20003f26070 */
[----:B--2---:R-:W-:-:S05]  /*af80*/  @!P6 HADD2 R8, -R66.H0_H0, -RZ.H0_H0 ;  /* 0xa00000ff4208e230 */ /* 0x004fca0000000900 */
[----:B------:R-:W-:-:S04]  /*af90*/  PRMT R2, R8, 0x7610, R2 ;  /* 0x0000761008027816 */ /* 0x000fc80000000002 */
[----:B------:R-:W-:Y:S02]  /*afa0*/  @!P6 PRMT R66, R2, 0x5410, RZ ;  /* 0x000054100242e816 */ /* 0x000fe400000000ff */
[----:B------:R1:W2:Y:S01]  /*afb0*/  LDL.LU.S16 R2, [R1+0x40] ;  /* 0x0000400001027983 */ /* 0x0002a20000300600 */
[C---:B------:R-:W-:Y:S01]  /*afc0*/  PRMT R82, R42.reuse, 0x7610, R82 ;  /* 0x000076102a527816 */ /* 0x040fe20000000052 */
[----:B------:R3:W1:Y:S01]  /*afd0*/  MUFU.EX2 R8, R186 ;  /* 0x000000ba00087308 */ /* 0x0006620000000800 */
[----:B------:R-:W-:Y:S01]  /*afe0*/  PRMT R81, R42, 0x7632, R81 ;  /* 0x000076322a517816 */ /* 0x000fe20000000051 */
[----:B---3--:R-:W-:Y:S02]  /*aff0*/  IMAD.MOV.U32 R186, RZ, RZ, R247 ;  /* 0x000000ffffba7224 */ /* 0x008fe400078e00f7 */
[----:B------:R-:W-:Y:S02]  /*b000*/  IMAD.MOV.U32 R247, RZ, RZ, R178 ;  /* 0x000000fffff77224 */ /* 0x000fe400078e00b2 */
[----:B------:R-:W-:Y:S01]  /*b010*/  IMAD.MOV.U32 R178, RZ, RZ, R161 ;  /* 0x000000ffffb27224 */ /* 0x000fe200078e00a1 */
[----:B------:R-:W-:Y:S01]  /*b020*/  PRMT R161, R82, 0x5410, R81 ;  /* 0x0000541052a17816 */ /* 0x000fe20000000051 */
[----:B--2---:R-:W-:-:S05]  /*b030*/  @!P2 HADD2 R2, -R82.H0_H0, -RZ.H0_H0 ;  /* 0xa00000ff5202a230 */ /* 0x004fca0000000900 */
[----:B------:R-:W-:Y:S02]  /*b040*/  PRMT R11, R2, 0x7610, R11 ;  /* 0x00007610020b7816 */ /* 0x000fe4000000000b */
[----:B------:R2:W3:Y:S02]  /*b050*/  LDL.LU.S16 R2, [R1+0x44] ;  /* 0x0000440001027983 */ /* 0x0004e40000300600 */
[----:B------:R-:W-:Y:S02]  /*b060*/  @!P2 PRMT R82, R11, 0x5410, RZ ;  /* 0x000054100b52a816 */ /* 0x000fe400000000ff */
[----:B------:R2:W2:Y:S04]  /*b070*/  LDL.LU.S16 R18, [R1+0x48] ;  /* 0x0000480001127983 */ /* 0x0004a80000300600 */
[----:B------:R1:W2:Y:S01]  /*b080*/  LDL.LU.S16 R11, [R1+0x4c] ;  /* 0x00004c00010b7983 */ /* 0x0002a20000300600 */
[----:B------:R-:W-:-:S04]  /*b090*/  LOP3.LUT R0, R0, 0xffff, RZ, 0xc0, !PT ;  /* 0x0000ffff00007812 */ /* 0x000fc800078ec0ff */
[----:B------:R-:W-:-:S04]  /*b0a0*/  SHF.R.U32.HI R0, RZ, 0x8, R0 ;  /* 0x00000008ff007819 */ /* 0x000fc80000011600 */
[----:B------:R-:W-:-:S04]  /*b0b0*/  LOP3.LUT R0, R0, 0xffff, RZ, 0xc0, !PT ;  /* 0x0000ffff00007812 */ /* 0x000fc800078ec0ff */
[----:B------:R-:W-:Y:S02]  /*b0c0*/  ISETP.GE.U32.AND P6, PT, R217, R0, PT ;  /* 0x00000000d900720c */ /* 0x000fe40003fc6070 */
[----:B------:R-:W-:Y:S02]  /*b0d0*/  PRMT R79, R80, 0x7632, R79 ;  /* 0x00007632504f7816 */ /* 0x000fe4000000004f */
[----:B------:R-:W-:-:S04]  /*b0e0*/  SHF.R.U32.HI R0, RZ, 0x8, R13 ;  /* 0x00000008ff007819 */ /* 0x000fc8000001160d */
[----:B------:R-:W-:Y:S02]  /*b0f0*/  LOP3.LUT R0, R0, 0xffff, RZ, 0xc0, !PT ;  /* 0x0000ffff00007812 */ /* 0x000fe400078ec0ff */
[----:B------:R-:W-:Y:S02]  /*b100*/  PRMT R163, R80, 0x5410, R79 ;  /* 0x0000541050a37816 */ /* 0x000fe4000000004f */
[----:B------:R-:W-:Y:S01]  /*b110*/  ISETP.GE.U32.AND P2, PT, R217, R0, PT ;  /* 0x00000000d900720c */ /* 0x000fe20003f46070 */
[----:B---3--:R-:W-:-:S05]  /*b120*/  @!P6 HADD2 R2, -R81.H0_H0, -RZ.H0_H0 ;  /* 0xa00000ff5102e230 */ /* 0x008fca0000000900 */
[----:B------:R-:W-:Y:S02]  /*b130*/  PRMT R10, R2, 0x7610, R10 ;  /* 0x00007610020a7816 */ /* 0x000fe4000000000a */
[----:B------:R-:W3:Y:S01]  /*b140*/  MUFU.EX2 R2, R230 ;  /* 0x000000e600027308 */ /* 0x000ee20000000800 */
[----:B--2---:R-:W-:Y:S02]  /*b150*/  @!P4 HADD2 R18, -R79.H0_H0, -RZ.H0_H0 ;  /* 0xa00000ff4f12c230 */ /* 0x004fe40000000900 */
[----:B------:R-:W-:-:S03]  /*b160*/  @!P5 HADD2 R11, -R80.H0_H0, -RZ.H0_H0 ;  /* 0xa00000ff500bd230 */ /* 0x000fc60000000900 */
[----:B------:R-:W-:Y:S02]  /*b170*/  PRMT R9, R18, 0x7610, R9 ;  /* 0x0000761012097816 */ /* 0x000fe40000000009 */
[----:B------:R-:W-:Y:S02]  /*b180*/  PRMT R0, R11, 0x7610, R0 ;  /* 0x000076100b007816 */ /* 0x000fe40000000000 */
[----:B------:R-:W-:Y:S02]  /*b190*/  @!P6 PRMT R81, R10, 0x5410, RZ ;  /* 0x000054100a51e816 */ /* 0x000fe400000000ff */
[----:B------:R-:W-:Y:S01]  /*b1a0*/  @!P4 PRMT R79, R9, 0x5410, RZ ;  /* 0x00005410094fc816 */ /* 0x000fe200000000ff */
[----:B------:R2:W-:Y:S01]  /*b1b0*/  MUFU.EX2 R10, R244 ;  /* 0x000000f4000a7308 */ /* 0x0005e20000000800 */
[----:B------:R-:W-:Y:S01]  /*b1c0*/  @!P5 PRMT R80, R0, 0x5410, RZ ;  /* 0x000054100050d816 */ /* 0x000fe200000000ff */
[----:B-1----:R-:W-:Y:S01]  /*b1d0*/  FADD.FTZ R0, R8, R12 ;  /* 0x0000000c08007221 */ /* 0x002fe20000010000 */
[----:B---3--:R-:W-:-:S05]  /*b1e0*/  F2FP.PACK_AB R42, R2, R8 ;  /* 0x00000008022a723e */ /* 0x008fca00000000ff */
[----:B------:R1:W3:Y:S01]  /*b1f0*/  MUFU.EX2 R9, R235 ;  /* 0x000000eb00097308 */ /* 0x0002e20000000800 */
[----:B--2---:R2:W5:Y:S04]  /*b200*/  LDL.LU R244, [R1+0x368] ;  /* 0x0003680001f47983 */ /* 0x0045680000300800 */
[----:B-1----:R2:W5:Y:S04]  /*b210*/  LDL.LU R235, [R1+0x364] ;  /* 0x0003640001eb7983 */ /* 0x0025680000300800 */
[----:B------:R2:W2:Y:S04]  /*b220*/  LDL.LU.S16 R20, [R1+0x54] ;  /* 0x0000540001147983 */ /* 0x0004a80000300600 */
[----:B------:R1:W2:Y:S04]  /*b230*/  LDL.LU.S16 R8, [R1+0x50] ;  /* 0x0000500001087983 */ /* 0x0002a80000300600 */
[----:B------:R1:W4:Y:S04]  /*b240*/  LDL.LU.S16 R19, [R1+0x64] ;  /* 0x0000640001137983 */ /* 0x0003280000300600 */
[----:B------:R1:W4:Y:S01]  /*b250*/  LDL.LU.S16 R18, [R1+0x60] ;  /* 0x0000600001127983 */ /* 0x0003220000300600 */
[----:B------:R-:W-:Y:S01]  /*b260*/  PRMT R75, R76, 0x7632, R75 ;  /* 0x000076324c4b7816 */ /* 0x000fe2000000004b */
[----:B------:R1:W1:Y:S01]  /*b270*/  MUFU.EX2 R11, R219 ;  /* 0x000000db000b7308 */ /* 0x0002620000000800 */
[----:B------:R-:W-:Y:S01]  /*b280*/  PRMT R77, R78, 0x7632, R77 ;  /* 0x000076324e4d7816 */ /* 0x000fe2000000004d */
[----:B------:R-:W-:Y:S01]  /*b290*/  FADD.FTZ R0, R2, R0 ;  /* 0x0000000002007221 */ /* 0x000fe20000010000 */
[----:B------:R-:W-:-:S02]  /*b2a0*/  LOP3.LUT R14, R29, R232, R162, 0x96, !PT ;  /* 0x000000e81d0e7212 */ /* 0x000fc400078e96a2 */
[----:B------:R-:W-:Y:S01]  /*b2b0*/  LOP3.LUT R17, R7, R233, R28, 0x96, !PT ;  /* 0x000000e907117212 */ /* 0x000fe200078e961c */
[----:B---3--:R-:W-:Y:S01]  /*b2c0*/  FADD.FTZ R0, R9, R0 ;  /* 0x0000000009007221 */ /* 0x008fe20000010000 */
[----:B------:R-:W-:Y:S01]  /*b2d0*/  F2FP.PACK_AB R31, R31, R32 ;  /* 0x000000201f1f723e */ /* 0x000fe200000000ff */
[----:B-1----:R-:W-:Y:S02]  /*b2e0*/  IMAD.MOV.U32 R219, RZ, RZ, R185 ;  /* 0x000000ffffdb7224 */ /* 0x002fe400078e00b9 */
[----:B------:R-:W-:Y:S02]  /*b2f0*/  IMAD.MOV.U32 R185, RZ, RZ, R186 ;  /* 0x000000ffffb97224 */ /* 0x000fe400078e00ba */
[----:B------:R-:W-:Y:S01]  /*b300*/  IMAD.MOV.U32 R186, RZ, RZ, R160 ;  /* 0x000000ffffba7224 */ /* 0x000fe200078e00a0 */
[----:B------:R-:W-:Y:S02]  /*b310*/  PRMT R160, R78, 0x5410, R77 ;  /* 0x000054104ea07816 */ /* 0x000fe4000000004d */
[----:B------:R-:W-:Y:S01]  /*b320*/  F2FP.PACK_AB R32, R10, R11 ;  /* 0x0000000b0a20723e */ /* 0x000fe200000000ff */
[----:B------:R-:W-:-:S02]  /*b330*/  IMAD.MOV.U32 R230, RZ, RZ, R206 ;  /* 0x000000ffffe67224 */ /* 0x000fc400078e00ce */
[----:B------:R-:W-:Y:S02]  /*b340*/  IMAD.MOV.U32 R206, RZ, RZ, R243 ;  /* 0x000000ffffce7224 */ /* 0x000fe400078e00f3 */
[----:B------:R-:W-:Y:S02]  /*b350*/  IMAD.MOV.U32 R243, RZ, RZ, R178 ;  /* 0x000000fffff37224 */ /* 0x000fe400078e00b2 */
[----:B------:R-:W-:Y:S01]  /*b360*/  IMAD.MOV.U32 R178, RZ, RZ, R159 ;  /* 0x000000ffffb27224 */ /* 0x000fe200078e009f */
[----:B------:R-:W-:Y:S01]  /*b370*/  PRMT R159, R76, 0x5410, R75 ;  /* 0x000054104c9f7816 */ /* 0x000fe2000000004b */
[----:B--2---:R-:W-:-:S05]  /*b380*/  @!P2 HADD2 R8, -R75.H0_H0, -RZ.H0_H0 ;  /* 0xa00000ff4b08a230 */ /* 0x004fca0000000900 */
[----:B------:R-:W-:Y:S02]  /*b390*/  PRMT R13, R8, 0x7610, R13 ;  /* 0x00007610080d7816 */ /* 0x000fe4000000000d */
[----:B------:R-:W1:Y:S01]  /*b3a0*/  MUFU.EX2 R8, R229 ;  /* 0x000000e500087308 */ /* 0x000e620000000800 */
[----:B----4-:R-:W-:Y:S02]  /*b3b0*/  @!P0 HADD2 R18, -R77.H0_H0, -RZ.H0_H0 ;  /* 0xa00000ff4d128230 */ /* 0x010fe40000000900 */
[----:B------:R-:W-:-:S03]  /*b3c0*/  @!P1 HADD2 R19, -R78.H0_H0, -RZ.H0_H0 ;  /* 0xa00000ff4e139230 */ /* 0x000fc60000000900 */
[----:B------:R-:W-:-:S04]  /*b3d0*/  PRMT R2, R18, 0x7610, R2 ;  /* 0x0000761012027816 */ /* 0x000fc80000000002 */
[----:B------:R-:W-:Y:S01]  /*b3e0*/  @!P0 PRMT R77, R2, 0x5410, RZ ;  /* 0x00005410024d8816 */ /* 0x000fe200000000ff */
[----:B------:R-:W-:Y:S01]  /*b3f0*/  FADD.FTZ R2, R11, R5 ;  /* 0x000000050b027221 */ /* 0x000fe20000010000 */
[----:B------:R-:W-:Y:S01]  /*b400*/  PRMT R12, R19, 0x7610, R12 ;  /* 0x00007610130c7816 */ /* 0x000fe2000000000c */
[----:B------:R-:W-:Y:S02]  /*b410*/  @!P3 HADD2 R20, -R76.H0_H0, -RZ.H0_H0 ;  /* 0xa00000ff4c14b230 */ /* 0x000fe40000000900 */
[----:B------:R-:W-:Y:S01]  /*b420*/  FADD.FTZ R18, R10, R2 ;  /* 0x000000020a127221 */ /* 0x000fe20000010000 */
[C---:B-1----:R-:W-:Y:S01]  /*b430*/  F2FP.PACK_AB R23, R8.reuse, R9 ;  /* 0x000000090817723e */ /* 0x042fe200000000ff */
[----:B------:R-:W-:Y:S01]  /*b440*/  FADD.FTZ R19, R8, R0 ;  /* 0x0000000008137221 */ /* 0x000fe20000010000 */
[----:B------:R-:W-:Y:S01]  /*b450*/  @!P2 PRMT R75, R13, 0x5410, RZ ;  /* 0x000054100d4ba816 */ /* 0x000fe200000000ff */
[----:B------:R-:W-:Y:S01]  /*b460*/  IMAD.WIDE.U32 R8, R14, -0x2daee0ad, RZ ;  /* 0xd2511f530e087825 */ /* 0x000fe200078e00ff */
[----:B------:R1:W5:Y:S03]  /*b470*/  LDL.LU R229, [R1+0x360] ;  /* 0x0003600001e57983 */ /* 0x0003660000300800 */
[----:B------:R-:W-:Y:S01]  /*b480*/  IMAD.WIDE.U32 R10, R17, -0x2daee0ad, RZ ;  /* 0xd2511f53110a7825 */ /* 0x000fe200078e00ff */
[----:B------:R-:W-:-:S02]  /*b490*/  @!P1 PRMT R78, R12, 0x5410, RZ ;  /* 0x000054100c4e9816 */ /* 0x000fc400000000ff */
[----:B------:R-:W-:Y:S02]  /*b4a0*/  PRMT R15, R20, 0x7610, R15 ;  /* 0x00007610140f7816 */ /* 0x000fe4000000000f */
[----:B------:R-:W-:Y:S02]  /*b4b0*/  LOP3.LUT R14, R9, R234, R16, 0x96, !PT ;  /* 0x000000ea090e7212 */ /* 0x000fe400078e9610 */
[----:B------:R-:W-:Y:S02]  /*b4c0*/  LOP3.LUT R12, R11, R241, R8, 0x96, !PT ;  /* 0x000000f10b0c7212 */ /* 0x000fe400078e9608 */
[----:B------:R-:W-:Y:S01]  /*b4d0*/  @!P3 PRMT R76, R15, 0x5410, RZ ;  /* 0x000054100f4cb816 */ /* 0x000fe200000000ff */
        /* <DEDUP_REMOVED lines=21> */
[----:B------:R-:W-:-:S02]  /*b630*/  LOP3.LUT R0, R8, 0xff, RZ, 0xc0, !PT ;  /* 0x000000ff08007812 */ /* 0x000fc400078ec0ff */
[----:B------:R-:W-:Y:S02]  /*b640*/  LOP3.LUT R12, R11, R238, R12, 0x96, !PT ;  /* 0x000000ee0b0c7212 */ /* 0x000fe400078e960c */
[C---:B------:R-:W-:Y:S02]  /*b650*/  ISETP.GE.U32.AND P5, PT, R217.reuse, R2, PT ;  /* 0x00000002d900720c */ /* 0x040fe40003fa6070 */
[----:B------:R-:W-:Y:S02]  /*b660*/  ISETP.GE.U32.AND P2, PT, R217, R0, PT ;  /* 0x00000000d900720c */ /* 0x000fe40003f46070 */
[--C-:B------:R-:W-:Y:S02]  /*b670*/  SHF.R.U32.HI R0, RZ, 0x18, R8.reuse ;  /* 0x00000018ff007819 */ /* 0x100fe40000011608 */
[----:B------:R-:W-:Y:S02]  /*b680*/  SHF.R.U32.HI R2, RZ, 0x10, R8 ;  /* 0x00000010ff027819 */ /* 0x000fe40000011608 */
[----:B------:R-:W-:Y:S01]  /*b690*/  LOP3.LUT R10, R8, 0xffff, RZ, 0xc0, !PT ;  /* 0x0000ffff080a7812 */ /* 0x000fe200078ec0ff */
[----:B------:R-:W-:-:S02]  /*b6a0*/  IMAD.WIDE.U32 R8, R12, -0x2daee0ad, RZ ;  /* 0xd2511f530c087825 */ /* 0x000fc400078e00ff */
[----:B------:R1:W2:Y:S04]  /*b6b0*/  LDL.LU.S16 R12, [R1+0x90] ;  /* 0x00009000010c7983 */ /* 0x0002a80000300600 */
[----:B------:R1:W3:Y:S04]  /*b6c0*/  LDL.LU.S16 R199, [R1+0x94] ;  /* 0x0000940001c77983 */ /* 0x0002e80000300600 */
[----:B------:R1:W4:Y:S01]  /*b6d0*/  LDL.LU.S16 R197, [R1+0x98] ;  /* 0x0000980001c57983 */ /* 0x0003220000300600 */
[----:B------:R-:W1:Y:S08]  /*b6e0*/  MUFU.EX2 R22, R230 ;  /* 0x000000e600167308 */ /* 0x000e700000000800 */
[----:B------:R-:W1:Y:S08]  /*b6f0*/  MUFU.EX2 R20, R219 ;  /* 0x000000db00147308 */ /* 0x000e700000000800 */
[----:B------:R-:W1:Y:S01]  /*b700*/  MUFU.EX2 R21, R206 ;  /* 0x000000ce00157308 */ /* 0x000e620000000800 */
[----:B------:R-:W-:-:S02]  /*b710*/  ISETP.GE.U32.AND P6, PT, R217, R0, PT ;  /* 0x00000000d900720c */ /* 0x000fc40003fc6070 */
[----:B------:R-:W-:-:S05]  /*b720*/  LOP3.LUT R0, R2, 0xff, RZ, 0xc0, !PT ;  /* 0x000000ff02007812 */ /* 0x000fca00078ec0ff */
[----:B------:R1:W1:Y:S02]  /*b730*/  MUFU.EX2 R15, R246 ;  /* 0x000000f6000f7308 */ /* 0x0002640000000800 */
[----:B-1----:R-:W-:Y:S01]  /*b740*/  FADD.FTZ R2, R22, R18 ;  /* 0x0000001216027221 */ /* 0x002fe20000010000 */
[----:B------:R-:W-:Y:S02]  /*b750*/  ISETP.GE.U32.AND P1, PT, R217, R0, PT ;  /* 0x00000000d900720c */ /* 0x000fe40003f26070 */
[----:B------:R-:W-:Y:S02]  /*b760*/  LOP3.LUT R0, R9, R237, R14, 0x96, !PT ;  /* 0x000000ed09007212 */ /* 0x000fe400078e960e */
[----:B------:R-:W-:Y:S01]  /*b770*/  LOP3.LUT R13, R8, 0xffff, RZ, 0xc0, !PT ;  /* 0x0000ffff080d7812 */ /* 0x000fe200078ec0ff */
[----:B------:R-:W-:Y:S01]  /*b780*/  FADD.FTZ R9, R20, R2 ;  /* 0x0000000214097221 */ /* 0x000fe20000010000 */
[----:B------:R-:W-:Y:S01]  /*b790*/  PRMT R64, R65, 0x7632, R64 ;  /* 0x0000763241407816 */ /* 0x000fe20000000040 */
[----:B------:R-:W-:Y:S01]  /*b7a0*/  FADD.FTZ R2, R21, R19 ;  /* 0x0000001315027221 */ /* 0x000fe20000010000 */
[----:B------:R-:W-:-:S02]  /*b7b0*/  PRMT R60, R59, 0x7632, R60 ;  /* 0x000076323b3c7816 */ /* 0x000fc4000000003c */
[----:B------:R-:W-:Y:S01]  /*b7c0*/  LOP3.LUT R5, R8, 0xff, RZ, 0xc0, !PT ;  /* 0x000000ff08057812 */ /* 0x000fe200078ec0ff */
[----:B------:R-:W-:Y:S02]  /*b7d0*/  IMAD.MOV.U32 R246, RZ, RZ, R243 ;  /* 0x000000fffff67224 */ /* 0x000fe400078e00f3 */
[----:B------:R-:W-:Y:S02]  /*b7e0*/  IMAD.MOV.U32 R243, RZ, RZ, R205 ;  /* 0x000000fffff37224 */ /* 0x000fe400078e00cd */
[----:B------:R-:W-:Y:S02]  /*b7f0*/  IMAD.MOV.U32 R205, RZ, RZ, R166 ;  /* 0x000000ffffcd7224 */ /* 0x000fe400078e00a6 */
[----:B------:R-:W-:Y:S01]  /*b800*/  IMAD.MOV.U32 R166, RZ, RZ, R167 ;  /* 0x000000ffffa67224 */ /* 0x000fe200078e00a7 */
[----:B------:R-:W-:Y:S01]  /*b810*/  PRMT R167, R65, 0x5410, R64 ;  /* 0x0000541041a77816 */ /* 0x000fe20000000040 */
[----:B--2---:R-:W-:Y:S02]  /*b820*/  @!P3 HADD2 R12, -R65.H0_H0, -RZ.H0_H0 ;  /* 0xa00000ff410cb230 */ /* 0x004fe40000000900 */
[----:B---3--:R-:W-:-:S03]  /*b830*/  @!P4 HADD2 R199, -R64.H0_H0, -RZ.H0_H0 ;  /* 0xa00000ff40c7c230 */ /* 0x008fc60000000900 */
[----:B------:R-:W-:Y:S01]  /*b840*/  PRMT R200, R12, 0x7610, R200 ;  /* 0x000076100cc87816 */ /* 0x000fe200000000c8 */
[----:B------:R-:W-:Y:S01]  /*b850*/  FADD.FTZ R12, R15, R2 ;  /* 0x000000020f0c7221 */ /* 0x000fe20000010000 */
[----:B------:R-:W-:Y:S01]  /*b860*/  SHF.R.U32.HI R2, RZ, 0x8, R10 ;  /* 0x00000008ff027819 */ /* 0x000fe2000001160a */
[----:B----4-:R-:W-:Y:S01]  /*b870*/  @!P0 HADD2 R197, -R60.H0_H0, -RZ.H0_H0 ;  /* 0xa00000ff3cc58230 */ /* 0x010fe20000000900 */
[----:B------:R-:W-:Y:S02]  /*b880*/  PRMT R198, R199, 0x7610, R198 ;  /* 0x00007610c7c67816 */ /* 0x000fe400000000c6 */
[----:B------:R-:W-:Y:S02]  /*b890*/  LOP3.LUT R2, R2, 0xffff, RZ, 0xc0, !PT ;  /* 0x0000ffff02027812 */ /* 0x000fe400078ec0ff */
[----:B------:R-:W-:Y:S02]  /*b8a0*/  @!P3 PRMT R65, R200, 0x5410, RZ ;  /* 0x00005410c841b816 */ /* 0x000fe400000000ff */
[----:B------:R-:W-:-:S02]  /*b8b0*/  ISETP.GE.U32.AND P3, PT, R217, R5, PT ;  /* 0x00000005d900720c */ /* 0x000fc40003f66070 */
[----:B------:R-:W-:Y:S02]  /*b8c0*/  @!P4 PRMT R64, R198, 0x5410, RZ ;  /* 0x00005410c640c816 */ /* 0x000fe400000000ff */
[----:B------:R-:W-:Y:S02]  /*b8d0*/  PRMT R5, R197, 0x7610, R5 ;  /* 0x00007610c5057816 */ /* 0x000fe40000000005 */
[----:B------:R-:W-:Y:S01]  /*b8e0*/  ISETP.GE.U32.AND P4, PT, R217, R2, PT ;  /* 0x00000002d900720c */ /* 0x000fe20003f86070 */
[----:B------:R1:W2:Y:S01]  /*b8f0*/  MUFU.EX2 R10, R166 ;  /* 0x000000a6000a7308 */ /* 0x0002a20000000800 */
[----:B------:R3:W4:Y:S01]  /*b900*/  LDL.LU.S16 R2, [R1+0x9c] ;  /* 0x00009c0001027983 */ /* 0x0007220000300600 */
[----:B-1----:R-:W-:Y:S02]  /*b910*/  PRMT R166, R59, 0x5410, R60 ;  /* 0x000054103ba67816 */ /* 0x002fe4000000003c */
[----:B------:R-:W-:Y:S02]  /*b920*/  @!P0 PRMT R60, R5, 0x5410, RZ ;  /* 0x00005410053c8816 */ /* 0x000fe400000000ff */
[----:B------:R3:W2:Y:S04]  /*b930*/  LDL.LU.S16 R5, [R1+0xa0] ;  /* 0x0000a00001057983 */ /* 0x0006a80000300600 */
[----:B------:R3:W3:Y:S01]  /*b940*/  LDL.LU.S16 R197, [R1+0xa4] ;  /* 0x0000a40001c57983 */ /* 0x0006e20000300600 */
[----:B------:R-:W-:Y:S01]  /*b950*/  PRMT R58, R34, 0x7632, R58 ;  /* 0x00007632223a7816 */ /* 0x000fe2000000003a */
[----:B----4-:R-:W-:-:S05]  /*b960*/  @!P5 HADD2 R2, -R59.H0_H0, -RZ.H0_H0 ;  /* 0xa00000ff3b02d230 */ /* 0x010fca0000000900 */
[----:B------:R-:W-:-:S04]  /*b970*/  PRMT R187, R2, 0x7610, R187 ;  /* 0x0000761002bb7816 */ /* 0x000fc800000000bb */
[----:B------:R-:W-:Y:S01]  /*b980*/  @!P5 PRMT R59, R187, 0x5410, RZ ;  /* 0x00005410bb3bd816 */ /* 0x000fe200000000ff */
[----:B------:R-:W-:Y:S02]  /*b990*/  IMAD.MOV.U32 R187, RZ, RZ, R247 ;  /* 0x000000ffffbb7224 */ /* 0x000fe400078e00f7 */
[----:B------:R-:W-:Y:S01]  /*b9a0*/  IMAD.MOV.U32 R247, RZ, RZ, R164 ;  /* 0x000000fffff77224 */ /* 0x000fe200078e00a4 */
[----:B--2---:R-:W-:Y:S01]  /*b9b0*/  @!P2 HADD2 R5, -R34.H0_H0, -RZ.H0_H0 ;  /* 0xa00000ff2205a230 */ /* 0x004fe20000000900 */
[----:B------:R-:W-:-:S04]  /*b9c0*/  PRMT R164, R34, 0x5410, R58 ;  /* 0x0000541022a47816 */ /* 0x000fc8000000003a */
[----:B------:R-:W-:-:S04]  /*b9d0*/  PRMT R182, R5, 0x7610, R182 ;  /* 0x0000761005b67816 */ /* 0x000fc800000000b6 */
[----:B------:R-:W-:Y:S01]  /*b9e0*/  @!P2 PRMT R34, R182, 0x5410, RZ ;  /* 0x00005410b622a816 */ /* 0x000fe200000000ff */
[----:B------:R-:W-:Y:S02]  /*b9f0*/  IMAD.MOV.U32 R182, RZ, RZ, R165 ;  /* 0x000000ffffb67224 */ /* 0x000fe400078e00a5 */
[----:B------:R1:W2:Y:S01]  /*ba00*/  LDL.LU.S16 R165, [R1+0xa8] ;  /* 0x0000a80001a57983 */ /* 0x0002a20000300600 */
[--C-:B------:R-:W-:Y:S01]  /*ba10*/  SHF.R.U32.HI R11, RZ, 0x10, R8.reuse ;  /* 0x00000010ff0b7819 */ /* 0x100fe20000011608 */
[----:B---3--:R-:W-:Y:S01]  /*ba20*/  @!P4 HADD2 R197, -R58.H0_H0, -RZ.H0_H0 ;  /* 0xa00000ff3ac5c230 */ /* 0x008fe20000000900 */
[----:B------:R-:W-:-:S04]  /*ba30*/  SHF.R.U32.HI R8, RZ, 0x18, R8 ;  /* 0x00000018ff087819 */ /* 0x000fc80000011608 */
[----:B------:R-:W-:Y:S02]  /*ba40*/  ISETP.GE.U32.AND P0, PT, R217, R8, PT ;  /* 0x00000008d900720c */ /* 0x000fe40003f06070 */
[----:B------:R-:W-:Y:S01]  /*ba50*/  PRMT R196, R197, 0x7610, R196 ;  /* 0x00007610c5c47816 */ /* 0x000fe200000000c4 */
[----:B------:R-:W3:Y:S01]  /*ba60*/  MUFU.EX2 R8, R246 ;  /* 0x000000f600087308 */ /* 0x000ee20000000800 */
[----:B------:R-:W-:Y:S02]  /*ba70*/  SHF.R.U32.HI R2, RZ, 0x10, R0 ;  /* 0x00000010ff027819 */ /* 0x000fe40000011600 */
[----:B------:R-:W-:Y:S02]  /*ba80*/  @!P4 PRMT R58, R196, 0x5410, RZ ;  /* 0x00005410c43ac816 */ /* 0x000fe400000000ff */
[----:B------:R1:W4:Y:S01]  /*ba90*/  LDL.LU.S16 R196, [R1+0xac] ;  /* 0x0000ac0001c47983 */ /* 0x0003220000300600 */
[----:B------:R-:W-:Y:S02]  /*baa0*/  LOP3.LUT R2, R2, 0xff, RZ, 0xc0, !PT ;  /* 0x000000ff02027812 */ /* 0x000fe400078ec0ff */
[----:B------:R-:W-:-:S02]  /*bab0*/  PRMT R57, R31, 0x7610, R57 ;  /* 0x000076101f397816 */ /* 0x000fc40000000039 */
[----:B------:R-:W-:Y:S01]  /*bac0*/  ISETP.GE.U32.AND P5, PT, R217, R2, PT ;  /* 0x00000002d900720c */ /* 0x000fe20003fa6070 */
[----:B------:R-:W-:Y:S01]  /*bad0*/  FADD.FTZ R2, R10, R9 ;  /* 0x000000090a027221 */ /* 0x000fe20000010000 */
[----:B------:R-:W-:-:S03]  /*bae0*/  LOP3.LUT R17, R7, R233, R24, 0x96, !PT ;  /* 0x000000e907117212 */ /* 0x000fc600078e9618 */
[----:B---3--:R-:W-:Y:S01]  /*baf0*/  FADD.FTZ R5, R8, R2 ;  /* 0x0000000208057221 */ /* 0x008fe20000010000 */
[----:B------:R-:W-:Y:S02]  /*bb00*/  LOP3.LUT R2, R0, 0xff, RZ, 0xc0, !PT ;  /* 0x000000ff00027812 */ /* 0x000fe400078ec0ff */
[----:B------:R-:W-:Y:S02]  /*bb10*/  F2FP.PACK_AB R24, R8, R10 ;  /* 0x0000000a0818723e */ /* 0x000fe400000000ff */
[----:B------:R-:W-:Y:S02]  /*bb20*/  ISETP.GE.U32.AND P2, PT, R217, R2, PT ;  /* 0x00000002d900720c */ /* 0x000fe40003f46070 */
[----:B------:R-:W-:Y:S02]  /*bb30*/  PRMT R56, R31, 0x7632, R56 ;  /* 0x000076321f387816 */ /* 0x000fe40000000038 */
[----:B------:R-:W-:-:S04]  /*bb40*/  SHF.R.U32.HI R2, RZ, 0x18, R0 ;  /* 0x00000018ff027819 */ /* 0x000fc80000011600 */
[----:B------:R-:W-:Y:S02]  /*bb50*/  ISETP.GE.U32.AND P4, PT, R217, R2, PT ;  /* 0x00000002d900720c */ /* 0x000fe40003f86070 */
[----:B------:R-:W-:Y:S01]  /*bb60*/  LOP3.LUT R2, R11, 0xff, RZ, 0xc0, !PT ;  /* 0x000000ff0b027812 */ /* 0x000fe200078ec0ff */
[----:B--2---:R-:W-:-:S05]  /*bb70*/  @!P1 HADD2 R165, -R57.H0_H0, -RZ.H0_H0 ;  /* 0xa00000ff39a59230 */ /* 0x004fca0000000900 */
[----:B------:R-:W-:Y:S02]  /*bb80*/  PRMT R8, R165, 0x7610, R8 ;  /* 0x00007610a5087816 */ /* 0x000fe40000000008 */
[----:B------:R-:W-:Y:S02]  /*bb90*/  PRMT R165, R57, 0x5410, R56 ;  /* 0x0000541039a57816 */ /* 0x000fe40000000038 */
[----:B------:R-:W-:Y:S02]  /*bba0*/  @!P1 PRMT R57, R8, 0x5410, RZ ;  /* 0x0000541008399816 */ /* 0x000fe400000000ff */
[----:B------:R1:W2:Y:S04]  /*bbb0*/  LDL.LU.S16 R8, [R1+0xb0] ;  /* 0x0000b00001087983 */ /* 0x0002a80000300600 */
[----:B------:R1:W3:Y:S01]  /*bbc0*/  LDL.LU.S16 R11, [R1+0xb4] ;  /* 0x0000b400010b7983 */ /* 0x0002e20000300600 */
[----:B------:R-:W-:Y:S01]  /*bbd0*/  LOP3.LUT R0, R0, 0xffff, RZ, 0xc0, !PT ;  /* 0x0000ffff00007812 */ /* 0x000fe200078ec0ff */
[----:B----4-:R-:W-:-:S03]  /*bbe0*/  @!P6 HADD2 R196, -R56.H0_H0, -RZ.H0_H0 ;  /* 0xa00000ff38c4e230 */ /* 0x010fc60000000900 */
[----:B------:R-:W-:Y:S02]  /*bbf0*/  SHF.R.U32.HI R0, RZ, 0x8, R0 ;  /* 0x00000008ff007819 */ /* 0x000fe40000011600 */
[----:B------:R-:W-:Y:S02]  /*bc00*/  PRMT R183, R196, 0x7610, R183 ;  /* 0x00007610c4b77816 */ /* 0x000fe400000000b7 */
[----:B------:R-:W-:Y:S02]  /*bc10*/  LOP3.LUT R0, R0, 0xffff, RZ, 0xc0, !PT ;  /* 0x0000ffff00007812 */ /* 0x000fe400078ec0ff */
[----:B------:R-:W-:Y:S02]  /*bc20*/  @!P6 PRMT R56, R183, 0x5410, RZ ;  /* 0x00005410b738e816 */ /* 0x000fe400000000ff */
[----:B------:R-:W-:Y:S01]  /*bc30*/  ISETP.GE.U32.AND P6, PT, R217, R0, PT ;  /* 0x00000000d900720c */ /* 0x000fe20003fc6070 */
[----:B------:R1:W4:Y:S01]  /*bc40*/  LDL.LU.S16 R183, [R1+0xbc] ;  /* 0x0000bc0001b77983 */ /* 0x0003220000300600 */
[----:B------:R-:W-:-:S11]  /*bc50*/  PRMT R35, R55, 0x7632, R35 ;  /* 0x0000763237237816 */ /* 0x000fd60000000023 */
[----:B---3--:R-:W-:-:S05]  /*bc60*/  @!P6 HADD2 R11, -R35.H0_H0, -RZ.H0_H0 ;  /* 0xa00000ff230be230 */ /* 0x008fca0000000900 */
[----:B------:R-:W-:Y:S02]  /*bc70*/  PRMT R10, R11, 0x7610, R10 ;  /* 0x000076100b0a7816 */ /* 0x000fe4000000000a */
[----:B------:R1:W3:Y:S01]  /*bc80*/  LDL.LU.S16 R11, [R1+0xb8] ;  /* 0x0000b800010b7983 */ /* 0x0002e20000300600 */
[----:B--2---:R-:W-:Y:S01]  /*bc90*/  @!P2 HADD2 R8, -R55.H0_H0, -RZ.H0_H0 ;  /* 0xa00000ff3708a230 */ /* 0x004fe20000000900 */
[----:B------:R-:W-:-:S04]  /*bca0*/  ISETP.GE.U32.AND P1, PT, R217, R2, PT ;  /* 0x00000002d900720c */ /* 0x000fc80003f26070 */
[----:B------:R-:W-:Y:S02]  /*bcb0*/  PRMT R2, R8, 0x7610, R2 ;  /* 0x0000761008027816 */ /* 0x000fe40000000002 */
[----:B------:R2:W-:Y:S01]  /*bcc0*/  MUFU.EX2 R8, R170 ;  /* 0x000000aa00087308 */ /* 0x0005e20000000800 */
[C---:B------:R-:W-:Y:S02]  /*bcd0*/  PRMT R41, R30.reuse, 0x7610, R41 ;  /* 0x000076101e297816 */ /* 0x040fe40000000029 */
[----:B------:R-:W-:Y:S02]  /*bce0*/  PRMT R40, R30, 0x7632, R40 ;  /* 0x000076321e287816 */ /* 0x000fe40000000028 */
[----:B------:R-:W-:Y:S01]  /*bcf0*/  SHF.R.U32.HI R0, RZ, 0x8, R13 ;  /* 0x00000008ff007819 */ /* 0x000fe2000001160d */
[----:B----4-:R-:W-:-:S03]  /*bd00*/  @!P5 HADD2 R183, -R41.H0_H0, -RZ.H0_H0 ;  /* 0xa00000ff29b7d230 */ /* 0x010fc60000000900 */
[----:B------:R-:W-:Y:S02]  /*bd10*/  LOP3.LUT R0, R0, 0xffff, RZ, 0xc0, !PT ;  /* 0x0000ffff00007812 */ /* 0x000fe400078ec0ff */
[----:B--2---:R-:W-:Y:S02]  /*bd20*/  PRMT R170, R55, 0x5410, R35 ;  /* 0x0000541037aa7816 */ /* 0x004fe40000000023 */
[----:B------:R-:W-:Y:S02]  /*bd30*/  @!P2 PRMT R55, R2, 0x5410, RZ ;  /* 0x000054100237a816 */ /* 0x000fe400000000ff */
[----:B------:R-:W2:Y:S01]  /*bd40*/  MUFU.EX2 R2, R243 ;  /* 0x000000f300027308 */ /* 0x000ea20000000800 */
[----:B------:R-:W-:Y:S02]  /*bd50*/  PRMT R9, R183, 0x7610, R9 ;  /* 0x00007610b7097816 */ /* 0x000fe40000000009 */
[----:B------:R-:W-:Y:S02]  /*bd60*/  ISETP.GE.U32.AND P2, PT, R217, R0, PT ;  /* 0x00000000d900720c */ /* 0x000fe40003f46070 */
[----:B------:R-:W-:-:S03]  /*bd70*/  @!P6 PRMT R35, R10, 0x5410, RZ ;  /* 0x000054100a23e816 */ /* 0x000fc600000000ff */
[----:B------:R4:W-:Y:S01]  /*bd80*/  MUFU.EX2 R10, R228 ;  /* 0x000000e4000a7308 */ /* 0x0009e20000000800 */
[----:B------:R-:W-:Y:S02]  /*bd90*/  F2FP.PACK_AB R28, R20, R22 ;  /* 0x00000016141c723e */ /* 0x000fe400000000ff */
[----:B--2---:R-:W-:Y:S01]  /*bda0*/  F2FP.PACK_AB R22, R2, R8 ;  /* 0x000000080216723e */ /* 0x004fe200000000ff */
[----:B----4-:R1:W5:Y:S01]  /*bdb0*/  LDL.LU R228, [R1+0x35c] ;  /* 0x00035c0001e47983 */ /* 0x0103620000300800 */
[----:B------:R-:W-:Y:S02]  /*bdc0*/  IMAD.MOV.U32 R183, RZ, RZ, R178 ;  /* 0x000000ffffb77224 */ /* 0x000fe400078e00b2 */
[----:B------:R-:W-:Y:S02]  /*bdd0*/  IMAD.MOV.U32 R243, RZ, RZ, R187 ;  /* 0x000000fffff37224 */ /* 0x000fe400078e00bb */
[----:B------:R-:W-:Y:S02]  /*bde0*/  IMAD.MOV.U32 R178, RZ, RZ, R174 ;  /* 0x000000ffffb27224 */ /* 0x000fe400078e00ae */
[----:B------:R-:W-:-:S02]  /*bdf0*/  IMAD.MOV.U32 R187, RZ, RZ, R247 ;  /* 0x000000ffffbb7224 */ /* 0x000fc400078e00f7 */
[----:B------:R-:W-:Y:S02]  /*be00*/  IMAD.MOV.U32 R174, RZ, RZ, R169 ;  /* 0x000000ffffae7224 */ /* 0x000fe400078e00a9 */
[----:B------:R-:W-:Y:S01]  /*be10*/  IMAD.MOV.U32 R247, RZ, RZ, R168 ;  /* 0x000000fffff77224 */ /* 0x000fe200078e00a8 */
[----:B---3--:R-:W-:-:S05]  /*be20*/  @!P4 HADD2 R11, -R40.H0_H0, -RZ.H0_H0 ;  /* 0xa00000ff280bc230 */ /* 0x008fca0000000900 */
[----:B------:R-:W-:Y:S02]  /*be30*/  PRMT R0, R11, 0x7610, R0 ;  /* 0x000076100b007816 */ /* 0x000fe40000000000 */
[----:B------:R2:W-:Y:S02]  /*be40*/  MUFU.EX2 R11, R171 ;  /* 0x000000ab000b7308 */ /* 0x0005e40000000800 */
[----:B--2---:R-:W-:Y:S02]  /*be50*/  PRMT R171, R41, 0x5410, R40 ;  /* 0x0000541029ab7816 */ /* 0x004fe40000000028 */
[----:B------:R-:W-:-:S04]  /*be60*/  @!P5 PRMT R41, R9, 0x5410, RZ ;  /* 0x000054100929d816 */ /* 0x000fc800000000ff */
[----:B------:R2:W3:Y:S01]  /*be70*/  MUFU.EX2 R9, R227 ;  /* 0x000000e300097308 */ /* 0x0004e20000000800 */
[----:B------:R-:W-:Y:S01]  /*be80*/  @!P4 PRMT R40, R0, 0x5410, RZ ;  /* 0x000054100028c816 */ /* 0x000fe200000000ff */
[----:B------:R-:W-:Y:S01]  /*be90*/  FADD.FTZ R0, R8, R12 ;  /* 0x0000000c08007221 */ /* 0x000fe20000010000 */
[----:B--2---:R1:W5:Y:S04]  /*bea0*/  LDL.LU R227, [R1+0x358] ;  /* 0x0003580001e37983 */ /* 0x0043680000300800 */
[----:B------:R1:W2:Y:S04]  /*beb0*/  LDL.LU.S16 R196, [R1+0xcc] ;  /* 0x0000cc0001c47983 */ /* 0x0002a80000300600 */
[----:B------:R1:W4:Y:S04]  /*bec0*/  LDL.LU.S16 R8, [R1+0xc4] ;  /* 0x0000c40001087983 */ /* 0x0003280000300600 */
[----:B------:R1:W2:Y:S04]  /*bed0*/  LDL.LU.S16 R169, [R1+0xd8] ;  /* 0x0000d80001a97983 */ /* 0x0002a80000300600 */
[----:B------:R1:W2:Y:S01]  /*bee0*/  LDL.LU.S16 R168, [R1+0xd0] ;  /* 0x0000d00001a87983 */ /* 0x0002a20000300600 */
[----:B------:R-:W-:Y:S01]  /*bef0*/  PRMT R61, R62, 0x7632, R61 ;  /* 0x000076323e3d7816 */ /* 0x000fe2000000003d */
[----:B------:R-:W-:Y:S01]  /*bf00*/  FADD.FTZ R0, R2, R0 ;  /* 0x0000000002007221 */ /* 0x000fe20000010000 */
[----:B------:R-:W-:-:S02]  /*bf10*/  PRMT R69, R63, 0x7632, R69 ;  /* 0x000076323f457816 */ /* 0x000fc40000000045 */
[----:B------:R-:W-:Y:S01]  /*bf20*/  LOP3.LUT R14, R25, R232, R162, 0x96, !PT ;  /* 0x000000e8190e7212 */ /* 0x000fe200078e96a2 */
[----:B---3--:R-:W-:Y:S01]  /*bf30*/  FADD.FTZ R0, R9, R0 ;  /* 0x0000000009007221 */ /* 0x008fe20000010000 */
[----:B------:R-:W-:Y:S02]  /*bf40*/  F2FP.PACK_AB R21, R15, R21 ;  /* 0x000000150f15723e */ /* 0x000fe400000000ff */
[----:B------:R-:W-:Y:S01]  /*bf50*/  F2FP.PACK_AB R83, R10, R11 ;  /* 0x0000000b0a53723e */ /* 0x000fe200000000ff */
[----:B----4-:R-:W-:-:S05]  /*bf60*/  @!P2 HADD2 R8, -R61.H0_H0, -RZ.H0_H0 ;  /* 0xa00000ff3d08a230 */ /* 0x010fca0000000900 */
[----:B------:R-:W-:Y:S02]  /*bf70*/  PRMT R13, R8, 0x7610, R13 ;  /* 0x00007610080d7816 */ /* 0x000fe4000000000d */
[----:B------:R-:W3:Y:S01]  /*bf80*/  MUFU.EX2 R8, R226 ;  /* 0x000000e200087308 */ /* 0x000ee20000000800 */
[----:B--2---:R-:W-:Y:S02]  /*bf90*/  @!P0 HADD2 R168, -R69.H0_H0, -RZ.H0_H0 ;  /* 0xa00000ff45a88230 */ /* 0x004fe40000000900 */
[----:B------:R-:W-:Y:S02]  /*bfa0*/  @!P3 HADD2 R196, -R62.H0_H0, -RZ.H0_H0 ;  /* 0xa00000ff3ec4b230 */ /* 0x000fe40000000900 */
[----:B------:R-:W-:Y:S01]  /*bfb0*/  @!P1 HADD2 R169, -R63.H0_H0, -RZ.H0_H0 ;  /* 0xa00000ff3fa99230 */ /* 0x000fe20000000900 */
[----:B------:R-:W-:Y:S02]  /*bfc0*/  PRMT R2, R168, 0x7610, R2 ;  /* 0x00007610a8027816 */ /* 0x000fe40000000002 */
[----:B------:R-:W-:Y:S01]  /*bfd0*/  PRMT R15, R196, 0x7610, R15 ;  /* 0x00007610c40f7816 */ /* 0x000fe2000000000f */
[C---:B---3--:R-:W-:Y:S01]  /*bfe0*/  FADD.FTZ R0, R8.reuse, R0 ;  /* 0x0000000008007221 */ /* 0x048fe20000010000 */
[----:B------:R-:W-:Y:S01]  /*bff0*/  F2FP.PACK_AB R20, R8, R9 ;  /* 0x000000090814723e */ /* 0x000fe200000000ff */
[----:B------:R-:W-:Y:S01]  /*c000*/  IMAD.WIDE.U32 R8, R14, -0x2daee0ad, RZ ;  /* 0xd2511f530e087825 */ /* 0x000fe200078e00ff */
[----:B------:R-:W-:Y:S01]  /*c010*/  PRMT R12, R169, 0x7610, R12 ;  /* 0x00007610a90c7816 */ /* 0x000fe2000000000c */
[----:B------:R1:W5:Y:S01]  /*c020*/  LDL.LU R226, [R1+0x354] ;  /* 0x0003540001e27983 */ /* 0x0003620000300800 */
[----:B------:R-:W-:-:S02]  /*c030*/  PRMT R169, R63, 0x5410, R69 ;  /* 0x000054103fa97816 */ /* 0x000fc40000000045 */
[----:B------:R-:W-:Y:S02]  /*c040*/  LOP3.LUT R14, R9, R234, R16, 0x96, !PT ;  /* 0x000000ea090e7212 */ /* 0x000fe400078e9610 */
[----:B------:R-:W-:Y:S02]  /*c050*/  PRMT R168, R62, 0x5410, R61 ;  /* 0x000054103ea87816 */ /* 0x000fe4000000003d */
[----:B------:R-:W-:Y:S01]  /*c060*/  @!P0 PRMT R69, R2, 0x5410, RZ ;  /* 0x0000541002458816 */ /* 0x000fe200000000ff */
[----:B------:R-:W-:Y:S01]  /*c070*/  FADD.FTZ R2, R11, R5 ;  /* 0x000000050b027221 */ /* 0x000fe20000010000 */
[----:B------:R-:W-:Y:S01]  /*c080*/  @!P3 PRMT R62, R15, 0x5410, RZ ;  /* 0x000054100f3eb816 */ /* 0x000fe200000000ff */
[----:B------:R-:W-:-:S04]  /*c090*/  IMAD.WIDE.U32 R14, R14, -0x326172a9, RZ ;  /* 0xcd9e8d570e0e7825 */ /* 0x000fc800078e00ff */
[----:B------:R-:W-:Y:S01]  /*c0a0*/  FADD.FTZ R5, R10, R2 ;  /* 0x000000020a057221 */ /* 0x000fe20000010000 */
[----:B------:R-:W-:Y:S01]  /*c0b0*/  LOP3.LUT R9, R15, R231, R6, 0x96, !PT ;  /* 0x000000e70f097212 */ /* 0x000fe200078e9606 */
[----:B------:R-:W-:Y:S01]  /*c0c0*/  IMAD.WIDE.U32 R10, R17, -0x2daee0ad, RZ ;  /* 0xd2511f53110a7825 */ /* 0x000fe200078e00ff */
[----:B------:R-:W-:-:S04]  /*c0d0*/  @!P1 PRMT R63, R12, 0x5410, RZ ;  /* 0x000054100c3f9816 */ /* 0x000fc800000000ff */
[----:B------:R-:W-:Y:S01]  /*c0e0*/  LOP3.LUT R12, R11, R241, R8, 0x96, !PT ;  /* 0x000000f10b0c7212 */ /* 0x000fe200078e9608 */
[----:B------:R-:W-:Y:S01]  /*c0f0*/  IMAD.WIDE.U32 R8, R9, -0x2daee0ad, RZ ;  /* 0xd2511f5309087825 */ /* 0x000fe200078e00ff */
[----:B------:R-:W-:-:S04]  /*c100*/  @!P2 PRMT R61, R13, 0x5410, RZ ;  /* 0x000054100d3da816 */ /* 0x000fc800000000ff */
[----:B------:R-:W-:Y:S01]  /*c110*/  LOP3.LUT R10, R9, R239, R10, 0x96, !PT ;  /* 0x000000ef090a7212 */ /* 0x000fe200078e960a */
[----:B------:R-:W-:-:S04]  /*c120*/  IMAD.WIDE.U32 R12, R12, -0x326172a9, RZ ;  /* 0xcd9e8d570c0c7825 */ /* 0x000fc800078e00ff */
[----:B------:R-:W-:Y:S01]  /*c130*/  IMAD.WIDE.U32 R10, R10, -0x326172a9, RZ ;  /* 0xcd9e8d570a0a7825 */ /* 0x000fe200078e00ff */
[----:B------:R2:W-:Y:S04]  /*c140*/  STL [R1+0x68], R0 ;  /* 0x0000680001007387 */ /* 0x0005e80000100800 */
[----:B------:R-:W-:Y:S02]  /*c150*/  LOP3.LUT R12, R11, R238, R12, 0x96, !PT ;  /* 0x000000ee0b0c7212 */ /* 0x000fe400078e960c */
[----:B------:R3:W4:Y:S02]  /*c160*/  MUFU.EX2 R11, R183 ;  /* 0x000000b7000b7308 */ /* 0x0007240000000800 */
[----:B---3--:R-:W-:Y:S02]  /*c170*/  IMAD.MOV.U32 R183, RZ, RZ, R247 ;  /* 0x000000ffffb77224 */ /* 0x008fe400078e00f7 */
[----:B------:R-:W-:-:S02]  /*c180*/  IMAD.MOV.U32 R247, RZ, RZ, R177 ;  /* 0x000000fffff77224 */ /* 0x000fc400078e00b1 */
[----:B------:R1:W3:Y:S01]  /*c190*/  LDL.LU.S16 R177, [R1+0xe4] ;  /* 0x0000e40001b17983 */ /* 0x0002e20000300600 */
[----:B------:R-:W-:-:S03]  /*c1a0*/  LOP3.LUT R14, R13, R240, R14, 0x96, !PT ;  /* 0x000000f00d0e7212 */ /* 0x000fc600078e960e */
[----:B------:R1:W3:Y:S02]  /*c1b0*/  LDL.LU.S16 R13, [R1+0xe8] ;  /* 0x0000e800010d7983 */ /* 0x0002e40000300600 */
[----:B------:R-:W-:-:S05]  /*c1c0*/  IMAD.WIDE.U32 R14, R14, -0x2daee0ad, RZ ;  /* 0xd2511f530e0e7825 */ /* 0x000fca00078e00ff */
[----:B------:R-:W-:-:S05]  /*c1d0*/  LOP3.LUT R8, R15, R236, R8, 0x96, !PT ;  /* 0x000000ec0f087212 */ /* 0x000fca00078e9608 */
[----:B------:R-:W-:-:S05]  /*c1e0*/  IMAD.WIDE.U32 R8, R8, -0x326172a9, RZ ;  /* 0xcd9e8d5708087825 */ /* 0x000fca00078e00ff */
[----:B--2---:R-:W-:Y:S02]  /*c1f0*/  LOP3.LUT R0, R9, R242, R10, 0x96, !PT ;  /* 0x000000f209007212 */ /* 0x004fe400078e960a */
[----:B------:R-:W2:Y:S02]  /*c200*/  MUFU.EX2 R10, R243 ;  /* 0x000000f3000a7308 */ /* 0x000ea40000000800 */
[----:B------:R-:W-:-:S04]  /*c210*/  LOP3.LUT R2, R0, 0xff, RZ, 0xc0, !PT ;  /* 0x000000ff00027812 */ /* 0x000fc800078ec0ff */
[----:B------:R-:W-:Y:S01]  /*c220*/  ISETP.GE.U32.AND P0, PT, R217, R2, PT ;  /* 0x00000002d900720c */ /* 0x000fe20003f06070 */
[----:B----4-:R-:W-:-:S04]  /*c230*/  FADD.FTZ R2, R11, R5 ;  /* 0x000000050b027221 */ /* 0x010fc80000010000 */
[----:B--2---:R-:W-:-:S05]  /*c240*/  FADD.FTZ R2, R10, R2 ;  /* 0x000000020a027221 */ /* 0x004fca0000010000 */
[----:B------:R2:W-:Y:S01]  /*c250*/  STL [R1+0x288], R2 ;  /* 0x0002880201007387 */ /* 0x0005e20000100800 */
[----:B------:R-:W-:Y:S02]  /*c260*/  PRMT R53, R54, 0x7632, R53 ;  /* 0x0000763236357816 */ /* 0x000fe40000000035 */
[----:B--2---:R-:W-:-:S04]  /*c270*/  LOP3.LUT R2, R0, 0xffff, RZ, 0xc0, !PT ;  /* 0x0000ffff00027812 */ /* 0x004fc800078ec0ff */
[----:B------:R-:W-:-:S04]  /*c280*/  SHF.R.U32.HI R2, RZ, 0x8, R2 ;  /* 0x00000008ff027819 */ /* 0x000fc80000011602 */
[----:B------:R-:W-:Y:S02]  /*c290*/  LOP3.LUT R2, R2, 0xffff, RZ, 0xc0, !PT ;  /* 0x0000ffff02027812 */ /* 0x000fe400078ec0ff */
[----:B------:R-:W-:Y:S01]  /*c2a0*/  F2FP.PACK_AB R18, R10, R11 ;  /* 0x0000000b0a12723e */ /* 0x000fe200000000ff */
[----:B---3--:R-:W-:-:S05]  /*c2b0*/  @!P0 HADD2 R177, -R54.H0_H0, -RZ.H0_H0 ;  /* 0xa00000ff36b18230 */ /* 0x008fca0000000900 */
[----:B------:R-:W-:Y:S02]  /*c2c0*/  PRMT R193, R177, 0x7610, R193 ;  /* 0x00007610b1c17816 */ /* 0x000fe400000000c1 */
[----:B------:R-:W-:Y:S02]  /*c2d0*/  PRMT R177, R54, 0x5410, R53 ;  /* 0x0000541036b17816 */ /* 0x000fe40000000035 */
[----:B------:R-:W-:Y:S02]  /*c2e0*/  @!P0 PRMT R54, R193, 0x5410, RZ ;  /* 0x00005410c1368816 */ /* 0x000fe400000000ff */
[----:B------:R-:W-:-:S13]  /*c2f0*/  ISETP.GE.U32.AND P0, PT, R217, R2, PT ;  /* 0x00000002d900720c */ /* 0x000fda0003f06070 */
[----:B------:R-:W-:-:S05]  /*c300*/  @!P0 HADD2 R13, -R53.H0_H0, -RZ.H0_H0 ;  /* 0xa00000ff350d8230 */ /* 0x000fca0000000900 */
[----:B------:R-:W-:Y:S02]  /*c310*/  PRMT R2, R13, 0x7610, R2 ;  /* 0x000076100d027816 */ /* 0x000fe40000000002 */
[----:B------:R1:W2:Y:S04]  /*c320*/  LDL.LU.S16 R13, [R1+0xec] ;  /* 0x0000ec00010d7983 */ /* 0x0002a80000300600 */
[----:B------:R1:W3:Y:S04]  /*c330*/  LDL.LU.S16 R11, [R1+0xf0] ;  /* 0x0000f000010b7983 */ /* 0x0002e80000300600 */
[----:B------:R1:W4:Y:S01]  /*c340*/  LDL.LU.S16 R10, [R1+0xf4] ;  /* 0x0000f400010a7983 */ /* 0x0003220000300600 */
[----:B------:R-:W-:-:S02]  /*c350*/  @!P0 PRMT R53, R2, 0x5410, RZ ;  /* 0x0000541002358816 */ /* 0x000fc400000000ff */
[--C-:B------:R-:W-:Y:S02]  /*c360*/  SHF.R.U32.HI R2, RZ, 0x18, R0.reuse ;  /* 0x00000018ff027819 */ /* 0x100fe40000011600 */
[----:B------:R-:W-:-:S04]  /*c370*/  SHF.R.U32.HI R0, RZ, 0x10, R0 ;  /* 0x00000010ff007819 */ /* 0x000fc80000011600 */
[----:B------:R-:W-:-:S04]  /*c380*/  LOP3.LUT R0, R0, 0xff, RZ, 0xc0, !PT ;  /* 0x000000ff00007812 */ /* 0x000fc800078ec0ff */
[C---:B------:R-:W-:Y:S02]  /*c390*/  ISETP.GE.U32.AND P1, PT, R217.reuse, R0, PT ;  /* 0x00000000d900720c */ /* 0x040fe40003f26070 */
[----:B------:R-:W-:Y:S02]  /*c3a0*/  ISETP.GE.U32.AND P0, PT, R217, R2, PT ;  /* 0x00000002d900720c */ /* 0x000fe40003f06070 */
[C---:B------:R-:W-:Y:S01]  /*c3b0*/  PRMT R51, R52.reuse, 0x7632, R51 ;  /* 0x0000763234337816 */ /* 0x040fe20000000033 */
[----:B------:R-:W-:Y:S02]  /*c3c0*/  IMAD.MOV.U32 R196, RZ, RZ, R188 ;  /* 0x000000ffffc47224 */ /* 0x000fe400078e00bc */
[----:B------:R-:W-:Y:S02]  /*c3d0*/  IMAD.MOV.U32 R188, RZ, RZ, R205 ;  /* 0x000000ffffbc7224 */ /* 0x000fe400078e00cd */
[----:B------:R-:W-:Y:S01]  /*c3e0*/  IMAD.MOV.U32 R205, RZ, RZ, R174 ;  /* 0x000000ffffcd7224 */ /* 0x000fe200078e00ae */
[----:B------:R-:W-:-:S03]  /*c3f0*/  PRMT R174, R52, 0x5410, R51 ;  /* 0x0000541034ae7816 */ /* 0x000fc60000000033 */
[----:B---3--:R-:W-:-:S05]  /*c400*/  @!P1 HADD2 R11, -R52.H0_H0, -RZ.H0_H0 ;  /* 0xa00000ff340b9230 */ /* 0x008fca0000000900 */
[----:B------:R-:W-:Y:S02]  /*c410*/  PRMT R0, R11, 0x7610, R0 ;  /* 0x000076100b007816 */ /* 0x000fe40000000000 */
[----:B------:R1:W3:Y:S01]  /*c420*/  LDL.LU.S16 R11, [R1+0xfc] ;  /* 0x0000fc00010b7983 */ /* 0x0002e20000300600 */
[----:B--2---:R-:W-:Y:S01]  /*c430*/  @!P0 HADD2 R13, -R51.H0_H0, -RZ.H0_H0 ;  /* 0xa00000ff330d8230 */ /* 0x004fe20000000900 */
[----:B------:R-:W-:Y:S02]  /*c440*/  @!P1 PRMT R52, R0, 0x5410, RZ ;  /* 0x0000541000349816 */ /* 0x000fe400000000ff */
[----:B------:R-:W-:Y:S02]  /*c450*/  LOP3.LUT R0, R8, 0xff, RZ, 0xc0, !PT ;  /* 0x000000ff08007812 */ /* 0x000fe400078ec0ff */
[----:B------:R-:W-:-:S04]  /*c460*/  PRMT R2, R13, 0x7610, R2 ;  /* 0x000076100d027816 */ /* 0x000fc80000000002 */
[----:B------:R-:W-:Y:S02]  /*c470*/  @!P0 PRMT R51, R2, 0x5410, RZ ;  /* 0x0000541002338816 */ /* 0x000fe400000000ff */
[----:B------:R-:W-:-:S13]  /*c480*/  ISETP.GE.U32.AND P0, PT, R217, R0, PT ;  /* 0x00000000d900720c */ /* 0x000fda0003f06070 */
[----:B----4-:R-:W-:-:S05]  /*c490*/  @!P0 HADD2 R10, -R50.H0_H0, -RZ.H0_H0 ;  /* 0xa00000ff320a8230 */ /* 0x010fca0000000900 */
[----:B------:R-:W-:Y:S02]  /*c4a0*/  PRMT R0, R10, 0x7610, R0 ;  /* 0x000076100a007816 */ /* 0x000fe40000000000 */
[----:B------:R1:W2:Y:S01]  /*c4b0*/  LDL.LU.S16 R10, [R1+0x104] ;  /* 0x00010400010a7983 */ /* 0x0002a20000300600 */
[C---:B------:R-:W-:Y:S01]  /*c4c0*/  PRMT R49, R50.reuse, 0x7632, R49 ;  /* 0x0000763232317816 */ /* 0x040fe20000000031 */
[----:B------:R-:W-:Y:S02]  /*c4d0*/  IMAD.MOV.U32 R243, RZ, RZ, R182 ;  /* 0x000000fffff37224 */ /* 0x000fe400078e00b6 */
[----:B------:R-:W-:Y:S01]  /*c4e0*/  IMAD.MOV.U32 R182, RZ, RZ, R173 ;  /* 0x000000ffffb67224 */ /* 0x000fe200078e00ad */
[----:B------:R-:W-:Y:S01]  /*c4f0*/  PRMT R173, R50, 0x5410, R49 ;  /* 0x0000541032ad7816 */ /* 0x000fe20000000031 */
[----:B------:R1:W4:Y:S01]  /*c500*/  LDL.LU.S16 R2, [R1+0x108] ;  /* 0x0001080001027983 */ /* 0x0003220000300600 */
[----:B------:R-:W-:Y:S02]  /*c510*/  @!P0 PRMT R50, R0, 0x5410, RZ ;  /* 0x0000541000328816 */ /* 0x000fe400000000ff */
[----:B------:R-:W-:-:S04]  /*c520*/  LOP3.LUT R0, R8, 0xffff, RZ, 0xc0, !PT ;  /* 0x0000ffff08007812 */ /* 0x000fc800078ec0ff */
[----:B------:R-:W-:-:S04]  /*c530*/  SHF.R.U32.HI R0, RZ, 0x8, R0 ;  /* 0x00000008ff007819 */ /* 0x000fc80000011600 */
[----:B------:R-:W-:-:S04]  /*c540*/  LOP3.LUT R0, R0, 0xffff, RZ, 0xc0, !PT ;  /* 0x0000ffff00007812 */ /* 0x000fc800078ec0ff */
[----:B------:R-:W-:-:S13]  /*c550*/  ISETP.GE.U32.AND P0, PT, R217, R0, PT ;  /* 0x00000000d900720c */ /* 0x000fda0003f06070 */
[----:B---3--:R-:W-:-:S05]  /*c560*/  @!P0 HADD2 R11, -R49.H0_H0, -RZ.H0_H0 ;  /* 0xa00000ff310b8230 */ /* 0x008fca0000000900 */
[----:B------:R-:W-:Y:S02]  /*c570*/  PRMT R0, R11, 0x7610, R0 ;  /* 0x000076100b007816 */ /* 0x000fe40000000000 */
[----:B------:R1:W3:Y:S02]  /*c580*/  LDL.LU.S16 R11, [R1+0x10c] ;  /* 0x00010c00010b7983 */ /* 0x0002e40000300600 */
[----:B------:R-:W-:Y:S02]  /*c590*/  @!P0 PRMT R49, R0, 0x5410, RZ ;  /* 0x0000541000318816 */ /* 0x000fe400000000ff */
[----:B------:R-:W-:-:S04]  /*c5a0*/  SHF.R.U32.HI R0, RZ, 0x10, R8 ;  /* 0x00000010ff007819 */ /* 0x000fc80000011608 */
[----:B------:R-:W-:-:S04]  /*c5b0*/  LOP3.LUT R0, R0, 0xff, RZ, 0xc0, !PT ;  /* 0x000000ff00007812 */ /* 0x000fc800078ec0ff */
[----:B------:R-:W-:Y:S02]  /*c5c0*/  ISETP.GE.U32.AND P1, PT, R217, R0, PT ;  /* 0x00000000d900720c */ /* 0x000fe40003f26070 */
[----:B------:R-:W-:-:S04]  /*c5d0*/  SHF.R.U32.HI R8, RZ, 0x18, R8 ;  /* 0x00000018ff087819 */ /* 0x000fc80000011608 */
[----:B------:R-:W-:-:S07]  /*c5e0*/  ISETP.GE.U32.AND P0, PT, R217, R8, PT ;  /* 0x00000008d900720c */ /* 0x000fce0003f06070 */
[----:B--2---:R-:W-:-:S05]  /*c5f0*/  @!P1 HADD2 R10, -R48.H0_H0, -RZ.H0_H0 ;  /* 0xa00000ff300a9230 */ /* 0x004fca0000000900 */
[----:B------:R-:W-:Y:S02]  /*c600*/  PRMT R8, R10, 0x7610, R8 ;  /* 0x000076100a087816 */ /* 0x000fe40000000008 */
[----:B------:R1:W2:Y:S01]  /*c610*/  LDL.LU.S16 R10, [R1+0x110] ;  /* 0x00011000010a7983 */ /* 0x0002a20000300600 */
[----:B------:R-:W-:Y:S01]  /*c620*/  IMAD.MOV.U32 R197, RZ, RZ, R189 ;  /* 0x000000ffffc57224 */ /* 0x000fe200078e00bd */
[----:B------:R-:W-:Y:S01]  /*c630*/  PRMT R47, R48, 0x7632, R47 ;  /* 0x00007632302f7816 */ /* 0x000fe2000000002f */
[----:B------:R-:W-:Y:S01]  /*c640*/  IMAD.MOV.U32 R189, RZ, RZ, R243 ;  /* 0x000000ffffbd7224 */ /* 0x000fe200078e00f3 */
[----:B------:R1:W2:Y:S01]  /*c650*/  LDL.LU.S16 R13, [R1+0x114] ;  /* 0x00011400010d7983 */ /* 0x0002a20000300600 */
[----:B------:R-:W-:Y:S02]  /*c660*/  IMAD.MOV.U32 R243, RZ, RZ, R188 ;  /* 0x000000fffff37224 */ /* 0x000fe400078e00bc */
[----:B------:R-:W-:Y:S01]  /*c670*/  IMAD.MOV.U32 R188, RZ, RZ, R187 ;  /* 0x000000ffffbc7224 */ /* 0x000fe200078e00bb */
[----:B----4-:R-:W-:Y:S01]  /*c680*/  @!P0 HADD2 R2, -R47.H0_H0, -RZ.H0_H0 ;  /* 0xa00000ff2f028230 */ /* 0x010fe20000000900 */
[----:B------:R-:W-:-:S02]  /*c690*/  IMAD.MOV.U32 R187, RZ, RZ, R186 ;  /* 0x000000ffffbb7224 */ /* 0x000fc400078e00ba */
[----:B------:R-:W-:Y:S02]  /*c6a0*/  IMAD.MOV.U32 R186, RZ, RZ, R247 ;  /* 0x000000ffffba7224 */ /* 0x000fe400078e00f7 */
[----:B------:R-:W-:Y:S02]  /*c6b0*/  IMAD.MOV.U32 R247, RZ, RZ, R178 ;  /* 0x000000fffff77224 */ /* 0x000fe400078e00b2 */
[----:B------:R-:W-:Y:S01]  /*c6c0*/  IMAD.MOV.U32 R178, RZ, RZ, R172 ;  /* 0x000000ffffb27224 */ /* 0x000fe200078e00ac */
[----:B------:R-:W-:Y:S02]  /*c6d0*/  PRMT R172, R48, 0x5410, R47 ;  /* 0x0000541030ac7816 */ /* 0x000fe4000000002f */
[----:B------:R-:W-:Y:S01]  /*c6e0*/  @!P1 PRMT R48, R8, 0x5410, RZ ;  /* 0x0000541008309816 */ /* 0x000fe200000000ff */
[----:B------:R-:W-:Y:S01]  /*c6f0*/  IMAD.WIDE.U32 R8, R12, -0x2daee0ad, RZ ;  /* 0xd2511f530c087825 */ /* 0x000fe200078e00ff */
[----:B------:R-:W-:Y:S01]  /*c700*/  PRMT R0, R2, 0x7610, R0 ;  /* 0x0000761002007816 */ /* 0x000fe20000000000 */
[----:B------:R1:W4:Y:S03]  /*c710*/  LDL.LU.S16 R12, [R1+0x118] ;  /* 0x00011800010c7983 */ /* 0x0003260000300600 */
[----:B------:R-:W-:-:S02]  /*c720*/  @!P0 PRMT R47, R0, 0x5410, RZ ;  /* 0x00005410002f8816 */ /* 0x000fc400000000ff */
[----:B------:R-:W-:-:S04]  /*c730*/  LOP3.LUT R0, R9, R237, R14, 0x96, !PT ;  /* 0x000000ed09007212 */ /* 0x000fc800078e960e */
[----:B------:R-:W-:-:S04]  /*c740*/  LOP3.LUT R2, R0, 0xff, RZ, 0xc0, !PT ;  /* 0x000000ff00027812 */ /* 0x000fc800078ec0ff */
[----:B------:R-:W-:Y:S01]  /*c750*/  ISETP.GE.U32.AND P0, PT, R217, R2, PT ;  /* 0x00000002d900720c */ /* 0x000fe20003f06070 */
[----:B------:R-:W-:Y:S02]  /*c760*/  IMAD.MOV.U32 R246, RZ, RZ, R243 ;  /* 0x000000fffff67224 */ /* 0x000fe400078e00f3 */
[----:B------:R-:W-:Y:S01]  /*c770*/  IMAD.MOV.U32 R243, RZ, RZ, R188 ;  /* 0x000000fffff37224 */ /* 0x000fe200078e00bc */
[----:B------:R-:W-:Y:S01]  /*c780*/  PRMT R45, R46, 0x7632, R45 ;  /* 0x000076322e2d7816 */ /* 0x000fe2000000002d */
[----:B------:R-:W-:Y:S02]  /*c790*/  IMAD.MOV.U32 R188, RZ, RZ, R187 ;  /* 0x000000ffffbc7224 */ /* 0x000fe400078e00bb */
[----:B------:R-:W-:Y:S02]  /*c7a0*/  IMAD.MOV.U32 R187, RZ, RZ, R186 ;  /* 0x000000ffffbb7224 */ /* 0x000fe400078e00ba */
[----:B------:R-:W-:Y:S02]  /*c7b0*/  IMAD.MOV.U32 R186, RZ, RZ, R247 ;  /* 0x000000ffffba7224 */ /* 0x000fe400078e00f7 */
[----:B------:R-:W-:-:S02]  /*c7c0*/  IMAD.MOV.U32 R247, RZ, RZ, R205 ;  /* 0x000000fffff77224 */ /* 0x000fc400078e00cd */
[----:B------:R-:W-:Y:S01]  /*c7d0*/  IMAD.MOV.U32 R205, RZ, RZ, R181 ;  /* 0x000000ffffcd7224 */ /* 0x000fe200078e00b5 */
[----:B------:R-:W-:Y:S01]  /*c7e0*/  PRMT R181, R46, 0x5410, R45 ;  /* 0x000054102eb57816 */ /* 0x000fe2000000002d */
[----:B------:R-:W-:-:S04]  /*c7f0*/  IMAD.MOV.U32 R219, RZ, RZ, R246 ;  /* 0x000000ffffdb7224 */ /* 0x000fc800078e00f6 */
[----:B------:R-:W-:Y:S02]  /*c800*/  IMAD.MOV.U32 R230, RZ, RZ, R219 ;  /* 0x000000ffffe67224 */ /* 0x000fe400078e00db */
[----:B------:R-:W-:Y:S01]  /*c810*/  IMAD.MOV.U32 R219, RZ, RZ, R185 ;  /* 0x000000ffffdb7224 */ /* 0x000fe200078e00b9 */
[----:B---3--:R-:W-:-:S05]  /*c820*/  @!P0 HADD2 R11, -R46.H0_H0, -RZ.H0_H0 ;  /* 0xa00000ff2e0b8230 */ /* 0x008fca0000000900 */
[----:B------:R-:W-:Y:S02]  /*c830*/  PRMT R2, R11, 0x7610, R2 ;  /* 0x000076100b027816 */ /* 0x000fe40000000002 */
[----:B------:R1:W3:Y:S02]  /*c840*/  LDL.LU.S16 R11, [R1+0x11c] ;  /* 0x00011c00010b7983 */ /* 0x0002e40000300600 */
[----:B------:R-:W-:Y:S02]  /*c850*/  @!P0 PRMT R46, R2, 0x5410, RZ ;  /* 0x00005410022e8816 */ /* 0x000fe400000000ff */
[----:B------:R-:W-:-:S04]  /*c860*/  LOP3.LUT R2, R0, 0xffff, RZ, 0xc0, !PT ;  /* 0x0000ffff00027812 */ /* 0x000fc800078ec0ff */
[----:B------:R-:W-:-:S04]  /*c870*/  SHF.R.U32.HI R2, RZ, 0x8, R2 ;  /* 0x00000008ff027819 */ /* 0x000fc80000011602 */
[----:B------:R-:W-:-:S04]  /*c880*/  LOP3.LUT R2, R2, 0xffff, RZ, 0xc0, !PT ;  /* 0x0000ffff02027812 */ /* 0x000fc800078ec0ff */
[----:B------:R-:W-:-:S13]  /*c890*/  ISETP.GE.U32.AND P0, PT, R217, R2, PT ;  /* 0x00000002d900720c */ /* 0x000fda0003f06070 */
[----:B--2---:R-:W-:-:S05]  /*c8a0*/  @!P0 HADD2 R10, -R45.H0_H0, -RZ.H0_H0 ;  /* 0xa00000ff2d0a8230 */ /* 0x004fca0000000900 */
[----:B------:R-:W-:Y:S02]  /*c8b0*/  PRMT R2, R10, 0x7610, R2 ;  /* 0x000076100a027816 */ /* 0x000fe40000000002 */
[----:B------:R1:W2:Y:S04]  /*c8c0*/  LDL.LU.S16 R10, [R1+0x120] ;  /* 0x00012000010a7983 */ /* 0x0002a80000300600 */
[----:B------:R1:W2:Y:S01]  /*c8d0*/  LDL.LU.S16 R185, [R1+0x134] ;  /* 0x0001340001b97983 */ /* 0x0002a20000300600 */
[----:B------:R-:W-:Y:S02]  /*c8e0*/  @!P0 PRMT R45, R2, 0x5410, RZ ;  /* 0x00005410022d8816 */ /* 0x000fe400000000ff */
[--C-:B------:R-:W-:Y:S02]  /*c8f0*/  SHF.R.U32.HI R2, RZ, 0x10, R0.reuse ;  /* 0x00000010ff027819 */ /* 0x100fe40000011600 */
[----:B------:R-:W-:Y:S01]  /*c900*/  PRMT R43, R44, 0x7632, R43 ;  /* 0x000076322c2b7816 */ /* 0x000fe2000000002b */
[----:B------:R-:W-:Y:S01]  /*c910*/  IMAD.MOV.U32 R206, RZ, RZ, R189 ;  /* 0x000000ffffce7224 */ /* 0x000fe200078e00bd */
[----:B------:R-:W-:Y:S01]  /*c920*/  SHF.R.U32.HI R0, RZ, 0x18, R0 ;  /* 0x00000018ff007819 */ /* 0x000fe20000011600 */
[----:B------:R-:W-:Y:S01]  /*c930*/  IMAD.MOV.U32 R246, RZ, RZ, R188 ;  /* 0x000000fffff67224 */ /* 0x000fe200078e00bc */
[----:B------:R-:W-:Y:S01]  /*c940*/  PRMT R33, R42, 0x7632, R33 ;  /* 0x000076322a217816 */ /* 0x000fe20000000021 */
[----:B------:R1:W2:Y:S01]  /*c950*/  LDL.LU.S16 R15, [R1+0x138] ;  /* 0x00013800010f7983 */ /* 0x0002a20000300600 */
[----:B------:R-:W-:Y:S01]  /*c960*/  ISETP.GE.U32.AND P0, PT, R217, R0, PT ;  /* 0x00000000d900720c */ /* 0x000fe20003f06070 */
[----:B------:R-:W-:-:S02]  /*c970*/  IMAD.MOV.U32 R189, RZ, RZ, R187 ;  /* 0x000000ffffbd7224 */ /* 0x000fc400078e00bb */
[----:B------:R-:W-:Y:S01]  /*c980*/  IMAD.MOV.U32 R187, RZ, RZ, R179 ;  /* 0x000000ffffbb7224 */ /* 0x000fe200078e00b3 */
[----:B------:R-:W-:Y:S01]  /*c990*/  PRMT R179, R44, 0x5410, R43 ;  /* 0x000054102cb37816 */ /* 0x000fe2000000002b */
[----:B------:R-:W-:Y:S01]  /*c9a0*/  IMAD.MOV.U32 R188, RZ, RZ, R186 ;  /* 0x000000ffffbc7224 */ /* 0x000fe200078e00ba */
[----:B------:R1:W2:Y:S07]  /*c9b0*/  LDL.LU.S16 R14, [R1+0x13c] ;  /* 0x00013c00010e7983 */ /* 0x0002ae0000300600 */
[----:B----4-:R-:W-:-:S05]  /*c9c0*/  @!P0 HADD2 R12, -R43.H0_H0, -RZ.H0_H0 ;  /* 0xa00000ff2b0c8230 */ /* 0x010fca0000000900 */
[----:B------:R-:W-:-:S04]  /*c9d0*/  PRMT R0, R12, 0x7610, R0 ;  /* 0x000076100c007816 */ /* 0x000fc80000000000 */
[----:B------:R-:W-:Y:S02]  /*c9e0*/  @!P0 PRMT R43, R0, 0x5410, RZ ;  /* 0x00005410002b8816 */ /* 0x000fe400000000ff */
[----:B------:R-:W-:-:S04]  /*c9f0*/  LOP3.LUT R0, R8, 0xff, RZ, 0xc0, !PT ;  /* 0x000000ff08007812 */ /* 0x000fc800078ec0ff */
[----:B------:R-:W-:Y:S01]  /*ca00*/  ISETP.GE.U32.AND P0, PT, R217, R0, PT ;  /* 0x00000000d900720c */ /* 0x000fe20003f06070 */
[----:B------:R-:W-:Y:S02]  /*ca10*/  IMAD.MOV.U32 R186, RZ, RZ, R182 ;  /* 0x000000ffffba7224 */ /* 0x000fe400078e00b6 */
[----:B------:R-:W-:Y:S01]  /*ca20*/  IMAD.MOV.U32 R182, RZ, RZ, R178 ;  /* 0x000000ffffb67224 */ /* 0x000fe200078e00b2 */
[----:B------:R-:W-:Y:S02]  /*ca30*/  PRMT R178, R42, 0x5410, R33 ;  /* 0x000054102ab27816 */ /* 0x000fe40000000021 */
[----:B------:R-:W-:-:S04]  /*ca40*/  LOP3.LUT R2, R2, 0xff, RZ, 0xc0, !PT ;  /* 0x000000ff02027812 */ /* 0x000fc800078ec0ff */
[----:B------:R-:W-:Y:S02]  /*ca50*/  ISETP.GE.U32.AND P1, PT, R217, R2, PT ;  /* 0x00000002d900720c */ /* 0x000fe40003f26070 */
[----:B------:R-:W-:Y:S02]  /*ca60*/  LOP3.LUT R12, R7, R233, R26, 0x96, !PT ;  /* 0x000000e9070c7212 */ /* 0x000fe400078e961a */
[----:B------:R-:W-:-:S09]  /*ca70*/  PRMT R31, R32, 0x7632, R31 ;  /* 0x00007632201f7816 */ /* 0x000fd2000000001f */
[----:B------:R-:W-:-:S05]  /*ca80*/  @!P1 HADD2 R13, -R44.H0_H0, -RZ.H0_H0 ;  /* 0xa00000ff2c0d9230 */ /* 0x000fca0000000900 */
[----:B------:R-:W-:Y:S01]  /*ca90*/  PRMT R2, R13, 0x7610, R2 ;  /* 0x000076100d027816 */ /* 0x000fe20000000002 */
[----:B------:R-:W-:-:S03]  /*caa0*/  IMAD.WIDE.U32 R12, R12, -0x2daee0ad, RZ ;  /* 0xd2511f530c0c7825 */ /* 0x000fc600078e00ff */
[----:B------:R-:W-:Y:S02]  /*cab0*/  @!P1 PRMT R44, R2, 0x5410, RZ ;  /* 0x00005410022c9816 */ /* 0x000fe400000000ff */
[----:B------:R-:W-:Y:S01]  /*cac0*/  SHF.R.U32.HI R2, RZ, 0x18, R8 ;  /* 0x00000018ff027819 */ /* 0x000fe20000011608 */
[----:B---3--:R-:W-:-:S05]  /*cad0*/  @!P0 HADD2 R11, -R42.H0_H0, -RZ.H0_H0 ;  /* 0xa00000ff2a0b8230 */ /* 0x008fca0000000900 */
[----:B------:R-:W-:-:S04]  /*cae0*/  PRMT R0, R11, 0x7610, R0 ;  /* 0x000076100b007816 */ /* 0x000fc80000000000 */
[----:B------:R-:W-:Y:S02]  /*caf0*/  @!P0 PRMT R42, R0, 0x5410, RZ ;  /* 0x00005410002a8816 */ /* 0x000fe400000000ff */
[----:B------:R-:W-:-:S04]  /*cb00*/  LOP3.LUT R0, R8, 0xffff, RZ, 0xc0, !PT ;  /* 0x0000ffff08007812 */ /* 0x000fc800078ec0ff */
[----:B------:R-:W-:-:S04]  /*cb10*/  SHF.R.U32.HI R0, RZ, 0x8, R0 ;  /* 0x00000008ff007819 */ /* 0x000fc80000011600 */
[----:B------:R-:W-:-:S04]  /*cb20*/  LOP3.LUT R0, R0, 0xffff, RZ, 0xc0, !PT ;  /* 0x0000ffff00007812 */ /* 0x000fc800078ec0ff */
[----:B------:R-:W-:-:S13]  /*cb30*/  ISETP.GE.U32.AND P0, PT, R217, R0, PT ;  /* 0x00000000d900720c */ /* 0x000fda0003f06070 */
[----:B--2---:R-:W-:-:S05]  /*cb40*/  @!P0 HADD2 R10, -R33.H0_H0, -RZ.H0_H0 ;  /* 0xa00000ff210a8230 */ /* 0x004fca0000000900 */
[----:B------:R-:W-:-:S04]  /*cb50*/  PRMT R0, R10, 0x7610, R0 ;  /* 0x000076100a007816 */ /* 0x000fc80000000000 */
[----:B------:R-:W-:Y:S02]  /*cb60*/  @!P0 PRMT R33, R0, 0x5410, RZ ;  /* 0x0000541000218816 */ /* 0x000fe400000000ff */
[----:B------:R-:W-:-:S04]  /*cb70*/  SHF.R.U32.HI R0, RZ, 0x10, R8 ;  /* 0x00000010ff007819 */ /* 0x000fc80000011608 */
[----:B------:R-:W-:-:S04]  /*cb80*/  LOP3.LUT R0, R0, 0xff, RZ, 0xc0, !PT ;  /* 0x000000ff00007812 */ /* 0x000fc800078ec0ff */
[----:B------:R-:W-:Y:S02]  /*cb90*/  ISETP.GE.U32.AND P2, PT, R217, R0, PT ;  /* 0x00000000d900720c */ /* 0x000fe40003f46070 */
[----:B------:R-:W-:Y:S02]  /*cba0*/  LOP3.LUT R10, R27, R232, R162, 0x96, !PT ;  /* 0x000000e81b0a7212 */ /* 0x000fe400078e96a2 */
[----:B------:R-:W-:-:S03]  /*cbb0*/  PRMT R162, R32, 0x5410, R31 ;  /* 0x0000541020a27816 */ /* 0x000fc6000000001f */
[----:B------:R-:W-:-:S06]  /*cbc0*/  IMAD.WIDE.U32 R10, R10, -0x2daee0ad, RZ ;  /* 0xd2511f530a0a7825 */ /* 0x000fcc00078e00ff */
[----:B------:R-:W-:-:S05]  /*cbd0*/  @!P2 HADD2 R185, -R32.H0_H0, -RZ.H0_H0 ;  /* 0xa00000ff20b9a230 */ /* 0x000fca0000000900 */
[----:B------:R-:W-:Y:S02]  /*cbe0*/  PRMT R5, R185, 0x7610, R5 ;  /* 0x00007610b9057816 */ /* 0x000fe40000000005 */
[----:B------:R-:W-:Y:S02]  /*cbf0*/  LOP3.LUT R11, R11, R234, R16, 0x96, !PT ;  /* 0x000000ea0b0b7212 */ /* 0x000fe400078e9610 */
[----:B------:R-:W-:Y:S02]  /*cc00*/  @!P2 PRMT R32, R5, 0x5410, RZ ;  /* 0x000054100520a816 */ /* 0x000fe400000000ff */
[----:B------:R1:W2:Y:S01]  /*cc10*/  LDL.LU.S16 R5, [R1+0x140] ;  /* 0x0001400001057983 */ /* 0x0002a20000300600 */
[----:B------:R-:W-:Y:S01]  /*cc20*/  LOP3.LUT R13, R13, R241, R10, 0x96, !PT ;  /* 0x000000f10d0d7212 */ /* 0x000fe200078e960a */
[----:B------:R-:W-:-:S05]  /*cc30*/  IMAD.WIDE.U32 R10, R11, -0x326172a9, RZ ;  /* 0xcd9e8d570b0a7825 */ /* 0x000fca00078e00ff */
[----:B------:R-:W-:-:S05]  /*cc40*/  LOP3.LUT R6, R11, R231, R6, 0x96, !PT ;  /* 0x000000e70b067212 */ /* 0x000fca00078e9606 */
[----:B------:R-:W-:-:S05]  /*cc50*/  IMAD.WIDE.U32 R6, R6, -0x2daee0ad, RZ ;  /* 0xd2511f5306067825 */ /* 0x000fca00078e00ff */
[----:B------:R-:W-:Y:S01]  /*cc60*/  LOP3.LUT R9, R7, R239, R12, 0x96, !PT ;  /* 0x000000ef07097212 */ /* 0x000fe200078e960c */
[----:B------:R-:W-:-:S04]  /*cc70*/  IMAD.WIDE.U32 R12, R13, -0x326172a9, RZ ;  /* 0xcd9e8d570d0c7825 */ /* 0x000fc800078e00ff */
[----:B------:R-:W-:-:S05]  /*cc80*/  IMAD.WIDE.U32 R8, R9, -0x326172a9, RZ ;  /* 0xcd9e8d5709087825 */ /* 0x000fca00078e00ff */
[----:B------:R-:W-:Y:S02]  /*cc90*/  LOP3.LUT R9, R9, R238, R12, 0x96, !PT ;  /* 0x000000ee09097212 */ /* 0x000fe400078e960c */
[----:B------:R1:W3:Y:S01]  /*cca0*/  LDL.LU.S16 R12, [R1+0x144] ;  /* 0x00014400010c7983 */ /* 0x0002e20000300600 */
[----:B------:R-:W-:-:S05]  /*ccb0*/  LOP3.LUT R10, R13, R240, R10, 0x96, !PT ;  /* 0x000000f00d0a7212 */ /* 0x000fca00078e960a */
[----:B------:R-:W-:-:S05]  /*ccc0*/  IMAD.WIDE.U32 R10, R10, -0x2daee0ad, RZ ;  /* 0xd2511f530a0a7825 */ /* 0x000fca00078e00ff */
[----:B------:R-:W-:-:S05]  /*ccd0*/  LOP3.LUT R6, R11, R236, R6, 0x96, !PT ;  /* 0x000000ec0b067212 */ /* 0x000fca00078e9606 */
[----:B------:R-:W-:Y:S01]  /*cce0*/  IMAD.WIDE.U32 R6, R6, -0x326172a9, RZ ;  /* 0xcd9e8d5706067825 */ /* 0x000fe200078e00ff */
[----:B------:R-:W-:-:S04]  /*ccf0*/  ISETP.GE.U32.AND P1, PT, R217, R2, PT ;  /* 0x00000002d900720c */ /* 0x000fc80003f26070 */
[----:B------:R-:W-:-:S04]  /*cd00*/  LOP3.LUT R0, R7, R242, R8, 0x96, !PT ;  /* 0x000000f207007212 */ /* 0x000fc800078e9608 */
[----:B------:R-:W-:-:S04]  /*cd10*/  LOP3.LUT R2, R0, 0xff, RZ, 0xc0, !PT ;  /* 0x000000ff00027812 */ /* 0x000fc800078ec0ff */
[----:B------:R-:W-:Y:S02]  /*cd20*/  ISETP.GE.U32.AND P0, PT, R217, R2, PT ;  /* 0x00000002d900720c */ /* 0x000fe40003f06070 */
[C---:B------:R-:W-:Y:S01]  /*cd30*/  PRMT R30, R23.reuse, 0x7610, R30 ;  /* 0x00007610171e7816 */ /* 0x040fe2000000001e */
[----:B------:R-:W-:Y:S01]  /*cd40*/  @!P1 HADD2 R15, -R31.H0_H0, -RZ.H0_H0 ;  /* 0xa00000ff1f0f9230 */ /* 0x000fe20000000900 */
[----:B------:R-:W-:-:S09]  /*cd50*/  PRMT R29, R23, 0x7632, R29 ;  /* 0x00007632171d7816 */ /* 0x000fd2000000001d */
[----:B------:R-:W-:Y:S01]  /*cd60*/  @!P0 HADD2 R14, -R30.H0_H0, -RZ.H0_H0 ;  /* 0xa00000ff1e0e8230 */ /* 0x000fe20000000900 */
[----:B------:R-:W-:-:S04]  /*cd70*/  PRMT R185, R30, 0x5410, R29 ;  /* 0x000054101eb97816 */ /* 0x000fc8000000001d */
[----:B------:R-:W-:Y:S02]  /*cd80*/  PRMT R2, R14, 0x7610, R2 ;  /* 0x000076100e027816 */ /* 0x000fe40000000002 */
[----:B------:R-:W-:Y:S02]  /*cd90*/  PRMT R8, R15, 0x7610, R8 ;  /* 0x000076100f087816 */ /* 0x000fe40000000008 */
[----:B------:R-:W-:Y:S02]  /*cda0*/  @!P0 PRMT R30, R2, 0x5410, RZ ;  /* 0x00005410021e8816 */ /* 0x000fe400000000ff */
[----:B------:R-:W-:Y:S02]  /*cdb0*/  LOP3.LUT R2, R0, 0xffff, RZ, 0xc0, !PT ;  /* 0x0000ffff00027812 */ /* 0x000fe400078ec0ff */
[----:B------:R-:W-:Y:S02]  /*cdc0*/  @!P1 PRMT R31, R8, 0x5410, RZ ;  /* 0x00005410081f9816 */ /* 0x000fe400000000ff */
[----:B------:R-:W-:Y:S01]  /*cdd0*/  SHF.R.U32.HI R2, RZ, 0x8, R2 ;  /* 0x00000008ff027819 */ /* 0x000fe20000011602 */
[----:B------:R1:W4:Y:S03]  /*cde0*/  LDL.LU.S16 R8, [R1+0x148] ;  /* 0x0001480001087983 */ /* 0x0003260000300600 */
        /* <DEDUP_REMOVED lines=11> */
[----:B--2---:R-:W-:-:S05]  /*cea0*/  @!P0 HADD2 R5, -R29.H0_H0, -RZ.H0_H0 ;  /* 0xa00000ff1d058230 */ /* 0x004fca0000000900 */
[----:B------:R-:W-:Y:S02]  /*ceb0*/  PRMT R2, R5, 0x7610, R2 ;  /* 0x0000761005027816 */ /* 0x000fe40000000002 */
[----:B------:R1:W2:Y:S02]  /*cec0*/  LDL.LU.S16 R5, [R1+0x14c] ;  /* 0x00014c0001057983 */ /* 0x0002a40000300600 */
[----:B------:R-:W-:Y:S02]  /*ced0*/  @!P0 PRMT R29, R2, 0x5410, RZ ;  /* 0x00005410021d8816 */ /* 0x000fe400000000ff */
[----:B------:R-:W-:-:S04]  /*cee0*/  SHF.R.U32.HI R2, RZ, 0x10, R0 ;  /* 0x00000010ff027819 */ /* 0x000fc80000011600 */
[----:B------:R-:W-:-:S04]  /*cef0*/  LOP3.LUT R2, R2, 0xff, RZ, 0xc0, !PT ;  /* 0x000000ff02027812 */ /* 0x000fc800078ec0ff */
[----:B------:R-:W-:-:S13]  /*cf00*/  ISETP.GE.U32.AND P1, PT, R217, R2, PT ;  /* 0x00000002d900720c */ /* 0x000fda0003f26070 */
[----:B---3--:R-:W-:-:S05]  /*cf10*/  @!P1 HADD2 R12, -R28.H0_H0, -RZ.H0_H0 ;  /* 0xa00000ff1c0c9230 */ /* 0x008fca0000000900 */
[----:B------:R-:W-:-:S04]  /*cf20*/  PRMT R2, R12, 0x7610, R2 ;  /* 0x000076100c027816 */ /* 0x000fc80000000002 */
[----:B------:R-:W-:Y:S02]  /*cf30*/  @!P1 PRMT R28, R2, 0x5410, RZ ;  /* 0x00005410021c9816 */ /* 0x000fe400000000ff */
[----:B------:R1:W3:Y:S01]  /*cf40*/  LDL.LU.S16 R2, [R1+0x150] ;  /* 0x0001500001027983 */ /* 0x0002e20000300600 */
[----:B------:R-:W-:-:S04]  /*cf50*/  SHF.R.U32.HI R0, RZ, 0x18, R0 ;  /* 0x00000018ff007819 */ /* 0x000fc80000011600 */
[----:B------:R-:W-:Y:S02]  /*cf60*/  ISETP.GE.U32.AND P0, PT, R217, R0, PT ;  /* 0x00000000d900720c */ /* 0x000fe40003f06070 */
[C---:B------:R-:W-:Y:S01]  /*cf70*/  PRMT R26, R21.reuse, 0x7610, R26 ;  /* 0x00007610151a7816 */ /* 0x040fe2000000001a */
[----:B------:R-:W-:Y:S02]  /*cf80*/  IMAD.MOV.U32 R198, RZ, RZ, R196 ;  /* 0x000000ffffc67224 */ /* 0x000fe400078e00c4 */
[----:B------:R-:W-:Y:S01]  /*cf90*/  IMAD.MOV.U32 R196, RZ, RZ, R193 ;  /* 0x000000ffffc47224 */ /* 0x000fe200078e00c1 */
[----:B------:R-:W-:Y:S01]  /*cfa0*/  PRMT R25, R21, 0x7632, R25 ;  /* 0x0000763215197816 */ /* 0x000fe20000000019 */
[----:B------:R-:W-:-:S06]  /*cfb0*/  IMAD.MOV.U32 R193, RZ, RZ, R230 ;  /* 0x000000ffffc17224 */ /* 0x000fcc00078e00e6 */
[----:B----4-:R-:W-:-:S05]  /*cfc0*/  @!P0 HADD2 R8, -R27.H0_H0, -RZ.H0_H0 ;  /* 0xa00000ff1b088230 */ /* 0x010fca0000000900 */
[----:B------:R-:W-:Y:S01]  /*cfd0*/  PRMT R0, R8, 0x7610, R0 ;  /* 0x0000761008007816 */ /* 0x000fe20000000000 */
[----:B------:R-:W-:Y:S01]  /*cfe0*/  IMAD.MOV.U32 R230, RZ, RZ, R206 ;  /* 0x000000ffffe67224 */ /* 0x000fe200078e00ce */
[----:B------:R1:W4:Y:S02]  /*cff0*/  LDL.LU.S16 R8, [R1+0x154] ;  /* 0x0001540001087983 */ /* 0x0003240000300600 */
[----:B------:R-:W-:Y:S02]  /*d000*/  @!P0 PRMT R27, R0, 0x5410, RZ ;  /* 0x00005410001b8816 */ /* 0x000fe400000000ff */
[----:B------:R-:W-:-:S04]  /*d010*/  LOP3.LUT R0, R6, 0xff, RZ, 0xc0, !PT ;  /* 0x000000ff06007812 */ /* 0x000fc800078ec0ff */
[----:B------:R-:W-:Y:S01]  /*d020*/  ISETP.GE.U32.AND P0, PT, R217, R0, PT ;  /* 0x00000000d900720c */ /* 0x000fe20003f06070 */
[----:B------:R-:W-:Y:S02]  /*d030*/  IMAD.MOV.U32 R206, RZ, RZ, R246 ;  /* 0x000000ffffce7224 */ /* 0x000fe400078e00f6 */
[----:B------:R-:W-:Y:S02]  /*d040*/  IMAD.MOV.U32 R246, RZ, RZ, R243 ;  /* 0x000000fffff67224 */ /* 0x000fe400078e00f3 */
[----:B------:R-:W-:Y:S01]  /*d050*/  IMAD.MOV.U32 R243, RZ, RZ, R183 ;  /* 0x000000fffff37224 */ /* 0x000fe200078e00b7 */
[----:B------:R-:W-:-:S07]  /*d060*/  PRMT R183, R26, 0x5410, R25 ;  /* 0x000054101ab77816 */ /* 0x000fce0000000019 */
[----:B--2---:R-:W-:-:S05]  /*d070*/  @!P0 HADD2 R5, -R26.H0_H0, -RZ.H0_H0 ;  /* 0xa00000ff1a058230 */ /* 0x004fca0000000900 */
[----:B------:R-:W-:-:S04]  /*d080*/  PRMT R0, R5, 0x7610, R0 ;  /* 0x0000761005007816 */ /* 0x000fc80000000000 */
[----:B------:R-:W-:Y:S02]  /*d090*/  @!P0 PRMT R26, R0, 0x5410, RZ ;  /* 0x00005410001a8816 */ /* 0x000fe400000000ff */
[----:B------:R-:W-:-:S04]  /*d0a0*/  LOP3.LUT R0, R6, 0xffff, RZ, 0xc0, !PT ;  /* 0x0000ffff06007812 */ /* 0x000fc800078ec0ff */
[----:B------:R-:W-:-:S04]  /*d0b0*/  SHF.R.U32.HI R0, RZ, 0x8, R0 ;  /* 0x00000008ff007819 */ /* 0x000fc80000011600 */
[----:B------:R-:W-:-:S04]  /*d0c0*/  LOP3.LUT R0, R0, 0xffff, RZ, 0xc0, !PT ;  /* 0x0000ffff00007812 */ /* 0x000fc800078ec0ff */
[----:B------:R-:W-:-:S13]  /*d0d0*/  ISETP.GE.U32.AND P0, PT, R217, R0, PT ;  /* 0x00000000d900720c */ /* 0x000fda0003f06070 */
[----:B---3--:R-:W-:-:S05]  /*d0e0*/  @!P0 HADD2 R2, -R25.H0_H0, -RZ.H0_H0 ;  /* 0xa00000ff19028230 */ /* 0x008fca0000000900 */
[----:B------:R-:W-:Y:S02]  /*d0f0*/  PRMT R0, R2, 0x7610, R0 ;  /* 0x0000761002007816 */ /* 0x000fe40000000000 */
[----:B------:R1:W2:Y:S04]  /*d100*/  LDL.LU.S16 R2, [R1+0x158] ;  /* 0x0001580001027983 */ /* 0x0002a80000300600 */
[----:B------:R1:W3:Y:S01]  /*d110*/  LDL.LU.S16 R5, [R1+0x15c] ;  /* 0x00015c0001057983 */ /* 0x0002e20000300600 */
[----:B------:R-:W-:Y:S02]  /*d120*/  @!P0 PRMT R25, R0, 0x5410, RZ ;  /* 0x0000541000198816 */ /* 0x000fe400000000ff */
[----:B------:R-:W-:Y:S02]  /*d130*/  SHF.R.U32.HI R0, RZ, 0x10, R6 ;  /* 0x00000010ff007819 */ /* 0x000fe40000011606 */
[----:B------:R-:W-:Y:S01]  /*d140*/  PRMT R23, R24, 0x7632, R23 ;  /* 0x0000763218177816 */ /* 0x000fe20000000017 */
[----:B------:R-:W-:Y:S01]  /*d150*/  IMAD.MOV.U32 R220, RZ, RZ, R196 ;  /* 0x000000ffffdc7224 */ /* 0x000fe200078e00c4 */
[----:B------:R-:W-:Y:S01]  /*d160*/  LOP3.LUT R0, R0, 0xff, RZ, 0xc0, !PT ;  /* 0x000000ff00007812 */ /* 0x000fe200078ec0ff */
[----:B------:R-:W3:Y:S01]  /*d170*/  LDL R14, [R1+0x19c] ;  /* 0x00019c00010e7983 */ /* 0x000ee20000100800 */
[----:B------:R-:W-:-:S02]  /*d180*/  SHF.R.U32.HI R6, RZ, 0x18, R6 ;  /* 0x00000018ff067819 */ /* 0x000fc40000011606 */
[C---:B------:R-:W-:Y:S02]  /*d190*/  ISETP.GE.U32.AND P1, PT, R217.reuse, R0, PT ;  /* 0x00000000d900720c */ /* 0x040fe40003f26070 */
[----:B------:R-:W-:Y:S01]  /*d1a0*/  ISETP.GE.U32.AND P0, PT, R217, R6, PT ;  /* 0x00000006d900720c */ /* 0x000fe20003f06070 */
[----:B------:R-:W-:Y:S02]  /*d1b0*/  IMAD.MOV.U32 R196, RZ, RZ, R193 ;  /* 0x000000ffffc47224 */ /* 0x000fe400078e00c1 */
[----:B------:R-:W-:Y:S02]  /*d1c0*/  IMAD.MOV.U32 R193, RZ, RZ, R230 ;  /* 0x000000ffffc17224 */ /* 0x000fe400078e00e6 */
[----:B------:R-:W-:Y:S02]  /*d1d0*/  IMAD.MOV.U32 R230, RZ, RZ, R206 ;  /* 0x000000ffffe67224 */ /* 0x000fe400078e00ce */
[----:B------:R-:W-:Y:S02]  /*d1e0*/  IMAD.MOV.U32 R206, RZ, RZ, R246 ;  /* 0x000000ffffce7224 */ /* 0x000fe400078e00f6 */
[----:B------:R-:W-:Y:S01]  /*d1f0*/  IMAD.MOV.U32 R246, RZ, RZ, R182 ;  /* 0x000000fffff67224 */ /* 0x000fe200078e00b6 */
[----:B------:R-:W-:Y:S01]  /*d200*/  PRMT R182, R24, 0x5410, R23 ;  /* 0x0000541018b67816 */ /* 0x000fe20000000017 */
[----:B----4-:R-:W-:-:S05]  /*d210*/  @!P1 HADD2 R8, -R24.H0_H0, -RZ.H0_H0 ;  /* 0xa00000ff18089230 */ /* 0x010fca0000000900 */
[----:B------:R-:W-:Y:S01]  /*d220*/  PRMT R6, R8, 0x7610, R6 ;  /* 0x0000761008067816 */ /* 0x000fe20000000006 */
[----:B------:R-:W-:-:S03]  /*d230*/  IMAD.WIDE.U32 R8, R9, -0x2daee0ad, RZ ;  /* 0xd2511f5309087825 */ /* 0x000fc600078e00ff */
[----:B------:R-:W-:Y:S02]  /*d240*/  @!P1 PRMT R24, R6, 0x5410, RZ ;  /* 0x0000541006189816 */ /* 0x000fe400000000ff */
[----:B------:R1:W4:Y:S01]  /*d250*/  LDL.LU.S16 R6, [R1+0x164] ;  /* 0x0001640001067983 */ /* 0x0003220000300600 */
[----:B--2---:R-:W-:-:S05]  /*d260*/  @!P0 HADD2 R2, -R23.H0_H0, -RZ.H0_H0 ;  /* 0xa00000ff17028230 */ /* 0x004fca0000000900 */
[----:B------:R-:W-:-:S04]  /*d270*/  PRMT R0, R2, 0x7610, R0 ;  /* 0x0000761002007816 */ /* 0x000fc80000000000 */
[----:B------:R-:W-:Y:S02]  /*d280*/  @!P0 PRMT R23, R0, 0x5410, RZ ;  /* 0x0000541000178816 */ /* 0x000fe400000000ff */
[----:B------:R-:W-:-:S04]  /*d290*/  LOP3.LUT R0, R9, R237, R10, 0x96, !PT ;  /* 0x000000ed09007212 */ /* 0x000fc800078e960a */
[----:B------:R-:W-:-:S04]  /*d2a0*/  LOP3.LUT R2, R0, 0xff, RZ, 0xc0, !PT ;  /* 0x000000ff00027812 */ /* 0x000fc800078ec0ff */
[----:B------:R-:W-:-:S13]  /*d2b0*/  ISETP.GE.U32.AND P0, PT, R217, R2, PT ;  /* 0x00000002d900720c */ /* 0x000fda0003f06070 */
[----:B---3--:R-:W-:-:S05]  /*d2c0*/  @!P0 HADD2 R5, -R22.H0_H0, -RZ.H0_H0 ;  /* 0xa00000ff16058230 */ /* 0x008fca0000000900 */
[----:B------:R-:W-:Y:S02]  /*d2d0*/  PRMT R2, R5, 0x7610, R2 ;  /* 0x0000761005027816 */ /* 0x000fe40000000002 */
[----:B------:R1:W2:Y:S01]  /*d2e0*/  LDL.LU.S16 R5, [R1+0x16c] ;  /* 0x00016c0001057983 */ /* 0x0002a20000300600 */
[C---:B------:R-:W-:Y:S01]  /*d2f0*/  PRMT R21, R22.reuse, 0x7632, R21 ;  /* 0x0000763216157816 */ /* 0x040fe20000000015 */
[----:B------:R-:W-:Y:S02]  /*d300*/  IMAD.MOV.U32 R200, RZ, RZ, R189 ;  /* 0x000000ffffc87224 */ /* 0x000fe400078e00bd */
[----:B------:R-:W3:Y:S01]  /*d310*/  LDL.LU R12, [R1+0x214] ;  /* 0x00021400010c7983 */ /* 0x000ee20000300800 */
[----:B------:R-:W-:Y:S02]  /*d320*/  PRMT R189, R22, 0x5410, R21 ;  /* 0x0000541016bd7816 */ /* 0x000fe40000000015 */
[----:B------:R-:W-:Y:S01]  /*d330*/  @!P0 PRMT R22, R2, 0x5410, RZ ;  /* 0x0000541002168816 */ /* 0x000fe200000000ff */
[----:B------:R-:W3:Y:S01]  /*d340*/  LDL R13, [R1+0x188] ;  /* 0x00018800010d7983 */ /* 0x000ee20000100800 */
[----:B------:R-:W-:-:S03]  /*d350*/  LOP3.LUT R2, R0, 0xffff, RZ, 0xc0, !PT ;  /* 0x0000ffff00027812 */ /* 0x000fc600078ec0ff */
[----:B------:R-:W3:Y:S01]  /*d360*/  LDL R15, [R1+0x300] ;  /* 0x00030000010f7983 */ /* 0x000ee20000100800 */
[----:B------:R-:W-:-:S04]  /*d370*/  SHF.R.U32.HI R2, RZ, 0x8, R2 ;  /* 0x00000008ff027819 */ /* 0x000fc80000011602 */
[----:B------:R-:W-:-:S04]  /*d380*/  LOP3.LUT R2, R2, 0xffff, RZ, 0xc0, !PT ;  /* 0x0000ffff02027812 */ /* 0x000fc800078ec0ff */
[----:B------:R-:W-:-:S13]  /*d390*/  ISETP.GE.U32.AND P0, PT, R217, R2, PT ;  /* 0x00000002d900720c */ /* 0x000fda0003f06070 */
[----:B----4-:R-:W-:-:S05]  /*d3a0*/  @!P0 HADD2 R6, -R21.H0_H0, -RZ.H0_H0 ;  /* 0xa00000ff15068230 */ /* 0x010fca0000000900 */
[----:B------:R-:W-:-:S04]  /*d3b0*/  PRMT R2, R6, 0x7610, R2 ;  /* 0x0000761006027816 */ /* 0x000fc80000000002 */
[----:B------:R-:W-:Y:S02]  /*d3c0*/  @!P0 PRMT R21, R2, 0x5410, RZ ;  /* 0x0000541002158816 */ /* 0x000fe400000000ff */
[----:B------:R-:W-:-:S04]  /*d3d0*/  LOP3.LUT R2, R8, 0xff, RZ, 0xc0, !PT ;  /* 0x000000ff08027812 */ /* 0x000fc800078ec0ff */
[----:B------:R-:W-:-:S13]  /*d3e0*/  ISETP.GE.U32.AND P0, PT, R217, R2, PT ;  /* 0x00000002d900720c */ /* 0x000fda0003f06070 */
[----:B--2---:R-:W-:-:S05]  /*d3f0*/  @!P0 HADD2 R5, -R20.H0_H0, -RZ.H0_H0 ;  /* 0xa00000ff14058230 */ /* 0x004fca0000000900 */
[----:B------:R-:W-:Y:S02]  /*d400*/  PRMT R2, R5, 0x7610, R2 ;  /* 0x0000761005027816 */ /* 0x000fe40000000002 */
[----:B------:R1:W2:Y:S04]  /*d410*/  LDL.LU.S16 R5, [R1+0x170] ;  /* 0x0001700001057983 */ /* 0x0002a80000300600 */
[----:B------:R-:W4:Y:S01]  /*d420*/  LDL.64 R16, [R1+0x180] ;  /* 0x0001800001107983 */ /* 0x000f220000100a00 */
[C---:B------:R-:W-:Y:S01]  /*d430*/  PRMT R19, R20.reuse, 0x7632, R19 ;  /* 0x0000763214137816 */ /* 0x040fe20000000013 */
[----:B------:R-:W-:Y:S02]  /*d440*/  IMAD.MOV.U32 R252, RZ, RZ, R219 ;  /* 0x000000fffffc7224 */ /* 0x000fe400078e00db */
[----:B------:R-:W-:Y:S01]  /*d450*/  IMAD.MOV.U32 R219, RZ, RZ, R188 ;  /* 0x000000ffffdb7224 */ /* 0x000fe200078e00bc */
[----:B------:R-:W-:-:S02]  /*d460*/  PRMT R188, R20, 0x5410, R19 ;  /* 0x0000541014bc7816 */ /* 0x000fc40000000013 */
[----:B------:R-:W-:Y:S02]  /*d470*/  @!P0 PRMT R20, R2, 0x5410, RZ ;  /* 0x0000541002148816 */ /* 0x000fe400000000ff */
[----:B------:R-:W-:-:S04]  /*d480*/  LOP3.LUT R2, R8, 0xffff, RZ, 0xc0, !PT ;  /* 0x0000ffff08027812 */ /* 0x000fc800078ec0ff */
[----:B------:R-:W-:-:S04]  /*d490*/  SHF.R.U32.HI R2, RZ, 0x8, R2 ;  /* 0x00000008ff027819 */ /* 0x000fc80000011602 */
[----:B------:R-:W-:-:S04]  /*d4a0*/  LOP3.LUT R2, R2, 0xffff, RZ, 0xc0, !PT ;  /* 0x0000ffff02027812 */ /* 0x000fc800078ec0ff */
[----:B------:R-:W-:Y:S01]  /*d4b0*/  ISETP.GE.U32.AND P0, PT, R217, R2, PT ;  /* 0x00000002d900720c */ /* 0x000fe20003f06070 */
[----:B------:R-:W1:Y:S04]  /*d4c0*/  S2R R7, SR_TID.X ;  /* 0x0000000000077919 */ /* 0x000e680000002100 */
[----:B------:R-:W1:Y:S01]  /*d4d0*/  S2R R6, SR_CTAID.X ;  /* 0x0000000000067919 */ /* 0x000e620000002500 */
[----:B------:R-:W-:Y:S02]  /*d4e0*/  IMAD.MOV.U32 R199, RZ, RZ, R197 ;  /* 0x000000ffffc77224 */ /* 0x000fe400078e00c5 */
[----:B------:R-:W-:Y:S02]  /*d4f0*/  IMAD.MOV.U32 R197, RZ, RZ, R219 ;  /* 0x000000ffffc57224 */ /* 0x000fe400078e00db */
[----:B------:R-:W1:Y:S03]  /*d500*/  S2R R219, SR_TID.X ;  /* 0x0000000000db7919 */ /* 0x000e660000002100 */
[----:B--2---:R-:W-:-:S05]  /*d510*/  @!P0 HADD2 R5, -R19.H0_H0, -RZ.H0_H0 ;  /* 0xa00000ff13058230 */ /* 0x004fca0000000900 */
[----:B------:R-:W-:Y:S02]  /*d520*/  PRMT R2, R5, 0x7610, R2 ;  /* 0x0000761005027816 */ /* 0x000fe40000000002 */
[----:B------:R-:W3:Y:S02]  /*d530*/  S2R R5, SR_CTAID.Y ;  /* 0x0000000000057919 */ /* 0x000ee40000002600 */
[----:B------:R-:W-:Y:S02]  /*d540*/  @!P0 PRMT R19, R2, 0x5410, RZ ;  /* 0x0000541002138816 */ /* 0x000fe400000000ff */
[----:B------:R-:W3:Y:S02]  /*d550*/  S2R R2, SR_CTAID.Z ;  /* 0x0000000000027919 */ /* 0x000ee40000002700 */
[----:B---3--:R-:W-:Y:S01]  /*d560*/  IMAD R2, R5, R12, R2 ;  /* 0x0000000c05027224 */ /* 0x008fe200078e0202 */
[----:B-1----:R-:W-:Y:S01]  /*d570*/  SHF.R.S32.HI R5, RZ, 0x1f, R7 ;  /* 0x0000001fff057819 */ /* 0x002fe20000011407 */
[----:B------:R-:W-:-:S03]  /*d580*/  IMAD.SHL.U32 R12, R6, 0x80, RZ ;  /* 0x00000080060c7824 */ /* 0x000fc600078e00ff */
[----:B------:R-:W-:Y:S01]  /*d590*/  LEA.HI R5, R5, R7, RZ, 0x5 ;  /* 0x0000000705057211 */ /* 0x000fe200078f28ff */
[----:B------:R-:W-:Y:S01]  /*d5a0*/  IMAD R245, R245, R2, R12 ;  /* 0x00000002f5f57224 */ /* 0x000fe200078e020c */
[----:B------:R-:W-:Y:S02]  /*d5b0*/  LOP3.LUT R2, R13, 0x7ffffffc, RZ, 0xc0, !PT ;  /* 0x7ffffffc0d027812 */ /* 0x000fe400078ec0ff */
[----:B------:R-:W-:-:S04]  /*d5c0*/  LOP3.LUT R5, R5, 0xffffffe0, RZ, 0xc0, !PT ;  /* 0xffffffe005057812 */ /* 0x000fc800078ec0ff */
[----:B------:R-:W-:Y:S01]  /*d5d0*/  IADD3 R5, -R2, R219, -R5 ;  /* 0x000000db02057210 */ /* 0x000fe20007ffe905 */
[----:B------:R-:W-:-:S04]  /*d5e0*/  IMAD.SHL.U32 R2, R200, 0x80, RZ ;  /* 0x00000080c8027824 */ /* 0x000fc800078e00ff */
[----:B------:R-:W-:Y:S02]  /*d5f0*/  IMAD.SHL.U32 R5, R5, 0x2, RZ ;  /* 0x0000000205057824 */ /* 0x000fe400078e00ff */
[C---:B------:R-:W-:Y:S02]  /*d600*/  IMAD R2, R14.reuse, R245, R2 ;  /* 0x000000f50e027224 */ /* 0x040fe400078e0202 */
[----:B------:R-:W-:-:S03]  /*d610*/  IMAD R5, R14, R15, R5 ;  /* 0x0000000f0e057224 */ /* 0x000fc600078e0205 */
[----:B------:R-:W-:Y:S02]  /*d620*/  IADD3 R2, R2, -0x80, RZ ;  /* 0xffffff8002027810 */ /* 0x000fe40007ffe0ff */
[----:B------:R-:W-:Y:S02]  /*d630*/  SHF.R.S32.HI R6, RZ, 0x1f, R5 ;  /* 0x0000001fff067819 */ /* 0x000fe40000011405 */
[----:B------:R-:W-:-:S04]  /*d640*/  IADD3 R5, P0, R5, R2, RZ ;  /* 0x0000000205057210 */ /* 0x000fc80007f1e0ff */
[----:B------:R-:W-:Y:S02]  /*d650*/  LEA.HI.X.SX32 R2, R2, R6, 0x1, P0 ;  /* 0x0000000602027211 */ /* 0x000fe400000f0eff */
[----:B----4-:R-:W-:-:S04]  /*d660*/  LEA R6, P0, R5, R16, 0x1 ;  /* 0x0000001005067211 */ /* 0x010fc800078008ff */
[----:B------:R-:W-:Y:S01]  /*d670*/  LEA.HI.X R7, R5, R17, R2, 0x1, P0 ;  /* 0x0000001105077211 */ /* 0x000fe200000f0c02 */
[----:B------:R-:W-:Y:S02]  /*d680*/  IMAD.MOV.U32 R17, RZ, RZ, R243 ;  /* 0x000000ffff117224 */ /* 0x000fe400078e00f3 */
[----:B------:R-:W-:Y:S02]  /*d690*/  IMAD.MOV.U32 R243, RZ, RZ, R186 ;  /* 0x000000fffff37224 */ /* 0x000fe400078e00ba */
[----:B------:R1:W2:Y:S04]  /*d6a0*/  LDL.LU.S16 R186, [R1+0x180] ;  /* 0x0001800001ba7983 */ /* 0x0002a80000300600 */
[----:B------:R1:W3:Y:S04]  /*d6b0*/  LDL.LU.S16 R16, [R1+0x17c] ;  /* 0x00017c0001107983 */ /* 0x0002e80000300600 */
[----:B------:R1:W4:Y:S04]  /*d6c0*/  LDL.LU.S16 R13, [R1+0x188] ;  /* 0x00018800010d7983 */ /* 0x0003280000300600 */
[----:B------:R1:W3:Y:S01]  /*d6d0*/  LDL.LU.S16 R12, [R1+0x184] ;  /* 0x00018400010c7983 */ /* 0x0002e20000300600 */
[----:B------:R-:W-:-:S04]  /*d6e0*/  SHF.R.U32.HI R2, RZ, 0x10, R8 ;  /* 0x00000010ff027819 */ /* 0x000fc80000011608 */
[----:B------:R-:W-:-:S04]  /*d6f0*/  LOP3.LUT R2, R2, 0xff, RZ, 0xc0, !PT ;  /* 0x000000ff02027812 */ /* 0x000fc800078ec0ff */
[----:B------:R-:W-:Y:S02]  /*d700*/  ISETP.GE.U32.AND P1, PT, R217, R2, PT ;  /* 0x00000002d900720c */ /* 0x000fe40003f26070 */
[--C-:B------:R-:W-:Y:S02]  /*d710*/  SHF.R.U32.HI R2, RZ, 0x10, R0.reuse ;  /* 0x00000010ff027819 */ /* 0x100fe40000011600 */
[----:B------:R-:W-:-:S04]  /*d720*/  SHF.R.U32.HI R0, RZ, 0x18, R0 ;  /* 0x00000018ff007819 */ /* 0x000fc80000011600 */
[----:B------:R-:W-:Y:S02]  /*d730*/  ISETP.GE.U32.AND P2, PT, R217, R0, PT ;  /* 0x00000000d900720c */ /* 0x000fe40003f46070 */
[----:B------:R-:W-:Y:S02]  /*d740*/  LOP3.LUT R2, R2, 0xff, RZ, 0xc0, !PT ;  /* 0x000000ff02027812 */ /* 0x000fe400078ec0ff */
[----:B------:R-:W-:Y:S02]  /*d750*/  PRMT R0, R83, 0x7632, R0 ;  /* 0x0000763253007816 */ /* 0x000fe40000000000 */
[----:B------:R-:W-:Y:S02]  /*d760*/  ISETP.GE.U32.AND P3, PT, R217, R2, PT ;  /* 0x00000002d900720c */ /* 0x000fe40003f66070 */
[----:B------:R-:W-:Y:S02]  /*d770*/  SHF.R.U32.HI R8, RZ, 0x18, R8 ;  /* 0x00000018ff087819 */ /* 0x000fe40000011608 */
[----:B------:R-:W-:-:S02]  /*d780*/  PRMT R2, R83, 0x7610, R2 ;  /* 0x0000761053027816 */ /* 0x000fc40000000002 */
[----:B------:R-:W-:Y:S02]  /*d790*/  ISETP.GE.U32.AND P0, PT, R217, R8, PT ;  /* 0x00000008d900720c */ /* 0x000fe40003f06070 */
[----:B------:R-:W-:Y:S01]  /*d7a0*/  PRMT R5, R18, 0x7632, R5 ;  /* 0x0000763212057816 */ /* 0x000fe20000000005 */
[----:B------:R1:W-:Y:S01]  /*d7b0*/  ST.E.U16 [R6.64], R153 ;  /* 0x0000009906007985 */ /* 0x0003e2000c101504 */
[----:B------:R-:W-:-:S03]  /*d7c0*/  IMAD.MOV.U32 R15, RZ, RZ, R246 ;  /* 0x000000ffff0f7224 */ /* 0x000fc600078e00f6 */
[----:B------:R1:W-:Y:S01]  /*d7d0*/  ST.E.U16 [R6.64+0x2], R152 ;  /* 0x0000029806007985 */ /* 0x0003e2000c101504 */
[----:B------:R-:W-:Y:S01]  /*d7e0*/  IMAD.MOV.U32 R246, RZ, RZ, R187 ;  /* 0x000000fffff67224 */ /* 0x000fe200078e00bb */
[----:B------:R-:W-:Y:S01]  /*d7f0*/  PRMT R187, R18, 0x5410, R5 ;  /* 0x0000541012bb7816 */ /* 0x000fe20000000005 */
[----:B------:R-:W-:Y:S02]  /*d800*/  IMAD.MOV.U32 R245, RZ, RZ, R252 ;  /* 0x000000fffff57224 */ /* 0x000fe400078e00fc */
[----:B------:R-:W-:Y:S02]  /*d810*/  IMAD.MOV.U32 R252, RZ, RZ, R196 ;  /* 0x000000fffffc7224 */ /* 0x000fe400078e00c4 */
[----:B------:R-:W-:Y:S02]  /*d820*/  IMAD.MOV.U32 R196, RZ, RZ, R230 ;  /* 0x000000ffffc47224 */ /* 0x000fe400078e00e6 */
[----:B------:R-:W-:Y:S02]  /*d830*/  IMAD.MOV.U32 R230, RZ, RZ, R246 ;  /* 0x000000ffffe67224 */ /* 0x000fe400078e00f6 */
[----:B-1----:R-:W-:-:S02]  /*d840*/  IMAD.MOV.U32 R153, RZ, RZ, R197 ;  /* 0x000000ffff997224 */ /* 0x002fc400078e00c5 */
[----:B------:R-:W-:Y:S02]  /*d850*/  IMAD.MOV.U32 R197, RZ, RZ, R220 ;  /* 0x000000ffffc57224 */ /* 0x000fe400078e00dc */
[----:B------:R-:W-:Y:S02]  /*d860*/  IMAD.MOV.U32 R220, RZ, RZ, R193 ;  /* 0x000000ffffdc7224 */ /* 0x000fe400078e00c1 */
[----:B------:R-:W-:Y:S02]  /*d870*/  IMAD.MOV.U32 R193, RZ, RZ, R206 ;  /* 0x000000ffffc17224 */ /* 0x000fe400078e00ce */
[----:B------:R-:W-:Y:S02]  /*d880*/  IMAD.MOV.U32 R206, RZ, RZ, R247 ;  /* 0x000000ffffce7224 */ /* 0x000fe400078e00f7 */
[----:B------:R-:W-:Y:S01]  /*d890*/  IMAD.MOV.U32 R152, RZ, RZ, R15 ;  /* 0x000000ffff987224 */ /* 0x000fe200078e000f */
[----:B--2---:R-:W-:-:S05]  /*d8a0*/  @!P1 HADD2 R186, -R18.H0_H0, -RZ.H0_H0 ;  /* 0xa00000ff12ba9230 */ /* 0x004fca0000000900 */
[----:B------:R-:W-:Y:S01]  /*d8b0*/  PRMT R11, R186, 0x7610, R11 ;  /* 0x00007610ba0b7816 */ /* 0x000fe2000000000b */
[----:B---3--:R-:W-:Y:S01]  /*d8c0*/  @!P2 HADD2 R12, -R0.H0_H0, -RZ.H0_H0 ;  /* 0xa00000ff000ca230 */ /* 0x008fe20000000900 */
[----:B------:R-:W-:Y:S01]  /*d8d0*/  PRMT R186, R2, 0x5410, R0 ;  /* 0x0000541002ba7816 */ /* 0x000fe20000000000 */
[----:B----4-:R-:W-:-:S03]  /*d8e0*/  @!P3 HADD2 R13, -R2.H0_H0, -RZ.H0_H0 ;  /* 0xa00000ff020db230 */ /* 0x010fc60000000900 */
[----:B------:R-:W-:-:S04]  /*d8f0*/  PRMT R8, R12, 0x7610, R8 ;  /* 0x000076100c087816 */ /* 0x000fc80000000008 */
[----:B------:R-:W-:Y:S01]  /*d900*/  @!P2 PRMT R0, R8, 0x5410, RZ ;  /* 0x000054100800a816 */ /* 0x000fe200000000ff */
[----:B------:R-:W-:Y:S01]  /*d910*/  IMAD.SHL.U32 R8, R14, 0x8, RZ ;  /* 0x000000080e087824 */ /* 0x000fe200078e00ff */
[----:B------:R-:W-:Y:S01]  /*d920*/  PRMT R9, R13, 0x7610, R9 ;  /* 0x000076100d097816 */ /* 0x000fe20000000009 */
[----:B------:R-:W-:Y:S02]  /*d930*/  @!P0 HADD2 R16, -R5.H0_H0, -RZ.H0_H0 ;  /* 0xa00000ff05108230 */ /* 0x000fe40000000900 */
[----:B------:R-:W-:-:S03]  /*d940*/  IMAD.WIDE R12, R8, 0x2, R6 ;  /* 0x00000002080c7825 */ /* 0x000fc600078e0206 */
[----:B------:R-:W-:Y:S02]  /*d950*/  PRMT R10, R16, 0x7610, R10 ;  /* 0x00007610100a7816 */ /* 0x000fe4000000000a */
[----:B------:R-:W-:Y:S04]  /*d960*/  ST.E.U16 [R12.64], R150 ;  /* 0x000000960c007985 */ /* 0x000fe8000c101504 */
[----:B------:R1:W-:Y:S01]  /*d970*/  ST.E.U16 [R12.64+0x2], R151 ;  /* 0x000002970c007985 */ /* 0x0003e2000c101504 */
[----:B------:R-:W-:Y:S01]  /*d980*/  @!P0 PRMT R5, R10, 0x5410, RZ ;  /* 0x000054100a058816 */ /* 0x000fe200000000ff */
[----:B------:R-:W-:Y:S02]  /*d990*/  IMAD.SHL.U32 R10, R14, 0x40, RZ ;  /* 0x000000400e0a7824 */ /* 0x000fe400078e00ff */
[----:B------:R2:W-:Y:S01]  /*d9a0*/  STL [R1+0x280], R8 ;  /* 0x0002800801007387 */ /* 0x0005e20000100800 */
[----:B------:R-:W-:Y:S01]  /*d9b0*/  @!P1 PRMT R18, R11, 0x5410, RZ ;  /* 0x000054100b129816 */ /* 0x000fe200000000ff */
[----:B------:R-:W-:Y:S01]  /*d9c0*/  IMAD.WIDE R10, R10, 0x2, R6 ;  /* 0x000000020a0a7825 */ /* 0x000fe200078e0206 */
[----:B------:R-:W-:-:S03]  /*d9d0*/  @!P3 PRMT R2, R9, 0x5410, RZ ;  /* 0x000054100902b816 */ /* 0x000fc600000000ff */
[----:B-1----:R-:W-:-:S04]  /*d9e0*/  IMAD.WIDE.U32 R150, R225, -0x326172a9, RZ ;  /* 0xcd9e8d57e1967825 */ /* 0x002fc800078e00ff */
[----:B--2---:R-:W-:Y:S01]  /*d9f0*/  IMAD R8, R14, 0x48, RZ ;  /* 0x000000480e087824 */ /* 0x004fe200078e02ff */
[----:B------:R-:W-:-:S05]  /*da00*/  LOP3.LUT R14, R224, R151, RZ, 0x3c, !PT ;  /* 0x00000097e00e7212 */ /* 0x000fca00078e3cff */
[----:B------:R-:W-:Y:S01]  /*da10*/  IMAD.WIDE.U32 R246, R14, -0x2daee0ad, RZ ;  /* 0xd2511f530ef67825 */ /* 0x000fe200078e00ff */
[----:B------:R1:W-:Y:S01]  /*da20*/  STL [R1+0x284], R8 ;  /* 0x0002840801007387 */ /* 0x0003e20000100800 */
[----:B------:R-:W-:-:S03]  /*da30*/  LOP3.LUT R14, R154, R133, RZ, 0x3c, !PT ;  /* 0x000000859a0e7212 */ /* 0x000fc600078e3cff */
[----:B------:R-:W-:Y:S01]  /*da40*/  LOP3.LUT R16, R247, R221, R132, 0x96, !PT ;  /* 0x000000ddf7107212 */ /* 0x000fe200078e9684 */
[----:B------:R-:W-:Y:S01]  /*da50*/  ST.E.U16 [R10.64], R74 ;  /* 0x0000004a0a007985 */ /* 0x000fe2000c101504 */
[----:B------:R-:W-:-:S03]  /*da60*/  IMAD.WIDE.U32 R14, R14, -0x326172a9, RZ ;  /* 0xcd9e8d570e0e7825 */ /* 0x000fc600078e00ff */
[----:B------:R2:W-:Y:S04]  /*da70*/  ST.E.U16 [R10.64+0x2], R73 ;  /* 0x000002490a007985 */ /* 0x0005e8000c101504 */
[----:B------:R3:W5:Y:S01]  /*da80*/  LDL.LU R225, [R1+0x350] ;  /* 0x0003500001e17983 */ /* 0x0007620000300800 */
[----:B-1----:R-:W-:-:S05]  /*da90*/  IMAD.WIDE R8, R8, 0x2, R6 ;  /* 0x0000000208087825 */ /* 0x002fca00078e0206 */
[----:B------:R-:W-:Y:S04]  /*daa0*/  ST.E.U16 [R8.64], R72 ;  /* 0x0000004808007985 */ /* 0x000fe8000c101504 */
[----:B------:R-:W-:Y:S04]  /*dab0*/  ST.E.U16 [R8.64+0x2], R71 ;  /* 0x0000024708007985 */ /* 0x000fe8000c101504 */
[----:B------:R-:W-:Y:S04]  /*dac0*/  ST.E.U16 [R6.64+0x10], R125 ;  /* 0x0000107d06007985 */ /* 0x000fe8000c101504 */
[----:B------:R1:W-:Y:S01]  /*dad0*/  ST.E.U16 [R6.64+0x12], R124 ;  /* 0x0000127c06007985 */ /* 0x0003e2000c101504 */
[----:B--2---:R-:W-:Y:S01]  /*dae0*/  IMAD.MOV.U32 R73, RZ, RZ, R17 ;  /* 0x000000ffff497224 */ /* 0x004fe200078e0011 */
[----:B------:R-:W-:-:S02]  /*daf0*/  LOP3.LUT R17, R176, R133, RZ, 0x3c, !PT ;  /* 0x00000085b0117212 */ /* 0x000fc400078e3cff */
[----:B------:R-:W-:Y:S04]  /*db00*/  ST.E.U16 [R12.64+0x10], R84 ;  /* 0x000010540c007985 */ /* 0x000fe8000c101504 */
[----:B------:R-:W-:Y:S04]  /*db10*/  ST.E.U16 [R12.64+0x12], R85 ;  /* 0x000012550c007985 */ /* 0x000fe8000c101504 */
[----:B------:R2:W-:Y:S01]  /*db20*/  ST.E.U16 [R10.64+0x10], R70 ;  /* 0x000010460a007985 */ /* 0x0005e2000c101504 */
[----:B-1----:R-:W-:-:S05]  /*db30*/  IMAD.WIDE.U32 R124, R16, -0x326172a9, RZ ;  /* 0xcd9e8d57107c7825 */ /* 0x002fca00078e00ff */
[-CC-:B------:R-:W-:Y:S01]  /*db40*/  LOP3.LUT R83, R125, R233.reuse, R14.reuse, 0x96, !PT ;  /* 0x000000e97d537212 */ /* 0x180fe200078e960e */
[----:B------:R-:W-:Y:S01]  /*db50*/  IMAD.WIDE.U32 R16, R17, -0x326172a9, RZ ;  /* 0xcd9e8d5711107825 */ /* 0x000fe200078e00ff */
[----:B--2---:R-:W-:-:S03]  /*db60*/  LOP3.LUT R70, R101, R233, R14, 0x96, !PT ;  /* 0x000000e965467212 */ /* 0x004fc600078e960e */
[----:B------:R-:W-:Y:S01]  /*db70*/  IMAD.SHL.U32 R14, R180, 0x4, RZ ;  /* 0x00000004b40e7824 */ /* 0x000fe200078e00ff */
[----:B------:R1:W-:Y:S04]  /*db80*/  ST.E.U16 [R10.64+0x12], R68 ;  /* 0x000012440a007985 */ /* 0x0003e8000c101504 */
[----:B------:R-:W-:Y:S01]  /*db90*/  LOP3.LUT R14, R133, R223, R14, 0x96, !PT ;  /* 0x000000df850e7212 */ /* 0x000fe200078e960e */
[----:B------:R-:W-:Y:S01]  /*dba0*/  ST.E.U16 [R8.64+0x10], R66 ;  /* 0x0000104208007985 */ /* 0x000fe2000c101504 */
[-C--:B------:R-:W-:Y:S02]  /*dbb0*/  LOP3.LUT R71, R101, R233.reuse, R16, 0x96, !PT ;  /* 0x000000e965477212 */ /* 0x080fe400078e9610 */
[----:B------:R-:W-:Y:S01]  /*dbc0*/  LOP3.LUT R85, R17, R232, R150, 0x96, !PT ;  /* 0x000000e811557212 */ /* 0x000fe200078e9696 */
[----:B------:R2:W-:Y:S01]  /*dbd0*/  ST.E.U16 [R8.64+0x12], R67 ;  /* 0x0000124308007985 */ /* 0x0005e2000c101504 */
[----:B------:R-:W-:-:S03]  /*dbe0*/  LOP3.LUT R84, R125, R233, R16, 0x96, !PT ;  /* 0x000000e97d547212 */ /* 0x000fc600078e9610 */
[----:B------:R-:W-:Y:S04]  /*dbf0*/  ST.E.U16 [R6.64+0x20], R149 ;  /* 0x0000209506007985 */ /* 0x000fe8000c101504 */
[----:B------:R-:W-:Y:S04]  /*dc00*/  ST.E.U16 [R6.64+0x22], R148 ;  /* 0x0000229406007985 */ /* 0x000fe8000c101504 */
[----:B------:R-:W-:Y:S04]  /*dc10*/  ST.E.U16 [R12.64+0x20], R146 ;  /* 0x000020920c007985 */ /* 0x000fe8000c101504 */
[----:B------:R-:W-:Y:S01]  /*dc20*/  ST.E.U16 [R12.64+0x22], R147 ;  /* 0x000022930c007985 */ /* 0x000fe2000c101504 */
[----:B-1----:R-:W-:Y:S01]  /*dc30*/  LOP3.LUT R68, R17, R232, R198, 0x96, !PT ;  /* 0x000000e811447212 */ /* 0x002fe200078e96c6 */
[----:B------:R-:W-:-:S02]  /*dc40*/  IMAD.WIDE.U32 R16, R14, -0x326172a9, RZ ;  /* 0xcd9e8d570e107825 */ /* 0x000fc400078e00ff */
[----:B------:R-:W-:Y:S04]  /*dc50*/  ST.E.U16 [R10.64+0x20], R82 ;  /* 0x000020520a007985 */ /* 0x000fe8000c101504 */
[----:B------:R-:W-:Y:S01]  /*dc60*/  ST.E.U16 [R10.64+0x22], R81 ;  /* 0x000022510a007985 */ /* 0x000fe2000c101504 */
[----:B------:R-:W-:-:S03]  /*dc70*/  LOP3.LUT R14, R17, R232, R198, 0x96, !PT ;  /* 0x000000e8110e7212 */ /* 0x000fc600078e96c6 */
[----:B------:R-:W-:Y:S04]  /*dc80*/  ST.E.U16 [R8.64+0x20], R80 ;  /* 0x0000205008007985 */ /* 0x000fe8000c101504 */
[----:B------:R-:W-:Y:S04]  /*dc90*/  ST.E.U16 [R8.64+0x22], R79 ;  /* 0x0000224f08007985 */ /* 0x000fe8000c101504 */
[----:B------:R-:W-:Y:S04]  /*dca0*/  ST.E.U16 [R6.64+0x30], R145 ;  /* 0x0000309106007985 */ /* 0x000fe8000c101504 */
[----:B------:R-:W-:Y:S04]  /*dcb0*/  ST.E.U16 [R6.64+0x32], R144 ;  /* 0x0000329006007985 */ /* 0x000fe8000c101504 */
[----:B------:R-:W-:Y:S04]  /*dcc0*/  ST.E.U16 [R12.64+0x30], R143 ;  /* 0x0000308f0c007985 */ /* 0x000fe8000c101504 */
[----:B------:R-:W-:Y:S04]  /*dcd0*/  ST.E.U16 [R12.64+0x32], R142 ;  /* 0x0000328e0c007985 */ /* 0x000fe8000c101504 */
[----:B------:R-:W-:Y:S04]  /*dce0*/  ST.E.U16 [R10.64+0x30], R76 ;  /* 0x0000304c0a007985 */ /* 0x000fe8000c101504 */
[----:B------:R-:W-:Y:S01]  /*dcf0*/  ST.E.U16 [R10.64+0x32], R75 ;  /* 0x0000324b0a007985 */ /* 0x000fe2000c101504 */
[----:B--2---:R-:W-:-:S03]  /*dd00*/  LOP3.LUT R67, R15, R232, R198, 0x96, !PT ;  /* 0x000000e80f437212 */ /* 0x004fc600078e96c6 */
[----:B------:R-:W-:Y:S04]  /*dd10*/  ST.E.U16 [R8.64+0x30], R78 ;  /* 0x0000304e08007985 */ /* 0x000fe8000c101504 */
[----:B------:R1:W-:Y:S04]  /*dd20*/  ST.E.U16 [R8.64+0x32], R77 ;  /* 0x0000324d08007985 */ /* 0x0003e8000c101504 */
[----:B------:R-:W-:Y:S04]  /*dd30*/  ST.E.U16 [R6.64+0x40], R139 ;  /* 0x0000408b06007985 */ /* 0x000fe8000c101504 */
[----:B------:R-:W-:Y:S04]  /*dd40*/  ST.E.U16 [R6.64+0x42], R137 ;  /* 0x0000428906007985 */ /* 0x000fe8000c101504 */
[----:B------:R-:W-:Y:S04]  /*dd50*/  ST.E.U16 [R12.64+0x40], R129 ;  /* 0x000040810c007985 */ /* 0x000fe8000c101504 */
[----:B------:R-:W-:Y:S04]  /*dd60*/  ST.E.U16 [R12.64+0x42], R131 ;  /* 0x000042830c007985 */ /* 0x000fe8000c101504 */
[----:B------:R-:W-:Y:S04]  /*dd70*/  ST.E.U16 [R10.64+0x40], R65 ;  /* 0x000040410a007985 */ /* 0x000fe8000c101504 */
[----:B------:R-:W-:Y:S01]  /*dd80*/  ST.E.U16 [R10.64+0x42], R64 ;  /* 0x000042400a007985 */ /* 0x000fe2000c101504 */
[----:B-1----:R-:W-:-:S03]  /*dd90*/  IMAD.WIDE.U32 R76, R14, -0x2daee0ad, RZ ;  /* 0xd2511f530e4c7825 */ /* 0x002fc600078e00ff */
[----:B------:R-:W-:Y:S01]  /*dda0*/  ST.E.U16 [R8.64+0x40], R59 ;  /* 0x0000403b08007985 */ /* 0x000fe2000c101504 */
[----:B------:R-:W-:-:S03]  /*ddb0*/  LOP3.LUT R74, R15, R232, R150, 0x96, !PT ;  /* 0x000000e80f4a7212 */ /* 0x000fc600078e9696 */
[----:B------:R-:W-:Y:S01]  /*ddc0*/  ST.E.U16 [R8.64+0x42], R60 ;  /* 0x0000423c08007985 */ /* 0x000fe2000c101504 */
[----:B------:R-:W-:-:S03]  /*ddd0*/  IMAD.WIDE.U32 R14, R67, -0x2daee0ad, RZ ;  /* 0xd2511f53430e7825 */ /* 0x000fc600078e00ff */
[----:B------:R-:W-:Y:S04]  /*dde0*/  ST.E.U16 [R6.64+0x50], R107 ;  /* 0x0000506b06007985 */ /* 0x000fe8000c101504 */
[----:B------:R1:W-:Y:S01]  /*ddf0*/  ST.E.U16 [R6.64+0x52], R106 ;  /* 0x0000526a06007985 */ /* 0x0003e2000c101504 */
[----:B------:R-:W-:-:S03]  /*de00*/  IMAD.MOV.U32 R148, RZ, RZ, R73 ;  /* 0x000000ffff947224 */ /* 0x000fc600078e0049 */
[----:B------:R-:W-:Y:S01]  /*de10*/  ST.E.U16 [R12.64+0x50], R88 ;  /* 0x000050580c007985 */ /* 0x000fe2000c101504 */
[----:B------:R-:W-:-:S03]  /*de20*/  LOP3.LUT R66, R101, R233, R16, 0x96, !PT ;  /* 0x000000e965427212 */ /* 0x000fc600078e9610 */
[----:B------:R-:W-:Y:S01]  /*de30*/  ST.E.U16 [R12.64+0x52], R89 ;  /* 0x000052590c007985 */ /* 0x000fe2000c101504 */
[----:B------:R-:W-:-:S03]  /*de40*/  LOP3.LUT R72, R17, R232, R150, 0x96, !PT ;  /* 0x000000e811487212 */ /* 0x000fc600078e9696 */
[----:B------:R2:W-:Y:S01]  /*de50*/  ST.E.U16 [R10.64+0x50], R34 ;  /* 0x000050220a007985 */ /* 0x0005e2000c101504 */
[----:B------:R-:W-:-:S03]  /*de60*/  LOP3.LUT R73, R125, R233, R16, 0x96, !PT ;  /* 0x000000e97d497212 */ /* 0x000fc600078e9610 */
[----:B------:R-:W-:Y:S01]  /*de70*/  ST.E.U16 [R10.64+0x52], R58 ;  /* 0x0000523a0a007985 */ /* 0x000fe2000c101504 */
[----:B------:R-:W-:-:S03]  /*de80*/  IMAD.WIDE.U32 R16, R68, -0x2daee0ad, RZ ;  /* 0xd2511f5344107825 */ /* 0x000fc600078e00ff */
[----:B------:R-:W-:Y:S01]  /*de90*/  ST.E.U16 [R8.64+0x50], R57 ;  /* 0x0000503908007985 */ /* 0x000fe2000c101504 */
[----:B------:R-:W-:-:S03]  /*dea0*/  IMAD.WIDE.U32 R80, R71, -0x2daee0ad, RZ ;  /* 0xd2511f5347507825 */ /* 0x000fc600078e00ff */
[----:B------:R4:W-:Y:S01]  /*deb0*/  ST.E.U16 [R8.64+0x52], R56 ;  /* 0x0000523808007985 */ /* 0x0009e2000c101504 */
[----:B-1----:R-:W-:-:S03]  /*dec0*/  IMAD.WIDE.U32 R106, R70, -0x2daee0ad, RZ ;  /* 0xd2511f53466a7825 */ /* 0x002fc600078e00ff */
[----:B------:R-:W-:Y:S01]  /*ded0*/  ST.E.U16 [R6.64+0x60], R128 ;  /* 0x0000608006007985 */ /* 0x000fe2000c101504 */
[----:B------:R-:W-:-:S03]  /*dee0*/  LOP3.LUT R60, R15, R234, R250, 0x96, !PT ;  /* 0x000000ea0f3c7212 */ /* 0x000fc600078e96fa */
[----:B------:R-:W-:Y:S01]  /*def0*/  ST.E.U16 [R6.64+0x62], R127 ;  /* 0x0000627f06007985 */ /* 0x000fe2000c101504 */
[----:B------:R-:W-:-:S03]  /*df00*/  LOP3.LUT R59, R107, R241, R14, 0x96, !PT ;  /* 0x000000f16b3b7212 */ /* 0x000fc600078e960e */
[----:B------:R-:W-:Y:S01]  /*df10*/  ST.E.U16 [R12.64+0x60], R126 ;  /* 0x0000607e0c007985 */ /* 0x000fe2000c101504 */
[----:B--2---:R-:W-:-:S03]  /*df20*/  LOP3.LUT R34, R77, R234, R250, 0x96, !PT ;  /* 0x000000ea4d227212 */ /* 0x004fc600078e96fa */
[----:B------:R-:W-:Y:S01]  /*df30*/  ST.E.U16 [R12.64+0x62], R138 ;  /* 0x0000628a0c007985 */ /* 0x000fe2000c101504 */
[----:B------:R-:W-:-:S03]  /*df40*/  IMAD.WIDE.U32 R78, R66, -0x2daee0ad, RZ ;  /* 0xd2511f53424e7825 */ /* 0x000fc600078e00ff */
[----:B------:R1:W-:Y:S01]  /*df50*/  ST.E.U16 [R10.64+0x62], R35 ;  /* 0x000062230a007985 */ /* 0x0003e2000c101504 */
[----:B------:R-:W-:Y:S01]  /*df60*/  IMAD.WIDE.U32 R14, R74, -0x2daee0ad, RZ ;  /* 0xd2511f534a0e7825 */ /* 0x000fe200078e00ff */
[----:B------:R-:W-:Y:S02]  /*df70*/  LOP3.LUT R65, R17, R234, R250, 0x96, !PT ;  /* 0x000000ea11417212 */ /* 0x000fe400078e96fa */
[-C--:B------:R-:W-:Y:S01]  /*df80*/  LOP3.LUT R64, R81, R241.reuse, R16, 0x96, !PT ;  /* 0x000000f151407212 */ /* 0x080fe200078e9610 */
[----:B------:R-:W-:Y:S01]  /*df90*/  IMAD.WIDE.U32 R74, R72, -0x2daee0ad, RZ ;  /* 0xd2511f53484a7825 */ /* 0x000fe200078e00ff */
[----:B------:R-:W-:Y:S03]  /*dfa0*/  ST.E.U16 [R10.64+0x60], R55 ;  /* 0x000060370a007985 */ /* 0x000fe6000c101504 */
[----:B------:R-:W-:Y:S01]  /*dfb0*/  IMAD.WIDE.U32 R142, R83, -0x2daee0ad, RZ ;  /* 0xd2511f53538e7825 */ /* 0x000fe200078e00ff */
[----:B------:R2:W-:Y:S01]  /*dfc0*/  ST.E.U16 [R8.64+0x62], R40 ;  /* 0x0000622808007985 */ /* 0x0005e2000c101504 */
[----:B------:R-:W-:-:S02]  /*dfd0*/  LOP3.LUT R66, R79, R241, R76, 0x96, !PT ;  /* 0x000000f14f427212 */ /* 0x000fc400078e964c */
[----:B------:R-:W-:Y:S01]  /*dfe0*/  IMAD.WIDE.U32 R16, R85, -0x2daee0ad, RZ ;  /* 0xd2511f5355107825 */ /* 0x000fe200078e00ff */
[----:B----4-:R-:W-:-:S03]  /*dff0*/  LOP3.LUT R56, R75, R234, R246, 0x96, !PT ;  /* 0x000000ea4b387212 */ /* 0x010fc600078e96f6 */
[----:B------:R-:W-:Y:S01]  /*e000*/  IMAD.WIDE.U32 R82, R84, -0x2daee0ad, RZ ;  /* 0xd2511f5354527825 */ /* 0x000fe200078e00ff */
[----:B------:R4:W-:Y:S03]  /*e010*/  ST.E.U16 [R8.64+0x60], R41 ;  /* 0x0000602908007985 */ /* 0x0009e6000c101504 */
[----:B-1----:R-:W-:Y:S01]  /*e020*/  IMAD.WIDE.U32 R34, R34, -0x326172a9, RZ ;  /* 0xcd9e8d5722227825 */ /* 0x002fe200078e00ff */
[----:B------:R-:W-:Y:S01]  /*e030*/  LOP3.LUT R70, R17, R234, R246, 0x96, !PT ;  /* 0x000000ea11467212 */ /* 0x000fe200078e96f6 */
[----:B------:R1:W-:Y:S01]  /*e040*/  ST.E.U16 [R6.64+0x72], R130 ;  /* 0x0000728206007985 */ /* 0x0003e2000c101504 */
[----:B------:R-:W-:Y:S01]  /*e050*/  LOP3.LUT R68, R83, R241, R16, 0x96, !PT ;  /* 0x000000f153447212 */ /* 0x000fe200078e9610 */
[----:B------:R-:W-:Y:S01]  /*e060*/  IMAD.WIDE.U32 R16, R65, -0x326172a9, RZ ;  /* 0xcd9e8d5741107825 */ /* 0x000fe200078e00ff */
[----:B--2---:R-:W-:-:S03]  /*e070*/  LOP3.LUT R40, R35, R231, R100, 0x96, !PT ;  /* 0x000000e723287212 */ /* 0x004fc600078e9664 */
[----:B------:R-:W-:-:S04]  /*e080*/  IMAD.WIDE.U32 R56, R56, -0x326172a9, RZ ;  /* 0xcd9e8d5738387825 */ /* 0x000fc800078e00ff */
[----:B----4-:R-:W-:Y:S01]  /*e090*/  IMAD.WIDE.U32 R40, R40, -0x2daee0ad, RZ ;  /* 0xd2511f5328287825 */ /* 0x010fe200078e00ff */
[----:B------:R-:W-:-:S03]  /*e0a0*/  LOP3.LUT R72, R15, R234, R246, 0x96, !PT ;  /* 0x000000ea0f487212 */ /* 0x000fc600078e96f6 */
[----:B------:R-:W-:Y:S01]  /*e0b0*/  IMAD.WIDE.U32 R76, R73, -0x2daee0ad, RZ ;  /* 0xd2511f53494c7825 */ /* 0x000fe200078e00ff */
[----:B------:R-:W-:-:S03]  /*e0c0*/  LOP3.LUT R58, R41, R239, R78, 0x96, !PT ;  /* 0x000000ef293a7212 */ /* 0x000fc600078e964e */
[----:B-1----:R-:W-:-:S04]  /*e0d0*/  IMAD.WIDE.U32 R130, R64, -0x326172a9, RZ ;  /* 0xcd9e8d5740827825 */ /* 0x002fc800078e00ff */
[----:B------:R-:W-:Y:S01]  /*e0e0*/  IMAD.WIDE.U32 R64, R66, -0x326172a9, RZ ;  /* 0xcd9e8d5742407825 */ /* 0x000fe200078e00ff */
[----:B------:R-:W-:Y:S01]  /*e0f0*/  LOP3.LUT R67, R143, R241, R14, 0x96, !PT ;  /* 0x000000f18f437212 */ /* 0x000fe200078e960e */
[----:B------:R1:W-:Y:S03]  /*e100*/  ST.E.U16 [R6.64+0x70], R136 ;  /* 0x0000708806007985 */ /* 0x0003e6000c101504 */
[----:B------:R-:W-:Y:S01]  /*e110*/  LOP3.LUT R41, R65, R240, R34, 0x96, !PT ;  /* 0x000000f041297212 */ /* 0x000fe200078e9622 */
[----:B------:R-:W-:Y:S01]  /*e120*/  IMAD.WIDE.U32 R14, R60, -0x326172a9, RZ ;  /* 0xcd9e8d573c0e7825 */ /* 0x000fe200078e00ff */
[----:B------:R-:W-:Y:S01]  /*e130*/  LOP3.LUT R34, R57, R231, R124, 0x96, !PT ;  /* 0x000000e739227212 */ /* 0x000fe200078e967c */
[----:B------:R-:W-:Y:S02]  /*e140*/  ST.E.U16 [R12.64+0x70], R141 ;  /* 0x0000708d0c007985 */ /* 0x000fe4000c101504 */
[----:B------:R-:W-:Y:S01]  /*e150*/  IMAD.WIDE.U32 R138, R59, -0x326172a9, RZ ;  /* 0xcd9e8d573b8a7825 */ /* 0x000fe200078e00ff */
[----:B------:R-:W-:Y:S01]  /*e160*/  LOP3.LUT R71, R77, R241, R74, 0x96, !PT ;  /* 0x000000f14d477212 */ /* 0x000fe200078e964a */
[----:B------:R-:W-:Y:S01]  /*e170*/  ST.E.U16 [R12.64+0x72], R140 ;  /* 0x0000728c0c007985 */ /* 0x000fe2000c101504 */
[----:B------:R-:W-:Y:S01]  /*e180*/  LOP3.LUT R59, R15, R231, R100, 0x96, !PT ;  /* 0x000000e70f3b7212 */ /* 0x000fe200078e9664 */
[----:B------:R-:W-:-:S02]  /*e190*/  IMAD.WIDE.U32 R34, R34, -0x2daee0ad, RZ ;  /* 0xd2511f5322227825 */ /* 0x000fc400078e00ff */
[----:B------:R-:W-:Y:S01]  /*e1a0*/  ST.E.U16 [R10.64+0x70], R62 ;  /* 0x0000703e0a007985 */ /* 0x000fe2000c101504 */
[----:B------:R-:W-:-:S03]  /*e1b0*/  LOP3.LUT R107, R139, R240, R14, 0x96, !PT ;  /* 0x000000f08b6b7212 */ /* 0x000fc600078e960e */
[----:B------:R2:W-:Y:S01]  /*e1c0*/  ST.E.U16 [R10.64+0x72], R61 ;  /* 0x0000723d0a007985 */ /* 0x0005e2000c101504 */
[----:B------:R-:W-:-:S03]  /*e1d0*/  IMAD.WIDE.U32 R14, R72, -0x326172a9, RZ ;  /* 0xcd9e8d57480e7825 */ /* 0x000fc600078e00ff */
[----:B------:R-:W-:Y:S04]  /*e1e0*/  ST.E.U16 [R8.64+0x70], R63 ;  /* 0x0000703f08007985 */ /* 0x000fe8000c101504 */
[----:B------:R-:W-:Y:S01]  /*e1f0*/  ST.E.U16 [R8.64+0x72], R69 ;  /* 0x0000724508007985 */ /* 0x000fe2000c101504 */
[----:B-1----:R-:W-:-:S03]  /*e200*/  IMAD.WIDE.U32 R136, R67, -0x326172a9, RZ ;  /* 0xcd9e8d5743887825 */ /* 0x002fc600078e00ff */
[----:B------:R-:W-:Y:S04]  /*e210*/  ST.E.U16 [R6.64+0x80], R123 ;  /* 0x0000807b06007985 */ /* 0x000fe8000c101504 */
[----:B------:R-:W-:Y:S04]  /*e220*/  ST.E.U16 [R6.64+0x82], R122 ;  /* 0x0000827a06007985 */ /* 0x000fe8000c101504 */
[----:B------:R-:W-:Y:S04]  /*e230*/  ST.E.U16 [R12.64+0x80], R120 ;  /* 0x000080780c007985 */ /* 0x000fe8000c101504 */
[----:B------:R-:W-:Y:S01]  /*e240*/  ST.E.U16 [R12.64+0x82], R121 ;  /* 0x000082790c007985 */ /* 0x000fe2000c101504 */
[----:B------:R-:W-:Y:S01]  /*e250*/  LOP3.LUT R55, R17, R231, R100, 0x96, !PT ;  /* 0x000000e711377212 */ /* 0x000fe200078e9664 */
[----:B--2---:R-:W-:-:S02]  /*e260*/  IMAD.WIDE.U32 R60, R71, -0x326172a9, RZ ;  /* 0xcd9e8d57473c7825 */ /* 0x004fc400078e00ff */
[----:B------:R-:W-:Y:S01]  /*e270*/  ST.E.U16 [R10.64+0x80], R54 ;  /* 0x000080360a007985 */ /* 0x000fe2000c101504 */
[----:B------:R-:W-:-:S03]  /*e280*/  LOP3.LUT R35, R35, R239, R76, 0x96, !PT ;  /* 0x000000ef23237212 */ /* 0x000fc600078e964c */
[----:B------:R-:W-:Y:S01]  /*e290*/  ST.E.U16 [R10.64+0x82], R53 ;  /* 0x000082350a007985 */ /* 0x000fe2000c101504 */
[----:B------:R-:W-:-:S03]  /*e2a0*/  IMAD.WIDE.U32 R76, R41, -0x2daee0ad, RZ ;  /* 0xd2511f53294c7825 */ /* 0x000fc600078e00ff */
[----:B------:R-:W-:Y:S04]  /*e2b0*/  ST.E.U16 [R8.64+0x80], R52 ;  /* 0x0000803408007985 */ /* 0x000fe8000c101504 */
[----:B------:R-:W-:Y:S01]  /*e2c0*/  ST.E.U16 [R8.64+0x82], R51 ;  /* 0x0000823308007985 */ /* 0x000fe2000c101504 */
[----:B------:R-:W-:-:S03]  /*e2d0*/  LOP3.LUT R127, R137, R240, R14, 0x96, !PT ;  /* 0x000000f0897f7212 */ /* 0x000fc600078e960e */
[----:B------:R-:W-:Y:S04]  /*e2e0*/  ST.E.U16 [R6.64+0x90], R119 ;  /* 0x0000907706007985 */ /* 0x000fe8000c101504 */
[----:B------:R-:W-:Y:S01]  /*e2f0*/  ST.E.U16 [R6.64+0x92], R118 ;  /* 0x0000927606007985 */ /* 0x000fe2000c101504 */
[----:B------:R-:W-:-:S03]  /*e300*/  LOP3.LUT R14, R61, R240, R56, 0x96, !PT ;  /* 0x000000f03d0e7212 */ /* 0x000fc600078e9638 */
[----:B------:R-:W-:Y:S04]  /*e310*/  ST.E.U16 [R12.64+0x90], R116 ;  /* 0x000090740c007985 */ /* 0x000fe8000c101504 */
[----:B------:R-:W-:Y:S04]  /*e320*/  ST.E.U16 [R12.64+0x92], R117 ;  /* 0x000092750c007985 */ /* 0x000fe8000c101504 */
[----:B------:R-:W-:Y:S04]  /*e330*/  ST.E.U16 [R10.64+0x90], R50 ;  /* 0x000090320a007985 */ /* 0x000fe8000c101504 */
[----:B------:R-:W-:Y:S01]  /*e340*/  ST.E.U16 [R10.64+0x92], R49 ;  /* 0x000092310a007985 */ /* 0x000fe2000c101504 */
[----:B------:R-:W-:-:S03]  /*e350*/  IMAD.WIDE.U32 R56, R55, -0x2daee0ad, RZ ;  /* 0xd2511f5337387825 */ /* 0x000fc600078e00ff */
[----:B------:R-:W-:Y:S04]  /*e360*/  ST.E.U16 [R8.64+0x90], R48 ;  /* 0x0000903008007985 */ /* 0x000fe8000c101504 */
[----:B------:R-:W-:Y:S01]  /*e370*/  ST.E.U16 [R8.64+0x92], R47 ;  /* 0x0000922f08007985 */ /* 0x000fe2000c101504 */
[----:B------:R-:W-:-:S03]  /*e380*/  LOP3.LUT R55, R77, R236, R40, 0x96, !PT ;  /* 0x000000ec4d377212 */ /* 0x000fc600078e9628 */
[----:B------:R-:W-:Y:S04]  /*e390*/  ST.E.U16 [R6.64+0xa0], R115 ;  /* 0x0000a07306007985 */ /* 0x000fe8000c101504 */
[----:B------:R-:W-:Y:S01]  /*e3a0*/  ST.E.U16 [R6.64+0xa2], R114 ;  /* 0x0000a27206007985 */ /* 0x000fe2000c101504 */
[----:B------:R-:W-:-:S03]  /*e3b0*/  IMAD.WIDE.U32 R88, R59, -0x2daee0ad, RZ ;  /* 0xd2511f533b587825 */ /* 0x000fc600078e00ff */
[----:B------:R-:W-:Y:S01]  /*e3c0*/  ST.E.U16 [R12.64+0xa0], R113 ;  /* 0x0000a0710c007985 */ /* 0x000fe2000c101504 */
[----:B------:R-:W-:-:S03]  /*e3d0*/  IMAD.WIDE.U32 R40, R58, -0x326172a9, RZ ;  /* 0xcd9e8d573a287825 */ /* 0x000fc600078e00ff */
[----:B------:R-:W-:Y:S01]  /*e3e0*/  ST.E.U16 [R12.64+0xa2], R112 ;  /* 0x0000a2700c007985 */ /* 0x000fe2000c101504 */
[----:B------:R-:W-:-:S03]  /*e3f0*/  IMAD.WIDE.U32 R58, R14, -0x2daee0ad, RZ ;  /* 0xd2511f530e3a7825 */ /* 0x000fc600078e00ff */
[----:B------:R-:W-:Y:S04]  /*e400*/  ST.E.U16 [R10.64+0xa0], R46 ;  /* 0x0000a02e0a007985 */ /* 0x000fe8000c101504 */
        /* <DEDUP_REMOVED lines=9> */
[----:B------:R-:W-:-:S03]  /*e4a0*/  LOP3.LUT R73, R131, R240, R16, 0x96, !PT ;  /* 0x000000f083497212 */ /* 0x000fc600078e9610 */
[----:B------:R-:W-:Y:S01]  /*e4b0*/  ST.E.U16 [R8.64+0xb0], R32 ;  /* 0x0000b02008007985 */ /* 0x000fe2000c101504 */
[----:B------:R-:W-:-:S03]  /*e4c0*/  LOP3.LUT R14, R59, R236, R34, 0x96, !PT ;  /* 0x000000ec3b0e7212 */ /* 0x000fc600078e9622 */
[----:B------:R-:W-:Y:S01]  /*e4d0*/  ST.E.U16 [R8.64+0xb2], R31 ;  /* 0x0000b21f08007985 */ /* 0x000fe2000c101504 */
[----:B------:R-:W-:-:S03]  /*e4e0*/  IMAD.WIDE.U32 R16, R70, -0x326172a9, RZ ;  /* 0xcd9e8d5746107825 */ /* 0x000fc600078e00ff */
[----:B------:R-:W-:Y:S01]  /*e4f0*/  ST.E.U16 [R6.64+0xc0], R105 ;  /* 0x0000c06906007985 */ /* 0x000fe2000c101504 */
[----:B------:R-:W-:-:S03]  /*e500*/  IMAD.WIDE.U32 R128, R68, -0x326172a9, RZ ;  /* 0xcd9e8d5744807825 */ /* 0x000fc600078e00ff */
[----:B------:R-:W-:Y:S04]  /*e510*/  ST.E.U16 [R6.64+0xc2], R104 ;  /* 0x0000c26806007985 */ /* 0x000fe8000c101504 */
[----:B------:R-:W-:Y:S04]  /*e520*/  ST.E.U16 [R12.64+0xc0], R102 ;  /* 0x0000c0660c007985 */ /* 0x000fe8000c101504 */
[----:B------:R-:W-:Y:S01]  /*e530*/  ST.E.U16 [R12.64+0xc2], R103 ;  /* 0x0000c2670c007985 */ /* 0x000fe2000c101504 */
[----:B------:R-:W-:-:S03]  /*e540*/  IMAD.MOV.U32 R149, RZ, RZ, R152 ;  /* 0x000000ffff957224 */ /* 0x000fc600078e0098 */
[----:B------:R-:W-:Y:S04]  /*e550*/  ST.E.U16 [R10.64+0xc0], R30 ;  /* 0x0000c01e0a007985 */ /* 0x000fe8000c101504 */
[----:B------:R-:W-:Y:S01]  /*e560*/  ST.E.U16 [R10.64+0xc2], R29 ;  /* 0x0000c21d0a007985 */ /* 0x000fe2000c101504 */
[----:B------:R-:W-:-:S03]  /*e570*/  IMAD.MOV.U32 R152, RZ, RZ, R245 ;  /* 0x000000ffff987224 */ /* 0x000fc600078e00f5 */
[----:B------:R-:W-:Y:S01]  /*e580*/  ST.E.U16 [R8.64+0xc0], R28 ;  /* 0x0000c01c08007985 */ /* 0x000fe2000c101504 */
[----:B------:R-:W-:-:S03]  /*e590*/  LOP3.LUT R126, R15, R231, R124, 0x96, !PT ;  /* 0x000000e70f7e7212 */ /* 0x000fc600078e967c */
[----:B------:R-:W-:Y:S01]  /*e5a0*/  ST.E.U16 [R8.64+0xc2], R27 ;  /* 0x0000c21b08007985 */ /* 0x000fe2000c101504 */
[----:B------:R-:W-:-:S03]  /*e5b0*/  IMAD.MOV.U32 R245, RZ, RZ, R205 ;  /* 0x000000fffff57224 */ /* 0x000fc600078e00cd */
[----:B------:R-:W-:Y:S01]  /*e5c0*/  ST.E.U16 [R6.64+0xd0], R99 ;  /* 0x0000d06306007985 */ /* 0x000fe2000c101504 */
[----:B------:R-:W-:-:S03]  /*e5d0*/  IMAD.WIDE.U32 R14, R14, -0x326172a9, RZ ;  /* 0xcd9e8d570e0e7825 */ /* 0x000fc600078e00ff */
[----:B------:R-:W-:Y:S01]  /*e5e0*/  ST.E.U16 [R6.64+0xd2], R98 ;  /* 0x0000d26206007985 */ /* 0x000fe2000c101504 */
[----:B------:R-:W-:-:S03]  /*e5f0*/  LOP3.LUT R74, R17, R231, R124, 0x96, !PT ;  /* 0x000000e7114a7212 */ /* 0x000fc600078e967c */
[----:B------:R-:W-:Y:S01]  /*e600*/  ST.E.U16 [R12.64+0xd0], R96 ;  /* 0x0000d0600c007985 */ /* 0x000fe2000c101504 */
[----:B------:R-:W-:-:S03]  /*e610*/  LOP3.LUT R72, R129, R240, R16, 0x96, !PT ;  /* 0x000000f081487212 */ /* 0x000fc600078e9610 */
[----:B------:R-:W-:Y:S01]  /*e620*/  ST.E.U16 [R12.64+0xd2], R97 ;  /* 0x0000d2610c007985 */ /* 0x000fe2000c101504 */
[----:B------:R-:W-:-:S03]  /*e630*/  IMAD.SHL.U32 R205, R4, 0x2, RZ ;  /* 0x0000000204cd7824 */ /* 0x000fc600078e00ff */
[----:B------:R-:W-:Y:S01]  /*e640*/  ST.E.U16 [R10.64+0xd0], R26 ;  /* 0x0000d01a0a007985 */ /* 0x000fe2000c101504 */
[----:B------:R-:W-:-:S03]  /*e650*/  IMAD.MOV.U32 R154, RZ, RZ, R153 ;  /* 0x000000ffff9a7224 */ /* 0x000fc600078e0099 */
[----:B------:R-:W-:Y:S01]  /*e660*/  ST.E.U16 [R10.64+0xd2], R25 ;  /* 0x0000d2190a007985 */ /* 0x000fe2000c101504 */
[----:B------:R-:W-:-:S03]  /*e670*/  IMAD.WIDE.U32 R16, R35, -0x326172a9, RZ ;  /* 0xcd9e8d5723107825 */ /* 0x000fc600078e00ff */
[----:B------:R-:W-:Y:S01]  /*e680*/  ST.E.U16 [R8.64+0xd0], R24 ;  /* 0x0000d01808007985 */ /* 0x000fe2000c101504 */
[----:B------:R-:W-:-:S03]  /*e690*/  IMAD.MOV.U32 R153, RZ, RZ, R197 ;  /* 0x000000ffff997224 */ /* 0x000fc600078e00c5 */
[----:B------:R1:W-:Y:S01]  /*e6a0*/  ST.E.U16 [R8.64+0xd2], R23 ;  /* 0x0000d21708007985 */ /* 0x0003e2000c101504 */
[----:B------:R-:W-:-:S03]  /*e6b0*/  IMAD.MOV.U32 R197, RZ, RZ, R206 ;  /* 0x000000ffffc57224 */ /* 0x000fc600078e00ce */
[----:B------:R-:W-:Y:S04]  /*e6c0*/  ST.E.U16 [R6.64+0xe0], R95 ;  /* 0x0000e05f06007985 */ /* 0x000fe8000c101504 */
[----:B------:R-:W-:Y:S01]  /*e6d0*/  ST.E.U16 [R6.64+0xe2], R94 ;  /* 0x0000e25e06007985 */ /* 0x000fe2000c101504 */
[----:B------:R-:W-:-:S03]  /*e6e0*/  IMAD R206, R3, 0x2, R205 ;  /* 0x0000000203ce7824 */ /* 0x000fc600078e02cd */
[----:B------:R-:W-:Y:S04]  /*e6f0*/  ST.E.U16 [R12.64+0xe0], R93 ;  /* 0x0000e05d0c007985 */ /* 0x000fe8000c101504 */
[----:B------:R-:W-:Y:S01]  /*e700*/  ST.E.U16 [R12.64+0xe2], R92 ;  /* 0x0000e25c0c007985 */ /* 0x000fe2000c101504 */
[----:B------:R-:W-:-:S03]  /*e710*/  SHF.R.U32.HI R3, RZ, 0x10, R14 ;  /* 0x00000010ff037819 */ /* 0x000fc6000001160e */
[----:B------:R-:W-:Y:S04]  /*e720*/  ST.E.U16 [R10.64+0xe0], R22 ;  /* 0x0000e0160a007985 */ /* 0x000fe8000c101504 */
[----:B------:R-:W-:Y:S04]  /*e730*/  ST.E.U16 [R10.64+0xe2], R21 ;  /* 0x0000e2150a007985 */ /* 0x000fe8000c101504 */
[----:B------:R2:W-:Y:S01]  /*e740*/  ST.E.U16 [R8.64+0xe0], R2 ;  /* 0x0000e00208007985 */ /* 0x0005e2000c101504 */
[----:B------:R-:W-:-:S03]  /*e750*/  LOP3.LUT R4, R14, 0xff, RZ, 0xc0, !PT ;  /* 0x000000ff0e047812 */ /* 0x000fc600078ec0ff */
[----:B------:R4:W-:Y:S01]  /*e760*/  ST.E.U16 [R8.64+0xe2], R0 ;  /* 0x0000e20008007985 */ /* 0x0009e2000c101504 */
[----:B-1----:R-:W-:Y:S02]  /*e770*/  LOP3.LUT R23, R17, R238, R60, 0x96, !PT ;  /* 0x000000ee11177212 */ /* 0x002fe400078e963c */
[----:B------:R-:W-:Y:S01]  /*e780*/  PRMT R176, R217, 0x7054, R217 ;  /* 0x00007054d9b07816 */ /* 0x000fe200000000d9 */
[----:B------:R-:W-:Y:S01]  /*e790*/  ST.E.U16 [R6.64+0xf0], R91 ;  /* 0x0000f05b06007985 */ /* 0x000fe2000c101504 */
[----:B------:R-:W-:-:S03]  /*e7a0*/  SHF.R.U32.HI R17, RZ, 0x18, R14 ;  /* 0x00000018ff117819 */ /* 0x000fc6000001160e */
[----:B------:R-:W-:Y:S04]  /*e7b0*/  ST.E.U16 [R6.64+0xf2], R90 ;  /* 0x0000f25a06007985 */ /* 0x000fe8000c101504 */
[----:B------:R-:W-:Y:S01]  /*e7c0*/  ST.E.U16 [R12.64+0xf0], R87 ;  /* 0x0000f0570c007985 */ /* 0x000fe2000c101504 */
[----:B--2---:R-:W-:Y:S02]  /*e7d0*/  LOP3.LUT R2, R14, 0xffff, RZ, 0xc0, !PT ;  /* 0x0000ffff0e027812 */ /* 0x004fe400078ec0ff */
[----:B----4-:R-:W-:Y:S02]  /*e7e0*/  LOP3.LUT R0, R15, R242, R16, 0x96, !PT ;  /* 0x000000f20f007212 */ /* 0x010fe400078e9610 */
[----:B------:R-:W-:Y:S02]  /*e7f0*/  SHF.R.U32.HI R2, RZ, 0x8, R2 ;  /* 0x00000008ff027819 */ /* 0x000fe40000011602 */
[----:B------:R-:W-:-:S02]  /*e800*/  LOP3.LUT R15, R3, 0xff, RZ, 0xc0, !PT ;  /* 0x000000ff030f7812 */ /* 0x000fc400078ec0ff */
[----:B------:R-:W-:Y:S01]  /*e810*/  SHF.R.U32.HI R3, RZ, 0x10, R0 ;  /* 0x00000010ff037819 */ /* 0x000fe20000011600 */
[----:B------:R-:W-:Y:S01]  /*e820*/  ST.E.U16 [R12.64+0xf2], R86 ;  /* 0x0000f2560c007985 */ /* 0x000fe2000c101504 */
[----:B------:R-:W-:Y:S02]  /*e830*/  PRMT R4, R4, 0x5410, R2 ;  /* 0x0000541004047816 */ /* 0x000fe40000000002 */
[----:B------:R-:W-:Y:S01]  /*e840*/  LOP3.LUT R2, R0, 0xffff, RZ, 0xc0, !PT ;  /* 0x0000ffff00027812 */ /* 0x000fe200078ec0ff */
[----:B------:R-:W-:Y:S01]  /*e850*/  ST.E.U16 [R10.64+0xf0], R20 ;  /* 0x0000f0140a007985 */ /* 0x000fe2000c101504 */
[----:B------:R-:W-:Y:S02]  /*e860*/  SHF.R.U32.HI R16, RZ, 0x18, R0 ;  /* 0x00000018ff107819 */ /* 0x000fe40000011600 */
[----:B------:R-:W-:Y:S01]  /*e870*/  LOP3.LUT R14, R3, 0xff, RZ, 0xc0, !PT ;  /* 0x000000ff030e7812 */ /* 0x000fe200078ec0ff */
[----:B------:R-:W-:Y:S01]  /*e880*/  ST.E.U16 [R10.64+0xf2], R19 ;  /* 0x0000f2130a007985 */ /* 0x000fe2000c101504 */
[----:B------:R-:W-:-:S03]  /*e890*/  SHF.R.U32.HI R2, RZ, 0x8, R2 ;  /* 0x00000008ff027819 */ /* 0x000fc60000011602 */
[----:B------:R1:W-:Y:S01]  /*e8a0*/  ST.E.U16 [R8.64+0xf2], R5 ;  /* 0x0000f20508007985 */ /* 0x0003e2000c101504 */
[----:B------:R-:W-:Y:S02]  /*e8b0*/  PRMT R14, R14, 0x5410, R16 ;  /* 0x000054100e0e7816 */ /* 0x000fe40000000010 */
[----:B------:R-:W-:Y:S01]  /*e8c0*/  PRMT R15, R15, 0x5410, R17 ;  /* 0x000054100f0f7816 */ /* 0x000fe20000000011 */
[----:B------:R2:W-:Y:S04]  /*e8d0*/  ST.E.U16 [R8.64+0xf0], R18 ;  /* 0x0000f01208007985 */ /* 0x0005e8000c101504 */
[----:B------:R-:W4:Y:S04]  /*e8e0*/  LDSM.16.MT88.4 R24, [R205+0x4000] ;  /* 0x00400000cd18783b */ /* 0x000f280000004200 */
[----:B------:R-:W3:Y:S01]  /*e8f0*/  LDSM.16.MT88.4 R28, [R206+0x4000] ;  /* 0x00400000ce1c783b */ /* 0x000ee20000004200 */
[----:B------:R-:W-:-:S02]  /*e900*/  LOP3.LUT R129, R89, R239, R106, 0x96, !PT ;  /* 0x000000ef59817212 */ /* 0x000fc400078e966a */
[----:B-1----:R-:W-:Y:S01]  /*e910*/  LOP3.LUT R5, R0, 0xff, RZ, 0xc0, !PT ;  /* 0x000000ff00057812 */ /* 0x002fe200078ec0ff */
[--C-:B------:R-:W-:Y:S01]  /*e920*/  HSET2.LE.AND R0, R4, R176.reuse, PT ;  /* 0x000000b004007233 */ /* 0x100fe20003803000 */
[----:B------:R-:W-:Y:S02]  /*e930*/  LDSM.16.MT88.4 R32, [R206+0x4400] ;  /* 0x00440000ce20783b */ /* 0x000fe40000004200 */
[----:B------:R-:W-:Y:S01]  /*e940*/  PRMT R5, R5, 0x5410, R2 ;  /* 0x0000541005057816 */ /* 0x000fe20000000002 */
[----:B------:R-:W-:Y:S01]  /*e950*/  IMAD.WIDE.U32 R2, R55, -0x326172a9, RZ ;  /* 0xcd9e8d5737027825 */ /* 0x000fe200078e00ff */
[----:B--2---:R-:W-:Y:S01]  /*e960*/  LOP3.LUT R18, R156, R0, RZ, 0xc0, !PT ;  /* 0x000000009c127212 */ /* 0x004fe200078ec0ff */
[--C-:B------:R-:W-:Y:S02]  /*e970*/  HSET2.LE.AND R0, R14, R176.reuse, PT ;  /* 0x000000b00e007233 */ /* 0x100fe40003803000 */
[--C-:B------:R-:W-:Y:S02]  /*e980*/  HSET2.LE.AND R4, R15, R176.reuse, PT ;  /* 0x000000b00f047233 */ /* 0x100fe40003803000 */
[----:B------:R-:W-:Y:S01]  /*e990*/  HSET2.LE.AND R5, R5, R176, PT ;  /* 0x000000b005057233 */ /* 0x000fe20003803000 */
[----:B------:R-:W-:-:S02]  /*e9a0*/  LOP3.LUT R15, R2, 0xffff, RZ, 0xc0, !PT ;  /* 0x0000ffff020f7812 */ /* 0x000fc400078ec0ff */
[----:B------:R-:W-:Y:S02]  /*e9b0*/  LOP3.LUT R17, R157, R0, RZ, 0xc0, !PT ;  /* 0x000000009d117212 */ /* 0x000fe400078ec0ff */
[----:B------:R-:W-:Y:S02]  /*e9c0*/  LOP3.LUT R0, R3, R242, R40, 0x96, !PT ;  /* 0x000000f203007212 */ /* 0x000fe400078e9628 */
[----:B------:R-:W-:Y:S02]  /*e9d0*/  LOP3.LUT R19, R155, R4, RZ, 0xc0, !PT ;  /* 0x000000049b137212 */ /* 0x000fe400078ec0ff */
[----:B------:R-:W-:Y:S02]  /*e9e0*/  LOP3.LUT R16, R158, R5, RZ, 0xc0, !PT ;  /* 0x000000059e107212 */ /* 0x000fe400078ec0ff */
[----:B------:R-:W-:Y:S02]  /*e9f0*/  LOP3.LUT R14, R2, 0xff, RZ, 0xc0, !PT ;  /* 0x000000ff020e7812 */ /* 0x000fe400078ec0ff */
[----:B------:R-:W-:-:S02]  /*ea00*/  SHF.R.U32.HI R4, RZ, 0x8, R15 ;  /* 0x00000008ff047819 */ /* 0x000fc4000001160f */
[--C-:B------:R-:W-:Y:S02]  /*ea10*/  SHF.R.U32.HI R5, RZ, 0x10, R2.reuse ;  /* 0x00000010ff057819 */ /* 0x100fe40000011602 */
[----:B------:R-:W-:Y:S02]  /*ea20*/  SHF.R.U32.HI R21, RZ, 0x18, R2 ;  /* 0x00000018ff157819 */ /* 0x000fe40000011602 */
[----:B------:R-:W-:Y:S02]  /*ea30*/  LOP3.LUT R2, R0, 0xffff, RZ, 0xc0, !PT ;  /* 0x0000ffff00027812 */ /* 0x000fe400078ec0ff */
[----:B------:R-:W-:Y:S02]  /*ea40*/  SHF.R.U32.HI R3, RZ, 0x10, R0 ;  /* 0x00000010ff037819 */ /* 0x000fe40000011600 */
[----:B------:R-:W-:Y:S02]  /*ea50*/  PRMT R4, R14, 0x5410, R4 ;  /* 0x000054100e047816 */ /* 0x000fe40000000004 */
[----:B------:R-:W-:-:S02]  /*ea60*/  LOP3.LUT R20, R5, 0xff, RZ, 0xc0, !PT ;  /* 0x000000ff05147812 */ /* 0x000fc400078ec0ff */
[----:B------:R-:W-:Y:S02]  /*ea70*/  SHF.R.U32.HI R5, RZ, 0x8, R2 ;  /* 0x00000008ff057819 */ /* 0x000fe40000011602 */
[----:B------:R-:W-:Y:S02]  /*ea80*/  SHF.R.U32.HI R14, RZ, 0x18, R0 ;  /* 0x00000018ff0e7819 */ /* 0x000fe40000011600 */
[----:B------:R-:W-:Y:S02]  /*ea90*/  LOP3.LUT R2, R3, 0xff, RZ, 0xc0, !PT ;  /* 0x000000ff03027812 */ /* 0x000fe400078ec0ff */
[----:B------:R-:W-:Y:S01]  /*eaa0*/  LOP3.LUT R15, R0, 0xff, RZ, 0xc0, !PT ;  /* 0x000000ff000f7812 */ /* 0x000fe200078ec0ff */
[----:B------:R-:W-:Y:S01]  /*eab0*/  HSET2.LE.AND R0, R4, R176, PT ;  /* 0x000000b004007233 */ /* 0x000fe20003803000 */
[----:B------:R-:W-:Y:S02]  /*eac0*/  PRMT R3, R20, 0x5410, R21 ;  /* 0x0000541014037816 */ /* 0x000fe40000000015 */
[----:B------:R-:W-:-:S02]  /*ead0*/  PRMT R2, R2, 0x5410, R14 ;  /* 0x0000541002027816 */ /* 0x000fc4000000000e */
[----:B------:R-:W-:Y:S02]  /*eae0*/  PRMT R4, R15, 0x5410, R5 ;  /* 0x000054100f047816 */ /* 0x000fe40000000005 */
[----:B------:R-:W-:Y:S01]  /*eaf0*/  LOP3.LUT R22, R216, R0, RZ, 0xc0, !PT ;  /* 0x00000000d8167212 */ /* 0x000fe200078ec0ff */
[--C-:B------:R-:W-:Y:S02]  /*eb00*/  HSET2.LE.AND R0, R3, R176.reuse, PT ;  /* 0x000000b003007233 */ /* 0x100fe40003803000 */
[--C-:B------:R-:W-:Y:S01]  /*eb10*/  HSET2.LE.AND R5, R2, R176.reuse, PT ;  /* 0x000000b002057233 */ /* 0x100fe20003803000 */
[----:B------:R-:W-:Y:S01]  /*eb20*/  IMAD.WIDE.U32 R2, R23, -0x2daee0ad, RZ ;  /* 0xd2511f5317027825 */ /* 0x000fe200078e00ff */
[----:B------:R-:W-:Y:S01]  /*eb30*/  HSET2.LE.AND R4, R4, R176, PT ;  /* 0x000000b004047233 */ /* 0x000fe20003803000 */
[----:B------:R-:W-:-:S03]  /*eb40*/  LOP3.LUT R23, R215, R0, RZ, 0xc0, !PT ;  /* 0x00000000d7177212 */ /* 0x000fc600078ec0ff */
[----:B------:R-:W-:Y:S02]  /*eb50*/  LOP3.LUT R0, R2, 0xffff, RZ, 0xc0, !PT ;  /* 0x0000ffff02007812 */ /* 0x000fe400078ec0ff */
[----:B------:R-:W-:Y:S02]  /*eb60*/  LOP3.LUT R20, R214, R4, RZ, 0xc0, !PT ;  /* 0x00000004d6147212 */ /* 0x000fe400078ec0ff */
[----:B------:R-:W-:Y:S02]  /*eb70*/  SHF.R.U32.HI R4, RZ, 0x8, R0 ;  /* 0x00000008ff047819 */ /* 0x000fe40000011600 */
[----:B------:R-:W-:Y:S02]  /*eb80*/  LOP3.LUT R0, R3, R237, R58, 0x96, !PT ;  /* 0x000000ed03007212 */ /* 0x000fe400078e963a */
[----:B------:R-:W-:Y:S02]  /*eb90*/  LOP3.LUT R21, R213, R5, RZ, 0xc0, !PT ;  /* 0x00000005d5157212 */ /* 0x000fe400078ec0ff */
[----:B------:R-:W-:-:S02]  /*eba0*/  LOP3.LUT R5, R2, 0xff, RZ, 0xc0, !PT ;  /* 0x000000ff02057812 */ /* 0x000fc400078ec0ff */
[--C-:B------:R-:W-:Y:S02]  /*ebb0*/  SHF.R.U32.HI R3, RZ, 0x10, R2.reuse ;  /* 0x00000010ff037819 */ /* 0x100fe40000011602 */
[----:B------:R-:W-:Y:S02]  /*ebc0*/  SHF.R.U32.HI R15, RZ, 0x18, R2 ;  /* 0x00000018ff0f7819 */ /* 0x000fe40000011602 */
[----:B------:R-:W-:Y:S02]  /*ebd0*/  LOP3.LUT R2, R0, 0xffff, RZ, 0xc0, !PT ;  /* 0x0000ffff00027812 */ /* 0x000fe400078ec0ff */
[----:B------:R-:W-:Y:S01]  /*ebe0*/  LOP3.LUT R106, R57, R239, R80, 0x96, !PT ;  /* 0x000000ef396a7212 */ /* 0x000fe200078e9650 */
[----:B----4-:R-:W-:Y:S01]  /*ebf0*/  HMMA.16816.F32 R52, R16, R24, RZ ;  /* 0x000000181034723c */ /* 0x010fe200000018ff */
[----:B------:R-:W-:Y:S02]  /*ec00*/  LOP3.LUT R57, R41, R238, R64, 0x96, !PT ;  /* 0x000000ee29397212 */ /* 0x000fe400078e9640 */
[----:B------:R-:W-:Y:S01]  /*ec10*/  PRMT R14, R5, 0x5410, R4 ;  /* 0x00005410050e7816 */ /* 0x000fe20000000004 */
[----:B------:R-:W1:Y:S01]  /*ec20*/  LDSM.16.MT88.4 R40, [R205+0x4400] ;  /* 0x00440000cd28783b */ /* 0x000e620000004200 */
[----:B------:R-:W-:-:S02]  /*ec30*/  LOP3.LUT R3, R3, 0xff, RZ, 0xc0, !PT ;  /* 0x000000ff03037812 */ /* 0x000fc400078ec0ff */
[----:B------:R-:W-:Y:S01]  /*ec40*/  SHF.R.U32.HI R5, RZ, 0x8, R2 ;  /* 0x00000008ff057819 */ /* 0x000fe20000011602 */
[----:B---3--:R-:W-:Y:S01]  /*ec50*/  HMMA.16816.F32 R64, R16, R28, RZ ;  /* 0x0000001c1040723c */ /* 0x008fe200000018ff */
[----:B------:R-:W-:Y:S02]  /*ec60*/  SHF.R.U32.HI R4, RZ, 0x10, R0 ;  /* 0x00000010ff047819 */ /* 0x000fe40000011600 */
[----:B------:R-:W-:-:S05]  /*ec70*/  PRMT R2, R3, 0x5410, R15 ;  /* 0x0000541003027816 */ /* 0x000fca000000000f */
[----:B------:R-:W-:Y:S01]  /*ec80*/  HMMA.16816.F32 R44, R16, R26, RZ ;  /* 0x0000001a102c723c */ /* 0x000fe200000018ff */
[----:B------:R-:W-:-:S07]  /*ec90*/  LOP3.LUT R4, R4, 0xff, RZ, 0xc0, !PT ;  /* 0x000000ff04047812 */ /* 0x000fce00078ec0ff */
[----:B------:R-:W-:Y:S07]  /*eca0*/  HMMA.16816.F32 R60, R16, R30, RZ ;  /* 0x0000001e103c723c */ /* 0x000fee00000018ff */
[----:B------:R-:W-:Y:S02]  /*ecb0*/  LOP3.LUT R16, R0, 0xff, RZ, 0xc0, !PT ;  /* 0x000000ff00107812 */ /* 0x000fe400078ec0ff */
[----:B------:R-:W-:Y:S02]  /*ecc0*/  SHF.R.U32.HI R17, RZ, 0x18, R0 ;  /* 0x00000018ff117819 */ /* 0x000fe40000011600 */
[----:B------:R-:W-:Y:S01]  /*ecd0*/  PRMT R3, R16, 0x5410, R5 ;  /* 0x0000541010037816 */ /* 0x000fe20000000005 */
[--C-:B------:R-:W-:Y:S01]  /*ece0*/  HSET2.LE.AND R0, R14, R176.reuse, PT ;  /* 0x000000b00e007233 */ /* 0x100fe20003803000 */
[----:B------:R-:W-:Y:S01]  /*ecf0*/  PRMT R4, R4, 0x5410, R17 ;  /* 0x0000541004047816 */ /* 0x000fe20000000011 */
[----:B------:R-:W-:-:S02]  /*ed00*/  HSET2.LE.AND R2, R2, R176, PT ;  /* 0x000000b002027233 */ /* 0x000fc40003803000 */
[--C-:B------:R-:W-:Y:S01]  /*ed10*/  HSET2.LE.AND R3, R3, R176.reuse, PT ;  /* 0x000000b003037233 */ /* 0x100fe20003803000 */
[----:B------:R-:W-:Y:S01]  /*ed20*/  LOP3.LUT R18, R159, R0, RZ, 0xc0, !PT ;  /* 0x000000009f127212 */ /* 0x000fe200078ec0ff */
[----:B------:R-:W-:Y:S01]  /*ed30*/  HSET2.LE.AND R0, R4, R176, PT ;  /* 0x000000b004007233 */ /* 0x000fe20003803000 */
[----:B------:R-:W-:Y:S02]  /*ed40*/  LOP3.LUT R19, R160, R2, RZ, 0xc0, !PT ;  /* 0x00000002a0137212 */ /* 0x000fe400078ec0ff */
[----:B------:R-:W-:Y:S01]  /*ed50*/  LOP3.LUT R16, R161, R3, RZ, 0xc0, !PT ;  /* 0x00000003a1107212 */ /* 0x000fe200078ec0ff */
[----:B------:R-:W-:Y:S01]  /*ed60*/  IMAD.WIDE.U32 R2, R57, -0x2daee0ad, RZ ;  /* 0xd2511f5339027825 */ /* 0x000fe200078e00ff */
[----:B------:R-:W-:-:S03]  /*ed70*/  LOP3.LUT R17, R163, R0, RZ, 0xc0, !PT ;  /* 0x00000000a3117212 */ /* 0x000fc600078ec0ff */
[----:B------:R-:W-:Y:S01]  /*ed80*/  IMAD.WIDE.U32 R4, R74, -0x2daee0ad, RZ ;  /* 0xd2511f534a047825 */ /* 0x000fe200078e00ff */
[----:B------:R-:W-:-:S03]  /*ed90*/  LOP3.LUT R0, R2, 0xffff, RZ, 0xc0, !PT ;  /* 0x0000ffff02007812 */ /* 0x000fc600078ec0ff */
[----:B------:R-:W-:Y:S01]  /*eda0*/  IMAD.WIDE.U32 R90, R72, -0x2daee0ad, RZ ;  /* 0xd2511f53485a7825 */ /* 0x000fe200078e00ff */
[----:B------:R-:W-:Y:S03]  /*edb0*/  HMMA.16816.F32 R68, R20, R24, RZ ;  /* 0x000000181444723c */ /* 0x000fe600000018ff */
[----:B------:R-:W-:-:S04]  /*edc0*/  IMAD.WIDE.U32 R102, R73, -0x2daee0ad, RZ ;  /* 0xd2511f5349667825 */ /* 0x000fc800078e00ff */
[----:B------:R-:W-:Y:S02]  /*edd0*/  LOP3.LUT R24, R91, R236, R4, 0x96, !PT ;  /* 0x000000ec5b187212 */ /* 0x000fe400078e9604 */
[----:B------:R-:W-:Y:S02]  /*ede0*/  SHF.R.U32.HI R4, RZ, 0x8, R0 ;  /* 0x00000008ff047819 */ /* 0x000fe40000011600 */
[----:B------:R-:W-:Y:S02]  /*edf0*/  LOP3.LUT R25, R5, R239, R82, 0x96, !PT ;  /* 0x000000ef05197212 */ /* 0x000fe400078e9652 */
[----:B------:R-:W-:Y:S01]  /*ee00*/  LOP3.LUT R0, R3, R237, R76, 0x96, !PT ;  /* 0x000000ed03007212 */ /* 0x000fe200078e964c */
[----:B------:R-:W-:Y:S01]  /*ee10*/  HMMA.16816.F32 R84, R20, R26, RZ ;  /* 0x0000001a1454723c */ /* 0x000fe200000018ff */
[----:B------:R-:W-:Y:S02]  /*ee20*/  LOP3.LUT R5, R2, 0xff, RZ, 0xc0, !PT ;  /* 0x000000ff02057812 */ /* 0x000fe400078ec0ff */
[----:B------:R-:W-:-:S02]  /*ee30*/  SHF.R.U32.HI R3, RZ, 0x10, R2 ;  /* 0x00000010ff037819 */ /* 0x000fc40000011602 */
[----:B------:R-:W-:-:S03]  /*ee40*/  PRMT R14, R5, 0x5410, R4 ;  /* 0x00005410050e7816 */ /* 0x000fc60000000004 */
[----:B------:R-:W-:Y:S01]  /*ee50*/  HMMA.16816.F32 R48, R20, R28, RZ ;  /* 0x0000001c1430723c */ /* 0x000fe200000018ff */
[----:B------:R-:W-:Y:S02]  /*ee60*/  LOP3.LUT R3, R3, 0xff, RZ, 0xc0, !PT ;  /* 0x000000ff03037812 */ /* 0x000fe400078ec0ff */
[----:B------:R-:W-:-:S05]  /*ee70*/  SHF.R.U32.HI R4, RZ, 0x10, R0 ;  /* 0x00000010ff047819 */ /* 0x000fca0000011600 */
[----:B------:R-:W-:Y:S01]  /*ee80*/  HMMA.16816.F32 R72, R20, R30, RZ ;  /* 0x0000001e1448723c */ /* 0x000fe200000018ff */
[----:B------:R-:W-:Y:S01]  /*ee90*/  SHF.R.U32.HI R15, RZ, 0x18, R0 ;  /* 0x00000018ff0f7819 */ /* 0x000fe20000011600 */
[----:B------:R-:W2:Y:S05]  /*eea0*/  LDSM.16.MT88.4 R28, [R205+0x4800] ;  /* 0x00480000cd1c783b */ /* 0x000eaa0000004200 */
[----:B------:R-:W-:Y:S02]  /*eeb0*/  SHF.R.U32.HI R21, RZ, 0x18, R2 ;  /* 0x00000018ff157819 */ /* 0x000fe40000011602 */
[----:B------:R-:W-:Y:S02]  /*eec0*/  LOP3.LUT R2, R0, 0xffff, RZ, 0xc0, !PT ;  /* 0x0000ffff00027812 */ /* 0x000fe400078ec0ff */
[----:B------:R-:W-:-:S02]  /*eed0*/  LOP3.LUT R4, R4, 0xff, RZ, 0xc0, !PT ;  /* 0x000000ff04047812 */ /* 0x000fc400078ec0ff */
[----:B------:R-:W-:Y:S02]  /*eee0*/  SHF.R.U32.HI R5, RZ, 0x8, R2 ;  /* 0x00000008ff057819 */ /* 0x000fe40000011602 */
[----:B------:R-:W-:Y:S02]  /*eef0*/  PRMT R2, R3, 0x5410, R21 ;  /* 0x0000541003027816 */ /* 0x000fe40000000015 */
[----:B------:R-:W-:Y:S01]  /*ef00*/  LOP3.LUT R20, R0, 0xff, RZ, 0xc0, !PT ;  /* 0x000000ff00147812 */ /* 0x000fe200078ec0ff */
[--C-:B------:R-:W-:Y:S01]  /*ef10*/  HSET2.LE.AND R0, R14, R176.reuse, PT ;  /* 0x000000b00e007233 */ /* 0x100fe20003803000 */
[----:B------:R-:W-:Y:S01]  /*ef20*/  PRMT R3, R4, 0x5410, R15 ;  /* 0x0000541004037816 */ /* 0x000fe2000000000f */
[--C-:B------:R-:W-:Y:S01]  /*ef30*/  HSET2.LE.AND R2, R2, R176.reuse, PT ;  /* 0x000000b002027233 */ /* 0x100fe20003803000 */
[----:B------:R-:W-:Y:S02]  /*ef40*/  IMAD.WIDE.U32 R14, R25, -0x326172a9, RZ ;  /* 0xcd9e8d57190e7825 */ /* 0x000fe400078e00ff */
[----:B------:R-:W-:Y:S01]  /*ef50*/  LOP3.LUT R22, R148, R0, RZ, 0xc0, !PT ;  /* 0x0000000094167212 */ /* 0x000fe200078ec0ff */
[----:B------:R-:W-:Y:S01]  /*ef60*/  HSET2.LE.AND R0, R3, R176, PT ;  /* 0x000000b003007233 */ /* 0x000fe20003803000 */
[----:B------:R-:W-:Y:S01]  /*ef70*/  LOP3.LUT R23, R212, R2, RZ, 0xc0, !PT ;  /* 0x00000002d4177212 */ /* 0x000fe200078ec0ff */
[----:B------:R-:W-:Y:S01]  /*ef80*/  IMAD.WIDE.U32 R2, R24, -0x326172a9, RZ ;  /* 0xcd9e8d5718027825 */ /* 0x000fe200078e00ff */
[----:B------:R-:W-:-:S02]  /*ef90*/  PRMT R5, R20, 0x5410, R5 ;  /* 0x0000541014057816 */ /* 0x000fc40000000005 */
[----:B------:R-:W-:Y:S01]  /*efa0*/  LOP3.LUT R21, R210, R0, RZ, 0xc0, !PT ;  /* 0x00000000d2157212 */ /* 0x000fe200078ec0ff */
[----:B-1----:R-:W-:Y:S01]  /*efb0*/  HMMA.16816.F32 R76, R16, R40, R52 ;  /* 0x00000028104c723c */ /* 0x002fe20000001834 */
[----:B------:R-:W-:Y:S01]  /*efc0*/  LOP3.LUT R0, R3, R242, R14, 0x96, !PT ;  /* 0x000000f203007212 */ /* 0x000fe200078e960e */
[----:B------:R-:W-:Y:S01]  /*efd0*/  HSET2.LE.AND R4, R5, R176, PT ;  /* 0x000000b005047233 */ /* 0x000fe20003803000 */
[----:B------:R-:W-:Y:S02]  /*efe0*/  LOP3.LUT R89, R103, R236, R56, 0x96, !PT ;  /* 0x000000ec67597212 */ /* 0x000fe400078e9638 */
[----:B------:R-:W-:-:S03]  /*eff0*/  LOP3.LUT R3, R2, 0xffff, RZ, 0xc0, !PT ;  /* 0x0000ffff02037812 */ /* 0x000fc600078ec0ff */
[----:B------:R-:W-:Y:S01]  /*f000*/  HMMA.16816.F32 R80, R16, R32, R64 ;  /* 0x000000201050723c */ /* 0x000fe20000001840 */
[----:B------:R-:W-:Y:S02]  /*f010*/  SHF.R.U32.HI R14, RZ, 0x8, R3 ;  /* 0x00000008ff0e7819 */ /* 0x000fe40000011603 */
[----:B------:R-:W-:-:S05]  /*f020*/  SHF.R.U32.HI R3, RZ, 0x10, R0 ;  /* 0x00000010ff037819 */ /* 0x000fca0000011600 */
[----:B------:R-:W-:Y:S01]  /*f030*/  HMMA.16816.F32 R56, R16, R42, R44 ;  /* 0x0000002a1038723c */ /* 0x000fe2000000182c */
[----:B------:R-:W-:Y:S01]  /*f040*/  LOP3.LUT R20, R211, R4, RZ, 0xc0, !PT ;  /* 0x00000004d3147212 */ /* 0x000fe200078ec0ff */
[----:B------:R-:W-:-:S06]  /*f050*/  IMAD.WIDE.U32 R24, R106, -0x326172a9, RZ ;  /* 0xcd9e8d576a187825 */ /* 0x000fcc00078e00ff */
[----:B------:R-:W-:Y:S01]  /*f060*/  HMMA.16816.F32 R52, R16, R34, R60 ;  /* 0x000000221034723c */ /* 0x000fe2000000183c */
[----:B------:R-:W-:Y:S01]  /*f070*/  LOP3.LUT R5, R0, 0xff, RZ, 0xc0, !PT ;  /* 0x000000ff00057812 */ /* 0x000fe200078ec0ff */
[----:B------:R-:W1:Y:S05]  /*f080*/  LDSM.16.MT88.4 R44, [R206+0x4800] ;  /* 0x00480000ce2c783b */ /* 0x000e6a0000004200 */
[----:B------:R-:W-:Y:S02]  /*f090*/  LOP3.LUT R16, R2, 0xff, RZ, 0xc0, !PT ;  /* 0x000000ff02107812 */ /* 0x000fe400078ec0ff */
[--C-:B------:R-:W-:Y:S02]  /*f0a0*/  SHF.R.U32.HI R17, RZ, 0x10, R2.reuse ;  /* 0x00000010ff117819 */ /* 0x100fe40000011602 */
[----:B------:R-:W-:-:S02]  /*f0b0*/  SHF.R.U32.HI R18, RZ, 0x18, R2 ;  /* 0x00000018ff127819 */ /* 0x000fc40000011602 */
[----:B------:R-:W-:-:S04]  /*f0c0*/  LOP3.LUT R2, R0, 0xffff, RZ, 0xc0, !PT ;  /* 0x0000ffff00027812 */ /* 0x000fc800078ec0ff */
[----:B------:R-:W-:Y:S02]  /*f0d0*/  SHF.R.U32.HI R4, RZ, 0x8, R2 ;  /* 0x00000008ff047819 */ /* 0x000fe40000011602 */
[----:B------:R-:W-:Y:S02]  /*f0e0*/  SHF.R.U32.HI R2, RZ, 0x18, R0 ;  /* 0x00000018ff027819 */ /* 0x000fe40000011600 */
[----:B------:R-:W-:Y:S02]  /*f0f0*/  LOP3.LUT R0, R3, 0xff, RZ, 0xc0, !PT ;  /* 0x000000ff03007812 */ /* 0x000fe400078ec0ff */
[----:B------:R-:W-:Y:S02]  /*f100*/  PRMT R3, R5, 0x5410, R4 ;  /* 0x0000541005037816 */ /* 0x000fe40000000004 */
[----:B------:R-:W-:Y:S02]  /*f110*/  PRMT R14, R16, 0x5410, R14 ;  /* 0x00005410100e7816 */ /* 0x000fe4000000000e */
[----:B------:R-:W-:-:S02]  /*f120*/  PRMT R2, R0, 0x5410, R2 ;  /* 0x0000541000027816 */ /* 0x000fc40000000002 */
[----:B------:R-:W-:Y:S01]  /*f130*/  LOP3.LUT R4, R17, 0xff, RZ, 0xc0, !PT ;  /* 0x000000ff11047812 */ /* 0x000fe200078ec0ff */
[--C-:B------:R-:W-:Y:S02]  /*f140*/  HSET2.LE.AND R0, R3, R176.reuse, PT ;  /* 0x000000b003007233 */ /* 0x100fe40003803000 */
[--C-:B------:R-:W-:Y:S01]  /*f150*/  HSET2.LE.AND R2, R2, R176.reuse, PT ;  /* 0x000000b002027233 */ /* 0x100fe20003803000 */
[----:B------:R-:W-:Y:S01]  /*f160*/  PRMT R4, R4, 0x5410, R18 ;  /* 0x0000541004047816 */ /* 0x000fe20000000012 */
[--C-:B------:R-:W-:Y:S01]  /*f170*/  HSET2.LE.AND R3, R14, R176.reuse, PT ;  /* 0x000000b00e037233 */ /* 0x100fe20003803000 */
[----:B------:R-:W-:Y:S02]  /*f180*/  LOP3.LUT R16, R167, R0, RZ, 0xc0, !PT ;  /* 0x00000000a7107212 */ /* 0x000fe400078ec0ff */
[----:B------:R-:W-:Y:S01]  /*f190*/  LOP3.LUT R17, R166, R2, RZ, 0xc0, !PT ;  /* 0x00000002a6117212 */ /* 0x000fe200078ec0ff */
[----:B------:R-:W-:Y:S01]  /*f1a0*/  HSET2.LE.AND R0, R4, R176, PT ;  /* 0x000000b004007233 */ /* 0x000fe20003803000 */
[----:B------:R-:W-:Y:S01]  /*f1b0*/  LOP3.LUT R18, R164, R3, RZ, 0xc0, !PT ;  /* 0x00000003a4127212 */ /* 0x000fe200078ec0ff */
[----:B------:R-:W-:-:S03]  /*f1c0*/  IMAD.WIDE.U32 R2, R89, -0x326172a9, RZ ;  /* 0xcd9e8d5759027825 */ /* 0x000fc600078e00ff */
[----:B------:R-:W-:Y:S02]  /*f1d0*/  LOP3.LUT R19, R165, R0, RZ, 0xc0, !PT ;  /* 0x00000000a5137212 */ /* 0x000fe400078ec0ff */
[----:B------:R-:W-:Y:S02]  /*f1e0*/  LOP3.LUT R0, R3, R242, R24, 0x96, !PT ;  /* 0x000000f203007212 */ /* 0x000fe400078e9618 */
[----:B------:R-:W-:Y:S02]  /*f1f0*/  LOP3.LUT R5, R2, 0xffff, RZ, 0xc0, !PT ;  /* 0x0000ffff02057812 */ /* 0x000fe400078ec0ff */
[----:B------:R-:W-:Y:S02]  /*f200*/  LOP3.LUT R3, R0, 0xffff, RZ, 0xc0, !PT ;  /* 0x0000ffff00037812 */ /* 0x000fe400078ec0ff */
[----:B------:R-:W-:Y:S01]  /*f210*/  SHF.R.U32.HI R4, RZ, 0x10, R0 ;  /* 0x00000010ff047819 */ /* 0x000fe20000011600 */
[----:B------:R-:W-:Y:S01]  /*f220*/  HMMA.16816.F32 R64, R20, R40, R68 ;  /* 0x000000281440723c */ /* 0x000fe20000001844 */
[----:B------:R-:W-:-:S02]  /*f230*/  LOP3.LUT R26, R15, R238, R128, 0x96, !PT ;  /* 0x000000ee0f1a7212 */ /* 0x000fc400078e9680 */
[----:B------:R-:W-:Y:S02]  /*f240*/  LOP3.LUT R15, R0, 0xff, RZ, 0xc0, !PT ;  /* 0x000000ff000f7812 */ /* 0x000fe400078ec0ff */
[----:B------:R-:W-:Y:S02]  /*f250*/  SHF.R.U32.HI R14, RZ, 0x18, R0 ;  /* 0x00000018ff0e7819 */ /* 0x000fe40000011600 */
[----:B------:R-:W-:Y:S01]  /*f260*/  SHF.R.U32.HI R0, RZ, 0x8, R3 ;  /* 0x00000008ff007819 */ /* 0x000fe20000011603 */
[----:B------:R-:W-:Y:S01]  /*f270*/  HMMA.16816.F32 R92, R20, R32, R48 ;  /* 0x00000020145c723c */ /* 0x000fe20000001830 */
[----:B------:R-:W-:Y:S02]  /*f280*/  SHF.R.U32.HI R5, RZ, 0x8, R5 ;  /* 0x00000008ff057819 */ /* 0x000fe40000011605 */
[----:B------:R-:W-:-:S05]  /*f290*/  LOP3.LUT R3, R4, 0xff, RZ, 0xc0, !PT ;  /* 0x000000ff04037812 */ /* 0x000fca00078ec0ff */
[----:B------:R-:W-:Y:S01]  /*f2a0*/  HMMA.16816.F32 R40, R20, R42, R84 ;  /* 0x0000002a1428723c */ /* 0x000fe20000001854 */
[----:B------:R-:W-:-:S07]  /*f2b0*/  PRMT R0, R15, 0x5410, R0 ;  /* 0x000054100f007816 */ /* 0x000fce0000000000 */
[----:B------:R-:W-:Y:S01]  /*f2c0*/  HMMA.16816.F32 R60, R20, R34, R72 ;  /* 0x00000022143c723c */ /* 0x000fe20000001848 */
[----:B------:R-:W-:Y:S01]  /*f2d0*/  HSET2.LE.AND R0, R0, R176, PT ;  /* 0x000000b000007233 */ /* 0x000fe20003803000 */
[----:B------:R-:W-:Y:S01]  /*f2e0*/  STL.64 [R1+0xb8], R150 ;  /* 0x0000b89601007387 */ /* 0x000fe20000100a00 */
[----:B------:R-:W-:-:S03]  /*f2f0*/  IMAD.WIDE.U32 R98, R127, -0x2daee0ad, RZ ;  /* 0xd2511f537f627825 */ /* 0x000fc600078e00ff */
[----:B------:R3:W5:Y:S01]  /*f300*/  LDL.LU R224, [R1+0x34c] ;  /* 0x00034c0001e07983 */ /* 0x0007620000300800 */
[----:B------:R-:W-:Y:S02]  /*f310*/  LOP3.LUT R21, R2, 0xff, RZ, 0xc0, !PT ;  /* 0x000000ff02157812 */ /* 0x000fe400078ec0ff */
[--C-:B------:R-:W-:Y:S01]  /*f320*/  SHF.R.U32.HI R22, RZ, 0x10, R2.reuse ;  /* 0x00000010ff167819 */ /* 0x100fe20000011602 */
[----:B--2---:R-:W-:Y:S01]  /*f330*/  HMMA.16816.F32 R68, R16, R28, R76 ;  /* 0x0000001c1044723c */ /* 0x004fe2000000184c */
[----:B------:R-:W-:Y:S01]  /*f340*/  SHF.R.U32.HI R20, RZ, 0x18, R2 ;  /* 0x00000018ff147819 */ /* 0x000fe20000011602 */
[----:B------:R3:W5:Y:S01]  /*f350*/  LDL.LU R221, [R1+0x348] ;  /* 0x0003480001dd7983 */ /* 0x0007620000300800 */
[----:B------:R-:W-:Y:S02]  /*f360*/  PRMT R5, R21, 0x5410, R5 ;  /* 0x0000541015057816 */ /* 0x000fe40000000005 */
[----:B------:R-:W-:Y:S01]  /*f370*/  PRMT R2, R3, 0x5410, R14 ;  /* 0x0000541003027816 */ /* 0x000fe2000000000e */
[----:B------:R3:W5:Y:S01]  /*f380*/  LDL.LU.64 R222, [R1+0x340] ;  /* 0x0003400001de7983 */ /* 0x0007620000300a00 */
[----:B------:R-:W-:Y:S01]  /*f390*/  LOP3.LUT R4, R22, 0xff, RZ, 0xc0, !PT ;  /* 0x000000ff16047812 */ /* 0x000fe200078ec0ff */
[----:B------:R-:W-:-:S02]  /*f3a0*/  HSET2.LE.AND R3, R5, R176, PT ;  /* 0x000000b005037233 */ /* 0x000fc40003803000 */
[--C-:B------:R-:W-:Y:S01]  /*f3b0*/  HSET2.LE.AND R2, R2, R176.reuse, PT ;  /* 0x000000b002027233 */ /* 0x100fe20003803000 */
[----:B------:R-:W-:Y:S01]  /*f3c0*/  PRMT R4, R4, 0x5410, R20 ;  /* 0x0000541004047816 */ /* 0x000fe20000000014 */
[----:B-1----:R-:W-:Y:S01]  /*f3d0*/  HMMA.16816.F32 R84, R16, R44, R80 ;  /* 0x0000002c1054723c */ /* 0x002fe20000001850 */
[----:B------:R-:W-:Y:S01]  /*f3e0*/  LOP3.LUT R20, R209, R0, RZ, 0xc0, !PT ;  /* 0x00000000d1147212 */ /* 0x000fe200078ec0ff */
[----:B------:R3:W5:Y:S01]  /*f3f0*/  LDL.LU R216, [R1+0x33c] ;  /* 0x00033c0001d87983 */ /* 0x0007620000300800 */
[----:B------:R-:W-:Y:S01]  /*f400*/  LOP3.LUT R21, R208, R2, RZ, 0xc0, !PT ;  /* 0x00000002d0157212 */ /* 0x000fe200078ec0ff */
[----:B------:R-:W-:Y:S01]  /*f410*/  HSET2.LE.AND R0, R4, R176, PT ;  /* 0x000000b004007233 */ /* 0x000fe20003803000 */
[----:B------:R-:W-:Y:S01]  /*f420*/  LOP3.LUT R22, R207, R3, RZ, 0xc0, !PT ;  /* 0x00000003cf167212 */ /* 0x000fe200078ec0ff */
[----:B------:R-:W-:Y:S01]  /*f430*/  IMAD.WIDE.U32 R2, R26, -0x2daee0ad, RZ ;  /* 0xd2511f531a027825 */ /* 0x000fe200078e00ff */
[----:B------:R-:W-:Y:S02]  /*f440*/  LDSM.16.MT88.4 R32, [R206+0x4c00] ;  /* 0x004c0000ce20783b */ /* 0x000fe40000004200 */
[----:B------:R-:W-:-:S02]  /*f450*/  LOP3.LUT R23, R204, R0, RZ, 0xc0, !PT ;  /* 0x00000000cc177212 */ /* 0x000fc400078ec0ff */
[----:B------:R-:W-:Y:S01]  /*f460*/  LOP3.LUT R0, R3, R237, R90, 0x96, !PT ;  /* 0x000000ed03007212 */ /* 0x000fe200078e965a */
[C---:B------:R-:W-:Y:S01]  /*f470*/  HMMA.16816.F32 R56, R16.reuse, R30, R56 ;  /* 0x0000001e1038723c */ /* 0x040fe20000001838 */
[----:B------:R-:W-:Y:S01]  /*f480*/  LOP3.LUT R14, R2, 0xffff, RZ, 0xc0, !PT ;  /* 0x0000ffff020e7812 */ /* 0x000fe200078ec0ff */
[----:B------:R3:W5:Y:S01]  /*f490*/  LDL.LU R215, [R1+0x338] ;  /* 0x0003380001d77983 */ /* 0x0007620000300800 */
[----:B------:R-:W-:Y:S01]  /*f4a0*/  LOP3.LUT R3, R0, 0xffff, RZ, 0xc0, !PT ;  /* 0x0000ffff00037812 */ /* 0x000fe200078ec0ff */
[----:B------:R-:W-:Y:S01]  /*f4b0*/  IMAD.WIDE.U32 R4, R126, -0x2daee0ad, RZ ;  /* 0xd2511f537e047825 */ /* 0x000fe200078e00ff */
[----:B------:R-:W-:Y:S01]  /*f4c0*/  SHF.R.U32.HI R15, RZ, 0x10, R2 ;  /* 0x00000010ff0f7819 */ /* 0x000fe20000011602 */
[----:B------:R3:W5:Y:S01]  /*f4d0*/  LDL.LU R214, [R1+0x334] ;  /* 0x0003340001d67983 */ /* 0x0007620000300800 */
[----:B------:R-:W-:Y:S01]  /*f4e0*/  SHF.R.U32.HI R14, RZ, 0x8, R14 ;  /* 0x00000008ff0e7819 */ /* 0x000fe2000001160e */
[----:B------:R-:W-:Y:S01]  /*f4f0*/  HMMA.16816.F32 R52, R16, R46, R52 ;  /* 0x0000002e1034723c */ /* 0x000fe20000001834 */
[----:B------:R-:W-:Y:S01]  /*f500*/  SHF.R.U32.HI R3, RZ, 0x8, R3 ;  /* 0x00000008ff037819 */ /* 0x000fe20000011603 */
[----:B------:R3:W5:Y:S01]  /*f510*/  LDL.LU R213, [R1+0x330] ;  /* 0x0003300001d57983 */ /* 0x0007620000300800 */
[----:B------:R-:W-:-:S04]  /*f520*/  LOP3.LUT R49, R5, R239, R142, 0x96, !PT ;  /* 0x000000ef05317212 */ /* 0x000fc800078e968e */
[----:B------:R-:W-:Y:S01]  /*f530*/  LOP3.LUT R18, R2, 0xff, RZ, 0xc0, !PT ;  /* 0x000000ff02127812 */ /* 0x000fe200078ec0ff */
[----:B------:R3:W5:Y:S01]  /*f540*/  LDL.LU R212, [R1+0x32c] ;  /* 0x00032c0001d47983 */ /* 0x0007620000300800 */
[----:B------:R-:W-:Y:S02]  /*f550*/  LOP3.LUT R16, R0, 0xff, RZ, 0xc0, !PT ;  /* 0x000000ff00107812 */ /* 0x000fe400078ec0ff */
[----:B------:R-:W-:Y:S01]  /*f560*/  SHF.R.U32.HI R17, RZ, 0x18, R2 ;  /* 0x00000018ff117819 */ /* 0x000fe20000011602 */
[----:B------:R3:W5:Y:S01]  /*f570*/  LDL.LU R211, [R1+0x328] ;  /* 0x0003280001d37983 */ /* 0x0007620000300800 */
[----:B------:R-:W-:Y:S02]  /*f580*/  LOP3.LUT R15, R15, 0xff, RZ, 0xc0, !PT ;  /* 0x000000ff0f0f7812 */ /* 0x000fe400078ec0ff */
[----:B------:R-:W-:Y:S01]  /*f590*/  PRMT R18, R18, 0x5410, R14 ;  /* 0x0000541012127816 */ /* 0x000fe2000000000e */
[----:B------:R3:W5:Y:S01]  /*f5a0*/  LDL.LU R210, [R1+0x324] ;  /* 0x0003240001d27983 */ /* 0x0007620000300800 */
[----:B------:R-:W-:-:S02]  /*f5b0*/  PRMT R3, R16, 0x5410, R3 ;  /* 0x0000541010037816 */ /* 0x000fc40000000003 */
[----:B------:R-:W-:Y:S01]  /*f5c0*/  LOP3.LUT R5, R25, R238, R130, 0x96, !PT ;  /* 0x000000ee19057212 */ /* 0x000fe200078e9682 */
[----:B------:R3:W5:Y:S01]  /*f5d0*/  LDL.LU R209, [R1+0x320] ;  /* 0x0003200001d17983 */ /* 0x0007620000300800 */
[----:B------:R-:W-:-:S03]  /*f5e0*/  SHF.R.U32.HI R14, RZ, 0x10, R0 ;  /* 0x00000010ff0e7819 */ /* 0x000fc60000011600 */
[----:B------:R-:W1:Y:S01]  /*f5f0*/  LDSM.16.MT88.4 R24, [R205+0x4c00] ;  /* 0x004c0000cd18783b */ /* 0x000e620000004200 */
[----:B------:R-:W-:Y:S02]  /*f600*/  PRMT R17, R15, 0x5410, R17 ;  /* 0x000054100f117816 */ /* 0x000fe40000000011 */
[----:B------:R-:W-:Y:S01]  /*f610*/  SHF.R.U32.HI R16, RZ, 0x18, R0 ;  /* 0x00000018ff107819 */ /* 0x000fe20000011600 */
[--C-:B------:R-:W-:Y:S01]  /*f620*/  HSET2.LE.AND R0, R3, R176.reuse, PT ;  /* 0x000000b003007233 */ /* 0x100fe20003803000 */
[----:B------:R-:W-:Y:S01]  /*f630*/  LOP3.LUT R15, R14, 0xff, RZ, 0xc0, !PT ;  /* 0x000000ff0e0f7812 */ /* 0x000fe200078ec0ff */
[--C-:B------:R-:W-:Y:S01]  /*f640*/  HSET2.LE.AND R3, R18, R176.reuse, PT ;  /* 0x000000b012037233 */ /* 0x100fe20003803000 */
[----:B------:R-:W-:Y:S01]  /*f650*/  LOP3.LUT R48, R99, R236, R4, 0x96, !PT ;  /* 0x000000ec63307212 */ /* 0x000fe200078e9604 */
[----:B------:R-:W-:Y:S01]  /*f660*/  IMAD.WIDE.U32 R4, R5, -0x2daee0ad, RZ ;  /* 0xd2511f5305047825 */ /* 0x000fe200078e00ff */
[----:B------:R-:W-:Y:S01]  /*f670*/  PRMT R15, R15, 0x5410, R16 ;  /* 0x000054100f0f7816 */ /* 0x000fe20000000010 */
[----:B------:R-:W-:Y:S01]  /*f680*/  HSET2.LE.AND R14, R17, R176, PT ;  /* 0x000000b0110e7233 */ /* 0x000fe20003803000 */
[----:B------:R3:W5:Y:S01]  /*f690*/  LDL.LU R208, [R1+0x31c] ;  /* 0x00031c0001d07983 */ /* 0x0007620000300800 */
[----:B------:R-:W-:-:S02]  /*f6a0*/  LOP3.LUT R16, R170, R0, RZ, 0xc0, !PT ;  /* 0x00000000aa107212 */ /* 0x000fc400078ec0ff */
[----:B------:R-:W-:Y:S01]  /*f6b0*/  LOP3.LUT R18, R168, R3, RZ, 0xc0, !PT ;  /* 0x00000003a8127212 */ /* 0x000fe200078ec0ff */
[----:B------:R3:W5:Y:S01]  /*f6c0*/  LDL.LU R207, [R1+0x318] ;  /* 0x0003180001cf7983 */ /* 0x0007620000300800 */
[----:B------:R-:W-:Y:S02]  /*f6d0*/  LOP3.LUT R0, R4, 0xffff, RZ, 0xc0, !PT ;  /* 0x0000ffff04007812 */ /* 0x000fe400078ec0ff */
[----:B------:R-:W-:Y:S01]  /*f6e0*/  SHF.R.U32.HI R3, RZ, 0x10, R4 ;  /* 0x00000010ff037819 */ /* 0x000fe20000011604 */
[----:B------:R3:W5:Y:S01]  /*f6f0*/  LDL.LU R204, [R1+0x314] ;  /* 0x0003140001cc7983 */ /* 0x0007620000300800 */
[----:B------:R-:W-:Y:S01]  /*f700*/  LOP3.LUT R2, R5, R237, R102, 0x96, !PT ;  /* 0x000000ed05027212 */ /* 0x000fe200078e9666 */
[----:B------:R-:W-:Y:S01]  /*f710*/  HSET2.LE.AND R15, R15, R176, PT ;  /* 0x000000b00f0f7233 */ /* 0x000fe20003803000 */
[----:B------:R-:W-:Y:S02]  /*f720*/  LOP3.LUT R19, R169, R14, RZ, 0xc0, !PT ;  /* 0x0000000ea9137212 */ /* 0x000fe400078ec0ff */
[----:B------:R-:W-:-:S02]  /*f730*/  SHF.R.U32.HI R14, RZ, 0x8, R0 ;  /* 0x00000008ff0e7819 */ /* 0x000fc40000011600 */
[----:B------:R-:W-:Y:S01]  /*f740*/  LOP3.LUT R5, R3, 0xff, RZ, 0xc0, !PT ;  /* 0x000000ff03057812 */ /* 0x000fe200078ec0ff */
[C---:B------:R-:W-:Y:S01]  /*f750*/  HMMA.16816.F32 R76, R20.reuse, R44, R92 ;  /* 0x0000002c144c723c */ /* 0x040fe2000000185c */
[----:B------:R-:W-:Y:S02]  /*f760*/  LOP3.LUT R0, R2, 0xffff, RZ, 0xc0, !PT ;  /* 0x0000ffff02007812 */ /* 0x000fe400078ec0ff */
[--C-:B------:R-:W-:Y:S02]  /*f770*/  SHF.R.U32.HI R3, RZ, 0x10, R2.reuse ;  /* 0x00000010ff037819 */ /* 0x100fe40000011602 */
[----:B------:R-:W-:Y:S02]  /*f780*/  LOP3.LUT R17, R171, R15, RZ, 0xc0, !PT ;  /* 0x0000000fab117212 */ /* 0x000fe400078ec0ff */
[----:B------:R-:W-:Y:S01]  /*f790*/  SHF.R.U32.HI R15, RZ, 0x18, R2 ;  /* 0x00000018ff0f7819 */ /* 0x000fe20000011602 */
[C---:B------:R-:W-:Y:S08]  /*f7a0*/  HMMA.16816.F32 R72, R20.reuse, R28, R64 ;  /* 0x0000001c1448723c */ /* 0x040ff00000001840 */
[C---:B------:R-:W-:Y:S08]  /*f7b0*/  HMMA.16816.F32 R80, R20.reuse, R30, R40 ;  /* 0x0000001e1450723c */ /* 0x040ff00000001828 */
[----:B------:R-:W-:Y:S01]  /*f7c0*/  HMMA.16816.F32 R44, R20, R46, R60 ;  /* 0x0000002e142c723c */ /* 0x000fe2000000183c */
[----:B------:R-:W-:Y:S01]  /*f7d0*/  IMAD.WIDE.U32 R104, R107, -0x2daee0ad, RZ ;  /* 0xd2511f536b687825 */ /* 0x000fe200078e00ff */
[----:B------:R-:W-:Y:S05]  /*f7e0*/  LDSM.16.MT88.4 R40, [R205+0x5000] ;  /* 0x00500000cd28783b */ /* 0x000fea0000004200 */
[----:B------:R-:W-:-:S02]  /*f7f0*/  LOP3.LUT R22, R4, 0xff, RZ, 0xc0, !PT ;  /* 0x000000ff04167812 */ /* 0x000fc400078ec0ff */
[----:B------:R-:W-:Y:S02]  /*f800*/  SHF.R.U32.HI R21, RZ, 0x18, R4 ;  /* 0x00000018ff157819 */ /* 0x000fe40000011604 */
[----:B------:R-:W-:Y:S02]  /*f810*/  LOP3.LUT R20, R2, 0xff, RZ, 0xc0, !PT ;  /* 0x000000ff02147812 */ /* 0x000fe400078ec0ff */
[----:B------:R-:W-:Y:S02]  /*f820*/  SHF.R.U32.HI R4, RZ, 0x8, R0 ;  /* 0x00000008ff047819 */ /* 0x000fe40000011600 */
[----:B------:R-:W-:Y:S02]  /*f830*/  LOP3.LUT R2, R3, 0xff, RZ, 0xc0, !PT ;  /* 0x000000ff03027812 */ /* 0x000fe400078ec0ff */
[----:B------:R-:W-:Y:S02]  /*f840*/  PRMT R3, R5, 0x5410, R21 ;  /* 0x0000541005037816 */ /* 0x000fe40000000015 */
[----:B------:R-:W-:-:S02]  /*f850*/  PRMT R0, R22, 0x5410, R14 ;  /* 0x0000541016007816 */ /* 0x000fc4000000000e */
[----:B------:R-:W-:Y:S02]  /*f860*/  PRMT R5, R20, 0x5410, R4 ;  /* 0x0000541014057816 */ /* 0x000fe40000000004 */
[----:B------:R-:W-:Y:S01]  /*f870*/  PRMT R2, R2, 0x5410, R15 ;  /* 0x0000541002027816 */ /* 0x000fe2000000000f */
[--C-:B------:R-:W-:Y:S02]  /*f880*/  HSET2.LE.AND R0, R0, R176.reuse, PT ;  /* 0x000000b000007233 */ /* 0x100fe40003803000 */
[--C-:B------:R-:W-:Y:S02]  /*f890*/  HSET2.LE.AND R4, R3, R176.reuse, PT ;  /* 0x000000b003047233 */ /* 0x100fe40003803000 */
[--C-:B------:R-:W-:Y:S02]  /*f8a0*/  HSET2.LE.AND R5, R5, R176.reuse, PT ;  /* 0x000000b005057233 */ /* 0x100fe40003803000 */
[----:B------:R-:W-:Y:S01]  /*f8b0*/  HSET2.LE.AND R14, R2, R176, PT ;  /* 0x000000b0020e7233 */ /* 0x000fe20003803000 */
[----:B------:R-:W-:Y:S01]  /*f8c0*/  IMAD.WIDE.U32 R2, R48, -0x326172a9, RZ ;  /* 0xcd9e8d5730027825 */ /* 0x000fe200078e00ff */
[----:B------:R-:W-:-:S02]  /*f8d0*/  LOP3.LUT R22, R149, R0, RZ, 0xc0, !PT ;  /* 0x0000000095167212 */ /* 0x000fc400078ec0ff */
[----:B------:R-:W-:Y:S02]  /*f8e0*/  LOP3.LUT R23, R154, R4, RZ, 0xc0, !PT ;  /* 0x000000049a177212 */ /* 0x000fe400078ec0ff */
[----:B------:R-:W-:Y:S01]  /*f8f0*/  LOP3.LUT R20, R152, R5, RZ, 0xc0, !PT ;  /* 0x0000000598147212 */ /* 0x000fe200078ec0ff */
[----:B------:R-:W-:Y:S01]  /*f900*/  IMAD.WIDE.U32 R4, R49, -0x326172a9, RZ ;  /* 0xcd9e8d5731047825 */ /* 0x000fe200078e00ff */
[----:B------:R-:W-:Y:S01]  /*f910*/  LOP3.LUT R0, R2, 0xffff, RZ, 0xc0, !PT ;  /* 0x0000ffff02007812 */ /* 0x000fe200078ec0ff */
[----:B-1----:R-:W-:Y:S01]  /*f920*/  HMMA.16816.F32 R60, R16, R26, R56 ;  /* 0x0000001a103c723c */ /* 0x002fe20000001838 */
[----:B------:R-:W-:-:S07]  /*f930*/  LOP3.LUT R21, R153, R14, RZ, 0xc0, !PT ;  /* 0x0000000e99157212 */ /* 0x000fce00078ec0ff */
[----:B------:R-:W-:Y:S01]  /*f940*/  HMMA.16816.F32 R52, R16, R34, R52 ;  /* 0x000000221034723c */ /* 0x000fe20000001834 */
[----:B------:R-:W-:Y:S01]  /*f950*/  SHF.R.U32.HI R14, RZ, 0x8, R0 ;  /* 0x00000008ff0e7819 */ /* 0x000fe20000011600 */
[----:B------:R-:W-:Y:S01]  /*f960*/  IMAD.WIDE.U32 R28, R129, -0x326172a9, RZ ;  /* 0xcd9e8d57811c7825 */ /* 0x000fe200078e00ff */
[----:B------:R-:W-:Y:S01]  /*f970*/  LOP3.LUT R0, R3, R242, R4, 0x96, !PT ;  /* 0x000000f203007212 */ /* 0x000fe200078e9604 */
[----:B------:R-:W1:Y:S01]  /*f980*/  LDSM.16.MT88.4 R48, [R206+0x5000] ;  /* 0x00500000ce30783b */ /* 0x000e620000004200 */
[----:B------:R-:W-:-:S03]  /*f990*/  LOP3.LUT R15, R2, 0xff, RZ, 0xc0, !PT ;  /* 0x000000ff020f7812 */ /* 0x000fc600078ec0ff */
[----:B------:R-:W-:Y:S01]  /*f9a0*/  HMMA.16816.F32 R64, R16, R24, R68 ;  /* 0x000000181040723c */ /* 0x000fe20000001844 */
[----:B------:R-:W-:-:S07]  /*f9b0*/  LOP3.LUT R30, R5, R238, R136, 0x96, !PT ;  /* 0x000000ee051e7212 */ /* 0x000fce00078e9688 */
[----:B------:R-:W-:Y:S01]  /*f9c0*/  HMMA.16816.F32 R56, R16, R32, R84 ;  /* 0x000000201038723c */ /* 0x000fe20000001854 */
[----:B------:R-:W-:-:S06]  /*f9d0*/  LOP3.LUT R5, R0, 0xff, RZ, 0xc0, !PT ;  /* 0x000000ff00057812 */ /* 0x000fcc00078ec0ff */
[--C-:B------:R-:W-:Y:S02]  /*f9e0*/  SHF.R.U32.HI R16, RZ, 0x10, R2.reuse ;  /* 0x00000010ff107819 */ /* 0x100fe40000011602 */
[----:B------:R-:W-:Y:S02]  /*f9f0*/  SHF.R.U32.HI R17, RZ, 0x18, R2 ;  /* 0x00000018ff117819 */ /* 0x000fe40000011602 */
[----:B------:R-:W-:Y:S02]  /*fa00*/  LOP3.LUT R2, R0, 0xffff, RZ, 0xc0, !PT ;  /* 0x0000ffff00027812 */ /* 0x000fe400078ec0ff */
[----:B------:R-:W-:Y:S02]  /*fa10*/  SHF.R.U32.HI R3, RZ, 0x10, R0 ;  /* 0x00000010ff037819 */ /* 0x000fe40000011600 */
[----:B------:R-:W-:Y:S02]  /*fa20*/  SHF.R.U32.HI R2, RZ, 0x8, R2 ;  /* 0x00000008ff027819 */ /* 0x000fe40000011602 */
[----:B------:R-:W-:-:S02]  /*fa30*/  SHF.R.U32.HI R4, RZ, 0x18, R0 ;  /* 0x00000018ff047819 */ /* 0x000fc40000011600 */
[----:B------:R-:W-:Y:S02]  /*fa40*/  LOP3.LUT R0, R3, 0xff, RZ, 0xc0, !PT ;  /* 0x000000ff03007812 */ /* 0x000fe400078ec0ff */
[----:B------:R-:W-:Y:S02]  /*fa50*/  PRMT R2, R5, 0x5410, R2 ;  /* 0x0000541005027816 */ /* 0x000fe40000000002 */
[----:B------:R-:W-:Y:S02]  /*fa60*/  LOP3.LUT R96, R105, R236, R88, 0x96, !PT ;  /* 0x000000ec69607212 */ /* 0x000fe400078e9658 */
[----:B------:R-:W-:Y:S02]  /*fa70*/  PRMT R14, R15, 0x5410, R14 ;  /* 0x000054100f0e7816 */ /* 0x000fe4000000000e */
[----:B------:R-:W-:Y:S02]  /*fa80*/  LOP3.LUT R15, R16, 0xff, RZ, 0xc0, !PT ;  /* 0x000000ff100f7812 */ /* 0x000fe400078ec0ff */
[----:B------:R-:W-:Y:S01]  /*fa90*/  PRMT R4, R0, 0x5410, R4 ;  /* 0x0000541000047816 */ /* 0x000fe20000000004 */
[----:B------:R-:W-:Y:S01]  /*faa0*/  HSET2.LE.AND R0, R2, R176, PT ;  /* 0x000000b002007233 */ /* 0x000fe20003803000 */
[----:B------:R-:W-:Y:S01]  /*fab0*/  IMAD.WIDE.U32 R2, R96, -0x326172a9, RZ ;  /* 0xcd9e8d5760027825 */ /* 0x000fe200078e00ff */
[----:B------:R-:W-:-:S02]  /*fac0*/  PRMT R15, R15, 0x5410, R17 ;  /* 0x000054100f0f7816 */ /* 0x000fc40000000011 */
[--C-:B------:R-:W-:Y:S01]  /*fad0*/  HSET2.LE.AND R4, R4, R176.reuse, PT ;  /* 0x000000b004047233 */ /* 0x100fe20003803000 */
[----:B------:R-:W-:Y:S01]  /*fae0*/  LOP3.LUT R16, R177, R0, RZ, 0xc0, !PT ;  /* 0x00000000b1107212 */ /* 0x000fe200078ec0ff */
[--C-:B------:R-:W-:Y:S01]  /*faf0*/  HSET2.LE.AND R14, R14, R176.reuse, PT ;  /* 0x000000b00e0e7233 */ /* 0x100fe20003803000 */
[----:B------:R-:W-:Y:S01]  /*fb00*/  LOP3.LUT R0, R3, R242, R28, 0x96, !PT ;  /* 0x000000f203007212 */ /* 0x000fe200078e961c */
[----:B------:R-:W-:Y:S01]  /*fb10*/  HSET2.LE.AND R5, R15, R176, PT ;  /* 0x000000b00f057233 */ /* 0x000fe20003803000 */
[----:B------:R-:W-:Y:S02]  /*fb20*/  LOP3.LUT R17, R174, R4, RZ, 0xc0, !PT ;  /* 0x00000004ae117212 */ /* 0x000fe400078ec0ff */
[----:B------:R-:W-:Y:S01]  /*fb30*/  LOP3.LUT R4, R0, 0xffff, RZ, 0xc0, !PT ;  /* 0x0000ffff00047812 */ /* 0x000fe200078ec0ff */
[----:B------:R-:W-:Y:S01]  /*fb40*/  HMMA.16816.F32 R92, R20, R32, R76 ;  /* 0x00000020145c723c */ /* 0x000fe2000000184c */
[----:B------:R-:W-:Y:S02]  /*fb50*/  LOP3.LUT R18, R173, R14, RZ, 0xc0, !PT ;  /* 0x0000000ead127212 */ /* 0x000fe400078ec0ff */
[----:B------:R-:W-:-:S02]  /*fb60*/  LOP3.LUT R19, R172, R5, RZ, 0xc0, !PT ;  /* 0x00000005ac137212 */ /* 0x000fc400078ec0ff */
[----:B------:R-:W-:Y:S02]  /*fb70*/  LOP3.LUT R14, R2, 0xffff, RZ, 0xc0, !PT ;  /* 0x0000ffff020e7812 */ /* 0x000fe400078ec0ff */
[----:B------:R-:W-:Y:S01]  /*fb80*/  LOP3.LUT R5, R0, 0xff, RZ, 0xc0, !PT ;  /* 0x000000ff00057812 */ /* 0x000fe200078ec0ff */
[----:B------:R-:W-:Y:S01]  /*fb90*/  HMMA.16816.F32 R68, R20, R24, R72 ;  /* 0x000000181444723c */ /* 0x000fe20000001848 */
[----:B------:R-:W-:Y:S02]  /*fba0*/  SHF.R.U32.HI R3, RZ, 0x8, R4 ;  /* 0x00000008ff037819 */ /* 0x000fe40000011604 */
[----:B------:R-:W-:-:S05]  /*fbb0*/  SHF.R.U32.HI R15, RZ, 0x10, R2 ;  /* 0x00000010ff0f7819 */ /* 0x000fca0000011602 */
[----:B------:R-:W-:Y:S01]  /*fbc0*/  HMMA.16816.F32 R88, R20, R26, R80 ;  /* 0x0000001a1458723c */ /* 0x000fe20000001850 */
[----:B------:R-:W-:-:S07]  /*fbd0*/  PRMT R3, R5, 0x5410, R3 ;  /* 0x0000541005037816 */ /* 0x000fce0000000003 */
[----:B------:R-:W-:Y:S01]  /*fbe0*/  HMMA.16816.F32 R76, R20, R34, R44 ;  /* 0x00000022144c723c */ /* 0x000fe2000000182c */
[----:B------:R-:W-:Y:S01]  /*fbf0*/  SHF.R.U32.HI R4, RZ, 0x18, R0 ;  /* 0x00000018ff047819 */ /* 0x000fe20000011600 */
[----:B------:R-:W2:Y:S05]  /*fc00*/  LDSM.16.MT88.4 R44, [R205+0x5400] ;  /* 0x00540000cd2c783b */ /* 0x000eaa0000004200 */
[----:B------:R-:W-:Y:S02]  /*fc10*/  LOP3.LUT R21, R2, 0xff, RZ, 0xc0, !PT ;  /* 0x000000ff02157812 */ /* 0x000fe400078ec0ff */
[----:B------:R-:W-:Y:S02]  /*fc20*/  SHF.R.U32.HI R20, RZ, 0x18, R2 ;  /* 0x00000018ff147819 */ /* 0x000fe40000011602 */
[----:B------:R-:W-:-:S02]  /*fc30*/  SHF.R.U32.HI R2, RZ, 0x10, R0 ;  /* 0x00000010ff027819 */ /* 0x000fc40000011600 */
[----:B------:R-:W-:Y:S02]  /*fc40*/  SHF.R.U32.HI R5, RZ, 0x8, R14 ;  /* 0x00000008ff057819 */ /* 0x000fe4000001160e */
[----:B------:R-:W-:Y:S02]  /*fc50*/  LOP3.LUT R2, R2, 0xff, RZ, 0xc0, !PT ;  /* 0x000000ff02027812 */ /* 0x000fe400078ec0ff */
[----:B------:R-:W-:Y:S01]  /*fc60*/  LOP3.LUT R15, R15, 0xff, RZ, 0xc0, !PT ;  /* 0x000000ff0f0f7812 */ /* 0x000fe200078ec0ff */
[----:B------:R-:W-:Y:S01]  /*fc70*/  HSET2.LE.AND R0, R3, R176, PT ;  /* 0x000000b003007233 */ /* 0x000fe20003803000 */
[----:B------:R-:W-:Y:S02]  /*fc80*/  LOP3.LUT R3, R175, R133, RZ, 0x3c, !PT ;  /* 0x00000085af037212 */ /* 0x000fe400078e3cff */
[----:B------:R-:W-:Y:S02]  /*fc90*/  PRMT R2, R2, 0x5410, R4 ;  /* 0x0000541002027816 */ /* 0x000fe40000000004 */
[----:B------:R-:W-:-:S02]  /*fca0*/  PRMT R14, R21, 0x5410, R5 ;  /* 0x00005410150e7816 */ /* 0x000fc40000000005 */
[----:B------:R-:W-:Y:S01]  /*fcb0*/  PRMT R15, R15, 0x5410, R20 ;  /* 0x000054100f0f7816 */ /* 0x000fe20000000014 */
[----:B------:R-:W-:Y:S01]  /*fcc0*/  IMAD.WIDE.U32 R4, R3, -0x326172a9, RZ ;  /* 0xcd9e8d5703047825 */ /* 0x000fe200078e00ff */
[----:B------:R-:W-:Y:S01]  /*fcd0*/  LOP3.LUT R24, R245, R0, RZ, 0xc0, !PT ;  /* 0x00000000f5187212 */ /* 0x000fe200078ec0ff */
[--C-:B------:R-:W-:Y:S02]  /*fce0*/  HSET2.LE.AND R0, R2, R176.reuse, PT ;  /* 0x000000b002007233 */ /* 0x100fe40003803000 */
[--C-:B------:R-:W-:Y:S02]  /*fcf0*/  HSET2.LE.AND R2, R14, R176.reuse, PT ;  /* 0x000000b00e027233 */ /* 0x100fe40003803000 */
[----:B------:R-:W-:Y:S01]  /*fd00*/  HSET2.LE.AND R3, R15, R176, PT ;  /* 0x000000b00f037233 */ /* 0x000fe20003803000 */
[----:B------:R-:W-:Y:S02]  /*fd10*/  LOP3.LUT R25, R197, R0, RZ, 0xc0, !PT ;  /* 0x00000000c5197212 */ /* 0x000fe400078ec0ff */
[----:B------:R-:W-:-:S02]  /*fd20*/  LOP3.LUT R0, R5, R232, R198, 0x96, !PT ;  /* 0x000000e805007212 */ /* 0x000fc400078e96c6 */
[----:B------:R-:W-:Y:S02]  /*fd30*/  LOP3.LUT R26, R195, R2, RZ, 0xc0, !PT ;  /* 0x00000002c31a7212 */ /* 0x000fe400078ec0ff */
[----:B------:R-:W-:Y:S01]  /*fd40*/  LOP3.LUT R27, R192, R3, RZ, 0xc0, !PT ;  /* 0x00000003c01b7212 */ /* 0x000fe200078ec0ff */
[----:B------:R-:W-:Y:S01]  /*fd50*/  IMAD.WIDE.U32 R2, R30, -0x2daee0ad, RZ ;  /* 0xd2511f531e027825 */ /* 0x000fe200078e00ff */
[----:B------:R-:W-:Y:S01]  /*fd60*/  LOP3.LUT R20, R101, R233, R4, 0x96, !PT ;  /* 0x000000e965147212 */ /* 0x000fe200078e9604 */
[----:B-1----:R-:W-:Y:S02]  /*fd70*/  HMMA.16816.F32 R72, R16, R48, R56 ;  /* 0x000000301048723c */ /* 0x002fe40000001838 */
[----:B------:R-:W-:Y:S01]  /*fd80*/  IMAD.WIDE.U32 R14, R0, -0x2daee0ad, RZ ;  /* 0xd2511f53000e7825 */ /* 0x000fe200078e00ff */
[----:B------:R-:W-:-:S03]  /*fd90*/  LOP3.LUT R0, R3, R237, R98, 0x96, !PT ;  /* 0x000000ed03007212 */ /* 0x000fc600078e9662 */
[----:B------:R-:W-:Y:S01]  /*fda0*/  IMAD.WIDE.U32 R32, R20, -0x2daee0ad, RZ ;  /* 0xd2511f5314207825 */ /* 0x000fe200078e00ff */
[----:B------:R-:W-:Y:S01]  /*fdb0*/  LOP3.LUT R3, R2, 0xffff, RZ, 0xc0, !PT ;  /* 0x0000ffff02037812 */ /* 0x000fe200078ec0ff */
[----:B------:R-:W-:Y:S01]  /*fdc0*/  HMMA.16816.F32 R84, R16, R40, R64 ;  /* 0x000000281054723c */ /* 0x000fe20000001840 */
[----:B------:R-:W-:Y:S02]  /*fdd0*/  LOP3.LUT R28, R15, R234, R250, 0x96, !PT ;  /* 0x000000ea0f1c7212 */ /* 0x000fe400078e96fa */
[----:B------:R-:W-:-:S05]  /*fde0*/  LOP3.LUT R30, R33, R241, R14, 0x96, !PT ;  /* 0x000000f1211e7212 */ /* 0x000fca00078e960e */
[----:B------:R-:W-:Y:S01]  /*fdf0*/  HMMA.16816.F32 R80, R16, R42, R60 ;  /* 0x0000002a1050723c */ /* 0x000fe2000000183c */
[----:B------:R-:W-:Y:S02]  /*fe00*/  LOP3.LUT R14, R2, 0xff, RZ, 0xc0, !PT ;  /* 0x000000ff020e7812 */ /* 0x000fe400078ec0ff */
[----:B------:R-:W-:-:S05]  /*fe10*/  SHF.R.U32.HI R3, RZ, 0x8, R3 ;  /* 0x00000008ff037819 */ /* 0x000fca0000011603 */
[----:B------:R-:W-:Y:S01]  /*fe20*/  HMMA.16816.F32 R56, R16, R50, R52 ;  /* 0x000000321038723c */ /* 0x000fe20000001834 */
[C---:B------:R-:W-:Y:S01]  /*fe30*/  LOP3.LUT R15, R0.reuse, 0xff, RZ, 0xc0, !PT ;  /* 0x000000ff000f7812 */ /* 0x040fe200078ec0ff */
[----:B------:R-:W1:Y:S05]  /*fe40*/  LDSM.16.MT88.4 R52, [R206+0x5400] ;  /* 0x00540000ce34783b */ /* 0x000e6a0000004200 */
[----:B------:R-:W-:Y:S02]  /*fe50*/  LOP3.LUT R19, R125, R233, R4, 0x96, !PT ;  /* 0x000000e97d137212 */ /* 0x000fe400078e9604 */
[----:B------:R-:W-:Y:S02]  /*fe60*/  LOP3.LUT R4, R0, 0xffff, RZ, 0xc0, !PT ;  /* 0x0000ffff00047812 */ /* 0x000fe400078ec0ff */
[----:B------:R-:W-:-:S02]  /*fe70*/  LOP3.LUT R18, R5, R232, R150, 0x96, !PT ;  /* 0x000000e805127212 */ /* 0x000fc400078e9696 */
[----:B------:R-:W-:Y:S02]  /*fe80*/  SHF.R.U32.HI R4, RZ, 0x8, R4 ;  /* 0x00000008ff047819 */ /* 0x000fe40000011604 */
[--C-:B------:R-:W-:Y:S02]  /*fe90*/  SHF.R.U32.HI R5, RZ, 0x10, R2.reuse ;  /* 0x00000010ff057819 */ /* 0x100fe40000011602 */
[----:B------:R-:W-:Y:S02]  /*fea0*/  SHF.R.U32.HI R16, RZ, 0x18, R2 ;  /* 0x00000018ff107819 */ /* 0x000fe40000011602 */
[----:B------:R-:W-:Y:S02]  /*feb0*/  SHF.R.U32.HI R2, RZ, 0x10, R0 ;  /* 0x00000010ff027819 */ /* 0x000fe40000011600 */
[----:B------:R-:W-:Y:S02]  /*fec0*/  PRMT R14, R14, 0x5410, R3 ;  /* 0x000054100e0e7816 */ /* 0x000fe40000000003 */
[----:B------:R-:W-:-:S02]  /*fed0*/  PRMT R3, R15, 0x5410, R4 ;  /* 0x000054100f037816 */ /* 0x000fc40000000004 */
[----:B------:R-:W-:Y:S02]  /*fee0*/  SHF.R.U32.HI R4, RZ, 0x18, R0 ;  /* 0x00000018ff047819 */ /* 0x000fe40000011600 */
[----:B------:R-:W-:Y:S02]  /*fef0*/  LOP3.LUT R2, R2, 0xff, RZ, 0xc0, !PT ;  /* 0x000000ff02027812 */ /* 0x000fe400078ec0ff */
[----:B------:R-:W-:Y:S02]  /*ff00*/  LOP3.LUT R5, R5, 0xff, RZ, 0xc0, !PT ;  /* 0x000000ff05057812 */ /* 0x000fe400078ec0ff */
[----:B------:R-:W-:Y:S01]  /*ff10*/  PRMT R2, R2, 0x5410, R4 ;  /* 0x0000541002027816 */ /* 0x000fe20000000004 */
[--C-:B------:R-:W-:Y:S01]  /*ff20*/  HSET2.LE.AND R0, R3, R176.reuse, PT ;  /* 0x000000b003007233 */ /* 0x100fe20003803000 */
[----:B------:R-:W-:Y:S02]  /*ff30*/  PRMT R3, R5, 0x5410, R16 ;  /* 0x0000541005037816 */ /* 0x000fe40000000010 */
[----:B------:R-:W-:Y:S01]  /*ff40*/  LOP3.LUT R17, R29, R238, R138, 0x96, !PT ;  /* 0x000000ee1d117212 */ /* 0x000fe200078e968a */
[--C-:B------:R-:W-:Y:S01]  /*ff50*/  HSET2.LE.AND R2, R2, R176.reuse, PT ;  /* 0x000000b002027233 */ /* 0x100fe20003803000 */
[----:B------:R-:W-:Y:S01]  /*ff60*/  LOP3.LUT R20, R181, R0, RZ, 0xc0, !PT ;  /* 0x00000000b5147212 */ /* 0x000fe200078ec0ff */
[----:B------:R-:W-:-:S02]  /*ff70*/  HSET2.LE.AND R0, R14, R176, PT ;  /* 0x000000b00e007233 */ /* 0x000fc40003803000 */
[----:B------:R-:W-:Y:S01]  /*ff80*/  HSET2.LE.AND R14, R3, R176, PT ;  /* 0x000000b0030e7233 */ /* 0x000fe20003803000 */
[----:B------:R-:W-:Y:S01]  /*ff90*/  LOP3.LUT R21, R179, R2, RZ, 0xc0, !PT ;  /* 0x00000002b3157212 */ /* 0x000fe200078ec0ff */
[----:B------:R-:W-:Y:S01]  /*ffa0*/  IMAD.WIDE.U32 R2, R17, -0x2daee0ad, RZ ;  /* 0xd2511f5311027825 */ /* 0x000fe200078e00ff */
[----:B------:R-:W-:-:S04]  /*ffb0*/  LOP3.LUT R22, R178, R0, RZ, 0xc0, !PT ;  /* 0x00000000b2167212 */ /* 0x000fc800078ec0ff */
[----:B------:R-:W-:Y:S01]  /*ffc0*/  LOP3.LUT R0, R2, 0xffff, RZ, 0xc0, !PT ;  /* 0x0000ffff02007812 */ /* 0x000fe200078ec0ff */
[----:B------:R-:W-:Y:S01]  /*ffd0*/  IMAD.WIDE.U32 R4, R18, -0x2daee0ad, RZ ;  /* 0xd2511f5312047825 */ /* 0x000fe200078e00ff */
[----:B------:R-:W-:-:S03]  /*ffe0*/  LOP3.LUT R23, R162, R14, RZ, 0xc0, !PT ;  /* 0x0000000ea2177212 */ /* 0x000fc600078ec0ff */
[----:B------:R-:W-:Y:S01]  /*fff0*/  IMAD.WIDE.U32 R34, R19, -0x2daee0ad, RZ ;  /* 0xd2511f5313227825 */ /* 0x000fe200078e00ff */
[----:B------:R-:W-:Y:S01]  /*10000*/  SHF.R.U32.HI R14, RZ, 0x8, R0 ;  /* 0x00000008ff0e7819 */ /* 0x000fe20000011600 */
[----:B------:R-:W-:Y:S01]  /*10010*/  HMMA.16816.F32 R60, R24, R40, R68 ;  /* 0x00000028183c723c */ /* 0x000fe20000001844 */
[----:B------:R-:W-:Y:S01]  /*10020*/  LOP3.LUT R0, R3, R237, R104, 0x96, !PT ;  /* 0x000000ed03007212 */ /* 0x000fe200078e9668 */
[----:B------:R-:W-:Y:S01]  /*10030*/  LDSM.16.MT88.4 R160, [R205+0x5c00] ;  /* 0x005c0000cda0783b */ /* 0x000fe20000004200 */
[----:B------:R-:W-:Y:S02]  /*10040*/  LOP3.LUT R18, R5, R234, R246, 0x96, !PT ;  /* 0x000000ea05127212 */ /* 0x000fe400078e96f6 */
[----:B------:R-:W-:-:S03]  /*10050*/  LOP3.LUT R5, R2, 0xff, RZ, 0xc0, !PT ;  /* 0x000000ff02057812 */ /* 0x000fc600078ec0ff */
[----:B------:R-:W-:Y:S01]  /*10060*/  HMMA.16816.F32 R64, R24, R42, R88 ;  /* 0x0000002a1840723c */ /* 0x000fe20000001858 */
[----:B------:R-:W-:Y:S02]  /*10070*/  SHF.R.U32.HI R17, RZ, 0x18, R2 ;  /* 0x00000018ff117819 */ /* 0x000fe40000011602 */
[----:B------:R-:W-:-:S05]  /*10080*/  SHF.R.U32.HI R3, RZ, 0x10, R0 ;  /* 0x00000010ff037819 */ /* 0x000fca0000011600 */
[----:B------:R-:W-:Y:S01]  /*10090*/  HMMA.16816.F32 R92, R24, R48, R92 ;  /* 0x00000030185c723c */ /* 0x000fe2000000185c */
[----:B------:R-:W-:-:S07]  /*100a0*/  PRMT R19, R5, 0x5410, R14 ;  /* 0x0000541005137816 */ /* 0x000fce000000000e */
[----:B------:R-:W-:Y:S01]  /*100b0*/  HMMA.16816.F32 R76, R24, R50, R76 ;  /* 0x00000032184c723c */ /* 0x000fe2000000184c */
[----:B------:R-:W-:-:S06]  /*100c0*/  LOP3.LUT R16, R0, 0xff, RZ, 0xc0, !PT ;  /* 0x000000ff00107812 */ /* 0x000fcc00078ec0ff */
[----:B------:R-:W-:Y:S02]  /*100d0*/  LOP3.LUT R24, R35, R241, R4, 0x96, !PT ;  /* 0x000000f123187212 */ /* 0x000fe400078e9604 */
[----:B------:R-:W-:Y:S02]  /*100e0*/  SHF.R.U32.HI R4, RZ, 0x10, R2 ;  /* 0x00000010ff047819 */ /* 0x000fe40000011602 */
[----:B------:R-:W-:Y:S02]  /*100f0*/  LOP3.LUT R2, R0, 0xffff, RZ, 0xc0, !PT ;  /* 0x0000ffff00027812 */ /* 0x000fe400078ec0ff */
[----:B------:R-:W-:Y:S02]  /*10100*/  SHF.R.U32.HI R15, RZ, 0x18, R0 ;  /* 0x00000018ff0f7819 */ /* 0x000fe40000011600 */
[----:B------:R-:W-:Y:S02]  /*10110*/  LOP3.LUT R4, R4, 0xff, RZ, 0xc0, !PT ;  /* 0x000000ff04047812 */ /* 0x000fe400078ec0ff */
[----:B------:R-:W-:-:S02]  /*10120*/  SHF.R.U32.HI R5, RZ, 0x8, R2 ;  /* 0x00000008ff057819 */ /* 0x000fc40000011602 */
[----:B------:R-:W-:Y:S01]  /*10130*/  LOP3.LUT R0, R3, 0xff, RZ, 0xc0, !PT ;  /* 0x000000ff03007812 */ /* 0x000fe200078ec0ff */
[----:B------:R-:W-:Y:S01]  /*10140*/  IMAD.WIDE.U32 R2, R18, -0x326172a9, RZ ;  /* 0xcd9e8d5712027825 */ /* 0x000fe200078e00ff */
[----:B------:R-:W-:Y:S02]  /*10150*/  PRMT R14, R4, 0x5410, R17 ;  /* 0x00005410040e7816 */ /* 0x000fe40000000011 */
[----:B------:R-:W-:Y:S02]  /*10160*/  PRMT R5, R16, 0x5410, R5 ;  /* 0x0000541010057816 */ /* 0x000fe40000000005 */
[----:B------:R-:W-:Y:S01]  /*10170*/  PRMT R4, R0, 0x5410, R15 ;  /* 0x0000541000047816 */ /* 0x000fe2000000000f */
[----:B------:R-:W-:Y:S01]  /*10180*/  IMAD.WIDE.U32 R68, R24, -0x326172a9, RZ ;  /* 0xcd9e8d5718447825 */ /* 0x000fe200078e00ff */
[----:B------:R-:W-:Y:S01]  /*10190*/  LOP3.LUT R15, R3, R231, R124, 0x96, !PT ;  /* 0x000000e7030f7212 */ /* 0x000fe200078e967c */
[--C-:B------:R-:W-:Y:S02]  /*101a0*/  HSET2.LE.AND R0, R5, R176.reuse, PT ;  /* 0x000000b005007233 */ /* 0x100fe40003803000 */
[----:B------:R-:W-:-:S02]  /*101b0*/  HSET2.LE.AND R3, R4, R176, PT ;  /* 0x000000b004037233 */ /* 0x000fc40003803000 */
[--C-:B------:R-:W-:Y:S01]  /*101c0*/  HSET2.LE.AND R5, R14, R176.reuse, PT ;  /* 0x000000b00e057233 */ /* 0x100fe20003803000 */
[----:B------:R-:W-:Y:S01]  /*101d0*/  LOP3.LUT R14, R69, R240, R2, 0x96, !PT ;  /* 0x000000f0450e7212 */ /* 0x000fe200078e9602 */
[----:B------:R-:W-:Y:S01]  /*101e0*/  HSET2.LE.AND R4, R19, R176, PT ;  /* 0x000000b013047233 */ /* 0x000fe20003803000 */
[----:B------:R-:W-:Y:S01]  /*101f0*/  LOP3.LUT R17, R220, R3, RZ, 0xc0, !PT ;  /* 0x00000003dc117212 */ /* 0x000fe200078ec0ff */
[----:B------:R-:W-:Y:S01]  /*10200*/  IMAD.WIDE.U32 R2, R15, -0x2daee0ad, RZ ;  /* 0xd2511f530f027825 */ /* 0x000fe200078e00ff */
[----:B------:R-:W-:-:S03]  /*10210*/  LOP3.LUT R19, R193, R5, RZ, 0xc0, !PT ;  /* 0x00000005c1137212 */ /* 0x000fc600078ec0ff */
[----:B------:R-:W-:Y:S01]  /*10220*/  IMAD.WIDE.U32 R42, R14, -0x2daee0ad, RZ ;  /* 0xd2511f530e2a7825 */ /* 0x000fe200078e00ff */
[----:B------:R-:W-:Y:S02]  /*10230*/  LOP3.LUT R18, R196, R4, RZ, 0xc0, !PT ;  /* 0x00000004c4127212 */ /* 0x000fe400078ec0ff */
[----:B------:R-:W-:Y:S01]  /*10240*/  LOP3.LUT R3, R3, R239, R34, 0x96, !PT ;  /* 0x000000ef03037212 */ /* 0x000fe200078e9622 */
[----:B------:R-:W-:Y:S01]  /*10250*/  IMAD.WIDE.U32 R4, R28, -0x326172a9, RZ ;  /* 0xcd9e8d571c047825 */ /* 0x000fe200078e00ff */
[----:B------:R-:W-:Y:S02]  /*10260*/  LOP3.LUT R2, R43, R236, R2, 0x96, !PT ;  /* 0x000000ec2b027212 */ /* 0x000fe400078e9602 */
[----:B------:R-:W-:Y:S01]  /*10270*/  LOP3.LUT R16, R252, R0, RZ, 0xc0, !PT ;  /* 0x00000000fc107212 */ /* 0x000fe200078ec0ff */
[----:B------:R-:W-:Y:S01]  /*10280*/  IMAD.WIDE.U32 R24, R30, -0x326172a9, RZ ;  /* 0xcd9e8d571e187825 */ /* 0x000fe200078e00ff */
[----:B------:R-:W-:Y:S01]  /*10290*/  LOP3.LUT R0, R5, R231, R100, 0x96, !PT ;  /* 0x000000e705007212 */ /* 0x000fe200078e9664 */
[----:B--2---:R-:W-:Y:S01]  /*102a0*/  HMMA.16816.F32 R84, R20, R44, R84 ;  /* 0x0000002c1454723c */ /* 0x004fe20000001854 */
[----:B------:R-:W2:Y:S01]  /*102b0*/  LDSM.16.MT88.4 R28, [R205+0x5800] ;  /* 0x00580000cd1c783b */ /* 0x000ea20000004200 */
[----:B------:R-:W-:-:S04]  /*102c0*/  IMAD.WIDE.U32 R14, R3, -0x326172a9, RZ ;  /* 0xcd9e8d57030e7825 */ /* 0x000fc800078e00ff */
[----:B------:R-:W-:Y:S02]  /*102d0*/  IMAD.WIDE.U32 R2, R2, -0x326172a9, RZ ;  /* 0xcd9e8d5702027825 */ /* 0x000fe400078e00ff */
[C---:B------:R-:W-:Y:S08]  /*102e0*/  HMMA.16816.F32 R80, R20.reuse, R46, R80 ;  /* 0x0000002e1450723c */ /* 0x040ff00000001850 */
[C---:B-1----:R-:W-:Y:S08]  /*102f0*/  HMMA.16816.F32 R72, R20.reuse, R52, R72 ;  /* 0x000000341448723c */ /* 0x042ff00000001848 */
[----:B------:R-:W-:Y:S07]  /*10300*/  HMMA.16816.F32 R56, R20, R54, R56 ;  /* 0x000000361438723c */ /* 0x000fee0000001838 */
[----:B------:R-:W-:Y:S01]  /*10310*/  LOP3.LUT R20, R25, R240, R4, 0x96, !PT ;  /* 0x000000f019147212 */ /* 0x000fe200078e9604 */
[----:B------:R-:W-:Y:S01]  /*10320*/  IMAD.WIDE.U32 R4, R0, -0x2daee0ad, RZ ;  /* 0xd2511f5300047825 */ /* 0x000fe200078e00ff */
[----:B------:R-:W-:-:S02]  /*10330*/  LOP3.LUT R0, R3, R242, R14, 0x96, !PT ;  /* 0x000000f203007212 */ /* 0x000fc400078e960e */
[----:B------:R-:W-:Y:S01]  /*10340*/  LOP3.LUT R21, R2, 0xffff, RZ, 0xc0, !PT ;  /* 0x0000ffff02157812 */ /* 0x000fe200078ec0ff */
[----:B------:R-:W-:Y:S01]  /*10350*/  IMAD.WIDE.U32 R40, R20, -0x2daee0ad, RZ ;  /* 0xd2511f5314287825 */ /* 0x000fe200078e00ff */
[----:B------:R-:W-:Y:S02]  /*10360*/  LOP3.LUT R25, R5, R239, R32, 0x96, !PT ;  /* 0x000000ef05197212 */ /* 0x000fe400078e9620 */
[----:B------:R-:W-:Y:S01]  /*10370*/  LOP3.LUT R3, R0, 0xffff, RZ, 0xc0, !PT ;  /* 0x0000ffff00037812 */ /* 0x000fe200078ec0ff */
[----:B------:R-:W1:Y:S01]  /*10380*/  LDSM.16.MT88.4 R32, [R206+0x5800] ;  /* 0x00580000ce20783b */ /* 0x000e620000004200 */
[----:B------:R-:W-:Y:S02]  /*10390*/  SHF.R.U32.HI R5, RZ, 0x10, R0 ;  /* 0x00000010ff057819 */ /* 0x000fe40000011600 */
[----:B------:R-:W-:Y:S02]  /*103a0*/  LOP3.LUT R23, R41, R236, R4, 0x96, !PT ;  /* 0x000000ec29177212 */ /* 0x000fe400078e9604 */
[----:B------:R-:W-:-:S02]  /*103b0*/  SHF.R.U32.HI R14, RZ, 0x8, R3 ;  /* 0x00000008ff0e7819 */ /* 0x000fc40000011603 */
[----:B------:R-:W-:Y:S02]  /*103c0*/  SHF.R.U32.HI R4, RZ, 0x18, R0 ;  /* 0x00000018ff047819 */ /* 0x000fe40000011600 */
[----:B------:R-:W-:Y:S02]  /*103d0*/  LOP3.LUT R3, R5, 0xff, RZ, 0xc0, !PT ;  /* 0x000000ff05037812 */ /* 0x000fe400078ec0ff */
[----:B------:R-:W-:Y:S02]  /*103e0*/  LOP3.LUT R26, R2, 0xff, RZ, 0xc0, !PT ;  /* 0x000000ff021a7812 */ /* 0x000fe400078ec0ff */
[--C-:B------:R-:W-:Y:S02]  /*103f0*/  SHF.R.U32.HI R5, RZ, 0x10, R2.reuse ;  /* 0x00000010ff057819 */ /* 0x100fe40000011602 */
[----:B------:R-:W-:Y:S02]  /*10400*/  SHF.R.U32.HI R22, RZ, 0x18, R2 ;  /* 0x00000018ff167819 */ /* 0x000fe40000011602 */
[----:B------:R-:W-:-:S02]  /*10410*/  LOP3.LUT R20, R0, 0xff, RZ, 0xc0, !PT ;  /* 0x000000ff00147812 */ /* 0x000fc400078ec0ff */
[----:B------:R-:W-:Y:S02]  /*10420*/  PRMT R2, R3, 0x5410, R4 ;  /* 0x0000541003027816 */ /* 0x000fe40000000004 */
[----:B------:R-:W-:Y:S02]  /*10430*/  SHF.R.U32.HI R3, RZ, 0x8, R21 ;  /* 0x00000008ff037819 */ /* 0x000fe40000011615 */
[----:B------:R-:W-:Y:S02]  /*10440*/  PRMT R0, R20, 0x5410, R14 ;  /* 0x0000541014007816 */ /* 0x000fe4000000000e */
[----:B------:R-:W-:Y:S02]  /*10450*/  PRMT R3, R26, 0x5410, R3 ;  /* 0x000054101a037816 */ /* 0x000fe40000000003 */
[----:B------:R-:W-:Y:S01]  /*10460*/  LOP3.LUT R4, R5, 0xff, RZ, 0xc0, !PT ;  /* 0x000000ff05047812 */ /* 0x000fe200078ec0ff */
[--C-:B------:R-:W-:Y:S02]  /*10470*/  HSET2.LE.AND R0, R0, R176.reuse, PT ;  /* 0x000000b000007233 */ /* 0x100fe40003803000 */
[--C-:B------:R-:W-:Y:S01]  /*10480*/  HSET2.LE.AND R2, R2, R176.reuse, PT ;  /* 0x000000b002027233 */ /* 0x100fe20003803000 */
[----:B------:R-:W-:Y:S01]  /*10490*/  PRMT R4, R4, 0x5410, R22 ;  /* 0x0000541004047816 */ /* 0x000fe20000000016 */
[----:B------:R-:W-:Y:S01]  /*104a0*/  HSET2.LE.AND R3, R3, R176, PT ;  /* 0x000000b003037233 */ /* 0x000fe20003803000 */
[----:B------:R-:W-:-:S02]  /*104b0*/  LOP3.LUT R20, R185, R0, RZ, 0xc0, !PT ;  /* 0x00000000b9147212 */ /* 0x000fc400078ec0ff */
[----:B------:R-:W-:Y:S01]  /*104c0*/  LOP3.LUT R21, R184, R2, RZ, 0xc0, !PT ;  /* 0x00000002b8157212 */ /* 0x000fe200078ec0ff */
[----:B------:R-:W-:Y:S01]  /*104d0*/  HSET2.LE.AND R0, R4, R176, PT ;  /* 0x000000b004007233 */ /* 0x000fe20003803000 */
[----:B------:R-:W-:Y:S01]  /*104e0*/  LOP3.LUT R22, R183, R3, RZ, 0xc0, !PT ;  /* 0x00000003b7167212 */ /* 0x000fe200078ec0ff */
[----:B------:R-:W-:-:S04]  /*104f0*/  IMAD.WIDE.U32 R4, R25, -0x326172a9, RZ ;  /* 0xcd9e8d5719047825 */ /* 0x000fc800078e00ff */
[----:B------:R-:W-:Y:S01]  /*10500*/  IMAD.WIDE.U32 R2, R23, -0x326172a9, RZ ;  /* 0xcd9e8d5717027825 */ /* 0x000fe200078e00ff */
[----:B------:R-:W-:-:S04]  /*10510*/  LOP3.LUT R23, R182, R0, RZ, 0xc0, !PT ;  /* 0x00000000b6177212 */ /* 0x000fc800078ec0ff */
[----:B------:R-:W-:Y:S01]  /*10520*/  LOP3.LUT R0, R3, R242, R4, 0x96, !PT ;  /* 0x000000f203007212 */ /* 0x000fe200078e9604 */
[----:B------:R-:W-:Y:S01]  /*10530*/  HMMA.16816.F32 R48, R16, R44, R60 ;  /* 0x0000002c1030723c */ /* 0x000fe2000000183c */
[----:B------:R-:W-:Y:S02]  /*10540*/  LOP3.LUT R3, R2, 0xffff, RZ, 0xc0, !PT ;  /* 0x0000ffff02037812 */ /* 0x000fe400078ec0ff */
[----:B------:R-:W-:Y:S02]  /*10550*/  LOP3.LUT R4, R0, 0xffff, RZ, 0xc0, !PT ;  /* 0x0000ffff00047812 */ /* 0x000fe400078ec0ff */
[----:B------:R-:W-:-:S03]  /*10560*/  SHF.R.U32.HI R14, RZ, 0x10, R0 ;  /* 0x00000010ff0e7819 */ /* 0x000fc60000011600 */
[----:B------:R-:W-:Y:S01]  /*10570*/  HMMA.16816.F32 R156, R16, R52, R92 ;  /* 0x00000034109c723c */ /* 0x000fe2000000185c */
[----:B------:R-:W-:-:S07]  /*10580*/  LOP3.LUT R25, R0, 0xff, RZ, 0xc0, !PT ;  /* 0x000000ff00197812 */ /* 0x000fce00078ec0ff */
[C---:B------:R-:W-:Y:S08]  /*10590*/  HMMA.16816.F32 R44, R16.reuse, R46, R64 ;  /* 0x0000002e102c723c */ /* 0x040ff00000001840 */
[----:B------:R-:W-:Y:S07]  /*105a0*/  HMMA.16816.F32 R52, R16, R54, R76 ;  /* 0x000000361034723c */ /* 0x000fee000000184c */
[----:B------:R-:W-:-:S02]  /*105b0*/  SHF.R.U32.HI R19, RZ, 0x18, R0 ;  /* 0x00000018ff137819 */ /* 0x000fc40000011600 */
[----:B------:R-:W-:Y:S02]  /*105c0*/  SHF.R.U32.HI R0, RZ, 0x8, R3 ;  /* 0x00000008ff007819 */ /* 0x000fe40000011603 */
[----:B------:R-:W-:Y:S02]  /*105d0*/  SHF.R.U32.HI R3, RZ, 0x8, R4 ;  /* 0x00000008ff037819 */ /* 0x000fe40000011604 */
[----:B------:R-:W-:Y:S02]  /*105e0*/  LOP3.LUT R4, R14, 0xff, RZ, 0xc0, !PT ;  /* 0x000000ff0e047812 */ /* 0x000fe400078ec0ff */
[----:B------:R-:W-:Y:S02]  /*105f0*/  LOP3.LUT R17, R2, 0xff, RZ, 0xc0, !PT ;  /* 0x000000ff02117812 */ /* 0x000fe400078ec0ff */
[--C-:B------:R-:W-:Y:S02]  /*10600*/  SHF.R.U32.HI R16, RZ, 0x10, R2.reuse ;  /* 0x00000010ff107819 */ /* 0x100fe40000011602 */
[----:B------:R-:W-:-:S02]  /*10610*/  SHF.R.U32.HI R18, RZ, 0x18, R2 ;  /* 0x00000018ff127819 */ /* 0x000fc40000011602 */
[----:B------:R-:W-:Y:S02]  /*10620*/  PRMT R2, R4, 0x5410, R19 ;  /* 0x0000541004027816 */ /* 0x000fe40000000013 */
[----:B------:R-:W-:-:S03]  /*10630*/  PRMT R14, R17, 0x5410, R0 ;  /* 0x00005410110e7816 */ /* 0x000fc60000000000 */
[--C-:B------:R-:W-:Y:S01]  /*10640*/  HSET2.LE.AND R2, R2, R176.reuse, PT ;  /* 0x000000b002027233 */ /* 0x100fe20003803000 */
[----:B------:R-:W-:Y:S01]  /*10650*/  PRMT R0, R25, 0x5410, R3 ;  /* 0x0000541019007816 */ /* 0x000fe20000000003 */
[--C-:B------:R-:W-:Y:S01]  /*10660*/  HSET2.LE.AND R3, R14, R176.reuse, PT ;  /* 0x000000b00e037233 */ /* 0x100fe20003803000 */
[----:B------:R-:W-:Y:S02]  /*10670*/  LOP3.LUT R4, R16, 0xff, RZ, 0xc0, !PT ;  /* 0x000000ff10047812 */ /* 0x000fe400078ec0ff */
[----:B------:R-:W-:Y:S02]  /*10680*/  LOP3.LUT R17, R203, R2, RZ, 0xc0, !PT ;  /* 0x00000002cb117212 */ /* 0x000fe400078ec0ff */
[----:B------:R-:W-:Y:S01]  /*10690*/  LOP3.LUT R2, R15, R238, R68, 0x96, !PT ;  /* 0x000000ee0f027212 */ /* 0x000fe200078e9644 */
[--C-:B------:R-:W-:Y:S01]  /*106a0*/  HSET2.LE.AND R0, R0, R176.reuse, PT ;  /* 0x000000b000007233 */ /* 0x100fe20003803000 */
[----:B------:R-:W-:Y:S02]  /*106b0*/  PRMT R4, R4, 0x5410, R18 ;  /* 0x0000541004047816 */ /* 0x000fe40000000012 */
[----:B------:R-:W-:Y:S01]  /*106c0*/  LOP3.LUT R18, R202, R3, RZ, 0xc0, !PT ;  /* 0x00000003ca127212 */ /* 0x000fe200078ec0ff */
[----:B------:R-:W-:Y:S01]  /*106d0*/  IMAD.WIDE.U32 R2, R2, -0x2daee0ad, RZ ;  /* 0xd2511f5302027825 */ /* 0x000fe200078e00ff */
[----:B------:R-:W-:Y:S01]  /*106e0*/  LOP3.LUT R16, R230, R0, RZ, 0xc0, !PT ;  /* 0x00000000e6107212 */ /* 0x000fe200078ec0ff */
[----:B------:R-:W-:-:S03]  /*106f0*/  HSET2.LE.AND R4, R4, R176, PT ;  /* 0x000000b004047233 */ /* 0x000fc60003803000 */
[----:B------:R-:W-:Y:S01]  /*10700*/  LOP3.LUT R0, R3, R237, R42, 0x96, !PT ;  /* 0x000000ed03007212 */ /* 0x000fe200078e962a */
[----:B--2---:R-:W-:Y:S01]  /*10710*/  HMMA.16816.F32 R152, R20, R28, R84 ;  /* 0x0000001c1498723c */ /* 0x004fe20000001854 */
[----:B------:R-:W-:Y:S02]  /*10720*/  LOP3.LUT R19, R201, R4, RZ, 0xc0, !PT ;  /* 0x00000004c9137212 */ /* 0x000fe400078ec0ff */
[----:B------:R-:W-:Y:S02]  /*10730*/  LOP3.LUT R3, R2, 0xffff, RZ, 0xc0, !PT ;  /* 0x0000ffff02037812 */ /* 0x000fe400078ec0ff */
[----:B------:R-:W-:-:S03]  /*10740*/  LOP3.LUT R4, R0, 0xffff, RZ, 0xc0, !PT ;  /* 0x0000ffff00047812 */ /* 0x000fc600078ec0ff */
[----:B------:R-:W-:Y:S01]  /*10750*/  HMMA.16816.F32 R148, R20, R30, R80 ;  /* 0x0000001e1494723c */ /* 0x000fe20000001850 */
[----:B------:R-:W-:-:S07]  /*10760*/  LOP3.LUT R14, R2, 0xff, RZ, 0xc0, !PT ;  /* 0x000000ff020e7812 */ /* 0x000fce00078ec0ff */
[C---:B-1----:R-:W-:Y:S08]  /*10770*/  HMMA.16816.F32 R140, R20.reuse, R32, R72 ;  /* 0x00000020148c723c */ /* 0x042ff00000001848 */
[----:B------:R-:W-:Y:S07]  /*10780*/  HMMA.16816.F32 R56, R20, R34, R56 ;  /* 0x000000221438723c */ /* 0x000fee0000001838 */
[----:B------:R-:W-:-:S02]  /*10790*/  LOP3.LUT R23, R5, R238, R24, 0x96, !PT ;  /* 0x000000ee05177212 */ /* 0x000fc400078e9618 */
[--C-:B------:R-:W-:Y:S01]  /*107a0*/  SHF.R.U32.HI R5, RZ, 0x10, R0.reuse ;  /* 0x00000010ff057819 */ /* 0x100fe20000011600 */
[----:B------:R-:W1:Y:S01]  /*107b0*/  LDSM.16.MT88.4 R24, [R206+0x5c00] ;  /* 0x005c0000ce18783b */ /* 0x000e620000004200 */
[----:B------:R-:W-:Y:S02]  /*107c0*/  LOP3.LUT R21, R0, 0xff, RZ, 0xc0, !PT ;  /* 0x000000ff00157812 */ /* 0x000fe400078ec0ff */
[----:B------:R-:W-:Y:S02]  /*107d0*/  SHF.R.U32.HI R20, RZ, 0x18, R0 ;  /* 0x00000018ff147819 */ /* 0x000fe40000011600 */
[----:B------:R-:W-:Y:S02]  /*107e0*/  SHF.R.U32.HI R0, RZ, 0x8, R3 ;  /* 0x00000008ff007819 */ /* 0x000fe40000011603 */
[----:B------:R-:W-:Y:S02]  /*107f0*/  SHF.R.U32.HI R3, RZ, 0x8, R4 ;  /* 0x00000008ff037819 */ /* 0x000fe40000011604 */
[----:B------:R-:W-:-:S02]  /*10800*/  LOP3.LUT R4, R5, 0xff, RZ, 0xc0, !PT ;  /* 0x000000ff05047812 */ /* 0x000fc400078ec0ff */
[----:B------:R-:W-:Y:S02]  /*10810*/  SHF.R.U32.HI R22, RZ, 0x10, R2 ;  /* 0x00000010ff167819 */ /* 0x000fe40000011602 */
[----:B------:R-:W-:Y:S02]  /*10820*/  PRMT R5, R14, 0x5410, R0 ;  /* 0x000054100e057816 */ /* 0x000fe40000000000 */
[----:B------:R-:W-:Y:S02]  /*10830*/  SHF.R.U32.HI R15, RZ, 0x18, R2 ;  /* 0x00000018ff0f7819 */ /* 0x000fe40000011602 */
[----:B------:R-:W-:Y:S02]  /*10840*/  PRMT R0, R21, 0x5410, R3 ;  /* 0x0000541015007816 */ /* 0x000fe40000000003 */
[----:B------:R-:W-:Y:S02]  /*10850*/  PRMT R2, R4, 0x5410, R20 ;  /* 0x0000541004027816 */ /* 0x000fe40000000014 */
[----:B------:R-:W-:Y:S01]  /*10860*/  LOP3.LUT R4, R22, 0xff, RZ, 0xc0, !PT ;  /* 0x000000ff16047812 */ /* 0x000fe200078ec0ff */
[----:B------:R-:W-:-:S02]  /*10870*/  HSET2.LE.AND R0, R0, R176, PT ;  /* 0x000000b000007233 */ /* 0x000fc40003803000 */
        /* <DEDUP_REMOVED lines=10> */
[----:B------:R-:W-:Y:S01]  /*10920*/  LOP3.LUT R3, R2, 0xffff, RZ, 0xc0, !PT ;  /* 0x0000ffff02037812 */ /* 0x000fe200078ec0ff */
[----:B------:R-:W-:Y:S01]  /*10930*/  HMMA.16816.F32 R156, R16, R32, R156 ;  /* 0x00000020109c723c */ /* 0x000fe2000000189c */
[----:B------:R-:W-:Y:S02]  /*10940*/  LOP3.LUT R4, R0, 0xffff, RZ, 0xc0, !PT ;  /* 0x0000ffff00047812 */ /* 0x000fe400078ec0ff */
[----:B------:R-:W-:Y:S02]  /*10950*/  SHF.R.U32.HI R14, RZ, 0x8, R3 ;  /* 0x00000008ff0e7819 */ /* 0x000fe40000011603 */
[----:B------:R-:W-:-:S02]  /*10960*/  SHF.R.U32.HI R5, RZ, 0x10, R0 ;  /* 0x00000010ff057819 */ /* 0x000fc40000011600 */
[----:B------:R-:W-:Y:S01]  /*10970*/  SHF.R.U32.HI R3, RZ, 0x10, R2 ;  /* 0x00000010ff037819 */ /* 0x000fe20000011602 */
[----:B------:R-:W-:Y:S01]  /*10980*/  HMMA.16816.F32 R48, R16, R28, R48 ;  /* 0x0000001c1030723c */ /* 0x000fe20000001830 */
[----:B------:R-:W-:Y:S02]  /*10990*/  LOP3.LUT R15, R2, 0xff, RZ, 0xc0, !PT ;  /* 0x000000ff020f7812 */ /* 0x000fe400078ec0ff */
[----:B------:R-:W-:-:S05]  /*109a0*/  LOP3.LUT R5, R5, 0xff, RZ, 0xc0, !PT ;  /* 0x000000ff05057812 */ /* 0x000fca00078ec0ff */
[----:B------:R-:W-:Y:S01]  /*109b0*/  HMMA.16816.F32 R44, R16, R30, R44 ;  /* 0x0000001e102c723c */ /* 0x000fe2000000182c */
[----:B------:R-:W-:-:S07]  /*109c0*/  PRMT R14, R15, 0x5410, R14 ;  /* 0x000054100f0e7816 */ /* 0x000fce000000000e */
[----:B------:R-:W-:Y:S07]  /*109d0*/  HMMA.16816.F32 R32, R16, R34, R52 ;  /* 0x000000221020723c */ /* 0x000fee0000001834 */
[----:B------:R-:W-:Y:S02]  /*109e0*/  LOP3.LUT R17, R0, 0xff, RZ, 0xc0, !PT ;  /* 0x000000ff00117812 */ /* 0x000fe400078ec0ff */
[----:B------:R-:W-:Y:S02]  /*109f0*/  SHF.R.U32.HI R16, RZ, 0x18, R0 ;  /* 0x00000018ff107819 */ /* 0x000fe40000011600 */
[----:B------:R-:W-:-:S02]  /*10a00*/  SHF.R.U32.HI R0, RZ, 0x8, R4 ;  /* 0x00000008ff007819 */ /* 0x000fc40000011604 */
[----:B------:R-:W-:Y:S02]  /*10a10*/  SHF.R.U32.HI R18, RZ, 0x18, R2 ;  /* 0x00000018ff127819 */ /* 0x000fe40000011602 */
[----:B------:R-:W-:Y:S02]  /*10a20*/  LOP3.LUT R4, R3, 0xff, RZ, 0xc0, !PT ;  /* 0x000000ff03047812 */ /* 0x000fe400078ec0ff */
[----:B------:R-:W-:Y:S02]  /*10a30*/  PRMT R0, R17, 0x5410, R0 ;  /* 0x0000541011007816 */ /* 0x000fe40000000000 */
[----:B------:R-:W-:Y:S02]  /*10a40*/  PRMT R2, R5, 0x5410, R16 ;  /* 0x0000541005027816 */ /* 0x000fe40000000010 */
[----:B------:R-:W-:Y:S01]  /*10a50*/  PRMT R4, R4, 0x5410, R18 ;  /* 0x0000541004047816 */ /* 0x000fe20000000012 */
[----:B------:R-:W-:Y:S01]  /*10a60*/  IMAD.MOV.U32 R220, RZ, RZ, R243 ;  /* 0x000000ffffdc7224 */ /* 0x000fe200078e00f3 */
[----:B------:R-:W-:-:S02]  /*10a70*/  HSET2.LE.AND R0, R0, R176, PT ;  /* 0x000000b000007233 */ /* 0x000fc40003803000 */
[--C-:B------:R-:W-:Y:S02]  /*10a80*/  HSET2.LE.AND R2, R2, R176.reuse, PT ;  /* 0x000000b002027233 */ /* 0x100fe40003803000 */
[--C-:B------:R-:W-:Y:S02]  /*10a90*/  HSET2.LE.AND R3, R14, R176.reuse, PT ;  /* 0x000000b00e037233 */ /* 0x100fe40003803000 */
[----:B------:R-:W-:Y:S01]  /*10aa0*/  HSET2.LE.AND R4, R4, R176, PT ;  /* 0x000000b004047233 */ /* 0x000fe20003803000 */
[----:B------:R-:W-:Y:S02]  /*10ab0*/  ISETP.GT.AND P1, PT, R180, R220, PT ;  /* 0x000000dcb400720c */ /* 0x000fe40003f24270 */
[----:B------:R-:W-:Y:S02]  /*10ac0*/  LOP3.LUT R144, R218, R0, RZ, 0xc0, !PT ;  /* 0x00000000da907212 */ /* 0x000fe400078ec0ff */
[----:B------:R-:W-:Y:S02]  /*10ad0*/  LOP3.LUT R145, R194, R2, RZ, 0xc0, !PT ;  /* 0x00000002c2917212 */ /* 0x000fe400078ec0ff */
[----:B------:R-:W-:-:S02]  /*10ae0*/  LOP3.LUT R146, R191, R3, RZ, 0xc0, !PT ;  /* 0x00000003bf927212 */ /* 0x000fc400078ec0ff */
[----:B------:R-:W-:Y:S01]  /*10af0*/  LOP3.LUT R147, R190, R4, RZ, 0xc0, !PT ;  /* 0x00000004be937212 */ /* 0x000fe200078ec0ff */
[----:B------:R-:W-:Y:S01]  /*10b00*/  HMMA.16816.F32 R152, R136, R160, R152 ;  /* 0x000000a08898723c */ /* 0x000fe20000001898 */
[----:B------:R-:W-:Y:S01]  /*10b10*/  IADD3 R245, P0, R6, -0x100, RZ ;  /* 0xffffff0006f57810 */ /* 0x000fe20007f1e0ff */
[----:B------:R-:W-:-:S06]  /*10b20*/  IMAD.MOV.U32 R230, RZ, RZ, R180 ;  /* 0x000000ffffe67224 */ /* 0x000fcc00078e00b4 */
[----:B------:R-:W-:Y:S01]  /*10b30*/  HMMA.16816.F32 R148, R136, R162, R148 ;  /* 0x000000a28894723c */ /* 0x000fe20000001894 */
[----:B------:R-:W-:-:S07]  /*10b40*/  IADD3.X R243, R7, -0x1, RZ, P0, !PT ;  /* 0xffffffff07f37810 */ /* 0x000fce00007fe4ff */
[----:B------:R-:W-:Y:S08]  /*10b50*/  HMMA.16816.F32 R164, R144, R160, R48 ;  /* 0x000000a090a4723c */ /* 0x000ff00000001830 */
[----:B-1----:R-:W-:Y:S08]  /*10b60*/  HMMA.16816.F32 R140, R136, R24, R140 ;  /* 0x00000018888c723c */ /* 0x002ff0000000188c */
[C---:B------:R-:W-:Y:S08]  /*10b70*/  HMMA.16816.F32 R160, R144.reuse, R162, R44 ;  /* 0x000000a290a0723c */ /* 0x040ff0000000182c */
[----:B------:R-:W-:Y:S08]  /*10b80*/  HMMA.16816.F32 R156, R144, R24, R156 ;  /* 0x00000018909c723c */ /* 0x000ff0000000189c */
[-C--:B------:R-:W-:Y:S08]  /*10b90*/  HMMA.16816.F32 R136, R136, R26.reuse, R56 ;  /* 0x0000001a8888723c */ /* 0x080ff00000001838 */
[----:B------:R-:W-:Y:S01]  /*10ba0*/  HMMA.16816.F32 R144, R144, R26, R32 ;  /* 0x0000001a9090723c */ /* 0x000fe20000001820 */
[----:B------:R-:W-:Y:S07]  /*10bb0*/  @!P1 BRA `(.L_x_898) ;  /* 0x0000dc7000009947 */ /* 0x000fee0003800000 */
[----:B---3--:R-:W2:Y:S04]  /*10bc0*/  LDL.64 R198, [R1+0x2d0] ;  /* 0x0002d00001c67983 */ /* 0x008ea80000100a00 */
[----:B------:R-:W3:Y:S01]  /*10bd0*/  LDL.64 R196, [R1+0x58] ;  /* 0x0000580001c47983 */ /* 0x000ee20000100a00 */
[----:B-----5:R-:W-:Y:S01]  /*10be0*/  SHF.L.U64.HI R252, R248, 0x7, R249 ;  /* 0x00000007f8fc7819 */ /* 0x020fe200000102f9 */
[----:B------:R-:W-:-:S04]  /*10bf0*/  DEPBAR.LE SB0, 0x0 ;  /* 0x000080000000791a */ /* 0x000fc80000000000 */
[----:B------:R-:W-:Y:S01]  /*10c00*/  IADD3 R230, R200, -0x2, RZ ;  /* 0xfffffffec8e67810 */ /* 0x000fe20007ffe0ff */
[----:B------:R-:W-:Y:S01]  /*10c10*/  IMAD.SHL.U32 R193, R248, 0x80, RZ ;  /* 0x00000080f8c17824 */ /* 0x000fe200078e00ff */
[----:B------:R-:W-:Y:S01]  /*10c20*/  ISETP.GE.AND P0, PT, R235, R244, PT ;  /* 0x000000f4eb00720c */ /* 0x000fe20003f06270 */
[----:B------:R-:W-:Y:S01]  /*10c30*/  WARPSYNC 0xffffffff ;  /* 0xffffffff00007948 */ /* 0x000fe20003800000 */
[----:B------:R-:W-:Y:S01]  /*10c40*/  SHF.R.S32.HI R0, RZ, 0x1f, R230 ;  /* 0x0000001fff007819 */ /* 0x000fe200000114e6 */
[----:B------:R-:W-:Y:S01]  /*10c50*/  IMAD R4, R252, R230, RZ ;  /* 0x000000e6fc047224 */ /* 0x000fe200078e02ff */
[----:B------:R-:W-:Y:S01]  /*10c60*/  BAR.SYNC.DEFER_BLOCKING 0x0 ;  /* 0x0000000000007b1d */ /* 0x000fe20000010000 */
[----:B------:R-:W-:Y:S02]  /*10c70*/  IMAD.SHL.U32 R219, R219, 0x2, RZ ;  /* 0x00000002dbdb7824 */ /* 0x000fe400078e00ff */
[----:B------:R-:W-:-:S03]  /*10c80*/  IMAD R5, R0, R193, R4 ;  /* 0x000000c100057224 */ /* 0x000fc600078e0204 */
[----:B------:R-:W-:Y:S01]  /*10c90*/  LOP3.LUT R219, R219, 0x6, RZ, 0xc0, !PT ;  /* 0x00000006dbdb7812 */ /* 0x000fe200078ec0ff */
[----:B------:R-:W-:Y:S02]  /*10ca0*/  BSSY B1, `(.L_x_899) ;  /* 0x0000278000017945 */ /* 0x000fe40003800000 */
[----:B------:R-:W-:Y:S04]  /*10cb0*/  @P0 STS [R229+0x4000], RZ ;  /* 0x004000ffe5000388 */ /* 0x000fe80000000800 */
[----:B------:R-:W-:Y:S04]  /*10cc0*/  @P0 STS [R229+0x4004], RZ ;  /* 0x004004ffe5000388 */ /* 0x000fe80000000800 */
[----:B------:R-:W-:Y:S01]  /*10cd0*/  @P0 STS.64 [R229+0x4008], RZ ;  /* 0x004008ffe5000388 */ /* 0x000fe20000000a00 */
[----:B--2---:R-:W-:-:S04]  /*10ce0*/  IMAD.WIDE.U32 R2, R230, R193, R198 ;  /* 0x000000c1e6027225 */ /* 0x004fc800078e00c6 */
[----:B------:R-:W-:Y:S01]  /*10cf0*/  IMAD.IADD R3, R3, 0x1, R5 ;  /* 0x0000000103037824 */ /* 0x000fe200078e0205 */
[CC--:B------:R-:W-:Y:S02]  /*10d00*/  @!P0 LEA R0, P4, R248.reuse, R2.reuse, 0x5 ;  /* 0x00000002f8008211 */ /* 0x0c0fe400078828ff */
[----:B------:R-:W-:Y:S02]  /*10d10*/  @!P0 LEA R4, P2, R248, R2, 0x6 ;  /* 0x00000002f8048211 */ /* 0x000fe400078430ff */
[-C--:B---3--:R-:W-:Y:S02]  /*10d20*/  @!P0 LEA R18, P5, R2, R196.reuse, 0x1 ;  /* 0x000000c402128211 */ /* 0x088fe400078a08ff */
[----:B------:R-:W-:Y:S02]  /*10d30*/  @!P0 LEA R16, P3, R0, R196, 0x1 ;  /* 0x000000c400108211 */ /* 0x000fe400078608ff */
[CCC-:B------:R-:W-:Y:S02]  /*10d40*/  @!P0 LEA.HI.X R5, R248.reuse, R3.reuse, R249.reuse, 0x5, P4 ;  /* 0x00000003f8058211 */ /* 0x1c0fe400020f2cf9 */
[----:B------:R-:W-:-:S02]  /*10d50*/  @!P0 LEA.HI.X R15, R248, R3, R249, 0x6, P2 ;  /* 0x00000003f80f8211 */ /* 0x000fc400010f34f9 */
[-CC-:B------:R-:W-:Y:S01]  /*10d60*/  @!P0 LEA.HI.X R19, R2, R197.reuse, R3.reuse, 0x1, P5 ;  /* 0x000000c502138211 */ /* 0x180fe200028f0c03 */
[----:B------:R-:W-:Y:S01]  /*10d70*/  @!P0 IMAD.WIDE.U32 R2, R248, 0x60, R2 ;  /* 0x00000060f8028825 */ /* 0x000fe200078e0002 */
[-C--:B------:R-:W-:Y:S02]  /*10d80*/  @!P0 LEA.HI.X R17, R0, R197.reuse, R5, 0x1, P3 ;  /* 0x000000c500118211 */ /* 0x080fe400018f0c05 */
[CC--:B------:R-:W-:Y:S01]  /*10d90*/  @!P0 LEA R14, P1, R4.reuse, R196.reuse, 0x1 ;  /* 0x000000c4040e8211 */ /* 0x0c0fe200078208ff */
[----:B------:R-:W-:Y:S01]  /*10da0*/  @!P0 IMAD R0, R249, 0x60, RZ ;  /* 0x00000060f9008824 */ /* 0x000fe200078e02ff */
[----:B------:R-:W-:Y:S01]  /*10db0*/  @!PT LDS RZ, [RZ] ;  /* 0x00000000fffff984 */ /* 0x000fe20000000800 */
[----:B------:R-:W-:Y:S01]  /*10dc0*/  @!PT LDS RZ, [RZ] ;  /* 0x00000000fffff984 */ /* 0x000fe20000000800 */
[----:B------:R-:W-:Y:S01]  /*10dd0*/  @!PT LDS RZ, [RZ] ;  /* 0x00000000fffff984 */ /* 0x000fe20000000800 */
[----:B------:R1:W-:Y:S02]  /*10de0*/  @!P0 LDGSTS.E.BYPASS.LTC128B.128 [R229+0x4000], [R18.64] ;  /* 0x0400000012e58fae */ /* 0x0003e4000b901d44 */
[-C--:B------:R-:W-:Y:S01]  /*10df0*/  @!P0 LEA.HI.X R15, R4, R197.reuse, R15, 0x1, P1 ;  /* 0x000000c5040f8211 */ /* 0x080fe200008f0c0f */
[----:B------:R-:W-:Y:S01]  /*10e00*/  @!P0 IMAD.IADD R0, R0, 0x1, R3 ;  /* 0x0000000100008824 */ /* 0x000fe200078e0203 */
[C---:B------:R-:W-:Y:S01]  /*10e10*/  @!P0 LEA R4, P1, R2.reuse, R196, 0x1 ;  /* 0x000000c402048211 */ /* 0x040fe200078208ff */
[----:B------:R-:W-:Y:S03]  /*10e20*/  @P0 STS.128 [R229+0x4800], RZ ;  /* 0x004800ffe5000388 */ /* 0x000fe60000000c00 */
[----:B------:R-:W-:Y:S01]  /*10e30*/  @!P0 LEA.HI.X R5, R2, R197, R0, 0x1, P1 ;  /* 0x000000c502058211 */ /* 0x000fe200008f0c00 */
        /* <DEDUP_REMOVED lines=14> */
[----:B------:R-:W-:Y:S04]  /*10f20*/  LDSM.16.M88.4 R32, [R204+0x2000] ;  /* 0x00200000cc20783b */ /* 0x000fe80000000200 */
[----:B------:R-:W4:Y:S04]  /*10f30*/  LDSM.16.M88.4 R24, [R207+0x1000] ;  /* 0x00100000cf18783b */ /* 0x000f280000000200 */
[----:B------:R-:W-:Y:S04]  /*10f40*/  LDSM.16.M88.4 R28, [R207] ;  /* 0x00000000cf1c783b */ /* 0x000fe80000000200 */
[----:B------:R-:W2:Y:S04]  /*10f50*/  LDSM.16.M88.4 R48, [R204+0x2400] ;  /* 0x00240000cc30783b */ /* 0x000ea80000000200 */
[----:B------:R-:W-:Y:S04]  /*10f60*/  LDSM.16.M88.4 R40, [R209] ;  /* 0x00000000d128783b */ /* 0x000fe80000000200 */
[----:B-1----:R-:W1:Y:S04]  /*10f70*/  LDSM.16.M88.4 R16, [R208+0x1000] ;  /* 0x00100000d010783b */ /* 0x002e680000000200 */
[----:B------:R-:W-:Y:S04]  /*10f80*/  LDSM.16.M88.4 R20, [R208] ;  /* 0x00000000d014783b */ /* 0x000fe80000000200 */
[----:B------:R-:W1:Y:S04]  /*10f90*/  LDSM.16.M88.4 R60, [R216] ;  /* 0x00000000d83c783b */ /* 0x000e680000000200 */
[----:B------:R-:W1:Y:S04]  /*10fa0*/  LDSM.16.M88.4 R44, [R204+0x2800] ;  /* 0x00280000cc2c783b */ /* 0x000e680000000200 */
[----:B------:R-:W1:Y:S04]  /*10fb0*/  LDSM.16.M88.4 R52, [R204+0x2c00] ;  /* 0x002c0000cc34783b */ /* 0x000e680000000200 */
[----:B------:R-:W0:Y:S01]  /*10fc0*/  LDGDEPBAR ;  /* 0x00000000000079af */ /* 0x000e220000000000 */
[C---:B----4-:R-:W-:Y:S08]  /*10fd0*/  HMMA.16816.F32 R56, R24.reuse, R34, RZ ;  /* 0x000000221838723c */ /* 0x050ff000000018ff */
[----:B------:R-:W-:Y:S08]  /*10fe0*/  HMMA.16816.F32 R64, R24, R32, RZ ;  /* 0x000000201840723c */ /* 0x000ff000000018ff */
[-C--:B--2---:R-:W-:Y:S08]  /*10ff0*/  HMMA.16816.F32 R80, R28, R48.reuse, RZ ;  /* 0x000000301c50723c */ /* 0x084ff000000018ff */
[----:B------:R-:W-:Y:S08]  /*11000*/  HMMA.16816.F32 R76, R24, R48, RZ ;  /* 0x00000030184c723c */ /* 0x000ff000000018ff */
[----:B-1----:R-:W-:Y:S01]  /*11010*/  HMMA.16816.F32 R84, R16, R42, R56 ;  /* 0x0000002a1054723c */ /* 0x002fe20000001838 */
[----:B------:R-:W-:Y:S07]  /*11020*/  LDSM.16.M88.4 R56, [R214] ;  /* 0x00000000d638783b */ /* 0x000fee0000000200 */
[C---:B------:R-:W-:Y:S08]  /*11030*/  HMMA.16816.F32 R72, R28.reuse, R32, RZ ;  /* 0x000000201c48723c */ /* 0x040ff000000018ff */
[----:B------:R-:W-:Y:S01]  /*11040*/  HMMA.16816.F32 R68, R28, R34, RZ ;  /* 0x000000221c44723c */ /* 0x000fe200000018ff */
[----:B------:R-:W1:Y:S07]  /*11050*/  LDSM.16.M88.4 R32, [R215] ;  /* 0x00000000d720783b */ /* 0x000e6e0000000200 */
[----:B------:R-:W-:Y:S01]  /*11060*/  HMMA.16816.F32 R184, R16, R40, R64 ;  /* 0x0000002810b8723c */ /* 0x000fe20000001840 */
[----:B------:R-:W-:-:S02]  /*11070*/  IMAD.MOV.U32 R0, RZ, RZ, R87 ;  /* 0x000000ffff007224 */ /* 0x000fc400078e0057 */
[----:B------:R-:W-:Y:S02]  /*11080*/  IMAD.MOV.U32 R2, RZ, RZ, R86 ;  /* 0x000000ffff027224 */ /* 0x000fe400078e0056 */
[----:B------:R-:W-:Y:S02]  /*11090*/  IMAD.MOV.U32 R252, RZ, RZ, R84 ;  /* 0x000000fffffc7224 */ /* 0x000fe400078e0054 */
[----:B------:R-:W-:Y:S01]  /*110a0*/  IMAD.MOV.U32 R245, RZ, RZ, R85 ;  /* 0x000000fffff57224 */ /* 0x000fe200078e0055 */
[-C--:B------:R-:W-:Y:S08]  /*110b0*/  HMMA.16816.F32 R64, R20, R60.reuse, R80 ;  /* 0x0000003c1440723c */ /* 0x080ff00000001850 */
[----:B------:R-:W-:Y:S08]  /*110c0*/  HMMA.16816.F32 R196, R16, R60, R76 ;  /* 0x0000003c10c4723c */ /* 0x000ff0000000184c */
[-C--:B------:R-:W-:Y:S08]  /*110d0*/  HMMA.16816.F32 R88, R28, R44.reuse, RZ ;  /* 0x0000002c1c58723c */ /* 0x080ff000000018ff */
[----:B------:R-:W-:Y:S01]  /*110e0*/  HMMA.16816.F32 R84, R24, R44, RZ ;  /* 0x0000002c1854723c */ /* 0x000fe200000018ff */
[----:B------:R-:W-:-:S02]  /*110f0*/  IMAD.MOV.U32 R127, RZ, RZ, R64 ;  /* 0x000000ffff7f7224 */ /* 0x000fc400078e0040 */
[----:B------:R-:W-:Y:S02]  /*11100*/  IMAD.MOV.U32 R103, RZ, RZ, R65 ;  /* 0x000000ffff677224 */ /* 0x000fe400078e0041 */
[----:B------:R-:W-:Y:S02]  /*11110*/  IMAD.MOV.U32 R102, RZ, RZ, R66 ;  /* 0x000000ffff667224 */ /* 0x000fe400078e0042 */
[----:B------:R-:W-:Y:S01]  /*11120*/  IMAD.MOV.U32 R3, RZ, RZ, R67 ;  /* 0x000000ffff037224 */ /* 0x000fe200078e0043 */
[-C--:B------:R-:W-:Y:S01]  /*11130*/  HMMA.16816.F32 R80, R24, R46.reuse, RZ ;  /* 0x0000002e1850723c */ /* 0x080fe200000018ff */
[----:B------:R-:W-:Y:S07]  /*11140*/  LDSM.16.M88.4 R64, [R204+0x3800] ;  /* 0x00380000cc40783b */ /* 0x000fee0000000200 */
[----:B------:R-:W-:Y:S01]  /*11150*/  HMMA.16816.F32 R76, R28, R46, RZ ;  /* 0x0000002e1c4c723c */ /* 0x000fe200000018ff */
[----:B------:R-:W2:Y:S07]  /*11160*/  LDSM.16.M88.4 R44, [R204+0x3400] ;  /* 0x00340000cc2c783b */ /* 0x000eae0000000200 */
[C---:B------:R-:W-:Y:S08]  /*11170*/  HMMA.16816.F32 R188, R20.reuse, R40, R72 ;  /* 0x0000002814bc723c */ /* 0x040ff00000001848 */
[----:B------:R-:W-:Y:S08]  /*11180*/  HMMA.16816.F32 R200, R20, R42, R68 ;  /* 0x0000002a14c8723c */ /* 0x000ff00000001844 */
[-C--:B------:R-:W-:Y:S08]  /*11190*/  HMMA.16816.F32 R96, R24, R50.reuse, RZ ;  /* 0x000000321860723c */ /* 0x080ff000000018ff */
[C---:B------:R-:W-:Y:S01]  /*111a0*/  HMMA.16816.F32 R92, R28.reuse, R50, RZ ;  /* 0x000000321c5c723c */ /* 0x040fe200000018ff */
[----:B------:R-:W4:Y:S07]  /*111b0*/  LDSM.16.M88.4 R48, [R204+0x3000] ;  /* 0x00300000cc30783b */ /* 0x000f2e0000000200 */
[-C--:B------:R-:W-:Y:S08]  /*111c0*/  HMMA.16816.F32 R72, R28, R52.reuse, RZ ;  /* 0x000000341c48723c */ /* 0x080ff000000018ff */
[C---:B------:R-:W-:Y:S08]  /*111d0*/  HMMA.16816.F32 R68, R24.reuse, R52, RZ ;  /* 0x000000341844723c */ /* 0x040ff000000018ff */
[-C--:B------:R-:W-:Y:S08]  /*111e0*/  HMMA.16816.F32 R40, R24, R54.reuse, RZ ;  /* 0x000000361828723c */ /* 0x080ff000000018ff */
[----:B------:R-:W-:Y:S08]  /*111f0*/  HMMA.16816.F32 R52, R28, R54, RZ ;  /* 0x000000361c34723c */ /* 0x000ff000000018ff */
[-C--:B-1----:R-:W-:Y:S08]  /*11200*/  HMMA.16816.F32 R180, R20, R32.reuse, R88 ;  /* 0x0000002014b4723c */ /* 0x082ff00000001858 */
[C---:B------:R-:W-:Y:S08]  /*11210*/  HMMA.16816.F32 R168, R16.reuse, R32, R84 ;  /* 0x0000002010a8723c */ /* 0x040ff00000001854 */
[-C--:B------:R-:W-:Y:S08]  /*11220*/  HMMA.16816.F32 R172, R16, R34.reuse, R80 ;  /* 0x0000002210ac723c */ /* 0x080ff00000001850 */
[----:B------:R-:W-:Y:S01]  /*11230*/  HMMA.16816.F32 R120, R20, R34, R76 ;  /* 0x000000221478723c */ /* 0x000fe2000000184c */
[----:B------:R-:W1:Y:S07]  /*11240*/  LDSM.16.M88.4 R32, [R212] ;  /* 0x00000000d420783b */ /* 0x000e6e0000000200 */
[----:B--2---:R-:W-:Y:S08]  /*11250*/  HMMA.16816.F32 R84, R28, R46, RZ ;  /* 0x0000002e1c54723c */ /* 0x004ff000000018ff */
[----:B------:R-:W-:Y:S01]  /*11260*/  HMMA.16816.F32 R104, R20, R58, R52 ;  /* 0x0000003a1468723c */ /* 0x000fe20000001834 */
[----:B------:R-:W2:Y:S07]  /*11270*/  LDSM.16.M88.4 R52, [R211] ;  /* 0x00000000d334783b */ /* 0x000eae0000000200 */
[-C--:B------:R-:W-:Y:S08]  /*11280*/  HMMA.16816.F32 R192, R16, R62.reuse, R96 ;  /* 0x0000003e10c0723c */ /* 0x080ff00000001860 */
[C---:B------:R-:W-:Y:S08]  /*11290*/  HMMA.16816.F32 R176, R20.reuse, R62, R92 ;  /* 0x0000003e14b0723c */ /* 0x040ff0000000185c */
[-C--:B------:R-:W-:Y:S08]  /*112a0*/  HMMA.16816.F32 R116, R20, R56.reuse, R72 ;  /* 0x000000381474723c */ /* 0x080ff00000001848 */
[C---:B------:R-:W-:Y:S08]  /*112b0*/  HMMA.16816.F32 R108, R16.reuse, R56, R68 ;  /* 0x00000038106c723c */ /* 0x040ff00000001844 */
[----:B------:R-:W-:Y:S01]  /*112c0*/  HMMA.16816.F32 R112, R16, R58, R40 ;  /* 0x0000003a1070723c */ /* 0x000fe20000001828 */
[----:B------:R-:W1:Y:S07]  /*112d0*/  LDSM.16.M88.4 R40, [R213] ;  /* 0x00000000d528783b */ /* 0x000e6e0000000200 */
[-C--:B----4-:R-:W-:Y:S08]  /*112e0*/  HMMA.16816.F32 R76, R28, R48.reuse, RZ ;  /* 0x000000301c4c723c */ /* 0x090ff000000018ff */
[C---:B------:R-:W-:Y:S08]  /*112f0*/  HMMA.16816.F32 R72, R24.reuse, R48, RZ ;  /* 0x000000301848723c */ /* 0x040ff000000018ff */
[-C--:B------:R-:W-:Y:S08]  /*11300*/  HMMA.16816.F32 R68, R24, R50.reuse, RZ ;  /* 0x000000321844723c */ /* 0x080ff000000018ff */
[C---:B------:R-:W-:Y:S08]  /*11310*/  HMMA.16816.F32 R60, R28.reuse, R50, RZ ;  /* 0x000000321c3c723c */ /* 0x040ff000000018ff */
[-C--:B------:R-:W-:Y:S08]  /*11320*/  HMMA.16816.F32 R56, R28, R44.reuse, RZ ;  /* 0x0000002c1c38723c */ /* 0x080ff000000018ff */
[C---:B------:R-:W-:Y:S08]  /*11330*/  HMMA.16816.F32 R48, R24.reuse, R44, RZ ;  /* 0x0000002c1830723c */ /* 0x040ff000000018ff */
[C---:B------:R-:W-:Y:S08]  /*11340*/  HMMA.16816.F32 R88, R24.reuse, R46, RZ ;  /* 0x0000002e1858723c */ /* 0x040ff000000018ff */
[----:B------:R-:W-:Y:S08]  /*11350*/  HMMA.16816.F32 R44, R24, R64, RZ ;  /* 0x00000040182c723c */ /* 0x000ff000000018ff */
[-C--:B-1----:R-:W-:Y:S08]  /*11360*/  HMMA.16816.F32 R96, R20, R34.reuse, R84 ;  /* 0x000000221460723c */ /* 0x082ff00000001854 */
[C---:B------:R-:W-:Y:S08]  /*11370*/  HMMA.16816.F32 R128, R16.reuse, R34, R88 ;  /* 0x000000221080723c */ /* 0x040ff00000001858 */
[----:B--2---:R-:W-:Y:S08]  /*11380*/  HMMA.16816.F32 R44, R16, R52, R44 ;  /* 0x00000034102c723c */ /* 0x004ff0000000182c */
[----:B------:R-:W-:Y:S01]  /*11390*/  IMAD.MOV.U32 R35, RZ, RZ, R99 ;  /* 0x000000ffff237224 */ /* 0x000fe200078e0063 */
[----:B------:R-:W-:Y:S01]  /*113a0*/  HMMA.16816.F32 R56, R20, R32, R56 ;  /* 0x000000201438723c */ /* 0x000fe20000001838 */
[----:B------:R-:W-:-:S02]  /*113b0*/  IMAD.MOV.U32 R99, RZ, RZ, R0 ;  /* 0x000000ffff637224 */ /* 0x000fc400078e0000 */
[----:B------:R-:W-:Y:S02]  /*113c0*/  IMAD R0, R230, 0x80, R219 ;  /* 0x00000080e6007824 */ /* 0x000fe400078e02db */
[----:B------:R-:W-:-:S03]  /*113d0*/  IMAD.MOV.U32 R34, RZ, RZ, R97 ;  /* 0x000000ffff227224 */ /* 0x000fc600078e0061 */
[----:B------:R-:W-:Y:S01]  /*113e0*/  HMMA.16816.F32 R48, R16, R32, R48 ;  /* 0x000000201030723c */ /* 0x000fe20000001830 */
[C---:B------:R-:W-:Y:S02]  /*113f0*/  ISETP.GE.AND P1, PT, R0.reuse, R224, PT ;  /* 0x000000e00000720c */ /* 0x040fe40003f26270 */
[C---:B------:R-:W-:Y:S02]  /*11400*/  ISETP.GE.AND P4, PT, R0.reuse, R223, PT ;  /* 0x000000df0000720c */ /* 0x040fe40003f86270 */
[C---:B------:R-:W-:Y:S02]  /*11410*/  ISETP.GE.OR P1, PT, R0.reuse, R228, !P1 ;  /* 0x000000e40000720c */ /* 0x040fe40004f26670 */
[----:B------:R-:W-:Y:S01]  /*11420*/  IMAD.MOV.U32 R33, RZ, RZ, R98 ;  /* 0x000000ffff217224 */ /* 0x000fe200078e0062 */
[C---:B------:R-:W-:Y:S01]  /*11430*/  ISETP.GE.OR P4, PT, R0.reuse, R227, !P4 ;  /* 0x000000e30000720c */ /* 0x040fe20006786670 */
[----:B------:R-:W-:Y:S01]  /*11440*/  IMAD.MOV.U32 R98, RZ, RZ, R2 ;  /* 0x000000ffff627224 */ /* 0x000fe200078e0002 */
[----:B------:R-:W-:Y:S01]  /*11450*/  IADD3 R2, R0, 0x1, RZ ;  /* 0x0000000100027810 */ /* 0x000fe20007ffe0ff */
[----:B------:R-:W-:Y:S01]  /*11460*/  IMAD.MOV.U32 R15, RZ, RZ, R44 ;  /* 0x000000ffff0f7224 */ /* 0x000fe200078e002c */
[----:B------:R-:W-:Y:S01]  /*11470*/  FSEL R126, R188, -INF , !P1 ;  /* 0xff800000bc7e7808 */ /* 0x000fe20004800000 */
[----:B------:R-:W-:Y:S01]  /*11480*/  IMAD.MOV.U32 R32, RZ, RZ, R96 ;  /* 0x000000ffff207224 */ /* 0x000fe200078e0060 */
[C---:B------:R-:W-:Y:S01]  /*11490*/  ISETP.GE.AND P5, PT, R2.reuse, R224, PT ;  /* 0x000000e00200720c */ /* 0x040fe20003fa6270 */
[----:B------:R-:W-:Y:S01]  /*114a0*/  HMMA.16816.F32 R80, R28, R64, RZ ;  /* 0x000000401c50723c */ /* 0x000fe200000018ff */
[C---:B------:R-:W-:Y:S01]  /*114b0*/  ISETP.GE.AND P3, PT, R2.reuse, R223, PT ;  /* 0x000000df0200720c */ /* 0x040fe20003f66270 */
[----:B------:R-:W-:Y:S01]  /*114c0*/  IMAD.MOV.U32 R14, RZ, RZ, R46 ;  /* 0x000000ffff0e7224 */ /* 0x000fe200078e002e */
[C---:B------:R-:W-:Y:S01]  /*114d0*/  ISETP.GE.OR P5, PT, R2.reuse, R228, !P5 ;  /* 0x000000e40200720c */ /* 0x040fe20006fa6670 */
[----:B---3--:R-:W-:Y:S01]  /*114e0*/  IMAD.MOV.U32 R5, RZ, RZ, R45 ;  /* 0x000000ffff057224 */ /* 0x008fe200078e002d */
[CC--:B------:R-:W-:Y:S01]  /*114f0*/  ISETP.GE.AND P2, PT, R2.reuse, R222.reuse, PT ;  /* 0x000000de0200720c */ /* 0x0c0fe20003f46270 */
[----:B------:R-:W-:Y:S01]  /*11500*/  IMAD.MOV.U32 R4, RZ, RZ, R47 ;  /* 0x000000ffff047224 */ /* 0x000fe200078e002f */
[----:B------:R-:W-:Y:S01]  /*11510*/  ISETP.GE.AND P6, PT, R2, R221, PT ;  /* 0x000000dd0200720c */ /* 0x000fe20003fc6270 */
[----:B------:R-:W-:Y:S01]  /*11520*/  HMMA.16816.F32 R92, R20, R40, R76 ;  /* 0x00000028145c723c */ /* 0x000fe2000000184c */
[----:B------:R-:W-:-:S02]  /*11530*/  ISETP.GE.AND P1, PT, R0, R222, PT ;  /* 0x000000de0000720c */ /* 0x000fc40003f26270 */
[----:B------:R-:W-:Y:S02]  /*11540*/  FSEL R188, R189, -INF , !P5 ;  /* 0xff800000bdbc7808 */ /* 0x000fe40006800000 */
[C---:B------:R-:W-:Y:S02]  /*11550*/  ISETP.GE.OR P3, PT, R2.reuse, R227, !P3 ;  /* 0x000000e30200720c */ /* 0x040fe40005f66670 */
[CC--:B------:R-:W-:Y:S01]  /*11560*/  ISETP.GE.OR P2, PT, R2.reuse, R226.reuse, !P2 ;  /* 0x000000e20200720c */ /* 0x0c0fe20005746670 */
[----:B------:R-:W-:Y:S01]  /*11570*/  HMMA.16816.F32 R68, R16, R42, R68 ;  /* 0x0000002a1044723c */ /* 0x000fe20000001844 */
[----:B------:R-:W-:Y:S02]  /*11580*/  ISETP.GE.OR P6, PT, R2, R225, !P6 ;  /* 0x000000e10200720c */ /* 0x000fe400077c6670 */
[C---:B------:R-:W-:Y:S02]  /*11590*/  ISETP.GE.OR P5, PT, R0.reuse, R226, !P1 ;  /* 0x000000e20000720c */ /* 0x040fe40004fa6670 */
[----:B------:R-:W-:-:S02]  /*115a0*/  IADD3 R2, R0, 0x8, RZ ;  /* 0x0000000800027810 */ /* 0x000fc40007ffe0ff */
[----:B------:R-:W-:Y:S01]  /*115b0*/  FSEL R218, R190, -INF , !P4 ;  /* 0xff800000beda7808 */ /* 0x000fe20006000000 */
[C---:B------:R-:W-:Y:S01]  /*115c0*/  HMMA.16816.F32 R76, R20.reuse, R52, R80 ;  /* 0x00000034144c723c */ /* 0x040fe20000001850 */
[----:B------:R-:W-:Y:S02]  /*115d0*/  FSEL R219, R191, -INF , !P3 ;  /* 0xff800000bfdb7808 */ /* 0x000fe40005800000 */
[----:B------:R-:W-:Y:S02]  /*115e0*/  FSEL R243, R184, -INF , !P5 ;  /* 0xff800000b8f37808 */ /* 0x000fe40006800000 */
[----:B------:R-:W-:Y:S02]  /*115f0*/  FSEL R44, R185, -INF , !P2 ;  /* 0xff800000b92c7808 */ /* 0x000fe40005000000 */
[----:B------:R-:W-:Y:S01]  /*11600*/  ISETP.GE.AND P3, PT, R0, R221, PT ;  /* 0x000000dd0000720c */ /* 0x000fe20003f66270 */
[----:B------:R-:W-:Y:S01]  /*11610*/  HMMA.16816.F32 R60, R20, R42, R60 ;  /* 0x0000002a143c723c */ /* 0x000fe2000000183c */
[C---:B------:R-:W-:Y:S01]  /*11620*/  ISETP.GE.AND P4, PT, R2.reuse, R224, PT ;  /* 0x000000e00200720c */ /* 0x040fe20003f86270 */
[----:B------:R-:W-:Y:S01]  /*11630*/  STL [R1+0x2c], R44 ;  /* 0x00002c2c01007387 */ /* 0x000fe20000100800 */
[----:B------:R-:W-:-:S02]  /*11640*/  ISETP.GE.AND P1, PT, R2, R223, PT ;  /* 0x000000df0200720c */ /* 0x000fc40003f26270 */
[C---:B------:R-:W-:Y:S02]  /*11650*/  ISETP.GE.AND P5, PT, R2.reuse, R222, PT ;  /* 0x000000de0200720c */ /* 0x040fe40003fa6270 */
[C---:B------:R-:W-:Y:S01]  /*11660*/  ISETP.GE.AND P2, PT, R2.reuse, R221, PT ;  /* 0x000000dd0200720c */ /* 0x040fe20003f46270 */
[----:B------:R-:W-:Y:S01]  /*11670*/  HMMA.16816.F32 R72, R16, R40, R72 ;  /* 0x000000281048723c */ /* 0x000fe20000001848 */
[C---:B------:R-:W-:Y:S02]  /*11680*/  ISETP.GE.OR P4, PT, R2.reuse, R228, !P4 ;  /* 0x000000e40200720c */ /* 0x040fe40006786670 */
[C---:B------:R-:W-:Y:S02]  /*11690*/  ISETP.GE.OR P1, PT, R2.reuse, R227, !P1 ;  /* 0x000000e30200720c */ /* 0x040fe40004f26670 */
[C---:B------:R-:W-:Y:S02]  /*116a0*/  ISETP.GE.OR P5, PT, R2.reuse, R226, !P5 ;  /* 0x000000e20200720c */ /* 0x040fe40006fa6670 */
[-C--:B------:R-:W-:Y:S01]  /*116b0*/  ISETP.GE.OR P2, PT, R2, R225.reuse, !P2 ;  /* 0x000000e10200720c */ /* 0x080fe20005746670 */
[----:B------:R-:W-:Y:S01]  /*116c0*/  IMAD.MOV.U32 R43, RZ, RZ, R79 ;  /* 0x000000ffff2b7224 */ /* 0x000fe200078e004f */
[C---:B------:R-:W-:Y:S01]  /*116d0*/  ISETP.GE.OR P3, PT, R0.reuse, R225, !P3 ;  /* 0x000000e10000720c */ /* 0x040fe20005f66670 */
[----:B------:R-:W-:Y:S01]  /*116e0*/  IMAD.MOV.U32 R42, RZ, RZ, R77 ;  /* 0x000000ffff2a7224 */ /* 0x000fe200078e004d */
[----:B------:R-:W-:Y:S01]  /*116f0*/  IADD3 R2, R0, 0x9, RZ ;  /* 0x0000000900027810 */ /* 0x000fe20007ffe0ff */
[----:B------:R-:W-:Y:S01]  /*11700*/  IMAD.MOV.U32 R41, RZ, RZ, R78 ;  /* 0x000000ffff297224 */ /* 0x000fe200078e004e */
[----:B------:R-:W-:Y:S01]  /*11710*/  FSEL R97, R187, -INF , !P6 ;  /* 0xff800000bb617808 */ /* 0x000fe20007000000 */
[----:B------:R-:W-:Y:S01]  /*11720*/  IMAD.MOV.U32 R40, RZ, RZ, R76 ;  /* 0x000000ffff287224 */ /* 0x000fe200078e004c */
        /* <DEDUP_REMOVED lines=20> */
[C---:B------:R-:W-:Y:S02]  /*11870*/  ISETP.GE.OR P3, PT, R2.reuse, R228, !P3 ;  /* 0x000000e40200720c */ /* 0x040fe40005f66670 */
[C---:B------:R-:W-:Y:S02]  /*11880*/  ISETP.GE.OR P5, PT, R2.reuse, R227, !P5 ;  /* 0x000000e30200720c */ /* 0x040fe40006fa6670 */
[C---:B------:R-:W-:Y:S02]  /*11890*/  ISETP.GE.OR P2, PT, R2.reuse, R226, !P2 ;  /* 0x000000e20200720c */ /* 0x040fe40005746670 */
[----:B------:R-:W-:Y:S02]  /*118a0*/  ISETP.GE.OR P6, PT, R2, R225, !P6 ;  /* 0x000000e10200720c */ /* 0x000fe400077c6670 */
[----:B------:R-:W-:-:S02]  /*118b0*/  IADD3 R2, R0, 0x11, RZ ;  /* 0x0000001100027810 */ /* 0x000fc40007ffe0ff */
[----:B------:R-:W-:Y:S02]  /*118c0*/  FSEL R245, R245, -INF , !P4 ;  /* 0xff800000f5f57808 */ /* 0x000fe40006000000 */
[C---:B------:R-:W-:Y:S02]  /*118d0*/  ISETP.GE.AND P4, PT, R2.reuse, R224, PT ;  /* 0x000000e00200720c */ /* 0x040fe40003f86270 */
[----:B------:R-:W-:Y:S02]  /*118e0*/  FSEL R91, R99, -INF , !P1 ;  /* 0xff800000635b7808 */ /* 0x000fe40004800000 */
[C---:B------:R-:W-:Y:S02]  /*118f0*/  ISETP.GE.OR P4, PT, R2.reuse, R228, !P4 ;  /* 0x000000e40200720c */ /* 0x040fe40006786670 */
[----:B------:R-:W-:Y:S02]  /*11900*/  ISETP.GE.AND P1, PT, R2, R223, PT ;  /* 0x000000df0200720c */ /* 0x000fe40003f26270 */
[----:B------:R-:W-:-:S02]  /*11910*/  FSEL R185, R127, -INF , !P3 ;  /* 0xff8000007fb97808 */ /* 0x000fc40005800000 */
[----:B------:R-:W-:Y:S02]  /*11920*/  FSEL R189, R103, -INF , !P4 ;  /* 0xff80000067bd7808 */ /* 0x000fe40006000000 */
[C---:B------:R-:W-:Y:S02]  /*11930*/  ISETP.GE.AND P3, PT, R2.reuse, R222, PT ;  /* 0x000000de0200720c */ /* 0x040fe40003f66270 */
[C---:B------:R-:W-:Y:S02]  /*11940*/  ISETP.GE.AND P4, PT, R2.reuse, R221, PT ;  /* 0x000000dd0200720c */ /* 0x040fe40003f86270 */
[C---:B------:R-:W-:Y:S02]  /*11950*/  ISETP.GE.OR P1, PT, R2.reuse, R227, !P1 ;  /* 0x000000e30200720c */ /* 0x040fe40004f26670 */
[C---:B------:R-:W-:Y:S02]  /*11960*/  ISETP.GE.OR P3, PT, R2.reuse, R226, !P3 ;  /* 0x000000e20200720c */ /* 0x040fe40005f66670 */
[----:B------:R-:W-:-:S02]  /*11970*/  ISETP.GE.OR P4, PT, R2, R225, !P4 ;  /* 0x000000e10200720c */ /* 0x000fc40006786670 */
[----:B------:R-:W-:Y:S02]  /*11980*/  IADD3 R2, R0, 0x18, RZ ;  /* 0x0000001800027810 */ /* 0x000fe40007ffe0ff */
[----:B------:R-:W-:Y:S01]  /*11990*/  FSEL R200, R3, -INF , !P1 ;  /* 0xff80000003c87808 */ /* 0x000fe20004800000 */
[----:B------:R-:W-:Y:S01]  /*119a0*/  IMAD.MOV.U32 R3, RZ, RZ, R220 ;  /* 0x000000ffff037224 */ /* 0x000fe200078e00dc */
[----:B------:R-:W-:Y:S02]  /*119b0*/  FSEL R201, R102, -INF , !P5 ;  /* 0xff80000066c97808 */ /* 0x000fe40006800000 */
[----:B------:R-:W-:Y:S02]  /*119c0*/  FSEL R220, R196, -INF , !P2 ;  /* 0xff800000c4dc7808 */ /* 0x000fe40005000000 */
[----:B------:R-:W-:Y:S02]  /*119d0*/  FSEL R197, R197, -INF , !P3 ;  /* 0xff800000c5c57808 */ /* 0x000fe40005800000 */
[----:B------:R-:W-:-:S02]  /*119e0*/  ISETP.GE.AND P5, PT, R2, R224, PT ;  /* 0x000000e00200720c */ /* 0x000fc40003fa6270 */
[C---:B------:R-:W-:Y:S02]  /*119f0*/  ISETP.GE.AND P1, PT, R2.reuse, R223, PT ;  /* 0x000000df0200720c */ /* 0x040fe40003f26270 */
[C---:B------:R-:W-:Y:S02]  /*11a00*/  ISETP.GE.AND P2, PT, R2.reuse, R222, PT ;  /* 0x000000de0200720c */ /* 0x040fe40003f46270 */
[C---:B------:R-:W-:Y:S02]  /*11a10*/  ISETP.GE.AND P3, PT, R2.reuse, R221, PT ;  /* 0x000000dd0200720c */ /* 0x040fe40003f66270 */
[C---:B------:R-:W-:Y:S02]  /*11a20*/  ISETP.GE.OR P5, PT, R2.reuse, R228, !P5 ;  /* 0x000000e40200720c */ /* 0x040fe40006fa6670 */
[C---:B------:R-:W-:Y:S02]  /*11a30*/  ISETP.GE.OR P1, PT, R2.reuse, R227, !P1 ;  /* 0x000000e30200720c */ /* 0x040fe40004f26670 */
[----:B------:R-:W-:-:S02]  /*11a40*/  ISETP.GE.OR P2, PT, R2, R226, !P2 ;  /* 0x000000e20200720c */ /* 0x000fc40005746670 */
[----:B------:R-:W-:Y:S02]  /*11a50*/  ISETP.GE.OR P3, PT, R2, R225, !P3 ;  /* 0x000000e10200720c */ /* 0x000fe40005f66670 */
[----:B------:R-:W-:Y:S02]  /*11a60*/  IADD3 R2, R0, 0x19, RZ ;  /* 0x0000001900027810 */ /* 0x000fe40007ffe0ff */
[----:B------:R-:W-:Y:S01]  /*11a70*/  FSEL R90, R198, -INF , !P6 ;  /* 0xff800000c65a7808 */ /* 0x000fe20007000000 */
[----:B------:R-:W-:Y:S01]  /*11a80*/  IMAD.MOV.U32 R198, RZ, RZ, R43 ;  /* 0x000000ffffc67224 */ /* 0x000fe200078e002b */
[----:B------:R-:W-:Y:S01]  /*11a90*/  FSEL R89, R199, -INF , !P4 ;  /* 0xff800000c7597808 */ /* 0x000fe20006000000 */
[----:B------:R-:W-:Y:S01]  /*11aa0*/  IMAD.MOV.U32 R199, RZ, RZ, R42 ;  /* 0x000000ffffc77224 */ /* 0x000fe200078e002a */
        /* <DEDUP_REMOVED lines=10> */
[----:B------:R-:W-:Y:S02]  /*11b50*/  IADD3 R2, R0, 0x20, RZ ;  /* 0x0000002000027810 */ /* 0x000fe40007ffe0ff */
[----:B------:R-:W-:Y:S02]  /*11b60*/  FSEL R177, R177, -INF , !P6 ;  /* 0xff800000b1b17808 */ /* 0x000fe40007000000 */
[----:B------:R-:W-:Y:S02]  /*11b70*/  FSEL R190, R179, -INF , !P4 ;  /* 0xff800000b3be7808 */ /* 0x000fe40006000000 */
[----:B------:R-:W-:-:S02]  /*11b80*/  FSEL R196, R192, -INF , !P2 ;  /* 0xff800000c0c47808 */ /* 0x000fc40005000000 */
[----:B------:R-:W-:Y:S01]  /*11b90*/  FSEL R88, R194, -INF , !P3 ;  /* 0xff800000c2587808 */ /* 0x000fe20005800000 */
[----:B------:R-:W-:Y:S01]  /*11ba0*/  IMAD.MOV.U32 R194, RZ, RZ, R41 ;  /* 0x000000ffffc27224 */ /* 0x000fe200078e0029 */
[C---:B------:R-:W-:Y:S02]  /*11bb0*/  ISETP.GE.AND P4, PT, R2.reuse, R224, PT ;  /* 0x000000e00200720c */ /* 0x040fe40003f86270 */
[C---:B------:R-:W-:Y:S02]  /*11bc0*/  ISETP.GE.AND P2, PT, R2.reuse, R223, PT ;  /* 0x000000df0200720c */ /* 0x040fe40003f46270 */
[C---:B------:R-:W-:Y:S02]  /*11bd0*/  ISETP.GE.AND P3, PT, R2.reuse, R222, PT ;  /* 0x000000de0200720c */ /* 0x040fe40003f66270 */
[C---:B------:R-:W-:Y:S02]  /*11be0*/  ISETP.GE.AND P6, PT, R2.reuse, R221, PT ;  /* 0x000000dd0200720c */ /* 0x040fe40003fc6270 */
[----:B------:R-:W-:-:S02]  /*11bf0*/  ISETP.GE.OR P4, PT, R2, R228, !P4 ;  /* 0x000000e40200720c */ /* 0x000fc40006786670 */
[C---:B------:R-:W-:Y:S02]  /*11c00*/  ISETP.GE.OR P2, PT, R2.reuse, R227, !P2 ;  /* 0x000000e30200720c */ /* 0x040fe40005746670 */
[C---:B------:R-:W-:Y:S02]  /*11c10*/  ISETP.GE.OR P3, PT, R2.reuse, R226, !P3 ;  /* 0x000000e20200720c */ /* 0x040fe40005f66670 */
[----:B------:R-:W-:Y:S02]  /*11c20*/  ISETP.GE.OR P6, PT, R2, R225, !P6 ;  /* 0x000000e10200720c */ /* 0x000fe400077c6670 */
[----:B------:R-:W-:Y:S02]  /*11c30*/  IADD3 R2, R0, 0x21, RZ ;  /* 0x0000002100027810 */ /* 0x000fe40007ffe0ff */
[----:B------:R-:W-:Y:S02]  /*11c40*/  FSEL R193, R193, -INF , !P5 ;  /* 0xff800000c1c17808 */ /* 0x000fe40006800000 */
[----:B------:R-:W-:-:S02]  /*11c50*/  ISETP.GE.AND P5, PT, R2, R224, PT ;  /* 0x000000e00200720c */ /* 0x000fc40003fa6270 */
[----:B------:R-:W-:Y:S01]  /*11c60*/  FSEL R87, R195, -INF , !P1 ;  /* 0xff800000c3577808 */ /* 0x000fe20004800000 */
[----:B------:R-:W-:Y:S01]  /*11c70*/  IMAD.MOV.U32 R195, RZ, RZ, R40 ;  /* 0x000000ffffc37224 */ /* 0x000fe200078e0028 */
[C---:B------:R-:W-:Y:S01]  /*11c80*/  ISETP.GE.OR P5, PT, R2.reuse, R228, !P5 ;  /* 0x000000e40200720c */ /* 0x040fe20006fa6670 */
[----:B------:R-:W1:Y:S01]  /*11c90*/  LDSM.16.M88.4 R40, [R204+0x3c00] ;  /* 0x003c0000cc28783b */ /* 0x000e620000000200 */
[----:B------:R-:W-:Y:S02]  /*11ca0*/  ISETP.GE.AND P1, PT, R2, R223, PT ;  /* 0x000000df0200720c */ /* 0x000fe40003f26270 */
[----:B------:R-:W-:Y:S02]  /*11cb0*/  FSEL R176, R180, -INF , !P4 ;  /* 0xff800000b4b07808 */ /* 0x000fe40006000000 */
[----:B------:R-:W-:Y:S02]  /*11cc0*/  FSEL R127, R181, -INF , !P5 ;  /* 0xff800000b57f7808 */ /* 0x000fe40006800000 */
[----:B------:R-:W-:-:S02]  /*11cd0*/  ISETP.GE.AND P4, PT, R2, R222, PT ;  /* 0x000000de0200720c */ /* 0x000fc40003f86270 */
[C---:B------:R-:W-:Y:S02]  /*11ce0*/  ISETP.GE.AND P5, PT, R2.reuse, R221, PT ;  /* 0x000000dd0200720c */ /* 0x040fe40003fa6270 */
        /* <DEDUP_REMOVED lines=14> */
[C---:B------:R-:W-:Y:S01]  /*11dd0*/  ISETP.GE.OR P3, PT, R2.reuse, R226, !P3 ;  /* 0x000000e20200720c */ /* 0x040fe20005f66670 */
[----:B-1----:R-:W-:Y:S01]  /*11de0*/  HMMA.16816.F32 R44, R24, R40, RZ ;  /* 0x00000028182c723c */ /* 0x002fe200000018ff */
        /* <DEDUP_REMOVED lines=28> */
[----:B------:R-:W-:Y:S02]  /*11fb0*/  FSEL R181, R173, -INF , !P2 ;  /* 0xff800000adb57808 */ /* 0x000fe40005000000 */
[C---:B------:R-:W-:Y:S02]  /*11fc0*/  ISETP.GE.AND P2, PT, R2.reuse, R224, PT ;  /* 0x000000e00200720c */ /* 0x040fe40003f46270 */
[----:B------:R-:W-:Y:S02]  /*11fd0*/  FSEL R82, R175, -INF , !P1 ;  /* 0xff800000af527808 */ /* 0x000fe40004800000 */
[----:B------:R-:W-:-:S02]  /*11fe0*/  ISETP.GE.OR P2, PT, R2, R228, !P2 ;  /* 0x000000e40200720c */ /* 0x000fc40005746670 */
[----:B------:R-:W-:Y:S02]  /*11ff0*/  FSEL R116, R116, -INF , !P5 ;  /* 0xff80000074747808 */ /* 0x000fe40006800000 */
[----:B------:R-:W-:Y:S02]  /*12000*/  FSEL R117, R117, -INF , !P2 ;  /* 0xff80000075757808 */ /* 0x000fe40005000000 */
[C---:B------:R-:W-:Y:S02]  /*12010*/  ISETP.GE.AND P1, PT, R2.reuse, R223, PT ;  /* 0x000000df0200720c */ /* 0x040fe40003f26270 */
[C---:B------:R-:W-:Y:S02]  /*12020*/  ISETP.GE.AND P5, PT, R2.reuse, R222, PT ;  /* 0x000000de0200720c */ /* 0x040fe40003fa6270 */
[C---:B------:R-:W-:Y:S02]  /*12030*/  ISETP.GE.AND P2, PT, R2.reuse, R221, PT ;  /* 0x000000dd0200720c */ /* 0x040fe40003f46270 */
        /* <DEDUP_REMOVED lines=18> */
[----:B------:R-:W-:-:S02]  /*12160*/  FSEL R80, R111, -INF , !P2 ;  /* 0xff8000006f507808 */ /* 0x000fc40005000000 */
[----:B------:R-:W-:Y:S01]  /*12170*/  FSEL R103, R104, -INF , !P3 ;  /* 0xff80000068677808 */ /* 0x000fe20005800000 */
[----:B------:R-:W-:Y:S01]  /*12180*/  IMAD.MOV.U32 R104, RZ, RZ, R35 ;  /* 0x000000ffff687224 */ /* 0x000fe200078e0023 */
        /* <DEDUP_REMOVED lines=10> */
[----:B------:R-:W-:Y:S01]  /*12230*/  FSEL R102, R105, -INF , !P6 ;  /* 0xff80000069667808 */ /* 0x000fe20007000000 */
[----:B------:R-:W-:Y:S01]  /*12240*/  IMAD.MOV.U32 R105, RZ, RZ, R34 ;  /* 0x000000ffff697224 */ /* 0x000fe200078e0022 */
[----:B------:R-:W-:Y:S01]  /*12250*/  FSEL R118, R107, -INF , !P2 ;  /* 0xff8000006b767808 */ /* 0x000fe20005000000 */
[----:B------:R-:W-:Y:S01]  /*12260*/  IMAD.MOV.U32 R107, RZ, RZ, R33 ;  /* 0x000000ffff6b7224 */ /* 0x000fe200078e0021 */
        /* <DEDUP_REMOVED lines=13> */
[----:B------:R-:W-:Y:S02]  /*12340*/  FSEL R78, R115, -INF , !P1 ;  /* 0xff800000734e7808 */ /* 0x000fe40004800000 */
[----:B------:R-:W-:Y:S02]  /*12350*/  ISETP.GE.OR P1, PT, R2, R228, !P3 ;  /* 0x000000e40200720c */ /* 0x000fe40005f26670 */
[----:B------:R-:W-:Y:S02]  /*12360*/  FSEL R99, R92, -INF , !P2 ;  /* 0xff8000005c637808 */ /* 0x000fe40005000000 */
[----:B------:R-:W-:Y:S02]  /*12370*/  FSEL R98, R93, -INF , !P1 ;  /* 0xff8000005d627808 */ /* 0x000fe40004800000 */
[C---:B------:R-:W-:Y:S02]  /*12380*/  ISETP.GE.AND P3, PT, R2.reuse, R223, PT ;  /* 0x000000df0200720c */ /* 0x040fe40003f66270 */
[----:B------:R-:W-:-:S02]  /*12390*/  ISETP.GE.AND P2, PT, R2, R222, PT ;  /* 0x000000de0200720c */ /* 0x000fc40003f46270 */
[C---:B------:R-:W-:Y:S02]  /*123a0*/  ISETP.GE.AND P1, PT, R2.reuse, R221, PT ;  /* 0x000000dd0200720c */ /* 0x040fe40003f26270 */
[C---:B------:R-:W-:Y:S02]  /*123b0*/  ISETP.GE.OR P3, PT, R2.reuse, R227, !P3 ;  /* 0x000000e30200720c */ /* 0x040fe40005f66670 */
[C---:B------:R-:W-:Y:S02]  /*123c0*/  ISETP.GE.OR P2, PT, R2.reuse, R226, !P2 ;  /* 0x000000e20200720c */ /* 0x040fe40005746670 */
[----:B------:R-:W-:Y:S02]  /*123d0*/  ISETP.GE.OR P1, PT, R2, R225, !P1 ;  /* 0x000000e10200720c */ /* 0x000fe40004f26670 */
[----:B------:R-:W-:Y:S02]  /*123e0*/  IADD3 R2, R0, 0x48, RZ ;  /* 0x0000004800027810 */ /* 0x000fe40007ffe0ff */
[----:B------:R-:W-:Y:S01]  /*123f0*/  FSEL R111, R94, -INF , !P4 ;  /* 0xff8000005e6f7808 */ /* 0x000fe20006000000 */
[----:B------:R-:W-:Y:S01]  /*12400*/  IMAD.MOV.U32 R94, RZ, RZ, R32 ;  /* 0x000000ffff5e7224 */ /* 0x000fe200078e0020 */
[----:B------:R-:W-:Y:S01]  /*12410*/  FSEL R110, R95, -INF , !P3 ;  /* 0xff8000005f6e7808 */ /* 0x000fe20005800000 */
[----:B------:R-:W1:Y:S01]  /*12420*/  LDSM.16.M88.4 R32, [R210] ;  /* 0x00000000d220783b */ /* 0x000e620000000200 */
[----:B------:R-:W-:Y:S01]  /*12430*/  FSEL R172, R72, -INF , !P5 ;  /* 0xff80000048ac7808 */ /* 0x000fe20006800000 */
[----:B------:R-:W-:-:S04]  /*12440*/  DEPBAR.LE SB0, 0x0 ;  /* 0x000080000000791a */ /* 0x000fc80000000000 */
[----:B------:R-:W-:Y:S01]  /*12450*/  FSEL R171, R73, -INF , !P2 ;  /* 0xff80000049ab7808 */ /* 0x000fe20005000000 */
[----:B------:R-:W-:Y:S01]  /*12460*/  BAR.SYNC.DEFER_BLOCKING 0x0 ;  /* 0x0000000000007b1d */ /* 0x000fe20000010000 */
        /* <DEDUP_REMOVED lines=24> */
[----:B------:R-:W-:Y:S01]  /*125f0*/  FSEL R170, R68, -INF , !P5 ;  /* 0xff80000044aa7808 */ /* 0x000fe20006800000 */
[----:B-1----:R-:W-:Y:S01]  /*12600*/  HMMA.16816.F32 R60, R16, R32, R44 ;  /* 0x00000020103c723c */ /* 0x002fe2000000182c */
[----:B------:R-:W-:Y:S02]  /*12610*/  FSEL R70, R70, -INF , !P2 ;  /* 0xff80000046467808 */ /* 0x000fe40005000000 */
[C---:B------:R-:W-:Y:S02]  /*12620*/  ISETP.GE.AND P1, PT, R2.reuse, R224, PT ;  /* 0x000000e00200720c */ /* 0x040fe40003f26270 */
[C---:B------:R-:W-:Y:S02]  /*12630*/  ISETP.GE.AND P5, PT, R2.reuse, R223, PT ;  /* 0x000000df0200720c */ /* 0x040fe40003fa6270 */
[C---:B------:R-:W-:Y:S01]  /*12640*/  ISETP.GE.AND P2, PT, R2.reuse, R222, PT ;  /* 0x000000de0200720c */ /* 0x040fe20003f46270 */
[----:B------:R-:W-:Y:S01]  /*12650*/  HMMA.16816.F32 R44, R24, R66, RZ ;  /* 0x00000042182c723c */ /* 0x000fe200000018ff */
[----:B------:R-:W-:-:S02]  /*12660*/  ISETP.GE.AND P6, PT, R2, R221, PT ;  /* 0x000000dd0200720c */ /* 0x000fc40003fc6270 */
[C---:B------:R-:W-:Y:S02]  /*12670*/  ISETP.GE.OR P1, PT, R2.reuse, R228, !P1 ;  /* 0x000000e40200720c */ /* 0x040fe40004f26670 */
[C---:B------:R-:W-:Y:S02]  /*12680*/  ISETP.GE.OR P5, PT, R2.reuse, R227, !P5 ;  /* 0x000000e30200720c */ /* 0x040fe40006fa6670 */
[C---:B------:R-:W-:Y:S01]  /*12690*/  ISETP.GE.OR P2, PT, R2.reuse, R226, !P2 ;  /* 0x000000e20200720c */ /* 0x040fe20005746670 */
[----:B------:R-:W-:Y:S01]  /*126a0*/  HMMA.16816.F32 R64, R28, R66, RZ ;  /* 0x000000421c40723c */ /* 0x000fe200000018ff */
[----:B------:R-:W-:Y:S02]  /*126b0*/  ISETP.GE.OR P6, PT, R2, R225, !P6 ;  /* 0x000000e10200720c */ /* 0x000fe400077c6670 */
[----:B------:R-:W-:Y:S02]  /*126c0*/  IADD3 R2, R0, 0x51, RZ ;  /* 0x0000005100027810 */ /* 0x000fe40007ffe0ff */
[----:B------:R-:W-:-:S02]  /*126d0*/  FSEL R115, R69, -INF , !P4 ;  /* 0xff80000045737808 */ /* 0x000fc40006000000 */
[C---:B------:R-:W-:Y:S01]  /*126e0*/  ISETP.GE.AND P4, PT, R2.reuse, R224, PT ;  /* 0x000000e00200720c */ /* 0x040fe20003f86270 */
[----:B------:R-:W-:Y:S01]  /*126f0*/  HMMA.16816.F32 R24, R24, R42, RZ ;  /* 0x0000002a1818723c */ /* 0x000fe200000018ff */
[----:B------:R-:W-:Y:S02]  /*12700*/  FSEL R68, R71, -INF , !P3 ;  /* 0xff80000047447808 */ /* 0x000fe40005800000 */
[----:B------:R-:W-:Y:S02]  /*12710*/  ISETP.GE.OR P4, PT, R2, R228, !P4 ;  /* 0x000000e40200720c */ /* 0x000fe40006786670 */
[----:B------:R-:W-:Y:S02]  /*12720*/  FSEL R71, R56, -INF , !P1 ;  /* 0xff80000038477808 */ /* 0x000fe40004800000 */
[----:B------:R-:W-:Y:S01]  /*12730*/  FSEL R69, R57, -INF , !P4 ;  /* 0xff80000039457808 */ /* 0x000fe20006000000 */
[----:B------:R-:W-:Y:S01]  /*12740*/  HMMA.16816.F32 R44, R16, R54, R44 ;  /* 0x00000036102c723c */ /* 0x000fe2000000182c */
[----:B------:R-:W-:-:S02]  /*12750*/  ISETP.GE.AND P1, PT, R2, R222, PT ;  /* 0x000000de0200720c */ /* 0x000fc40003f26270 */
[C---:B------:R-:W-:Y:S02]  /*12760*/  ISETP.GE.AND P4, PT, R2.reuse, R221, PT ;  /* 0x000000dd0200720c */ /* 0x040fe40003f86270 */
[C---:B------:R-:W-:Y:S02]  /*12770*/  ISETP.GE.OR P1, PT, R2.reuse, R226, !P1 ;  /* 0x000000e20200720c */ /* 0x040fe40004f26670 */
[----:B------:R-:W-:Y:S01]  /*12780*/  ISETP.GE.OR P4, PT, R2, R225, !P4 ;  /* 0x000000e10200720c */ /* 0x000fe20006786670 */
[----:B------:R-:W-:Y:S01]  /*12790*/  HMMA.16816.F32 R64, R20, R54, R64 ;  /* 0x000000361440723c */ /* 0x000fe20000001840 */
[----:B------:R-:W-:Y:S02]  /*127a0*/  FSEL R114, R48, -INF , !P2 ;  /* 0xff80000030727808 */ /* 0x000fe40005000000 */
[----:B------:R-:W-:Y:S02]  /*127b0*/  FSEL R113, R49, -INF , !P1 ;  /* 0xff80000031717808 */ /* 0x000fe40004800000 */
[----:B------:R-:W-:-:S02]  /*127c0*/  FSEL R56, R50, -INF , !P6 ;  /* 0xff80000032387808 */ /* 0x000fc40007000000 */
[----:B------:R-:W-:Y:S02]  /*127d0*/  FSEL R53, R51, -INF , !P4 ;  /* 0xff80000033357808 */ /* 0x000fe40006000000 */
[----:B------:R-:W-:Y:S01]  /*127e0*/  ISETP.GE.AND P3, PT, R2, R223, PT ;  /* 0x000000df0200720c */ /* 0x000fe20003f66270 */
[C---:B------:R-:W-:Y:S01]  /*127f0*/  HMMA.16816.F32 R48, R28.reuse, R40, RZ ;  /* 0x000000281c30723c */ /* 0x040fe200000018ff */
[----:B------:R-:W-:Y:S02]  /*12800*/  FSEL R106, R58, -INF , !P5 ;  /* 0xff8000003a6a7808 */ /* 0x000fe40006800000 */
[----:B------:R-:W-:Y:S02]  /*12810*/  ISETP.GE.OR P3, PT, R2, R227, !P3 ;  /* 0x000000e30200720c */ /* 0x000fe40005f66670 */
[----:B------:R-:W-:Y:S02]  /*12820*/  IADD3 R2, R0, 0x58, RZ ;  /* 0x0000005800027810 */ /* 0x000fe40007ffe0ff */
[----:B------:R-:W-:Y:S01]  /*12830*/  FSEL R95, R59, -INF , !P3 ;  /* 0xff8000003b5f7808 */ /* 0x000fe20005800000 */
[----:B------:R-:W-:Y:S01]  /*12840*/  HMMA.16816.F32 R28, R28, R42, RZ ;  /* 0x0000002a1c1c723c */ /* 0x000fe200000018ff */
[----:B------:R-:W-:-:S02]  /*12850*/  ISETP.GE.AND P5, PT, R2, R224, PT ;  /* 0x000000e00200720c */ /* 0x000fc40003fa6270 */
[C---:B------:R-:W-:Y:S02]  /*12860*/  ISETP.GE.AND P3, PT, R2.reuse, R223, PT ;  /* 0x000000df0200720c */ /* 0x040fe40003f66270 */
[C---:B------:R-:W-:Y:S02]  /*12870*/  ISETP.GE.AND P2, PT, R2.reuse, R222, PT ;  /* 0x000000de0200720c */ /* 0x040fe40003f46270 */
[C---:B------:R-:W-:Y:S02]  /*12880*/  ISETP.GE.AND P1, PT, R2.reuse, R221, PT ;  /* 0x000000dd0200720c */ /* 0x040fe40003f26270 */
[C---:B------:R-:W-:Y:S02]  /*12890*/  ISETP.GE.OR P5, PT, R2.reuse, R228, !P5 ;  /* 0x000000e40200720c */ /* 0x040fe40006fa6670 */
[C---:B------:R-:W-:Y:S02]  /*128a0*/  ISETP.GE.OR P3, PT, R2.reuse, R227, !P3 ;  /* 0x000000e30200720c */ /* 0x040fe40005f66670 */
[----:B------:R-:W-:-:S02]  /*128b0*/  ISETP.GE.OR P2, PT, R2, R226, !P2 ;  /* 0x000000e20200720c */ /* 0x000fc40005746670 */
[----:B------:R-:W-:Y:S01]  /*128c0*/  ISETP.GE.OR P1, PT, R2, R225, !P1 ;  /* 0x000000e10200720c */ /* 0x000fe20004f26670 */
[----:B------:R-:W-:Y:S01]  /*128d0*/  HMMA.16816.F32 R72, R20, R32, R48 ;  /* 0x000000201448723c */ /* 0x000fe20000001830 */
[----:B------:R-:W-:Y:S02]  /*128e0*/  IADD3 R2, R0, 0x59, RZ ;  /* 0x0000005900027810 */ /* 0x000fe40007ffe0ff */
[----:B------:R-:W-:Y:S02]  /*128f0*/  FSEL R112, R128, -INF , !P2 ;  /* 0xff80000080707808 */ /* 0x000fe40005000000 */
[----:B------:R-:W-:Y:S02]  /*12900*/  FSEL R52, R130, -INF , !P1 ;  /* 0xff80000082347808 */ /* 0x000fe40004800000 */
[C---:B------:R-:W-:Y:S01]  /*12910*/  ISETP.GE.AND P4, PT, R2.reuse, R224, PT ;  /* 0x000000e00200720c */ /* 0x040fe20003f86270 */
[----:B------:R-:W-:Y:S01]  /*12920*/  HMMA.16816.F32 R48, R16, R34, R24 ;  /* 0x000000221030723c */ /* 0x000fe20000001818 */
[----:B------:R-:W-:-:S02]  /*12930*/  ISETP.GE.AND P6, PT, R2, R223, PT ;  /* 0x000000df0200720c */ /* 0x000fc40003fc6270 */
[C---:B------:R-:W-:Y:S02]  /*12940*/  ISETP.GE.AND P2, PT, R2.reuse, R222, PT ;  /* 0x000000de0200720c */ /* 0x040fe40003f46270 */
[C---:B------:R-:W-:Y:S02]  /*12950*/  ISETP.GE.AND P1, PT, R2.reuse, R221, PT ;  /* 0x000000dd0200720c */ /* 0x040fe40003f26270 */
[C---:B------:R-:W-:Y:S01]  /*12960*/  ISETP.GE.OR P4, PT, R2.reuse, R228, !P4 ;  /* 0x000000e40200720c */ /* 0x040fe20006786670 */
[----:B------:R-:W-:Y:S01]  /*12970*/  HMMA.16816.F32 R28, R20, R34, R28 ;  /* 0x00000022141c723c */ /* 0x000fe2000000181c */
        /* <DEDUP_REMOVED lines=32> */
[----:B------:R-:W-:Y:S01]  /*12b80*/  FSEL R105, R15, -INF , !P4 ;  /* 0xff8000000f697808 */ /* 0x000fe20006000000 */
[----:B------:R-:W-:Y:S01]  /*12b90*/  IMAD.MOV.U32 R15, RZ, RZ, R3 ;  /* 0x000000ffff0f7224 */ /* 0x000fe200078e0003 */
        /* <DEDUP_REMOVED lines=11> */
[----:B------:R-:W-:Y:S02]  /*12c50*/  ISETP.GE.AND P1, PT, R2, R222, PT ;  /* 0x000000de0200720c */ /* 0x000fe40003f26270 */
[----:B------:R-:W-:-:S02]  /*12c60*/  IADD3 R3, R0, 0x70, RZ ;  /* 0x0000007000037810 */ /* 0x000fc40007ffe0ff */
[----:B------:R-:W-:Y:S02]  /*12c70*/  ISETP.GE.OR P1, PT, R2, R226, !P1 ;  /* 0x000000e20200720c */ /* 0x000fe40004f26670 */
[----:B------:R-:W-:Y:S02]  /*12c80*/  FSEL R104, R5, -INF , !P5 ;  /* 0xff80000005687808 */ /* 0x000fe40006800000 */
[----:B------:R-:W-:Y:S02]  /*12c90*/  FSEL R22, R4, -INF , !P3 ;  /* 0xff80000004167808 */ /* 0x000fe40005800000 */
[----:B------:R-:W-:Y:S02]  /*12ca0*/  FSEL R94, R44, -INF , !P4 ;  /* 0xff8000002c5e7808 */ /* 0x000fe40006000000 */
[----:B------:R-:W-:Y:S02]  /*12cb0*/  FSEL R21, R46, -INF , !P2 ;  /* 0xff8000002e157808 */ /* 0x000fe40005000000 */
[----:B------:R-:W-:-:S02]  /*12cc0*/  FSEL R64, R45, -INF , !P1 ;  /* 0xff8000002d407808 */ /* 0x000fc40004800000 */
[CC--:B------:R-:W-:Y:S02]  /*12cd0*/  ISETP.GE.AND P3, PT, R2.reuse, R224.reuse, PT ;  /* 0x000000e00200720c */ /* 0x0c0fe40003f66270 */
        /* <DEDUP_REMOVED lines=8> */
[----:B------:R-:W-:Y:S02]  /*12d60*/  ISETP.GE.OR P1, PT, R3, R227, !P1 ;  /* 0x000000e30300720c */ /* 0x000fe40004f26670 */
[----:B------:R-:W-:Y:S02]  /*12d70*/  IADD3 R2, R0, 0x71, RZ ;  /* 0x0000007100027810 */ /* 0x000fe40007ffe0ff */
[----:B------:R-:W-:-:S02]  /*12d80*/  FSEL R20, R47, -INF , !P4 ;  /* 0xff8000002f147808 */ /* 0x000fc40006000000 */
[----:B------:R-:W-:Y:S02]  /*12d90*/  FSEL R27, R72, -INF , !P2 ;  /* 0xff800000481b7808 */ /* 0x000fe40005000000 */
[----:B------:R-:W-:Y:S02]  /*12da0*/  FSEL R44, R74, -INF , !P1 ;  /* 0xff8000004a2c7808 */ /* 0x000fe40004800000 */
[C---:B------:R-:W-:Y:S02]  /*12db0*/  ISETP.GE.AND P4, PT, R3.reuse, R222, PT ;  /* 0x000000de0300720c */ /* 0x040fe40003f86270 */
[C---:B------:R-:W-:Y:S02]  /*12dc0*/  ISETP.GE.AND P2, PT, R3.reuse, R221, PT ;  /* 0x000000dd0300720c */ /* 0x040fe40003f46270 */
[----:B------:R-:W-:Y:S02]  /*12dd0*/  ISETP.GE.AND P1, PT, R2, R224, PT ;  /* 0x000000e00200720c */ /* 0x000fe40003f26270 */
[----:B------:R-:W-:-:S02]  /*12de0*/  ISETP.GE.OR P4, PT, R3, R226, !P4 ;  /* 0x000000e20300720c */ /* 0x000fc40006786670 */
[----:B------:R-:W-:Y:S02]  /*12df0*/  ISETP.GE.OR P2, PT, R3, R225, !P2 ;  /* 0x000000e10300720c */ /* 0x000fe40005746670 */
[----:B------:R-:W-:Y:S02]  /*12e00*/  ISETP.GE.OR P1, PT, R2, R228, !P1 ;  /* 0x000000e40200720c */ /* 0x000fe40004f26670 */
[----:B------:R-:W-:Y:S02]  /*12e10*/  FSEL R59, R60, -INF , !P4 ;  /* 0xff8000003c3b7808 */ /* 0x000fe40006000000 */
[----:B------:R-:W-:Y:S02]  /*12e20*/  FSEL R19, R62, -INF , !P2 ;  /* 0xff8000003e137808 */ /* 0x000fe40005000000 */
[----:B------:R-:W-:Y:S02]  /*12e30*/  FSEL R26, R73, -INF , !P1 ;  /* 0xff800000491a7808 */ /* 0x000fe40004800000 */
[----:B------:R-:W-:-:S02]  /*12e40*/  ISETP.GE.AND P4, PT, R2, R223, PT ;  /* 0x000000df0200720c */ /* 0x000fc40003f86270 */
[C---:B------:R-:W-:Y:S02]  /*12e50*/  ISETP.GE.AND P2, PT, R2.reuse, R222, PT ;  /* 0x000000de0200720c */ /* 0x040fe40003f46270 */
[C---:B------:R-:W-:Y:S02]  /*12e60*/  ISETP.GE.AND P1, PT, R2.reuse, R221, PT ;  /* 0x000000dd0200720c */ /* 0x040fe40003f26270 */
[C---:B------:R-:W-:Y:S02]  /*12e70*/  ISETP.GE.OR P4, PT, R2.reuse, R227, !P4 ;  /* 0x000000e30200720c */ /* 0x040fe40006786670 */
[C---:B------:R-:W-:Y:S02]  /*12e80*/  ISETP.GE.OR P2, PT, R2.reuse, R226, !P2 ;  /* 0x000000e20200720c */ /* 0x040fe40005746670 */
[----:B------:R-:W-:Y:S02]  /*12e90*/  ISETP.GE.OR P1, PT, R2, R225, !P1 ;  /* 0x000000e10200720c */ /* 0x000fe40004f26670 */
[----:B------:R-:W-:-:S02]  /*12ea0*/  IADD3 R2, R0, 0x78, RZ ;  /* 0x0000007800027810 */ /* 0x000fc40007ffe0ff */
[----:B------:R-:W-:Y:S02]  /*12eb0*/  IADD3 R0, R0, 0x79, RZ ;  /* 0x0000007900007810 */ /* 0x000fe40007ffe0ff */
[----:B------:R-:W-:Y:S02]  /*12ec0*/  FSEL R18, R63, -INF , !P1 ;  /* 0xff8000003f127808 */ /* 0x000fe40004800000 */
[C---:B------:R-:W-:Y:S02]  /*12ed0*/  ISETP.GE.AND P1, PT, R0.reuse, R222, PT ;  /* 0x000000de0000720c */ /* 0x040fe40003f26270 */
[----:B------:R-:W-:Y:S02]  /*12ee0*/  FSEL R25, R65, -INF , !P3 ;  /* 0xff80000041197808 */ /* 0x000fe40005800000 */
[----:B------:R-:W-:Y:S02]  /*12ef0*/  ISETP.GE.OR P1, PT, R0, R226, !P1 ;  /* 0x000000e20000720c */ /* 0x000fe40004f26670 */
[----:B------:R-:W-:-:S02]  /*12f00*/  FSEL R47, R61, -INF , !P2 ;  /* 0xff8000003d2f7808 */ /* 0x000fc40005000000 */
[C---:B------:R-:W-:Y:S02]  /*12f10*/  ISETP.GE.AND P3, PT, R2.reuse, R222, PT ;  /* 0x000000de0200720c */ /* 0x040fe40003f66270 */
[----:B------:R-:W-:Y:S02]  /*12f20*/  ISETP.GE.AND P2, PT, R2, R221, PT ;  /* 0x000000dd0200720c */ /* 0x000fe40003f46270 */
[----:B------:R-:W-:Y:S02]  /*12f30*/  FSEL R45, R49, -INF , !P1 ;  /* 0xff800000312d7808 */ /* 0x000fe40004800000 */
[----:B------:R-:W-:Y:S02]  /*12f40*/  ISETP.GT.AND P1, PT, R230, R15, PT ;  /* 0x0000000fe600720c */ /* 0x000fe40003f24270 */
[C---:B------:R-:W-:Y:S02]  /*12f50*/  ISETP.GE.OR P3, PT, R2.reuse, R226, !P3 ;  /* 0x000000e20200720c */ /* 0x040fe40005f66670 */
[----:B------:R-:W-:-:S02]  /*12f60*/  ISETP.GE.OR P2, PT, R2, R225, !P2 ;  /* 0x000000e10200720c */ /* 0x000fc40005746670 */
[----:B------:R-:W-:Y:S02]  /*12f70*/  FSEL R43, R75, -INF , !P4 ;  /* 0xff8000004b2b7808 */ /* 0x000fe40006000000 */
[----:B------:R-:W-:Y:S02]  /*12f80*/  FSEL R42, R66, -INF , !P6 ;  /* 0xff800000422a7808 */ /* 0x000fe40007000000 */
[----:B------:R-:W-:Y:S02]  /*12f90*/  FSEL R41, R67, -INF , !P5 ;  /* 0xff80000043297808 */ /* 0x000fe40006800000 */
[----:B------:R-:W-:Y:S02]  /*12fa0*/  FSEL R46, R48, -INF , !P3 ;  /* 0xff800000302e7808 */ /* 0x000fe40005800000 */
[----:B------:R-:W-:Y:S02]  /*12fb0*/  FSEL R17, R50, -INF , !P2 ;  /* 0xff80000032117808 */ /* 0x000fe40005000000 */
[----:B------:R-:W-:-:S02]  /*12fc0*/  ISETP.GE.AND P6, PT, R2, R224, PT ;  /* 0x000000e00200720c */ /* 0x000fc40003fc6270 */
[-C--:B------:R-:W-:Y:S02]  /*12fd0*/  ISETP.GE.AND P4, PT, R2, R223.reuse, PT ;  /* 0x000000df0200720c */ /* 0x080fe40003f86270 */
[C---:B------:R-:W-:Y:S02]  /*12fe0*/  ISETP.GE.AND P5, PT, R0.reuse, R224, PT ;  /* 0x000000e00000720c */ /* 0x040fe40003fa6270 */
[C---:B------:R-:W-:Y:S02]  /*12ff0*/  ISETP.GE.AND P3, PT, R0.reuse, R223, PT ;  /* 0x000000df0000720c */ /* 0x040fe40003f66270 */
[----:B------:R-:W-:Y:S02]  /*13000*/  ISETP.GE.AND P2, PT, R0, R221, PT ;  /* 0x000000dd0000720c */ /* 0x000fe40003f46270 */
[C---:B------:R-:W-:Y:S02]  /*13010*/  ISETP.GE.OR P6, PT, R2.reuse, R228, !P6 ;  /* 0x000000e40200720c */ /* 0x040fe400077c6670 */
[----:B------:R-:W-:-:S02]  /*13020*/  ISETP.GE.OR P4, PT, R2, R227, !P4 ;  /* 0x000000e30200720c */ /* 0x000fc40006786670 */
[C---:B------:R-:W-:Y:S02]  /*13030*/  ISETP.GE.OR P5, PT, R0.reuse, R228, !P5 ;  /* 0x000000e40000720c */ /* 0x040fe40006fa6670 */
[C---:B------:R-:W-:Y:S02]  /*13040*/  ISETP.GE.OR P3, PT, R0.reuse, R227, !P3 ;  /* 0x000000e30000720c */ /* 0x040fe40005f66670 */
[----:B------:R-:W-:Y:S02]  /*13050*/  ISETP.GE.OR P2, PT, R0, R225, !P2 ;  /* 0x000000e10000720c */ /* 0x000fe40005746670 */
[----:B------:R-:W-:Y:S02]  /*13060*/  FSEL R28, R28, -INF , !P6 ;  /* 0xff8000001c1c7808 */ /* 0x000fe40007000000 */
[----:B------:R-:W-:Y:S02]  /*13070*/  FSEL R16, R51, -INF , !P2 ;  /* 0xff80000033107808 */ /* 0x000fe40005000000 */
[----:B------:R-:W-:-:S02]  /*13080*/  FSEL R30, R30, -INF , !P4 ;  /* 0xff8000001e1e7808 */ /* 0x000fc40006000000 */
[----:B------:R-:W-:Y:S02]  /*13090*/  FSEL R29, R29, -INF , !P5 ;  /* 0xff8000001d1d7808 */ /* 0x000fe40006800000 */
[----:B------:R-:W-:Y:S01]  /*130a0*/  FSEL R31, R31, -INF , !P3 ;  /* 0xff8000001f1f7808 */ /* 0x000fe20005800000 */
[----:B------:R-:W-:Y:S05]  /*130b0*/  @!P1 BRA `(.L_x_900) ;  /* 0x0000036000009947 */ /* 0x000fea0003800000 */
[----:B------:R-:W2:Y:S04]  /*130c0*/  LDL.64 R4, [R1+0x2c8] ;  /* 0x0002c80001047983 */ /* 0x000ea80000100a00 */
[----:B------:R-:W3:Y:S04]  /*130d0*/  LDL.LU R14, [R1+0x224] ;  /* 0x00022400010e7983 */ /* 0x000ee80000300800 */
[----:B------:R-:W2:Y:S04]  /*130e0*/  LDL.LU R15, [R1+0x220] ;  /* 0x00022000010f7983 */ /* 0x000ea80000300800 */
[----:B------:R-:W4:Y:S04]  /*130f0*/  LDL.64 R194, [R1+0x80] ;  /* 0x0000800001c27983 */ /* 0x000f280000100a00 */
[----:B------:R-:W5:Y:S04]  /*13100*/  LDL.64 R198, [R1+0x38] ;  /* 0x0000380001c67983 */ /* 0x000f680000100a00 */
[----:B------:R-:W2:Y:S01]  /*13110*/  LDL.LU R128, [R1+0xc0] ;  /* 0x0000c00001807983 */ /* 0x000ea20000300800 */
[----:B------:R-:W-:Y:S03]  /*13120*/  BSSY B0, `(.L_x_901) ;  /* 0x000002e000007945 */ /* 0x000fe60003800000 */
[----:B------:R1:W-:Y:S04]  /*13130*/  @P0 STS [R229+0x2000], RZ ;  /* 0x002000ffe5000388 */ /* 0x0003e80000000800 */
[----:B------:R1:W-:Y:S04]  /*13140*/  @P0 STS [R229+0x2004], RZ ;  /* 0x002004ffe5000388 */ /* 0x0003e80000000800 */
[----:B------:R1:W-:Y:S01]  /*13150*/  @P0 STS.64 [R229+0x2008], RZ ;  /* 0x002008ffe5000388 */ /* 0x0003e20000000a00 */
[----:B--2---:R-:W-:-:S05]  /*13160*/  IADD3 R0, R128, -0x3, RZ ;  /* 0xfffffffd80007810 */ /* 0x004fca0007ffe0ff */
[----:B------:R-:W-:-:S04]  /*13170*/  IMAD.WIDE.U32 R4, R0, R15, R4 ;  /* 0x0000000f00047225 */ /* 0x000fc800078e0004 */
[----:B---3--:R-:W-:Y:S01]  /*13180*/  IMAD R2, R14, R0, RZ ;  /* 0x000000000e027224 */ /* 0x008fe200078e02ff */
[----:B------:R-:W-:Y:S02]  /*13190*/  SHF.R.S32.HI R0, RZ, 0x1f, R0 ;  /* 0x0000001fff007819 */ /* 0x000fe40000011400 */
[----:B-----5:R-:W-:-:S03]  /*131a0*/  @!P0 LEA R14, P1, R4, R198, 0x1 ;  /* 0x000000c6040e8211 */ /* 0x020fc600078208ff */
[----:B------:R-:W-:Y:S01]  /*131b0*/  IMAD R2, R0, R15, R2 ;  /* 0x0000000f00027224 */ /* 0x000fe200078e0202 */
[----:B----4-:R-:W-:-:S03]  /*131c0*/  @!P0 LEA R0, P2, R194, R4, 0x5 ;  /* 0x00000004c2008211 */ /* 0x010fc600078428ff */
[----:B------:R-:W-:-:S05]  /*131d0*/  IMAD.IADD R3, R5, 0x1, R2 ;  /* 0x0000000105037824 */ /* 0x000fca00078e0202 */
[----:B------:R-:W-:-:S05]  /*131e0*/  @!P0 LEA.HI.X R15, R4, R199, R3, 0x1, P1 ;  /* 0x000000c7040f8211 */ /* 0x000fca00008f0c03 */
[----:B------:R-:W-:Y:S01]  /*131f0*/  @!PT LDS RZ, [RZ] ;  /* 0x00000000fffff984 */ /* 0x000fe20000000800 */
[----:B------:R-:W-:Y:S01]  /*13200*/  @!PT LDS RZ, [RZ] ;  /* 0x00000000fffff984 */ /* 0x000fe20000000800 */
[----:B------:R-:W-:Y:S01]  /*13210*/  @!PT LDS RZ, [RZ] ;  /* 0x00000000fffff984 */ /* 0x000fe20000000800 */
[----:B------:R2:W-:Y:S04]  /*13220*/  @!P0 LDGSTS.E.BYPASS.LTC128B.128 [R229+0x2000], [R14.64] ;  /* 0x020000000ee58fae */ /* 0x0005e8000b901d44 */
[----:B------:R1:W-:Y:S01]  /*13230*/  @P0 STS.128 [R229+0x2800], RZ ;  /* 0x002800ffe5000388 */ /* 0x0003e20000000c00 */
[----:B--2---:R-:W-:Y:S02]  /*13240*/  @!P0 LEA R14, P1, R0, R198, 0x1 ;  /* 0x000000c6000e8211 */ /* 0x004fe400078208ff */
[----:B------:R-:W-:-:S04]  /*13250*/  @!P0 LEA.HI.X R15, R194, R3, R195, 0x5, P2 ;  /* 0x00000003c20f8211 */ /* 0x000fc800010f2cc3 */
[----:B------:R-:W-:Y:S02]  /*13260*/  @!P0 LEA.HI.X R15, R0, R199, R15, 0x1, P1 ;  /* 0x000000c7000f8211 */ /* 0x000fe400008f0c0f */
[----:B------:R-:W-:-:S03]  /*13270*/  @!P0 LEA R0, P2, R194, R4, 0x6 ;  /* 0x00000004c2008211 */ /* 0x000fc600078430ff */
[----:B------:R-:W-:Y:S01]  /*13280*/  @!PT LDS RZ, [RZ] ;  /* 0x00000000fffff984 */ /* 0x000fe20000000800 */
[----:B------:R-:W-:Y:S01]  /*13290*/  @!PT LDS RZ, [RZ] ;  /* 0x00000000fffff984 */ /* 0x000fe20000000800 */
[----:B------:R-:W-:Y:S01]  /*132a0*/  @!PT LDS RZ, [RZ] ;  /* 0x00000000fffff984 */ /* 0x000fe20000000800 */
[----:B------:R2:W-:Y:S04]  /*132b0*/  @!P0 LDGSTS.E.BYPASS.LTC128B.128 [R229+0x2800], [R14.64] ;  /* 0x028000000ee58fae */ /* 0x0005e8000b901d44 */
[----:B------:R1:W-:Y:S01]  /*132c0*/  @P0 STS.128 [R229+0x3000], RZ ;  /* 0x003000ffe5000388 */ /* 0x0003e20000000c00 */
[----:B--2---:R-:W-:Y:S02]  /*132d0*/  @!P0 LEA R14, P1, R0, R198, 0x1 ;  /* 0x000000c6000e8211 */ /* 0x004fe400078208ff */
[----:B------:R-:W-:-:S04]  /*132e0*/  @!P0 LEA.HI.X R15, R194, R3, R195, 0x6, P2 ;  /* 0x00000003c20f8211 */ /* 0x000fc800010f34c3 */
[----:B------:R-:W-:-:S05]  /*132f0*/  @!P0 LEA.HI.X R15, R0, R199, R15, 0x1, P1 ;  /* 0x000000c7000f8211 */ /* 0x000fca00008f0c0f */
        /* <DEDUP_REMOVED lines=16> */
.L_x_902:
[----:B------:R-:W-:Y:S05]  /*13400*/  BSYNC B0 ;  /* 0x0000000000007941 */ /* 0x000fea0003800000 */
.L_x_901:
[----:B------:R-:W0:Y:S02]  /*13410*/  LDGDEPBAR ;  /* 0x00000000000079af */ /* 0x000e240000000000 */
.L_x_900:
[----:B------:R-:W-:Y:S05]  /*13420*/  BSYNC B1 ;  /* 0x0000000000017941 */ /* 0x000fea0003800000 */
.L_x_899:
[----:B------:R-:W-:Y:S01]  /*13430*/  FMNMX.FTZ R0, R39, R84, !PT ;  /* 0x0000005427007209 */ /* 0x000fe20007810000 */
[----:B------:R-:W-:Y:S03]  /*13440*/  STL [R1+0x438], R124 ;  /* 0x0004387c01007387 */ /* 0x000fe60000100800 */
        /* <DEDUP_REMOVED lines=35> */
[----:B------:R-:W-:Y:S03]  /*13680*/  STL.64 [R1+0x3b0], R8 ;  /* 0x0003b00801007387 */ /* 0x000fe60000100a00 */
        /* <DEDUP_REMOVED lines=25> */
[----:B------:R-:W-:Y:S04]  /*13820*/  STL [R1+0x34c], R223 ;  /* 0x00034cdf01007387 */ /* 0x000fe80000100800 */
[----:B--2---:R-:W2:Y:S04]  /*13830*/  SHFL.BFLY PT, R2, R0, 0x2, 0x1f ;  /* 0x0c401f0000027f89 */ /* 0x004ea800000e0000 */
[----:B------:R-:W-:Y:S04]  /*13840*/  STL [R1+0x348], R222 ;  /* 0x000348de01007387 */ /* 0x000fe80000100800 */
[----:B------:R-:W-:Y:S04]  /*13850*/  STL [R1+0x344], R221 ;  /* 0x000344dd01007387 */ /* 0x000fe80000100800 */
[----:B------:R-:W-:Y:S04]  /*13860*/  STL [R1+0x340], R216 ;  /* 0x000340d801007387 */ /* 0x000fe80000100800 */
[----:B------:R-:W-:Y:S04]  /*13870*/  STL.64 [R1+0x338], R214 ;  /* 0x000338d601007387 */ /* 0x000fe80000100a00 */
[----:B------:R-:W-:Y:S01]  /*13880*/  STL [R1+0x330], R213 ;  /* 0x000330d501007387 */ /* 0x000fe20000100800 */
[----:B--2---:R-:W-:-:S03]  /*13890*/  FMNMX.FTZ R0, R0, R2, !PT ;  /* 0x0000000200007209 */ /* 0x004fc60007810000 */
[----:B------:R-:W-:Y:S04]  /*138a0*/  STL [R1+0x32c], R212 ;  /* 0x00032cd401007387 */ /* 0x000fe80000100800 */
[----:B------:R-:W2:Y:S04]  /*138b0*/  SHFL.BFLY PT, R2, R0, 0x1, 0x1f ;  /* 0x0c201f0000027f89 */ /* 0x000ea800000e0000 */
[----:B------:R-:W-:Y:S04]  /*138c0*/  STL [R1+0x328], R211 ;  /* 0x000328d301007387 */ /* 0x000fe80000100800 */
[----:B------:R-:W-:Y:S04]  /*138d0*/  STL [R1+0x324], R210 ;  /* 0x000324d201007387 */ /* 0x000fe80000100800 */
[----:B------:R-:W-:Y:S04]  /*138e0*/  STL [R1+0x320], R209 ;  /* 0x000320d101007387 */ /* 0x000fe80000100800 */
[----:B------:R-:W-:Y:S04]  /*138f0*/  STL [R1+0x31c], R208 ;  /* 0x00031cd001007387 */ /* 0x000fe80000100800 */
[----:B------:R-:W-:Y:S01]  /*13900*/  STL [R1+0x318], R207 ;  /* 0x000318cf01007387 */ /* 0x000fe20000100800 */
[----:B--2---:R-:W-:-:S03]  /*13910*/  FMNMX.FTZ R3, R0, R2, !PT ;  /* 0x0000000200037209 */ /* 0x004fc60007810000 */
[----:B------:R-:W-:Y:S01]  /*13920*/  STL [R1+0x314], R204 ;  /* 0x000314cc01007387 */ /* 0x000fe20000100800 */
[----:B------:R-:W-:-:S03]  /*13930*/  FSETP.NEU.FTZ.AND P0, PT, R3, -INF , PT ;  /* 0xff8000000300780b */ /* 0x000fc60003f1d000 */
[----:B------:R2:W-:Y:S01]  /*13940*/  STL [R1+0xbc], R3 ;  /* 0x0000bc0301007387 */ /* 0x0005e20000100800 */
[----:B------:R-:W-:-:S05]  /*13950*/  FSEL R0, R3, RZ, P0 ;  /* 0x000000ff03007208 */ /* 0x000fca0000000000 */
[----:B------:R-:W-:Y:S02]  /*13960*/  FADD.FTZ R4, R39, -R0 ;  /* 0x8000000027047221 */ /* 0x000fe40000010000 */
[----:B------:R-:W3:Y:S04]  /*13970*/  LD.E R0, [R134.64+0xdc] ;  /* 0x0000dc0486007980 */ /* 0x000ee8000c101900 */
[----:B------:R-:W-:Y:S04]  /*13980*/  STL [R1+0x37c], R134 ;  /* 0x00037c8601007387 */ /* 0x000fe80000100800 */
[----:B------:R-:W-:Y:S01]  /*13990*/  STL [R1+0x378], R135 ;  /* 0x0003788701007387 */ /* 0x000fe20000100800 */
[----:B---3--:R-:W-:-:S05]  /*139a0*/  FMUL.FTZ R2, R0, R3 ;  /* 0x0000000300027220 */ /* 0x008fca0000410000 */
[----:B------:R-:W-:-:S05]  /*139b0*/  FSEL R2, R2, RZ, P0 ;  /* 0x000000ff02027208 */ /* 0x000fca0000000000 */
[-CC-:B------:R-:W-:Y:S02]  /*139c0*/  FFMA.FTZ R7, R83, R0.reuse, -R2.reuse ;  /* 0x0000000053077223 */ /* 0x180fe40000010802 */
[-CC-:B------:R-:W-:Y:S02]  /*139d0*/  FFMA.FTZ R6, R82, R0.reuse, -R2.reuse ;  /* 0x0000000052067223 */ /* 0x180fe40000010802 */
[-CC-:B------:R-:W-:Y:S01]  /*139e0*/  FFMA.FTZ R247, R80, R0.reuse, -R2.reuse ;  /* 0x0000000050f77223 */ /* 0x180fe20000010802 */
[----:B------:R3:W-:Y:S01]  /*139f0*/  STL [R1+0x14c], R7 ;  /* 0x00014c0701007387 */ /* 0x0007e20000100800 */
[-CC-:B------:R-:W-:Y:S02]  /*13a00*/  FFMA.FTZ R5, R81, R0.reuse, -R2.reuse ;  /* 0x0000000051057223 */ /* 0x180fe40000010802 */
[-CC-:B------:R-:W-:Y:S01]  /*13a10*/  FFMA.FTZ R152, R70, R0.reuse, -R2.reuse ;  /* 0x0000000046987223 */ /* 0x180fe20000010802 */
[----:B------:R4:W-:Y:S01]  /*13a20*/  STL [R1+0x158], R6 ;  /* 0x0001580601007387 */ /* 0x0009e20000100800 */
[----:B------:R-:W-:-:S02]  /*13a30*/  FFMA.FTZ R149, R68, R0, -R2 ;  /* 0x0000000044957223 */ /* 0x000fc40000010802 */
[-CC-:B------:R-:W-:Y:S01]  /*13a40*/  FFMA.FTZ R140, R24, R0.reuse, -R2.reuse ;  /* 0x00000000188c7223 */ /* 0x180fe20000010802 */
[----:B------:R-:W-:Y:S01]  /*13a50*/  STL [R1+0x424], R247 ;  /* 0x000424f701007387 */ /* 0x000fe20000100800 */
[-CC-:B------:R-:W-:Y:S02]  /*13a60*/  FFMA.FTZ R141, R23, R0.reuse, -R2.reuse ;  /* 0x00000000178d7223 */ /* 0x180fe40000010802 */
[-CC-:B------:R-:W-:Y:S01]  /*13a70*/  FFMA.FTZ R63, R97, R0.reuse, -R2.reuse ;  /* 0x00000000613f7223 */ /* 0x180fe20000010802 */
[----:B------:R1:W-:Y:S01]  /*13a80*/  STL [R1+0x15c], R5 ;  /* 0x00015c0501007387 */ /* 0x0003e20000100800 */
[-CC-:B------:R-:W-:Y:S02]  /*13a90*/  FFMA.FTZ R61, R91, R0.reuse, -R2.reuse ;  /* 0x000000005b3d7223 */ /* 0x180fe40000010802 */
[-CC-:B--2---:R-:W-:Y:S02]  /*13aa0*/  FFMA.FTZ R3, R84, R0.reuse, -R2.reuse ;  /* 0x0000000054037223 */ /* 0x184fe40000010802 */
[----:B------:R-:W-:-:S02]  /*13ab0*/  FFMA.FTZ R62, R96, R0, -R2 ;  /* 0x00000000603e7223 */ /* 0x000fc40000010802 */
[-CC-:B------:R-:W-:Y:S02]  /*13ac0*/  FFMA.FTZ R90, R90, R0.reuse, -R2.reuse ;  /* 0x000000005a5a7223 */ /* 0x180fe40000010802 */
[-CC-:B------:R-:W-:Y:S02]  /*13ad0*/  FFMA.FTZ R91, R89, R0.reuse, -R2.reuse ;  /* 0x00000000595b7223 */ /* 0x180fe40000010802 */
[-CC-:B------:R-:W-:Y:S02]  /*13ae0*/  FFMA.FTZ R97, R88, R0.reuse, -R2.reuse ;  /* 0x0000000058617223 */ /* 0x180fe40000010802 */
[-CC-:B---3--:R-:W-:Y:S02]  /*13af0*/  FFMA.FTZ R7, R78, R0.reuse, -R2.reuse ;  /* 0x000000004e077223 */ /* 0x188fe40000010802 */
[-CC-:B------:R-:W-:Y:S02]  /*13b00*/  FFMA.FTZ R128, R87, R0.reuse, -R2.reuse ;  /* 0x0000000057807223 */ /* 0x180fe40000010802 */
[----:B----4-:R-:W-:-:S02]  /*13b10*/  FFMA.FTZ R6, R77, R0, -R2 ;  /* 0x000000004d067223 */ /* 0x010fc40000010802 */
[-CC-:B------:R-:W-:Y:S02]  /*13b20*/  FFMA.FTZ R129, R86, R0.reuse, -R2.reuse ;  /* 0x0000000056817223 */ /* 0x180fe40000010802 */
[-CC-:B------:R-:W-:Y:S02]  /*13b30*/  FFMA.FTZ R194, R85, R0.reuse, -R2.reuse ;  /* 0x0000000055c27223 */ /* 0x180fe40000010802 */
[----:B-1----:R-:W-:-:S05]  /*13b40*/  FFMA.FTZ R5, R79, R0, -R2 ;  /* 0x000000004f057223 */ /* 0x002fca0000010802 */
[----:B------:R1:W-:Y:S04]  /*13b50*/  STL [R1+0x194], R5 ;  /* 0x0001940501007387 */ /* 0x0003e80000100800 */
[----:B------:R-:W-:Y:S04]  /*13b60*/  STL [R1+0x198], R7 ;  /* 0x0001980701007387 */ /* 0x000fe80000100800 */
[----:B------:R2:W-:Y:S04]  /*13b70*/  STL [R1+0x1a8], R6 ;  /* 0x0001a80601007387 */ /* 0x0005e80000100800 */
[----:B------:R-:W-:Y:S01]  /*13b80*/  STL [R1+0x3f8], R152 ;  /* 0x0003f89801007387 */ /* 0x000fe20000100800 */
[----:B-1----:R-:W-:-:S05]  /*13b90*/  FFMA.FTZ R5, R76, R0, -R2 ;  /* 0x000000004c057223 */ /* 0x002fca0000010802 */
[----:B------:R1:W-:Y:S01]  /*13ba0*/  STL [R1+0x1b4], R5 ;  /* 0x0001b40501007387 */ /* 0x0003e20000100800 */
[----:B--2---:R-:W-:-:S03]  /*13bb0*/  FFMA.FTZ R6, R56, R0, -R2 ;  /* 0x0000000038067223 */ /* 0x004fc60000010802 */
[----:B------:R-:W-:Y:S04]  /*13bc0*/  STL [R1+0x3fc], R149 ;  /* 0x0003fc9501007387 */ /* 0x000fe80000100800 */
[----:B-1----:R-:W2:Y:S01]  /*13bd0*/  LDL.LU R5, [R1+0x288] ;  /* 0x0002880001057983 */ /* 0x002ea20000300800 */
[-CC-:B------:R-:W-:Y:S01]  /*13be0*/  FFMA.FTZ R7, R21, R0.reuse, -R2.reuse ;  /* 0x0000000015077223 */ /* 0x180fe20000010802 */
[----:B------:R-:W-:Y:S01]  /*13bf0*/  MUFU.EX2 R79, R3 ;  /* 0x00000003004f7308 */ /* 0x000fe20000000800 */
[-CC-:B------:R-:W-:Y:S01]  /*13c00*/  FFMA.FTZ R222, R53, R0.reuse, -R2.reuse ;  /* 0x0000000035de7223 */ /* 0x180fe20000010802 */
[----:B------:R1:W-:Y:S01]  /*13c10*/  STL [R1+0x1c0], R6 ;  /* 0x0001c00601007387 */ /* 0x0003e20000100800 */
[-CC-:B------:R-:W-:Y:S02]  /*13c20*/  FFMA.FTZ R212, R20, R0.reuse, -R2.reuse ;  /* 0x0000000014d47223 */ /* 0x180fe40000010802 */
[-CC-:B------:R-:W-:Y:S01]  /*13c30*/  FFMA.FTZ R8, R19, R0.reuse, -R2.reuse ;  /* 0x0000000013087223 */ /* 0x180fe20000010802 */
[----:B------:R-:W-:Y:S01]  /*13c40*/  STL [R1+0x400], R140 ;  /* 0x0004008c01007387 */ /* 0x000fe20000100800 */
[----:B------:R-:W-:-:S02]  /*13c50*/  FFMA.FTZ R12, R17, R0, -R2 ;  /* 0x00000000110c7223 */ /* 0x000fc40000010802 */
[-CC-:B------:R-:W-:Y:S02]  /*13c60*/  FFMA.FTZ R11, R16, R0.reuse, -R2.reuse ;  /* 0x00000000100b7223 */ /* 0x180fe40000010802 */
[----:B-1----:R-:W-:-:S05]  /*13c70*/  FFMA.FTZ R6, R52, R0, -R2 ;  /* 0x0000000034067223 */ /* 0x002fca0000010802 */
[----:B------:R1:W-:Y:S04]  /*13c80*/  STL [R1+0x1c8], R6 ;  /* 0x0001c80601007387 */ /* 0x0003e80000100800 */
[----:B------:R-:W-:Y:S01]  /*13c90*/  STL [R1+0x404], R141 ;  /* 0x0004048d01007387 */ /* 0x000fe20000100800 */
[----:B-1----:R-:W-:-:S05]  /*13ca0*/  FFMA.FTZ R6, R22, R0, -R2 ;  /* 0x0000000016067223 */ /* 0x002fca0000010802 */
[----:B------:R-:W-:Y:S04]  /*13cb0*/  STL [R1+0x408], R6 ;  /* 0x0004080601007387 */ /* 0x000fe80000100800 */
[----:B------:R1:W-:Y:S02]  /*13cc0*/  STL [R1+0x1ec], R7 ;  /* 0x0001ec0701007387 */ /* 0x0003e40000100800 */
[----:B-1----:R-:W-:Y:S02]  /*13cd0*/  FFMA.FTZ R7, R18, R0, -R2 ;  /* 0x0000000012077223 */ /* 0x002fe40000010802 */
[----:B------:R-:W-:-:S03]  /*13ce0*/  FMUL.FTZ R2, R0, R4 ;  /* 0x0000000400027220 */ /* 0x000fc60000410000 */
[----:B------:R-:W-:Y:S03]  /*13cf0*/  STL [R1+0x40c], R7 ;  /* 0x00040c0701007387 */ /* 0x000fe60000100800 */
[----:B------:R-:W1:Y:S01]  /*13d00*/  MUFU.EX2 R2, R2 ;  /* 0x0000000200027308 */ /* 0x000e620000000800 */
[----:B------:R3:W-:Y:S04]  /*13d10*/  STL [R1+0x210], R8 ;  /* 0x0002100801007387 */ /* 0x0007e80000100800 */
[----:B------:R-:W-:Y:S04]  /*13d20*/  STL [R1+0x410], R12 ;  /* 0x0004100c01007387 */ /* 0x000fe80000100800 */
[----:B------:R-:W-:Y:S01]  /*13d30*/  STL [R1+0x414], R11 ;  /* 0x0004140b01007387 */ /* 0x000fe20000100800 */
[----:B-1----:R-:W-:-:S02]  /*13d40*/  FMUL.FTZ R205, R154, R2 ;  /* 0x000000029acd7220 */ /* 0x002fc40000410000 */
[-C--:B------:R-:W-:Y:S02]  /*13d50*/  FMUL.FTZ R206, R155, R2.reuse ;  /* 0x000000029bce7220 */ /* 0x080fe40000410000 */
[-C--:B------:R-:W-:Y:S01]  /*13d60*/  FMUL.FTZ R3, R150, R2.reuse ;  /* 0x0000000296037220 */ /* 0x080fe20000410000 */
[----:B------:R-:W-:Y:S01]  /*13d70*/  STL [R1+0x39c], R205 ;  /* 0x00039ccd01007387 */ /* 0x000fe20000100800 */
[----:B------:R-:W-:-:S03]  /*13d80*/  FMUL.FTZ R4, R138, R2 ;  /* 0x000000028a047220 */ /* 0x000fc60000410000 */
[----:B------:R1:W-:Y:S01]  /*13d90*/  STL [R1+0x398], R206 ;  /* 0x000398ce01007387 */ /* 0x0003e20000100800 */
[-C--:B---3--:R-:W-:Y:S02]  /*13da0*/  FMUL.FTZ R8, R143, R2.reuse ;  /* 0x000000028f087220 */ /* 0x088fe40000410000 */
[----:B-1----:R-:W-:-:S05]  /*13db0*/  FMUL.FTZ R206, R151, R2 ;  /* 0x0000000297ce7220 */ /* 0x002fca0000410000 */
[----:B------:R-:W-:Y:S04]  /*13dc0*/  STL [R1+0x3a4], R206 ;  /* 0x0003a4ce01007387 */ /* 0x000fe80000100800 */
[----:B------:R1:W-:Y:S02]  /*13dd0*/  STL [R1+0xf8], R3 ;  /* 0x0000f80301007387 */ /* 0x0003e40000100800 */
[----:B-1----:R-:W-:-:S05]  /*13de0*/  FMUL.FTZ R3, R142, R2 ;  /* 0x000000028e037220 */ /* 0x002fca0000410000 */
[----:B------:R1:W-:Y:S04]  /*13df0*/  STL [R1+0x108], R3 ;  /* 0x0001080301007387 */ /* 0x0003e80000100800 */
[----:B------:R-:W-:Y:S04]  /*13e00*/  STL [R1+0x10c], R8 ;  /* 0x00010c0801007387 */ /* 0x000fe80000100800 */
[----:B------:R-:W-:Y:S04]  /*13e10*/  STL [R1+0x118], R4 ;  /* 0x0001180401007387 */ /* 0x000fe80000100800 */
[----:B------:R-:W3:Y:S01]  /*13e20*/  LDL.LU R14, [R1+0x28c] ;  /* 0x00028c00010e7983 */ /* 0x000ee20000300800 */
[----:B-1----:R-:W-:-:S02]  /*13e30*/  FMUL.FTZ R3, R139, R2 ;  /* 0x000000028b037220 */ /* 0x002fc40000410000 */
[----:B--2---:R-:W-:Y:S01]  /*13e40*/  FFMA.FTZ R50, R5, R2, R79 ;  /* 0x0000000205327223 */ /* 0x004fe2000001004f */
        /* <DEDUP_REMOVED lines=31> */
[----:B------:R-:W-:Y:S01]  /*14040*/  FMNMX.FTZ R2, R29, R2, !PT ;  /* 0x000000021d027209 */ /* 0x000fe20007810000 */
[----:B------:R-:W-:Y:S04]  /*14050*/  STL [R1+0x11c], R3 ;  /* 0x00011c0301007387 */ /* 0x000fe80000100800 */
[----:B------:R-:W1:Y:S02]  /*14060*/  SHFL.BFLY PT, R3, R2, 0x2, 0x1f ;  /* 0x0c401f0002037f89 */ /* 0x000e6400000e0000 */
[----:B-1----:R-:W-:-:S05]  /*14070*/  FMNMX.FTZ R2, R2, R3, !PT ;  /* 0x0000000302027209 */ /* 0x002fca0007810000 */
[----:B------:R-:W1:Y:S02]  /*14080*/  SHFL.BFLY PT, R3, R2, 0x1, 0x1f ;  /* 0x0c201f0002037f89 */ /* 0x000e6400000e0000 */
[----:B-1----:R-:W-:-:S04]  /*14090*/  FMNMX.FTZ R210, R2, R3, !PT ;  /* 0x0000000302d27209 */ /* 0x002fc80007810000 */
[----:B------:R-:W-:-:S04]  /*140a0*/  FSETP.NEU.FTZ.AND P0, PT, R210, -INF , PT ;  /* 0xff800000d200780b */ /* 0x000fc80003f1d000 */
[----:B------:R-:W-:-:S05]  /*140b0*/  FSEL R2, R210, RZ, P0 ;  /* 0x000000ffd2027208 */ /* 0x000fca0000000000 */
[----:B------:R-:W-:Y:S02]  /*140c0*/  FADD.FTZ R3, R38, -R2 ;  /* 0x8000000226037221 */ /* 0x000fe40000010000 */
[C---:B------:R-:W-:Y:S02]  /*140d0*/  FMUL.FTZ R2, R0.reuse, R210 ;  /* 0x000000d200027220 */ /* 0x040fe40000410000 */
[----:B------:R-:W-:-:S03]  /*140e0*/  FMUL.FTZ R3, R0, R3 ;  /* 0x0000000300037220 */ /* 0x000fc60000410000 */
[----:B------:R-:W-:-:S03]  /*140f0*/  FSEL R2, R2, RZ, P0 ;  /* 0x000000ff02027208 */ /* 0x000fc60000000000 */
[----:B------:R-:W1:Y:S02]  /*14100*/  MUFU.EX2 R3, R3 ;  /* 0x0000000300037308 */ /* 0x000e640000000800 */
[-CC-:B------:R-:W-:Y:S02]  /*14110*/  FFMA.FTZ R9, R34, R0.reuse, -R2.reuse ;  /* 0x0000000022097223 */ /* 0x180fe40000010802 */
[-CC-:B------:R-:W-:Y:S01]  /*14120*/  FFMA.FTZ R124, R32, R0.reuse, -R2.reuse ;  /* 0x00000000207c7223 */ /* 0x180fe20000010802 */
[----:B------:R2:W-:Y:S01]  /*14130*/  STL [R1+0x428], R186 ;  /* 0x000428ba01007387 */ /* 0x0005e20000100800 */
[----:B------:R-:W-:-:S03]  /*14140*/  FFMA.FTZ R8, R33, R0, -R2 ;  /* 0x0000000021087223 */ /* 0x000fc60000010802 */
[----:B------:R-:W-:Y:S01]  /*14150*/  STL [R1+0x440], R103 ;  /* 0x0004406701007387 */ /* 0x000fe20000100800 */
[----:B------:R-:W-:-:S03]  /*14160*/  FFMA.FTZ R17, R186, R0, -R2 ;  /* 0x00000000ba117223 */ /* 0x000fc60000010802 */
[----:B------:R-:W-:Y:S01]  /*14170*/  STL [R1], R9 ;  /* 0x0000000901007387 */ /* 0x000fe20000100800 */
[----:B------:R-:W-:-:S03]  /*14180*/  FFMA.FTZ R66, R184, R0, -R2 ;  /* 0x00000000b8427223 */ /* 0x000fc60000010802 */
[----:B------:R-:W-:Y:S01]  /*14190*/  STL [R1+0x43c], R124 ;  /* 0x00043c7c01007387 */ /* 0x000fe20000100800 */
[-CC-:B------:R-:W-:Y:S02]  /*141a0*/  FFMA.FTZ R67, R177, R0.reuse, -R2.reuse ;  /* 0x00000000b1437223 */ /* 0x180fe40000010802 */
[-CC-:B------:R-:W-:Y:S01]  /*141b0*/  FFMA.FTZ R70, R176, R0.reuse, -R2.reuse ;  /* 0x00000000b0467223 */ /* 0x180fe20000010802 */
[----:B------:R4:W-:Y:S01]  /*141c0*/  STL [R1+0x4], R8 ;  /* 0x0000040801007387 */ /* 0x0009e20000100800 */
[-CC-:B------:R-:W-:Y:S02]  /*141d0*/  FFMA.FTZ R72, R127, R0.reuse, -R2.reuse ;  /* 0x000000007f487223 */ /* 0x180fe40000010802 */
[-CC-:B------:R-:W-:Y:S02]  /*141e0*/  FFMA.FTZ R73, R120, R0.reuse, -R2.reuse ;  /* 0x0000000078497223 */ /* 0x180fe40000010802 */
[-CC-:B------:R-:W-:Y:S02]  /*141f0*/  FFMA.FTZ R89, R121, R0.reuse, -R2.reuse ;  /* 0x0000000079597223 */ /* 0x180fe40000010802 */
[----:B------:R-:W-:-:S02]  /*14200*/  FFMA.FTZ R4, R126, R0, -R2 ;  /* 0x000000007e047223 */ /* 0x000fc40000010802 */
[-CC-:B--2---:R-:W-:Y:S02]  /*14210*/  FFMA.FTZ R186, R29, R0.reuse, -R2.reuse ;  /* 0x000000001dba7223 */ /* 0x184fe40000010802 */
[-CC-:B------:R-:W-:Y:S02]  /*14220*/  FFMA.FTZ R5, R188, R0.reuse, -R2.reuse ;  /* 0x00000000bc057223 */ /* 0x180fe40000010802 */
[-CC-:B------:R-:W-:Y:S02]  /*14230*/  FFMA.FTZ R15, R187, R0.reuse, -R2.reuse ;  /* 0x00000000bb0f7223 */ /* 0x180fe40000010802 */
[-CC-:B------:R-:W-:Y:S02]  /*14240*/  FFMA.FTZ R18, R185, R0.reuse, -R2.reuse ;  /* 0x00000000b9127223 */ /* 0x180fe40000010802 */
[-CC-:B------:R-:W-:Y:S02]  /*14250*/  FFMA.FTZ R38, R189, R0.reuse, -R2.reuse ;  /* 0x00000000bd267223 */ /* 0x180fe40000010802 */
[----:B------:R-:W-:-:S02]  /*14260*/  FFMA.FTZ R116, R116, R0, -R2 ;  /* 0x0000000074747223 */ /* 0x000fc40000010802 */
[-CC-:B------:R-:W-:Y:S02]  /*14270*/  FFMA.FTZ R117, R117, R0.reuse, -R2.reuse ;  /* 0x0000000075757223 */ /* 0x180fe40000010802 */
[-CC-:B------:R-:W-:Y:S02]  /*14280*/  FFMA.FTZ R120, R103, R0.reuse, -R2.reuse ;  /* 0x0000000067787223 */ /* 0x180fe40000010802 */
[-CC-:B----4-:R-:W-:Y:S02]  /*14290*/  FFMA.FTZ R8, R28, R0.reuse, -R2.reuse ;  /* 0x000000001c087223 */ /* 0x190fe40000010802 */
        /* <DEDUP_REMOVED lines=11> */
[----:B------:R-:W-:Y:S02]  /*14350*/  FFMA.FTZ R207, R26, R0, -R2 ;  /* 0x000000001acf7223 */ /* 0x000fe40000010802 */
[-C--:B-1----:R-:W-:Y:S01]  /*14360*/  FMUL.FTZ R2, R164, R3.reuse ;  /* 0x00000003a4027220 */ /* 0x082fe20000410000 */
[----:B------:R-:W-:Y:S01]  /*14370*/  STL [R1+0x42c], R186 ;  /* 0x00042cba01007387 */ /* 0x000fe20000100800 */
[----:B------:R-:W-:-:S03]  /*14380*/  FMUL.FTZ R9, R165, R3 ;  /* 0x00000003a5097220 */ /* 0x000fc60000410000 */
[----:B------:R1:W-:Y:S01]  /*14390*/  STL [R1+0xa0], R8 ;  /* 0x0000a00801007387 */ /* 0x0003e20000100800 */
[----:B------:R-:W-:-:S03]  /*143a0*/  FMUL.FTZ R244, R156, R3 ;  /* 0x000000039cf47220 */ /* 0x000fc60000410000 */
[----:B------:R2:W-:Y:S01]  /*143b0*/  STL [R1+0x240], R2 ;  /* 0x0002400201007387 */ /* 0x0005e20000100800 */
[----:B------:R-:W3:Y:S03]  /*143c0*/  MUFU.EX2 R4, R4 ;  /* 0x0000000400047308 */ /* 0x000ee60000000800 */
[----:B------:R-:W-:Y:S01]  /*143d0*/  STL [R1+0x244], R9 ;  /* 0x0002440901007387 */ /* 0x000fe20000100800 */
[-C--:B-1----:R-:W-:Y:S02]  /*143e0*/  FMUL.FTZ R8, R160, R3.reuse ;  /* 0x00000003a0087220 */ /* 0x082fe40000410000 */
[----:B--2---:R-:W-:-:S03]  /*143f0*/  FMUL.FTZ R2, R161, R3 ;  /* 0x00000003a1027220 */ /* 0x004fc60000410000 */
[----:B------:R-:W-:Y:S04]  /*14400*/  STL [R1+0x250], R8 ;  /* 0x0002500801007387 */ /* 0x000fe80000100800 */
[----:B------:R-:W-:Y:S04]  /*14410*/  STL [R1+0x380], R244 ;  /* 0x000380f401007387 */ /* 0x000fe80000100800 */
[----:B------:R1:W-:Y:S01]  /*14420*/  STL [R1+0x254], R2 ;  /* 0x0002540201007387 */ /* 0x0003e20000100800 */
[-C--:B------:R-:W-:Y:S02]  /*14430*/  FMUL.FTZ R235, R157, R3.reuse ;  /* 0x000000039deb7220 */ /* 0x080fe40000410000 */
[----:B------:R-:W-:-:S02]  /*14440*/  FMUL.FTZ R227, R144, R3 ;  /* 0x0000000390e37220 */ /* 0x000fc40000410000 */
[-C--:B------:R-:W-:Y:S02]  /*14450*/  FMUL.FTZ R226, R145, R3.reuse ;  /* 0x0000000391e27220 */ /* 0x080fe40000410000 */
[----:B---3--:R-:W-:Y:S01]  /*14460*/  FFMA.FTZ R3, R14, R3, R4 ;  /* 0x000000030e037223 */ /* 0x008fe20000010004 */
[----:B------:R-:W-:Y:S01]  /*14470*/  STL [R1+0x384], R235 ;  /* 0x000384eb01007387 */ /* 0x000fe20000100800 */
[----:B-1----:R-:W1:Y:S03]  /*14480*/  MUFU.EX2 R2, R5 ;  /* 0x0000000500027308 */ /* 0x002e660000000800 */
[----:B------:R-:W-:Y:S04]  /*14490*/  STL [R1+0x388], R227 ;  /* 0x000388e301007387 */ /* 0x000fe80000100800 */
[----:B------:R-:W-:Y:S04]  /*144a0*/  STL [R1+0x38c], R226 ;  /* 0x00038ce201007387 */ /* 0x000fe80000100800 */
[----:B------:R-:W2:Y:S04]  /*144b0*/  LDL.LU R148, [R1+0x6c] ;  /* 0x00006c0001947983 */ /* 0x000ea80000300800 */
[----:B------:R-:W3:Y:S01]  /*144c0*/  LDL.LU R153, [R1+0x2c] ;  /* 0x00002c0001997983 */ /* 0x000ee20000300800 */
[C---:B-1----:R-:W-:Y:S01]  /*144d0*/  FADD.FTZ R32, R2.reuse, R3 ;  /* 0x0000000302207221 */ /* 0x042fe20000010000 */
[----:B------:R-:W-:-:S02]  /*144e0*/  F2FP.PACK_AB R49, R2, R4 ;  /* 0x000000040231723e */ /* 0x000fc400000000ff */
        /* <DEDUP_REMOVED lines=36> */
[----:B------:R-:W-:-:S04]  /*14730*/  FSETP.NEU.FTZ.AND P0, PT, R124, -INF , PT ;  /* 0xff8000007c00780b */ /* 0x000fc80003f1d000 */
[----:B------:R-:W-:-:S05]  /*14740*/  FSEL R2, R124, RZ, P0 ;  /* 0x000000ff7c027208 */ /* 0x000fca0000000000 */
[----:B------:R-:W-:-:S04]  /*14750*/  FADD.FTZ R3, R37, -R2 ;  /* 0x8000000225037221 */ /* 0x000fc80000010000 */
[----:B------:R-:W-:-:S06]  /*14760*/  FMUL.FTZ R3, R0, R3 ;  /* 0x0000000300037220 */ /* 0x000fcc0000410000 */
[----:B------:R-:W1:Y:S01]  /*14770*/  MUFU.EX2 R3, R3 ;  /* 0x0000000300037308 */ /* 0x000e620000000800 */
[----:B------:R-:W-:Y:S04]  /*14780*/  STL [R1+0x418], R219 ;  /* 0x000418db01007387 */ /* 0x000fe80000100800 */
[----:B------:R-:W-:Y:S01]  /*14790*/  STL [R1+0x430], R191 ;  /* 0x000430bf01007387 */ /* 0x000fe20000100800 */
[-C--:B-1----:R-:W-:Y:S02]  /*147a0*/  FMUL.FTZ R226, R166, R3.reuse ;  /* 0x00000003a6e27220 */ /* 0x082fe40000410000 */
[-C--:B------:R-:W-:Y:S02]  /*147b0*/  FMUL.FTZ R229, R158, R3.reuse ;  /* 0x000000039ee57220 */ /* 0x080fe40000410000 */
[----:B------:R-:W-:Y:S01]  /*147c0*/  FMUL.FTZ R228, R159, R3 ;  /* 0x000000039fe47220 */ /* 0x000fe20000410000 */
[----:B------:R-:W-:Y:S04]  /*147d0*/  STL [R1+0x3a0], R226 ;  /* 0x0003a0e201007387 */ /* 0x000fe80000100800 */
[----:B------:R1:W-:Y:S04]  /*147e0*/  STL.64 [R1+0x3a8], R228 ;  /* 0x0003a8e401007387 */ /* 0x0003e80000100a00 */
[----:B------:R-:W4:Y:S04]  /*147f0*/  LDL R249, [R1+0x68] ;  /* 0x0000680001f97983 */ /* 0x000f280000100800 */
[----:B------:R-:W4:Y:S04]  /*14800*/  LDL.64 R8, [R1+0x78] ;  /* 0x0000780001087983 */ /* 0x000f280000100a00 */
[----:B-1----:R-:W4:Y:S01]  /*14810*/  LDL.LU.64 R228, [R1+0x238] ;  /* 0x0002380001e47983 */ /* 0x002f220000300a00 */
[----:B------:R-:W-:-:S05]  /*14820*/  FMUL.FTZ R2, R0, R124 ;  /* 0x0000007c00027220 */ /* 0x000fca0000410000 */
[----:B------:R-:W-:-:S05]  /*14830*/  FSEL R2, R2, RZ, P0 ;  /* 0x000000ff02027208 */ /* 0x000fca0000000000 */
        /* <DEDUP_REMOVED lines=31> */
[----:B------:R-:W-:Y:S01]  /*14a30*/  FFMA.FTZ R246, R31, R0, -R2 ;  /* 0x000000001ff67223 */ /* 0x000fe20000010802 */
[----:B------:R-:W-:-:S04]  /*14a40*/  FMNMX.FTZ R2, R36, R243, !PT ;  /* 0x000000f324027209 */ /* 0x000fc80007810000 */
        /* <DEDUP_REMOVED lines=25> */
[----:B------:R-:W2:Y:S03]  /*14be0*/  MUFU.EX2 R4, R4 ;  /* 0x0000000400047308 */ /* 0x000ea60000000800 */
[----:B------:R-:W-:-:S04]  /*14bf0*/  FMNMX.FTZ R2, R94, R2, !PT ;  /* 0x000000025e027209 */ /* 0x000fc80007810000 */
[----:B------:R-:W-:Y:S01]  /*14c00*/  FMNMX.FTZ R2, R64, R2, !PT ;  /* 0x0000000240027209 */ /* 0x000fe20007810000 */
[----:B------:R-:W1:Y:S03]  /*14c10*/  MUFU.EX2 R5, R5 ;  /* 0x0000000500057308 */ /* 0x000e660000000800 */
[----:B------:R-:W-:-:S04]  /*14c20*/  FMNMX.FTZ R2, R59, R2, !PT ;  /* 0x000000023b027209 */ /* 0x000fc80007810000 */
[----:B------:R-:W-:Y:S01]  /*14c30*/  FMNMX.FTZ R2, R47, R2, !PT ;  /* 0x000000022f027209 */ /* 0x000fe20007810000 */
[----:B------:R-:W-:-:S03]  /*14c40*/  FMUL.FTZ R227, R167, R3 ;  /* 0x00000003a7e37220 */ /* 0x000fc60000410000 */
[----:B------:R-:W-:Y:S01]  /*14c50*/  FMNMX.FTZ R2, R46, R2, !PT ;  /* 0x000000022e027209 */ /* 0x000fe20007810000 */
[-C--:B------:R-:W-:Y:S02]  /*14c60*/  FMUL.FTZ R244, R162, R3.reuse ;  /* 0x00000003a2f47220 */ /* 0x080fe40000410000 */
[-C--:B------:R-:W-:Y:S02]  /*14c70*/  FMUL.FTZ R134, R163, R3.reuse ;  /* 0x00000003a3867220 */ /* 0x080fe40000410000 */
[-C--:B------:R-:W-:Y:S02]  /*14c80*/  FMUL.FTZ R225, R146, R3.reuse ;  /* 0x0000000392e17220 */ /* 0x080fe40000410000 */
[-C--:B------:R-:W-:Y:S01]  /*14c90*/  FMUL.FTZ R224, R147, R3.reuse ;  /* 0x0000000393e07220 */ /* 0x080fe20000410000 */
[----:B------:R-:W-:Y:S01]  /*14ca0*/  FMNMX.FTZ R2, R45, R2, !PT ;  /* 0x000000022d027209 */ /* 0x000fe20007810000 */
[----:B--2---:R-:W-:-:S04]  /*14cb0*/  FFMA.FTZ R3, R148, R3, R4 ;  /* 0x0000000394037223 */ /* 0x004fc80000010004 */
[----:B-1----:R-:W-:Y:S02]  /*14cc0*/  FADD.FTZ R26, R5, R3 ;  /* 0x00000003051a7221 */ /* 0x002fe40000010000 */
[----:B------:R-:W1:Y:S02]  /*14cd0*/  SHFL.BFLY PT, R3, R2, 0x2, 0x1f ;  /* 0x0c401f0002037f89 */ /* 0x000e6400000e0000 */
[----:B-1----:R-:W-:-:S05]  /*14ce0*/  FMNMX.FTZ R2, R2, R3, !PT ;  /* 0x0000000302027209 */ /* 0x002fca0007810000 */
[----:B------:R-:W1:Y:S01]  /*14cf0*/  SHFL.BFLY PT, R3, R2, 0x1, 0x1f ;  /* 0x0c201f0002037f89 */ /* 0x000e6200000e0000 */
[----:B------:R2:W-:Y:S01]  /*14d00*/  MUFU.EX2 R25, R15 ;  /* 0x0000000f00197308 */ /* 0x0005e20000000800 */
[----:B-1----:R-:W-:-:S04]  /*14d10*/  FMNMX.FTZ R205, R2, R3, !PT ;  /* 0x0000000302cd7209 */ /* 0x002fc80007810000 */
[----:B------:R-:W-:-:S04]  /*14d20*/  FSETP.NEU.FTZ.AND P0, PT, R205, -INF , PT ;  /* 0xff800000cd00780b */ /* 0x000fc80003f1d000 */
[----:B------:R-:W-:-:S05]  /*14d30*/  FSEL R2, R205, RZ, P0 ;  /* 0x000000ffcd027208 */ /* 0x000fca0000000000 */
[----:B--2---:R-:W-:Y:S02]  /*14d40*/  FADD.FTZ R15, R36, -R2 ;  /* 0x80000002240f7221 */ /* 0x004fe40000010000 */
[----:B------:R-:W-:Y:S01]  /*14d50*/  FMUL.FTZ R2, R0, R205 ;  /* 0x000000cd00027220 */ /* 0x000fe20000410000 */
[----:B------:R-:W-:-:S04]  /*14d60*/  F2FP.PACK_AB R34, R5, R4 ;  /* 0x000000040522723e */ /* 0x000fc800000000ff */
[----:B------:R-:W-:Y:S01]  /*14d70*/  FSEL R2, R2, RZ, P0 ;  /* 0x000000ff02027208 */ /* 0x000fe20000000000 */
[----:B------:R-:W-:-:S04]  /*14d80*/  FMUL.FTZ R15, R0, R15 ;  /* 0x0000000f000f7220 */ /* 0x000fc80000410000 */
[-CC-:B------:R-:W-:Y:S02]  /*14d90*/  FFMA.FTZ R5, R243, R0.reuse, -R2.reuse ;  /* 0x00000000f3057223 */ /* 0x180fe40000010802 */
[-CC-:B------:R-:W-:Y:S01]  /*14da0*/  FFMA.FTZ R4, R153, R0.reuse, -R2.reuse ;  /* 0x0000000099047223 */ /* 0x180fe20000010802 */
[----:B------:R-:W-:Y:S08]  /*14db0*/  MUFU.EX2 R168, R15 ;  /* 0x0000000f00a87308 */ /* 0x000ff00000000800 */
[----:B------:R-:W4:Y:S01]  /*14dc0*/  MUFU.EX2 R5, R5 ;  /* 0x0000000500057308 */ /* 0x000f220000000800 */
[----:B------:R-:W-:-:S07]  /*14dd0*/  FFMA.FTZ R3, R252, R0, -R2 ;  /* 0x00000000fc037223 */ /* 0x000fce0000010802 */
[----:B------:R-:W1:Y:S08]  /*14de0*/  MUFU.EX2 R4, R4 ;  /* 0x0000000400047308 */ /* 0x000e700000000800 */
[----:B------:R-:W2:Y:S01]  /*14df0*/  MUFU.EX2 R22, R63 ;  /* 0x0000003f00167308 */ /* 0x000ea20000000800 */
[-CC-:B------:R-:W-:Y:S02]  /*14e00*/  FFMA.FTZ R21, R197, R0.reuse, -R2.reuse ;  /* 0x00000000c5157223 */ /* 0x180fe40000010802 */
[----:B------:R-:W-:-:S05]  /*14e10*/  FFMA.FTZ R35, R196, R0, -R2 ;  /* 0x00000000c4237223 */ /* 0x000fca0000010802 */
[----:B------:R3:W-:Y:S01]  /*14e20*/  MUFU.EX2 R20, R14 ;  /* 0x0000000e00147308 */ /* 0x0007e20000000800 */
[-CC-:B------:R-:W-:Y:S02]  /*14e30*/  FFMA.FTZ R36, R193, R0.reuse, -R2.reuse ;  /* 0x00000000c1247223 */ /* 0x180fe40000010802 */
[-CC-:B------:R-:W-:Y:S02]  /*14e40*/  FFMA.FTZ R196, R182, R0.reuse, -R2.reuse ;  /* 0x00000000b6c47223 */ /* 0x180fe40000010802 */
[----:B------:R-:W-:-:S03]  /*14e50*/  FFMA.FTZ R197, R181, R0, -R2 ;  /* 0x00000000b5c57223 */ /* 0x000fc60000010802 */
[----:B------:R-:W-:Y:S01]  /*14e60*/  MUFU.EX2 R24, R17 ;  /* 0x0000001100187308 */ /* 0x000fe20000000800 */
[-CC-:B------:R-:W-:Y:S02]  /*14e70*/  FFMA.FTZ R200, R180, R0.reuse, -R2.reuse ;  /* 0x00000000b4c87223 */ /* 0x180fe40000010802 */
[-CC-:B------:R-:W-:Y:S02]  /*14e80*/  FFMA.FTZ R202, R175, R0.reuse, -R2.reuse ;  /* 0x00000000afca7223 */ /* 0x180fe40000010802 */
[----:B---3--:R-:W-:-:S03]  /*14e90*/  FFMA.FTZ R14, R245, R0, -R2 ;  /* 0x00000000f50e7223 */ /* 0x008fc60000010802 */
[----:B------:R-:W-:Y:S01]  /*14ea0*/  MUFU.EX2 R19, R16 ;  /* 0x0000001000137308 */ /* 0x000fe20000000800 */
[-CC-:B------:R-:W-:Y:S02]  /*14eb0*/  FFMA.FTZ R103, R174, R0.reuse, -R2.reuse ;  /* 0x00000000ae677223 */ /* 0x180fe40000010802 */
[-CC-:B------:R-:W-:Y:S02]  /*14ec0*/  FFMA.FTZ R191, R173, R0.reuse, -R2.reuse ;  /* 0x00000000adbf7223 */ /* 0x180fe40000010802 */
[----:B------:R-:W-:-:S03]  /*14ed0*/  FFMA.FTZ R140, R172, R0, -R2 ;  /* 0x00000000ac8c7223 */ /* 0x000fc60000010802 */
[----:B------:R-:W-:Y:S01]  /*14ee0*/  MUFU.EX2 R17, R3 ;  /* 0x0000000300117308 */ /* 0x000fe20000000800 */
[-CC-:B------:R-:W-:Y:S02]  /*14ef0*/  FFMA.FTZ R149, R171, R0.reuse, -R2.reuse ;  /* 0x00000000ab957223 */ /* 0x180fe40000010802 */
[-CC-:B------:R-:W-:Y:S02]  /*14f00*/  FFMA.FTZ R153, R170, R0.reuse, -R2.reuse ;  /* 0x00000000aa997223 */ /* 0x180fe40000010802 */
[-CC-:B------:R-:W-:Y:S02]  /*14f10*/  FFMA.FTZ R148, R115, R0.reuse, -R2.reuse ;  /* 0x0000000073947223 */ /* 0x180fe40000010802 */
[-CC-:B------:R-:W-:Y:S01]  /*14f20*/  FFMA.FTZ R186, R114, R0.reuse, -R2.reuse ;  /* 0x0000000072ba7223 */ /* 0x180fe20000010802 */
[----:B------:R3:W-:Y:S01]  /*14f30*/  MUFU.EX2 R33, R62 ;  /* 0x0000003e00217308 */ /* 0x0007e20000000800 */
[-CC-:B------:R-:W-:Y:S02]  /*14f40*/  FFMA.FTZ R208, R113, R0.reuse, -R2.reuse ;  /* 0x0000000071d07223 */ /* 0x180fe40000010802 */
[----:B------:R-:W-:-:S02]  /*14f50*/  FFMA.FTZ R213, R112, R0, -R2 ;  /* 0x0000000070d57223 */ /* 0x000fc40000010802 */
[-CC-:B------:R-:W-:Y:S02]  /*14f60*/  FFMA.FTZ R215, R107, R0.reuse, -R2.reuse ;  /* 0x000000006bd77223 */ /* 0x180fe40000010802 */
[-CC-:B------:R-:W-:Y:S01]  /*14f70*/  FFMA.FTZ R136, R105, R0.reuse, -R2.reuse ;  /* 0x0000000069887223 */ /* 0x180fe20000010802 */
[----:B------:R1:W-:Y:S01]  /*14f80*/  MUFU.EX2 R29, R61 ;  /* 0x0000003d001d7308 */ /* 0x0003e20000000800 */
[-CC-:B------:R-:W-:Y:S02]  /*14f90*/  FFMA.FTZ R137, R104, R0.reuse, -R2.reuse ;  /* 0x0000000068897223 */ /* 0x180fe40000010802 */
[-CC-:B------:R-:W-:Y:S02]  /*14fa0*/  FFMA.FTZ R214, R94, R0.reuse, -R2.reuse ;  /* 0x000000005ed67223 */ /* 0x180fe40000010802 */
[-CC-:B------:R-:W-:Y:S02]  /*14fb0*/  FFMA.FTZ R216, R64, R0.reuse, -R2.reuse ;  /* 0x0000000040d87223 */ /* 0x180fe40000010802 */
[-CC-:B------:R-:W-:Y:S01]  /*14fc0*/  FFMA.FTZ R211, R59, R0.reuse, -R2.reuse ;  /* 0x000000003bd37223 */ /* 0x180fe20000010802 */
[----:B------:R2:W-:Y:S01]  /*14fd0*/  MUFU.EX2 R28, R18 ;  /* 0x00000012001c7308 */ /* 0x0005e20000000800 */
[----:B---3--:R-:W-:-:S02]  /*14fe0*/  FFMA.FTZ R62, R183, R0, -R2 ;  /* 0x00000000b73e7223 */ /* 0x008fc40000010802 */
[-CC-:B------:R-:W-:Y:S02]  /*14ff0*/  FFMA.FTZ R204, R47, R0.reuse, -R2.reuse ;  /* 0x000000002fcc7223 */ /* 0x180fe40000010802 */
[-CC-:B------:R-:W-:Y:S02]  /*15000*/  FFMA.FTZ R13, R46, R0.reuse, -R2.reuse ;  /* 0x000000002e0d7223 */ /* 0x180fe40000010802 */
[-CC-:B------:R-:W-:Y:S01]  /*15010*/  FFMA.FTZ R10, R45, R0.reuse, -R2.reuse ;  /* 0x000000002d0a7223 */ /* 0x180fe20000010802 */
[----:B------:R-:W3:Y:S01]  /*15020*/  MUFU.EX2 R16, R14 ;  /* 0x0000000e00107308 */ /* 0x000ee20000000800 */
[-CC-:B-1----:R-:W-:Y:S02]  /*15030*/  FFMA.FTZ R61, R192, R0.reuse, -R2.reuse ;  /* 0x00000000c03d7223 */ /* 0x182fe40000010802 */
[----:B--2---:R-:W-:Y:S02]  /*15040*/  FFMA.FTZ R18, R220, R0, -R2 ;  /* 0x00000000dc127223 */ /* 0x004fe40000010802 */
[----:B----4-:R-:W-:-:S03]  /*15050*/  FFMA.FTZ R0, R249, R168, R5 ;  /* 0x000000a8f9007223 */ /* 0x010fc60000010005 */
[----:B------:R-:W1:Y:S01]  /*15060*/  MUFU.EX2 R15, R38 ;  /* 0x00000026000f7308 */ /* 0x000e620000000800 */
[----:B------:R-:W-:Y:S01]  /*15070*/  FADD.FTZ R3, R4, R0 ;  /* 0x0000000004037221 */ /* 0x000fe20000010000 */
[----:B------:R-:W-:Y:S02]  /*15080*/  F2FP.PACK_AB R0, R22, R79 ;  /* 0x0000004f1600723e */ /* 0x000fe400000000ff */
[----:B------:R-:W-:Y:S01]  /*15090*/  F2FP.PACK_AB R2, R4, R5 ;  /* 0x000000050402723e */ /* 0x000fe200000000ff */
[----:B------:R-:W-:Y:S01]  /*150a0*/  FADD.FTZ R5, R22, R50 ;  /* 0x0000003216057221 */ /* 0x000fe20000010000 */
[C---:B------:R-:W-:Y:S02]  /*150b0*/  PRMT R6, R0.reuse, 0x7632, R6 ;  /* 0x0000763200067816 */ /* 0x040fe40000000006 */
[----:B------:R-:W-:Y:S01]  /*150c0*/  PRMT R141, R0, 0x7610, R141 ;  /* 0x00007610008d7816 */ /* 0x000fe2000000008d */
[----:B------:R-:W-:Y:S01]  /*150d0*/  FADD.FTZ R0, R25, R32 ;  /* 0x0000002019007221 */ /* 0x000fe20000010000 */
[----:B---3--:R-:W-:Y:S01]  /*150e0*/  F2FP.PACK_AB R31, R16, R17 ;  /* 0x00000011101f723e */ /* 0x008fe200000000ff */
[----:B------:R-:W-:-:S02]  /*150f0*/  FADD.FTZ R4, R17, R3 ;  /* 0x0000000311047221 */ /* 0x000fc40000010000 */
[----:B------:R-:W-:Y:S02]  /*15100*/  FADD.FTZ R0, R24, R0 ;  /* 0x0000000018007221 */ /* 0x000fe40000010000 */
[----:B------:R-:W-:Y:S01]  /*15110*/  FADD.FTZ R3, R33, R5 ;  /* 0x0000000521037221 */ /* 0x000fe20000010000 */
[----:B------:R-:W2:Y:S01]  /*15120*/  MUFU.EX2 R14, R23 ;  /* 0x00000017000e7308 */ /* 0x000ea20000000800 */
[C---:B------:R-:W-:Y:S01]  /*15130*/  PRMT R7, R31.reuse, 0x7610, R7 ;  /* 0x000076101f077816 */ /* 0x040fe20000000007 */
[----:B------:R-:W-:Y:S01]  /*15140*/  FADD.FTZ R0, R28, R0 ;  /* 0x000000001c007221 */ /* 0x000fe20000010000 */
[----:B------:R-:W-:Y:S01]  /*15150*/  PRMT R152, R31, 0x7632, R152 ;  /* 0x000076321f987816 */ /* 0x000fe20000000098 */
[----:B------:R-:W-:Y:S01]  /*15160*/  IMAD.SHL.U32 R226, R230, 0x4, RZ ;  /* 0x00000004e6e27824 */ /* 0x000fe200078e00ff */
[C---:B------:R-:W-:Y:S01]  /*15170*/  PRMT R11, R2.reuse, 0x7610, R11 ;  /* 0x00007610020b7816 */ /* 0x040fe2000000000b */
[----:B------:R-:W-:Y:S01]  /*15180*/  FADD.FTZ R31, R29, R3 ;  /* 0x000000031d1f7221 */ /* 0x000fe20000010000 */
[----:B------:R-:W-:Y:S01]  /*15190*/  PRMT R12, R2, 0x7632, R12 ;  /* 0x00007632020c7816 */ /* 0x000fe2000000000c */
[----:B------:R-:W-:Y:S01]  /*151a0*/  FADD.FTZ R2, R20, R26 ;  /* 0x0000001a14027221 */ /* 0x000fe20000010000 */
[----:B------:R-:W3:Y:S01]  /*151b0*/  MUFU.EX2 R3, R27 ;  /* 0x0000001b00037308 */ /* 0x000ee20000000800 */
[----:B------:R-:W-:Y:S01]  /*151c0*/  F2FP.PACK_AB R26, R19, R20 ;  /* 0x00000014131a723e */ /* 0x000fe200000000ff */
[----:B-1----:R-:W-:Y:S01]  /*151d0*/  FADD.FTZ R20, R15, R0 ;  /* 0x000000000f147221 */ /* 0x002fe20000010000 */
[----:B------:R-:W-:Y:S01]  /*151e0*/  LOP3.LUT R0, R9, R226, RZ, 0x3c, !PT ;  /* 0x000000e209007212 */ /* 0x000fe200078e3cff */
[----:B------:R-:W-:-:S03]  /*151f0*/  FADD.FTZ R2, R19, R2 ;  /* 0x0000000213027221 */ /* 0x000fc60000010000 */
[----:B------:R-:W-:Y:S01]  /*15200*/  LOP3.LUT R0, R0, R133, RZ, 0x3c, !PT ;  /* 0x0000008500007212 */ /* 0x000fe200078e3cff */
[----:B------:R-:W-:Y:S01]  /*15210*/  FADD.FTZ R32, R16, R4 ;  /* 0x0000000410207221 */ /* 0x000fe20000010000 */
[----:B------:R-:W-:Y:S01]  /*15220*/  F2FP.PACK_AB R4, R29, R33 ;  /* 0x000000211d04723e */ /* 0x000fe200000000ff */
[----:B--2---:R-:W-:Y:S01]  /*15230*/  FADD.FTZ R2, R14, R2 ;  /* 0x000000020e027221 */ /* 0x004fe20000010000 */
[----:B------:R-:W-:Y:S01]  /*15240*/  F2FP.PACK_AB R23, R15, R28 ;  /* 0x0000001c0f17723e */ /* 0x000fe200000000ff */
[----:B------:R-:W-:Y:S01]  /*15250*/  IMAD.WIDE.U32 R28, R0, -0x326172a9, RZ ;  /* 0xcd9e8d57001c7825 */ /* 0x000fe200078e00ff */
[----:B------:R-:W-:-:S03]  /*15260*/  F2FP.PACK_AB R30, R24, R25 ;  /* 0x00000019181e723e */ /* 0x000fc600000000ff */
[----:B---3--:R-:W-:Y:S01]  /*15270*/  FADD.FTZ R24, R3, R2 ;  /* 0x0000000203187221 */ /* 0x008fe20000010000 */
[----:B------:R-:W-:Y:S02]  /*15280*/  LOP3.LUT R2, R29, R232, R228, 0x96, !PT ;  /* 0x000000e81d027212 */ /* 0x000fe400078e96e4 */
[----:B------:R-:W-:-:S03]  /*15290*/  F2FP.PACK_AB R22, R3, R14 ;  /* 0x0000000e0316723e */ /* 0x000fc600000000ff */
[----:B------:R-:W-:-:S05]  /*152a0*/  IMAD.WIDE.U32 R2, R2, -0x2daee0ad, RZ ;  /* 0xd2511f5302027825 */ /* 0x000fca00078e00ff */
[----:B------:R-:W-:Y:S02]  /*152b0*/  LOP3.LUT R0, R3, R234, R250, 0x96, !PT ;  /* 0x000000ea03007212 */ /* 0x000fe400078e96fa */
[----:B------:R-:W-:Y:S02]  /*152c0*/  LOP3.LUT R3, R101, R233, R28, 0x96, !PT ;  /* 0x000000e965037212 */ /* 0x000fe400078e961c */
[C---:B------:R-:W-:Y:S02]  /*152d0*/  PRMT R206, R4.reuse, 0x7610, R206 ;  /* 0x0000761004ce7816 */ /* 0x040fe400000000ce */
[----:B------:R-:W-:Y:S01]  /*152e0*/  PRMT R219, R4, 0x7632, R219 ;  /* 0x0000763204db7816 */ /* 0x000fe200000000db */
[----:B------:R-:W-:-:S04]  /*152f0*/  IMAD.WIDE.U32 R4, R3, -0x2daee0ad, RZ ;  /* 0xd2511f5303047825 */ /* 0x000fc800078e00ff */
[----:B------:R-:W-:Y:S01]  /*15300*/  IMAD.WIDE.U32 R16, R0, -0x326172a9, RZ ;  /* 0xcd9e8d5700107825 */ /* 0x000fe200078e00ff */
[----:B------:R-:W-:-:S05]  /*15310*/  LOP3.LUT R0, R5, R241, R2, 0x96, !PT ;  /* 0x000000f105007212 */ /* 0x000fca00078e9602 */
        /* <DEDUP_REMOVED lines=18> */
[----:B------:R-:W1:Y:S03]  /*15440*/  MUFU.EX2 R25, R18 ;  /* 0x0000001200197308 */ /* 0x000e660000000800 */
[----:B------:R-:W-:Y:S02]  /*15450*/  ISETP.GE.U32.AND P0, PT, R217, R0, PT ;  /* 0x00000000d900720c */ /* 0x000fe40003f06070 */
[----:B------:R-:W-:-:S02]  /*15460*/  LOP3.LUT R0, R2, 0xff, RZ, 0xc0, !PT ;  /* 0x000000ff02007812 */ /* 0x000fc400078ec0ff */
[----:B------:R-:W-:Y:S01]  /*15470*/  LOP3.LUT R5, R5, R238, R14, 0x96, !PT ;  /* 0x000000ee05057212 */ /* 0x000fe200078e960e */
[----:B------:R-:W2:Y:S01]  /*15480*/  MUFU.EX2 R27, R90 ;  /* 0x0000005a001b7308 */ /* 0x000ea20000000800 */
[----:B------:R-:W-:Y:S02]  /*15490*/  ISETP.GE.U32.AND P2, PT, R217, R0, PT ;  /* 0x00000000d900720c */ /* 0x000fe40003f46070 */
[--C-:B------:R-:W-:Y:S02]  /*154a0*/  SHF.R.U32.HI R0, RZ, 0x10, R2.reuse ;  /* 0x00000010ff007819 */ /* 0x100fe40000011602 */
[----:B------:R-:W-:Y:S02]  /*154b0*/  LOP3.LUT R14, R2, 0xffff, RZ, 0xc0, !PT ;  /* 0x0000ffff020e7812 */ /* 0x000fe400078ec0ff */
[----:B------:R-:W-:Y:S01]  /*154c0*/  SHF.R.U32.HI R2, RZ, 0x18, R2 ;  /* 0x00000018ff027819 */ /* 0x000fe20000011602 */
[----:B------:R-:W3:Y:S01]  /*154d0*/  MUFU.EX2 R17, R21 ;  /* 0x0000001500117308 */ /* 0x000ee20000000800 */
[----:B------:R-:W-:-:S02]  /*154e0*/  LOP3.LUT R0, R0, 0xff, RZ, 0xc0, !PT ;  /* 0x000000ff00007812 */ /* 0x000fc400078ec0ff */
[----:B------:R-:W-:Y:S01]  /*154f0*/  ISETP.GE.U32.AND P1, PT, R217, R2, PT ;  /* 0x00000002d900720c */ /* 0x000fe20003f26070 */
[----:B------:R-:W-:-:S04]  /*15500*/  IMAD.WIDE.U32 R2, R5, -0x2daee0ad, RZ ;  /* 0xd2511f5305027825 */ /* 0x000fc800078e00ff */
[----:B------:R-:W4:Y:S01]  /*15510*/  MUFU.EX2 R19, R91 ;  /* 0x0000005b00137308 */ /* 0x000f220000000800 */
[----:B------:R-:W-:Y:S02]  /*15520*/  LOP3.LUT R4, R4, 0xff, RZ, 0xc0, !PT ;  /* 0x000000ff04047812 */ /* 0x000fe400078ec0ff */
[----:B------:R-:W-:Y:S02]  /*15530*/  ISETP.GE.U32.AND P6, PT, R217, R0, PT ;  /* 0x00000000d900720c */ /* 0x000fe40003fc6070 */
[----:B------:R-:W-:Y:S01]  /*15540*/  LOP3.LUT R0, R3, R237, R16, 0x96, !PT ;  /* 0x000000ed03007212 */ /* 0x000fe200078e9610 */
[----:B-1----:R-:W-:Y:S01]  /*15550*/  FADD.FTZ R5, R25, R32 ;  /* 0x0000002019057221 */ /* 0x002fe20000010000 */
[----:B------:R-:W-:Y:S02]  /*15560*/  ISETP.GE.U32.AND P5, PT, R217, R4, PT ;  /* 0x00000004d900720c */ /* 0x000fe40003fa6070 */
[C---:B------:R-:W-:Y:S02]  /*15570*/  LOP3.LUT R16, R2.reuse, 0xffff, RZ, 0xc0, !PT ;  /* 0x0000ffff02107812 */ /* 0x040fe400078ec0ff */
[----:B------:R-:W-:-:S02]  /*15580*/  LOP3.LUT R4, R2, 0xff, RZ, 0xc0, !PT ;  /* 0x000000ff02047812 */ /* 0x000fc400078ec0ff */
[--C-:B------:R-:W-:Y:S02]  /*15590*/  SHF.R.U32.HI R15, RZ, 0x10, R2.reuse ;  /* 0x00000010ff0f7819 */ /* 0x100fe40000011602 */
[----:B------:R-:W-:Y:S01]  /*155a0*/  SHF.R.U32.HI R3, RZ, 0x18, R2 ;  /* 0x00000018ff037819 */ /* 0x000fe20000011602 */
[----:B--2---:R-:W-:Y:S01]  /*155b0*/  FADD.FTZ R2, R27, R31 ;  /* 0x0000001f1b027221 */ /* 0x004fe20000010000 */
[----:B------:R-:W-:Y:S01]  /*155c0*/  PRMT R63, R49, 0x7610, R63 ;  /* 0x00007610313f7816 */ /* 0x000fe2000000003f */
[C---:B---3--:R-:W-:Y:S01]  /*155d0*/  FADD.FTZ R18, R17.reuse, R5 ;  /* 0x0000000511127221 */ /* 0x048fe20000010000 */
[----:B------:R-:W-:Y:S01]  /*155e0*/  F2FP.PACK_AB R50, R17, R25 ;  /* 0x000000191132723e */ /* 0x000fe200000000ff */
[----:B----4-:R-:W-:Y:S01]  /*155f0*/  FADD.FTZ R17, R19, R2 ;  /* 0x0000000213117221 */ /* 0x010fe20000010000 */
[----:B------:R-:W-:Y:S02]  /*15600*/  PRMT R157, R49, 0x7632, R157 ;  /* 0x00007632319d7816 */ /* 0x000fe4000000009d */
[----:B------:R-:W-:Y:S01]  /*15610*/  SHF.R.U32.HI R2, RZ, 0x8, R14 ;  /* 0x00000008ff027819 */ /* 0x000fe2000001160e */
[----:B------:R-:W-:Y:S01]  /*15620*/  @!P4 HADD2 R44, -R63.H0_H0, -RZ.H0_H0 ;  /* 0xa00000ff3f2cc230 */ /* 0x000fe20000000900 */
[----:B------:R-:W-:Y:S01]  /*15630*/  PRMT R249, R63, 0x5410, R157 ;  /* 0x000054103ff97816 */ /* 0x000fe2000000009d */
[----:B------:R-:W-:Y:S01]  /*15640*/  @!P3 HADD2 R43, -R157.H0_H0, -RZ.H0_H0 ;  /* 0xa00000ff9d2bb230 */ /* 0x000fe20000000900 */
[----:B------:R-:W-:-:S02]  /*15650*/  LOP3.LUT R2, R2, 0xffff, RZ, 0xc0, !PT ;  /* 0x0000ffff02027812 */ /* 0x000fc400078ec0ff */
[----:B------:R-:W-:Y:S01]  /*15660*/  PRMT R79, R34, 0x7610, R79 ;  /* 0x00007610224f7816 */ /* 0x000fe2000000004f */
[----:B------:R-:W1:Y:S01]  /*15670*/  MUFU.EX2 R14, R66 ;  /* 0x00000042000e7308 */ /* 0x000e620000000800 */
[----:B------:R-:W-:Y:S02]  /*15680*/  @!P4 PRMT R63, R44, 0x5410, RZ ;  /* 0x000054102c3fc816 */ /* 0x000fe400000000ff */
[----:B------:R-:W-:Y:S02]  /*15690*/  ISETP.GE.U32.AND P4, PT, R217, R2, PT ;  /* 0x00000002d900720c */ /* 0x000fe40003f86070 */
[----:B------:R-:W-:Y:S01]  /*156a0*/  SHF.R.U32.HI R2, RZ, 0x10, R0 ;  /* 0x00000010ff027819 */ /* 0x000fe20000011600 */
[----:B------:R-:W-:Y:S01]  /*156b0*/  @!P5 HADD2 R42, -R79.H0_H0, -RZ.H0_H0 ;  /* 0xa00000ff4f2ad230 */ /* 0x000fe20000000900 */
[----:B------:R-:W-:Y:S02]  /*156c0*/  @!P3 PRMT R157, R43, 0x5410, RZ ;  /* 0x000054102b9db816 */ /* 0x000fe400000000ff */
[----:B------:R-:W-:-:S02]  /*156d0*/  PRMT R156, R34, 0x7632, R156 ;  /* 0x00007632229c7816 */ /* 0x000fc4000000009c */
[----:B------:R-:W-:Y:S02]  /*156e0*/  ISETP.GE.U32.AND P3, PT, R217, R4, PT ;  /* 0x00000004d900720c */ /* 0x000fe40003f66070 */
[----:B------:R-:W-:Y:S01]  /*156f0*/  PRMT R155, R30, 0x7610, R155 ;  /* 0x000076101e9b7816 */ /* 0x000fe2000000009b */
[----:B------:R-:W2:Y:S01]  /*15700*/  MUFU.EX2 R4, R67 ;  /* 0x0000004300047308 */ /* 0x000ea20000000800 */
[----:B------:R-:W-:Y:S02]  /*15710*/  LOP3.LUT R2, R2, 0xff, RZ, 0xc0, !PT ;  /* 0x000000ff02027812 */ /* 0x000fe400078ec0ff */
[----:B------:R-:W-:Y:S01]  /*15720*/  PRMT R248, R79, 0x5410, R156 ;  /* 0x000054104ff87816 */ /* 0x000fe2000000009c */
[----:B------:R-:W-:Y:S01]  /*15730*/  @!P2 HADD2 R45, -R155.H0_H0, -RZ.H0_H0 ;  /* 0xa00000ff9b2da230 */ /* 0x000fe20000000900 */
[----:B------:R-:W-:Y:S01]  /*15740*/  @!P5 PRMT R79, R42, 0x5410, RZ ;  /* 0x000054102a4fd816 */ /* 0x000fe200000000ff */
[----:B------:R-:W-:Y:S01]  /*15750*/  @!P0 HADD2 R41, -R156.H0_H0, -RZ.H0_H0 ;  /* 0xa00000ff9c298230 */ /* 0x000fe20000000900 */
[----:B------:R-:W-:-:S02]  /*15760*/  PRMT R154, R30, 0x7632, R154 ;  /* 0x000076321e9a7816 */ /* 0x000fc4000000009a */
[----:B------:R-:W-:Y:S02]  /*15770*/  ISETP.GE.U32.AND P5, PT, R217, R2, PT ;  /* 0x00000002d900720c */ /* 0x000fe40003fa6070 */
[----:B------:R-:W-:Y:S01]  /*15780*/  LOP3.LUT R2, R0, 0xff, RZ, 0xc0, !PT ;  /* 0x000000ff00027812 */ /* 0x000fe200078ec0ff */
[----:B------:R-:W-:Y:S01]  /*15790*/  @!P4 HADD2 R46, -R154.H0_H0, -RZ.H0_H0 ;  /* 0xa00000ff9a2ec230 */ /* 0x000fe20000000900 */
[----:B------:R-:W-:Y:S02]  /*157a0*/  PRMT R235, R155, 0x5410, R154 ;  /* 0x000054109beb7816 */ /* 0x000fe4000000009a */
[----:B------:R-:W-:Y:S02]  /*157b0*/  @!P2 PRMT R155, R45, 0x5410, RZ ;  /* 0x000054102d9ba816 */ /* 0x000fe400000000ff */
[----:B------:R-:W-:Y:S02]  /*157c0*/  @!P0 PRMT R156, R41, 0x5410, RZ ;  /* 0x00005410299c8816 */ /* 0x000fe400000000ff */
[----:B------:R-:W-:-:S02]  /*157d0*/  ISETP.GE.U32.AND P2, PT, R217, R2, PT ;  /* 0x00000002d900720c */ /* 0x000fc40003f46070 */
[----:B------:R-:W-:Y:S02]  /*157e0*/  PRMT R151, R26, 0x7632, R151 ;  /* 0x000076321a977816 */ /* 0x000fe40000000097 */
[C---:B------:R-:W-:Y:S01]  /*157f0*/  ISETP.GE.U32.AND P0, PT, R217.reuse, R3, PT ;  /* 0x00000003d900720c */ /* 0x040fe20003f06070 */
[----:B-1----:R-:W-:Y:S01]  /*15800*/  FADD.FTZ R3, R14, R20 ;  /* 0x000000140e037221 */ /* 0x002fe20000010000 */
[----:B------:R-:W-:Y:S02]  /*15810*/  SHF.R.U32.HI R2, RZ, 0x18, R0 ;  /* 0x00000018ff027819 */ /* 0x000fe40000011600 */
[----:B------:R-:W-:Y:S02]  /*15820*/  LOP3.LUT R0, R0, 0xffff, RZ, 0xc0, !PT ;  /* 0x0000ffff00007812 */ /* 0x000fe400078ec0ff */
[----:B------:R-:W-:Y:S01]  /*15830*/  PRMT R150, R26, 0x7610, R150 ;  /* 0x000076101a967816 */ /* 0x000fe20000000096 */
[----:B------:R-:W-:Y:S01]  /*15840*/  @!P1 HADD2 R47, -R151.H0_H0, -RZ.H0_H0 ;  /* 0xa00000ff972f9230 */ /* 0x000fe20000000900 */
[----:B------:R-:W-:Y:S01]  /*15850*/  @!P4 PRMT R154, R46, 0x5410, RZ ;  /* 0x000054102e9ac816 */ /* 0x000fe200000000ff */
[----:B--2---:R-:W-:Y:S01]  /*15860*/  FADD.FTZ R5, R4, R3 ;  /* 0x0000000304057221 */ /* 0x004fe20000010000 */
[----:B------:R-:W-:-:S02]  /*15870*/  ISETP.GE.U32.AND P4, PT, R217, R2, PT ;  /* 0x00000002d900720c */ /* 0x000fc40003f86070 */
[----:B------:R-:W-:Y:S02]  /*15880*/  LOP3.LUT R2, R15, 0xff, RZ, 0xc0, !PT ;  /* 0x000000ff0f027812 */ /* 0x000fe400078ec0ff */
[----:B------:R-:W-:Y:S01]  /*15890*/  SHF.R.U32.HI R0, RZ, 0x8, R0 ;  /* 0x00000008ff007819 */ /* 0x000fe20000011600 */
[----:B------:R-:W-:Y:S01]  /*158a0*/  @!P6 HADD2 R51, -R150.H0_H0, -RZ.H0_H0 ;  /* 0xa00000ff9633e230 */ /* 0x000fe20000000900 */
[----:B------:R-:W-:Y:S02]  /*158b0*/  F2FP.PACK_AB R4, R4, R14 ;  /* 0x0000000e0404723e */ /* 0x000fe400000000ff */
[----:B------:R-:W1:Y:S01]  /*158c0*/  MUFU.EX2 R14, R37 ;  /* 0x00000025000e7308 */ /* 0x000e620000000800 */
[----:B------:R-:W-:Y:S02]  /*158d0*/  PRMT R135, R150, 0x5410, R151 ;  /* 0x0000541096877816 */ /* 0x000fe40000000097 */
[----:B------:R-:W-:Y:S02]  /*158e0*/  @!P1 PRMT R151, R47, 0x5410, RZ ;  /* 0x000054102f979816 */ /* 0x000fe400000000ff */
[----:B------:R-:W-:-:S02]  /*158f0*/  LOP3.LUT R0, R0, 0xffff, RZ, 0xc0, !PT ;  /* 0x0000ffff00007812 */ /* 0x000fc400078ec0ff */
[----:B------:R-:W-:Y:S02]  /*15900*/  ISETP.GE.U32.AND P1, PT, R217, R2, PT ;  /* 0x00000002d900720c */ /* 0x000fe40003f26070 */
[----:B------:R-:W-:Y:S01]  /*15910*/  PRMT R147, R23, 0x7610, R147 ;  /* 0x0000761017937816 */ /* 0x000fe20000000093 */
[----:B------:R-:W2:Y:S01]  /*15920*/  MUFU.EX2 R2, R39 ;  /* 0x0000002700027308 */ /* 0x000ea20000000800 */
[----:B------:R-:W-:Y:S02]  /*15930*/  @!P6 PRMT R150, R51, 0x5410, RZ ;  /* 0x000054103396e816 */ /* 0x000fe400000000ff */
[----:B------:R-:W-:Y:S02]  /*15940*/  ISETP.GE.U32.AND P6, PT, R217, R0, PT ;  /* 0x00000000d900720c */ /* 0x000fe40003fc6070 */
[----:B------:R-:W-:Y:S01]  /*15950*/  SHF.R.U32.HI R0, RZ, 0x8, R16 ;  /* 0x00000008ff007819 */ /* 0x000fe20000011610 */
[----:B------:R-:W-:Y:S01]  /*15960*/  @!P2 HADD2 R55, -R147.H0_H0, -RZ.H0_H0 ;  /* 0xa00000ff9337a230 */ /* 0x000fe20000000900 */
[----:B------:R-:W-:Y:S01]  /*15970*/  PRMT R146, R23, 0x7632, R146 ;  /* 0x0000763217927816 */ /* 0x000fe20000000092 */
[----:B------:R-:W3:Y:S01]  /*15980*/  MUFU.EX2 R25, R97 ;  /* 0x0000006100197308 */ /* 0x000ee20000000800 */
[----:B------:R-:W-:-:S02]  /*15990*/  LOP3.LUT R0, R0, 0xffff, RZ, 0xc0, !PT ;  /* 0x0000ffff00007812 */ /* 0x000fc400078ec0ff */
[----:B------:R-:W-:Y:S02]  /*159a0*/  PRMT R221, R147, 0x5410, R146 ;  /* 0x0000541093dd7816 */ /* 0x000fe40000000092 */
[----:B------:R-:W-:Y:S02]  /*159b0*/  F2FP.PACK_AB R201, R19, R27 ;  /* 0x0000001b13c9723e */ /* 0x000fe400000000ff */
[----:B------:R-:W-:Y:S01]  /*159c0*/  @!P2 PRMT R147, R55, 0x5410, RZ ;  /* 0x000054103793a816 */ /* 0x000fe200000000ff */
[----:B------:R-:W4:Y:S01]  /*159d0*/  MUFU.EX2 R20, R128 ;  /* 0x0000008000147308 */ /* 0x000f220000000800 */
[----:B------:R-:W-:Y:S01]  /*159e0*/  ISETP.GE.U32.AND P2, PT, R217, R0, PT ;  /* 0x00000000d900720c */ /* 0x000fe20003f46070 */
[----:B-1----:R-:W-:-:S06]  /*159f0*/  FADD.FTZ R0, R14, R24 ;  /* 0x000000180e007221 */ /* 0x002fcc0000010000 */
[----:B------:R-:W1:Y:S01]  /*15a00*/  MUFU.EX2 R27, R70 ;  /* 0x00000046001b7308 */ /* 0x000e620000000800 */
[C---:B--2---:R-:W-:Y:S01]  /*15a10*/  FADD.FTZ R3, R2.reuse, R0 ;  /* 0x0000000002037221 */ /* 0x044fe20000010000 */
[----:B------:R-:W-:Y:S02]  /*15a20*/  F2FP.PACK_AB R0, R2, R14 ;  /* 0x0000000e0200723e */ /* 0x000fe400000000ff */
[----:B------:R-:W-:-:S04]  /*15a30*/  PRMT R143, R4, 0x7610, R143 ;  /* 0x00007610048f7816 */ /* 0x000fc8000000008f */
[----:B------:R-:W2:Y:S01]  /*15a40*/  MUFU.EX2 R21, R72 ;  /* 0x0000004800157308 */ /* 0x000ea20000000800 */
[----:B------:R-:W-:Y:S02]  /*15a50*/  PRMT R142, R4, 0x7632, R142 ;  /* 0x00007632048e7816 */ /* 0x000fe4000000008e */
[----:B------:R-:W-:-:S05]  /*15a60*/  PRMT R139, R0, 0x7610, R139 ;  /* 0x00007610008b7816 */ /* 0x000fca000000008b */
[----:B------:R-:W1:Y:S01]  /*15a70*/  MUFU.EX2 R15, R35 ;  /* 0x00000023000f7308 */ /* 0x000e620000000800 */
[----:B------:R-:W-:Y:S01]  /*15a80*/  PRMT R138, R0, 0x7632, R138 ;  /* 0x00007632008a7816 */ /* 0x000fe2000000008a */
[----:B---3--:R-:W-:-:S06]  /*15a90*/  FADD.FTZ R0, R25, R17 ;  /* 0x0000001119007221 */ /* 0x008fcc0000010000 */
[----:B------:R-:W-:Y:S01]  /*15aa0*/  MUFU.EX2 R26, R73 ;  /* 0x00000049001a7308 */ /* 0x000fe20000000800 */
[----:B----4-:R-:W-:-:S07]  /*15ab0*/  FADD.FTZ R30, R20, R0 ;  /* 0x00000000141e7221 */ /* 0x010fce0000010000 */
[----:B------:R-:W3:Y:S01]  /*15ac0*/  MUFU.EX2 R4, R36 ;  /* 0x0000002400047308 */ /* 0x000ee20000000800 */
[----:B-1----:R-:W-:-:S07]  /*15ad0*/  FADD.FTZ R0, R27, R5 ;  /* 0x000000051b007221 */ /* 0x002fce0000010000 */
[----:B------:R-:W1:Y:S01]  /*15ae0*/  MUFU.EX2 R16, R89 ;  /* 0x0000005900107308 */ /* 0x000e620000000800 */
[----:B--2---:R-:W-:-:S07]  /*15af0*/  FADD.FTZ R0, R21, R0 ;  /* 0x0000000015007221 */ /* 0x004fce0000010000 */
[----:B------:R2:W4:Y:S01]  /*15b00*/  MUFU.EX2 R19, R40 ;  /* 0x0000002800137308 */ /* 0x0005220000000800 */
[----:B------:R-:W-:Y:S01]  /*15b10*/  FADD.FTZ R2, R15, R18 ;  /* 0x000000120f027221 */ /* 0x000fe20000010000 */
[----:B---3--:R-:W-:Y:S01]  /*15b20*/  F2FP.PACK_AB R41, R4, R15 ;  /* 0x0000000f0429723e */ /* 0x008fe200000000ff */
[----:B------:R-:W-:Y:S02]  /*15b30*/  FADD.FTZ R0, R26, R0 ;  /* 0x000000001a007221 */ /* 0x000fe40000010000 */
[----:B------:R-:W-:-:S03]  /*15b40*/  FADD.FTZ R31, R4, R2 ;  /* 0x00000002041f7221 */ /* 0x000fc60000010000 */
[----:B------:R-:W3:Y:S08]  /*15b50*/  MUFU.EX2 R14, R48 ;  /* 0x00000030000e7308 */ /* 0x000ef00000000800 */
[----:B------:R-:W3:Y:S01]  /*15b60*/  MUFU.EX2 R4, R60 ;  /* 0x0000003c00047308 */ /* 0x000ee20000000800 */
[----:B--2---:R-:W-:Y:S01]  /*15b70*/  F2FP.PACK_AB R40, R20, R25 ;  /* 0x000000191428723e */ /* 0x004fe200000000ff */
[----:B-1----:R-:W-:Y:S01]  /*15b80*/  FADD.FTZ R20, R16, R0 ;  /* 0x0000000010147221 */ /* 0x002fe20000010000 */
[----:B------:R-:W-:Y:S01]  /*15b90*/  IADD3 R0, R226, 0x1, RZ ;  /* 0x00000001e2007810 */ /* 0x000fe20007ffe0ff */
[----:B----4-:R-:W-:-:S04]  /*15ba0*/  FADD.FTZ R2, R19, R3 ;  /* 0x0000000313027221 */ /* 0x010fc80000010000 */
[----:B------:R-:W1:Y:S01]  /*15bb0*/  MUFU.EX2 R3, R65 ;  /* 0x0000004100037308 */ /* 0x000e620000000800 */
[----:B------:R-:W-:Y:S01]  /*15bc0*/  LOP3.LUT R0, R9, R0, RZ, 0x3c, !PT ;  /* 0x0000000009007212 */ /* 0x000fe200078e3cff */
[----:B---3--:R-:W-:-:S03]  /*15bd0*/  FADD.FTZ R2, R14, R2 ;  /* 0x000000020e027221 */ /* 0x008fc60000010000 */
[----:B------:R-:W-:Y:S01]  /*15be0*/  LOP3.LUT R0, R0, R133, RZ, 0x3c, !PT ;  /* 0x0000008500007212 */ /* 0x000fe200078e3cff */
[----:B------:R-:W-:-:S04]  /*15bf0*/  FADD.FTZ R2, R4, R2 ;  /* 0x0000000204027221 */ /* 0x000fc80000010000 */
[----:B------:R-:W-:Y:S01]  /*15c00*/  IMAD.WIDE.U32 R34, R0, -0x326172a9, RZ ;  /* 0xcd9e8d5700227825 */ /* 0x000fe200078e00ff */
[----:B------:R-:W-:-:S03]  /*15c10*/  PRMT R145, R22, 0x7610, R145 ;  /* 0x0000761016917816 */ /* 0x000fc60000000091 */
[----:B-1----:R-:W-:Y:S01]  /*15c20*/  FADD.FTZ R18, R3, R2 ;  /* 0x0000000203127221 */ /* 0x002fe20000010000 */
[----:B------:R-:W-:Y:S02]  /*15c30*/  LOP3.LUT R2, R35, R232, R228, 0x96, !PT ;  /* 0x000000e823027212 */ /* 0x000fe400078e96e4 */
[----:B------:R-:W-:Y:S02]  /*15c40*/  PRMT R144, R22, 0x7632, R144 ;  /* 0x0000763216907816 */ /* 0x000fe40000000090 */
[----:B------:R-:W-:Y:S01]  /*15c50*/  F2FP.PACK_AB R22, R3, R4 ;  /* 0x000000040316723e */ /* 0x000fe200000000ff */
[----:B------:R-:W-:-:S05]  /*15c60*/  IMAD.WIDE.U32 R2, R2, -0x2daee0ad, RZ ;  /* 0xd2511f5302027825 */ /* 0x000fca00078e00ff */
[----:B------:R-:W-:Y:S02]  /*15c70*/  LOP3.LUT R0, R3, R234, R250, 0x96, !PT ;  /* 0x000000ea03007212 */ /* 0x000fe400078e96fa */
[----:B------:R-:W-:Y:S02]  /*15c80*/  LOP3.LUT R3, R101, R233, R34, 0x96, !PT ;  /* 0x000000e965037212 */ /* 0x000fe400078e9622 */
[----:B------:R-:W-:-:S03]  /*15c90*/  F2FP.PACK_AB R24, R16, R26 ;  /* 0x0000001a1018723e */ /* 0x000fc600000000ff */
[----:B------:R-:W-:-:S04]  /*15ca0*/  IMAD.WIDE.U32 R4, R3, -0x2daee0ad, RZ ;  /* 0xd2511f5303047825 */ /* 0x000fc800078e00ff */
[----:B------:R-:W-:Y:S01]  /*15cb0*/  IMAD.WIDE.U32 R16, R0, -0x326172a9, RZ ;  /* 0xcd9e8d5700107825 */ /* 0x000fe200078e00ff */
[----:B------:R-:W-:Y:S02]  /*15cc0*/  LOP3.LUT R0, R5, R241, R2, 0x96, !PT ;  /* 0x000000f105007212 */ /* 0x000fe400078e9602 */
        /* <DEDUP_REMOVED lines=11> */
[----:B------:R-:W-:Y:S01]  /*15d80*/  LOP3.LUT R0, R3, R242, R4, 0x96, !PT ;  /* 0x000000f203007212 */ /* 0x000fe200078e9604 */
[----:B------:R-:W-:Y:S01]  /*15d90*/  IMAD.MOV.U32 R37, RZ, RZ, R216 ;  /* 0x000000ffff257224 */ /* 0x000fe200078e00d8 */
[----:B------:R-:W-:Y:S02]  /*15da0*/  PRMT R216, R145, 0x5410, R144 ;  /* 0x0000541091d87816 */ /* 0x000fe40000000090 */
[----:B------:R-:W-:Y:S02]  /*15db0*/  LOP3.LUT R4, R0, 0xff, RZ, 0xc0, !PT ;  /* 0x000000ff00047812 */ /* 0x000fe400078ec0ff */
        /* <DEDUP_REMOVED lines=10> */
[----:B------:R-:W-:Y:S01]  /*15e60*/  SHF.R.U32.HI R4, RZ, 0x10, R0 ;  /* 0x00000010ff047819 */ /* 0x000fe20000011600 */
[----:B------:R-:W-:Y:S01]  /*15e70*/  IMAD.MOV.U32 R36, RZ, RZ, R222 ;  /* 0x000000ffff247224 */ /* 0x000fe200078e00de */
[----:B------:R-:W-:Y:S01]  /*15e80*/  SHF.R.U32.HI R0, RZ, 0x18, R0 ;  /* 0x00000018ff007819 */ /* 0x000fe20000011600 */
[----:B------:R-:W-:Y:S01]  /*15e90*/  @!P2 HADD2 R58, -R142.H0_H0, -RZ.H0_H0 ;  /* 0xa00000ff8e3aa230 */ /* 0x000fe20000000900 */
[----:B------:R-:W-:-:S02]  /*15ea0*/  PRMT R222, R139, 0x5410, R138 ;  /* 0x000054108bde7816 */ /* 0x000fc4000000008a */
[----:B------:R-:W-:Y:S02]  /*15eb0*/  @!P0 PRMT R138, R53, 0x5410, RZ ;  /* 0x00005410358a8816 */ /* 0x000fe400000000ff */
[----:B------:R-:W-:Y:S01]  /*15ec0*/  ISETP.GE.U32.AND P0, PT, R217, R0, PT ;  /* 0x00000000d900720c */ /* 0x000fe20003f06070 */
[----:B------:R-:W1:Y:S01]  /*15ed0*/  MUFU.EX2 R25, R76 ;  /* 0x0000004c00197308 */ /* 0x000e620000000800 */
[----:B------:R-:W-:Y:S01]  /*15ee0*/  LOP3.LUT R0, R2, 0xff, RZ, 0xc0, !PT ;  /* 0x000000ff02007812 */ /* 0x000fe200078ec0ff */
[----:B------:R-:W-:Y:S01]  /*15ef0*/  @!P1 HADD2 R56, -R139.H0_H0, -RZ.H0_H0 ;  /* 0xa00000ff8b389230 */ /* 0x000fe20000000900 */
[----:B------:R-:W-:Y:S02]  /*15f00*/  @!P2 PRMT R142, R58, 0x5410, RZ ;  /* 0x000054103a8ea816 */ /* 0x000fe400000000ff */
[----:B------:R-:W-:Y:S02]  /*15f10*/  LOP3.LUT R5, R5, R238, R14, 0x96, !PT ;  /* 0x000000ee05057212 */ /* 0x000fe400078e960e */
[----:B------:R-:W-:Y:S01]  /*15f20*/  ISETP.GE.U32.AND P2, PT, R217, R0, PT ;  /* 0x00000000d900720c */ /* 0x000fe20003f46070 */
[----:B------:R-:W2:Y:S01]  /*15f30*/  MUFU.EX2 R17, R77 ;  /* 0x0000004d00117308 */ /* 0x000ea20000000800 */
[----:B------:R-:W-:-:S02]  /*15f40*/  SHF.R.U32.HI R0, RZ, 0x10, R2 ;  /* 0x00000010ff007819 */ /* 0x000fc40000011602 */
[----:B------:R-:W-:Y:S02]  /*15f50*/  LOP3.LUT R14, R2, 0xffff, RZ, 0xc0, !PT ;  /* 0x0000ffff020e7812 */ /* 0x000fe400078ec0ff */
[----:B------:R-:W-:Y:S01]  /*15f60*/  SHF.R.U32.HI R2, RZ, 0x18, R2 ;  /* 0x00000018ff027819 */ /* 0x000fe20000011602 */
[----:B------:R-:W-:Y:S01]  /*15f70*/  @!P5 HADD2 R54, -R145.H0_H0, -RZ.H0_H0 ;  /* 0xa00000ff9136d230 */ /* 0x000fe20000000900 */
[----:B------:R-:W-:Y:S01]  /*15f80*/  @!P1 PRMT R139, R56, 0x5410, RZ ;  /* 0x00005410388b9816 */ /* 0x000fe200000000ff */
[----:B------:R-:W-:Y:S01]  /*15f90*/  MUFU.EX2 R26, R117 ;  /* 0x00000075001a7308 */ /* 0x000fe20000000800 */
[----:B------:R-:W-:Y:S02]  /*15fa0*/  F2FP.PACK_AB R21, R21, R27 ;  /* 0x0000001b1515723e */ /* 0x000fe400000000ff */
[----:B------:R-:W-:Y:S01]  /*15fb0*/  ISETP.GE.U32.AND P1, PT, R217, R2, PT ;  /* 0x00000002d900720c */ /* 0x000fe20003f26070 */
[----:B------:R-:W-:Y:S01]  /*15fc0*/  IMAD.WIDE.U32 R2, R5, -0x2daee0ad, RZ ;  /* 0xd2511f5305027825 */ /* 0x000fe200078e00ff */
[----:B------:R-:W-:-:S03]  /*15fd0*/  LOP3.LUT R4, R4, 0xff, RZ, 0xc0, !PT ;  /* 0x000000ff04047812 */ /* 0x000fc600078ec0ff */
[----:B------:R-:W3:Y:S01]  /*15fe0*/  MUFU.EX2 R27, R116 ;  /* 0x00000074001b7308 */ /* 0x000ee20000000800 */
[----:B------:R-:W-:Y:S02]  /*15ff0*/  @!P5 PRMT R145, R54, 0x5410, RZ ;  /* 0x000054103691d816 */ /* 0x000fe400000000ff */
[----:B------:R-:W-:Y:S02]  /*16000*/  ISETP.GE.U32.AND P5, PT, R217, R4, PT ;  /* 0x00000004d900720c */ /* 0x000fe40003fa6070 */
[C---:B------:R-:W-:Y:S02]  /*16010*/  LOP3.LUT R5, R2.reuse, 0xff, RZ, 0xc0, !PT ;  /* 0x000000ff02057812 */ /* 0x040fe400078ec0ff */
[----:B------:R-:W-:Y:S02]  /*16020*/  LOP3.LUT R19, R2, 0xffff, RZ, 0xc0, !PT ;  /* 0x0000ffff02137812 */ /* 0x000fe400078ec0ff */
[--C-:B------:R-:W-:Y:S02]  /*16030*/  SHF.R.U32.HI R15, RZ, 0x10, R2.reuse ;  /* 0x00000010ff0f7819 */ /* 0x100fe40000011602 */
[----:B------:R-:W-:Y:S01]  /*16040*/  SHF.R.U32.HI R4, RZ, 0x18, R2 ;  /* 0x00000018ff047819 */ /* 0x000fe20000011602 */
[----:B-1----:R-:W-:Y:S01]  /*16050*/  FADD.FTZ R2, R25, R18 ;  /* 0x0000001219027221 */ /* 0x002fe20000010000 */
[----:B------:R-:W-:Y:S01]  /*16060*/  @!P6 HADD2 R57, -R146.H0_H0, -RZ.H0_H0 ;  /* 0xa00000ff9239e230 */ /* 0x000fe20000000900 */
[----:B------:R-:W-:-:S02]  /*16070*/  PRMT R128, R21, 0x7610, R128 ;  /* 0x0000761015807816 */ /* 0x000fc40000000080 */
[----:B------:R-:W-:Y:S01]  /*16080*/  LOP3.LUT R0, R0, 0xff, RZ, 0xc0, !PT ;  /* 0x000000ff00007812 */ /* 0x000fe200078ec0ff */
[----:B--2---:R-:W-:Y:S01]  /*16090*/  FADD.FTZ R18, R17, R2 ;  /* 0x0000000211127221 */ /* 0x004fe20000010000 */
[----:B------:R-:W-:Y:S01]  /*160a0*/  SHF.R.U32.HI R2, RZ, 0x8, R14 ;  /* 0x00000008ff027819 */ /* 0x000fe2000001160e */
[----:B------:R-:W-:Y:S01]  /*160b0*/  @!P4 HADD2 R68, -R128.H0_H0, -RZ.H0_H0 ;  /* 0xa00000ff8044c230 */ /* 0x000fe20000000900 */
[----:B------:R-:W-:Y:S02]  /*160c0*/  @!P6 PRMT R146, R57, 0x5410, RZ ;  /* 0x000054103992e816 */ /* 0x000fe400000000ff */
[----:B------:R-:W-:Y:S02]  /*160d0*/  ISETP.GE.U32.AND P6, PT, R217, R0, PT ;  /* 0x00000000d900720c */ /* 0x000fe40003fc6070 */
[----:B------:R-:W-:Y:S02]  /*160e0*/  PRMT R126, R21, 0x7632, R126 ;  /* 0x00007632157e7816 */ /* 0x000fe4000000007e */
[----:B------:R-:W-:Y:S01]  /*160f0*/  LOP3.LUT R0, R3, R237, R16, 0x96, !PT ;  /* 0x000000ed03007212 */ /* 0x000fe200078e9610 */
[----:B---3--:R-:W-:Y:S01]  /*16100*/  FADD.FTZ R3, R27, R20 ;  /* 0x000000141b037221 */ /* 0x008fe20000010000 */
[----:B------:R-:W-:Y:S01]  /*16110*/  F2FP.PACK_AB R16, R26, R27 ;  /* 0x0000001b1a10723e */ /* 0x000fe200000000ff */
[----:B------:R-:W-:Y:S01]  /*16120*/  IMAD.MOV.U32 R27, RZ, RZ, R212 ;  /* 0x000000ffff1b7224 */ /* 0x000fe200078e00d4 */
[----:B------:R-:W-:-:S02]  /*16130*/  LOP3.LUT R2, R2, 0xffff, RZ, 0xc0, !PT ;  /* 0x0000ffff02027812 */ /* 0x000fc400078ec0ff */
[----:B------:R-:W-:Y:S02]  /*16140*/  PRMT R212, R128, 0x5410, R126 ;  /* 0x0000541080d47816 */ /* 0x000fe4000000007e */
[----:B------:R-:W-:Y:S02]  /*16150*/  PRMT R122, R23, 0x7610, R122 ;  /* 0x00007610177a7816 */ /* 0x000fe4000000007a */
[----:B------:R-:W-:Y:S01]  /*16160*/  @!P4 PRMT R128, R68, 0x5410, RZ ;  /* 0x000054104480c816 */ /* 0x000fe200000000ff */
[----:B------:R-:W1:Y:S01]  /*16170*/  MUFU.EX2 R20, R120 ;  /* 0x0000007800147308 */ /* 0x000e620000000800 */
[----:B------:R-:W-:Y:S02]  /*16180*/  ISETP.GE.U32.AND P4, PT, R217, R2, PT ;  /* 0x00000002d900720c */ /* 0x000fe40003f86070 */
[----:B------:R-:W-:Y:S01]  /*16190*/  SHF.R.U32.HI R2, RZ, 0x10, R0 ;  /* 0x00000010ff027819 */ /* 0x000fe20000011600 */
[----:B------:R-:W-:Y:S01]  /*161a0*/  @!P5 HADD2 R71, -R122.H0_H0, -RZ.H0_H0 ;  /* 0xa00000ff7a47d230 */ /* 0x000fe20000000900 */
[----:B------:R-:W-:-:S02]  /*161b0*/  PRMT R123, R23, 0x7632, R123 ;  /* 0x00007632177b7816 */ /* 0x000fc4000000007b */
[----:B------:R-:W-:Y:S01]  /*161c0*/  PRMT R131, R24, 0x7610, R131 ;  /* 0x0000761018837816 */ /* 0x000fe20000000083 */
[----:B------:R-:W2:Y:S01]  /*161d0*/  MUFU.EX2 R14, R121 ;  /* 0x00000079000e7308 */ /* 0x000ea20000000800 */
[----:B------:R-:W-:Y:S01]  /*161e0*/  F2FP.PACK_AB R17, R17, R25 ;  /* 0x000000191111723e */ /* 0x000fe200000000ff */
[----:B------:R-:W-:Y:S01]  /*161f0*/  IMAD.MOV.U32 R25, RZ, RZ, R211 ;  /* 0x000000ffff197224 */ /* 0x000fe200078e00d3 */
[----:B------:R-:W-:Y:S01]  /*16200*/  LOP3.LUT R2, R2, 0xff, RZ, 0xc0, !PT ;  /* 0x000000ff02027812 */ /* 0x000fe200078ec0ff */
[----:B------:R-:W-:Y:S01]  /*16210*/  @!P2 HADD2 R74, -R131.H0_H0, -RZ.H0_H0 ;  /* 0xa00000ff834aa230 */ /* 0x000fe20000000900 */
[----:B------:R-:W-:Y:S02]  /*16220*/  PRMT R211, R122, 0x5410, R123 ;  /* 0x000054107ad37816 */ /* 0x000fe4000000007b */
[----:B------:R-:W-:Y:S02]  /*16230*/  @!P5 PRMT R122, R71, 0x5410, RZ ;  /* 0x00005410477ad816 */ /* 0x000fe400000000ff */
[----:B------:R-:W-:Y:S01]  /*16240*/  PRMT R130, R24, 0x7632, R130 ;  /* 0x0000763218827816 */ /* 0x000fe20000000082 */
[----:B------:R-:W-:Y:S01]  /*16250*/  FADD.FTZ R3, R26, R3 ;  /* 0x000000031a037221 */ /* 0x000fe20000010000 */
[----:B------:R-:W-:Y:S01]  /*16260*/  ISETP.GE.U32.AND P5, PT, R217, R2, PT ;  /* 0x00000002d900720c */ /* 0x000fe20003fa6070 */
[----:B------:R-:W-:Y:S01]  /*16270*/  IMAD.MOV.U32 R26, RZ, RZ, R213 ;  /* 0x000000ffff1a7224 */ /* 0x000fe200078e00d5 */
[----:B------:R-:W-:Y:S01]  /*16280*/  LOP3.LUT R2, R0, 0xff, RZ, 0xc0, !PT ;  /* 0x000000ff00027812 */ /* 0x000fe200078ec0ff */
[----:B------:R3:W-:Y:S01]  /*16290*/  MUFU.EX2 R23, R129 ;  /* 0x0000008100177308 */ /* 0x0007e20000000800 */
[----:B------:R-:W-:Y:S01]  /*162a0*/  PRMT R213, R131, 0x5410, R130 ;  /* 0x0000541083d57816 */ /* 0x000fe20000000082 */
[----:B------:R-:W-:Y:S01]  /*162b0*/  @!P4 HADD2 R75, -R130.H0_H0, -RZ.H0_H0 ;  /* 0xa00000ff824bc230 */ /* 0x000fe20000000900 */
[----:B------:R-:W-:Y:S01]  /*162c0*/  @!P2 PRMT R131, R74, 0x5410, RZ ;  /* 0x000054104a83a816 */ /* 0x000fe200000000ff */
[----:B------:R-:W-:Y:S01]  /*162d0*/  @!P3 HADD2 R64, -R126.H0_H0, -RZ.H0_H0 ;  /* 0xa00000ff7e40b230 */ /* 0x000fe20000000900 */
[----:B------:R-:W-:Y:S01]  /*162e0*/  ISETP.GE.U32.AND P2, PT, R217, R2, PT ;  /* 0x00000002d900720c */ /* 0x000fe20003f46070 */
[----:B------:R-:W-:Y:S01]  /*162f0*/  @!P0 HADD2 R69, -R123.H0_H0, -RZ.H0_H0 ;  /* 0xa00000ff7b458230 */ /* 0x000fe20000000900 */
[----:B------:R-:W-:Y:S01]  /*16300*/  SHF.R.U32.HI R2, RZ, 0x18, R0 ;  /* 0x00000018ff027819 */ /* 0x000fe20000011600 */
[----:B------:R4:W-:Y:S01]  /*16310*/  MUFU.EX2 R24, R127 ;  /* 0x0000007f00187308 */ /* 0x0009e20000000800 */
[----:B------:R-:W-:Y:S01]  /*16320*/  LOP3.LUT R0, R0, 0xffff, RZ, 0xc0, !PT ;  /* 0x0000ffff00007812 */ /* 0x000fe200078ec0ff */
[----:B-1----:R-:W-:Y:S01]  /*16330*/  FADD.FTZ R3, R20, R3 ;  /* 0x0000000314037221 */ /* 0x002fe20000010000 */
[----:B------:R-:W-:-:S02]  /*16340*/  @!P4 PRMT R130, R75, 0x5410, RZ ;  /* 0x000054104b82c816 */ /* 0x000fc400000000ff */
[----:B---3--:R-:W-:Y:S02]  /*16350*/  PRMT R129, R22, 0x7632, R129 ;  /* 0x0000763216817816 */ /* 0x008fe40000000081 */
[----:B------:R-:W-:Y:S02]  /*16360*/  @!P3 PRMT R126, R64, 0x5410, RZ ;  /* 0x00005410407eb816 */ /* 0x000fe400000000ff */
[----:B------:R-:W-:Y:S01]  /*16370*/  @!P0 PRMT R123, R69, 0x5410, RZ ;  /* 0x00005410457b8816 */ /* 0x000fe200000000ff */
[----:B------:R-:W-:Y:S01]  /*16380*/  @!P1 HADD2 R78, -R129.H0_H0, -RZ.H0_H0 ;  /* 0xa00000ff814e9230 */ /* 0x000fe20000000900 */
[C---:B------:R-:W-:Y:S02]  /*16390*/  ISETP.GE.U32.AND P4, PT, R217.reuse, R2, PT ;  /* 0x00000002d900720c */ /* 0x040fe40003f86070 */
[----:B----4-:R-:W-:Y:S02]  /*163a0*/  PRMT R127, R22, 0x7610, R127 ;  /* 0x00007610167f7816 */ /* 0x010fe4000000007f */
[C---:B------:R-:W-:Y:S01]  /*163b0*/  ISETP.GE.U32.AND P3, PT, R217.reuse, R5, PT ;  /* 0x00000005d900720c */ /* 0x040fe20003f66070 */
[----:B--2---:R-:W-:Y:S01]  /*163c0*/  FADD.FTZ R5, R14, R3 ;  /* 0x000000030e057221 */ /* 0x004fe20000010000 */
[----:B------:R-:W-:-:S02]  /*163d0*/  ISETP.GE.U32.AND P0, PT, R217, R4, PT ;  /* 0x00000004d900720c */ /* 0x000fc40003f06070 */
[----:B------:R-:W-:Y:S02]  /*163e0*/  LOP3.LUT R2, R15, 0xff, RZ, 0xc0, !PT ;  /* 0x000000ff0f027812 */ /* 0x000fe400078ec0ff */
[----:B------:R-:W-:Y:S01]  /*163f0*/  SHF.R.U32.HI R0, RZ, 0x8, R0 ;  /* 0x00000008ff007819 */ /* 0x000fe20000011600 */
[----:B------:R-:W-:Y:S01]  /*16400*/  @!P6 HADD2 R80, -R127.H0_H0, -RZ.H0_H0 ;  /* 0xa00000ff7f50e230 */ /* 0x000fe20000000900 */
[----:B------:R-:W-:Y:S02]  /*16410*/  F2FP.PACK_AB R4, R14, R20 ;  /* 0x000000140e04723e */ /* 0x000fe400000000ff */
[----:B------:R1:W-:Y:S01]  /*16420*/  MUFU.EX2 R20, R194 ;  /* 0x000000c200147308 */ /* 0x0003e20000000800 */
[----:B------:R-:W-:Y:S02]  /*16430*/  LOP3.LUT R0, R0, 0xffff, RZ, 0xc0, !PT ;  /* 0x0000ffff00007812 */ /* 0x000fe400078ec0ff */
[----:B------:R-:W-:-:S05]  /*16440*/  PRMT R121, R16, 0x7610, R121 ;  /* 0x0000761010797816 */ /* 0x000fca0000000079 */
[----:B------:R-:W2:Y:S01]  /*16450*/  MUFU.EX2 R14, R92 ;  /* 0x0000005c000e7308 */ /* 0x000ea20000000800 */
[----:B-1----:R-:W-:Y:S02]  /*16460*/  PRMT R194, R127, 0x5410, R129 ;  /* 0x000054107fc27816 */ /* 0x002fe40000000081 */
[----:B------:R-:W-:Y:S02]  /*16470*/  @!P1 PRMT R129, R78, 0x5410, RZ ;  /* 0x000054104e819816 */ /* 0x000fe400000000ff */
[----:B------:R-:W-:-:S03]  /*16480*/  ISETP.GE.U32.AND P1, PT, R217, R2, PT ;  /* 0x00000002d900720c */ /* 0x000fc60003f26070 */
[----:B------:R-:W1:Y:S01]  /*16490*/  MUFU.EX2 R2, R93 ;  /* 0x0000005d00027308 */ /* 0x000e620000000800 */
[----:B------:R-:W-:Y:S02]  /*164a0*/  @!P6 PRMT R127, R80, 0x5410, RZ ;  /* 0x00005410507fe816 */ /* 0x000fe400000000ff */
[----:B------:R-:W-:Y:S02]  /*164b0*/  ISETP.GE.U32.AND P6, PT, R217, R0, PT ;  /* 0x00000000d900720c */ /* 0x000fe40003fc6070 */
[----:B------:R-:W-:Y:S01]  /*164c0*/  SHF.R.U32.HI R0, RZ, 0x8, R19 ;  /* 0x00000008ff007819 */ /* 0x000fe20000011613 */
[----:B------:R-:W-:Y:S01]  /*164d0*/  @!P2 HADD2 R81, -R121.H0_H0, -RZ.H0_H0 ;  /* 0xa00000ff7951a230 */ /* 0x000fe20000000900 */
[----:B------:R-:W-:Y:S01]  /*164e0*/  PRMT R120, R16, 0x7632, R120 ;  /* 0x0000763210787816 */ /* 0x000fe20000000078 */
[----:B------:R-:W-:Y:S01]  /*164f0*/  IMAD.MOV.U32 R78, RZ, RZ, R208 ;  /* 0x000000ffff4e7224 */ /* 0x000fe200078e00d0 */
[----:B------:R-:W-:Y:S02]  /*16500*/  LOP3.LUT R0, R0, 0xffff, RZ, 0xc0, !PT ;  /* 0x0000ffff00007812 */ /* 0x000fe400078ec0ff */
[----:B------:R-:W-:-:S02]  /*16510*/  PRMT R208, R121, 0x5410, R120 ;  /* 0x0000541079d07816 */ /* 0x000fc40000000078 */
[----:B------:R-:W-:Y:S02]  /*16520*/  @!P2 PRMT R121, R81, 0x5410, RZ ;  /* 0x000054105179a816 */ /* 0x000fe400000000ff */
[----:B------:R-:W-:Y:S01]  /*16530*/  ISETP.GE.U32.AND P2, PT, R217, R0, PT ;  /* 0x00000000d900720c */ /* 0x000fe20003f46070 */
[----:B--2---:R-:W-:Y:S01]  /*16540*/  FADD.FTZ R0, R14, R18 ;  /* 0x000000120e007221 */ /* 0x004fe20000010000 */
[----:B------:R-:W2:Y:S03]  /*16550*/  MUFU.EX2 R21, R176 ;  /* 0x000000b000157308 */ /* 0x000ea60000000800 */
[C---:B-1----:R-:W-:Y:S01]  /*16560*/  FADD.FTZ R3, R2.reuse, R0 ;  /* 0x0000000002037221 */ /* 0x042fe20000010000 */
[----:B------:R-:W-:-:S04]  /*16570*/  F2FP.PACK_AB R0, R2, R14 ;  /* 0x0000000e0200723e */ /* 0x000fc800000000ff */
[----:B------:R-:W1:Y:S01]  /*16580*/  MUFU.EX2 R15, R61 ;  /* 0x0000003d000f7308 */ /* 0x000e620000000800 */
[C---:B------:R-:W-:Y:S02]  /*16590*/  PRMT R117, R4.reuse, 0x7610, R117 ;  /* 0x0000761004757816 */ /* 0x040fe40000000075 */
[----:B------:R-:W-:Y:S02]  /*165a0*/  PRMT R116, R4, 0x7632, R116 ;  /* 0x0000763204747816 */ /* 0x000fe40000000074 */
[----:B------:R-:W-:-:S03]  /*165b0*/  PRMT R115, R0, 0x7610, R115 ;  /* 0x0000761000737816 */ /* 0x000fc60000000073 */
[----:B------:R-:W3:Y:S01]  /*165c0*/  MUFU.EX2 R22, R177 ;  /* 0x000000b100167308 */ /* 0x000ee20000000800 */
[----:B------:R-:W-:Y:S01]  /*165d0*/  PRMT R114, R0, 0x7632, R114 ;  /* 0x0000763200727816 */ /* 0x000fe20000000072 */
[----:B------:R-:W-:-:S06]  /*165e0*/  FADD.FTZ R0, R23, R30 ;  /* 0x0000001e17007221 */ /* 0x000fcc0000010000 */
[----:B------:R-:W4:Y:S01]  /*165f0*/  MUFU.EX2 R4, R62 ;  /* 0x0000003e00047308 */ /* 0x000f220000000800 */
[----:B------:R-:W-:Y:S02]  /*16600*/  FADD.FTZ R32, R20, R0 ;  /* 0x0000000014207221 */ /* 0x000fe40000010000 */
[----:B------:R-:W-:-:S05]  /*16610*/  FADD.FTZ R0, R24, R5 ;  /* 0x0000000518007221 */ /* 0x000fca0000010000 */
[----:B------:R-:W4:Y:S01]  /*16620*/  MUFU.EX2 R16, R184 ;  /* 0x000000b800107308 */ /* 0x000f220000000800 */
[----:B--2---:R-:W-:-:S07]  /*16630*/  FADD.FTZ R0, R21, R0 ;  /* 0x0000000015007221 */ /* 0x004fce0000010000 */
[----:B------:R-:W2:Y:S01]  /*16640*/  MUFU.EX2 R19, R96 ;  /* 0x0000006000137308 */ /* 0x000ea20000000800 */
[----:B-1----:R-:W-:Y:S01]  /*16650*/  FADD.FTZ R2, R15, R31 ;  /* 0x0000001f0f027221 */ /* 0x002fe20000010000 */
[C---:B------:R-:W-:Y:S01]  /*16660*/  PRMT R119, R17.reuse, 0x7610, R119 ;  /* 0x0000761011777816 */ /* 0x040fe20000000077 */
[----:B---3--:R-:W-:Y:S01]  /*16670*/  FADD.FTZ R0, R22, R0 ;  /* 0x0000000016007221 */ /* 0x008fe20000010000 */
[----:B------:R-:W-:Y:S01]  /*16680*/  PRMT R118, R17, 0x7632, R118 ;  /* 0x0000763211767816 */ /* 0x000fe20000000076 */
[----:B------:R-:W-:-:S03]  /*16690*/  IMAD.SHL.U32 R17, R230, 0x4, RZ ;  /* 0x00000004e6117824 */ /* 0x000fc600078e00ff */
[----:B------:R-:W1:Y:S01]  /*166a0*/  MUFU.EX2 R14, R98 ;  /* 0x00000062000e7308 */ /* 0x000e620000000800 */
[C---:B----4-:R-:W-:Y:S01]  /*166b0*/  FADD.FTZ R31, R4.reuse, R2 ;  /* 0x00000002041f7221 */ /* 0x050fe20000010000 */
[----:B------:R-:W-:Y:S01]  /*166c0*/  F2FP.PACK_AB R38, R4, R15 ;  /* 0x0000000f0426723e */ /* 0x000fe200000000ff */
[----:B------:R-:W-:Y:S01]  /*166d0*/  FADD.FTZ R18, R16, R0 ;  /* 0x0000000010127221 */ /* 0x000fe20000010000 */
[----:B------:R-:W-:-:S04]  /*166e0*/  IADD3 R0, R17, 0x2, RZ ;  /* 0x0000000211007810 */ /* 0x000fc80007ffe0ff */
[----:B------:R-:W3:Y:S01]  /*166f0*/  MUFU.EX2 R4, R99 ;  /* 0x0000006300047308 */ /* 0x000ee20000000800 */
[----:B--2---:R-:W-:Y:S01]  /*16700*/  FADD.FTZ R2, R19, R3 ;  /* 0x0000000313027221 */ /* 0x004fe20000010000 */
[----:B------:R-:W-:Y:S01]  /*16710*/  LOP3.LUT R0, R9, R0, RZ, 0x3c, !PT ;  /* 0x0000000009007212 */ /* 0x000fe200078e3cff */
[----:B------:R-:W-:-:S05]  /*16720*/  IMAD.MOV.U32 R176, RZ, RZ, R210 ;  /* 0x000000ffffb07224 */ /* 0x000fca00078e00d2 */
[----:B------:R-:W2:Y:S01]  /*16730*/  MUFU.EX2 R3, R108 ;  /* 0x0000006c00037308 */ /* 0x000ea20000000800 */
[----:B------:R-:W-:Y:S01]  /*16740*/  LOP3.LUT R0, R0, R133, RZ, 0x3c, !PT ;  /* 0x0000008500007212 */ /* 0x000fe200078e3cff */
[----:B-1----:R-:W-:Y:S01]  /*16750*/  FADD.FTZ R2, R14, R2 ;  /* 0x000000020e027221 */ /* 0x002fe20000010000 */
[----:B------:R-:W-:Y:S01]  /*16760*/  F2FP.PACK_AB R39, R20, R23 ;  /* 0x000000171427723e */ /* 0x000fe200000000ff */
[----:B------:R-:W-:Y:S01]  /*16770*/  IMAD.MOV.U32 R184, RZ, RZ, R176 ;  /* 0x000000ffffb87224 */ /* 0x000fe200078e00b0 */
[----:B------:R-:W-:Y:S01]  /*16780*/  F2FP.PACK_AB R23, R14, R19 ;  /* 0x000000130e17723e */ /* 0x000fe200000000ff */
[----:B------:R-:W-:Y:S02]  /*16790*/  IMAD.MOV.U32 R176, RZ, RZ, R25 ;  /* 0x000000ffffb07224 */ /* 0x000fe400078e0019 */
[----:B------:R-:W-:Y:S02]  /*167a0*/  IMAD.MOV.U32 R19, RZ, RZ, R26 ;  /* 0x000000ffff137224 */ /* 0x000fe400078e001a */
[----:B------:R-:W-:-:S02]  /*167b0*/  IMAD.MOV.U32 R26, RZ, RZ, R36 ;  /* 0x000000ffff1a7224 */ /* 0x000fc400078e0024 */
[----:B------:R-:W-:Y:S02]  /*167c0*/  IMAD.MOV.U32 R25, RZ, RZ, R37 ;  /* 0x000000ffff197224 */ /* 0x000fe400078e0025 */
[----:B---3--:R-:W-:Y:S02]  /*167d0*/  FADD.FTZ R2, R4, R2 ;  /* 0x0000000204027221 */ /* 0x008fe40000010000 */
[----:B------:R-:W-:Y:S01]  /*167e0*/  IMAD.WIDE.U32 R36, R0, -0x326172a9, RZ ;  /* 0xcd9e8d5700247825 */ /* 0x000fe200078e00ff */
[----:B------:R-:W-:-:S03]  /*167f0*/  F2FP.PACK_AB R21, R21, R24 ;  /* 0x000000181515723e */ /* 0x000fc600000000ff */
[----:B--2---:R-:W-:Y:S01]  /*16800*/  FADD.FTZ R20, R3, R2 ;  /* 0x0000000203147221 */ /* 0x004fe20000010000 */
[----:B------:R-:W-:Y:S02]  /*16810*/  LOP3.LUT R2, R37, R232, R228, 0x96, !PT ;  /* 0x000000e825027212 */ /* 0x000fe400078e96e4 */
[----:B------:R-:W-:Y:S02]  /*16820*/  F2FP.PACK_AB R24, R16, R22 ;  /* 0x000000161018723e */ /* 0x000fe400000000ff */
[----:B------:R-:W-:Y:S01]  /*16830*/  F2FP.PACK_AB R22, R3, R4 ;  /* 0x000000040316723e */ /* 0x000fe200000000ff */
[----:B------:R-:W-:-:S05]  /*16840*/  IMAD.WIDE.U32 R2, R2, -0x2daee0ad, RZ ;  /* 0xd2511f5302027825 */ /* 0x000fca00078e00ff */
[----:B------:R-:W-:Y:S02]  /*16850*/  LOP3.LUT R0, R3, R234, R250, 0x96, !PT ;  /* 0x000000ea03007212 */ /* 0x000fe400078e96fa */
[----:B------:R-:W-:-:S05]  /*16860*/  LOP3.LUT R3, R101, R233, R36, 0x96, !PT ;  /* 0x000000e965037212 */ /* 0x000fca00078e9624 */
        /* <DEDUP_REMOVED lines=28> */
[--C-:B------:R-:W-:Y:S01]  /*16a30*/  SHF.R.U32.HI R4, RZ, 0x10, R0.reuse ;  /* 0x00000010ff047819 */ /* 0x100fe20000011600 */
[----:B------:R-:W-:Y:S01]  /*16a40*/  IMAD.MOV.U32 R30, RZ, RZ, R177 ;  /* 0x000000ffff1e7224 */ /* 0x000fe200078e00b1 */
[----:B------:R-:W-:Y:S01]  /*16a50*/  SHF.R.U32.HI R0, RZ, 0x18, R0 ;  /* 0x00000018ff007819 */ /* 0x000fe20000011600 */
[----:B------:R-:W-:Y:S01]  /*16a60*/  IMAD.MOV.U32 R177, RZ, RZ, R27 ;  /* 0x000000ffffb17224 */ /* 0x000fe200078e001b */
[----:B------:R-:W-:Y:S01]  /*16a70*/  PRMT R209, R115, 0x5410, R114 ;  /* 0x0000541073d17816 */ /* 0x000fe20000000072 */
[----:B------:R-:W-:Y:S01]  /*16a80*/  @!P2 HADD2 R87, -R116.H0_H0, -RZ.H0_H0 ;  /* 0xa00000ff7457a230 */ /* 0x000fe20000000900 */
[----:B------:R-:W-:Y:S01]  /*16a90*/  @!P0 PRMT R114, R85, 0x5410, RZ ;  /* 0x0000541055728816 */ /* 0x000fe200000000ff */
[----:B------:R-:W1:Y:S01]  /*16aa0*/  MUFU.EX2 R27, R195 ;  /* 0x000000c3001b7308 */ /* 0x000e620000000800 */
[----:B------:R-:W-:-:S02]  /*16ab0*/  ISETP.GE.U32.AND P0, PT, R217, R0, PT ;  /* 0x00000000d900720c */ /* 0x000fc40003f06070 */
[C---:B------:R-:W-:Y:S01]  /*16ac0*/  LOP3.LUT R0, R2.reuse, 0xff, RZ, 0xc0, !PT ;  /* 0x000000ff02007812 */ /* 0x040fe200078ec0ff */
[----:B------:R-:W-:Y:S01]  /*16ad0*/  @!P1 HADD2 R86, -R115.H0_H0, -RZ.H0_H0 ;  /* 0xa00000ff73569230 */ /* 0x000fe20000000900 */
[----:B------:R-:W-:Y:S02]  /*16ae0*/  @!P2 PRMT R116, R87, 0x5410, RZ ;  /* 0x000054105774a816 */ /* 0x000fe400000000ff */
[----:B------:R-:W-:Y:S02]  /*16af0*/  LOP3.LUT R5, R5, R238, R14, 0x96, !PT ;  /* 0x000000ee05057212 */ /* 0x000fe400078e960e */
[----:B------:R-:W-:Y:S02]  /*16b00*/  ISETP.GE.U32.AND P2, PT, R217, R0, PT ;  /* 0x00000000d900720c */ /* 0x000fe40003f46070 */
[--C-:B------:R-:W-:Y:S02]  /*16b10*/  SHF.R.U32.HI R0, RZ, 0x10, R2.reuse ;  /* 0x00000010ff007819 */ /* 0x100fe40000011602 */
[----:B------:R-:W-:Y:S01]  /*16b20*/  LOP3.LUT R14, R2, 0xffff, RZ, 0xc0, !PT ;  /* 0x0000ffff020e7812 */ /* 0x000fe200078ec0ff */
[----:B------:R-:W-:Y:S01]  /*16b30*/  @!P5 HADD2 R84, -R119.H0_H0, -RZ.H0_H0 ;  /* 0xa00000ff7754d230 */ /* 0x000fe20000000900 */
[----:B------:R-:W-:Y:S01]  /*16b40*/  SHF.R.U32.HI R2, RZ, 0x18, R2 ;  /* 0x00000018ff027819 */ /* 0x000fe20000011602 */
[----:B------:R-:W-:Y:S01]  /*16b50*/  @!P6 HADD2 R82, -R120.H0_H0, -RZ.H0_H0 ;  /* 0xa00000ff7852e230 */ /* 0x000fe20000000900 */
[----:B------:R-:W-:-:S02]  /*16b60*/  @!P1 PRMT R115, R86, 0x5410, RZ ;  /* 0x0000541056739816 */ /* 0x000fc400000000ff */
[----:B------:R-:W-:Y:S02]  /*16b70*/  LOP3.LUT R4, R4, 0xff, RZ, 0xc0, !PT ;  /* 0x000000ff04047812 */ /* 0x000fe400078ec0ff */
[----:B------:R-:W-:Y:S01]  /*16b80*/  ISETP.GE.U32.AND P1, PT, R217, R2, PT ;  /* 0x00000002d900720c */ /* 0x000fe20003f26070 */
[----:B------:R-:W-:Y:S01]  /*16b90*/  IMAD.WIDE.U32 R2, R5, -0x2daee0ad, RZ ;  /* 0xd2511f5305027825 */ /* 0x000fe200078e00ff */
[----:B------:R-:W-:Y:S02]  /*16ba0*/  LOP3.LUT R0, R0, 0xff, RZ, 0xc0, !PT ;  /* 0x000000ff00007812 */ /* 0x000fe400078ec0ff */
[----:B------:R-:W-:Y:S02]  /*16bb0*/  @!P5 PRMT R119, R84, 0x5410, RZ ;  /* 0x000054105477d816 */ /* 0x000fe400000000ff */
[----:B------:R-:W-:Y:S01]  /*16bc0*/  ISETP.GE.U32.AND P5, PT, R217, R4, PT ;  /* 0x00000004d900720c */ /* 0x000fe20003fa6070 */
[----:B-1----:R-:W-:Y:S01]  /*16bd0*/  FADD.FTZ R4, R27, R18 ;  /* 0x000000121b047221 */ /* 0x002fe20000010000 */
[----:B------:R-:W-:Y:S01]  /*16be0*/  @!P6 PRMT R120, R82, 0x5410, RZ ;  /* 0x000054105278e816 */ /* 0x000fe200000000ff */
[----:B------:R-:W-:Y:S01]  /*16bf0*/  IMAD.MOV.U32 R18, RZ, RZ, R19 ;  /* 0x000000ffff127224 */ /* 0x000fe200078e0013 */
[----:B------:R-:W-:-:S02]  /*16c00*/  ISETP.GE.U32.AND P6, PT, R217, R0, PT ;  /* 0x00000000d900720c */ /* 0x000fc40003fc6070 */
[----:B------:R-:W-:Y:S02]  /*16c10*/  LOP3.LUT R0, R3, R237, R16, 0x96, !PT ;  /* 0x000000ed03007212 */ /* 0x000fe400078e9610 */
[C---:B------:R-:W-:Y:S02]  /*16c20*/  LOP3.LUT R19, R2.reuse, 0xffff, RZ, 0xc0, !PT ;  /* 0x0000ffff02137812 */ /* 0x040fe400078ec0ff */
[----:B------:R-:W-:Y:S02]  /*16c30*/  LOP3.LUT R5, R2, 0xff, RZ, 0xc0, !PT ;  /* 0x000000ff02057812 */ /* 0x000fe400078ec0ff */
[--C-:B------:R-:W-:Y:S02]  /*16c40*/  SHF.R.U32.HI R15, RZ, 0x10, R2.reuse ;  /* 0x00000010ff0f7819 */ /* 0x100fe40000011602 */
[----:B------:R-:W-:Y:S02]  /*16c50*/  SHF.R.U32.HI R3, RZ, 0x18, R2 ;  /* 0x00000018ff037819 */ /* 0x000fe40000011602 */
[----:B------:R-:W2:Y:S01]  /*16c60*/  LDL.LU R2, [R1+0x210] ;  /* 0x0002100001027983 */ /* 0x000ea20000300800 */
[----:B------:R-:W-:-:S02]  /*16c70*/  IMAD.MOV.U32 R195, RZ, RZ, R25 ;  /* 0x000000ffffc37224 */ /* 0x000fc400078e0019 */
[----:B------:R1:W3:Y:S02]  /*16c80*/  MUFU.EX2 R25, R198 ;  /* 0x000000c600197308 */ /* 0x0002e40000000800 */
[----:B-1----:R-:W-:-:S06]  /*16c90*/  IMAD.MOV.U32 R198, RZ, RZ, R26 ;  /* 0x000000ffffc67224 */ /* 0x002fcc00078e001a */
[----:B------:R-:W1:Y:S01]  /*16ca0*/  MUFU.EX2 R26, R106 ;  /* 0x0000006a001a7308 */ /* 0x000e620000000800 */
[----:B---3--:R-:W-:Y:S01]  /*16cb0*/  F2FP.PACK_AB R16, R25, R27 ;  /* 0x0000001b1910723e */ /* 0x008fe200000000ff */
[----:B--2---:R-:W-:Y:S02]  /*16cc0*/  IMAD.MOV.U32 R27, RZ, RZ, R2 ;  /* 0x000000ffff1b7224 */ /* 0x004fe400078e0002 */
[----:B-1----:R-:W-:Y:S02]  /*16cd0*/  FADD.FTZ R2, R26, R20 ;  /* 0x000000141a027221 */ /* 0x002fe40000010000 */
[----:B------:R-:W-:Y:S02]  /*16ce0*/  IMAD.MOV.U32 R20, RZ, RZ, R103 ;  /* 0x000000ffff147224 */ /* 0x000fe400078e0067 */
[----:B------:R1:W2:Y:S01]  /*16cf0*/  LDL.LU R103, [R1+0x440] ;  /* 0x0004400001677983 */ /* 0x0002a20000300800 */
[----:B------:R-:W3:Y:S01]  /*16d00*/  MUFU.EX2 R17, R109 ;  /* 0x0000006d00117308 */ /* 0x000ee20000000800 */
[----:B------:R-:W-:-:S02]  /*16d10*/  PRMT R111, R23, 0x7632, R111 ;  /* 0x00007632176f7816 */ /* 0x000fc4000000006f */
[C---:B------:R-:W-:Y:S02]  /*16d20*/  PRMT R113, R21.reuse, 0x7610, R113 ;  /* 0x0000761015717816 */ /* 0x040fe40000000071 */
[----:B------:R-:W-:Y:S01]  /*16d30*/  PRMT R112, R21, 0x7632, R112 ;  /* 0x0000763215707816 */ /* 0x000fe20000000070 */
[----:B------:R-:W-:Y:S01]  /*16d40*/  IMAD.MOV.U32 R21, RZ, RZ, R18 ;  /* 0x000000ffff157224 */ /* 0x000fe200078e0012 */
[----:B------:R-:W-:Y:S01]  /*16d50*/  @!P0 HADD2 R102, -R111.H0_H0, -RZ.H0_H0 ;  /* 0xa00000ff6f668230 */ /* 0x000fe20000000900 */
[----:B------:R-:W-:Y:S01]  /*16d60*/  PRMT R110, R23, 0x7610, R110 ;  /* 0x00007610176e7816 */ /* 0x000fe2000000006e */
[----:B------:R-:W-:Y:S01]  /*16d70*/  @!P4 HADD2 R94, -R113.H0_H0, -RZ.H0_H0 ;  /* 0xa00000ff715ec230 */ /* 0x000fe20000000900 */
[C---:B---3--:R-:W-:Y:S01]  /*16d80*/  FADD.FTZ R18, R17.reuse, R2 ;  /* 0x0000000211127221 */ /* 0x048fe20000010000 */
[----:B------:R-:W-:Y:S02]  /*16d90*/  SHF.R.U32.HI R2, RZ, 0x8, R14 ;  /* 0x00000008ff027819 */ /* 0x000fe4000001160e */
[----:B------:R3:W4:Y:S01]  /*16da0*/  MUFU.EX2 R14, R199 ;  /* 0x000000c7000e7308 */ /* 0x0007220000000800 */
[----:B------:R-:W-:Y:S01]  /*16db0*/  F2FP.PACK_AB R17, R17, R26 ;  /* 0x0000001a1111723e */ /* 0x000fe200000000ff */
[----:B------:R-:W-:Y:S01]  /*16dc0*/  IMAD.MOV.U32 R26, RZ, RZ, R204 ;  /* 0x000000ffff1a7224 */ /* 0x000fe200078e00cc */
[----:B------:R-:W-:-:S02]  /*16dd0*/  LOP3.LUT R2, R2, 0xffff, RZ, 0xc0, !PT ;  /* 0x0000ffff02027812 */ /* 0x000fc400078ec0ff */
[----:B------:R-:W-:Y:S02]  /*16de0*/  PRMT R204, R113, 0x5410, R112 ;  /* 0x0000541071cc7816 */ /* 0x000fe40000000070 */
[----:B------:R-:W-:Y:S02]  /*16df0*/  @!P4 PRMT R113, R94, 0x5410, RZ ;  /* 0x000054105e71c816 */ /* 0x000fe400000000ff */
[C---:B------:R-:W-:Y:S02]  /*16e00*/  ISETP.GE.U32.AND P4, PT, R217.reuse, R2, PT ;  /* 0x00000002d900720c */ /* 0x040fe40003f86070 */
[----:B---3--:R-:W-:Y:S02]  /*16e10*/  PRMT R199, R110, 0x5410, R111 ;  /* 0x000054106ec77816 */ /* 0x008fe4000000006f */
[----:B------:R-:W-:Y:S02]  /*16e20*/  @!P0 PRMT R111, R102, 0x5410, RZ ;  /* 0x00005410666f8816 */ /* 0x000fe400000000ff */
[----:B------:R-:W-:-:S02]  /*16e30*/  ISETP.GE.U32.AND P0, PT, R217, R3, PT ;  /* 0x00000003d900720c */ /* 0x000fc40003f06070 */
[----:B------:R3:W1:Y:S01]  /*16e40*/  MUFU.EX2 R3, R251 ;  /* 0x000000fb00037308 */ /* 0x0006620000000800 */
[----:B------:R-:W-:Y:S01]  /*16e50*/  SHF.R.U32.HI R2, RZ, 0x10, R0 ;  /* 0x00000010ff027819 */ /* 0x000fe20000011600 */
[----:B------:R-:W-:Y:S01]  /*16e60*/  FADD.FTZ R4, R25, R4 ;  /* 0x0000000419047221 */ /* 0x000fe20000010000 */
[----:B------:R-:W-:Y:S02]  /*16e70*/  @!P3 HADD2 R95, -R112.H0_H0, -RZ.H0_H0 ;  /* 0xa00000ff705fb230 */ /* 0x000fe40000000900 */
[----:B------:R-:W-:Y:S02]  /*16e80*/  LOP3.LUT R2, R2, 0xff, RZ, 0xc0, !PT ;  /* 0x000000ff02027812 */ /* 0x000fe400078ec0ff */
[C---:B------:R-:W-:Y:S02]  /*16e90*/  PRMT R109, R24.reuse, 0x7610, R109 ;  /* 0x00007610186d7816 */ /* 0x040fe4000000006d */
[----:B------:R-:W-:Y:S02]  /*16ea0*/  @!P3 PRMT R112, R95, 0x5410, RZ ;  /* 0x000054105f70b816 */ /* 0x000fe400000000ff */
[----:B------:R-:W-:Y:S01]  /*16eb0*/  ISETP.GE.U32.AND P3, PT, R217, R5, PT ;  /* 0x00000005d900720c */ /* 0x000fe20003f66070 */
[----:B------:R-:W-:Y:S01]  /*16ec0*/  @!P2 HADD2 R104, -R109.H0_H0, -RZ.H0_H0 ;  /* 0xa00000ff6d68a230 */ /* 0x000fe20000000900 */
[----:B------:R-:W-:Y:S01]  /*16ed0*/  PRMT R108, R24, 0x7632, R108 ;  /* 0x00007632186c7816 */ /* 0x000fe2000000006c */
[----:B---3--:R-:W-:-:S03]  /*16ee0*/  IMAD.MOV.U32 R251, RZ, RZ, R198 ;  /* 0x000000fffffb7224 */ /* 0x008fc600078e00c6 */
[----:B------:R-:W-:Y:S01]  /*16ef0*/  PRMT R198, R109, 0x5410, R108 ;  /* 0x000054106dc67816 */ /* 0x000fe2000000006c */
[----:B------:R-:W-:Y:S01]  /*16f00*/  @!P4 HADD2 R105, -R108.H0_H0, -RZ.H0_H0 ;  /* 0xa00000ff6c69c230 */ /* 0x000fe20000000900 */
[----:B------:R-:W-:Y:S02]  /*16f10*/  @!P2 PRMT R109, R104, 0x5410, RZ ;  /* 0x00005410686da816 */ /* 0x000fe400000000ff */
[C---:B------:R-:W-:Y:S02]  /*16f20*/  PRMT R107, R22.reuse, 0x7632, R107 ;  /* 0x00007632166b7816 */ /* 0x040fe4000000006b */
[----:B------:R-:W-:Y:S02]  /*16f30*/  PRMT R106, R22, 0x7610, R106 ;  /* 0x00007610166a7816 */ /* 0x000fe4000000006a */
[----:B------:R-:W-:Y:S01]  /*16f40*/  @!P4 PRMT R108, R105, 0x5410, RZ ;  /* 0x00005410696cc816 */ /* 0x000fe200000000ff */
[----:B------:R-:W-:Y:S01]  /*16f50*/  @!P1 HADD2 R158, -R107.H0_H0, -RZ.H0_H0 ;  /* 0xa00000ff6b9e9230 */ /* 0x000fe20000000900 */
[----:B------:R-:W-:Y:S01]  /*16f60*/  IMAD.MOV.U32 R22, RZ, RZ, R195 ;  /* 0x000000ffff167224 */ /* 0x000fe200078e00c3 */
[----:B------:R-:W-:Y:S01]  /*16f70*/  @!P6 HADD2 R159, -R106.H0_H0, -RZ.H0_H0 ;  /* 0xa00000ff6a9fe230 */ /* 0x000fe20000000900 */
[----:B------:R-:W-:-:S02]  /*16f80*/  PRMT R195, R106, 0x5410, R107 ;  /* 0x000054106ac37816 */ /* 0x000fc4000000006b */
[----:B------:R-:W-:Y:S02]  /*16f90*/  @!P1 PRMT R107, R158, 0x5410, RZ ;  /* 0x000054109e6b9816 */ /* 0x000fe400000000ff */
[----:B------:R-:W-:Y:S01]  /*16fa0*/  @!P6 PRMT R106, R159, 0x5410, RZ ;  /* 0x000054109f6ae816 */ /* 0x000fe200000000ff */
[----:B--2---:R-:W-:-:S05]  /*16fb0*/  @!P5 HADD2 R103, -R110.H0_H0, -RZ.H0_H0 ;  /* 0xa00000ff6e67d230 */ /* 0x004fca0000000900 */
[----:B------:R-:W-:Y:S02]  /*16fc0*/  @!P5 PRMT R110, R103, 0x5410, RZ ;  /* 0x00005410676ed816 */ /* 0x000fe400000000ff */
[----:B------:R-:W-:Y:S01]  /*16fd0*/  ISETP.GE.U32.AND P5, PT, R217, R2, PT ;  /* 0x00000002d900720c */ /* 0x000fe20003fa6070 */
[----:B----4-:R-:W-:-:S04]  /*16fe0*/  FADD.FTZ R2, R14, R4 ;  /* 0x000000040e027221 */ /* 0x010fc80000010000 */
[----:B-1----:R-:W-:Y:S01]  /*16ff0*/  FADD.FTZ R5, R3, R2 ;  /* 0x0000000203057221 */ /* 0x002fe20000010000 */
[----:B------:R-:W-:-:S04]  /*17000*/  LOP3.LUT R2, R0, 0xff, RZ, 0xc0, !PT ;  /* 0x000000ff00027812 */ /* 0x000fc800078ec0ff */
[----:B------:R-:W-:Y:S02]  /*17010*/  ISETP.GE.U32.AND P2, PT, R217, R2, PT ;  /* 0x00000002d900720c */ /* 0x000fe40003f46070 */
[----:B------:R-:W-:-:S04]  /*17020*/  SHF.R.U32.HI R2, RZ, 0x18, R0 ;  /* 0x00000018ff027819 */ /* 0x000fc80000011600 */
[----:B------:R-:W-:Y:S02]  /*17030*/  ISETP.GE.U32.AND P4, PT, R217, R2, PT ;  /* 0x00000002d900720c */ /* 0x000fe40003f86070 */
[----:B------:R-:W-:Y:S01]  /*17040*/  LOP3.LUT R2, R15, 0xff, RZ, 0xc0, !PT ;  /* 0x000000ff0f027812 */ /* 0x000fe200078ec0ff */
[----:B------:R-:W-:Y:S02]  /*17050*/  IMAD.MOV.U32 R4, RZ, RZ, R26 ;  /* 0x000000ffff047224 */ /* 0x000fe400078e001a */
[----:B------:R-:W-:Y:S01]  /*17060*/  IMAD.MOV.U32 R26, RZ, RZ, R21 ;  /* 0x000000ffff1a7224 */ /* 0x000fe200078e0015 */
[----:B------:R-:W-:Y:S01]  /*17070*/  ISETP.GE.U32.AND P1, PT, R217, R2, PT ;  /* 0x00000002d900720c */ /* 0x000fe20003f26070 */
[----:B------:R-:W2:Y:S04]  /*17080*/  LDL.LU R21, [R1] ;  /* 0x0000000001157983 */ /* 0x000ea80000300800 */
[----:B------:R-:W3:Y:S04]  /*17090*/  LDL.LU R2, [R1+0x1c0] ;  /* 0x0001c00001027983 */ /* 0x000ee80000300800 */
[----:B------:R-:W4:Y:S01]  /*170a0*/  LDL.LU R159, [R1+0x1ec] ;  /* 0x0001ec00019f7983 */ /* 0x000f220000300800 */
[----:B------:R-:W-:-:S04]  /*170b0*/  LOP3.LUT R0, R0, 0xffff, RZ, 0xc0, !PT ;  /* 0x0000ffff00007812 */ /* 0x000fc800078ec0ff */
[----:B------:R-:W-:Y:S02]  /*170c0*/  SHF.R.U32.HI R0, RZ, 0x8, R0 ;  /* 0x00000008ff007819 */ /* 0x000fe40000011600 */
[----:B------:R-:W-:Y:S02]  /*170d0*/  PRMT R105, R16, 0x7610, R105 ;  /* 0x0000761010697816 */ /* 0x000fe40000000069 */
[----:B------:R-:W-:Y:S02]  /*170e0*/  LOP3.LUT R0, R0, 0xffff, RZ, 0xc0, !PT ;  /* 0x0000ffff00007812 */ /* 0x000fe400078ec0ff */
[----:B------:R-:W-:Y:S01]  /*170f0*/  PRMT R104, R16, 0x7632, R104 ;  /* 0x0000763210687816 */ /* 0x000fe20000000068 */
[----:B------:R-:W-:Y:S01]  /*17100*/  IMAD.MOV.U32 R16, RZ, RZ, R4 ;  /* 0x000000ffff107224 */ /* 0x000fe200078e0004 */
[----:B------:R-:W-:Y:S01]  /*17110*/  ISETP.GE.U32.AND P6, PT, R217, R0, PT ;  /* 0x00000000d900720c */ /* 0x000fe20003fc6070 */
[----:B------:R-:W-:Y:S01]  /*17120*/  @!P2 HADD2 R160, -R105.H0_H0, -RZ.H0_H0 ;  /* 0xa00000ff69a0a230 */ /* 0x000fe20000000900 */
[----:B------:R-:W-:Y:S01]  /*17130*/  SHF.R.U32.HI R0, RZ, 0x8, R19 ;  /* 0x00000008ff007819 */ /* 0x000fe20000011613 */
[----:B------:R4:W1:Y:S01]  /*17140*/  MUFU.EX2 R4, R178 ;  /* 0x000000b200047308 */ /* 0x0008620000000800 */
[----:B------:R-:W2:Y:S02]  /*17150*/  LDL.LU R19, [R1+0x4] ;  /* 0x0000040001137983 */ /* 0x000ea40000300800 */
[----:B------:R-:W-:-:S07]  /*17160*/  LOP3.LUT R0, R0, 0xffff, RZ, 0xc0, !PT ;  /* 0x0000ffff00007812 */ /* 0x000fce00078ec0ff */
[----:B------:R-:W-:Y:S01]  /*17170*/  @!P6 HADD2 R161, -R104.H0_H0, -RZ.H0_H0 ;  /* 0xa00000ff68a1e230 */ /* 0x000fe20000000900 */
[----:B------:R-:W-:Y:S01]  /*17180*/  F2FP.PACK_AB R3, R3, R14 ;  /* 0x0000000e0303723e */ /* 0x000fe200000000ff */
[----:B----4-:R-:W-:Y:S02]  /*17190*/  IMAD.MOV.U32 R178, RZ, RZ, R159 ;  /* 0x000000ffffb27224 */ /* 0x010fe400078e009f */
[----:B------:R-:W-:Y:S02]  /*171a0*/  IMAD.MOV.U32 R159, RZ, RZ, R22 ;  /* 0x000000ffff9f7224 */ /* 0x000fe400078e0016 */
[----:B------:R-:W-:Y:S01]  /*171b0*/  IMAD.MOV.U32 R22, RZ, RZ, R226 ;  /* 0x000000ffff167224 */ /* 0x000fe200078e00e2 */
[----:B------:R-:W-:Y:S02]  /*171c0*/  PRMT R226, R105, 0x5410, R104 ;  /* 0x0000541069e27816 */ /* 0x000fe40000000068 */
[----:B------:R-:W-:Y:S01]  /*171d0*/  @!P2 PRMT R105, R160, 0x5410, RZ ;  /* 0x00005410a069a816 */ /* 0x000fe200000000ff */
[----:B------:R-:W-:-:S02]  /*171e0*/  IMAD.MOV.U32 R160, RZ, RZ, R124 ;  /* 0x000000ffffa07224 */ /* 0x000fc400078e007c */
[----:B------:R-:W4:Y:S01]  /*171f0*/  LDL.LU R124, [R1+0x43c] ;  /* 0x00043c00017c7983 */ /* 0x000f220000300800 */
[----:B------:R-:W-:Y:S01]  /*17200*/  ISETP.GE.U32.AND P2, PT, R217, R0, PT ;  /* 0x00000000d900720c */ /* 0x000fe20003f46070 */
[----:B---3--:R-:W-:Y:S02]  /*17210*/  IMAD.MOV.U32 R0, RZ, RZ, R2 ;  /* 0x000000ffff007224 */ /* 0x008fe400078e0002 */
[----:B------:R3:W1:Y:S02]  /*17220*/  MUFU.EX2 R2, R179 ;  /* 0x000000b300027308 */ /* 0x0006640000000800 */
[----:B---3--:R-:W3:Y:S01]  /*17230*/  LDL.LU R179, [R1+0x1c8] ;  /* 0x0001c80001b37983 */ /* 0x008ee20000300800 */
[----:B------:R-:W-:Y:S01]  /*17240*/  @!P6 PRMT R104, R161, 0x5410, RZ ;  /* 0x00005410a168e816 */ /* 0x000fe200000000ff */
[----:B------:R-:W-:Y:S01]  /*17250*/  IMAD.MOV.U32 R161, RZ, RZ, R0 ;  /* 0x000000ffffa17224 */ /* 0x000fe200078e0000 */
[C---:B------:R-:W-:Y:S01]  /*17260*/  PRMT R103, R17.reuse, 0x7610, R103 ;  /* 0x0000761011677816 */ /* 0x040fe20000000067 */
[----:B-1----:R-:W-:Y:S01]  /*17270*/  FADD.FTZ R0, R4, R18 ;  /* 0x0000001204007221 */ /* 0x002fe20000010000 */
[----:B------:R-:W-:Y:S01]  /*17280*/  PRMT R102, R17, 0x7632, R102 ;  /* 0x0000763211667816 */ /* 0x000fe20000000066 */
[----:B------:R-:W-:Y:S01]  /*17290*/  IMAD.MOV.U32 R17, RZ, RZ, R16 ;  /* 0x000000ffff117224 */ /* 0x000fe200078e0010 */
[C---:B------:R-:W-:Y:S01]  /*172a0*/  PRMT R99, R3.reuse, 0x7610, R99 ;  /* 0x0000761003637816 */ /* 0x040fe20000000063 */
[----:B------:R-:W-:Y:S01]  /*172b0*/  IMAD.MOV.U32 R18, RZ, RZ, R20 ;  /* 0x000000ffff127224 */ /* 0x000fe200078e0014 */
[----:B------:R-:W-:Y:S01]  /*172c0*/  PRMT R98, R3, 0x7632, R98 ;  /* 0x0000763203627816 */ /* 0x000fe20000000062 */
[C---:B------:R-:W-:Y:S01]  /*172d0*/  FADD.FTZ R3, R2.reuse, R0 ;  /* 0x0000000002037221 */ /* 0x040fe20000010000 */
[----:B------:R-:W-:Y:S01]  /*172e0*/  F2FP.PACK_AB R0, R2, R4 ;  /* 0x000000040200723e */ /* 0x000fe200000000ff */
[----:B------:R-:W-:-:S02]  /*172f0*/  IMAD.MOV.U32 R2, RZ, RZ, R18 ;  /* 0x000000ffff027224 */ /* 0x000fc400078e0012 */
[----:B------:R-:W-:Y:S02]  /*17300*/  IMAD.MOV.U32 R18, RZ, RZ, R17 ;  /* 0x000000ffff127224 */ /* 0x000fe400078e0011 */
[----:B------:R1:W-:Y:S01]  /*17310*/  MUFU.EX2 R17, R185 ;  /* 0x000000b900117308 */ /* 0x0003e20000000800 */
[----:B------:R-:W-:Y:S01]  /*17320*/  IMAD.MOV.U32 R16, RZ, RZ, R26 ;  /* 0x000000ffff107224 */ /* 0x000fe200078e001a */
[----:B------:R-:W-:Y:S02]  /*17330*/  PRMT R14, R206, 0x7610, R14 ;  /* 0x00007610ce0e7816 */ /* 0x000fe4000000000e */
[C---:B------:R-:W-:Y:S02]  /*17340*/  PRMT R97, R0.reuse, 0x7610, R97 ;  /* 0x0000761000617816 */ /* 0x040fe40000000061 */
[----:B------:R-:W-:Y:S01]  /*17350*/  PRMT R96, R0, 0x7632, R96 ;  /* 0x0000763200607816 */ /* 0x000fe20000000060 */
[----:B------:R-:W-:Y:S01]  /*17360*/  @!P2 HADD2 R165, -R98.H0_H0, -RZ.H0_H0 ;  /* 0xa00000ff62a5a230 */ /* 0x000fe20000000900 */
[----:B--2---:R-:W2:Y:S01]  /*17370*/  MUFU.EX2 R21, R21 ;  /* 0x0000001500157308 */ /* 0x004ea20000000800 */
[----:B------:R-:W-:-:S02]  /*17380*/  IMAD.MOV.U32 R4, RZ, RZ, R161 ;  /* 0x000000ffff047224 */ /* 0x000fc400078e00a1 */
[----:B-1----:R-:W-:Y:S01]  /*17390*/  IMAD.SHL.U32 R185, R230, 0x4, RZ ;  /* 0x00000004e6b97824 */ /* 0x002fe200078e00ff */
[----:B------:R-:W-:Y:S01]  /*173a0*/  PRMT R15, R14, 0x7610, R15 ;  /* 0x000076100e0f7816 */ /* 0x000fe2000000000f */
[----:B------:R-:W-:-:S03]  /*173b0*/  IMAD.MOV.U32 R161, RZ, RZ, R16 ;  /* 0x000000ffffa17224 */ /* 0x000fc600078e0010 */
[----:B------:R-:W-:Y:S01]  /*173c0*/  IADD3 R0, R185, 0x3, RZ ;  /* 0x00000003b9007810 */ /* 0x000fe20007ffe0ff */
[----:B------:R-:W-:Y:S01]  /*173d0*/  IMAD.MOV.U32 R14, RZ, RZ, R251 ;  /* 0x000000ffff0e7224 */ /* 0x000fe200078e00fb */
[----:B------:R-:W-:Y:S02]  /*173e0*/  PRMT R251, R99, 0x5410, R98 ;  /* 0x0000541063fb7816 */ /* 0x000fe40000000062 */
[----:B------:R-:W-:Y:S01]  /*173f0*/  LOP3.LUT R0, R133, R9, R0, 0x96, !PT ;  /* 0x0000000985007212 */ /* 0x000fe200078e9600 */
[----:B------:R-:W-:Y:S01]  /*17400*/  IMAD.MOV.U32 R185, RZ, RZ, R18 ;  /* 0x000000ffffb97224 */ /* 0x000fe200078e0012 */
[----:B------:R-:W-:Y:S01]  /*17410*/  @!P2 PRMT R98, R165, 0x5410, RZ ;  /* 0x00005410a562a816 */ /* 0x000fe200000000ff */
[----:B------:R-:W-:Y:S01]  /*17420*/  @!P1 HADD2 R167, -R97.H0_H0, -RZ.H0_H0 ;  /* 0xa00000ff61a79230 */ /* 0x000fe20000000900 */
[----:B------:R1:W1:Y:S01]  /*17430*/  MUFU.EX2 R16, R187 ;  /* 0x000000bb00107308 */ /* 0x0002620000000800 */
[----:B------:R-:W-:Y:S02]  /*17440*/  IMAD.MOV.U32 R165, RZ, RZ, R161 ;  /* 0x000000ffffa57224 */ /* 0x000fe400078e00a1 */
[----:B------:R-:W-:-:S05]  /*17450*/  IMAD.MOV.U32 R161, RZ, RZ, R14 ;  /* 0x000000ffffa17224 */ /* 0x000fca00078e000e */
[----:B------:R2:W2:Y:S01]  /*17460*/  MUFU.EX2 R18, R188 ;  /* 0x000000bc00127308 */ /* 0x0004a20000000800 */
[----:B-1----:R-:W-:Y:S02]  /*17470*/  PRMT R187, R97, 0x5410, R96 ;  /* 0x0000541061bb7816 */ /* 0x002fe40000000060 */
[----:B------:R-:W-:Y:S01]  /*17480*/  @!P1 PRMT R97, R167, 0x5410, RZ ;  /* 0x00005410a7619816 */ /* 0x000fe200000000ff */
[----:B------:R-:W-:Y:S01]  /*17490*/  IMAD.MOV.U32 R167, RZ, RZ, R4 ;  /* 0x000000ffffa77224 */ /* 0x000fe200078e0004 */
[----:B--2---:R-:W-:Y:S01]  /*174a0*/  PRMT R188, R15, 0x7610, R188 ;  /* 0x000076100fbc7816 */ /* 0x004fe200000000bc */
[----:B------:R-:W-:Y:S02]  /*174b0*/  IMAD.WIDE.U32 R14, R0, -0x326172a9, RZ ;  /* 0xcd9e8d57000e7825 */ /* 0x000fe400078e00ff */
[----:B------:R-:W1:Y:S02]  /*174c0*/  MUFU.EX2 R19, R19 ;  /* 0x0000001300137308 */ /* 0x000e640000000800 */
[----:B------:R-:W-:Y:S01]  /*174d0*/  IMAD.MOV.U32 R0, RZ, RZ, R2 ;  /* 0x000000ffff007224 */ /* 0x000fe200078e0002 */
[----:B------:R-:W-:Y:S01]  /*174e0*/  LOP3.LUT R4, R15, R232, R228, 0x96, !PT ;  /* 0x000000e80f047212 */ /* 0x000fe200078e96e4 */
[----:B------:R-:W-:-:S04]  /*174f0*/  FADD.FTZ R2, R21, R5 ;  /* 0x0000000515027221 */ /* 0x000fc80000010000 */
[----:B------:R-:W2:Y:S01]  /*17500*/  MUFU.EX2 R15, R189 ;  /* 0x000000bd000f7308 */ /* 0x000ea20000000800 */
[----:B------:R-:W-:Y:S02]  /*17510*/  IMAD.MOV.U32 R5, RZ, RZ, R0 ;  /* 0x000000ffff057224 */ /* 0x000fe400078e0000 */
[----:B------:R-:W-:Y:S01]  /*17520*/  FADD.FTZ R0, R17, R3 ;  /* 0x0000000311007221 */ /* 0x000fe20000010000 */
[----:B------:R-:W-:-:S03]  /*17530*/  F2FP.PACK_AB R23, R16, R17 ;  /* 0x000000111017723e */ /* 0x000fc600000000ff */
[----:B------:R-:W-:Y:S01]  /*17540*/  FADD.FTZ R0, R16, R0 ;  /* 0x0000000010007221 */ /* 0x000fe20000010000 */
[----:B------:R-:W-:Y:S01]  /*17550*/  MUFU.EX2 R20, R125 ;  /* 0x0000007d00147308 */ /* 0x000fe20000000800 */
[----:B------:R-:W-:Y:S01]  /*17560*/  IMAD.WIDE.U32 R16, R4, -0x2daee0ad, RZ ;  /* 0xd2511f5304107825 */ /* 0x000fe200078e00ff */
[----:B------:R-:W-:-:S03]  /*17570*/  LOP3.LUT R14, R101, R233, R14, 0x96, !PT ;  /* 0x000000e9650e7212 */ /* 0x000fc600078e960e */
[----:B------:R-:W-:Y:S01]  /*17580*/  FADD.FTZ R0, R18, R0 ;  /* 0x0000000012007221 */ /* 0x000fe20000010000 */
[C---:B-1----:R-:W-:Y:S01]  /*17590*/  F2FP.PACK_AB R24, R19.reuse, R21 ;  /* 0x000000151318723e */ /* 0x042fe200000000ff */
[----:B------:R-:W-:Y:S01]  /*175a0*/  FADD.FTZ R2, R19, R2 ;  /* 0x0000000213027221 */ /* 0x000fe20000010000 */
[C---:B--2---:R-:W-:Y:S01]  /*175b0*/  F2FP.PACK_AB R25, R15.reuse, R18 ;  /* 0x000000120f19723e */ /* 0x044fe200000000ff */
[----:B------:R-:W-:Y:S01]  /*175c0*/  FADD.FTZ R21, R15, R0 ;  /* 0x000000000f157221 */ /* 0x000fe20000010000 */
[----:B------:R-:W-:Y:S01]  /*175d0*/  LOP3.LUT R0, R17, R234, R250, 0x96, !PT ;  /* 0x000000ea11007212 */ /* 0x000fe200078e96fa */
[----:B------:R-:W-:-:S04]  /*175e0*/  IMAD.WIDE.U32 R14, R14, -0x2daee0ad, RZ ;  /* 0xd2511f530e0e7825 */ /* 0x000fc800078e00ff */
[----:B------:R-:W-:Y:S02]  /*175f0*/  IMAD.MOV.U32 R18, RZ, RZ, R5 ;  /* 0x000000ffff127224 */ /* 0x000fe400078e0005 */
[----:B------:R-:W-:Y:S01]  /*17600*/  IMAD.WIDE.U32 R4, R0, -0x326172a9, RZ ;  /* 0xcd9e8d5700047825 */ /* 0x000fe200078e00ff */
[----:B------:R-:W-:-:S03]  /*17610*/  LOP3.LUT R0, R15, R241, R16, 0x96, !PT ;  /* 0x000000f10f007212 */ /* 0x000fc600078e9610 */
[----:B------:R-:W-:Y:S02]  /*17620*/  IMAD.MOV.U32 R3, RZ, RZ, R22 ;  /* 0x000000ffff037224 */ /* 0x000fe400078e0016 */
[----:B------:R-:W-:-:S05]  /*17630*/  IMAD.WIDE.U32 R16, R0, -0x326172a9, RZ ;  /* 0xcd9e8d5700107825 */ /* 0x000fca00078e00ff */
[----:B------:R-:W-:Y:S01]  /*17640*/  LOP3.LUT R0, R17, R240, R4, 0x96, !PT ;  /* 0x000000f011007212 */ /* 0x000fe200078e9604 */
[----:B------:R-:W-:Y:S01]  /*17650*/  @!P4 HADD2 R163, -R102.H0_H0, -RZ.H0_H0 ;  /* 0xa00000ff66a3c230 */ /* 0x000fe20000000900 */
[----:B------:R-:W-:-:S04]  /*17660*/  PRMT R206, R103, 0x5410, R102 ;  /* 0x0000541067ce7816 */ /* 0x000fc80000000066 */
[----:B------:R-:W-:Y:S01]  /*17670*/  @!P4 PRMT R102, R163, 0x5410, RZ ;  /* 0x00005410a366c816 */ /* 0x000fe200000000ff */
[----:B------:R-:W-:Y:S02]  /*17680*/  @!P3 HADD2 R164, -R99.H0_H0, -RZ.H0_H0 ;  /* 0xa00000ff63a4b230 */ /* 0x000fe40000000900 */
[----:B------:R-:W-:-:S03]  /*17690*/  @!P0 HADD2 R166, -R96.H0_H0, -RZ.H0_H0 ;  /* 0xa00000ff60a68230 */ /* 0x000fc60000000900 */
[----:B------:R-:W-:Y:S02]  /*176a0*/  @!P3 PRMT R99, R164, 0x5410, RZ ;  /* 0x00005410a463b816 */ /* 0x000fe400000000ff */
[----:B------:R-:W-:Y:S01]  /*176b0*/  @!P0 PRMT R96, R166, 0x5410, RZ ;  /* 0x00005410a6608816 */ /* 0x000fe200000000ff */
[----:B------:R-:W-:Y:S01]  /*176c0*/  MUFU.EX2 R30, R30 ;  /* 0x0000001e001e7308 */ /* 0x000fe20000000800 */
[----:B------:R-:W-:Y:S01]  /*176d0*/  PRMT R19, R188, 0x7610, R19 ;  /* 0x00007610bc137816 */ /* 0x000fe20000000013 */
[----:B------:R-:W-:Y:S01]  /*176e0*/  IMAD.MOV.U32 R188, RZ, RZ, R167 ;  /* 0x000000ffffbc7224 */ /* 0x000fe200078e00a7 */
[----:B------:R-:W-:-:S05]  /*176f0*/  @!P5 HADD2 R162, -R103.H0_H0, -RZ.H0_H0 ;  /* 0xa00000ff67a2d230 */ /* 0x000fca0000000900 */
[----:B------:R-:W-:Y:S02]  /*17700*/  @!P5 PRMT R103, R162, 0x5410, RZ ;  /* 0x00005410a267d816 */ /* 0x000fe400000000ff */
[C---:B------:R-:W-:Y:S01]  /*17710*/  PRMT R95, R24.reuse, 0x7610, R95 ;  /* 0x00007610185f7816 */ /* 0x040fe2000000005f */
[----:B------:R-:W-:Y:S01]  /*17720*/  IMAD.MOV.U32 R162, RZ, RZ, R215 ;  /* 0x000000ffffa27224 */ /* 0x000fe200078e00d7 */
[----:B------:R-:W-:Y:S01]  /*17730*/  PRMT R94, R24, 0x7632, R94 ;  /* 0x00007632185e7816 */ /* 0x000fe2000000005e */
[----:B------:R-:W-:Y:S01]  /*17740*/  IMAD.MOV.U32 R163, RZ, RZ, R214 ;  /* 0x000000ffffa37224 */ /* 0x000fe200078e00d6 */
[----:B----4-:R-:W1:Y:S02]  /*17750*/  MUFU.EX2 R26, R124 ;  /* 0x0000007c001a7308 */ /* 0x010e640000000800 */
[----:B-1----:R-:W-:Y:S01]  /*17760*/  FADD.FTZ R2, R26, R2 ;  /* 0x000000021a027221 */ /* 0x002fe20000010000 */
[----:B------:R-:W2:Y:S03]  /*17770*/  LDL.LU R124, [R1+0x438] ;  /* 0x00043800017c7983 */ /* 0x000ea60000300800 */
[C---:B------:R-:W-:Y:S01]  /*17780*/  FADD.FTZ R22, R20.reuse, R2 ;  /* 0x0000000214167221 */ /* 0x040fe20000010000 */
[----:B------:R-:W-:Y:S01]  /*17790*/  LOP3.LUT R2, R5, R231, R100, 0x96, !PT ;  /* 0x000000e705027212 */ /* 0x000fe200078e9664 */
[----:B---3--:R-:W-:Y:S01]  /*177a0*/  IMAD.MOV.U32 R167, RZ, RZ, R179 ;  /* 0x000000ffffa77224 */ /* 0x008fe200078e00b3 */
[----:B------:R-:W-:Y:S01]  /*177b0*/  F2FP.PACK_AB R26, R20, R26 ;  /* 0x0000001a141a723e */ /* 0x000fe200000000ff */
[----:B------:R-:W-:Y:S01]  /*177c0*/  IMAD.MOV.U32 R20, RZ, RZ, R3 ;  /* 0x000000ffff147224 */ /* 0x000fe200078e0003 */
[----:B------:R-:W3:Y:S01]  /*177d0*/  LDL.LU R125, [R1+0x434] ;  /* 0x00043400017d7983 */ /* 0x000ee20000300800 */
[----:B------:R-:W-:-:S03]  /*177e0*/  IMAD.WIDE.U32 R2, R2, -0x2daee0ad, RZ ;  /* 0xd2511f5302027825 */ /* 0x000fc600078e00ff */
[----:B------:R-:W4:Y:S02]  /*177f0*/  LDL.64 R214, [R1+0xb8] ;  /* 0x0000b80001d67983 */ /* 0x000f240000100a00 */
[----:B------:R-:W-:Y:S01]  /*17800*/  LOP3.LUT R3, R3, R239, R14, 0x96, !PT ;  /* 0x000000ef03037212 */ /* 0x000fe200078e960e */
[----:B------:R-:W-:-:S05]  /*17810*/  IMAD.WIDE.U32 R14, R0, -0x2daee0ad, RZ ;  /* 0xd2511f53000e7825 */ /* 0x000fca00078e00ff */
        /* <DEDUP_REMOVED lines=9> */
[----:B------:R-:W-:Y:S02]  /*178b0*/  ISETP.GE.U32.AND P3, PT, R217, R4, PT ;  /* 0x00000004d900720c */ /* 0x000fe40003f66070 */
[--C-:B------:R-:W-:Y:S02]  /*178c0*/  SHF.R.U32.HI R4, RZ, 0x10, R0.reuse ;  /* 0x00000010ff047819 */ /* 0x100fe40000011600 */
[----:B------:R-:W-:-:S04]  /*178d0*/  SHF.R.U32.HI R0, RZ, 0x18, R0 ;  /* 0x00000018ff007819 */ /* 0x000fc80000011600 */
[----:B------:R-:W-:Y:S02]  /*178e0*/  ISETP.GE.U32.AND P0, PT, R217, R0, PT ;  /* 0x00000000d900720c */ /* 0x000fe40003f06070 */
[----:B------:R-:W-:Y:S01]  /*178f0*/  LOP3.LUT R0, R2, 0xff, RZ, 0xc0, !PT ;  /* 0x000000ff02007812 */ /* 0x000fe200078ec0ff */
[----:B------:R1:W-:Y:S01]  /*17900*/  MUFU.EX2 R15, R20 ;  /* 0x00000014000f7308 */ /* 0x0003e20000000800 */
[----:B------:R-:W-:Y:S02]  /*17910*/  LOP3.LUT R5, R5, R238, R16, 0x96, !PT ;  /* 0x000000ee05057212 */ /* 0x000fe400078e9610 */
[----:B------:R-:W-:Y:S02]  /*17920*/  ISETP.GE.U32.AND P2, PT, R217, R0, PT ;  /* 0x00000000d900720c */ /* 0x000fe40003f46070 */
[----:B------:R-:W-:Y:S01]  /*17930*/  SHF.R.U32.HI R0, RZ, 0x10, R2 ;  /* 0x00000010ff007819 */ /* 0x000fe20000011602 */
[----:B------:R-:W-:Y:S02]  /*17940*/  IMAD.MOV.U32 R179, RZ, RZ, R27 ;  /* 0x000000ffffb37224 */ /* 0x000fe400078e001b */
[----:B------:R-:W1:Y:S01]  /*17950*/  MUFU.EX2 R27, R203 ;  /* 0x000000cb001b7308 */ /* 0x000e620000000800 */
[----:B------:R-:W-:-:S02]  /*17960*/  LOP3.LUT R0, R0, 0xff, RZ, 0xc0, !PT ;  /* 0x000000ff00007812 */ /* 0x000fc400078ec0ff */
[----:B-1----:R-:W-:Y:S02]  /*17970*/  LOP3.LUT R20, R2, 0xffff, RZ, 0xc0, !PT ;  /* 0x0000ffff02147812 */ /* 0x002fe400078ec0ff */
[----:B------:R-:W-:-:S03]  /*17980*/  SHF.R.U32.HI R2, RZ, 0x18, R2 ;  /* 0x00000018ff027819 */ /* 0x000fc60000011602 */
[----:B------:R-:W1:Y:S01]  /*17990*/  MUFU.EX2 R16, R218 ;  /* 0x000000da00107308 */ /* 0x000e620000000800 */
[----:B------:R-:W-:Y:S01]  /*179a0*/  ISETP.GE.U32.AND P6, PT, R217, R2, PT ;  /* 0x00000002d900720c */ /* 0x000fe20003fc6070 */
[----:B------:R-:W-:Y:S01]  /*179b0*/  IMAD.WIDE.U32 R2, R5, -0x2daee0ad, RZ ;  /* 0xd2511f5305027825 */ /* 0x000fe200078e00ff */
[----:B------:R-:W-:Y:S02]  /*179c0*/  LOP3.LUT R4, R4, 0xff, RZ, 0xc0, !PT ;  /* 0x000000ff04047812 */ /* 0x000fe400078ec0ff */
[----:B------:R-:W-:Y:S02]  /*179d0*/  ISETP.GE.U32.AND P1, PT, R217, R0, PT ;  /* 0x00000000d900720c */ /* 0x000fe40003f26070 */
[----:B------:R-:W-:Y:S02]  /*179e0*/  LOP3.LUT R0, R3, R237, R14, 0x96, !PT ;  /* 0x000000ed03007212 */ /* 0x000fe400078e960e */
[----:B------:R-:W-:Y:S02]  /*179f0*/  LOP3.LUT R17, R2, 0xffff, RZ, 0xc0, !PT ;  /* 0x0000ffff02117812 */ /* 0x000fe400078ec0ff */
[----:B------:R-:W-:-:S02]  /*17a00*/  PRMT R3, R19, 0x7610, R3 ;  /* 0x0000761013037816 */ /* 0x000fc40000000003 */
[----:B------:R-:W-:Y:S01]  /*17a10*/  ISETP.GE.U32.AND P5, PT, R217, R4, PT ;  /* 0x00000004d900720c */ /* 0x000fe20003fa6070 */
[--C-:B------:R-:W-:Y:S01]  /*17a20*/  FADD.FTZ R4, R30, R22.reuse ;  /* 0x000000161e047221 */ /* 0x100fe20000010000 */
[----:B------:R-:W-:Y:S01]  /*17a30*/  PRMT R22, R3, 0x7610, R22 ;  /* 0x0000761003167816 */ /* 0x000fe20000000016 */
[----:B------:R-:W-:-:S03]  /*17a40*/  FADD.FTZ R3, R27, R21 ;  /* 0x000000151b037221 */ /* 0x000fc60000010000 */
[----:B------:R-:W-:Y:S01]  /*17a50*/  PRMT R203, R22, 0x7610, R203 ;  /* 0x0000761016cb7816 */ /* 0x000fe200000000cb */
[----:B------:R-:W-:Y:S02]  /*17a60*/  IMAD.MOV.U32 R22, RZ, RZ, R161 ;  /* 0x000000ffff167224 */ /* 0x000fe400078e00a1 */
[----:B------:R-:W-:Y:S02]  /*17a70*/  IMAD.MOV.U32 R161, RZ, RZ, R78 ;  /* 0x000000ffffa17224 */ /* 0x000fe400078e004e */
[----:B-1----:R-:W-:Y:S01]  /*17a80*/  FADD.FTZ R78, R16, R3 ;  /* 0x00000003104e7221 */ /* 0x002fe20000010000 */
[----:B------:R-:W-:Y:S01]  /*17a90*/  SHF.R.U32.HI R3, RZ, 0x8, R20 ;  /* 0x00000008ff037819 */ /* 0x000fe20000011614 */
[----:B------:R-:W-:Y:S01]  /*17aa0*/  IMAD.MOV.U32 R218, RZ, RZ, R18 ;  /* 0x000000ffffda7224 */ /* 0x000fe200078e0012 */
[----:B------:R-:W-:Y:S01]  /*17ab0*/  @!P4 HADD2 R170, -R95.H0_H0, -RZ.H0_H0 ;  /* 0xa00000ff5faac230 */ /* 0x000fe20000000900 */
[----:B------:R-:W-:Y:S01]  /*17ac0*/  IMAD.MOV.U32 R21, RZ, RZ, R191 ;  /* 0x000000ffff157224 */ /* 0x000fe200078e00bf */
[----:B------:R-:W-:Y:S01]  /*17ad0*/  LOP3.LUT R3, R3, 0xffff, RZ, 0xc0, !PT ;  /* 0x0000ffff03037812 */ /* 0x000fe200078ec0ff */
[----:B------:R1:W2:Y:S01]  /*17ae0*/  LDL.LU R191, [R1+0x430] ;  /* 0x0004300001bf7983 */ /* 0x0002a20000300800 */
[----:B------:R-:W-:Y:S01]  /*17af0*/  IMAD.MOV.U32 R24, RZ, RZ, R218 ;  /* 0x000000ffff187224 */ /* 0x000fe200078e00da */
[----:B------:R-:W-:-:S02]  /*17b00*/  PRMT R218, R95, 0x5410, R94 ;  /* 0x000054105fda7816 */ /* 0x000fc4000000005e */
[----:B------:R-:W2:Y:S01]  /*17b10*/  LDL.LU R20, [R1+0xa0] ;  /* 0x0000a00001147983 */ /* 0x000ea20000300800 */
[----:B------:R-:W-:Y:S02]  /*17b20*/  @!P4 PRMT R95, R170, 0x5410, RZ ;  /* 0x00005410aa5fc816 */ /* 0x000fe400000000ff */
[----:B------:R-:W-:Y:S01]  /*17b30*/  ISETP.GE.U32.AND P4, PT, R217, R3, PT ;  /* 0x00000003d900720c */ /* 0x000fe20003f86070 */
[----:B------:R-:W3:Y:S01]  /*17b40*/  LDL.LU R170, [R1+0xbc] ;  /* 0x0000bc0001aa7983 */ /* 0x000ee20000300800 */
[----:B------:R-:W-:-:S03]  /*17b50*/  IMAD.MOV.U32 R3, RZ, RZ, R186 ;  /* 0x000000ffff037224 */ /* 0x000fc600078e00ba */
[----:B------:R-:W3:Y:S01]  /*17b60*/  LDL.LU R186, [R1+0x42c] ;  /* 0x00042c0001ba7983 */ /* 0x000ee20000300800 */
[----:B------:R-:W-:-:S05]  /*17b70*/  @!P3 HADD2 R169, -R94.H0_H0, -RZ.H0_H0 ;  /* 0xa00000ff5ea9b230 */ /* 0x000fca0000000900 */
[----:B------:R-:W-:Y:S02]  /*17b80*/  @!P3 PRMT R94, R169, 0x5410, RZ ;  /* 0x00005410a95eb816 */ /* 0x000fe400000000ff */
[----:B------:R-:W4:Y:S01]  /*17b90*/  LDL.LU R169, [R1+0x198] ;  /* 0x0001980001a97983 */ /* 0x000f220000300800 */
[----:B------:R-:W-:Y:S02]  /*17ba0*/  LOP3.LUT R5, R2, 0xff, RZ, 0xc0, !PT ;  /* 0x000000ff02057812 */ /* 0x000fe400078ec0ff */
[----:B------:R-:W-:Y:S02]  /*17bb0*/  PRMT R93, R23, 0x7632, R93 ;  /* 0x00007632175d7816 */ /* 0x000fe4000000005d */
[----:B------:R-:W-:Y:S02]  /*17bc0*/  ISETP.GE.U32.AND P3, PT, R217, R5, PT ;  /* 0x00000005d900720c */ /* 0x000fe40003f66070 */
[----:B------:R-:W-:Y:S01]  /*17bd0*/  PRMT R92, R23, 0x7610, R92 ;  /* 0x00007610175c7816 */ /* 0x000fe2000000005c */
[----:B------:R-:W-:Y:S01]  /*17be0*/  @!P0 HADD2 R171, -R93.H0_H0, -RZ.H0_H0 ;  /* 0xa00000ff5dab8230 */ /* 0x000fe20000000900 */
[----:B------:R-:W-:-:S02]  /*17bf0*/  SHF.R.U32.HI R14, RZ, 0x10, R2 ;  /* 0x00000010ff0e7819 */ /* 0x000fc40000011602 */
[----:B------:R-:W-:Y:S02]  /*17c00*/  SHF.R.U32.HI R2, RZ, 0x18, R2 ;  /* 0x00000018ff027819 */ /* 0x000fe40000011602 */
[----:B------:R-:W-:Y:S02]  /*17c10*/  PRMT R189, R203, 0x7610, R189 ;  /* 0x00007610cbbd7816 */ /* 0x000fe400000000bd */
[----:B------:R-:W-:Y:S02]  /*17c20*/  PRMT R203, R92, 0x5410, R93 ;  /* 0x000054105ccb7816 */ /* 0x000fe4000000005d */
[----:B------:R-:W-:Y:S02]  /*17c30*/  @!P0 PRMT R93, R171, 0x5410, RZ ;  /* 0x00005410ab5d8816 */ /* 0x000fe400000000ff */
[----:B------:R-:W-:Y:S01]  /*17c40*/  ISETP.GE.U32.AND P0, PT, R217, R2, PT ;  /* 0x00000002d900720c */ /* 0x000fe20003f06070 */
[----:B------:R-:W-:Y:S01]  /*17c50*/  FADD.FTZ R4, R15, R4 ;  /* 0x000000040f047221 */ /* 0x000fe20000010000 */
[----:B------:R-:W-:Y:S01]  /*17c60*/  SHF.R.U32.HI R2, RZ, 0x10, R0 ;  /* 0x00000010ff027819 */ /* 0x000fe20000011600 */
[----:B------:R-:W-:-:S03]  /*17c70*/  @!P5 HADD2 R172, -R92.H0_H0, -RZ.H0_H0 ;  /* 0xa00000ff5cacd230 */ /* 0x000fc60000000900 */
[----:B------:R-:W-:Y:S01]  /*17c80*/  LOP3.LUT R2, R2, 0xff, RZ, 0xc0, !PT ;  /* 0x000000ff02027812 */ /* 0x000fe200078ec0ff */
[----:B------:R-:W-:Y:S01]  /*17c90*/  IMAD.MOV.U32 R171, RZ, RZ, R21 ;  /* 0x000000ffffab7224 */ /* 0x000fe200078e0015 */
[----:B------:R-:W-:Y:S02]  /*17ca0*/  @!P5 PRMT R92, R172, 0x5410, RZ ;  /* 0x00005410ac5cd816 */ /* 0x000fe400000000ff */
[----:B------:R-:W-:Y:S01]  /*17cb0*/  ISETP.GE.U32.AND P5, PT, R217, R2, PT ;  /* 0x00000002d900720c */ /* 0x000fe20003fa6070 */
[----:B--2---:R-:W2:Y:S08]  /*17cc0*/  MUFU.EX2 R20, R20 ;  /* 0x0000001400147308 */ /* 0x004eb00000000800 */
[----:B---3--:R-:W3:Y:S01]  /*17cd0*/  MUFU.EX2 R5, R186 ;  /* 0x000000ba00057308 */ /* 0x008ee20000000800 */
[----:B----4-:R-:W-:-:S02]  /*17ce0*/  IMAD.MOV.U32 R23, RZ, RZ, R169 ;  /* 0x000000ffff177224 */ /* 0x010fc400078e00a9 */
[----:B------:R-:W-:Y:S02]  /*17cf0*/  IMAD.MOV.U32 R169, RZ, RZ, R3 ;  /* 0x000000ffffa97224 */ /* 0x000fe400078e0003 */
[----:B--2---:R-:W-:-:S04]  /*17d00*/  FADD.FTZ R3, R20, R4 ;  /* 0x0000000414037221 */ /* 0x004fc80000010000 */
[----:B---3--:R-:W-:Y:S01]  /*17d10*/  FADD.FTZ R2, R5, R3 ;  /* 0x0000000305027221 */ /* 0x008fe20000010000 */
[----:B------:R1:W2:Y:S01]  /*17d20*/  LDL.LU R186, [R1+0x428] ;  /* 0x0004280001ba7983 */ /* 0x0002a20000300800 */
[----:B------:R-:W-:Y:S02]  /*17d30*/  IMAD.MOV.U32 R4, RZ, RZ, R171 ;  /* 0x000000ffff047224 */ /* 0x000fe400078e00ab */
[----:B------:R-:W-:Y:S01]  /*17d40*/  IMAD.MOV.U32 R171, RZ, RZ, R169 ;  /* 0x000000ffffab7224 */ /* 0x000fe200078e00a9 */
[----:B------:R-:W3:Y:S01]  /*17d50*/  LDL.LU R21, [R1+0x14c] ;  /* 0x00014c0001157983 */ /* 0x000ee20000300800 */
[----:B------:R-:W-:-:S03]  /*17d60*/  IMAD.MOV.U32 R169, RZ, RZ, R188 ;  /* 0x000000ffffa97224 */ /* 0x000fc600078e00bc */
[----:B------:R4:W-:Y:S04]  /*17d70*/  STL [R1+0x28c], R2 ;  /* 0x00028c0201007387 */ /* 0x0009e80000100800 */
[----:B------:R-:W2:Y:S01]  /*17d80*/  LDL.LU R188, [R1+0x158] ;  /* 0x0001580001bc7983 */ /* 0x000ea20000300800 */
[----:B------:R-:W-:Y:S02]  /*17d90*/  PRMT R88, R25, 0x7632, R88 ;  /* 0x0000763219587816 */ /* 0x000fe40000000058 */
[----:B------:R-:W-:Y:S02]  /*17da0*/  F2FP.PACK_AB R3, R5, R20 ;  /* 0x000000140503723e */ /* 0x000fe400000000ff */
[----:B------:R-:W-:Y:S01]  /*17db0*/  PRMT R20, R189, 0x7610, R20 ;  /* 0x00007610bd147816 */ /* 0x000fe20000000014 */
[----:B------:R-:W-:Y:S01]  /*17dc0*/  @!P6 HADD2 R180, -R88.H0_H0, -RZ.H0_H0 ;  /* 0xa00000ff58b4e230 */ /* 0x000fe20000000900 */
[----:B------:R-:W-:-:S02]  /*17dd0*/  PRMT R89, R25, 0x7610, R89 ;  /* 0x0000761019597816 */ /* 0x000fc40000000059 */
[----:B------:R-:W-:Y:S01]  /*17de0*/  PRMT R5, R20, 0x7610, R5 ;  /* 0x0000761014057816 */ /* 0x000fe20000000005 */
[----:B------:R-:W-:Y:S02]  /*17df0*/  IMAD.MOV.U32 R172, RZ, RZ, R22 ;  /* 0x000000ffffac7224 */ /* 0x000fe400078e0016 */
[----:B------:R-:W3:Y:S01]  /*17e00*/  LDL.LU R22, [R1+0x15c] ;  /* 0x00015c0001167983 */ /* 0x000ee20000300800 */
[C---:B------:R-:W-:Y:S02]  /*17e10*/  PRMT R91, R26.reuse, 0x7610, R91 ;  /* 0x000076101a5b7816 */ /* 0x040fe4000000005b */
[----:B------:R-:W-:-:S03]  /*17e20*/  PRMT R90, R26, 0x7632, R90 ;  /* 0x000076321a5a7816 */ /* 0x000fc6000000005a */
[----:B------:R-:W-:Y:S01]  /*17e30*/  @!P2 HADD2 R173, -R91.H0_H0, -RZ.H0_H0 ;  /* 0xa00000ff5bada230 */ /* 0x000fe20000000900 */
[----:B------:R-:W-:-:S04]  /*17e40*/  PRMT R189, R91, 0x5410, R90 ;  /* 0x000054105bbd7816 */ /* 0x000fc8000000005a */
[----:B------:R-:W-:Y:S01]  /*17e50*/  @!P2 PRMT R91, R173, 0x5410, RZ ;  /* 0x00005410ad5ba816 */ /* 0x000fe200000000ff */
[----:B------:R-:W-:Y:S02]  /*17e60*/  IMAD.MOV.U32 R173, RZ, RZ, R172 ;  /* 0x000000ffffad7224 */ /* 0x000fe400078e00ac */
[----:B------:R-:W-:Y:S02]  /*17e70*/  IMAD.MOV.U32 R172, RZ, RZ, R170 ;  /* 0x000000ffffac7224 */ /* 0x000fe400078e00aa */
[----:B------:R-:W-:Y:S02]  /*17e80*/  IMAD.MOV.U32 R170, RZ, RZ, R165 ;  /* 0x000000ffffaa7224 */ /* 0x000fe400078e00a5 */
[----:B------:R-:W-:Y:S02]  /*17e90*/  IMAD.MOV.U32 R165, RZ, RZ, R185 ;  /* 0x000000ffffa57224 */ /* 0x000fe400078e00b9 */
[----:B------:R-:W-:Y:S08]  /*17ea0*/  MUFU.EX2 R185, R246 ;  /* 0x000000f600b97308 */ /* 0x000ff00000000800 */
[----:B--2---:R2:W-:Y:S02]  /*17eb0*/  MUFU.EX2 R20, R188 ;  /* 0x000000bc00147308 */ /* 0x0045e40000000800 */
[----:B--2---:R-:W-:-:S02]  /*17ec0*/  PRMT R188, R89, 0x5410, R88 ;  /* 0x0000541059bc7816 */ /* 0x004fc40000000058 */
[----:B------:R-:W-:Y:S01]  /*17ed0*/  @!P6 PRMT R88, R180, 0x5410, RZ ;  /* 0x00005410b458e816 */ /* 0x000fe200000000ff */
[----:B------:R-:W-:-:S03]  /*17ee0*/  IMAD.MOV.U32 R180, RZ, RZ, R184 ;  /* 0x000000ffffb47224 */ /* 0x000fc600078e00b8 */
[----:B------:R2:W-:Y:S02]  /*17ef0*/  MUFU.EX2 R184, R247 ;  /* 0x000000f700b87308 */ /* 0x0005e40000000800 */
[----:B--2---:R-:W2:Y:S04]  /*17f00*/  LDL.LU R247, [R1+0x424] ;  /* 0x0004240001f77983 */ /* 0x004ea80000300800 */
[----:B------:R-:W2:Y:S01]  /*17f10*/  LDL.LU R246, [R1+0x420] ;  /* 0x0004200001f67983 */ /* 0x000ea20000300800 */
[----:B----4-:R-:W-:Y:S01]  /*17f20*/  LOP3.LUT R2, R0, 0xff, RZ, 0xc0, !PT ;  /* 0x000000ff00027812 */ /* 0x010fe200078ec0ff */
[----:B------:R-:W-:-:S03]  /*17f30*/  @!P4 HADD2 R174, -R90.H0_H0, -RZ.H0_H0 ;  /* 0xa00000ff5aaec230 */ /* 0x000fc60000000900 */
[C---:B------:R-:W-:Y:S02]  /*17f40*/  ISETP.GE.U32.AND P2, PT, R217.reuse, R2, PT ;  /* 0x00000002d900720c */ /* 0x040fe40003f46070 */
[----:B------:R-:W-:Y:S02]  /*17f50*/  SHF.R.U32.HI R2, RZ, 0x18, R0 ;  /* 0x00000018ff027819 */ /* 0x000fe40000011600 */
[----:B------:R-:W-:Y:S01]  /*17f60*/  LOP3.LUT R0, R0, 0xffff, RZ, 0xc0, !PT ;  /* 0x0000ffff00007812 */ /* 0x000fe200078ec0ff */
[----:B------:R-:W-:Y:S01]  /*17f70*/  @!P1 HADD2 R175, -R89.H0_H0, -RZ.H0_H0 ;  /* 0xa00000ff59af9230 */ /* 0x000fe20000000900 */
[----:B------:R-:W-:Y:S02]  /*17f80*/  @!P4 PRMT R90, R174, 0x5410, RZ ;  /* 0x00005410ae5ac816 */ /* 0x000fe400000000ff */
[----:B------:R-:W-:Y:S02]  /*17f90*/  ISETP.GE.U32.AND P4, PT, R217, R2, PT ;  /* 0x00000002d900720c */ /* 0x000fe40003f86070 */
[----:B------:R-:W-:-:S02]  /*17fa0*/  LOP3.LUT R2, R14, 0xff, RZ, 0xc0, !PT ;  /* 0x000000ff0e027812 */ /* 0x000fc400078ec0ff */
[----:B------:R-:W-:Y:S02]  /*17fb0*/  SHF.R.U32.HI R0, RZ, 0x8, R0 ;  /* 0x00000008ff007819 */ /* 0x000fe40000011600 */
[----:B------:R-:W-:Y:S02]  /*17fc0*/  PRMT R14, R5, 0x7610, R14 ;  /* 0x00007610050e7816 */ /* 0x000fe4000000000e */
[----:B------:R-:W-:Y:S01]  /*17fd0*/  F2FP.PACK_AB R15, R15, R30 ;  /* 0x0000001e0f0f723e */ /* 0x000fe200000000ff */
[----:B------:R-:W4:Y:S01]  /*17fe0*/  MUFU.EX2 R5, R196 ;  /* 0x000000c400057308 */ /* 0x000f220000000800 */
[----:B------:R-:W-:Y:S02]  /*17ff0*/  @!P1 PRMT R89, R175, 0x5410, RZ ;  /* 0x00005410af599816 */ /* 0x000fe400000000ff */
[----:B------:R-:W-:Y:S01]  /*18000*/  ISETP.GE.U32.AND P1, PT, R217, R2, PT ;  /* 0x00000002d900720c */ /* 0x000fe20003f26070 */
[----:B------:R-:W-:Y:S01]  /*18010*/  IMAD.MOV.U32 R2, RZ, RZ, R4 ;  /* 0x000000ffff027224 */ /* 0x000fe200078e0004 */
[----:B------:R-:W-:-:S02]  /*18020*/  LOP3.LUT R0, R0, 0xffff, RZ, 0xc0, !PT ;  /* 0x0000ffff00007812 */ /* 0x000fc400078ec0ff */
[----:B------:R-:W-:Y:S01]  /*18030*/  PRMT R87, R15, 0x7610, R87 ;  /* 0x000076100f577816 */ /* 0x000fe20000000057 */
[----:B------:R1:W1:Y:S01]  /*18040*/  MUFU.EX2 R4, R197 ;  /* 0x000000c500047308 */ /* 0x0002620000000800 */
[----:B------:R-:W-:Y:S02]  /*18050*/  ISETP.GE.U32.AND P6, PT, R217, R0, PT ;  /* 0x00000000d900720c */ /* 0x000fe40003fc6070 */
[----:B------:R-:W-:Y:S01]  /*18060*/  SHF.R.U32.HI R0, RZ, 0x8, R17 ;  /* 0x00000008ff007819 */ /* 0x000fe20000011611 */
[----:B------:R-:W-:Y:S01]  /*18070*/  @!P2 HADD2 R181, -R87.H0_H0, -RZ.H0_H0 ;  /* 0xa00000ff57b5a230 */ /* 0x000fe20000000900 */
[----:B------:R-:W-:Y:S02]  /*18080*/  PRMT R86, R15, 0x7632, R86 ;  /* 0x000076320f567816 */ /* 0x000fe40000000056 */
[----:B------:R-:W-:Y:S01]  /*18090*/  LOP3.LUT R0, R0, 0xffff, RZ, 0xc0, !PT ;  /* 0x0000ffff00007812 */ /* 0x000fe200078ec0ff */
[----:B---3--:R-:W3:Y:S01]  /*180a0*/  MUFU.EX2 R21, R21 ;  /* 0x0000001500157308 */ /* 0x008ee20000000800 */
[----:B------:R-:W-:Y:S01]  /*180b0*/  IMAD.MOV.U32 R17, RZ, RZ, R2 ;  /* 0x000000ffff117224 */ /* 0x000fe200078e0002 */
[----:B-1----:R-:W-:-:S02]  /*180c0*/  PRMT R197, R87, 0x5410, R86 ;  /* 0x0000541057c57816 */ /* 0x002fc40000000056 */
[----:B------:R-:W-:Y:S02]  /*180d0*/  @!P2 PRMT R87, R181, 0x5410, RZ ;  /* 0x00005410b557a816 */ /* 0x000fe400000000ff */
[----:B------:R-:W-:Y:S01]  /*180e0*/  ISETP.GE.U32.AND P2, PT, R217, R0, PT ;  /* 0x00000000d900720c */ /* 0x000fe20003f46070 */
[----:B----4-:R-:W-:Y:S01]  /*180f0*/  FADD.FTZ R0, R5, R31 ;  /* 0x0000001f05007221 */ /* 0x010fe20000010000 */
[C---:B------:R-:W-:Y:S01]  /*18100*/  F2FP.PACK_AB R26, R4.reuse, R5 ;  /* 0x00000005041a723e */ /* 0x040fe200000000ff */
[----:B------:R-:W1:Y:S02]  /*18110*/  MUFU.EX2 R22, R22 ;  /* 0x0000001600167308 */ /* 0x000e640000000800 */
[----:B------:R-:W-:Y:S02]  /*18120*/  FADD.FTZ R2, R4, R0 ;  /* 0x0000000004027221 */ /* 0x000fe40000010000 */
[----:B---3--:R-:W-:Y:S01]  /*18130*/  FADD.FTZ R0, R21, R32 ;  /* 0x0000002015007221 */ /* 0x008fe20000010000 */
[----:B------:R-:W-:-:S02]  /*18140*/  PRMT R83, R3, 0x7610, R83 ;  /* 0x0000761003537816 */ /* 0x000fc40000000053 */
[----:B------:R-:W-:Y:S01]  /*18150*/  PRMT R82, R3, 0x7632, R82 ;  /* 0x0000763203527816 */ /* 0x000fe20000000052 */
[----:B------:R-:W-:Y:S01]  /*18160*/  FADD.FTZ R3, R20, R0 ;  /* 0x0000000014037221 */ /* 0x000fe20000010000 */
[----:B------:R-:W-:-:S04]  /*18170*/  F2FP.PACK_AB R0, R185, R184 ;  /* 0x000000b8b900723e */ /* 0x000fc800000000ff */
[C---:B------:R-:W-:Y:S02]  /*18180*/  PRMT R80, R0.reuse, 0x7610, R80 ;  /* 0x0000761000507816 */ /* 0x040fe40000000050 */
[----:B------:R-:W-:Y:S01]  /*18190*/  PRMT R81, R0, 0x7632, R81 ;  /* 0x0000763200517816 */ /* 0x000fe20000000051 */
[----:B-1----:R-:W-:Y:S01]  /*181a0*/  FADD.FTZ R0, R22, R3 ;  /* 0x0000000316007221 */ /* 0x002fe20000010000 */
[----:B------:R-:W-:-:S04]  /*181b0*/  F2FP.PACK_AB R16, R16, R27 ;  /* 0x0000001b1010723e */ /* 0x000fc800000000ff */
[C---:B------:R-:W-:Y:S02]  /*181c0*/  PRMT R85, R16.reuse, 0x7610, R85 ;  /* 0x0000761010557816 */ /* 0x040fe40000000055 */
[----:B------:R-:W-:Y:S02]  /*181d0*/  PRMT R84, R16, 0x7632, R84 ;  /* 0x0000763210547816 */ /* 0x000fe40000000054 */
[----:B------:R-:W-:Y:S01]  /*181e0*/  PRMT R16, R14, 0x7610, R16 ;  /* 0x000076100e107816 */ /* 0x000fe20000000010 */
[----:B--2---:R-:W1:Y:S02]  /*181f0*/  MUFU.EX2 R4, R247 ;  /* 0x000000f700047308 */ /* 0x004e640000000800 */
[----:B-1----:R-:W-:Y:S01]  /*18200*/  F2FP.PACK_AB R31, R4, R22 ;  /* 0x00000016041f723e */ /* 0x002fe200000000ff */
[----:B------:R-:W2:Y:S01]  /*18210*/  LDL.LU R247, [R1+0x41c] ;  /* 0x00041c0001f77983 */ /* 0x000ea20000300800 */
[----:B------:R-:W-:-:S03]  /*18220*/  IMAD.MOV.U32 R22, RZ, RZ, R23 ;  /* 0x000000ffff167224 */ /* 0x000fc600078e0017 */
[----:B------:R-:W3:Y:S01]  /*18230*/  LDL.LU R23, [R1+0x194] ;  /* 0x0001940001177983 */ /* 0x000ee20000300800 */
[----:B------:R-:W1:Y:S08]  /*18240*/  MUFU.EX2 R14, R200 ;  /* 0x000000c8000e7308 */ /* 0x000e700000000800 */
[----:B------:R-:W4:Y:S01]  /*18250*/  MUFU.EX2 R5, R202 ;  /* 0x000000ca00057308 */ /* 0x000f220000000800 */
[----:B------:R-:W-:-:S02]  /*18260*/  LOP3.LUT R18, R29, R232, R214, 0x96, !PT ;  /* 0x000000e81d127212 */ /* 0x000fc400078e96d6 */
[----:B------:R-:W-:Y:S01]  /*18270*/  F2FP.PACK_AB R29, R20, R21 ;  /* 0x00000015141d723e */ /* 0x000fe200000000ff */
[----:B-1----:R-:W-:Y:S01]  /*18280*/  FADD.FTZ R2, R14, R2 ;  /* 0x000000020e027221 */ /* 0x002fe20000010000 */
[----:B------:R-:W-:Y:S02]  /*18290*/  LOP3.LUT R19, R125, R233, R28, 0x96, !PT ;  /* 0x000000e97d137212 */ /* 0x000fe400078e961c */
[----:B------:R-:W-:Y:S01]  /*182a0*/  PRMT R15, R16, 0x7610, R15 ;  /* 0x00007610100f7816 */ /* 0x000fe2000000000f */
[C---:B----4-:R-:W-:Y:S02]  /*182b0*/  FADD.FTZ R20, R5.reuse, R2 ;  /* 0x0000000205147221 */ /* 0x050fe40000010000 */
[----:B------:R-:W-:Y:S01]  /*182c0*/  IMAD.WIDE.U32 R2, R18, -0x2daee0ad, RZ ;  /* 0xd2511f5312027825 */ /* 0x000fe200078e00ff */
[----:B------:R-:W-:Y:S02]  /*182d0*/  F2FP.PACK_AB R30, R5, R14 ;  /* 0x0000000e051e723e */ /* 0x000fe400000000ff */
[----:B------:R-:W-:Y:S01]  /*182e0*/  PRMT R18, R15, 0x7610, R18 ;  /* 0x000076100f127816 */ /* 0x000fe20000000012 */
[----:B------:R-:W-:Y:S01]  /*182f0*/  FADD.FTZ R21, R4, R0 ;  /* 0x0000000004157221 */ /* 0x000fe20000010000 */
[----:B------:R-:W-:Y:S01]  /*18300*/  LOP3.LUT R0, R3, R234, R246, 0x96, !PT ;  /* 0x000000ea03007212 */ /* 0x000fe200078e96f6 */
[----:B------:R-:W-:-:S04]  /*18310*/  IMAD.WIDE.U32 R14, R19, -0x2daee0ad, RZ ;  /* 0xd2511f53130e7825 */ /* 0x000fc800078e00ff */
[----:B------:R-:W-:Y:S01]  /*18320*/  IMAD.WIDE.U32 R4, R0, -0x326172a9, RZ ;  /* 0xcd9e8d5700047825 */ /* 0x000fe200078e00ff */
[----:B------:R-:W-:-:S03]  /*18330*/  LOP3.LUT R0, R15, R241, R2, 0x96, !PT ;  /* 0x000000f10f007212 */ /* 0x000fc600078e9602 */
[----:B------:R-:W-:Y:S01]  /*18340*/  IMAD.MOV.U32 R19, RZ, RZ, R17 ;  /* 0x000000ffff137224 */ /* 0x000fe200078e0011 */
[----:B------:R-:W-:Y:S01]  /*18350*/  LOP3.LUT R3, R5, R231, R124, 0x96, !PT ;  /* 0x000000e705037212 */ /* 0x000fe200078e967c */
[----:B------:R-:W-:-:S04]  /*18360*/  IMAD.WIDE.U32 R16, R0, -0x326172a9, RZ ;  /* 0xcd9e8d5700107825 */ /* 0x000fc800078e00ff */
[----:B------:R-:W-:Y:S01]  /*18370*/  IMAD.WIDE.U32 R2, R3, -0x2daee0ad, RZ ;  /* 0xd2511f5303027825 */ /* 0x000fe200078e00ff */
[----:B------:R-:W-:-:S04]  /*18380*/  LOP3.LUT R0, R17, R240, R4, 0x96, !PT ;  /* 0x000000f011007212 */ /* 0x000fc800078e9604 */
[----:B------:R-:W-:Y:S01]  /*18390*/  LOP3.LUT R3, R3, R239, R14, 0x96, !PT ;  /* 0x000000ef03037212 */ /* 0x000fe200078e960e */
[----:B------:R-:W-:-:S05]  /*183a0*/  IMAD.WIDE.U32 R14, R0, -0x2daee0ad, RZ ;  /* 0xd2511f53000e7825 */ /* 0x000fca00078e00ff */
        /* <DEDUP_REMOVED lines=11> */
[----:B------:R-:W-:Y:S01]  /*18460*/  SHF.R.U32.HI R4, RZ, 0x8, R4 ;  /* 0x00000008ff047819 */ /* 0x000fe20000011604 */
[----:B------:R-:W-:Y:S01]  /*18470*/  @!P3 HADD2 R191, -R83.H0_H0, -RZ.H0_H0 ;  /* 0xa00000ff53bfb230 */ /* 0x000fe20000000900 */
[----:B------:R-:W-:Y:S02]  /*18480*/  @!P5 PRMT R85, R186, 0x5410, RZ ;  /* 0x00005410ba55d816 */ /* 0x000fe400000000ff */
[----:B------:R-:W-:Y:S01]  /*18490*/  LOP3.LUT R4, R4, 0xffff, RZ, 0xc0, !PT ;  /* 0x0000ffff04047812 */ /* 0x000fe200078ec0ff */
[----:B------:R-:W-:Y:S01]  /*184a0*/  @!P2 HADD2 R190, -R82.H0_H0, -RZ.H0_H0 ;  /* 0xa00000ff52bea230 */ /* 0x000fe20000000900 */
[----:B------:R-:W-:Y:S01]  /*184b0*/  PRMT R186, R83, 0x5410, R82 ;  /* 0x0000541053ba7816 */ /* 0x000fe20000000052 */
[----:B------:R-:W-:Y:S01]  /*184c0*/  @!P0 HADD2 R192, -R81.H0_H0, -RZ.H0_H0 ;  /* 0xa00000ff51c08230 */ /* 0x000fe20000000900 */
[----:B------:R-:W-:Y:S02]  /*184d0*/  @!P3 PRMT R83, R191, 0x5410, RZ ;  /* 0x00005410bf53b816 */ /* 0x000fe400000000ff */
[----:B------:R-:W-:-:S02]  /*184e0*/  ISETP.GE.U32.AND P3, PT, R217, R4, PT ;  /* 0x00000004d900720c */ /* 0x000fc40003f66070 */
[--C-:B------:R-:W-:Y:S02]  /*184f0*/  SHF.R.U32.HI R4, RZ, 0x10, R0.reuse ;  /* 0x00000010ff047819 */ /* 0x100fe40000011600 */
[----:B------:R-:W-:Y:S02]  /*18500*/  SHF.R.U32.HI R0, RZ, 0x18, R0 ;  /* 0x00000018ff007819 */ /* 0x000fe40000011600 */
[----:B------:R-:W-:Y:S02]  /*18510*/  @!P2 PRMT R82, R190, 0x5410, RZ ;  /* 0x00005410be52a816 */ /* 0x000fe400000000ff */
[----:B------:R-:W-:Y:S01]  /*18520*/  PRMT R190, R80, 0x5410, R81 ;  /* 0x0000541050be7816 */ /* 0x000fe20000000051 */
[----:B------:R-:W-:Y:S01]  /*18530*/  IMAD.MOV.U32 R15, RZ, RZ, R19 ;  /* 0x000000ffff0f7224 */ /* 0x000fe200078e0013 */
[----:B------:R-:W-:Y:S02]  /*18540*/  @!P0 PRMT R81, R192, 0x5410, RZ ;  /* 0x00005410c0518816 */ /* 0x000fe400000000ff */
[----:B------:R-:W-:Y:S01]  /*18550*/  ISETP.GE.U32.AND P0, PT, R217, R0, PT ;  /* 0x00000000d900720c */ /* 0x000fe20003f06070 */
[----:B------:R-:W1:Y:S01]  /*18560*/  MUFU.EX2 R24, R24 ;  /* 0x0000001800187308 */ /* 0x000e620000000800 */
[----:B------:R-:W-:-:S02]  /*18570*/  LOP3.LUT R0, R2, 0xff, RZ, 0xc0, !PT ;  /* 0x000000ff02007812 */ /* 0x000fc400078ec0ff */
[----:B------:R-:W-:Y:S01]  /*18580*/  LOP3.LUT R4, R4, 0xff, RZ, 0xc0, !PT ;  /* 0x000000ff04047812 */ /* 0x000fe200078ec0ff */
[----:B------:R-:W-:Y:S01]  /*18590*/  @!P6 HADD2 R182, -R86.H0_H0, -RZ.H0_H0 ;  /* 0xa00000ff56b6e230 */ /* 0x000fe20000000900 */
[----:B------:R-:W-:Y:S02]  /*185a0*/  ISETP.GE.U32.AND P2, PT, R217, R0, PT ;  /* 0x00000000d900720c */ /* 0x000fe40003f46070 */
[----:B------:R-:W-:Y:S01]  /*185b0*/  LOP3.LUT R5, R5, R238, R16, 0x96, !PT ;  /* 0x000000ee05057212 */ /* 0x000fe200078e9610 */
[----:B------:R-:W4:Y:S01]  /*185c0*/  MUFU.EX2 R15, R15 ;  /* 0x0000000f000f7308 */ /* 0x000f220000000800 */
[----:B------:R-:W-:Y:S02]  /*185d0*/  ISETP.GE.U32.AND P5, PT, R217, R4, PT ;  /* 0x00000004d900720c */ /* 0x000fe40003fa6070 */
[--C-:B------:R-:W-:Y:S02]  /*185e0*/  SHF.R.U32.HI R0, RZ, 0x18, R2.reuse ;  /* 0x00000018ff007819 */ /* 0x100fe40000011602 */
[----:B------:R-:W-:Y:S01]  /*185f0*/  SHF.R.U32.HI R4, RZ, 0x10, R2 ;  /* 0x00000010ff047819 */ /* 0x000fe20000011602 */
[----:B------:R-:W-:Y:S01]  /*18600*/  @!P1 HADD2 R193, -R80.H0_H0, -RZ.H0_H0 ;  /* 0xa00000ff50c19230 */ /* 0x000fe20000000900 */
[----:B------:R-:W-:-:S02]  /*18610*/  @!P6 PRMT R86, R182, 0x5410, RZ ;  /* 0x00005410b656e816 */ /* 0x000fc400000000ff */
[----:B------:R-:W-:Y:S01]  /*18620*/  LOP3.LUT R19, R2, 0xffff, RZ, 0xc0, !PT ;  /* 0x0000ffff02137812 */ /* 0x000fe200078ec0ff */
[----:B------:R-:W-:Y:S01]  /*18630*/  IMAD.WIDE.U32 R2, R5, -0x2daee0ad, RZ ;  /* 0xd2511f5305027825 */ /* 0x000fe200078e00ff */
[----:B------:R-:W-:Y:S02]  /*18640*/  ISETP.GE.U32.AND P6, PT, R217, R0, PT ;  /* 0x00000000d900720c */ /* 0x000fe40003fc6070 */
[----:B------:R-:W-:Y:S02]  /*18650*/  LOP3.LUT R0, R4, 0xff, RZ, 0xc0, !PT ;  /* 0x000000ff04007812 */ /* 0x000fe400078ec0ff */
[----:B------:R-:W-:Y:S01]  /*18660*/  @!P1 PRMT R80, R193, 0x5410, RZ ;  /* 0x00005410c1509816 */ /* 0x000fe200000000ff */
[----:B------:R-:W-:Y:S01]  /*18670*/  MUFU.EX2 R22, R22 ;  /* 0x0000001600167308 */ /* 0x000fe20000000800 */
[----:B------:R-:W-:Y:S02]  /*18680*/  ISETP.GE.U32.AND P1, PT, R217, R0, PT ;  /* 0x00000000d900720c */ /* 0x000fe40003f26070 */
[----:B------:R-:W-:-:S02]  /*18690*/  LOP3.LUT R0, R3, R237, R14, 0x96, !PT ;  /* 0x000000ed03007212 */ /* 0x000fc400078e960e */
[C---:B------:R-:W-:Y:S02]  /*186a0*/  LOP3.LUT R16, R2.reuse, 0xffff, RZ, 0xc0, !PT ;  /* 0x0000ffff02107812 */ /* 0x040fe400078ec0ff */
[----:B------:R-:W-:Y:S02]  /*186b0*/  LOP3.LUT R5, R2, 0xff, RZ, 0xc0, !PT ;  /* 0x000000ff02057812 */ /* 0x000fe400078ec0ff */
[--C-:B------:R-:W-:Y:S02]  /*186c0*/  SHF.R.U32.HI R14, RZ, 0x10, R2.reuse ;  /* 0x00000010ff0e7819 */ /* 0x100fe40000011602 */
[----:B------:R-:W-:Y:S01]  /*186d0*/  SHF.R.U32.HI R3, RZ, 0x18, R2 ;  /* 0x00000018ff037819 */ /* 0x000fe20000011602 */
[----:B-1----:R-:W-:Y:S01]  /*186e0*/  FADD.FTZ R2, R24, R20 ;  /* 0x0000001418027221 */ /* 0x002fe20000010000 */
[----:B------:R-:W-:Y:S02]  /*186f0*/  PRMT R181, R18, 0x7610, R181 ;  /* 0x0000761012b57816 */ /* 0x000fe400000000b5 */
[----:B------:R-:W-:Y:S01]  /*18700*/  PRMT R76, R12, 0x7610, R76 ;  /* 0x000076100c4c7816 */ /* 0x000fe2000000004c */
[--C-:B----4-:R-:W-:Y:S01]  /*18710*/  FADD.FTZ R4, R15, R2.reuse ;  /* 0x000000020f047221 */ /* 0x110fe20000010000 */
[----:B------:R-:W-:-:S02]  /*18720*/  PRMT R2, R219, 0x7610, R2 ;  /* 0x00007610db027816 */ /* 0x000fc40000000002 */
[----:B------:R-:W-:Y:S01]  /*18730*/  F2FP.PACK_AB R25, R15, R24 ;  /* 0x000000180f19723e */ /* 0x000fe200000000ff */
[----:B------:R1:W4:Y:S01]  /*18740*/  LDL.LU R219, [R1+0x418] ;  /* 0x0004180001db7983 */ /* 0x0003220000300800 */
[----:B------:R-:W-:Y:S01]  /*18750*/  PRMT R191, R181, 0x7610, R191 ;  /* 0x00007610b5bf7816 */ /* 0x000fe200000000bf */
[----:B------:R-:W-:Y:S01]  /*18760*/  IMAD.MOV.U32 R181, RZ, RZ, R173 ;  /* 0x000000ffffb57224 */ /* 0x000fe200078e00ad */
[----:B------:R-:W-:Y:S01]  /*18770*/  PRMT R15, R2, 0x7610, R15 ;  /* 0x00007610020f7816 */ /* 0x000fe2000000000f */
[----:B------:R-:W-:Y:S01]  /*18780*/  IMAD.MOV.U32 R173, RZ, RZ, R172 ;  /* 0x000000ffffad7224 */ /* 0x000fe200078e00ac */
[----:B------:R-:W-:Y:S01]  /*18790*/  PRMT R77, R11, 0x7610, R77 ;  /* 0x000076100b4d7816 */ /* 0x000fe2000000004d */
[----:B------:R-:W-:Y:S01]  /*187a0*/  @!P3 HADD2 R220, -R76.H0_H0, -RZ.H0_H0 ;  /* 0xa00000ff4cdcb230 */ /* 0x000fe20000000900 */
[----:B------:R-:W-:Y:S01]  /*187b0*/  IMAD.MOV.U32 R172, RZ, RZ, R171 ;  /* 0x000000ffffac7224 */ /* 0x000fe200078e00ab */
[----:B------:R-:W2:Y:S01]  /*187c0*/  LDL.LU R11, [R1+0x414] ;  /* 0x00041400010b7983 */ /* 0x000ea20000300800 */
[----:B------:R-:W-:Y:S01]  /*187d0*/  IMAD.MOV.U32 R171, RZ, RZ, R165 ;  /* 0x000000ffffab7224 */ /* 0x000fe200078e00a5 */
[----:B------:R-:W-:Y:S01]  /*187e0*/  PRMT R182, R7, 0x7610, R182 ;  /* 0x0000761007b67816 */ /* 0x000fe200000000b6 */
[----:B------:R-:W-:Y:S01]  /*187f0*/  IMAD.MOV.U32 R165, RZ, RZ, R161 ;  /* 0x000000ffffa57224 */ /* 0x000fe200078e00a1 */
[----:B------:R-:W2:Y:S01]  /*18800*/  LDL.LU R12, [R1+0x410] ;  /* 0x00041000010c7983 */ /* 0x000ea20000300800 */
[----:B------:R-:W-:-:S02]  /*18810*/  PRMT R202, R15, 0x7610, R202 ;  /* 0x000076100fca7816 */ /* 0x000fc400000000ca */
[----:B------:R-:W-:Y:S01]  /*18820*/  PRMT R161, R77, 0x5410, R76 ;  /* 0x000054104da17816 */ /* 0x000fe2000000004c */
[----:B------:R-:W2:Y:S01]  /*18830*/  LDL.LU R7, [R1+0x40c] ;  /* 0x00040c0001077983 */ /* 0x000ea20000300800 */
[----:B------:R-:W-:Y:S02]  /*18840*/  PRMT R75, R6, 0x7610, R75 ;  /* 0x00007610064b7816 */ /* 0x000fe4000000004b */
[----:B------:R-:W-:Y:S01]  /*18850*/  @!P3 PRMT R76, R220, 0x5410, RZ ;  /* 0x00005410dc4cb816 */ /* 0x000fe200000000ff */
[----:B------:R-:W2:Y:S01]  /*18860*/  LDL.LU R6, [R1+0x408] ;  /* 0x0004080001067983 */ /* 0x000ea20000300800 */
[----:B------:R-:W-:Y:S02]  /*18870*/  PRMT R62, R141, 0x7610, R62 ;  /* 0x000076108d3e7816 */ /* 0x000fe4000000003e */
[----:B------:R-:W-:Y:S01]  /*18880*/  ISETP.GE.U32.AND P3, PT, R217, R5, PT ;  /* 0x00000005d900720c */ /* 0x000fe20003f66070 */
[----:B------:R-:W2:Y:S01]  /*18890*/  LDL.LU R141, [R1+0x404] ;  /* 0x00040400018d7983 */ /* 0x000ea20000300800 */
[----:B------:R-:W-:Y:S01]  /*188a0*/  MUFU.EX2 R5, R149 ;  /* 0x0000009500057308 */ /* 0x000fe20000000800 */
[----:B------:R-:W-:-:S02]  /*188b0*/  PRMT R73, R152, 0x7610, R73 ;  /* 0x0000761098497816 */ /* 0x000fc40000000049 */
[----:B------:R-:W-:-:S05]  /*188c0*/  PRMT R166, R191, 0x7610, R166 ;  /* 0x00007610bfa67816 */ /* 0x000fca00000000a6 */
[----:B---3--:R-:W3:Y:S02]  /*188d0*/  MUFU.EX2 R23, R23 ;  /* 0x0000001700177308 */ /* 0x008ee40000000800 */
[----:B---3--:R-:W-:-:S04]  /*188e0*/  FADD.FTZ R2, R23, R21 ;  /* 0x0000001517027221 */ /* 0x008fc80000010000 */
[C---:B------:R-:W-:Y:S01]  /*188f0*/  FADD.FTZ R15, R22.reuse, R2 ;  /* 0x00000002160f7221 */ /* 0x040fe20000010000 */
[----:B------:R-:W-:Y:S02]  /*18900*/  SHF.R.U32.HI R2, RZ, 0x8, R19 ;  /* 0x00000008ff027819 */ /* 0x000fe40000011613 */
[----:B------:R3:W1:Y:S01]  /*18910*/  MUFU.EX2 R19, R140 ;  /* 0x0000008c00137308 */ /* 0x0006620000000800 */
[----:B------:R-:W-:Y:S01]  /*18920*/  F2FP.PACK_AB R24, R22, R23 ;  /* 0x000000171618723e */ /* 0x000fe200000000ff */
[----:B---3--:R-:W3:Y:S04]  /*18930*/  LDL.LU R140, [R1+0x400] ;  /* 0x00040000018c7983 */ /* 0x008ee80000300800 */
[----:B------:R-:W2:Y:S04]  /*18940*/  LDL.LU R149, [R1+0x3fc] ;  /* 0x0003fc0001957983 */ /* 0x000ea80000300800 */
[----:B------:R-:W2:Y:S04]  /*18950*/  LDL.LU R152, [R1+0x3f8] ;  /* 0x0003f80001987983 */ /* 0x000ea80000300800 */
[----:B------:R1:W2:Y:S04]  /*18960*/  LDL.LU.S16 R191, [R1+0xc] ;  /* 0x00000c0001bf7983 */ /* 0x0002a80000300600 */
[----:B------:R1:W2:Y:S01]  /*18970*/  LDL.LU.S16 R22, [R1+0x10] ;  /* 0x0000100001167983 */ /* 0x0002a20000300600 */
[----:B------:R-:W-:-:S02]  /*18980*/  LOP3.LUT R2, R2, 0xffff, RZ, 0xc0, !PT ;  /* 0x0000ffff02027812 */ /* 0x000fc400078ec0ff */
[----:B------:R-:W-:Y:S01]  /*18990*/  PRMT R183, R182, 0x7610, R183 ;  /* 0x00007610b6b77816 */ /* 0x000fe200000000b7 */
[----:B------:R-:W-:Y:S01]  /*189a0*/  IMAD.MOV.U32 R182, RZ, RZ, R181 ;  /* 0x000000ffffb67224 */ /* 0x000fe200078e00b5 */
[----:B------:R-:W-:Y:S01]  /*189b0*/  PRMT R72, R166, 0x7610, R72 ;  /* 0x00007610a6487816 */ /* 0x000fe20000000048 */
[----:B------:R-:W-:Y:S01]  /*189c0*/  IMAD.MOV.U32 R181, RZ, RZ, R173 ;  /* 0x000000ffffb57224 */ /* 0x000fe200078e00ad */
[----:B------:R-:W-:Y:S01]  /*189d0*/  @!P5 HADD2 R245, -R62.H0_H0, -RZ.H0_H0 ;  /* 0xa00000ff3ef5d230 */ /* 0x000fe20000000900 */
[----:B------:R-:W-:Y:S01]  /*189e0*/  IMAD.MOV.U32 R173, RZ, RZ, R172 ;  /* 0x000000ffffad7224 */ /* 0x000fe200078e00ac */
[----:B------:R-:W-:Y:S01]  /*189f0*/  PRMT R158, R202, 0x7610, R158 ;  /* 0x00007610ca9e7816 */ /* 0x000fe2000000009e */
[----:B------:R-:W-:Y:S01]  /*18a00*/  IMAD.MOV.U32 R172, RZ, RZ, R171 ;  /* 0x000000ffffac7224 */ /* 0x000fe200078e00ab */
[----:B------:R-:W3:Y:S01]  /*18a10*/  LDL.LU R166, [R1+0x1a8] ;  /* 0x0001a80001a67983 */ /* 0x000ee20000300800 */
[----:B------:R-:W-:Y:S01]  /*18a20*/  IMAD.MOV.U32 R171, RZ, RZ, R160 ;  /* 0x000000ffffab7224 */ /* 0x000fe200078e00a0 */
[----:B------:R-:W-:-:S02]  /*18a30*/  PRMT R160, R62, 0x5410, R75 ;  /* 0x000054103ea07816 */ /* 0x000fc4000000004b */
[----:B------:R-:W-:Y:S02]  /*18a40*/  @!P5 PRMT R62, R245, 0x5410, RZ ;  /* 0x00005410f53ed816 */ /* 0x000fe400000000ff */
[----:B------:R-:W-:-:S04]  /*18a50*/  PRMT R71, R158, 0x7610, R71 ;  /* 0x000076109e477816 */ /* 0x000fc80000000047 */
[----:B------:R-:W-:Y:S01]  /*18a60*/  PRMT R158, R72, 0x5410, R71 ;  /* 0x00005410489e7816 */ /* 0x000fe20000000047 */
[----:B----4-:R-:W-:-:S05]  /*18a70*/  @!P4 HADD2 R219, -R77.H0_H0, -RZ.H0_H0 ;  /* 0xa00000ff4ddbc230 */ /* 0x010fca0000000900 */
[----:B------:R-:W-:Y:S02]  /*18a80*/  @!P4 PRMT R77, R219, 0x5410, RZ ;  /* 0x00005410db4dc816 */ /* 0x000fe400000000ff */
[----:B------:R-:W-:Y:S02]  /*18a90*/  ISETP.GE.U32.AND P4, PT, R217, R2, PT ;  /* 0x00000002d900720c */ /* 0x000fe40003f86070 */
[----:B------:R-:W-:-:S04]  /*18aa0*/  SHF.R.U32.HI R2, RZ, 0x10, R0 ;  /* 0x00000010ff027819 */ /* 0x000fc80000011600 */
[----:B------:R-:W-:-:S04]  /*18ab0*/  LOP3.LUT R2, R2, 0xff, RZ, 0xc0, !PT ;  /* 0x000000ff02027812 */ /* 0x000fc800078ec0ff */
[----:B------:R-:W-:Y:S01]  /*18ac0*/  ISETP.GE.U32.AND P5, PT, R217, R2, PT ;  /* 0x00000002d900720c */ /* 0x000fe20003fa6070 */
[----:B-1----:R-:W-:Y:S01]  /*18ad0*/  FADD.FTZ R2, R19, R4 ;  /* 0x0000000413027221 */ /* 0x002fe20000010000 */
[----:B--2---:R-:W-:-:S05]  /*18ae0*/  @!P1 HADD2 R22, -R72.H0_H0, -RZ.H0_H0 ;  /* 0xa00000ff48169230 */ /* 0x004fca0000000900 */
[----:B------:R-:W-:Y:S02]  /*18af0*/  PRMT R4, R22, 0x7610, R4 ;  /* 0x0000761016047816 */ /* 0x000fe40000000004 */
[----:B------:R1:W2:Y:S02]  /*18b00*/  LDL.LU.S16 R22, [R1+0x14] ;  /* 0x0000140001167983 */ /* 0x0002a40000300600 */
[----:B------:R-:W-:Y:S02]  /*18b10*/  @!P1 PRMT R72, R4, 0x5410, RZ ;  /* 0x0000541004489816 */ /* 0x000fe400000000ff */
[----:B------:R1:W4:Y:S01]  /*18b20*/  LDL.LU.S16 R4, [R1+0x18] ;  /* 0x0000180001047983 */ /* 0x0003220000300600 */
[----:B------:R-:W-:Y:S01]  /*18b30*/  @!P0 HADD2 R243, -R75.H0_H0, -RZ.H0_H0 ;  /* 0xa00000ff4bf38230 */ /* 0x000fe20000000900 */
[----:B------:R-:W-:Y:S01]  /*18b40*/  PRMT R74, R183, 0x7610, R74 ;  /* 0x00007610b74a7816 */ /* 0x000fe2000000004a */
[----:B------:R-:W-:Y:S02]  /*18b50*/  IMAD.MOV.U32 R183, RZ, RZ, R182 ;  /* 0x000000ffffb77224 */ /* 0x000fe400078e00b6 */
[----:B------:R-:W-:Y:S01]  /*18b60*/  IMAD.MOV.U32 R182, RZ, RZ, R181 ;  /* 0x000000ffffb67224 */ /* 0x000fe200078e00b5 */
[----:B------:R-:W-:Y:S01]  /*18b70*/  @!P0 PRMT R75, R243, 0x5410, RZ ;  /* 0x00005410f34b8816 */ /* 0x000fe200000000ff */
[----:B------:R-:W-:Y:S01]  /*18b80*/  @!P2 HADD2 R252, -R74.H0_H0, -RZ.H0_H0 ;  /* 0xa00000ff4afca230 */ /* 0x000fe20000000900 */
[----:B------:R-:W-:Y:S01]  /*18b90*/  ISETP.GE.U32.AND P0, PT, R217, R3, PT ;  /* 0x00000003d900720c */ /* 0x000fe20003f06070 */
[----:B------:R-:W-:-:S02]  /*18ba0*/  IMAD.MOV.U32 R181, RZ, RZ, R172 ;  /* 0x000000ffffb57224 */ /* 0x000fc400078e00ac */
[----:B------:R-:W-:Y:S02]  /*18bb0*/  IMAD.MOV.U32 R172, RZ, RZ, R171 ;  /* 0x000000ffffac7224 */ /* 0x000fe400078e00ab */
[----:B------:R-:W-:Y:S01]  /*18bc0*/  FADD.FTZ R3, R5, R2 ;  /* 0x0000000205037221 */ /* 0x000fe20000010000 */
[----:B------:R-:W-:Y:S01]  /*18bd0*/  LOP3.LUT R2, R0, 0xff, RZ, 0xc0, !PT ;  /* 0x000000ff00027812 */ /* 0x000fe200078ec0ff */
[----:B------:R-:W-:Y:S02]  /*18be0*/  IMAD.MOV.U32 R171, RZ, RZ, R170 ;  /* 0x000000ffffab7224 */ /* 0x000fe400078e00aa */
[----:B------:R-:W-:Y:S01]  /*18bf0*/  IMAD.MOV.U32 R170, RZ, RZ, R159 ;  /* 0x000000ffffaa7224 */ /* 0x000fe200078e009f */
[----:B------:R-:W-:Y:S02]  /*18c00*/  PRMT R159, R74, 0x5410, R73 ;  /* 0x000054104a9f7816 */ /* 0x000fe40000000049 */
[----:B------:R-:W-:Y:S02]  /*18c10*/  @!P2 PRMT R74, R252, 0x5410, RZ ;  /* 0x00005410fc4aa816 */ /* 0x000fe400000000ff */
[----:B------:R-:W-:Y:S01]  /*18c20*/  ISETP.GE.U32.AND P2, PT, R217, R2, PT ;  /* 0x00000002d900720c */ /* 0x000fe20003f46070 */
[----:B------:R-:W-:Y:S01]  /*18c30*/  @!P4 HADD2 R191, -R73.H0_H0, -RZ.H0_H0 ;  /* 0xa00000ff49bfc230 */ /* 0x000fe20000000900 */
[----:B------:R-:W-:-:S02]  /*18c40*/  SHF.R.U32.HI R2, RZ, 0x18, R0 ;  /* 0x00000018ff027819 */ /* 0x000fc40000011600 */
[----:B------:R-:W-:Y:S02]  /*18c50*/  PRMT R70, R50, 0x7610, R70 ;  /* 0x0000761032467816 */ /* 0x000fe40000000046 */
[----:B------:R-:W-:-:S04]  /*18c60*/  PRMT R23, R191, 0x7610, R23 ;  /* 0x00007610bf177816 */ /* 0x000fc80000000017 */
[----:B------:R-:W-:Y:S02]  /*18c70*/  @!P4 PRMT R73, R23, 0x5410, RZ ;  /* 0x000054101749c816 */ /* 0x000fe400000000ff */
[C---:B------:R-:W-:Y:S02]  /*18c80*/  ISETP.GE.U32.AND P4, PT, R217.reuse, R2, PT ;  /* 0x00000002d900720c */ /* 0x040fe40003f86070 */
[----:B------:R-:W-:Y:S02]  /*18c90*/  LOP3.LUT R2, R14, 0xff, RZ, 0xc0, !PT ;  /* 0x000000ff0e027812 */ /* 0x000fe400078ec0ff */
[----:B------:R-:W-:Y:S02]  /*18ca0*/  LOP3.LUT R0, R0, 0xffff, RZ, 0xc0, !PT ;  /* 0x0000ffff00007812 */ /* 0x000fe400078ec0ff */
[----:B------:R-:W-:Y:S02]  /*18cb0*/  ISETP.GE.U32.AND P1, PT, R217, R2, PT ;  /* 0x00000002d900720c */ /* 0x000fe40003f26070 */
[----:B------:R-:W-:-:S02]  /*18cc0*/  SHF.R.U32.HI R0, RZ, 0x8, R0 ;  /* 0x00000008ff007819 */ /* 0x000fc40000011600 */
[----:B------:R-:W-:Y:S01]  /*18cd0*/  PRMT R69, R50, 0x7632, R69 ;  /* 0x0000763232457816 */ /* 0x000fe20000000045 */
[----:B------:R-:W-:Y:S01]  /*18ce0*/  IMAD.MOV.U32 R202, RZ, RZ, R169 ;  /* 0x000000ffffca7224 */ /* 0x000fe200078e00a9 */
[----:B------:R-:W-:Y:S01]  /*18cf0*/  LOP3.LUT R0, R0, 0xffff, RZ, 0xc0, !PT ;  /* 0x0000ffff00007812 */ /* 0x000fe200078ec0ff */
[----:B------:R-:W3:Y:S01]  /*18d00*/  LDL.LU R169, [R1+0x1b4] ;  /* 0x0001b40001a97983 */ /* 0x000ee20000300800 */
[----:B--2---:R-:W-:Y:S02]  /*18d10*/  @!P6 HADD2 R22, -R71.H0_H0, -RZ.H0_H0 ;  /* 0xa00000ff4716e230 */ /* 0x004fe40000000900 */
[----:B----4-:R-:W-:-:S03]  /*18d20*/  @!P2 HADD2 R4, -R70.H0_H0, -RZ.H0_H0 ;  /* 0xa00000ff4604a230 */ /* 0x010fc60000000900 */
[----:B------:R-:W-:Y:S02]  /*18d30*/  PRMT R20, R22, 0x7610, R20 ;  /* 0x0000761016147816 */ /* 0x000fe40000000014 */
[----:B------:R-:W-:Y:S02]  /*18d40*/  PRMT R2, R4, 0x7610, R2 ;  /* 0x0000761004027816 */ /* 0x000fe40000000002 */
[----:B---3--:R2:W3:Y:S01]  /*18d50*/  MUFU.EX2 R4, R166 ;  /* 0x000000a600047308 */ /* 0x0084e20000000800 */
[----:B------:R-:W-:Y:S02]  /*18d60*/  @!P6 PRMT R71, R20, 0x5410, RZ ;  /* 0x000054101447e816 */ /* 0x000fe400000000ff */
[----:B------:R-:W-:Y:S02]  /*18d70*/  ISETP.GE.U32.AND P6, PT, R217, R0, PT ;  /* 0x00000000d900720c */ /* 0x000fe40003fc6070 */
[----:B------:R-:W-:Y:S02]  /*18d80*/  SHF.R.U32.HI R0, RZ, 0x8, R16 ;  /* 0x00000008ff007819 */ /* 0x000fe40000011610 */
[----:B--2---:R-:W-:-:S02]  /*18d90*/  PRMT R166, R70, 0x5410, R69 ;  /* 0x0000541046a67816 */ /* 0x004fc40000000045 */
[----:B------:R-:W-:Y:S02]  /*18da0*/  @!P2 PRMT R70, R2, 0x5410, RZ ;  /* 0x000054100246a816 */ /* 0x000fe400000000ff */
[----:B------:R1:W2:Y:S04]  /*18db0*/  LDL.LU.S16 R2, [R1+0x1c] ;  /* 0x00001c0001027983 */ /* 0x0002a80000300600 */
[----:B------:R1:W4:Y:S04]  /*18dc0*/  LDL.LU.S16 R20, [R1+0x24] ;  /* 0x0000240001147983 */ /* 0x0003280000300600 */
[----:B------:R1:W3:Y:S01]  /*18dd0*/  LDL.LU.S16 R16, [R1+0x20] ;  /* 0x0000200001107983 */ /* 0x0002e20000300600 */
[----:B------:R-:W-:-:S02]  /*18de0*/  PRMT R68, R201, 0x7610, R68 ;  /* 0x00007610c9447816 */ /* 0x000fc40000000044 */
[----:B------:R-:W-:Y:S02]  /*18df0*/  PRMT R67, R201, 0x7632, R67 ;  /* 0x00007632c9437816 */ /* 0x000fe40000000043 */
[----:B------:R-:W-:Y:S02]  /*18e00*/  LOP3.LUT R0, R0, 0xffff, RZ, 0xc0, !PT ;  /* 0x0000ffff00007812 */ /* 0x000fe400078ec0ff */
[----:B------:R-:W-:Y:S02]  /*18e10*/  F2FP.PACK_AB R33, R5, R19 ;  /* 0x000000130521723e */ /* 0x000fe400000000ff */
[----:B------:R-:W-:Y:S01]  /*18e20*/  ISETP.GE.U32.AND P2, PT, R217, R0, PT ;  /* 0x00000000d900720c */ /* 0x000fe20003f46070 */
[----:B--2---:R-:W-:Y:S02]  /*18e30*/  @!P6 HADD2 R2, -R69.H0_H0, -RZ.H0_H0 ;  /* 0xa00000ff4502e230 */ /* 0x004fe40000000900 */
[----:B----4-:R-:W-:-:S03]  /*18e40*/  @!P5 HADD2 R20, -R68.H0_H0, -RZ.H0_H0 ;  /* 0xa00000ff4414d230 */ /* 0x010fc60000000900 */
[----:B------:R-:W-:Y:S01]  /*18e50*/  PRMT R14, R2, 0x7610, R14 ;  /* 0x00007610020e7816 */ /* 0x000fe2000000000e */
[----:B---3--:R-:W-:Y:S01]  /*18e60*/  @!P4 HADD2 R16, -R67.H0_H0, -RZ.H0_H0 ;  /* 0xa00000ff4310c230 */ /* 0x008fe20000000900 */
[----:B------:R-:W-:Y:S01]  /*18e70*/  PRMT R5, R20, 0x7610, R5 ;  /* 0x0000761014057816 */ /* 0x000fe20000000005 */
[----:B------:R2:W3:Y:S01]  /*18e80*/  MUFU.EX2 R2, R169 ;  /* 0x000000a900027308 */ /* 0x0004e20000000800 */
[----:B------:R-:W-:Y:S02]  /*18e90*/  @!P6 PRMT R69, R14, 0x5410, RZ ;  /* 0x000054100e45e816 */ /* 0x000fe400000000ff */
[----:B------:R-:W-:Y:S01]  /*18ea0*/  PRMT R0, R16, 0x7610, R0 ;  /* 0x0000761010007816 */ /* 0x000fe20000000000 */
[----:B------:R-:W-:Y:S02]  /*18eb0*/  IMAD.MOV.U32 R20, RZ, RZ, R173 ;  /* 0x000000ffff147224 */ /* 0x000fe400078e00ad */
[----:B------:R-:W-:Y:S02]  /*18ec0*/  IMAD.MOV.U32 R173, RZ, RZ, R162 ;  /* 0x000000ffffad7224 */ /* 0x000fe400078e00a2 */
[----:B------:R4:W1:Y:S01]  /*18ed0*/  MUFU.EX2 R16, R152 ;  /* 0x0000009800107308 */ /* 0x0008620000000800 */
[----:B--2---:R-:W-:-:S07]  /*18ee0*/  IMAD.MOV.U32 R169, RZ, RZ, R165 ;  /* 0x000000ffffa97224 */ /* 0x004fce00078e00a5 */
[----:B------:R2:W-:Y:S01]  /*18ef0*/  MUFU.EX2 R14, R153 ;  /* 0x00000099000e7308 */ /* 0x0005e20000000800 */
[----:B------:R-:W-:Y:S02]  /*18f00*/  PRMT R165, R68, 0x5410, R67 ;  /* 0x0000541044a57816 */ /* 0x000fe40000000043 */
[----:B------:R-:W-:Y:S01]  /*18f10*/  @!P5 PRMT R68, R5, 0x5410, RZ ;  /* 0x000054100544d816 */ /* 0x000fe200000000ff */
[----:B----4-:R-:W4:Y:S04]  /*18f20*/  LDL.LU R152, [R1+0x3f4] ;  /* 0x0003f40001987983 */ /* 0x010f280000300800 */
[----:B--2---:R-:W2:Y:S04]  /*18f30*/  LDL.LU R153, [R1+0x3f0] ;  /* 0x0003f00001997983 */ /* 0x004ea80000300800 */
[----:B------:R1:W2:Y:S04]  /*18f40*/  LDL.LU.S16 R162, [R1+0x44] ;  /* 0x0000440001a27983 */ /* 0x0002a80000300600 */
[----:B------:R1:W2:Y:S04]  /*18f50*/  LDL.LU.S16 R5, [R1+0x40] ;  /* 0x0000400001057983 */ /* 0x0002a80000300600 */
[----:B------:R1:W4:Y:S04]  /*18f60*/  LDL.LU.S16 R23, [R1+0x50] ;  /* 0x0000500001177983 */ /* 0x0003280000300600 */
[----:B------:R1:W4:Y:S01]  /*18f70*/  LDL.LU.S16 R22, [R1+0x4c] ;  /* 0x00004c0001167983 */ /* 0x0003220000300600 */
[----:B------:R-:W-:-:S02]  /*18f80*/  PRMT R65, R40, 0x7632, R65 ;  /* 0x0000763228417816 */ /* 0x000fc40000000041 */
[----:B------:R-:W-:Y:S02]  /*18f90*/  PRMT R61, R41, 0x7632, R61 ;  /* 0x00007632293d7816 */ /* 0x000fe4000000003d */
[----:B------:R-:W-:Y:S01]  /*18fa0*/  @!P4 PRMT R67, R0, 0x5410, RZ ;  /* 0x000054100043c816 */ /* 0x000fe200000000ff */
[----:B------:R-:W-:Y:S01]  /*18fb0*/  FADD.FTZ R0, R4, R15 ;  /* 0x0000000f04007221 */ /* 0x000fe20000010000 */
[----:B---3--:R-:W-:-:S03]  /*18fc0*/  F2FP.PACK_AB R32, R2, R4 ;  /* 0x000000040220723e */ /* 0x008fc600000000ff */
[----:B------:R-:W-:Y:S01]  /*18fd0*/  FADD.FTZ R0, R2, R0 ;  /* 0x0000000002007221 */ /* 0x000fe20000010000 */
[----:B------:R3:W1:Y:S02]  /*18fe0*/  MUFU.EX2 R4, R148 ;  /* 0x0000009400047308 */ /* 0x0006640000000800 */
[----:B---3--:R-:W3:Y:S01]  /*18ff0*/  LDL.LU R148, [R1+0x3e4] ;  /* 0x0003e40001947983 */ /* 0x008ee20000300800 */
[----:B------:R-:W-:Y:S02]  /*19000*/  PRMT R66, R40, 0x7610, R66 ;  /* 0x0000761028427816 */ /* 0x000fe40000000042 */
[----:B------:R-:W-:Y:S01]  /*19010*/  PRMT R64, R41, 0x7610, R64 ;  /* 0x0000761029407816 */ /* 0x000fe20000000040 */
[----:B------:R-:W-:Y:S01]  /*19020*/  IMAD.MOV.U32 R191, RZ, RZ, R169 ;  /* 0x000000ffffbf7224 */ /* 0x000fe200078e00a9 */
[----:B------:R-:W-:Y:S01]  /*19030*/  LOP3.LUT R17, R35, R232, R214, 0x96, !PT ;  /* 0x000000e823117212 */ /* 0x000fe200078e96d6 */
[----:B------:R-:W-:Y:S01]  /*19040*/  IMAD.MOV.U32 R169, RZ, RZ, R163 ;  /* 0x000000ffffa97224 */ /* 0x000fe200078e00a3 */
[----:B------:R-:W-:-:S02]  /*19050*/  PRMT R163, R66, 0x5410, R65 ;  /* 0x0000541042a37816 */ /* 0x000fc40000000041 */
[----:B------:R-:W-:Y:S01]  /*19060*/  LOP3.LUT R18, R125, R233, R34, 0x96, !PT ;  /* 0x000000e97d127212 */ /* 0x000fe200078e9622 */
[----:B-1----:R-:W-:Y:S01]  /*19070*/  FADD.FTZ R0, R16, R0 ;  /* 0x0000000010007221 */ /* 0x002fe20000010000 */
[----:B------:R-:W-:Y:S01]  /*19080*/  F2FP.PACK_AB R34, R4, R14 ;  /* 0x0000000e0422723e */ /* 0x000fe200000000ff */
[----:B--2---:R-:W-:Y:S02]  /*19090*/  @!P2 HADD2 R5, -R61.H0_H0, -RZ.H0_H0 ;  /* 0xa00000ff3d05a230 */ /* 0x004fe40000000900 */
[----:B----4-:R-:W-:-:S03]  /*190a0*/  @!P0 HADD2 R22, -R65.H0_H0, -RZ.H0_H0 ;  /* 0xa00000ff41168230 */ /* 0x010fc60000000900 */
[----:B------:R-:W-:Y:S02]  /*190b0*/  PRMT R19, R5, 0x7610, R19 ;  /* 0x0000761005137816 */ /* 0x000fe40000000013 */
[----:B------:R1:W2:Y:S01]  /*190c0*/  MUFU.EX2 R5, R149 ;  /* 0x0000009500057308 */ /* 0x0002a20000000800 */
[----:B------:R-:W-:-:S07]  /*190d0*/  PRMT R2, R22, 0x7610, R2 ;  /* 0x0000761016027816 */ /* 0x000fce0000000002 */
[----:B------:R4:W-:Y:S01]  /*190e0*/  MUFU.EX2 R22, R202 ;  /* 0x000000ca00167308 */ /* 0x0009e20000000800 */
[----:B-1----:R-:W3:Y:S01]  /*190f0*/  LDL.LU R149, [R1+0x3e0] ;  /* 0x0003e00001957983 */ /* 0x002ee20000300800 */
[----:B----4-:R-:W-:Y:S02]  /*19100*/  IMAD.MOV.U32 R202, RZ, RZ, R173 ;  /* 0x000000ffffca7224 */ /* 0x010fe400078e00ad */
[----:B------:R-:W-:Y:S02]  /*19110*/  IMAD.MOV.U32 R173, RZ, RZ, R171 ;  /* 0x000000ffffad7224 */ /* 0x000fe400078e00ab */
[----:B------:R1:W4:Y:S01]  /*19120*/  LDL.LU.S16 R171, [R1+0x68] ;  /* 0x0000680001ab7983 */ /* 0x0003220000300600 */
[----:B------:R-:W-:Y:S02]  /*19130*/  @!P1 HADD2 R23, -R66.H0_H0, -RZ.H0_H0 ;  /* 0xa00000ff42179230 */ /* 0x000fe40000000900 */
[----:B------:R-:W-:-:S03]  /*19140*/  @!P3 HADD2 R162, -R64.H0_H0, -RZ.H0_H0 ;  /* 0xa00000ff40a2b230 */ /* 0x000fc60000000900 */
[----:B------:R-:W-:Y:S02]  /*19150*/  PRMT R15, R23, 0x7610, R15 ;  /* 0x00007610170f7816 */ /* 0x000fe4000000000f */
[----:B------:R-:W-:Y:S02]  /*19160*/  PRMT R21, R162, 0x7610, R21 ;  /* 0x00007610a2157816 */ /* 0x000fe40000000015 */
[----:B------:R-:W-:Y:S01]  /*19170*/  @!P0 PRMT R65, R2, 0x5410, RZ ;  /* 0x0000541002418816 */ /* 0x000fe200000000ff */
[----:B------:R-:W-:Y:S01]  /*19180*/  FADD.FTZ R2, R14, R3 ;  /* 0x000000030e027221 */ /* 0x000fe20000010000 */
[----:B------:R-:W-:Y:S01]  /*19190*/  @!P1 PRMT R66, R15, 0x5410, RZ ;  /* 0x000054100f429816 */ /* 0x000fe200000000ff */
[----:B------:R-:W-:Y:S01]  /*191a0*/  IMAD.WIDE.U32 R14, R17, -0x2daee0ad, RZ ;  /* 0xd2511f53110e7825 */ /* 0x000fe200078e00ff */
[----:B------:R-:W-:Y:S02]  /*191b0*/  PRMT R162, R64, 0x5410, R61 ;  /* 0x0000541040a27816 */ /* 0x000fe4000000003d */
[----:B------:R-:W-:Y:S01]  /*191c0*/  @!P3 PRMT R64, R21, 0x5410, RZ ;  /* 0x000054101540b816 */ /* 0x000fe200000000ff */
[----:B------:R-:W-:-:S02]  /*191d0*/  IMAD.MOV.U32 R21, RZ, RZ, R20 ;  /* 0x000000ffff157224 */ /* 0x000fc400078e0014 */
[----:B--2---:R-:W-:Y:S01]  /*191e0*/  FADD.FTZ R20, R5, R0 ;  /* 0x0000000005147221 */ /* 0x004fe20000010000 */
[----:B------:R-:W-:Y:S02]  /*191f0*/  LOP3.LUT R0, R15, R234, R246, 0x96, !PT ;  /* 0x000000ea0f007212 */ /* 0x000fe400078e96f6 */
[----:B------:R-:W-:Y:S01]  /*19200*/  @!P2 PRMT R61, R19, 0x5410, RZ ;  /* 0x00005410133da816 */ /* 0x000fe200000000ff */
[----:B------:R-:W-:Y:S01]  /*19210*/  FADD.FTZ R19, R4, R2 ;  /* 0x0000000204137221 */ /* 0x000fe20000010000 */
[----:B------:R-:W-:Y:S01]  /*19220*/  F2FP.PACK_AB R35, R5, R16 ;  /* 0x000000100523723e */ /* 0x000fe200000000ff */
[----:B------:R-:W-:-:S04]  /*19230*/  IMAD.WIDE.U32 R4, R0, -0x326172a9, RZ ;  /* 0xcd9e8d5700047825 */ /* 0x000fc800078e00ff */
[----:B------:R-:W-:Y:S01]  /*19240*/  IMAD.WIDE.U32 R16, R18, -0x2daee0ad, RZ ;  /* 0xd2511f5312107825 */ /* 0x000fe200078e00ff */
[----:B------:R-:W-:-:S04]  /*19250*/  LOP3.LUT R2, R5, R231, R124, 0x96, !PT ;  /* 0x000000e705027212 */ /* 0x000fc800078e967c */
[----:B------:R-:W-:Y:S01]  /*19260*/  LOP3.LUT R0, R17, R241, R14, 0x96, !PT ;  /* 0x000000f111007212 */ /* 0x000fe200078e960e */
[----:B------:R-:W-:-:S05]  /*19270*/  IMAD.WIDE.U32 R2, R2, -0x2daee0ad, RZ ;  /* 0xd2511f5302027825 */ /* 0x000fca00078e00ff */
[----:B------:R-:W-:Y:S01]  /*19280*/  LOP3.LUT R3, R3, R239, R16, 0x96, !PT ;  /* 0x000000ef03037212 */ /* 0x000fe200078e9610 */
[----:B------:R-:W-:-:S05]  /*19290*/  IMAD.WIDE.U32 R16, R0, -0x326172a9, RZ ;  /* 0xcd9e8d5700107825 */ /* 0x000fca00078e00ff */
[----:B------:R-:W-:-:S05]  /*192a0*/  LOP3.LUT R0, R17, R240, R4, 0x96, !PT ;  /* 0x000000f011007212 */ /* 0x000fca00078e9604 */
        /* <DEDUP_REMOVED lines=13> */
[----:B------:R-:W2:Y:S01]  /*19380*/  MUFU.EX2 R23, R21 ;  /* 0x0000001500177308 */ /* 0x000ea20000000800 */
[----:B------:R-:W-:Y:S02]  /*19390*/  LOP3.LUT R4, R4, 0xff, RZ, 0xc0, !PT ;  /* 0x000000ff04047812 */ /* 0x000fe400078ec0ff */
[----:B------:R-:W-:Y:S02]  /*193a0*/  ISETP.GE.U32.AND P0, PT, R217, R0, PT ;  /* 0x00000000d900720c */ /* 0x000fe40003f06070 */
[----:B------:R-:W-:-:S02]  /*193b0*/  LOP3.LUT R0, R2, 0xff, RZ, 0xc0, !PT ;  /* 0x000000ff02007812 */ /* 0x000fc400078ec0ff */
[----:B------:R-:W-:Y:S02]  /*193c0*/  LOP3.LUT R5, R5, R238, R16, 0x96, !PT ;  /* 0x000000ee05057212 */ /* 0x000fe400078e9610 */
[C---:B------:R-:W-:Y:S01]  /*193d0*/  ISETP.GE.U32.AND P2, PT, R217.reuse, R0, PT ;  /* 0x00000000d900720c */ /* 0x040fe20003f46070 */
[----:B------:R1:W1:Y:S01]  /*193e0*/  MUFU.EX2 R16, R191 ;  /* 0x000000bf00107308 */ /* 0x0002620000000800 */
[----:B------:R-:W-:Y:S02]  /*193f0*/  ISETP.GE.U32.AND P5, PT, R217, R4, PT ;  /* 0x00000004d900720c */ /* 0x000fe40003fa6070 */
[--C-:B------:R-:W-:Y:S02]  /*19400*/  SHF.R.U32.HI R0, RZ, 0x18, R2.reuse ;  /* 0x00000018ff007819 */ /* 0x100fe40000011602 */
[----:B------:R-:W-:Y:S02]  /*19410*/  SHF.R.U32.HI R4, RZ, 0x10, R2 ;  /* 0x00000010ff047819 */ /* 0x000fe40000011602 */
[----:B------:R-:W-:Y:S01]  /*19420*/  LOP3.LUT R17, R2, 0xffff, RZ, 0xc0, !PT ;  /* 0x0000ffff02117812 */ /* 0x000fe200078ec0ff */
[----:B------:R-:W-:Y:S01]  /*19430*/  IMAD.WIDE.U32 R2, R5, -0x2daee0ad, RZ ;  /* 0xd2511f5305027825 */ /* 0x000fe200078e00ff */
[----:B------:R-:W-:Y:S01]  /*19440*/  ISETP.GE.U32.AND P6, PT, R217, R0, PT ;  /* 0x00000000d900720c */ /* 0x000fe20003fc6070 */
[----:B------:R-:W2:Y:S01]  /*19450*/  MUFU.EX2 R21, R183 ;  /* 0x000000b700157308 */ /* 0x000ea20000000800 */
[----:B------:R-:W-:-:S02]  /*19460*/  LOP3.LUT R0, R4, 0xff, RZ, 0xc0, !PT ;  /* 0x000000ff04007812 */ /* 0x000fc400078ec0ff */
[C---:B------:R-:W-:Y:S02]  /*19470*/  LOP3.LUT R15, R2.reuse, 0xffff, RZ, 0xc0, !PT ;  /* 0x0000ffff020f7812 */ /* 0x040fe400078ec0ff */
[----:B------:R-:W-:Y:S01]  /*19480*/  ISETP.GE.U32.AND P1, PT, R217, R0, PT ;  /* 0x00000000d900720c */ /* 0x000fe20003f26070 */
[----:B-1----:R1:W3:Y:S01]  /*19490*/  LDL.LU.S16 R191, [R1+0x8c] ;  /* 0x00008c0001bf7983 */ /* 0x0022e20000300600 */
[----:B------:R-:W-:Y:S02]  /*194a0*/  LOP3.LUT R0, R3, R237, R14, 0x96, !PT ;  /* 0x000000ed03007212 */ /* 0x000fe400078e960e */
[----:B------:R-:W-:Y:S02]  /*194b0*/  LOP3.LUT R4, R2, 0xff, RZ, 0xc0, !PT ;  /* 0x000000ff02047812 */ /* 0x000fe400078ec0ff */
[--C-:B------:R-:W-:Y:S02]  /*194c0*/  SHF.R.U32.HI R14, RZ, 0x10, R2.reuse ;  /* 0x00000010ff0e7819 */ /* 0x100fe40000011602 */
[----:B------:R-:W-:Y:S01]  /*194d0*/  SHF.R.U32.HI R3, RZ, 0x18, R2 ;  /* 0x00000018ff037819 */ /* 0x000fe20000011602 */
[----:B--2---:R-:W-:Y:S01]  /*194e0*/  FADD.FTZ R2, R23, R19 ;  /* 0x0000001317027221 */ /* 0x004fe20000010000 */
[----:B------:R-:W-:-:S03]  /*194f0*/  PRMT R54, R38, 0x7610, R54 ;  /* 0x0000761026367816 */ /* 0x000fc60000000036 */
[----:B------:R-:W-:Y:S02]  /*19500*/  FADD.FTZ R5, R16, R2 ;  /* 0x0000000210057221 */ /* 0x000fe40000010000 */
[----:B------:R-:W-:Y:S01]  /*19510*/  FADD.FTZ R2, R22, R20 ;  /* 0x0000001416027221 */ /* 0x000fe20000010000 */
[----:B------:R-:W-:-:S03]  /*19520*/  F2FP.PACK_AB R27, R16, R23 ;  /* 0x00000017101b723e */ /* 0x000fc600000000ff */
[----:B------:R-:W-:Y:S01]  /*19530*/  FADD.FTZ R16, R21, R2 ;  /* 0x0000000215107221 */ /* 0x000fe20000010000 */
[----:B------:R-:W-:Y:S01]  /*19540*/  SHF.R.U32.HI R2, RZ, 0x8, R17 ;  /* 0x00000008ff027819 */ /* 0x000fe20000011611 */
[----:B------:R-:W-:Y:S01]  /*19550*/  IMAD.MOV.U32 R183, RZ, RZ, R181 ;  /* 0x000000ffffb77224 */ /* 0x000fe200078e00b5 */
[----:B------:R-:W-:Y:S01]  /*19560*/  PRMT R53, R38, 0x7632, R53 ;  /* 0x0000763226357816 */ /* 0x000fe20000000035 */
[----:B------:R-:W-:Y:S01]  /*19570*/  IMAD.MOV.U32 R181, RZ, RZ, R180 ;  /* 0x000000ffffb57224 */ /* 0x000fe200078e00b4 */
[----:B------:R-:W-:Y:S01]  /*19580*/  LOP3.LUT R2, R2, 0xffff, RZ, 0xc0, !PT ;  /* 0x0000ffff02027812 */ /* 0x000fe200078ec0ff */
[----:B------:R1:W2:Y:S01]  /*19590*/  LDL.LU.S16 R180, [R1+0x90] ;  /* 0x0000900001b47983 */ /* 0x0002a20000300600 */
[----:B----4-:R-:W-:-:S05]  /*195a0*/  @!P4 HADD2 R171, -R54.H0_H0, -RZ.H0_H0 ;  /* 0xa00000ff36abc230 */ /* 0x010fca0000000900 */
[----:B------:R-:W-:Y:S02]  /*195b0*/  PRMT R219, R171, 0x7610, R219 ;  /* 0x00007610abdb7816 */ /* 0x000fe400000000db */
[----:B------:R-:W-:Y:S02]  /*195c0*/  PRMT R171, R54, 0x5410, R53 ;  /* 0x0000541036ab7816 */ /* 0x000fe40000000035 */
[----:B------:R-:W-:Y:S02]  /*195d0*/  @!P4 PRMT R54, R219, 0x5410, RZ ;  /* 0x00005410db36c816 */ /* 0x000fe400000000ff */
[----:B------:R-:W-:Y:S02]  /*195e0*/  ISETP.GE.U32.AND P4, PT, R217, R2, PT ;  /* 0x00000002d900720c */ /* 0x000fe40003f86070 */
[----:B------:R1:W4:Y:S01]  /*195f0*/  LDL.LU.S16 R2, [R1+0x98] ;  /* 0x0000980001027983 */ /* 0x0003220000300600 */
[C---:B------:R-:W-:Y:S02]  /*19600*/  PRMT R55, R39.reuse, 0x7632, R55 ;  /* 0x0000763227377816 */ /* 0x040fe40000000037 */
[----:B------:R-:W-:-:S02]  /*19610*/  PRMT R56, R39, 0x7610, R56 ;  /* 0x0000761027387816 */ /* 0x000fc40000000038 */
[C---:B------:R-:W-:Y:S02]  /*19620*/  PRMT R50, R26.reuse, 0x7610, R50 ;  /* 0x000076101a327816 */ /* 0x040fe40000000032 */
[----:B------:R-:W-:Y:S01]  /*19630*/  PRMT R49, R26, 0x7632, R49 ;  /* 0x000076321a317816 */ /* 0x000fe20000000031 */
[----:B---3--:R-:W-:-:S05]  /*19640*/  @!P3 HADD2 R191, -R53.H0_H0, -RZ.H0_H0 ;  /* 0xa00000ff35bfb230 */ /* 0x008fca0000000900 */
[----:B------:R-:W-:-:S04]  /*19650*/  PRMT R17, R191, 0x7610, R17 ;  /* 0x00007610bf117816 */ /* 0x000fc80000000011 */
[----:B------:R-:W-:Y:S02]  /*19660*/  @!P3 PRMT R53, R17, 0x5410, RZ ;  /* 0x000054101135b816 */ /* 0x000fe400000000ff */
[----:B------:R3:W-:Y:S01]  /*19670*/  MUFU.EX2 R17, R173 ;  /* 0x000000ad00117308 */ /* 0x0007e20000000800 */
[----:B------:R-:W-:Y:S01]  /*19680*/  ISETP.GE.U32.AND P3, PT, R217, R4, PT ;  /* 0x00000004d900720c */ /* 0x000fe20003f66070 */
[----:B--2---:R-:W-:-:S06]  /*19690*/  @!P0 HADD2 R180, -R55.H0_H0, -RZ.H0_H0 ;  /* 0xa00000ff37b48230 */ /* 0x004fcc0000000900 */
[----:B------:R-:W2:Y:S01]  /*196a0*/  MUFU.EX2 R4, R202 ;  /* 0x000000ca00047308 */ /* 0x000ea20000000800 */
[----:B------:R-:W-:Y:S01]  /*196b0*/  PRMT R23, R180, 0x7610, R23 ;  /* 0x00007610b4177816 */ /* 0x000fe20000000017 */
[----:B------:R-:W-:Y:S01]  /*196c0*/  IMAD.MOV.U32 R180, RZ, RZ, R170 ;  /* 0x000000ffffb47224 */ /* 0x000fe200078e00aa */
[----:B------:R-:W-:Y:S01]  /*196d0*/  PRMT R170, R56, 0x5410, R55 ;  /* 0x0000541038aa7816 */ /* 0x000fe20000000037 */
[----:B---3--:R-:W-:Y:S01]  /*196e0*/  IMAD.MOV.U32 R173, RZ, RZ, R169 ;  /* 0x000000ffffad7224 */ /* 0x008fe200078e00a9 */
[----:B------:R-:W-:Y:S01]  /*196f0*/  @!P0 PRMT R55, R23, 0x5410, RZ ;  /* 0x0000541017378816 */ /* 0x000fe200000000ff */
[----:B------:R1:W3:Y:S01]  /*19700*/  LDL.LU.S16 R169, [R1+0x9c] ;  /* 0x00009c0001a97983 */ /* 0x0002e20000300600 */
[----:B------:R-:W-:-:S03]  /*19710*/  ISETP.GE.U32.AND P0, PT, R217, R3, PT ;  /* 0x00000003d900720c */ /* 0x000fc60003f06070 */
[----:B------:R1:W3:Y:S04]  /*19720*/  LDL.LU.S16 R191, [R1+0xa4] ;  /* 0x0000a40001bf7983 */ /* 0x0002e80000300600 */
[----:B------:R1:W3:Y:S01]  /*19730*/  LDL.LU.S16 R23, [R1+0xac] ;  /* 0x0000ac0001177983 */ /* 0x0002e20000300600 */
[----:B--2---:R-:W-:Y:S01]  /*19740*/  F2FP.PACK_AB R26, R4, R17 ;  /* 0x00000011041a723e */ /* 0x004fe200000000ff */
[----:B----4-:R-:W-:-:S05]  /*19750*/  @!P5 HADD2 R2, -R56.H0_H0, -RZ.H0_H0 ;  /* 0xa00000ff3802d230 */ /* 0x010fca0000000900 */
[----:B------:R-:W-:Y:S02]  /*19760*/  PRMT R3, R2, 0x7610, R3 ;  /* 0x0000761002037816 */ /* 0x000fe40000000003 */
[----:B------:R-:W-:-:S04]  /*19770*/  SHF.R.U32.HI R2, RZ, 0x10, R0 ;  /* 0x00000010ff027819 */ /* 0x000fc80000011600 */
[----:B------:R-:W-:Y:S02]  /*19780*/  LOP3.LUT R2, R2, 0xff, RZ, 0xc0, !PT ;  /* 0x000000ff02027812 */ /* 0x000fe400078ec0ff */
[----:B------:R-:W-:Y:S02]  /*19790*/  @!P5 PRMT R56, R3, 0x5410, RZ ;  /* 0x000054100338d816 */ /* 0x000fe400000000ff */
[----:B------:R-:W-:Y:S01]  /*197a0*/  ISETP.GE.U32.AND P5, PT, R217, R2, PT ;  /* 0x00000002d900720c */ /* 0x000fe20003fa6070 */
[----:B------:R-:W-:-:S04]  /*197b0*/  FADD.FTZ R2, R17, R5 ;  /* 0x0000000511027221 */ /* 0x000fc80000010000 */
[----:B------:R-:W-:Y:S02]  /*197c0*/  FADD.FTZ R3, R4, R2 ;  /* 0x0000000204037221 */ /* 0x000fe40000010000 */
[----:B------:R1:W2:Y:S01]  /*197d0*/  LDL.LU.S16 R4, [R1+0xb4] ;  /* 0x0000b40001047983 */ /* 0x0002a20000300600 */
[C---:B------:R-:W-:Y:S02]  /*197e0*/  PRMT R52, R29.reuse, 0x7610, R52 ;  /* 0x000076101d347816 */ /* 0x040fe40000000034 */
[----:B------:R-:W-:Y:S02]  /*197f0*/  LOP3.LUT R2, R0, 0xff, RZ, 0xc0, !PT ;  /* 0x000000ff00027812 */ /* 0x000fe400078ec0ff */
[----:B------:R-:W-:Y:S02]  /*19800*/  PRMT R51, R29, 0x7632, R51 ;  /* 0x000076321d337816 */ /* 0x000fe40000000033 */
[----:B------:R-:W-:Y:S01]  /*19810*/  F2FP.PACK_AB R28, R21, R22 ;  /* 0x00000016151c723e */ /* 0x000fe200000000ff */
[----:B---3--:R-:W-:-:S02]  /*19820*/  @!P2 HADD2 R169, -R50.H0_H0, -RZ.H0_H0 ;  /* 0xa00000ff32a9a230 */ /* 0x008fc40000000900 */
[----:B------:R-:W-:-:S03]  /*19830*/  @!P4 HADD2 R191, -R49.H0_H0, -RZ.H0_H0 ;  /* 0xa00000ff31bfc230 */ /* 0x000fc60000000900 */
[----:B------:R-:W-:Y:S02]  /*19840*/  PRMT R200, R169, 0x7610, R200 ;  /* 0x00007610a9c87816 */ /* 0x000fe400000000c8 */
[----:B------:R-:W-:Y:S01]  /*19850*/  PRMT R169, R50, 0x5410, R49 ;  /* 0x0000541032a97816 */ /* 0x000fe20000000031 */
[----:B------:R-:W-:Y:S01]  /*19860*/  @!P1 HADD2 R23, -R52.H0_H0, -RZ.H0_H0 ;  /* 0xa00000ff34179230 */ /* 0x000fe20000000900 */
[----:B------:R-:W-:Y:S02]  /*19870*/  @!P2 PRMT R50, R200, 0x5410, RZ ;  /* 0x00005410c832a816 */ /* 0x000fe400000000ff */
[----:B------:R-:W-:Y:S02]  /*19880*/  PRMT R175, R191, 0x7610, R175 ;  /* 0x00007610bfaf7816 */ /* 0x000fe400000000af */
[----:B------:R-:W-:Y:S02]  /*19890*/  ISETP.GE.U32.AND P2, PT, R217, R2, PT ;  /* 0x00000002d900720c */ /* 0x000fe40003f46070 */
[----:B------:R-:W-:-:S02]  /*198a0*/  SHF.R.U32.HI R2, RZ, 0x18, R0 ;  /* 0x00000018ff027819 */ /* 0x000fc40000011600 */
[----:B------:R-:W-:Y:S02]  /*198b0*/  @!P4 PRMT R49, R175, 0x5410, RZ ;  /* 0x00005410af31c816 */ /* 0x000fe400000000ff */
[----:B------:R-:W-:Y:S02]  /*198c0*/  PRMT R21, R23, 0x7610, R21 ;  /* 0x0000761017157816 */ /* 0x000fe40000000015 */
[----:B------:R-:W-:Y:S01]  /*198d0*/  ISETP.GE.U32.AND P4, PT, R217, R2, PT ;  /* 0x00000002d900720c */ /* 0x000fe20003f86070 */
[----:B------:R-:W-:Y:S01]  /*198e0*/  IMAD.MOV.U32 R175, RZ, RZ, R167 ;  /* 0x000000ffffaf7224 */ /* 0x000fe200078e00a7 */
[----:B------:R-:W-:Y:S02]  /*198f0*/  LOP3.LUT R2, R14, 0xff, RZ, 0xc0, !PT ;  /* 0x000000ff0e027812 */ /* 0x000fe400078ec0ff */
[----:B------:R-:W-:Y:S02]  /*19900*/  PRMT R167, R52, 0x5410, R51 ;  /* 0x0000541034a77816 */ /* 0x000fe40000000033 */
[----:B------:R-:W-:-:S02]  /*19910*/  @!P1 PRMT R52, R21, 0x5410, RZ ;  /* 0x0000541015349816 */ /* 0x000fc400000000ff */
[----:B------:R-:W-:Y:S01]  /*19920*/  ISETP.GE.U32.AND P1, PT, R217, R2, PT ;  /* 0x00000002d900720c */ /* 0x000fe20003f26070 */
[----:B--2---:R-:W-:-:S05]  /*19930*/  @!P6 HADD2 R4, -R51.H0_H0, -RZ.H0_H0 ;  /* 0xa00000ff3304e230 */ /* 0x004fca0000000900 */
[----:B------:R-:W-:Y:S02]  /*19940*/  PRMT R2, R4, 0x7610, R2 ;  /* 0x0000761004027816 */ /* 0x000fe40000000002 */
[----:B------:R1:W2:Y:S02]  /*19950*/  LDL.LU.S16 R4, [R1+0xc0] ;  /* 0x0000c00001047983 */ /* 0x0002a40000300600 */
[----:B------:R-:W-:Y:S02]  /*19960*/  @!P6 PRMT R51, R2, 0x5410, RZ ;  /* 0x000054100233e816 */ /* 0x000fe400000000ff */
[----:B------:R1:W3:Y:S04]  /*19970*/  LDL.LU.S16 R2, [R1+0xc8] ;  /* 0x0000c80001027983 */ /* 0x0002e80000300600 */
[----:B------:R1:W4:Y:S04]  /*19980*/  LDL.LU.S16 R23, [R1+0xd0] ;  /* 0x0000d00001177983 */ /* 0x0003280000300600 */
[----:B------:R1:W4:Y:S01]  /*19990*/  LDL.LU.S16 R21, [R1+0xcc] ;  /* 0x0000cc0001157983 */ /* 0x0003220000300600 */
[----:B------:R-:W-:-:S04]  /*199a0*/  LOP3.LUT R0, R0, 0xffff, RZ, 0xc0, !PT ;  /* 0x0000ffff00007812 */ /* 0x000fc800078ec0ff */
[----:B------:R-:W-:-:S04]  /*199b0*/  SHF.R.U32.HI R0, RZ, 0x8, R0 ;  /* 0x00000008ff007819 */ /* 0x000fc80000011600 */
[----:B------:R-:W-:-:S04]  /*199c0*/  LOP3.LUT R0, R0, 0xffff, RZ, 0xc0, !PT ;  /* 0x0000ffff00007812 */ /* 0x000fc800078ec0ff */
[----:B------:R-:W-:Y:S02]  /*199d0*/  ISETP.GE.U32.AND P6, PT, R217, R0, PT ;  /* 0x00000000d900720c */ /* 0x000fe40003fc6070 */
[C---:B------:R-:W-:Y:S02]  /*199e0*/  PRMT R46, R30.reuse, 0x7610, R46 ;  /* 0x000076101e2e7816 */ /* 0x040fe4000000002e */
[C---:B------:R-:W-:Y:S02]  /*199f0*/  PRMT R48, R31.reuse, 0x7610, R48 ;  /* 0x000076101f307816 */ /* 0x040fe40000000030 */
[----:B------:R-:W-:Y:S02]  /*19a00*/  PRMT R45, R30, 0x7632, R45 ;  /* 0x000076321e2d7816 */ /* 0x000fe4000000002d */
[----:B------:R-:W-:Y:S01]  /*19a10*/  PRMT R47, R31, 0x7632, R47 ;  /* 0x000076321f2f7816 */ /* 0x000fe2000000002f */
[----:B------:R-:W-:Y:S01]  /*19a20*/  IMAD.MOV.U32 R200, RZ, RZ, R183 ;  /* 0x000000ffffc87224 */ /* 0x000fe200078e00b7 */
[----:B------:R-:W-:Y:S01]  /*19a30*/  SHF.R.U32.HI R0, RZ, 0x8, R15 ;  /* 0x00000008ff007819 */ /* 0x000fe2000001160f */
[----:B------:R-:W-:Y:S01]  /*19a40*/  IMAD.MOV.U32 R183, RZ, RZ, R181 ;  /* 0x000000ffffb77224 */ /* 0x000fe200078e00b5 */
[----:B------:R-:W-:Y:S01]  /*19a50*/  MUFU.EX2 R15, R141 ;  /* 0x0000008d000f7308 */ /* 0x000fe20000000800 */
[----:B------:R-:W-:Y:S01]  /*19a60*/  IMAD.MOV.U32 R181, RZ, RZ, R172 ;  /* 0x000000ffffb57224 */ /* 0x000fe200078e00ac */
[----:B------:R-:W-:Y:S01]  /*19a70*/  LOP3.LUT R0, R0, 0xffff, RZ, 0xc0, !PT ;  /* 0x0000ffff00007812 */ /* 0x000fe200078ec0ff */
[----:B--2---:R-:W-:-:S02]  /*19a80*/  @!P2 HADD2 R4, -R46.H0_H0, -RZ.H0_H0 ;  /* 0xa00000ff2e04a230 */ /* 0x004fc40000000900 */
[----:B---3--:R-:W-:Y:S02]  /*19a90*/  @!P6 HADD2 R2, -R45.H0_H0, -RZ.H0_H0 ;  /* 0xa00000ff2d02e230 */ /* 0x008fe40000000900 */
[----:B----4-:R-:W-:Y:S01]  /*19aa0*/  @!P5 HADD2 R23, -R48.H0_H0, -RZ.H0_H0 ;  /* 0xa00000ff3017d230 */ /* 0x010fe20000000900 */
[----:B------:R-:W-:Y:S02]  /*19ab0*/  PRMT R174, R4, 0x7610, R174 ;  /* 0x0000761004ae7816 */ /* 0x000fe400000000ae */
[----:B------:R2:W3:Y:S01]  /*19ac0*/  MUFU.EX2 R4, R175 ;  /* 0x000000af00047308 */ /* 0x0004e20000000800 */
[----:B------:R-:W-:Y:S02]  /*19ad0*/  PRMT R14, R2, 0x7610, R14 ;  /* 0x00007610020e7816 */ /* 0x000fe4000000000e */
[----:B------:R-:W-:-:S05]  /*19ae0*/  PRMT R5, R23, 0x7610, R5 ;  /* 0x0000761017057816 */ /* 0x000fca0000000005 */
[----:B------:R4:W1:Y:S01]  /*19af0*/  MUFU.EX2 R2, R140 ;  /* 0x0000008c00027308 */ /* 0x0008620000000800 */
[----:B--2---:R-:W-:Y:S02]  /*19b00*/  PRMT R175, R46, 0x5410, R45 ;  /* 0x000054102eaf7816 */ /* 0x004fe4000000002d */
[----:B------:R-:W-:Y:S02]  /*19b10*/  @!P2 PRMT R46, R174, 0x5410, RZ ;  /* 0x00005410ae2ea816 */ /* 0x000fe400000000ff */
[----:B------:R-:W-:Y:S02]  /*19b20*/  PRMT R174, R48, 0x5410, R47 ;  /* 0x0000541030ae7816 */ /* 0x000fe4000000002f */
[----:B------:R-:W-:Y:S01]  /*19b30*/  @!P5 PRMT R48, R5, 0x5410, RZ ;  /* 0x000054100530d816 */ /* 0x000fe200000000ff */
[----:B----4-:R-:W2:Y:S04]  /*19b40*/  LDL.LU R140, [R1+0x3dc] ;  /* 0x0003dc00018c7983 */ /* 0x010ea80000300800 */
[----:B------:R-:W4:Y:S04]  /*19b50*/  LDL.LU R141, [R1+0x3d8] ;  /* 0x0003d800018d7983 */ /* 0x000f280000300800 */
[----:B------:R2:W2:Y:S04]  /*19b60*/  LDL.LU.S16 R172, [R1+0xd8] ;  /* 0x0000d80001ac7983 */ /* 0x0004a80000300600 */
[----:B------:R2:W2:Y:S01]  /*19b70*/  LDL.LU.S16 R5, [R1+0xd4] ;  /* 0x0000d40001057983 */ /* 0x0004a20000300600 */
[----:B------:R-:W-:Y:S01]  /*19b80*/  @!P4 HADD2 R21, -R47.H0_H0, -RZ.H0_H0 ;  /* 0xa00000ff2f15c230 */ /* 0x000fe20000000900 */
[----:B------:R-:W-:-:S02]  /*19b90*/  ISETP.GE.U32.AND P2, PT, R217, R0, PT ;  /* 0x00000000d900720c */ /* 0x000fc40003f46070 */
[----:B------:R2:W4:Y:S02]  /*19ba0*/  LDL.LU.S16 R23, [R1+0xe0] ;  /* 0x0000e00001177983 */ /* 0x0005240000300600 */
[----:B------:R-:W-:Y:S02]  /*19bb0*/  PRMT R0, R21, 0x7610, R0 ;  /* 0x0000761015007816 */ /* 0x000fe40000000000 */
[----:B------:R2:W4:Y:S01]  /*19bc0*/  LDL.LU.S16 R21, [R1+0xdc] ;  /* 0x0000dc0001157983 */ /* 0x0005220000300600 */
[----:B------:R-:W-:Y:S02]  /*19bd0*/  PRMT R41, R25, 0x7632, R41 ;  /* 0x0000763219297816 */ /* 0x000fe40000000029 */
[----:B------:R-:W-:Y:S01]  /*19be0*/  @!P4 PRMT R47, R0, 0x5410, RZ ;  /* 0x00005410002fc816 */ /* 0x000fe200000000ff */
[----:B---3--:R-:W-:Y:S01]  /*19bf0*/  FADD.FTZ R0, R4, R16 ;  /* 0x0000001004007221 */ /* 0x008fe20000010000 */
[----:B------:R-:W-:Y:S02]  /*19c00*/  @!P6 PRMT R45, R14, 0x5410, RZ ;  /* 0x000054100e2de816 */ /* 0x000fe400000000ff */
[----:B-1----:R-:W-:Y:S01]  /*19c10*/  F2FP.PACK_AB R22, R2, R4 ;  /* 0x000000040216723e */ /* 0x002fe200000000ff */
[----:B------:R1:W-:Y:S01]  /*19c20*/  MUFU.EX2 R14, R136 ;  /* 0x00000088000e7308 */ /* 0x0003e20000000800 */
[----:B------:R-:W-:-:S07]  /*19c30*/  PRMT R43, R24, 0x7632, R43 ;  /* 0x00007632182b7816 */ /* 0x000fce000000002b */
[----:B------:R-:W3:Y:S01]  /*19c40*/  MUFU.EX2 R4, R137 ;  /* 0x0000008900047308 */ /* 0x000ee20000000800 */
[----:B------:R-:W-:Y:S01]  /*19c50*/  FADD.FTZ R0, R2, R0 ;  /* 0x0000000002007221 */ /* 0x000fe20000010000 */
[----:B------:R-:W-:Y:S02]  /*19c60*/  PRMT R44, R24, 0x7610, R44 ;  /* 0x00007610182c7816 */ /* 0x000fe4000000002c */
[----:B------:R-:W-:Y:S01]  /*19c70*/  PRMT R42, R25, 0x7610, R42 ;  /* 0x00007610192a7816 */ /* 0x000fe2000000002a */
[----:B------:R-:W-:Y:S01]  /*19c80*/  IMAD.MOV.U32 R202, RZ, RZ, R173 ;  /* 0x000000ffffca7224 */ /* 0x000fe200078e00ad */
[----:B------:R-:W-:Y:S02]  /*19c90*/  LOP3.LUT R18, R37, R232, R214, 0x96, !PT ;  /* 0x000000e825127212 */ /* 0x000fe400078e96d6 */
[----:B------:R-:W-:Y:S01]  /*19ca0*/  PRMT R173, R44, 0x5410, R43 ;  /* 0x000054102cad7816 */ /* 0x000fe2000000002b */
[----:B------:R-:W-:Y:S01]  /*19cb0*/  FADD.FTZ R0, R15, R0 ;  /* 0x000000000f007221 */ /* 0x000fe20000010000 */
[----:B------:R-:W-:Y:S01]  /*19cc0*/  LOP3.LUT R19, R125, R233, R36, 0x96, !PT ;  /* 0x000000e97d137212 */ /* 0x000fe200078e9624 */
[----:B-1----:R-:W4:Y:S01]  /*19cd0*/  LDL.LU R136, [R1+0x3d4] ;  /* 0x0003d40001887983 */ /* 0x002f220000300800 */
[----:B---3--:R-:W-:-:S03]  /*19ce0*/  F2FP.PACK_AB R24, R4, R14 ;  /* 0x0000000e0418723e */ /* 0x008fc600000000ff */
[----:B------:R-:W3:Y:S01]  /*19cf0*/  LDL.LU R137, [R1+0x3d0] ;  /* 0x0003d00001897983 */ /* 0x000ee20000300800 */
[----:B--2---:R-:W-:-:S05]  /*19d00*/  @!P2 HADD2 R5, -R41.H0_H0, -RZ.H0_H0 ;  /* 0xa00000ff2905a230 */ /* 0x004fca0000000900 */
[----:B------:R-:W-:Y:S02]  /*19d10*/  PRMT R17, R5, 0x7610, R17 ;  /* 0x0000761005117816 */ /* 0x000fe40000000011 */
[----:B------:R-:W1:Y:S01]  /*19d20*/  MUFU.EX2 R5, R6 ;  /* 0x0000000600057308 */ /* 0x000e620000000800 */
[----:B----4-:R-:W-:-:S05]  /*19d30*/  @!P0 HADD2 R21, -R43.H0_H0, -RZ.H0_H0 ;  /* 0xa00000ff2b158230 */ /* 0x010fca0000000900 */
[----:B------:R-:W-:Y:S01]  /*19d40*/  PRMT R2, R21, 0x7610, R2 ;  /* 0x0000761015027816 */ /* 0x000fe20000000002 */
[----:B------:R-:W-:-:S03]  /*19d50*/  @!P3 HADD2 R172, -R42.H0_H0, -RZ.H0_H0 ;  /* 0xa00000ff2aacb230 */ /* 0x000fc60000000900 */
[----:B------:R-:W-:Y:S01]  /*19d60*/  @!P0 PRMT R43, R2, 0x5410, RZ ;  /* 0x00005410022b8816 */ /* 0x000fe200000000ff */
[----:B------:R-:W-:Y:S01]  /*19d70*/  FADD.FTZ R2, R14, R3 ;  /* 0x000000030e027221 */ /* 0x000fe20000010000 */
[C---:B-1----:R-:W-:Y:S01]  /*19d80*/  F2FP.PACK_AB R60, R5.reuse, R15 ;  /* 0x0000000f053c723e */ /* 0x042fe200000000ff */
[----:B------:R-:W-:Y:S01]  /*19d90*/  IMAD.WIDE.U32 R14, R18, -0x2daee0ad, RZ ;  /* 0xd2511f53120e7825 */ /* 0x000fe200078e00ff */
[----:B------:R-:W-:Y:S01]  /*19da0*/  PRMT R20, R172, 0x7610, R20 ;  /* 0x00007610ac147816 */ /* 0x000fe20000000014 */
[----:B------:R-:W-:Y:S01]  /*19db0*/  @!P1 HADD2 R23, -R44.H0_H0, -RZ.H0_H0 ;  /* 0xa00000ff2c179230 */ /* 0x000fe20000000900 */
[----:B------:R-:W2:Y:S01]  /*19dc0*/  LDL.LU R6, [R1+0x3cc] ;  /* 0x0003cc0001067983 */ /* 0x000ea20000300800 */
[----:B------:R-:W-:Y:S01]  /*19dd0*/  FADD.FTZ R21, R5, R0 ;  /* 0x0000000005157221 */ /* 0x000fe20000010000 */
[----:B------:R-:W-:Y:S02]  /*19de0*/  LOP3.LUT R0, R15, R234, R246, 0x96, !PT ;  /* 0x000000ea0f007212 */ /* 0x000fe400078e96f6 */
[----:B------:R-:W-:-:S02]  /*19df0*/  PRMT R172, R42, 0x5410, R41 ;  /* 0x000054102aac7816 */ /* 0x000fc40000000029 */
[----:B------:R-:W-:Y:S01]  /*19e00*/  @!P3 PRMT R42, R20, 0x5410, RZ ;  /* 0x00005410142ab816 */ /* 0x000fe200000000ff */
[----:B------:R-:W-:Y:S01]  /*19e10*/  FADD.FTZ R20, R4, R2 ;  /* 0x0000000204147221 */ /* 0x000fe20000010000 */
[----:B------:R-:W-:Y:S01]  /*19e20*/  PRMT R16, R23, 0x7610, R16 ;  /* 0x0000761017107816 */ /* 0x000fe20000000010 */
[----:B------:R-:W-:Y:S01]  /*19e30*/  IMAD.WIDE.U32 R4, R0, -0x326172a9, RZ ;  /* 0xcd9e8d5700047825 */ /* 0x000fe200078e00ff */
[----:B------:R-:W-:Y:S02]  /*19e40*/  @!P2 PRMT R41, R17, 0x5410, RZ ;  /* 0x000054101129a816 */ /* 0x000fe400000000ff */
[----:B------:R-:W-:Y:S01]  /*19e50*/  @!P1 PRMT R44, R16, 0x5410, RZ ;  /* 0x00005410102c9816 */ /* 0x000fe200000000ff */
[----:B------:R-:W-:Y:S01]  /*19e60*/  IMAD.WIDE.U32 R16, R19, -0x2daee0ad, RZ ;  /* 0xd2511f5313107825 */ /* 0x000fe200078e00ff */
[----:B------:R-:W-:-:S04]  /*19e70*/  LOP3.LUT R2, R5, R231, R124, 0x96, !PT ;  /* 0x000000e705027212 */ /* 0x000fc800078e967c */
[----:B------:R-:W-:Y:S01]  /*19e80*/  LOP3.LUT R0, R17, R241, R14, 0x96, !PT ;  /* 0x000000f111007212 */ /* 0x000fe200078e960e */
[----:B------:R-:W-:-:S05]  /*19e90*/  IMAD.WIDE.U32 R2, R2, -0x2daee0ad, RZ ;  /* 0xd2511f5302027825 */ /* 0x000fca00078e00ff */
[----:B------:R-:W-:Y:S01]  /*19ea0*/  LOP3.LUT R3, R3, R239, R16, 0x96, !PT ;  /* 0x000000ef03037212 */ /* 0x000fe200078e9610 */
[----:B------:R-:W-:Y:S01]  /*19eb0*/  IMAD.WIDE.U32 R16, R0, -0x326172a9, RZ ;  /* 0xcd9e8d5700107825 */ /* 0x000fe200078e00ff */
[----:B------:R1:W-:Y:S04]  /*19ec0*/  MUFU.EX2 R19, R178 ;  /* 0x000000b200137308 */ /* 0x0003e80000000800 */
[----:B------:R-:W-:Y:S01]  /*19ed0*/  LOP3.LUT R0, R17, R240, R4, 0x96, !PT ;  /* 0x000000f011007212 */ /* 0x000fe200078e9604 */
[----:B------:R-:W-:-:S05]  /*19ee0*/  IMAD.WIDE.U32 R4, R3, -0x326172a9, RZ ;  /* 0xcd9e8d5703047825 */ /* 0x000fca00078e00ff */
[----:B------:R-:W-:Y:S02]  /*19ef0*/  LOP3.LUT R5, R5, R238, R16, 0x96, !PT ;  /* 0x000000ee05057212 */ /* 0x000fe400078e9610 */
[----:B------:R4:W-:Y:S01]  /*19f00*/  MUFU.EX2 R16, R180 ;  /* 0x000000b400107308 */ /* 0x0009e20000000800 */
[----:B-1----:R1:W2:Y:S07]  /*19f10*/  LDL.LU.S16 R178, [R1+0xf4] ;  /* 0x0000f40001b27983 */ /* 0x0022ae0000300600 */
[----:B------:R3:W-:Y:S01]  /*19f20*/  MUFU.EX2 R18, R177 ;  /* 0x000000b100127308 */ /* 0x0007e20000000800 */
[----:B----4-:R-:W-:-:S02]  /*19f30*/  IMAD.MOV.U32 R180, RZ, RZ, R179 ;  /* 0x000000ffffb47224 */ /* 0x010fc400078e00b3 */
[----:B------:R1:W4:Y:S04]  /*19f40*/  LDL.LU.S16 R179, [R1+0x100] ;  /* 0x0001000001b37983 */ /* 0x0003280000300600 */
[----:B---3--:R1:W3:Y:S04]  /*19f50*/  LDL.LU.S16 R177, [R1+0x104] ;  /* 0x0001040001b17983 */ /* 0x0082e80000300600 */
[----:B------:R1:W4:Y:S01]  /*19f60*/  LDL.LU.S16 R191, [R1+0x110] ;  /* 0x0001100001bf7983 */ /* 0x0003220000300600 */
[----:B------:R-:W-:-:S05]  /*19f70*/  IMAD.WIDE.U32 R14, R0, -0x2daee0ad, RZ ;  /* 0xd2511f53000e7825 */ /* 0x000fca00078e00ff */
        /* <DEDUP_REMOVED lines=14> */
[----:B------:R-:W-:Y:S02]  /*1a060*/  LOP3.LUT R17, R2, 0xffff, RZ, 0xc0, !PT ;  /* 0x0000ffff02117812 */ /* 0x000fe400078ec0ff */
[C---:B------:R-:W-:Y:S02]  /*1a070*/  ISETP.GE.U32.AND P2, PT, R217.reuse, R0, PT ;  /* 0x00000000d900720c */ /* 0x040fe40003f46070 */
[--C-:B------:R-:W-:Y:S02]  /*1a080*/  SHF.R.U32.HI R0, RZ, 0x10, R2.reuse ;  /* 0x00000010ff007819 */ /* 0x100fe40000011602 */
[----:B------:R-:W-:Y:S02]  /*1a090*/  SHF.R.U32.HI R2, RZ, 0x18, R2 ;  /* 0x00000018ff027819 */ /* 0x000fe40000011602 */
[----:B------:R-:W-:Y:S02]  /*1a0a0*/  LOP3.LUT R0, R0, 0xff, RZ, 0xc0, !PT ;  /* 0x000000ff00007812 */ /* 0x000fe400078ec0ff */
[----:B------:R-:W-:Y:S01]  /*1a0b0*/  ISETP.GE.U32.AND P6, PT, R217, R2, PT ;  /* 0x00000002d900720c */ /* 0x000fe20003fc6070 */
[----:B------:R-:W-:Y:S01]  /*1a0c0*/  IMAD.WIDE.U32 R2, R5, -0x2daee0ad, RZ ;  /* 0xd2511f5305027825 */ /* 0x000fe200078e00ff */
[----:B------:R-:W-:-:S02]  /*1a0d0*/  LOP3.LUT R4, R4, 0xff, RZ, 0xc0, !PT ;  /* 0x000000ff04047812 */ /* 0x000fc400078ec0ff */
[C---:B------:R-:W-:Y:S02]  /*1a0e0*/  ISETP.GE.U32.AND P1, PT, R217.reuse, R0, PT ;  /* 0x00000000d900720c */ /* 0x040fe40003f26070 */
[----:B------:R-:W-:Y:S01]  /*1a0f0*/  ISETP.GE.U32.AND P5, PT, R217, R4, PT ;  /* 0x00000004d900720c */ /* 0x000fe20003fa6070 */
[----:B-1----:R-:W-:Y:S01]  /*1a100*/  FADD.FTZ R4, R23, R20 ;  /* 0x0000001417047221 */ /* 0x002fe20000010000 */
[----:B------:R-:W-:Y:S02]  /*1a110*/  LOP3.LUT R0, R3, R237, R14, 0x96, !PT ;  /* 0x000000ed03007212 */ /* 0x000fe400078e960e */
[C---:B------:R-:W-:Y:S02]  /*1a120*/  LOP3.LUT R15, R2.reuse, 0xffff, RZ, 0xc0, !PT ;  /* 0x0000ffff020f7812 */ /* 0x040fe400078ec0ff */
[----:B------:R-:W-:Y:S02]  /*1a130*/  PRMT R38, R33, 0x7610, R38 ;  /* 0x0000761021267816 */ /* 0x000fe40000000026 */
[----:B------:R-:W-:-:S02]  /*1a140*/  LOP3.LUT R5, R2, 0xff, RZ, 0xc0, !PT ;  /* 0x000000ff02057812 */ /* 0x000fc400078ec0ff */
[--C-:B------:R-:W-:Y:S02]  /*1a150*/  SHF.R.U32.HI R14, RZ, 0x10, R2.reuse ;  /* 0x00000010ff0e7819 */ /* 0x100fe40000011602 */
[----:B------:R-:W-:Y:S01]  /*1a160*/  SHF.R.U32.HI R3, RZ, 0x18, R2 ;  /* 0x00000018ff037819 */ /* 0x000fe20000011602 */
[----:B------:R-:W-:Y:S01]  /*1a170*/  FADD.FTZ R2, R19, R21 ;  /* 0x0000001513027221 */ /* 0x000fe20000010000 */
[C---:B------:R-:W-:Y:S01]  /*1a180*/  F2FP.PACK_AB R20, R16.reuse, R23 ;  /* 0x000000171014723e */ /* 0x040fe200000000ff */
[----:B------:R-:W-:Y:S01]  /*1a190*/  FADD.FTZ R4, R16, R4 ;  /* 0x0000000410047221 */ /* 0x000fe20000010000 */
[----:B------:R-:W-:Y:S01]  /*1a1a0*/  PRMT R39, R32, 0x7632, R39 ;  /* 0x0000763220277816 */ /* 0x000fe20000000027 */
[----:B------:R-:W-:Y:S01]  /*1a1b0*/  FADD.FTZ R16, R18, R2 ;  /* 0x0000000212107221 */ /* 0x000fe20000010000 */
[----:B------:R-:W-:Y:S02]  /*1a1c0*/  SHF.R.U32.HI R2, RZ, 0x8, R17 ;  /* 0x00000008ff027819 */ /* 0x000fe40000011611 */
[----:B------:R-:W-:-:S02]  /*1a1d0*/  PRMT R37, R33, 0x7632, R37 ;  /* 0x0000763221257816 */ /* 0x000fc40000000025 */
[----:B------:R-:W-:Y:S02]  /*1a1e0*/  LOP3.LUT R2, R2, 0xffff, RZ, 0xc0, !PT ;  /* 0x0000ffff02027812 */ /* 0x000fe400078ec0ff */
[----:B------:R-:W-:Y:S01]  /*1a1f0*/  PRMT R40, R32, 0x7610, R40 ;  /* 0x0000761020287816 */ /* 0x000fe20000000028 */
[----:B--2---:R-:W-:-:S05]  /*1a200*/  @!P4 HADD2 R178, -R38.H0_H0, -RZ.H0_H0 ;  /* 0xa00000ff26b2c230 */ /* 0x004fca0000000900 */
[----:B------:R-:W-:Y:S02]  /*1a210*/  PRMT R193, R178, 0x7610, R193 ;  /* 0x00007610b2c17816 */ /* 0x000fe400000000c1 */
[----:B------:R-:W-:Y:S02]  /*1a220*/  PRMT R178, R38, 0x5410, R37 ;  /* 0x0000541026b27816 */ /* 0x000fe40000000025 */
[----:B------:R-:W-:Y:S02]  /*1a230*/  @!P4 PRMT R38, R193, 0x5410, RZ ;  /* 0x00005410c126c816 */ /* 0x000fe400000000ff */
[----:B------:R-:W-:Y:S01]  /*1a240*/  ISETP.GE.U32.AND P4, PT, R217, R2, PT ;  /* 0x00000002d900720c */ /* 0x000fe20003f86070 */
[----:B---3--:R-:W-:Y:S02]  /*1a250*/  @!P0 HADD2 R177, -R39.H0_H0, -RZ.H0_H0 ;  /* 0xa00000ff27b18230 */ /* 0x008fe40000000900 */
[----:B----4-:R-:W-:-:S03]  /*1a260*/  @!P3 HADD2 R179, -R37.H0_H0, -RZ.H0_H0 ;  /* 0xa00000ff25b3b230 */ /* 0x010fc60000000900 */
[----:B------:R-:W-:Y:S02]  /*1a270*/  PRMT R2, R177, 0x7610, R2 ;  /* 0x00007610b1027816 */ /* 0x000fe40000000002 */
[----:B------:R1:W2:Y:S01]  /*1a280*/  LDL.LU.S16 R177, [R1+0x120] ;  /* 0x0001200001b17983 */ /* 0x0002a20000300600 */
[----:B------:R-:W-:Y:S01]  /*1a290*/  PRMT R17, R179, 0x7610, R17 ;  /* 0x00007610b3117816 */ /* 0x000fe20000000011 */
[----:B------:R-:W-:Y:S01]  /*1a2a0*/  @!P5 HADD2 R191, -R40.H0_H0, -RZ.H0_H0 ;  /* 0xa00000ff28bfd230 */ /* 0x000fe20000000900 */
[----:B------:R-:W-:Y:S02]  /*1a2b0*/  PRMT R179, R40, 0x5410, R39 ;  /* 0x0000541028b37816 */ /* 0x000fe40000000027 */
[----:B------:R-:W-:Y:S02]  /*1a2c0*/  @!P3 PRMT R37, R17, 0x5410, RZ ;  /* 0x000054101125b816 */ /* 0x000fe400000000ff */
[----:B------:R3:W4:Y:S01]  /*1a2d0*/  MUFU.EX2 R17, R176 ;  /* 0x000000b000117308 */ /* 0x0007220000000800 */
[----:B------:R-:W-:-:S02]  /*1a2e0*/  @!P0 PRMT R39, R2, 0x5410, RZ ;  /* 0x0000541002278816 */ /* 0x000fc400000000ff */
[----:B------:R-:W-:Y:S02]  /*1a2f0*/  ISETP.GE.U32.AND P0, PT, R217, R3, PT ;  /* 0x00000003d900720c */ /* 0x000fe40003f06070 */
[----:B------:R-:W-:Y:S01]  /*1a300*/  PRMT R3, R191, 0x7610, R3 ;  /* 0x00007610bf037816 */ /* 0x000fe20000000003 */
[----:B------:R-:W-:Y:S01]  /*1a310*/  IMAD.MOV.U32 R191, RZ, RZ, R183 ;  /* 0x000000ffffbf7224 */ /* 0x000fe200078e00b7 */
[----:B------:R-:W-:Y:S01]  /*1a320*/  ISETP.GE.U32.AND P3, PT, R217, R5, PT ;  /* 0x00000005d900720c */ /* 0x000fe20003f66070 */
[----:B---3--:R1:W3:Y:S04]  /*1a330*/  LDL.LU.S16 R176, [R1+0x12c] ;  /* 0x00012c0001b07983 */ /* 0x0082e80000300600 */
[----:B------:R1:W3:Y:S01]  /*1a340*/  LDL.LU.S16 R193, [R1+0x128] ;  /* 0x0001280001c17983 */ /* 0x0002e20000300600 */
[----:B------:R4:W1:Y:S03]  /*1a350*/  MUFU.EX2 R5, R200 ;  /* 0x000000c800057308 */ /* 0x0008660000000800 */
[----:B------:R1:W3:Y:S01]  /*1a360*/  LDL.LU.S16 R183, [R1+0x130] ;  /* 0x0001300001b77983 */ /* 0x0002e20000300600 */
[----:B----4-:R-:W-:-:S03]  /*1a370*/  IMAD.MOV.U32 R200, RZ, RZ, R181 ;  /* 0x000000ffffc87224 */ /* 0x010fc600078e00b5 */
[----:B------:R4:W4:Y:S01]  /*1a380*/  LDL.LU.S16 R181, [R1+0x134] ;  /* 0x0001340001b57983 */ /* 0x0009220000300600 */
[----:B------:R-:W-:-:S04]  /*1a390*/  SHF.R.U32.HI R2, RZ, 0x10, R0 ;  /* 0x00000010ff027819 */ /* 0x000fc80000011600 */
[----:B------:R-:W-:Y:S02]  /*1a3a0*/  LOP3.LUT R2, R2, 0xff, RZ, 0xc0, !PT ;  /* 0x000000ff02027812 */ /* 0x000fe400078ec0ff */
[----:B------:R-:W-:Y:S02]  /*1a3b0*/  @!P5 PRMT R40, R3, 0x5410, RZ ;  /* 0x000054100328d816 */ /* 0x000fe400000000ff */
[----:B------:R-:W-:Y:S01]  /*1a3c0*/  ISETP.GE.U32.AND P5, PT, R217, R2, PT ;  /* 0x00000002d900720c */ /* 0x000fe20003fa6070 */
[----:B------:R-:W-:Y:S01]  /*1a3d0*/  FADD.FTZ R2, R17, R4 ;  /* 0x0000000411027221 */ /* 0x000fe20000010000 */
[----:B------:R-:W-:-:S03]  /*1a3e0*/  PRMT R33, R34, 0x7632, R33 ;  /* 0x0000763222217816 */ /* 0x000fc60000000021 */
[----:B-1----:R-:W-:Y:S01]  /*1a3f0*/  FADD.FTZ R3, R5, R2 ;  /* 0x0000000205037221 */ /* 0x002fe20000010000 */
[----:B------:R-:W-:Y:S02]  /*1a400*/  LOP3.LUT R2, R0, 0xff, RZ, 0xc0, !PT ;  /* 0x000000ff00027812 */ /* 0x000fe400078ec0ff */
[C---:B------:R-:W-:Y:S02]  /*1a410*/  PRMT R36, R35.reuse, 0x7610, R36 ;  /* 0x0000761023247816 */ /* 0x040fe40000000024 */
[----:B------:R-:W-:Y:S02]  /*1a420*/  PRMT R35, R35, 0x7632, R35 ;  /* 0x0000763223237816 */ /* 0x000fe40000000023 */
[----:B------:R-:W-:Y:S02]  /*1a430*/  PRMT R30, R27, 0x7610, R30 ;  /* 0x000076101b1e7816 */ /* 0x000fe4000000001e */
[----:B------:R-:W-:Y:S01]  /*1a440*/  F2FP.PACK_AB R59, R5, R17 ;  /* 0x00000011053b723e */ /* 0x000fe200000000ff */
[----:B------:R-:W-:Y:S01]  /*1a450*/  IMAD.MOV.U32 R202, RZ, RZ, R182 ;  /* 0x000000ffffca7224 */ /* 0x000fe200078e00b6 */
[----:B--2---:R-:W-:-:S05]  /*1a460*/  @!P2 HADD2 R177, -R34.H0_H0, -RZ.H0_H0 ;  /* 0xa00000ff22b1a230 */ /* 0x004fca0000000900 */
[----:B------:R-:W-:Y:S02]  /*1a470*/  PRMT R201, R177, 0x7610, R201 ;  /* 0x00007610b1c97816 */ /* 0x000fe400000000c9 */
[----:B------:R-:W-:Y:S02]  /*1a480*/  PRMT R177, R34, 0x5410, R33 ;  /* 0x0000541022b17816 */ /* 0x000fe40000000021 */
[----:B------:R-:W-:Y:S02]  /*1a490*/  @!P2 PRMT R34, R201, 0x5410, RZ ;  /* 0x00005410c922a816 */ /* 0x000fe400000000ff */
[----:B------:R-:W-:Y:S02]  /*1a4a0*/  ISETP.GE.U32.AND P2, PT, R217, R2, PT ;  /* 0x00000002d900720c */ /* 0x000fe40003f46070 */
[----:B------:R-:W-:Y:S02]  /*1a4b0*/  SHF.R.U32.HI R2, RZ, 0x18, R0 ;  /* 0x00000018ff027819 */ /* 0x000fe40000011600 */
[----:B------:R-:W-:-:S04]  /*1a4c0*/  LOP3.LUT R0, R0, 0xffff, RZ, 0xc0, !PT ;  /* 0x0000ffff00007812 */ /* 0x000fc800078ec0ff */
[----:B------:R-:W-:Y:S01]  /*1a4d0*/  SHF.R.U32.HI R0, RZ, 0x8, R0 ;  /* 0x00000008ff007819 */ /* 0x000fe20000011600 */
[----:B---3--:R-:W-:Y:S02]  /*1a4e0*/  @!P4 HADD2 R193, -R33.H0_H0, -RZ.H0_H0 ;  /* 0xa00000ff21c1c230 */ /* 0x008fe40000000900 */
[----:B------:R-:W-:Y:S02]  /*1a4f0*/  @!P1 HADD2 R176, -R36.H0_H0, -RZ.H0_H0 ;  /* 0xa00000ff24b09230 */ /* 0x000fe40000000900 */
[----:B------:R-:W-:Y:S01]  /*1a500*/  @!P6 HADD2 R183, -R35.H0_H0, -RZ.H0_H0 ;  /* 0xa00000ff23b7e230 */ /* 0x000fe20000000900 */
[----:B------:R-:W-:Y:S02]  /*1a510*/  PRMT R192, R193, 0x7610, R192 ;  /* 0x00007610c1c07816 */ /* 0x000fe400000000c0 */
[----:B------:R1:W2:Y:S02]  /*1a520*/  LDL.LU.S16 R193, [R1+0x138] ;  /* 0x0001380001c17983 */ /* 0x0002a40000300600 */
[----:B------:R-:W-:-:S02]  /*1a530*/  PRMT R5, R183, 0x7610, R5 ;  /* 0x00007610b7057816 */ /* 0x000fc40000000005 */
[----:B------:R-:W-:Y:S02]  /*1a540*/  @!P4 PRMT R33, R192, 0x5410, RZ ;  /* 0x00005410c021c816 */ /* 0x000fe400000000ff */
[----:B------:R-:W-:Y:S01]  /*1a550*/  PRMT R17, R176, 0x7610, R17 ;  /* 0x00007610b0117816 */ /* 0x000fe20000000011 */
[----:B------:R1:W3:Y:S01]  /*1a560*/  LDL.LU.S16 R192, [R1+0x140] ;  /* 0x0001400001c07983 */ /* 0x0002e20000300600 */
[----:B------:R-:W-:Y:S01]  /*1a570*/  LOP3.LUT R0, R0, 0xffff, RZ, 0xc0, !PT ;  /* 0x0000ffff00007812 */ /* 0x000fe200078ec0ff */
[----:B----4-:R-:W-:Y:S02]  /*1a580*/  @!P2 HADD2 R181, -R30.H0_H0, -RZ.H0_H0 ;  /* 0xa00000ff1eb5a230 */ /* 0x010fe40000000900 */
[----:B------:R1:W4:Y:S01]  /*1a590*/  LDL.LU.S16 R182, [R1+0x13c] ;  /* 0x00013c0001b67983 */ /* 0x0003220000300600 */
[----:B------:R-:W-:Y:S02]  /*1a5a0*/  PRMT R176, R36, 0x5410, R35 ;  /* 0x0000541024b07816 */ /* 0x000fe40000000023 */
[----:B------:R-:W-:-:S02]  /*1a5b0*/  @!P6 PRMT R35, R5, 0x5410, RZ ;  /* 0x000054100523e816 */ /* 0x000fc400000000ff */
[----:B------:R-:W-:Y:S01]  /*1a5c0*/  PRMT R4, R181, 0x7610, R4 ;  /* 0x00007610b5047816 */ /* 0x000fe20000000004 */
[----:B------:R1:W-:Y:S01]  /*1a5d0*/  MUFU.EX2 R5, R180 ;  /* 0x000000b400057308 */ /* 0x0003e20000000800 */
[----:B------:R2:W4:Y:S01]  /*1a5e0*/  LDL.LU.S16 R181, [R1+0x148] ;  /* 0x0001480001b57983 */ /* 0x0005220000300600 */
[----:B------:R-:W-:Y:S02]  /*1a5f0*/  @!P1 PRMT R36, R17, 0x5410, RZ ;  /* 0x0000541011249816 */ /* 0x000fe400000000ff */
[C---:B------:R-:W-:Y:S02]  /*1a600*/  ISETP.GE.U32.AND P6, PT, R217.reuse, R0, PT ;  /* 0x00000000d900720c */ /* 0x040fe40003fc6070 */
[----:B------:R-:W-:Y:S01]  /*1a610*/  SHF.R.U32.HI R0, RZ, 0x8, R15 ;  /* 0x00000008ff007819 */ /* 0x000fe2000001160f */
[----:B-1----:R1:W4:Y:S04]  /*1a620*/  LDL.LU.S16 R180, [R1+0x144] ;  /* 0x0001440001b47983 */ /* 0x0023280000300600 */
[----:B------:R1:W4:Y:S04]  /*1a630*/  LDL.LU.S16 R17, [R1+0x154] ;  /* 0x0001540001117983 */ /* 0x0003280000300600 */
[----:B------:R1:W4:Y:S01]  /*1a640*/  LDL.LU.S16 R15, [R1+0x150] ;  /* 0x00015000010f7983 */ /* 0x0003220000300600 */
[----:B------:R-:W-:-:S02]  /*1a650*/  ISETP.GE.U32.AND P4, PT, R217, R2, PT ;  /* 0x00000002d900720c */ /* 0x000fc40003f86070 */
[----:B------:R-:W-:-:S04]  /*1a660*/  PRMT R29, R27, 0x7632, R29 ;  /* 0x000076321b1d7816 */ /* 0x000fc8000000001d */
[----:B------:R-:W-:Y:S02]  /*1a670*/  PRMT R183, R30, 0x5410, R29 ;  /* 0x000054101eb77816 */ /* 0x000fe4000000001d */
[----:B------:R-:W-:Y:S02]  /*1a680*/  @!P2 PRMT R30, R4, 0x5410, RZ ;  /* 0x00005410041ea816 */ /* 0x000fe400000000ff */
[----:B------:R1:W1:Y:S01]  /*1a690*/  MUFU.EX2 R4, R7 ;  /* 0x0000000700047308 */ /* 0x0002620000000800 */
[----:B------:R-:W-:Y:S02]  /*1a6a0*/  LOP3.LUT R2, R14, 0xff, RZ, 0xc0, !PT ;  /* 0x000000ff0e027812 */ /* 0x000fe400078ec0ff */
[----:B------:R-:W-:Y:S02]  /*1a6b0*/  PRMT R31, R28, 0x7632, R31 ;  /* 0x000076321c1f7816 */ /* 0x000fe4000000001f */
[----:B------:R-:W-:Y:S02]  /*1a6c0*/  LOP3.LUT R0, R0, 0xffff, RZ, 0xc0, !PT ;  /* 0x0000ffff00007812 */ /* 0x000fe400078ec0ff */
[----:B------:R-:W-:-:S02]  /*1a6d0*/  PRMT R32, R28, 0x7610, R32 ;  /* 0x000076101c207816 */ /* 0x000fc40000000020 */
[C---:B------:R-:W-:Y:S02]  /*1a6e0*/  ISETP.GE.U32.AND P1, PT, R217.reuse, R2, PT ;  /* 0x00000002d900720c */ /* 0x040fe40003f26070 */
[----:B------:R-:W-:Y:S02]  /*1a6f0*/  ISETP.GE.U32.AND P2, PT, R217, R0, PT ;  /* 0x00000000d900720c */ /* 0x000fe40003f46070 */
[----:B------:R-:W-:Y:S02]  /*1a700*/  PRMT R27, R22, 0x7632, R27 ;  /* 0x00007632161b7816 */ /* 0x000fe4000000001b */
[----:B------:R-:W-:Y:S01]  /*1a710*/  F2FP.PACK_AB R19, R18, R19 ;  /* 0x000000131213723e */ /* 0x000fe200000000ff */
[----:B-1----:R-:W4:Y:S01]  /*1a720*/  LDL.LU R7, [R1+0x3c8] ;  /* 0x0003c80001077983 */ /* 0x002f220000300800 */
[----:B------:R-:W-:Y:S02]  /*1a730*/  PRMT R28, R22, 0x7610, R28 ;  /* 0x00007610161c7816 */ /* 0x000fe4000000001c */
[----:B------:R-:W-:-:S02]  /*1a740*/  PRMT R25, R26, 0x7632, R25 ;  /* 0x000076321a197816 */ /* 0x000fc40000000019 */
[----:B------:R-:W-:Y:S02]  /*1a750*/  F2FP.PACK_AB R58, R4, R5 ;  /* 0x00000005043a723e */ /* 0x000fe400000000ff */
[C---:B------:R-:W-:Y:S02]  /*1a760*/  PRMT R22, R24.reuse, 0x7610, R22 ;  /* 0x0000761018167816 */ /* 0x040fe40000000016 */
[----:B------:R-:W-:Y:S01]  /*1a770*/  PRMT R21, R24, 0x7632, R21 ;  /* 0x0000763218157816 */ /* 0x000fe20000000015 */
[----:B------:R-:W-:-:S03]  /*1a780*/  FMUL.FTZ R252, R149, R168 ;  /* 0x000000a895fc7220 */ /* 0x000fc60000410000 */
[----:B------:R-:W-:Y:S02]  /*1a790*/  PRMT R149, R22, 0x5410, R21 ;  /* 0x0000541016957816 */ /* 0x000fe40000000015 */
[C---:B------:R-:W-:Y:S01]  /*1a7a0*/  PRMT R24, R60.reuse, 0x7610, R24 ;  /* 0x000076103c187816 */ /* 0x040fe20000000018 */
[-C--:B------:R-:W-:Y:S01]  /*1a7b0*/  FMUL.FTZ R201, R137, R168.reuse ;  /* 0x000000a889c97220 */ /* 0x080fe20000410000 */
[----:B------:R-:W-:Y:S01]  /*1a7c0*/  PRMT R23, R60, 0x7632, R23 ;  /* 0x000076323c177816 */ /* 0x000fe20000000017 */
[----:B------:R-:W-:Y:S02]  /*1a7d0*/  IMAD.MOV.U32 R220, RZ, RZ, R226 ;  /* 0x000000ffffdc7224 */ /* 0x000fe400078e00e2 */
[----:B------:R-:W-:Y:S02]  /*1a7e0*/  IMAD.MOV.U32 R219, RZ, RZ, R206 ;  /* 0x000000ffffdb7224 */ /* 0x000fe400078e00ce */
[-C--:B------:R-:W-:Y:S02]  /*1a7f0*/  FMUL.FTZ R245, R152, R168.reuse ;  /* 0x000000a898f57220 */ /* 0x080fe40000410000 */
[----:B------:R-:W-:-:S02]  /*1a800*/  FMUL.FTZ R206, R140, R168 ;  /* 0x000000a88cce7220 */ /* 0x000fc40000410000 */
[-C--:B------:R-:W-:Y:S02]  /*1a810*/  FMUL.FTZ R226, R141, R168.reuse ;  /* 0x000000a88de27220 */ /* 0x080fe40000410000 */
[----:B------:R-:W-:Y:S01]  /*1a820*/  FMUL.FTZ R243, R136, R168 ;  /* 0x000000a888f37220 */ /* 0x000fe20000410000 */
[----:B--2---:R-:W-:-:S05]  /*1a830*/  @!P6 HADD2 R193, -R29.H0_H0, -RZ.H0_H0 ;  /* 0xa00000ff1dc1e230 */ /* 0x004fca0000000900 */
[----:B------:R-:W-:Y:S01]  /*1a840*/  PRMT R0, R193, 0x7610, R0 ;  /* 0x00007610c1007816 */ /* 0x000fe20000000000 */
[----:B---3--:R-:W-:Y:S02]  /*1a850*/  @!P5 HADD2 R192, -R32.H0_H0, -RZ.H0_H0 ;  /* 0xa00000ff20c0d230 */ /* 0x008fe40000000900 */
[----:B----4-:R-:W-:Y:S01]  /*1a860*/  @!P4 HADD2 R182, -R31.H0_H0, -RZ.H0_H0 ;  /* 0xa00000ff1fb6c230 */ /* 0x010fe20000000900 */
[----:B------:R-:W-:Y:S01]  /*1a870*/  @!P6 PRMT R29, R0, 0x5410, RZ ;  /* 0x00005410001de816 */ /* 0x000fe200000000ff */
[----:B------:R-:W-:-:S03]  /*1a880*/  FADD.FTZ R0, R5, R16 ;  /* 0x0000001005007221 */ /* 0x000fc60000010000 */
[----:B------:R-:W-:Y:S02]  /*1a890*/  PRMT R2, R182, 0x7610, R2 ;  /* 0x00007610b6027816 */ /* 0x000fe40000000002 */
[----:B------:R-:W-:Y:S01]  /*1a8a0*/  PRMT R18, R192, 0x7610, R18 ;  /* 0x00007610c0127816 */ /* 0x000fe20000000012 */
[----:B------:R-:W-:Y:S01]  /*1a8b0*/  @!P3 HADD2 R181, -R26.H0_H0, -RZ.H0_H0 ;  /* 0xa00000ff1ab5b230 */ /* 0x000fe20000000900 */
[----:B------:R-:W-:Y:S02]  /*1a8c0*/  PRMT R182, R32, 0x5410, R31 ;  /* 0x0000541020b67816 */ /* 0x000fe4000000001f */
[----:B------:R-:W-:Y:S01]  /*1a8d0*/  @!P4 PRMT R31, R2, 0x5410, RZ ;  /* 0x00005410021fc816 */ /* 0x000fe200000000ff */
[----:B------:R-:W-:Y:S01]  /*1a8e0*/  FADD.FTZ R2, R4, R0 ;  /* 0x0000000004027221 */ /* 0x000fe20000010000 */
[----:B------:R-:W-:Y:S02]  /*1a8f0*/  @!P5 PRMT R32, R18, 0x5410, RZ ;  /* 0x000054101220d816 */ /* 0x000fe400000000ff */
[----:B------:R-:W-:Y:S01]  /*1a900*/  PRMT R14, R181, 0x7610, R14 ;  /* 0x00007610b50e7816 */ /* 0x000fe2000000000e */
[----:B------:R1:W2:Y:S01]  /*1a910*/  MUFU.EX2 R18, R12 ;  /* 0x0000000c00127308 */ /* 0x0002a20000000800 */
[----:B------:R-:W-:Y:S01]  /*1a920*/  PRMT R181, R28, 0x5410, R27 ;  /* 0x000054101cb57816 */ /* 0x000fe2000000001b */
[----:B------:R-:W-:-:S02]  /*1a930*/  @!P0 HADD2 R15, -R27.H0_H0, -RZ.H0_H0 ;  /* 0xa00000ff1b0f8230 */ /* 0x000fc40000000900 */
[----:B------:R-:W-:Y:S02]  /*1a940*/  @!P1 HADD2 R17, -R28.H0_H0, -RZ.H0_H0 ;  /* 0xa00000ff1c119230 */ /* 0x000fe40000000900 */
[----:B------:R-:W-:Y:S01]  /*1a950*/  @!P2 HADD2 R180, -R25.H0_H0, -RZ.H0_H0 ;  /* 0xa00000ff19b4a230 */ /* 0x000fe20000000900 */
[----:B------:R-:W-:Y:S01]  /*1a960*/  PRMT R0, R15, 0x7610, R0 ;  /* 0x000076100f007816 */ /* 0x000fe20000000000 */
[----:B------:R-:W3:Y:S01]  /*1a970*/  MUFU.EX2 R16, R13 ;  /* 0x0000000d00107308 */ /* 0x000ee20000000800 */
[----:B------:R-:W-:Y:S01]  /*1a980*/  PRMT R4, R17, 0x7610, R4 ;  /* 0x0000761011047816 */ /* 0x000fe20000000004 */
[----:B-1----:R-:W4:Y:S01]  /*1a990*/  LDL.LU R12, [R1+0x3c4] ;  /* 0x0003c400010c7983 */ /* 0x002f220000300800 */
[----:B------:R-:W-:Y:S02]  /*1a9a0*/  @!P0 PRMT R27, R0, 0x5410, RZ ;  /* 0x00005410001b8816 */ /* 0x000fe400000000ff */
[----:B------:R-:W-:-:S03]  /*1a9b0*/  LEA R0, R230, 0x3, 0x2 ;  /* 0x00000003e6007811 */ /* 0x000fc600078e10ff */
[----:B------:R-:W1:Y:S01]  /*1a9c0*/  MUFU.EX2 R15, R10 ;  /* 0x0000000a000f7308 */ /* 0x000e620000000800 */
[----:B------:R-:W-:Y:S02]  /*1a9d0*/  PRMT R5, R180, 0x7610, R5 ;  /* 0x00007610b4057816 */ /* 0x000fe40000000005 */
[----:B------:R-:W-:-:S05]  /*1a9e0*/  LOP3.LUT R0, R133, R9, R0, 0x96, !PT ;  /* 0x0000000985007212 */ /* 0x000fca00078e9600 */
[----:B------:R-:W1:Y:S01]  /*1a9f0*/  MUFU.EX2 R17, R11 ;  /* 0x0000000b00117308 */ /* 0x000e620000000800 */
[----:B------:R-:W-:Y:S01]  /*1aa00*/  PRMT R180, R26, 0x5410, R25 ;  /* 0x000054101ab47816 */ /* 0x000fe20000000019 */
[----:B--2---:R-:W-:Y:S01]  /*1aa10*/  FADD.FTZ R2, R18, R2 ;  /* 0x0000000212027221 */ /* 0x004fe20000010000 */
[----:B------:R-:W-:Y:S01]  /*1aa20*/  @!P2 PRMT R25, R5, 0x5410, RZ ;  /* 0x000054100519a816 */ /* 0x000fe200000000ff */
[----:B---3--:R-:W-:Y:S01]  /*1aa30*/  FADD.FTZ R3, R16, R3 ;  /* 0x0000000310037221 */ /* 0x008fe20000010000 */
[----:B------:R-:W-:Y:S01]  /*1aa40*/  @!P1 PRMT R28, R4, 0x5410, RZ ;  /* 0x00005410041c9816 */ /* 0x000fe200000000ff */
[----:B------:R-:W-:Y:S01]  /*1aa50*/  IMAD.WIDE.U32 R4, R0, -0x326172a9, RZ ;  /* 0xcd9e8d5700047825 */ /* 0x000fe200078e00ff */
[----:B------:R-:W4:Y:S04]  /*1aa60*/  LDL.LU R13, [R1+0x3c0] ;  /* 0x0003c000010d7983 */ /* 0x000f280000300800 */
[----:B------:R-:W-:-:S02]  /*1aa70*/  LOP3.LUT R0, R5, R232, R214, 0x96, !PT ;  /* 0x000000e805007212 */ /* 0x000fc400078e96d6 */
[----:B-1----:R-:W-:Y:S01]  /*1aa80*/  F2FP.PACK_AB R57, R15, R16 ;  /* 0x000000100f39723e */ /* 0x002fe200000000ff */
[C---:B------:R-:W-:Y:S01]  /*1aa90*/  FADD.FTZ R2, R17.reuse, R2 ;  /* 0x0000000211027221 */ /* 0x040fe20000010000 */
[----:B------:R-:W-:Y:S01]  /*1aaa0*/  F2FP.PACK_AB R164, R17, R18 ;  /* 0x0000001211a4723e */ /* 0x000fe200000000ff */
[----:B------:R-:W-:Y:S01]  /*1aab0*/  IMAD.WIDE.U32 R16, R0, -0x2daee0ad, RZ ;  /* 0xd2511f5300107825 */ /* 0x000fe200078e00ff */
[----:B------:R-:W-:Y:S01]  /*1aac0*/  @!P3 PRMT R26, R14, 0x5410, RZ ;  /* 0x000054100e1ab816 */ /* 0x000fe200000000ff */
[----:B------:R-:W2:Y:S03]  /*1aad0*/  LDL.LU R10, [R1+0x3bc] ;  /* 0x0003bc00010a7983 */ /* 0x000ea60000300800 */
[----:B------:R-:W-:Y:S01]  /*1aae0*/  LOP3.LUT R0, R17, R234, R246, 0x96, !PT ;  /* 0x000000ea11007212 */ /* 0x000fe200078e96f6 */
[----:B------:R-:W-:Y:S01]  /*1aaf0*/  FADD.FTZ R3, R15, R3 ;  /* 0x000000030f037221 */ /* 0x000fe20000010000 */
[----:B------:R-:W-:Y:S01]  /*1ab00*/  LOP3.LUT R14, R125, R233, R4, 0x96, !PT ;  /* 0x000000e97d0e7212 */ /* 0x000fe200078e9604 */
[----:B------:R-:W2:Y:S02]  /*1ab10*/  LDL.LU R11, [R1+0x3b8] ;  /* 0x0003b800010b7983 */ /* 0x000ea40000300800 */
[----:B------:R-:W-:-:S02]  /*1ab20*/  IMAD.WIDE.U32 R4, R0, -0x326172a9, RZ ;  /* 0xcd9e8d5700047825 */ /* 0x000fc400078e00ff */
[----:B------:R-:W-:Y:S02]  /*1ab30*/  STL [R1+0x68], R3 ;  /* 0x0000680301007387 */ /* 0x000fe40000100800 */
[----:B------:R-:W-:Y:S02]  /*1ab40*/  IMAD.WIDE.U32 R14, R14, -0x2daee0ad, RZ ;  /* 0xd2511f530e0e7825 */ /* 0x000fe400078e00ff */
[----:B------:R1:W-:Y:S03]  /*1ab50*/  STL [R1+0x288], R2 ;  /* 0x0002880201007387 */ /* 0x0003e60000100800 */
[----:B------:R-:W-:Y:S02]  /*1ab60*/  LOP3.LUT R0, R15, R241, R16, 0x96, !PT ;  /* 0x000000f10f007212 */ /* 0x000fe400078e9610 */
[----:B-1----:R-:W-:-:S05]  /*1ab70*/  LOP3.LUT R2, R5, R231, R124, 0x96, !PT ;  /* 0x000000e705027212 */ /* 0x002fca00078e967c */
        /* <DEDUP_REMOVED lines=18> */
[----:B------:R-:W-:-:S04]  /*1aca0*/  LOP3.LUT R0, R2, 0xff, RZ, 0xc0, !PT ;  /* 0x000000ff02007812 */ /* 0x000fc800078ec0ff */
[----:B------:R-:W-:Y:S02]  /*1acb0*/  ISETP.GE.U32.AND P3, PT, R217, R0, PT ;  /* 0x00000000d900720c */ /* 0x000fe40003f66070 */
[----:B------:R-:W-:Y:S02]  /*1acc0*/  SHF.R.U32.HI R0, RZ, 0x10, R2 ;  /* 0x00000010ff007819 */ /* 0x000fe40000011602 */
[----:B------:R-:W-:Y:S02]  /*1acd0*/  LOP3.LUT R3, R2, 0xffff, RZ, 0xc0, !PT ;  /* 0x0000ffff02037812 */ /* 0x000fe400078ec0ff */
[----:B------:R-:W-:Y:S02]  /*1ace0*/  LOP3.LUT R0, R0, 0xff, RZ, 0xc0, !PT ;  /* 0x000000ff00007812 */ /* 0x000fe400078ec0ff */
[----:B------:R-:W-:Y:S02]  /*1acf0*/  LOP3.LUT R14, R5, R238, R14, 0x96, !PT ;  /* 0x000000ee050e7212 */ /* 0x000fe400078e960e */
[----:B------:R-:W-:-:S02]  /*1ad00*/  SHF.R.U32.HI R2, RZ, 0x18, R2 ;  /* 0x00000018ff027819 */ /* 0x000fc40000011602 */
[C---:B------:R-:W-:Y:S02]  /*1ad10*/  ISETP.GE.U32.AND P6, PT, R217.reuse, R0, PT ;  /* 0x00000000d900720c */ /* 0x040fe40003fc6070 */
[----:B------:R-:W-:Y:S01]  /*1ad20*/  SHF.R.U32.HI R0, RZ, 0x8, R3 ;  /* 0x00000008ff007819 */ /* 0x000fe20000011603 */
[----:B------:R-:W-:Y:S01]  /*1ad30*/  @!P0 HADD2 R124, -R22.H0_H0, -RZ.H0_H0 ;  /* 0xa00000ff167c8230 */ /* 0x000fe20000000900 */
[----:B------:R-:W-:Y:S01]  /*1ad40*/  ISETP.GE.U32.AND P5, PT, R217, R2, PT ;  /* 0x00000002d900720c */ /* 0x000fe20003fa6070 */
[----:B------:R-:W-:Y:S01]  /*1ad50*/  IMAD.WIDE.U32 R2, R14, -0x2daee0ad, RZ ;  /* 0xd2511f530e027825 */ /* 0x000fe200078e00ff */
[----:B------:R-:W-:Y:S02]  /*1ad60*/  LOP3.LUT R0, R0, 0xffff, RZ, 0xc0, !PT ;  /* 0x0000ffff00007812 */ /* 0x000fe400078ec0ff */
[----:B------:R-:W-:Y:S02]  /*1ad70*/  LOP3.LUT R4, R4, 0xff, RZ, 0xc0, !PT ;  /* 0x000000ff04047812 */ /* 0x000fe400078ec0ff */
[----:B------:R-:W-:-:S02]  /*1ad80*/  @!P0 PRMT R22, R124, 0x5410, RZ ;  /* 0x000054107c168816 */ /* 0x000fc400000000ff */
[----:B------:R-:W-:Y:S02]  /*1ad90*/  ISETP.GE.U32.AND P0, PT, R217, R0, PT ;  /* 0x00000000d900720c */ /* 0x000fe40003f06070 */
[----:B------:R-:W-:Y:S02]  /*1ada0*/  LOP3.LUT R0, R3, R237, R16, 0x96, !PT ;  /* 0x000000ed03007212 */ /* 0x000fe400078e9610 */
[----:B------:R-:W-:Y:S02]  /*1adb0*/  ISETP.GE.U32.AND P4, PT, R217, R4, PT ;  /* 0x00000004d900720c */ /* 0x000fe40003f86070 */
[----:B------:R-:W-:Y:S01]  /*1adc0*/  SHF.R.U32.HI R4, RZ, 0x10, R0 ;  /* 0x00000010ff047819 */ /* 0x000fe20000011600 */
[----:B------:R-:W-:Y:S01]  /*1add0*/  @!P2 HADD2 R125, -R21.H0_H0, -RZ.H0_H0 ;  /* 0xa00000ff157da230 */ /* 0x000fe20000000900 */
[----:B------:R-:W-:Y:S02]  /*1ade0*/  FADD.FTZ R5, R184, R78 ;  /* 0x0000004eb8057221 */ /* 0x000fe40000010000 */
[----:B------:R-:W-:-:S02]  /*1adf0*/  LOP3.LUT R4, R4, 0xff, RZ, 0xc0, !PT ;  /* 0x000000ff04047812 */ /* 0x000fc400078ec0ff */
[----:B------:R-:W-:Y:S02]  /*1ae00*/  @!P2 PRMT R21, R125, 0x5410, RZ ;  /* 0x000054107d15a816 */ /* 0x000fe400000000ff */
[----:B------:R-:W-:Y:S01]  /*1ae10*/  ISETP.GE.U32.AND P2, PT, R217, R4, PT ;  /* 0x00000004d900720c */ /* 0x000fe20003f46070 */
[----:B------:R-:W-:Y:S02]  /*1ae20*/  FADD.FTZ R4, R185, R5 ;  /* 0x00000005b9047221 */ /* 0x000fe40000010000 */
[----:B------:R-:W-:Y:S01]  /*1ae30*/  @!P4 HADD2 R137, -R24.H0_H0, -RZ.H0_H0 ;  /* 0xa00000ff1889c230 */ /* 0x000fe20000000900 */
[----:B------:R-:W-:Y:S02]  /*1ae40*/  IMAD.MOV.U32 R193, RZ, RZ, R200 ;  /* 0x000000ffffc17224 */ /* 0x000fe400078e00c8 */
[----:B------:R-:W-:Y:S01]  /*1ae50*/  IMAD.MOV.U32 R200, RZ, RZ, R205 ;  /* 0x000000ffffc87224 */ /* 0x000fe200078e00cd */
[----:B------:R1:W-:Y:S01]  /*1ae60*/  STL [R1+0x6c], R4 ;  /* 0x00006c0401007387 */ /* 0x0003e20000100800 */
[----:B------:R-:W-:Y:S01]  /*1ae70*/  FMUL.FTZ R205, R148, R168 ;  /* 0x000000a894cd7220 */ /* 0x000fe20000410000 */
[----:B------:R-:W-:-:S02]  /*1ae80*/  PRMT R148, R24, 0x5410, R23 ;  /* 0x0000541018947816 */ /* 0x000fc40000000017 */
[----:B------:R-:W-:Y:S01]  /*1ae90*/  @!P4 PRMT R24, R137, 0x5410, RZ ;  /* 0x000054108918c816 */ /* 0x000fe200000000ff */
[----:B------:R3:W2:Y:S01]  /*1aea0*/  LDL.LU.S16 R184, [R1+0x170] ;  /* 0x0001700001b87983 */ /* 0x0006a20000300600 */
[----:B------:R-:W-:-:S03]  /*1aeb0*/  FMUL.FTZ R192, R153, R168 ;  /* 0x000000a899c07220 */ /* 0x000fc60000410000 */
[----:B------:R3:W2:Y:S04]  /*1aec0*/  LDL.LU.S16 R137, [R1+0x16c] ;  /* 0x00016c0001897983 */ /* 0x0006a80000300600 */
[----:B------:R3:W2:Y:S04]  /*1aed0*/  LDL.LU.S16 R185, [R1+0x17c] ;  /* 0x00017c0001b97983 */ /* 0x0006a80000300600 */
[----:B------:R3:W2:Y:S04]  /*1aee0*/  LDL.LU.S16 R168, [R1+0x174] ;  /* 0x0001740001a87983 */ /* 0x0006a80000300600 */
[----:B------:R3:W2:Y:S01]  /*1aef0*/  LDL.LU.S16 R125, [R1+0x180] ;  /* 0x00018000017d7983 */ /* 0x0006a20000300600 */
[----:B-1----:R-:W-:-:S04]  /*1af00*/  LOP3.LUT R4, R0, 0xff, RZ, 0xc0, !PT ;  /* 0x000000ff00047812 */ /* 0x002fc800078ec0ff */
[----:B------:R-:W-:Y:S02]  /*1af10*/  ISETP.GE.U32.AND P4, PT, R217, R4, PT ;  /* 0x00000004d900720c */ /* 0x000fe40003f86070 */
[----:B------:R-:W-:Y:S02]  /*1af20*/  SHF.R.U32.HI R4, RZ, 0x18, R0 ;  /* 0x00000018ff047819 */ /* 0x000fe40000011600 */
[----:B------:R-:W-:Y:S01]  /*1af30*/  LOP3.LUT R0, R0, 0xffff, RZ, 0xc0, !PT ;  /* 0x0000ffff00007812 */ /* 0x000fe200078ec0ff */
[----:B------:R-:W-:Y:S01]  /*1af40*/  @!P1 HADD2 R136, -R23.H0_H0, -RZ.H0_H0 ;  /* 0xa00000ff17889230 */ /* 0x000fe20000000900 */
[----:B------:R-:W-:Y:S02]  /*1af50*/  PRMT R17, R20, 0x7632, R17 ;  /* 0x0000763214117816 */ /* 0x000fe40000000011 */
[----:B------:R-:W-:Y:S01]  /*1af60*/  SHF.R.U32.HI R0, RZ, 0x8, R0 ;  /* 0x00000008ff007819 */ /* 0x000fe20000011600 */
[----:B------:R-:W-:Y:S01]  /*1af70*/  @!P3 HADD2 R140, -R20.H0_H0, -RZ.H0_H0 ;  /* 0xa00000ff148cb230 */ /* 0x000fe20000000900 */
[----:B------:R-:W-:-:S02]  /*1af80*/  @!P1 PRMT R23, R136, 0x5410, RZ ;  /* 0x0000541088179816 */ /* 0x000fc400000000ff */
[----:B------:R-:W-:Y:S01]  /*1af90*/  LOP3.LUT R0, R0, 0xffff, RZ, 0xc0, !PT ;  /* 0x0000ffff00007812 */ /* 0x000fe200078ec0ff */
[----:B------:R-:W-:Y:S01]  /*1afa0*/  @!P0 HADD2 R141, -R17.H0_H0, -RZ.H0_H0 ;  /* 0xa00000ff118d8230 */ /* 0x000fe20000000900 */
[----:B------:R-:W-:Y:S02]  /*1afb0*/  PRMT R136, R20, 0x5410, R17 ;  /* 0x0000541014887816 */ /* 0x000fe40000000011 */
[----:B------:R-:W-:Y:S02]  /*1afc0*/  @!P3 PRMT R20, R140, 0x5410, RZ ;  /* 0x000054108c14b816 */ /* 0x000fe400000000ff */
[----:B------:R-:W-:Y:S02]  /*1afd0*/  ISETP.GE.U32.AND P3, PT, R217, R0, PT ;  /* 0x00000000d900720c */ /* 0x000fe40003f66070 */
[----:B------:R-:W-:Y:S02]  /*1afe0*/  LOP3.LUT R0, R2, 0xff, RZ, 0xc0, !PT ;  /* 0x000000ff02007812 */ /* 0x000fe400078ec0ff */
[----:B------:R-:W-:-:S02]  /*1aff0*/  @!P0 PRMT R17, R141, 0x5410, RZ ;  /* 0x000054108d118816 */ /* 0x000fc400000000ff */
[C---:B------:R-:W-:Y:S02]  /*1b000*/  ISETP.GE.U32.AND P0, PT, R217.reuse, R0, PT ;  /* 0x00000000d900720c */ /* 0x040fe40003f06070 */
[----:B------:R-:W-:Y:S02]  /*1b010*/  ISETP.GE.U32.AND P1, PT, R217, R4, PT ;  /* 0x00000004d900720c */ /* 0x000fe40003f26070 */
[----:B------:R-:W-:Y:S02]  /*1b020*/  PRMT R4, R57, 0x7610, R4 ;  /* 0x0000761039047816 */ /* 0x000fe40000000004 */
[C---:B------:R-:W-:Y:S02]  /*1b030*/  PRMT R14, R59.reuse, 0x7610, R14 ;  /* 0x000076103b0e7816 */ /* 0x040fe4000000000e */
[----:B------:R-:W-:Y:S02]  /*1b040*/  PRMT R5, R59, 0x7632, R5 ;  /* 0x000076323b057816 */ /* 0x000fe40000000005 */
[----:B------:R-:W-:-:S02]  /*1b050*/  PRMT R15, R58, 0x7632, R15 ;  /* 0x000076323a0f7816 */ /* 0x000fc4000000000f */
[----:B------:R-:W-:Y:S02]  /*1b060*/  PRMT R16, R58, 0x7610, R16 ;  /* 0x000076103a107816 */ /* 0x000fe40000000010 */
[----:B------:R-:W-:Y:S01]  /*1b070*/  PRMT R0, R57, 0x7632, R0 ;  /* 0x0000763239007816 */ /* 0x000fe20000000000 */
[----:B--2---:R-:W-:-:S05]  /*1b080*/  @!P0 HADD2 R125, -R4.H0_H0, -RZ.H0_H0 ;  /* 0xa00000ff047d8230 */ /* 0x004fca0000000900 */
[----:B------:R-:W-:Y:S02]  /*1b090*/  PRMT R59, R125, 0x7610, R59 ;  /* 0x000076107d3b7816 */ /* 0x000fe4000000003b */
[----:B------:R3:W2:Y:S01]  /*1b0a0*/  LDL.LU.S16 R125, [R1+0x188] ;  /* 0x00018800017d7983 */ /* 0x0006a20000300600 */
[----:B------:R-:W-:Y:S02]  /*1b0b0*/  @!P1 HADD2 R168, -R15.H0_H0, -RZ.H0_H0 ;  /* 0xa00000ff0fa89230 */ /* 0x000fe40000000900 */
[----:B------:R-:W-:-:S03]  /*1b0c0*/  @!P2 HADD2 R185, -R16.H0_H0, -RZ.H0_H0 ;  /* 0xa00000ff10b9a230 */ /* 0x000fc60000000900 */
[----:B------:R-:W-:Y:S02]  /*1b0d0*/  PRMT R60, R168, 0x7610, R60 ;  /* 0x00007610a83c7816 */ /* 0x000fe4000000003c */
[----:B------:R-:W-:Y:S02]  /*1b0e0*/  PRMT R168, R16, 0x5410, R15 ;  /* 0x0000541010a87816 */ /* 0x000fe4000000000f */
[----:B------:R-:W-:Y:S02]  /*1b0f0*/  PRMT R124, R185, 0x7610, R124 ;  /* 0x00007610b97c7816 */ /* 0x000fe4000000007c */
[----:B------:R-:W-:Y:S02]  /*1b100*/  @!P1 PRMT R15, R60, 0x5410, RZ ;  /* 0x000054103c0f9816 */ /* 0x000fe400000000ff */
[----:B------:R-:W-:Y:S01]  /*1b110*/  PRMT R185, R4, 0x5410, R0 ;  /* 0x0000541004b97816 */ /* 0x000fe20000000000 */
[----:B------:R3:W3:Y:S01]  /*1b120*/  LDL.LU.S16 R60, [R1+0x190] ;  /* 0x00019000013c7983 */ /* 0x0006e20000300600 */
[----:B------:R-:W-:-:S03]  /*1b130*/  @!P0 PRMT R4, R59, 0x5410, RZ ;  /* 0x000054103b048816 */ /* 0x000fc600000000ff */
[----:B------:R1:W4:Y:S01]  /*1b140*/  LDL.LU.S16 R59, [R1+0x18c] ;  /* 0x00018c00013b7983 */ /* 0x0003220000300600 */
[----:B------:R-:W-:-:S04]  /*1b150*/  LOP3.LUT R3, R2, 0xffff, RZ, 0xc0, !PT ;  /* 0x0000ffff02037812 */ /* 0x000fc800078ec0ff */
[----:B------:R-:W-:-:S04]  /*1b160*/  SHF.R.U32.HI R3, RZ, 0x8, R3 ;  /* 0x00000008ff037819 */ /* 0x000fc80000011603 */
[----:B------:R-:W-:-:S04]  /*1b170*/  LOP3.LUT R3, R3, 0xffff, RZ, 0xc0, !PT ;  /* 0x0000ffff03037812 */ /* 0x000fc800078ec0ff */
[----:B------:R-:W-:Y:S02]  /*1b180*/  ISETP.GE.U32.AND P0, PT, R217, R3, PT ;  /* 0x00000003d900720c */ /* 0x000fe40003f06070 */
[--C-:B------:R-:W-:Y:S02]  /*1b190*/  SHF.R.U32.HI R3, RZ, 0x10, R2.reuse ;  /* 0x00000010ff037819 */ /* 0x100fe40000011602 */
[----:B------:R-:W-:Y:S02]  /*1b1a0*/  SHF.R.U32.HI R2, RZ, 0x18, R2 ;  /* 0x00000018ff027819 */ /* 0x000fe40000011602 */
[----:B------:R-:W-:-:S04]  /*1b1b0*/  LOP3.LUT R3, R3, 0xff, RZ, 0xc0, !PT ;  /* 0x000000ff03037812 */ /* 0x000fc800078ec0ff */
[----:B------:R-:W-:Y:S01]  /*1b1c0*/  ISETP.GE.U32.AND P1, PT, R217, R3, PT ;  /* 0x00000003d900720c */ /* 0x000fe20003f26070 */
[----:B------:R1:W-:Y:S01]  /*1b1d0*/  ST.E.U16 [R6.64+-0x100], R63 ;  /* 0xffff003f06007985 */ /* 0x0003e2000c101504 */
[----:B------:R-:W-:-:S03]  /*1b1e0*/  @!P2 PRMT R16, R124, 0x5410, RZ ;  /* 0x000054107c10a816 */ /* 0x000fc600000000ff */
[----:B------:R-:W4:Y:S01]  /*1b1f0*/  LDL R124, [R1+0x2bc] ;  /* 0x0002bc00017c7983 */ /* 0x000f220000100800 */
[----:B--2---:R-:W-:-:S05]  /*1b200*/  @!P0 HADD2 R125, -R0.H0_H0, -RZ.H0_H0 ;  /* 0xa00000ff007d8230 */ /* 0x004fca0000000900 */
[----:B------:R-:W-:-:S04]  /*1b210*/  PRMT R78, R125, 0x7610, R78 ;  /* 0x000076107d4e7816 */ /* 0x000fc8000000004e */
[----:B------:R-:W-:Y:S02]  /*1b220*/  @!P0 PRMT R0, R78, 0x5410, RZ ;  /* 0x000054104e008816 */ /* 0x000fe400000000ff */
[----:B------:R-:W-:Y:S01]  /*1b230*/  ISETP.GE.U32.AND P0, PT, R217, R2, PT ;  /* 0x00000002d900720c */ /* 0x000fe20003f06070 */
[----:B---3--:R-:W-:Y:S01]  /*1b240*/  @!P1 HADD2 R60, -R164.H0_H0, -RZ.H0_H0 ;  /* 0xa00000ffa43c9230 */ /* 0x008fe20000000900 */
[----:B------:R-:W-:-:S04]  /*1b250*/  @P1 PRMT R2, R164, 0x7610, R2 ;  /* 0x00007610a4021816 */ /* 0x000fc80000000002 */
[----:B------:R-:W-:-:S07]  /*1b260*/  PRMT R58, R60, 0x7610, R58 ;  /* 0x000076103c3a7816 */ /* 0x000fce000000003a */
[----:B----4-:R-:W-:Y:S01]  /*1b270*/  @!P0 HADD2 R59, -R164.H1_H1, -RZ.H0_H0 ;  /* 0xa00000ffa43b8230 */ /* 0x010fe20000000d00 */
[----:B------:R-:W-:Y:S01]  /*1b280*/  IMAD.SHL.U32 R60, R230, 0x4, RZ ;  /* 0x00000004e63c7824 */ /* 0x000fe200078e00ff */
[----:B------:R-:W-:-:S03]  /*1b290*/  @P0 PRMT R3, R164, 0x7632, R3 ;  /* 0x00007632a4030816 */ /* 0x000fc60000000003 */
[----:B------:R-:W-:Y:S02]  /*1b2a0*/  PRMT R57, R59, 0x7610, R57 ;  /* 0x000076103b397816 */ /* 0x000fe40000000039 */
[----:B------:R-:W-:Y:S02]  /*1b2b0*/  @!P1 PRMT R2, R58, 0x5410, RZ ;  /* 0x000054103a029816 */ /* 0x000fe400000000ff */
[----:B------:R-:W-:Y:S02]  /*1b2c0*/  @!P0 PRMT R3, R57, 0x5410, RZ ;  /* 0x0000541039038816 */ /* 0x000fe400000000ff */
[C---:B------:R-:W-:Y:S02]  /*1b2d0*/  IADD3 R58, R60.reuse, 0x2, RZ ;  /* 0x000000023c3a7810 */ /* 0x040fe40007ffe0ff */
[C---:B------:R-:W-:Y:S02]  /*1b2e0*/  IADD3 R57, R60.reuse, 0x3, RZ ;  /* 0x000000033c397810 */ /* 0x040fe40007ffe0ff */
[----:B------:R-:W-:-:S02]  /*1b2f0*/  IADD3 R78, R60, 0x1, RZ ;  /* 0x000000013c4e7810 */ /* 0x000fc40007ffe0ff */
[CC--:B------:R-:W-:Y:S02]  /*1b300*/  LOP3.LUT R59, R133.reuse, R9.reuse, R60, 0x96, !PT ;  /* 0x00000009853b7212 */ /* 0x0c0fe400078e963c */
[CC--:B------:R-:W-:Y:S02]  /*1b310*/  LOP3.LUT R60, R133.reuse, R9.reuse, R58, 0x96, !PT ;  /* 0x00000009853c7212 */ /* 0x0c0fe400078e963a */
[CC--:B-1----:R-:W-:Y:S02]  /*1b320*/  LOP3.LUT R63, R133.reuse, R9.reuse, R57, 0x96, !PT ;  /* 0x00000009853f7212 */ /* 0x0c2fe400078e9639 */
[----:B------:R-:W-:Y:S02]  /*1b330*/  LOP3.LUT R58, R133, R9, R78, 0x96, !PT ;  /* 0x00000009853a7212 */ /* 0x000fe400078e964e */
[----:B------:R-:W2:Y:S04]  /*1b340*/  LDL.LU.64 R8, [R1+0x3b0] ;  /* 0x0003b00001087983 */ /* 0x000ea80000300a00 */
[----:B------:R-:W-:Y:S04]  /*1b350*/  ST.E.U16 [R6.64+-0xfe], R157 ;  /* 0xffff029d06007985 */ /* 0x000fe8000c101504 */
[----:B------:R1:W-:Y:S04]  /*1b360*/  ST.E.U16 [R12.64+-0x100], R79 ;  /* 0xffff004f0c007985 */ /* 0x0003e8000c101504 */
[----:B------:R-:W-:Y:S04]  /*1b370*/  ST.E.U16 [R12.64+-0xfe], R156 ;  /* 0xffff029c0c007985 */ /* 0x000fe8000c101504 */
[----:B------:R-:W-:Y:S04]  /*1b380*/  ST.E.U16 [R10.64+-0x100], R77 ;  /* 0xffff004d0a007985 */ /* 0x000fe8000c101504 */
[----:B------:R3:W-:Y:S01]  /*1b390*/  ST.E.U16 [R10.64+-0xfe], R76 ;  /* 0xffff024c0a007985 */ /* 0x0007e2000c101504 */
[----:B------:R-:W-:-:S02]  /*1b3a0*/  LOP3.LUT R57, R247, R124, R132, 0x96, !PT ;  /* 0x0000007cf7397212 */ /* 0x000fc400078e9684 */
[----:B------:R-:W-:Y:S01]  /*1b3b0*/  PRMT R18, R19, 0x7632, R18 ;  /* 0x0000763213127816 */ /* 0x000fe20000000012 */
[----:B------:R-:W-:Y:S01]  /*1b3c0*/  @!P3 HADD2 R137, -R5.H0_H0, -RZ.H0_H0 ;  /* 0xa00000ff0589b230 */ /* 0x000fe20000000900 */
[----:B------:R-:W-:-:S03]  /*1b3d0*/  IMAD.WIDE.U32 R124, R63, -0x326172a9, RZ ;  /* 0xcd9e8d573f7c7825 */ /* 0x000fc600078e00ff */
[----:B------:R-:W-:Y:S01]  /*1b3e0*/  @!P5 HADD2 R152, -R18.H0_H0, -RZ.H0_H0 ;  /* 0xa00000ff1298d230 */ /* 0x000fe20000000900 */
[----:B------:R-:W-:Y:S01]  /*1b3f0*/  IMAD.WIDE.U32 R132, R57, -0x326172a9, RZ ;  /* 0xcd9e8d5739847825 */ /* 0x000fe200078e00ff */
[----:B------:R-:W-:-:S03]  /*1b400*/  PRMT R140, R137, 0x7610, R140 ;  /* 0x00007610898c7816 */ /* 0x000fc6000000008c */
[----:B-1----:R-:W-:Y:S01]  /*1b410*/  IMAD.WIDE.U32 R78, R59, -0x326172a9, RZ ;  /* 0xcd9e8d573b4e7825 */ /* 0x002fe200078e00ff */
[----:B------:R-:W-:Y:S02]  /*1b420*/  PRMT R137, R19, 0x5410, R18 ;  /* 0x0000541013897816 */ /* 0x000fe40000000012 */
[----:B------:R-:W-:Y:S02]  /*1b430*/  @!P5 PRMT R18, R152, 0x5410, RZ ;  /* 0x000054109812d816 */ /* 0x000fe400000000ff */
[-CC-:B------:R-:W-:Y:S02]  /*1b440*/  LOP3.LUT R59, R101, R233.reuse, R78.reuse, 0x96, !PT ;  /* 0x000000e9653b7212 */ /* 0x180fe400078e964e */
[----:B------:R-:W-:Y:S01]  /*1b450*/  LOP3.LUT R57, R133, R233, R78, 0x96, !PT ;  /* 0x000000e985397212 */ /* 0x000fe200078e964e */
[----:B---3--:R-:W-:-:S04]  /*1b460*/  IMAD.WIDE.U32 R76, R58, -0x326172a9, RZ ;  /* 0xcd9e8d573a4c7825 */ /* 0x008fc800078e00ff */
[----:B------:R-:W-:Y:S01]  /*1b470*/  IMAD.MOV.U32 R152, RZ, RZ, R206 ;  /* 0x000000ffff987224 */ /* 0x000fe200078e00ce */
[-CC-:B------:R-:W-:Y:S01]  /*1b480*/  LOP3.LUT R78, R77, R232.reuse, R228.reuse, 0x96, !PT ;  /* 0x000000e84d4e7212 */ /* 0x180fe200078e96e4 */
[----:B--2---:R1:W-:Y:S04]  /*1b490*/  ST.E.U16 [R8.64+-0x100], R62 ;  /* 0xffff003e08007985 */ /* 0x0043e8000c101504 */
[----:B------:R-:W-:Y:S04]  /*1b4a0*/  ST.E.U16 [R8.64+-0xfe], R75 ;  /* 0xffff024b08007985 */ /* 0x000fe8000c101504 */
        /* <DEDUP_REMOVED lines=22> */
[----:B------:R2:W-:Y:S01]  /*1b610*/  ST.E.U16 [R8.64+-0xce], R65 ;  /* 0xffff324108007985 */ /* 0x0005e2000c101504 */
[----:B-1----:R-:W-:-:S03]  /*1b620*/  LOP3.LUT R62, R79, R232, R228, 0x96, !PT ;  /* 0x000000e84f3e7212 */ /* 0x002fc600078e96e4 */
[----:B------:R-:W-:Y:S04]  /*1b630*/  ST.E.U16 [R8.64+-0xd0], R66 ;  /* 0xffff304208007985 */ /* 0x000fe8000c101504 */
[----:B------:R-:W-:Y:S04]  /*1b640*/  ST.E.U16 [R6.64+-0xc0], R128 ;  /* 0xffff408006007985 */ /* 0x000fe8000c101504 */
[----:B------:R-:W-:Y:S04]  /*1b650*/  ST.E.U16 [R6.64+-0xbe], R126 ;  /* 0xffff427e06007985 */ /* 0x000fe8000c101504 */
[----:B------:R1:W-:Y:S04]  /*1b660*/  ST.E.U16 [R12.64+-0xc0], R122 ;  /* 0xffff407a0c007985 */ /* 0x0003e8000c101504 */
[----:B------:R3:W-:Y:S01]  /*1b670*/  ST.E.U16 [R12.64+-0xbe], R123 ;  /* 0xffff427b0c007985 */ /* 0x0007e2000c101504 */
[----:B--2---:R-:W-:-:S05]  /*1b680*/  IMAD.WIDE.U32 R64, R60, -0x326172a9, RZ ;  /* 0xcd9e8d573c407825 */ /* 0x004fca00078e00ff */
[-CC-:B-1----:R-:W-:Y:S02]  /*1b690*/  LOP3.LUT R122, R65, R232.reuse, R228.reuse, 0x96, !PT ;  /* 0x000000e8417a7212 */ /* 0x182fe400078e96e4 */
[----:B---3--:R-:W-:Y:S02]  /*1b6a0*/  LOP3.LUT R123, R125, R232, R228, 0x96, !PT ;  /* 0x000000e87d7b7212 */ /* 0x008fe400078e96e4 */
[----:B------:R-:W2:Y:S04]  /*1b6b0*/  LDL.LU.64 R228, [R1+0x3a8] ;  /* 0x0003a80001e47983 */ /* 0x000ea80000300a00 */
[----:B------:R-:W3:Y:S01]  /*1b6c0*/  LDL.LU R206, [R1+0x3a4] ;  /* 0x0003a40001ce7983 */ /* 0x000ee20000300800 */
[----:B------:R-:W-:Y:S01]  /*1b6d0*/  @!P6 HADD2 R153, -R19.H0_H0, -RZ.H0_H0 ;  /* 0xa00000ff1399e230 */ /* 0x000fe20000000900 */
[----:B------:R-:W-:-:S04]  /*1b6e0*/  IMAD.MOV.U32 R144, RZ, RZ, R205 ;  /* 0x000000ffff907224 */ /* 0x000fc800078e00cd */
[----:B------:R-:W-:Y:S01]  /*1b6f0*/  @!P6 PRMT R19, R153, 0x5410, RZ ;  /* 0x000054109913e816 */ /* 0x000fe200000000ff */
[----:B------:R-:W-:Y:S02]  /*1b700*/  IMAD.MOV.U32 R153, RZ, RZ, R226 ;  /* 0x000000ffff997224 */ /* 0x000fe400078e00e2 */
[----:B------:R-:W4:Y:S04]  /*1b710*/  LDL.LU R226, [R1+0x3a0] ;  /* 0x0003a00001e27983 */ /* 0x000f280000300800 */
[----:B------:R-:W2:Y:S04]  /*1b720*/  LDL.LU R154, [R1+0x108] ;  /* 0x00010800019a7983 */ /* 0x000ea80000300800 */
[----:B------:R-:W2:Y:S04]  /*1b730*/  LDL.LU R155, [R1+0x10c] ;  /* 0x00010c00019b7983 */ /* 0x000ea80000300800 */
[----:B------:R-:W2:Y:S04]  /*1b740*/  LDL.LU R205, [R1+0x39c] ;  /* 0x00039c0001cd7983 */ /* 0x000ea80000300800 */
[----:B------:R-:W4:Y:S01]  /*1b750*/  LDL.LU R146, [R1+0xf8] ;  /* 0x0000f80001927983 */ /* 0x000f220000300800 */
[----:B---3--:R-:W-:-:S03]  /*1b760*/  IMAD.MOV.U32 R147, RZ, RZ, R206 ;  /* 0x000000ffff937224 */ /* 0x008fc600078e00ce */
[----:B------:R-:W3:Y:S01]  /*1b770*/  LDL.LU R206, [R1+0x398] ;  /* 0x0003980001ce7983 */ /* 0x000ee20000300800 */
[----:B--2---:R-:W-:-:S03]  /*1b780*/  IMAD.MOV.U32 R142, RZ, RZ, R205 ;  /* 0x000000ffff8e7224 */ /* 0x004fc600078e00cd */
[----:B------:R-:W2:Y:S04]  /*1b790*/  LDL.LU R205, [R1+0x394] ;  /* 0x0003940001cd7983 */ /* 0x000ea80000300800 */
        /* <DEDUP_REMOVED lines=10> */
[----:B------:R-:W-:Y:S01]  /*1b840*/  ST.E.U16 [R8.64+-0xb0], R52 ;  /* 0xffff503408007985 */ /* 0x000fe2000c101504 */
[----:B---3--:R-:W-:-:S03]  /*1b850*/  IMAD.MOV.U32 R143, RZ, RZ, R206 ;  /* 0x000000ffff8f7224 */ /* 0x008fc600078e00ce */
[----:B------:R-:W3:Y:S04]  /*1b860*/  LDL.LU R206, [R1+0x390] ;  /* 0x0003900001ce7983 */ /* 0x000ee80000300800 */
        /* <DEDUP_REMOVED lines=13> */
[----:B------:R-:W-:-:S03]  /*1b940*/  LOP3.LUT R58, R79, R232, R214, 0x96, !PT ;  /* 0x000000e84f3a7212 */ /* 0x000fc600078e96d6 */
        /* <DEDUP_REMOVED lines=10> */
[----:B------:R-:W-:-:S03]  /*1b9f0*/  IMAD.WIDE.U32 R68, R58, -0x2daee0ad, RZ ;  /* 0xd2511f533a447825 */ /* 0x000fc600078e00ff */
[----:B------:R-:W-:Y:S01]  /*1ba00*/  ST.E.U16 [R8.64+-0x80], R40 ;  /* 0xffff802808007985 */ /* 0x000fe2000c101504 */
[----:B------:R-:W-:-:S03]  /*1ba10*/  IMAD.WIDE.U32 R70, R57, -0x2daee0ad, RZ ;  /* 0xd2511f5339467825 */ /* 0x000fc600078e00ff */
        /* <DEDUP_REMOVED lines=10> */
[----:B------:R-:W-:Y:S01]  /*1bac0*/  ST.E.U16 [R6.64+-0x60], R105 ;  /* 0xffffa06906007985 */ /* 0x000fe2000c101504 */
[----:B------:R-:W-:-:S03]  /*1bad0*/  LOP3.LUT R57, R71, R241, R68, 0x96, !PT ;  /* 0x000000f147397212 */ /* 0x000fc600078e9644 */
[----:B------:R-:W-:Y:S01]  /*1bae0*/  ST.E.U16 [R6.64+-0x5e], R104 ;  /* 0xffffa26806007985 */ /* 0x000fe2000c101504 */
[----:B------:R-:W-:-:S03]  /*1baf0*/  @!P4 HADD2 R184, -R14.H0_H0, -RZ.H0_H0 ;  /* 0xa00000ff0eb8c230 */ /* 0x000fc60000000900 */
        /* <DEDUP_REMOVED lines=11> */
[----:B------:R-:W-:Y:S01]  /*1bbb0*/  ST.E.U16 [R12.64+-0x4e], R96 ;  /* 0xffffb2600c007985 */ /* 0x000fe2000c101504 */
[----:B------:R-:W-:-:S03]  /*1bbc0*/  PRMT R141, R184, 0x7610, R141 ;  /* 0x00007610b88d7816 */ /* 0x000fc6000000008d */
[----:B------:R-:W-:Y:S04]  /*1bbd0*/  ST.E.U16 [R10.64+-0x50], R26 ;  /* 0xffffb01a0a007985 */ /* 0x000fe8000c101504 */
[----:B------:R-:W-:Y:S04]  /*1bbe0*/  ST.E.U16 [R10.64+-0x4e], R25 ;  /* 0xffffb2190a007985 */ /* 0x000fe8000c101504 */
[----:B------:R-:W-:Y:S04]  /*1bbf0*/  ST.E.U16 [R8.64+-0x50], R28 ;  /* 0xffffb01c08007985 */ /* 0x000fe8000c101504 */
[----:B------:R-:W-:Y:S04]  /*1bc00*/  ST.E.U16 [R8.64+-0x4e], R27 ;  /* 0xffffb21b08007985 */ /* 0x000fe8000c101504 */
[----:B------:R-:W-:Y:S04]  /*1bc10*/  ST.E.U16 [R6.64+-0x40], R95 ;  /* 0xffffc05f06007985 */ /* 0x000fe8000c101504 */
[----:B------:R-:W-:Y:S01]  /*1bc20*/  ST.E.U16 [R6.64+-0x3e], R94 ;  /* 0xffffc25e06007985 */ /* 0x000fe2000c101504 */
[----:B------:R-:W-:-:S03]  /*1bc30*/  PRMT R184, R14, 0x5410, R5 ;  /* 0x000054100eb87816 */ /* 0x000fc60000000005 */
[----:B------:R-:W-:Y:S01]  /*1bc40*/  ST.E.U16 [R12.64+-0x40], R92 ;  /* 0xffffc05c0c007985 */ /* 0x000fe2000c101504 */
[----:B------:R-:W-:-:S03]  /*1bc50*/  IMAD.WIDE.U32 R62, R62, -0x2daee0ad, RZ ;  /* 0xd2511f533e3e7825 */ /* 0x000fc600078e00ff */
[----:B------:R-:W-:Y:S01]  /*1bc60*/  ST.E.U16 [R12.64+-0x3e], R93 ;  /* 0xffffc25d0c007985 */ /* 0x000fe2000c101504 */
[----:B------:R-:W-:-:S03]  /*1bc70*/  @!P4 PRMT R14, R141, 0x5410, RZ ;  /* 0x000054108d0ec816 */ /* 0x000fc600000000ff */
[----:B------:R-:W-:Y:S01]  /*1bc80*/  ST.E.U16 [R10.64+-0x40], R22 ;  /* 0xffffc0160a007985 */ /* 0x000fe2000c101504 */
[----:B------:R-:W-:-:S03]  /*1bc90*/  @!P3 PRMT R5, R140, 0x5410, RZ ;  /* 0x000054108c05b816 */ /* 0x000fc600000000ff */
[----:B------:R-:W-:Y:S01]  /*1bca0*/  ST.E.U16 [R10.64+-0x3e], R21 ;  /* 0xffffc2150a007985 */ /* 0x000fe2000c101504 */
[----:B------:R-:W-:-:S03]  /*1bcb0*/  LOP3.LUT R58, R61, R231, R132, 0x96, !PT ;  /* 0x000000e73d3a7212 */ /* 0x000fc600078e9684 */
[----:B------:R-:W-:Y:S01]  /*1bcc0*/  ST.E.U16 [R8.64+-0x40], R24 ;  /* 0xffffc01808007985 */ /* 0x000fe2000c101504 */
[----:B------:R-:W-:-:S03]  /*1bcd0*/  LOP3.LUT R57, R73, R240, R60, 0x96, !PT ;  /* 0x000000f049397212 */ /* 0x000fc600078e963c */
[----:B------:R-:W-:Y:S04]  /*1bce0*/  ST.E.U16 [R8.64+-0x3e], R23 ;  /* 0xffffc21708007985 */ /* 0x000fe8000c101504 */
[----:B------:R-:W-:Y:S04]  /*1bcf0*/  ST.E.U16 [R6.64+-0x30], R91 ;  /* 0xffffd05b06007985 */ /* 0x000fe8000c101504 */
[----:B------:R-:W-:Y:S04]  /*1bd00*/  ST.E.U16 [R6.64+-0x2e], R90 ;  /* 0xffffd25a06007985 */ /* 0x000fe8000c101504 */
[----:B------:R-:W-:Y:S04]  /*1bd10*/  ST.E.U16 [R12.64+-0x30], R89 ;  /* 0xffffd0590c007985 */ /* 0x000fe8000c101504 */
[----:B------:R-:W-:Y:S01]  /*1bd20*/  ST.E.U16 [R12.64+-0x2e], R88 ;  /* 0xffffd2580c007985 */ /* 0x000fe2000c101504 */
[----:B------:R-:W-:-:S03]  /*1bd30*/  IMAD.WIDE.U32 R68, R59, -0x2daee0ad, RZ ;  /* 0xd2511f533b447825 */ /* 0x000fc600078e00ff */
[----:B------:R-:W-:Y:S01]  /*1bd40*/  ST.E.U16 [R10.64+-0x30], R20 ;  /* 0xffffd0140a007985 */ /* 0x000fe2000c101504 */
[----:B------:R-:W-:-:S03]  /*1bd50*/  LOP3.LUT R60, R63, R234, R250, 0x96, !PT ;  /* 0x000000ea3f3c7212 */ /* 0x000fc600078e96fa */
        /* <DEDUP_REMOVED lines=13> */
[----:B------:R-:W-:-:S03]  /*1be30*/  LOP3.LUT R57, R59, R239, R70, 0x96, !PT ;  /* 0x000000ef3b397212 */ /* 0x000fc600078e9646 */
[----:B------:R-:W-:Y:S01]  /*1be40*/  ST.E.U16 [R6.64+-0x10], R83 ;  /* 0xfffff05306007985 */ /* 0x000fe2000c101504 */
[----:B------:R-:W-:-:S03]  /*1be50*/  LOP3.LUT R58, R67, R236, R58, 0x96, !PT ;  /* 0x000000ec433a7212 */ /* 0x000fc600078e963a */
[----:B------:R-:W-:Y:S04]  /*1be60*/  ST.E.U16 [R6.64+-0xe], R82 ;  /* 0xfffff25206007985 */ /* 0x000fe8000c101504 */
[----:B------:R-:W-:Y:S04]  /*1be70*/  ST.E.U16 [R12.64+-0x10], R80 ;  /* 0xfffff0500c007985 */ /* 0x000fe8000c101504 */
[----:B------:R-:W-:Y:S04]  /*1be80*/  ST.E.U16 [R12.64+-0xe], R81 ;  /* 0xfffff2510c007985 */ /* 0x000fe8000c101504 */
[----:B------:R-:W-:Y:S04]  /*1be90*/  ST.E.U16 [R10.64+-0x10], R4 ;  /* 0xfffff0040a007985 */ /* 0x000fe8000c101504 */
[----:B------:R4:W-:Y:S01]  /*1bea0*/  ST.E.U16 [R10.64+-0xe], R0 ;  /* 0xfffff2000a007985 */ /* 0x0009e2000c101504 */
[----:B-1----:R-:W-:-:S03]  /*1beb0*/  IMAD.WIDE.U32 R14, R60, -0x326172a9, RZ ;  /* 0xcd9e8d573c0e7825 */ /* 0x002fc600078e00ff */
[----:B------:R-:W-:Y:S01]  /*1bec0*/  ST.E.U16 [R8.64+-0x10], R2 ;  /* 0xfffff00208007985 */ /* 0x000fe2000c101504 */
[----:B------:R-:W-:-:S03]  /*1bed0*/  LOP3.LUT R61, R69, R241, R62, 0x96, !PT ;  /* 0x000000f1453d7212 */ /* 0x000fc600078e963e */
[----:B------:R1:W-:Y:S04]  /*1bee0*/  ST.E.U16 [R8.64+-0xe], R3 ;  /* 0xfffff20308007985 */ /* 0x0003e8000c101504 */
[----:B--2---:R-:W2:Y:S01]  /*1bef0*/  LDSM.16.MT88.4 R20, [R205+0x4000] ;  /* 0x00400000cd14783b */ /* 0x004ea20000004200 */
[----:B------:R-:W-:-:S03]  /*1bf00*/  IMAD.WIDE.U32 R18, R57, -0x326172a9, RZ ;  /* 0xcd9e8d5739127825 */ /* 0x000fc600078e00ff */
[----:B---3--:R-:W3:Y:S01]  /*1bf10*/  LDSM.16.MT88.4 R32, [R206+0x4000] ;  /* 0x00400000ce20783b */ /* 0x008ee20000004200 */
[----:B------:R-:W-:-:S04]  /*1bf20*/  IMAD.WIDE.U32 R70, R61, -0x326172a9, RZ ;  /* 0xcd9e8d573d467825 */ /* 0x000fc800078e00ff */
[----:B------:R-:W-:Y:S01]  /*1bf30*/  IMAD.MOV.U32 R145, RZ, RZ, R252 ;  /* 0x000000ffff917224 */ /* 0x000fe200078e00fc */
[----:B------:R-:W-:Y:S01]  /*1bf40*/  LOP3.LUT R77, R77, R232, R214, 0x96, !PT ;  /* 0x000000e84d4d7212 */ /* 0x000fe200078e96d6 */
[----:B------:R-:W-:Y:S01]  /*1bf50*/  IMAD.MOV.U32 R141, RZ, RZ, R192 ;  /* 0x000000ffff8d7224 */ /* 0x000fe200078e00c0 */
[----:B----4-:R-:W-:Y:S01]  /*1bf60*/  LOP3.LUT R0, R15, R231, R100, 0x96, !PT ;  /* 0x000000e70f007212 */ /* 0x010fe200078e9664 */
[----:B------:R-:W-:Y:S01]  /*1bf70*/  IMAD.MOV.U32 R140, RZ, RZ, R245 ;  /* 0x000000ffff8c7224 */ /* 0x000fe200078e00f5 */
[----:B------:R-:W-:Y:S01]  /*1bf80*/  LOP3.LUT R79, R101, R233, R76, 0x96, !PT ;  /* 0x000000e9654f7212 */ /* 0x000fe200078e964c */
[----:B------:R-:W4:Y:S01]  /*1bf90*/  LDSM.16.MT88.4 R28, [R206+0x4400] ;  /* 0x00440000ce1c783b */ /* 0x000f220000004200 */
[----:B-1----:R-:W-:-:S04]  /*1bfa0*/  IMAD.WIDE.U32 R2, R58, -0x326172a9, RZ ;  /* 0xcd9e8d573a027825 */ /* 0x002fc800078e00ff */
[----:B------:R-:W-:Y:S01]  /*1bfb0*/  IMAD.WIDE.U32 R4, R0, -0x2daee0ad, RZ ;  /* 0xd2511f5300047825 */ /* 0x000fe200078e00ff */
[----:B------:R-:W-:Y:S02]  /*1bfc0*/  LOP3.LUT R0, R3, R242, R18, 0x96, !PT ;  /* 0x000000f203007212 */ /* 0x000fe400078e9612 */
[C---:B------:R-:W-:Y:S02]  /*1bfd0*/  LOP3.LUT R3, R2.reuse, 0xffff, RZ, 0xc0, !PT ;  /* 0x0000ffff02037812 */ /* 0x040fe400078ec0ff */
[----:B------:R-:W-:Y:S02]  /*1bfe0*/  LOP3.LUT R8, R71, R240, R14, 0x96, !PT ;  /* 0x000000f047087212 */ /* 0x000fe400078e960e */
[----:B------:R-:W-:Y:S02]  /*1bff0*/  LOP3.LUT R12, R5, R239, R68, 0x96, !PT ;  /* 0x000000ef050c7212 */ /* 0x000fe400078e9644 */
[----:B------:R-:W-:Y:S02]  /*1c000*/  LOP3.LUT R14, R2, 0xff, RZ, 0xc0, !PT ;  /* 0x000000ff020e7812 */ /* 0x000fe400078ec0ff */
[----:B------:R-:W-:-:S02]  /*1c010*/  SHF.R.U32.HI R5, RZ, 0x10, R2 ;  /* 0x00000010ff057819 */ /* 0x000fc40000011602 */
[----:B------:R-:W-:Y:S02]  /*1c020*/  SHF.R.U32.HI R13, RZ, 0x18, R2 ;  /* 0x00000018ff0d7819 */ /* 0x000fe40000011602 */
[----:B------:R-:W-:Y:S02]  /*1c030*/  SHF.R.U32.HI R11, RZ, 0x8, R3 ;  /* 0x00000008ff0b7819 */ /* 0x000fe40000011603 */
[----:B------:R-:W-:Y:S02]  /*1c040*/  LOP3.LUT R2, R0, 0xffff, RZ, 0xc0, !PT ;  /* 0x0000ffff00027812 */ /* 0x000fe400078ec0ff */
[--C-:B------:R-:W-:Y:S01]  /*1c050*/  SHF.R.U32.HI R3, RZ, 0x10, R0.reuse ;  /* 0x00000010ff037819 */ /* 0x100fe20000011600 */
[----:B------:R-:W-:Y:S01]  /*1c060*/  IMAD.WIDE.U32 R38, R8, -0x2daee0ad, RZ ;  /* 0xd2511f5308267825 */ /* 0x000fe200078e00ff */
[----:B------:R-:W-:Y:S02]  /*1c070*/  LOP3.LUT R9, R0, 0xff, RZ, 0xc0, !PT ;  /* 0x000000ff00097812 */ /* 0x000fe400078ec0ff */
[----:B------:R-:W-:-:S02]  /*1c080*/  SHF.R.U32.HI R8, RZ, 0x18, R0 ;  /* 0x00000018ff087819 */ /* 0x000fc40000011600 */
[----:B------:R-:W-:Y:S02]  /*1c090*/  LOP3.LUT R5, R5, 0xff, RZ, 0xc0, !PT ;  /* 0x000000ff05057812 */ /* 0x000fe400078ec0ff */
[----:B------:R-:W-:Y:S02]  /*1c0a0*/  SHF.R.U32.HI R0, RZ, 0x8, R2 ;  /* 0x00000008ff007819 */ /* 0x000fe40000011602 */
[----:B------:R-:W-:Y:S02]  /*1c0b0*/  LOP3.LUT R3, R3, 0xff, RZ, 0xc0, !PT ;  /* 0x000000ff03037812 */ /* 0x000fe400078ec0ff */
[----:B------:R-:W-:Y:S02]  /*1c0c0*/  PRMT R2, R14, 0x5410, R11 ;  /* 0x000054100e027816 */ /* 0x000fe4000000000b */
[----:B------:R-:W-:Y:S02]  /*1c0d0*/  PRMT R5, R5, 0x5410, R13 ;  /* 0x0000541005057816 */ /* 0x000fe4000000000d */
[----:B------:R-:W-:-:S02]  /*1c0e0*/  PRMT R192, R217, 0x7054, R217 ;  /* 0x00007054d9c07816 */ /* 0x000fc400000000d9 */
[----:B------:R-:W-:Y:S02]  /*1c0f0*/  PRMT R0, R9, 0x5410, R0 ;  /* 0x0000541009007816 */ /* 0x000fe40000000000 */
[----:B------:R-:W-:Y:S01]  /*1c100*/  PRMT R3, R3, 0x5410, R8 ;  /* 0x0000541003037816 */ /* 0x000fe20000000008 */
[--C-:B------:R-:W-:Y:S01]  /*1c110*/  HSET2.LE.AND R5, R5, R192.reuse, PT ;  /* 0x000000c005057233 */ /* 0x100fe20003803000 */
[----:B------:R-:W-:Y:S01]  /*1c120*/  LOP3.LUT R10, R39, R236, R4, 0x96, !PT ;  /* 0x000000ec270a7212 */ /* 0x000fe200078e9604 */
[--C-:B------:R-:W-:Y:S02]  /*1c130*/  HSET2.LE.AND R0, R0, R192.reuse, PT ;  /* 0x000000c000007233 */ /* 0x100fe40003803000 */
[--C-:B------:R-:W-:Y:S02]  /*1c140*/  HSET2.LE.AND R4, R2, R192.reuse, PT ;  /* 0x000000c002047233 */ /* 0x100fe40003803000 */
[----:B------:R-:W-:Y:S01]  /*1c150*/  HSET2.LE.AND R9, R3, R192, PT ;  /* 0x000000c003097233 */ /* 0x000fe20003803000 */
[----:B------:R-:W-:Y:S01]  /*1c160*/  IMAD.WIDE.U32 R2, R10, -0x326172a9, RZ ;  /* 0xcd9e8d570a027825 */ /* 0x000fe200078e00ff */
[----:B------:R-:W-:-:S02]  /*1c170*/  LOP3.LUT R8, R161, R0, RZ, 0xc0, !PT ;  /* 0x00000000a1087212 */ /* 0x000fc400078ec0ff */
[----:B------:R-:W-:Y:S02]  /*1c180*/  LOP3.LUT R10, R159, R4, RZ, 0xc0, !PT ;  /* 0x000000049f0a7212 */ /* 0x000fe400078ec0ff */
[----:B------:R-:W-:Y:S02]  /*1c190*/  LOP3.LUT R11, R158, R5, RZ, 0xc0, !PT ;  /* 0x000000059e0b7212 */ /* 0x000fe400078ec0ff */
[----:B------:R-:W-:Y:S01]  /*1c1a0*/  LOP3.LUT R9, R160, R9, RZ, 0xc0, !PT ;  /* 0x00000009a0097212 */ /* 0x000fe200078ec0ff */
[----:B------:R-:W-:-:S06]  /*1c1b0*/  IMAD.WIDE.U32 R16, R12, -0x326172a9, RZ ;  /* 0xcd9e8d570c107825 */ /* 0x000fcc00078e00ff */
[----:B--2---:R-:W-:Y:S01]  /*1c1c0*/  HMMA.16816.F32 R48, R8, R20, R140 ;  /* 0x000000140830723c */ /* 0x004fe2000000188c */
[----:B------:R-:W2:Y:S04]  /*1c1d0*/  LDL.LU R142, [R1+0x118] ;  /* 0x00011800018e7983 */ /* 0x000ea80000300800 */
[----:B------:R-:W2:Y:S01]  /*1c1e0*/  LDL.LU R143, [R1+0x11c] ;  /* 0x00011c00018f7983 */ /* 0x000ea20000300800 */
[----:B------:R-:W-:Y:S02]  /*1c1f0*/  LOP3.LUT R0, R3, R242, R16, 0x96, !PT ;  /* 0x000000f203007212 */ /* 0x000fe400078e9610 */
[C---:B------:R-:W-:Y:S02]  /*1c200*/  LOP3.LUT R3, R2.reuse, 0xffff, RZ, 0xc0, !PT ;  /* 0x0000ffff02037812 */ /* 0x040fe400078ec0ff */
[----:B------:R-:W-:-:S02]  /*1c210*/  LOP3.LUT R16, R2, 0xff, RZ, 0xc0, !PT ;  /* 0x000000ff02107812 */ /* 0x000fc400078ec0ff */
[----:B------:R-:W-:Y:S02]  /*1c220*/  SHF.R.U32.HI R14, RZ, 0x8, R3 ;  /* 0x00000008ff0e7819 */ /* 0x000fe40000011603 */
[--C-:B------:R-:W-:Y:S02]  /*1c230*/  SHF.R.U32.HI R4, RZ, 0x10, R2.reuse ;  /* 0x00000010ff047819 */ /* 0x100fe40000011602 */
[----:B------:R-:W-:Y:S02]  /*1c240*/  SHF.R.U32.HI R15, RZ, 0x18, R2 ;  /* 0x00000018ff0f7819 */ /* 0x000fe40000011602 */
[C---:B------:R-:W-:Y:S02]  /*1c250*/  LOP3.LUT R2, R0.reuse, 0xffff, RZ, 0xc0, !PT ;  /* 0x0000ffff00027812 */ /* 0x040fe400078ec0ff */
[----:B------:R-:W-:Y:S02]  /*1c260*/  SHF.R.U32.HI R3, RZ, 0x10, R0 ;  /* 0x00000010ff037819 */ /* 0x000fe40000011600 */
[----:B------:R-:W-:-:S02]  /*1c270*/  LOP3.LUT R5, R0, 0xff, RZ, 0xc0, !PT ;  /* 0x000000ff00057812 */ /* 0x000fc400078ec0ff */
[----:B------:R-:W-:Y:S02]  /*1c280*/  SHF.R.U32.HI R12, RZ, 0x18, R0 ;  /* 0x00000018ff0c7819 */ /* 0x000fe40000011600 */
[----:B------:R-:W-:Y:S01]  /*1c290*/  PRMT R0, R16, 0x5410, R14 ;  /* 0x0000541010007816 */ /* 0x000fe2000000000e */
[----:B------:R-:W-:Y:S01]  /*1c2a0*/  HMMA.16816.F32 R52, R8, R22, R144 ;  /* 0x000000160834723c */ /* 0x000fe20000001890 */
[----:B------:R-:W4:Y:S03]  /*1c2b0*/  LDL.LU R144, [R1+0x240] ;  /* 0x0002400001907983 */ /* 0x000f260000300800 */
[----:B------:R-:W-:Y:S01]  /*1c2c0*/  HSET2.LE.AND R0, R0, R192, PT ;  /* 0x000000c000007233 */ /* 0x000fe20003803000 */
[----:B------:R-:W4:Y:S02]  /*1c2d0*/  LDL.LU R145, [R1+0x244] ;  /* 0x0002440001917983 */ /* 0x000f240000300800 */
[----:B------:R-:W-:-:S02]  /*1c2e0*/  IMAD.MOV.U32 R146, RZ, RZ, R226 ;  /* 0x000000ffff927224 */ /* 0x000fc400078e00e2 */
[----:B------:R-:W4:Y:S01]  /*1c2f0*/  LDL.LU R226, [R1+0x38c] ;  /* 0x00038c0001e27983 */ /* 0x000f220000300800 */
[----:B------:R-:W-:Y:S01]  /*1c300*/  IMAD.MOV.U32 R147, RZ, RZ, R227 ;  /* 0x000000ffff937224 */ /* 0x000fe200078e00e3 */
[----:B------:R-:W-:Y:S01]  /*1c310*/  LOP3.LUT R14, R235, R0, RZ, 0xc0, !PT ;  /* 0x00000000eb0e7212 */ /* 0x000fe200078ec0ff */
[----:B---3--:R-:W-:Y:S01]  /*1c320*/  HMMA.16816.F32 R44, R8, R32, R152 ;  /* 0x00000020082c723c */ /* 0x008fe20000001898 */
[----:B------:R-:W3:Y:S04]  /*1c330*/  LDL.LU R227, [R1+0x388] ;  /* 0x0003880001e37983 */ /* 0x000ee80000300800 */
[----:B------:R-:W3:Y:S02]  /*1c340*/  LDL.LU R235, [R1+0x384] ;  /* 0x0003840001eb7983 */ /* 0x000ee40000300800 */
[----:B------:R-:W-:-:S02]  /*1c350*/  IMAD.MOV.U32 R154, RZ, RZ, R244 ;  /* 0x000000ffff9a7224 */ /* 0x000fc400078e00f4 */
[----:B------:R-:W3:Y:S04]  /*1c360*/  LDL.LU R152, [R1+0x250] ;  /* 0x0002500001987983 */ /* 0x000ee80000300800 */
[----:B------:R-:W3:Y:S04]  /*1c370*/  LDL.LU R153, [R1+0x254] ;  /* 0x0002540001997983 */ /* 0x000ee80000300800 */
[----:B------:R-:W3:Y:S01]  /*1c380*/  LDL.LU R244, [R1+0x380] ;  /* 0x0003800001f47983 */ /* 0x000ee20000300800 */
[----:B------:R-:W-:Y:S02]  /*1c390*/  LOP3.LUT R13, R4, 0xff, RZ, 0xc0, !PT ;  /* 0x000000ff040d7812 */ /* 0x000fe400078ec0ff */
[----:B------:R-:W-:-:S02]  /*1c3a0*/  SHF.R.U32.HI R4, RZ, 0x8, R2 ;  /* 0x00000008ff047819 */ /* 0x000fc40000011602 */
[----:B------:R-:W-:Y:S01]  /*1c3b0*/  LOP3.LUT R2, R3, 0xff, RZ, 0xc0, !PT ;  /* 0x000000ff03027812 */ /* 0x000fe200078ec0ff */
[----:B------:R-:W-:Y:S01]  /*1c3c0*/  IMAD.MOV.U32 R140, RZ, RZ, R243 ;  /* 0x000000ffff8c7224 */ /* 0x000fe200078e00f3 */
[----:B------:R-:W-:Y:S01]  /*1c3d0*/  PRMT R3, R13, 0x5410, R15 ;  /* 0x000054100d037816 */ /* 0x000fe2000000000f */
[----:B------:R-:W-:Y:S01]  /*1c3e0*/  IMAD.MOV.U32 R141, RZ, RZ, R201 ;  /* 0x000000ffff8d7224 */ /* 0x000fe200078e00c9 */
[----:B------:R-:W-:Y:S02]  /*1c3f0*/  PRMT R5, R5, 0x5410, R4 ;  /* 0x0000541005057816 */ /* 0x000fe40000000004 */
[----:B------:R-:W-:Y:S01]  /*1c400*/  PRMT R4, R2, 0x5410, R12 ;  /* 0x0000541002047816 */ /* 0x000fe2000000000c */
[--C-:B------:R-:W-:Y:S02]  /*1c410*/  HSET2.LE.AND R2, R3, R192.reuse, PT ;  /* 0x000000c003027233 */ /* 0x100fe40003803000 */
[----:B------:R-:W-:Y:S01]  /*1c420*/  HSET2.LE.AND R3, R5, R192, PT ;  /* 0x000000c005037233 */ /* 0x000fe20003803000 */
[----:B------:R-:W-:-:S02]  /*1c430*/  LOP3.LUT R5, R19, R238, R72, 0x96, !PT ;  /* 0x000000ee13057212 */ /* 0x000fc400078e9648 */
[----:B------:R-:W-:Y:S02]  /*1c440*/  LOP3.LUT R15, R135, R2, RZ, 0xc0, !PT ;  /* 0x00000002870f7212 */ /* 0x000fe400078ec0ff */
[----:B------:R-:W-:Y:S01]  /*1c450*/  LOP3.LUT R12, R249, R3, RZ, 0xc0, !PT ;  /* 0x00000003f90c7212 */ /* 0x000fe200078ec0ff */
[----:B------:R-:W-:Y:S01]  /*1c460*/  IMAD.WIDE.U32 R2, R5, -0x2daee0ad, RZ ;  /* 0xd2511f5305027825 */ /* 0x000fe200078e00ff */
[----:B------:R-:W-:-:S03]  /*1c470*/  LOP3.LUT R76, R133, R233, R76, 0x96, !PT ;  /* 0x000000e9854c7212 */ /* 0x000fc600078e964c */
[----:B------:R-:W-:Y:S01]  /*1c480*/  IMAD.WIDE.U32 R18, R78, -0x2daee0ad, RZ ;  /* 0xd2511f534e127825 */ /* 0x000fe200078e00ff */
[----:B------:R-:W-:-:S03]  /*1c490*/  HSET2.LE.AND R4, R4, R192, PT ;  /* 0x000000c004047233 */ /* 0x000fc60003803000 */
[----:B------:R-:W-:Y:S01]  /*1c4a0*/  IMAD.WIDE.U32 R78, R79, -0x2daee0ad, RZ ;  /* 0xd2511f534f4e7825 */ /* 0x000fe200078e00ff */
[----:B------:R-:W-:-:S03]  /*1c4b0*/  LOP3.LUT R0, R3, R237, R66, 0x96, !PT ;  /* 0x000000ed03007212 */ /* 0x000fc600078e9642 */
[----:B------:R-:W-:Y:S01]  /*1c4c0*/  IMAD.WIDE.U32 R36, R76, -0x2daee0ad, RZ ;  /* 0xd2511f534c247825 */ /* 0x000fe200078e00ff */
[----:B------:R-:W-:Y:S02]  /*1c4d0*/  LOP3.LUT R26, R79, R241, R18, 0x96, !PT ;  /* 0x000000f14f1a7212 */ /* 0x000fe400078e9612 */
[----:B------:R-:W-:Y:S02]  /*1c4e0*/  LOP3.LUT R24, R2, 0xff, RZ, 0xc0, !PT ;  /* 0x000000ff02187812 */ /* 0x000fe400078ec0ff */
[--C-:B------:R-:W-:Y:S02]  /*1c4f0*/  SHF.R.U32.HI R16, RZ, 0x10, R2.reuse ;  /* 0x00000010ff107819 */ /* 0x100fe40000011602 */
[----:B------:R-:W-:Y:S02]  /*1c500*/  SHF.R.U32.HI R18, RZ, 0x18, R2 ;  /* 0x00000018ff127819 */ /* 0x000fe40000011602 */
[----:B------:R-:W-:Y:S01]  /*1c510*/  LOP3.LUT R13, R248, R4, RZ, 0xc0, !PT ;  /* 0x00000004f80d7212 */ /* 0x000fe200078ec0ff */
[----:B------:R-:W-:Y:S01]  /*1c520*/  IMAD.MOV.U32 R155, RZ, RZ, R134 ;  /* 0x000000ffff9b7224 */ /* 0x000fe200078e0086 */
[----:B------:R-:W-:-:S02]  /*1c530*/  LOP3.LUT R96, R101, R233, R64, 0x96, !PT ;  /* 0x000000e965607212 */ /* 0x000fc400078e9640 */
[----:B------:R-:W-:Y:S02]  /*1c540*/  LOP3.LUT R98, R65, R232, R214, 0x96, !PT ;  /* 0x000000e841627212 */ /* 0x000fe400078e96d6 */
[----:B------:R-:W-:Y:S02]  /*1c550*/  LOP3.LUT R97, R133, R233, R64, 0x96, !PT ;  /* 0x000000e985617212 */ /* 0x000fe400078e9640 */
[----:B------:R-:W-:Y:S01]  /*1c560*/  LOP3.LUT R27, R19, R234, R250, 0x96, !PT ;  /* 0x000000ea131b7212 */ /* 0x000fe200078e96fa */
[----:B------:R-:W-:Y:S01]  /*1c570*/  IMAD.WIDE.U32 R94, R26, -0x326172a9, RZ ;  /* 0xcd9e8d571a5e7825 */ /* 0x000fe200078e00ff */
[----:B------:R1:W5:Y:S04]  /*1c580*/  LDL.LU R134, [R1+0x37c] ;  /* 0x00037c0001867983 */ /* 0x0003680000300800 */
[----:B------:R1:W5:Y:S04]  /*1c590*/  LDL.LU R135, [R1+0x378] ;  /* 0x0003780001877983 */ /* 0x0003680000300800 */
[----:B------:R1:W5:Y:S04]  /*1c5a0*/  LDL.LU R249, [R1+0x374] ;  /* 0x0003740001f97983 */ /* 0x0003680000300800 */
[----:B------:R1:W5:Y:S01]  /*1c5b0*/  LDL.LU R248, [R1+0x370] ;  /* 0x0003700001f87983 */ /* 0x0003620000300800 */
[----:B--2---:R-:W-:Y:S07]  /*1c5c0*/  HMMA.16816.F32 R40, R8, R34, R140 ;  /* 0x000000220828723c */ /* 0x004fee000000188c */
[----:B------:R-:W-:-:S05]  /*1c5d0*/  IMAD.WIDE.U32 R8, R77, -0x2daee0ad, RZ ;  /* 0xd2511f534d087825 */ /* 0x000fca00078e00ff */
[----:B------:R-:W-:Y:S02]  /*1c5e0*/  LOP3.LUT R5, R9, R234, R246, 0x96, !PT ;  /* 0x000000ea09057212 */ /* 0x000fe400078e96f6 */
[----:B------:R-:W-:-:S03]  /*1c5f0*/  LOP3.LUT R4, R37, R241, R8, 0x96, !PT ;  /* 0x000000f125047212 */ /* 0x000fc600078e9608 */
[----:B------:R-:W-:Y:S01]  /*1c600*/  IMAD.WIDE.U32 R10, R5, -0x326172a9, RZ ;  /* 0xcd9e8d57050a7825 */ /* 0x000fe200078e00ff */
[----:B------:R-:W-:Y:S02]  /*1c610*/  LOP3.LUT R5, R2, 0xffff, RZ, 0xc0, !PT ;  /* 0x0000ffff02057812 */ /* 0x000fe400078ec0ff */
[C---:B------:R-:W-:Y:S02]  /*1c620*/  LOP3.LUT R2, R0.reuse, 0xffff, RZ, 0xc0, !PT ;  /* 0x0000ffff00027812 */ /* 0x040fe400078ec0ff */
[--C-:B------:R-:W-:Y:S02]  /*1c630*/  SHF.R.U32.HI R3, RZ, 0x10, R0.reuse ;  /* 0x00000010ff037819 */ /* 0x100fe40000011600 */
[----:B------:R-:W-:Y:S02]  /*1c640*/  LOP3.LUT R9, R0, 0xff, RZ, 0xc0, !PT ;  /* 0x000000ff00097812 */ /* 0x000fe400078ec0ff */
[----:B------:R-:W-:Y:S02]  /*1c650*/  SHF.R.U32.HI R8, RZ, 0x18, R0 ;  /* 0x00000018ff087819 */ /* 0x000fe40000011600 */
[----:B------:R-:W-:Y:S01]  /*1c660*/  SHF.R.U32.HI R0, RZ, 0x8, R2 ;  /* 0x00000008ff007819 */ /* 0x000fe20000011602 */
[----:B------:R-:W-:Y:S01]  /*1c670*/  IMAD.WIDE.U32 R92, R4, -0x326172a9, RZ ;  /* 0xcd9e8d57045c7825 */ /* 0x000fe200078e00ff */
[----:B------:R-:W-:-:S02]  /*1c680*/  SHF.R.U32.HI R5, RZ, 0x8, R5 ;  /* 0x00000008ff057819 */ /* 0x000fc40000011605 */
[----:B------:R-:W-:Y:S02]  /*1c690*/  LOP3.LUT R2, R3, 0xff, RZ, 0xc0, !PT ;  /* 0x000000ff03027812 */ /* 0x000fe400078ec0ff */
[----:B------:R-:W-:Y:S02]  /*1c6a0*/  LOP3.LUT R4, R16, 0xff, RZ, 0xc0, !PT ;  /* 0x000000ff10047812 */ /* 0x000fe400078ec0ff */
[----:B------:R-:W-:Y:S02]  /*1c6b0*/  PRMT R3, R24, 0x5410, R5 ;  /* 0x0000541018037816 */ /* 0x000fe40000000005 */
[----:B------:R-:W-:Y:S02]  /*1c6c0*/  PRMT R2, R2, 0x5410, R8 ;  /* 0x0000541002027816 */ /* 0x000fe40000000008 */
[----:B------:R-:W-:Y:S01]  /*1c6d0*/  PRMT R4, R4, 0x5410, R18 ;  /* 0x0000541004047816 */ /* 0x000fe20000000012 */
[----:B----4-:R-:W-:Y:S01]  /*1c6e0*/  HMMA.16816.F32 R60, R12, R20, R144 ;  /* 0x000000140c3c723c */ /* 0x010fe20000001890 */
[----:B------:R-:W-:Y:S01]  /*1c6f0*/  PRMT R0, R9, 0x5410, R0 ;  /* 0x0000541009007816 */ /* 0x000fe20000000000 */
[--C-:B------:R-:W-:Y:S01]  /*1c700*/  HSET2.LE.AND R2, R2, R192.reuse, PT ;  /* 0x000000c002027233 */ /* 0x100fe20003803000 */
[----:B------:R-:W-:Y:S01]  /*1c710*/  LOP3.LUT R16, R17, R238, R70, 0x96, !PT ;  /* 0x000000ee11107212 */ /* 0x000fe200078e9646 */
[----:B------:R-:W-:-:S03]  /*1c720*/  HSET2.LE.AND R3, R3, R192, PT ;  /* 0x000000c003037233 */ /* 0x000fc60003803000 */
[----:B---3--:R-:W-:Y:S01]  /*1c730*/  IMAD.MOV.U32 R145, RZ, RZ, R235 ;  /* 0x000000ffff917224 */ /* 0x008fe200078e00eb */
[C---:B------:R-:W-:Y:S01]  /*1c740*/  HMMA.16816.F32 R64, R12.reuse, R22, R152 ;  /* 0x000000160c40723c */ /* 0x040fe20000001898 */
[----:B------:R-:W-:Y:S02]  /*1c750*/  IMAD.MOV.U32 R146, RZ, RZ, R229 ;  /* 0x000000ffff927224 */ /* 0x000fe400078e00e5 */
[----:B------:R-:W-:Y:S02]  /*1c760*/  IMAD.MOV.U32 R144, RZ, RZ, R244 ;  /* 0x000000ffff907224 */ /* 0x000fe400078e00f4 */
[----:B------:R-:W-:Y:S01]  /*1c770*/  IMAD.MOV.U32 R147, RZ, RZ, R228 ;  /* 0x000000ffff937224 */ /* 0x000fe200078e00e4 */
[--C-:B------:R-:W-:Y:S01]  /*1c780*/  HSET2.LE.AND R4, R4, R192.reuse, PT ;  /* 0x000000c004047233 */ /* 0x100fe20003803000 */
[----:B------:R-:W-:Y:S01]  /*1c790*/  IMAD.MOV.U32 R152, RZ, RZ, R227 ;  /* 0x000000ffff987224 */ /* 0x000fe200078e00e3 */
[----:B------:R-:W-:Y:S01]  /*1c7a0*/  LOP3.LUT R25, R11, R231, R132, 0x96, !PT ;  /* 0x000000e70b197212 */ /* 0x000fe200078e9684 */
[----:B------:R-:W-:Y:S01]  /*1c7b0*/  IMAD.MOV.U32 R153, RZ, RZ, R226 ;  /* 0x000000ffff997224 */ /* 0x000fe200078e00e2 */
[----:B------:R-:W-:Y:S01]  /*1c7c0*/  LOP3.LUT R19, R93, R240, R10, 0x96, !PT ;  /* 0x000000f05d137212 */ /* 0x000fe200078e960a */
[----:B------:R-:W-:Y:S01]  /*1c7d0*/  IMAD.MOV.U32 R154, RZ, RZ, R225 ;  /* 0x000000ffff9a7224 */ /* 0x000fe200078e00e1 */
[----:B------:R-:W-:Y:S01]  /*1c7e0*/  HSET2.LE.AND R0, R0, R192, PT ;  /* 0x000000c000007233 */ /* 0x000fe20003803000 */
[----:B------:R-:W-:Y:S01]  /*1c7f0*/  IMAD.MOV.U32 R155, RZ, RZ, R224 ;  /* 0x000000ffff9b7224 */ /* 0x000fe200078e00e0 */
[----:B------:R-:W-:Y:S01]  /*1c800*/  LOP3.LUT R9, R165, R2, RZ, 0xc0, !PT ;  /* 0x00000002a5097212 */ /* 0x000fe200078ec0ff */
[----:B------:R-:W2:Y:S01]  /*1c810*/  LDSM.16.MT88.4 R20, [R205+0x4400] ;  /* 0x00440000cd14783b */ /* 0x000ea20000004200 */
[----:B------:R-:W-:Y:S01]  /*1c820*/  LOP3.LUT R10, R162, R3, RZ, 0xc0, !PT ;  /* 0x00000003a20a7212 */ /* 0x000fe200078ec0ff */
[----:B------:R-:W-:Y:S01]  /*1c830*/  IMAD.WIDE.U32 R2, R16, -0x2daee0ad, RZ ;  /* 0xd2511f5310027825 */ /* 0x000fe200078e00ff */
[----:B------:R-:W-:Y:S01]  /*1c840*/  HMMA.16816.F32 R72, R12, R32, R144 ;  /* 0x000000200c48723c */ /* 0x000fe20000001890 */
[----:B------:R-:W-:Y:S01]  /*1c850*/  LOP3.LUT R11, R163, R4, RZ, 0xc0, !PT ;  /* 0x00000004a30b7212 */ /* 0x000fe200078ec0ff */
[----:B------:R1:W5:Y:S01]  /*1c860*/  LDL.LU R244, [R1+0x36c] ;  /* 0x00036c0001f47983 */ /* 0x0003620000300800 */
[----:B------:R-:W-:Y:S01]  /*1c870*/  IMAD.WIDE.U32 R4, R25, -0x2daee0ad, RZ ;  /* 0xd2511f5319047825 */ /* 0x000fe200078e00ff */
[----:B------:R-:W-:-:S04]  /*1c880*/  LOP3.LUT R8, R166, R0, RZ, 0xc0, !PT ;  /* 0x00000000a6087212 */ /* 0x000fc800078ec0ff */
[----:B------:R-:W-:Y:S01]  /*1c890*/  HMMA.16816.F32 R68, R12, R34, R152 ;  /* 0x000000220c44723c */ /* 0x000fe20000001898 */
[----:B------:R-:W-:Y:S01]  /*1c8a0*/  LOP3.LUT R0, R3, R237, R38, 0x96, !PT ;  /* 0x000000ed03007212 */ /* 0x000fe200078e9626 */
[----:B------:R-:W-:Y:S01]  /*1c8b0*/  IMAD.WIDE.U32 R90, R19, -0x2daee0ad, RZ ;  /* 0xd2511f53135a7825 */ /* 0x000fe200078e00ff */
[----:B------:R1:W5:Y:S04]  /*1c8c0*/  LDL.LU R235, [R1+0x368] ;  /* 0x0003680001eb7983 */ /* 0x0003680000300800 */
[----:B------:R-:W-:Y:S01]  /*1c8d0*/  IMAD.WIDE.U32 R12, R27, -0x326172a9, RZ ;  /* 0xcd9e8d571b0c7825 */ /* 0x000fe200078e00ff */
[----:B------:R-:W-:Y:S01]  /*1c8e0*/  LOP3.LUT R17, R5, R239, R36, 0x96, !PT ;  /* 0x000000ef05117212 */ /* 0x000fe200078e9624 */
[----:B------:R-:W-:Y:S01]  /*1c8f0*/  HMMA.16816.F32 R40, R8, R30, R40 ;  /* 0x0000001e0828723c */ /* 0x000fe20000001828 */
[----:B------:R-:W-:Y:S01]  /*1c900*/  LOP3.LUT R3, R2, 0xffff, RZ, 0xc0, !PT ;  /* 0x0000ffff02037812 */ /* 0x000fe200078ec0ff */
[----:B------:R-:W3:Y:S01]  /*1c910*/  LDSM.16.MT88.4 R24, [R205+0x4800] ;  /* 0x00480000cd18783b */ /* 0x000ee20000004200 */
[----:B------:R-:W-:-:S02]  /*1c920*/  LOP3.LUT R19, R13, R231, R100, 0x96, !PT ;  /* 0x000000e70d137212 */ /* 0x000fc400078e9664 */
[----:B------:R-:W-:Y:S01]  /*1c930*/  LOP3.LUT R14, R2, 0xff, RZ, 0xc0, !PT ;  /* 0x000000ff020e7812 */ /* 0x000fe200078ec0ff */
[----:B------:R-:W4:Y:S01]  /*1c940*/  LDSM.16.MT88.4 R32, [R206+0x4800] ;  /* 0x00480000ce20783b */ /* 0x000f220000004200 */
[--C-:B------:R-:W-:Y:S02]  /*1c950*/  SHF.R.U32.HI R5, RZ, 0x10, R2.reuse ;  /* 0x00000010ff057819 */ /* 0x100fe40000011602 */
[----:B------:R-:W-:Y:S01]  /*1c960*/  SHF.R.U32.HI R13, RZ, 0x18, R2 ;  /* 0x00000018ff0d7819 */ /* 0x000fe20000011602 */
[----:B------:R1:W5:Y:S01]  /*1c970*/  LDL.LU R229, [R1+0x364] ;  /* 0x0003640001e57983 */ /* 0x0003620000300800 */
[----:B------:R-:W-:Y:S02]  /*1c980*/  LOP3.LUT R2, R0, 0xffff, RZ, 0xc0, !PT ;  /* 0x0000ffff00027812 */ /* 0x000fe400078ec0ff */
[----:B------:R-:W-:Y:S01]  /*1c990*/  LOP3.LUT R18, R95, R240, R12, 0x96, !PT ;  /* 0x000000f05f127212 */ /* 0x000fe200078e960c */
[----:B------:R-:W-:Y:S01]  /*1c9a0*/  LDSM.16.MT88.4 R160, [R205+0x5c00] ;  /* 0x005c0000cda0783b */ /* 0x000fe20000004200 */
[----:B------:R-:W-:-:S02]  /*1c9b0*/  LOP3.LUT R16, R91, R236, R4, 0x96, !PT ;  /* 0x000000ec5b107212 */ /* 0x000fc400078e9604 */
[----:B------:R-:W-:Y:S01]  /*1c9c0*/  SHF.R.U32.HI R3, RZ, 0x8, R3 ;  /* 0x00000008ff037819 */ /* 0x000fe20000011603 */
[----:B------:R-:W-:Y:S01]  /*1c9d0*/  IMAD.WIDE.U32 R36, R17, -0x326172a9, RZ ;  /* 0xcd9e8d5711247825 */ /* 0x000fe200078e00ff */
[----:B------:R-:W-:Y:S01]  /*1c9e0*/  LOP3.LUT R5, R5, 0xff, RZ, 0xc0, !PT ;  /* 0x000000ff05057812 */ /* 0x000fe200078ec0ff */
[----:B--2---:R-:W-:Y:S01]  /*1c9f0*/  HMMA.16816.F32 R56, R8, R20, R48 ;  /* 0x000000140838723c */ /* 0x004fe20000001830 */
[----:B------:R-:W-:Y:S01]  /*1ca00*/  LOP3.LUT R12, R0, 0xff, RZ, 0xc0, !PT ;  /* 0x000000ff000c7812 */ /* 0x000fe200078ec0ff */
[----:B------:R1:W5:Y:S01]  /*1ca10*/  LDL.LU R228, [R1+0x360] ;  /* 0x0003600001e47983 */ /* 0x0003620000300800 */
[----:B------:R-:W-:Y:S02]  /*1ca20*/  SHF.R.U32.HI R4, RZ, 0x8, R2 ;  /* 0x00000008ff047819 */ /* 0x000fe40000011602 */
[----:B------:R-:W-:Y:S01]  /*1ca30*/  SHF.R.U32.HI R2, RZ, 0x10, R0 ;  /* 0x00000010ff027819 */ /* 0x000fe20000011600 */
[----:B------:R-:W-:Y:S01]  /*1ca40*/  IMAD.WIDE.U32 R88, R18, -0x2daee0ad, RZ ;  /* 0xd2511f5312587825 */ /* 0x000fe200078e00ff */
[----:B------:R-:W-:-:S02]  /*1ca50*/  PRMT R14, R14, 0x5410, R3 ;  /* 0x000054100e0e7816 */ /* 0x000fc40000000003 */
[----:B------:R-:W-:Y:S01]  /*1ca60*/  PRMT R13, R5, 0x5410, R13 ;  /* 0x00005410050d7816 */ /* 0x000fe2000000000d */
[C---:B------:R-:W-:Y:S01]  /*1ca70*/  HMMA.16816.F32 R52, R8.reuse, R22, R52 ;  /* 0x000000160834723c */ /* 0x040fe20000001834 */
[----:B------:R-:W-:Y:S01]  /*1ca80*/  PRMT R3, R12, 0x5410, R4 ;  /* 0x000054100c037816 */ /* 0x000fe20000000004 */
[----:B------:R1:W5:Y:S01]  /*1ca90*/  LDL.LU R227, [R1+0x35c] ;  /* 0x00035c0001e37983 */ /* 0x0003620000300800 */
[----:B------:R-:W-:Y:S02]  /*1caa0*/  SHF.R.U32.HI R5, RZ, 0x18, R0 ;  /* 0x00000018ff057819 */ /* 0x000fe40000011600 */
[----:B------:R-:W-:Y:S01]  /*1cab0*/  LOP3.LUT R4, R2, 0xff, RZ, 0xc0, !PT ;  /* 0x000000ff02047812 */ /* 0x000fe200078ec0ff */
[--C-:B------:R-:W-:Y:S01]  /*1cac0*/  HSET2.LE.AND R3, R3, R192.reuse, PT ;  /* 0x000000c003037233 */ /* 0x100fe20003803000 */
[----:B------:R-:W-:Y:S01]  /*1cad0*/  LOP3.LUT R38, R125, R232, R214, 0x96, !PT ;  /* 0x000000e87d267212 */ /* 0x000fe200078e96d6 */
[----:B------:R-:W-:Y:S01]  /*1cae0*/  HMMA.16816.F32 R48, R8, R28, R44 ;  /* 0x0000001c0830723c */ /* 0x000fe2000000182c */
[----:B------:R-:W-:Y:S01]  /*1caf0*/  PRMT R4, R4, 0x5410, R5 ;  /* 0x0000541004047816 */ /* 0x000fe20000000005 */
[--C-:B------:R-:W-:Y:S01]  /*1cb00*/  HSET2.LE.AND R2, R13, R192.reuse, PT ;  /* 0x000000c00d027233 */ /* 0x100fe20003803000 */
[----:B------:R1:W5:Y:S03]  /*1cb10*/  LDL.LU R226, [R1+0x358] ;  /* 0x0003580001e27983 */ /* 0x0003660000300800 */
[--C-:B------:R-:W-:Y:S01]  /*1cb20*/  HSET2.LE.AND R4, R4, R192.reuse, PT ;  /* 0x000000c004047233 */ /* 0x100fe20003803000 */
[----:B------:R-:W-:Y:S01]  /*1cb30*/  LOP3.LUT R15, R222, R2, RZ, 0xc0, !PT ;  /* 0x00000002de0f7212 */ /* 0x000fe200078ec0ff */
[----:B------:R-:W-:Y:S01]  /*1cb40*/  HSET2.LE.AND R0, R14, R192, PT ;  /* 0x000000c00e007233 */ /* 0x000fe20003803000 */
[----:B------:R-:W-:Y:S01]  /*1cb50*/  LOP3.LUT R12, R221, R3, RZ, 0xc0, !PT ;  /* 0x00000003dd0c7212 */ /* 0x000fe200078ec0ff */
[----:B------:R1:W5:Y:S01]  /*1cb60*/  LDL.LU R225, [R1+0x354] ;  /* 0x0003540001e17983 */ /* 0x0003620000300800 */
[----:B------:R-:W-:Y:S01]  /*1cb70*/  LOP3.LUT R13, R216, R4, RZ, 0xc0, !PT ;  /* 0x00000004d80d7212 */ /* 0x000fe200078ec0ff */
[----:B------:R-:W-:Y:S01]  /*1cb80*/  IMAD.WIDE.U32 R4, R19, -0x2daee0ad, RZ ;  /* 0xd2511f5313047825 */ /* 0x000fe200078e00ff */
[----:B------:R-:W-:Y:S01]  /*1cb90*/  LOP3.LUT R14, R223, R0, RZ, 0xc0, !PT ;  /* 0x00000000df0e7212 */ /* 0x000fe200078ec0ff */
[----:B------:R1:W5:Y:S02]  /*1cba0*/  LDL.LU R224, [R1+0x350] ;  /* 0x0003500001e07983 */ /* 0x0003640000300800 */
[----:B------:R-:W-:Y:S01]  /*1cbb0*/  IMAD.WIDE.U32 R2, R16, -0x326172a9, RZ ;  /* 0xcd9e8d5710027825 */ /* 0x000fe200078e00ff */
[----:B------:R-:W-:Y:S01]  /*1cbc0*/  LOP3.LUT R16, R89, R236, R4, 0x96, !PT ;  /* 0x000000ec59107212 */ /* 0x000fe200078e9604 */
[----:B------:R1:W5:Y:S03]  /*1cbd0*/  LDL.LU R223, [R1+0x34c] ;  /* 0x00034c0001df7983 */ /* 0x0003660000300800 */
[----:B------:R-:W-:-:S02]  /*1cbe0*/  LOP3.LUT R0, R3, R242, R36, 0x96, !PT ;  /* 0x000000f203007212 */ /* 0x000fc400078e9624 */
[----:B------:R-:W-:Y:S01]  /*1cbf0*/  LOP3.LUT R18, R5, R239, R78, 0x96, !PT ;  /* 0x000000ef05127212 */ /* 0x000fe200078e964e */
[C---:B------:R-:W-:Y:S01]  /*1cc00*/  HMMA.16816.F32 R44, R12.reuse, R20, R60 ;  /* 0x000000140c2c723c */ /* 0x040fe2000000183c */
[--C-:B------:R-:W-:Y:S01]  /*1cc10*/  SHF.R.U32.HI R4, RZ, 0x10, R2.reuse ;  /* 0x00000010ff047819 */ /* 0x100fe20000011602 */
[----:B------:R1:W5:Y:S01]  /*1cc20*/  LDL.LU R222, [R1+0x348] ;  /* 0x0003480001de7983 */ /* 0x0003620000300800 */
[C---:B------:R-:W-:Y:S02]  /*1cc30*/  LOP3.LUT R3, R2.reuse, 0xffff, RZ, 0xc0, !PT ;  /* 0x0000ffff02037812 */ /* 0x040fe400078ec0ff */
[----:B------:R-:W-:Y:S01]  /*1cc40*/  LOP3.LUT R17, R2, 0xff, RZ, 0xc0, !PT ;  /* 0x000000ff02117812 */ /* 0x000fe200078ec0ff */
[----:B------:R1:W5:Y:S01]  /*1cc50*/  LDL.LU R221, [R1+0x344] ;  /* 0x0003440001dd7983 */ /* 0x0003620000300800 */
[----:B------:R-:W-:Y:S02]  /*1cc60*/  SHF.R.U32.HI R11, RZ, 0x18, R2 ;  /* 0x00000018ff0b7819 */ /* 0x000fe40000011602 */
[----:B------:R-:W-:Y:S01]  /*1cc70*/  LOP3.LUT R2, R0, 0xffff, RZ, 0xc0, !PT ;  /* 0x0000ffff00027812 */ /* 0x000fe200078ec0ff */
[----:B------:R-:W-:Y:S01]  /*1cc80*/  HMMA.16816.F32 R64, R12, R22, R64 ;  /* 0x000000160c40723c */ /* 0x000fe20000001840 */
[----:B------:R-:W-:Y:S01]  /*1cc90*/  LOP3.LUT R9, R4, 0xff, RZ, 0xc0, !PT ;  /* 0x000000ff04097812 */ /* 0x000fe200078ec0ff */
[----:B------:R1:W5:Y:S01]  /*1cca0*/  LDL.LU R216, [R1+0x340] ;  /* 0x0003400001d87983 */ /* 0x0003620000300800 */
[----:B------:R-:W-:-:S02]  /*1ccb0*/  SHF.R.U32.HI R4, RZ, 0x10, R0 ;  /* 0x00000010ff047819 */ /* 0x000fc40000011600 */
[----:B------:R-:W-:Y:S01]  /*1ccc0*/  SHF.R.U32.HI R10, RZ, 0x8, R3 ;  /* 0x00000008ff0a7819 */ /* 0x000fe20000011603 */
[----:B------:R1:W5:Y:S01]  /*1ccd0*/  LDL.LU.64 R214, [R1+0x338] ;  /* 0x0003380001d67983 */ /* 0x0003620000300a00 */
[----:B------:R-:W-:Y:S02]  /*1cce0*/  SHF.R.U32.HI R5, RZ, 0x8, R2 ;  /* 0x00000008ff057819 */ /* 0x000fe40000011602 */
[----:B------:R-:W-:Y:S02]  /*1ccf0*/  LOP3.LUT R8, R0, 0xff, RZ, 0xc0, !PT ;  /* 0x000000ff00087812 */ /* 0x000fe400078ec0ff */
[----:B------:R-:W-:Y:S02]  /*1cd00*/  SHF.R.U32.HI R3, RZ, 0x18, R0 ;  /* 0x00000018ff037819 */ /* 0x000fe40000011600 */
[----:B------:R-:W-:Y:S02]  /*1cd10*/  LOP3.LUT R2, R4, 0xff, RZ, 0xc0, !PT ;  /* 0x000000ff04027812 */ /* 0x000fe400078ec0ff */
[----:B------:R-:W-:-:S02]  /*1cd20*/  PRMT R9, R9, 0x5410, R11 ;  /* 0x0000541009097816 */ /* 0x000fc4000000000b */
[----:B------:R-:W-:Y:S02]  /*1cd30*/  PRMT R4, R17, 0x5410, R10 ;  /* 0x0000541011047816 */ /* 0x000fe4000000000a */
        /* <DEDUP_REMOVED lines=12> */
[----:B------:R-:W-:Y:S01]  /*1ce00*/  HMMA.16816.F32 R84, R12, R28, R72 ;  /* 0x0000001c0c54723c */ /* 0x000fe20000001848 */
[----:B------:R-:W-:-:S07]  /*1ce10*/  SHF.R.U32.HI R18, RZ, 0x18, R2 ;  /* 0x00000018ff127819 */ /* 0x000fce0000011602 */
[----:B------:R-:W-:Y:S01]  /*1ce20*/  HMMA.16816.F32 R68, R12, R30, R68 ;  /* 0x0000001e0c44723c */ /* 0x000fe20000001844 */
[----:B------:R-:W-:Y:S01]  /*1ce30*/  IMAD.WIDE.U32 R16, R122, -0x2daee0ad, RZ ;  /* 0xd2511f537a107825 */ /* 0x000fe200078e00ff */
[----:B------:R-:W-:Y:S01]  /*1ce40*/  LOP3.LUT R9, R170, R9, RZ, 0xc0, !PT ;  /* 0x00000009aa097212 */ /* 0x000fe200078ec0ff */
[----:B------:R-:W2:Y:S04]  /*1ce50*/  LDSM.16.MT88.4 R28, [R205+0x4c00] ;  /* 0x004c0000cd1c783b */ /* 0x000ea80000004200 */
[----:B------:R-:W-:Y:S02]  /*1ce60*/  SHF.R.U32.HI R14, RZ, 0x8, R0 ;  /* 0x00000008ff0e7819 */ /* 0x000fe40000011600 */
[----:B------:R-:W-:Y:S02]  /*1ce70*/  LOP3.LUT R0, R3, R242, R4, 0x96, !PT ;  /* 0x000000f203007212 */ /* 0x000fe400078e9604 */
[----:B------:R-:W-:-:S02]  /*1ce80*/  LOP3.LUT R13, R2, 0xff, RZ, 0xc0, !PT ;  /* 0x000000ff020d7812 */ /* 0x000fc400078ec0ff */
[----:B------:R-:W-:Y:S02]  /*1ce90*/  SHF.R.U32.HI R12, RZ, 0x10, R2 ;  /* 0x00000010ff0c7819 */ /* 0x000fe40000011602 */
[----:B------:R-:W-:Y:S02]  /*1cea0*/  LOP3.LUT R2, R0, 0xffff, RZ, 0xc0, !PT ;  /* 0x0000ffff00027812 */ /* 0x000fe400078ec0ff */
[----:B------:R-:W-:Y:S02]  /*1ceb0*/  PRMT R14, R13, 0x5410, R14 ;  /* 0x000054100d0e7816 */ /* 0x000fe4000000000e */
[----:B------:R-:W-:Y:S02]  /*1cec0*/  SHF.R.U32.HI R3, RZ, 0x10, R0 ;  /* 0x00000010ff037819 */ /* 0x000fe40000011600 */
[----:B------:R-:W-:Y:S02]  /*1ced0*/  LOP3.LUT R15, R12, 0xff, RZ, 0xc0, !PT ;  /* 0x000000ff0c0f7812 */ /* 0x000fe400078ec0ff */
[----:B------:R-:W-:-:S02]  /*1cee0*/  LOP3.LUT R13, R0, 0xff, RZ, 0xc0, !PT ;  /* 0x000000ff000d7812 */ /* 0x000fc400078ec0ff */
[----:B------:R-:W-:Y:S02]  /*1cef0*/  SHF.R.U32.HI R4, RZ, 0x8, R2 ;  /* 0x00000008ff047819 */ /* 0x000fe40000011602 */
[----:B------:R-:W-:Y:S02]  /*1cf00*/  SHF.R.U32.HI R12, RZ, 0x18, R0 ;  /* 0x00000018ff0c7819 */ /* 0x000fe40000011600 */
[----:B------:R-:W-:Y:S01]  /*1cf10*/  LOP3.LUT R0, R3, 0xff, RZ, 0xc0, !PT ;  /* 0x000000ff03007812 */ /* 0x000fe200078ec0ff */
[----:B------:R-:W-:Y:S01]  /*1cf20*/  IMAD.WIDE.U32 R22, R96, -0x2daee0ad, RZ ;  /* 0xd2511f5360167825 */ /* 0x000fe200078e00ff */
[----:B------:R-:W-:Y:S02]  /*1cf30*/  PRMT R2, R15, 0x5410, R18 ;  /* 0x000054100f027816 */ /* 0x000fe40000000012 */
[----:B------:R-:W-:Y:S02]  /*1cf40*/  PRMT R3, R13, 0x5410, R4 ;  /* 0x000054100d037816 */ /* 0x000fe40000000004 */
[----:B------:R-:W-:Y:S01]  /*1cf50*/  PRMT R4, R0, 0x5410, R12 ;  /* 0x0000541000047816 */ /* 0x000fe2000000000c */
[--C-:B------:R-:W-:Y:S01]  /*1cf60*/  HSET2.LE.AND R2, R2, R192.reuse, PT ;  /* 0x000000c002027233 */ /* 0x100fe20003803000 */
[----:B------:R-:W-:Y:S01]  /*1cf70*/  LOP3.LUT R13, R17, R234, R250, 0x96, !PT ;  /* 0x000000ea110d7212 */ /* 0x000fe200078e96fa */
[--C-:B------:R-:W-:Y:S01]  /*1cf80*/  HSET2.LE.AND R3, R3, R192.reuse, PT ;  /* 0x000000c003037233 */ /* 0x100fe20003803000 */
[----:B------:R-:W-:Y:S01]  /*1cf90*/  LOP3.LUT R12, R23, R241, R16, 0x96, !PT ;  /* 0x000000f1170c7212 */ /* 0x000fe200078e9610 */
[----:B---3--:R-:W-:Y:S01]  /*1cfa0*/  HMMA.16816.F32 R56, R8, R24, R56 ;  /* 0x000000180838723c */ /* 0x008fe20000001838 */
[----:B------:R-:W-:Y:S01]  /*1cfb0*/  HSET2.LE.AND R4, R4, R192, PT ;  /* 0x000000c004047233 */ /* 0x000fe20003803000 */
[----:B------:R-:W-:Y:S01]  /*1cfc0*/  LOP3.LUT R19, R194, R2, RZ, 0xc0, !PT ;  /* 0x00000002c2137212 */ /* 0x000fe200078ec0ff */
[----:B------:R-:W-:Y:S01]  /*1cfd0*/  IMAD.WIDE.U32 R72, R97, -0x2daee0ad, RZ ;  /* 0xd2511f5361487825 */ /* 0x000fe200078e00ff */
[----:B------:R-:W-:-:S04]  /*1cfe0*/  LOP3.LUT R16, R212, R3, RZ, 0xc0, !PT ;  /* 0x00000003d4107212 */ /* 0x000fc800078ec0ff */
[----:B------:R-:W-:Y:S01]  /*1cff0*/  HMMA.16816.F32 R80, R8, R26, R52 ;  /* 0x0000001a0850723c */ /* 0x000fe20000001834 */
[----:B------:R-:W-:Y:S01]  /*1d000*/  IMAD.WIDE.U32 R2, R13, -0x326172a9, RZ ;  /* 0xcd9e8d570d027825 */ /* 0x000fe200078e00ff */
[----:B------:R-:W-:-:S06]  /*1d010*/  LOP3.LUT R17, R211, R4, RZ, 0xc0, !PT ;  /* 0x00000004d3117212 */ /* 0x000fcc00078ec0ff */
[----:B----4-:R-:W-:Y:S01]  /*1d020*/  HMMA.16816.F32 R76, R8, R32, R48 ;  /* 0x00000020084c723c */ /* 0x010fe20000001830 */
[----:B------:R-:W-:-:S07]  /*1d030*/  HSET2.LE.AND R0, R14, R192, PT ;  /* 0x000000c00e007233 */ /* 0x000fce0003803000 */
[----:B------:R-:W-:Y:S07]  /*1d040*/  HMMA.16816.F32 R60, R8, R34, R40 ;  /* 0x00000022083c723c */ /* 0x000fee0000001828 */
[----:B------:R-:W-:-:S04]  /*1d050*/  IMAD.WIDE.U32 R8, R98, -0x2daee0ad, RZ ;  /* 0xd2511f5362087825 */ /* 0x000fc800078e00ff */
[----:B------:R-:W-:Y:S01]  /*1d060*/  IMAD.WIDE.U32 R98, R12, -0x326172a9, RZ ;  /* 0xcd9e8d570c627825 */ /* 0x000fe200078e00ff */
[----:B------:R-:W-:Y:S02]  /*1d070*/  LOP3.LUT R4, R73, R241, R8, 0x96, !PT ;  /* 0x000000f149047212 */ /* 0x000fe400078e9608 */
[----:B------:R-:W-:Y:S02]  /*1d080*/  LOP3.LUT R10, R3, R231, R100, 0x96, !PT ;  /* 0x000000e7030a7212 */ /* 0x000fe400078e9664 */
[----:B------:R-:W-:Y:S02]  /*1d090*/  LOP3.LUT R23, R99, R240, R2, 0x96, !PT ;  /* 0x000000f063177212 */ /* 0x000fe400078e9602 */
[-C--:B------:R-:W-:Y:S02]  /*1d0a0*/  LOP3.LUT R2, R5, R238.reuse, R94, 0x96, !PT ;  /* 0x000000ee05027212 */ /* 0x080fe400078e965e */
[----:B------:R-:W-:Y:S01]  /*1d0b0*/  LOP3.LUT R3, R37, R238, R92, 0x96, !PT ;  /* 0x000000ee25037212 */ /* 0x000fe200078e965c */
[----:B------:R-:W-:Y:S01]  /*1d0c0*/  IMAD.WIDE.U32 R96, R38, -0x2daee0ad, RZ ;  /* 0xd2511f5326607825 */ /* 0x000fe200078e00ff */
[----:B------:R-:W-:-:S02]  /*1d0d0*/  LOP3.LUT R18, R213, R0, RZ, 0xc0, !PT ;  /* 0x00000000d5127212 */ /* 0x000fc400078ec0ff */
[----:B------:R-:W-:Y:S01]  /*1d0e0*/  LOP3.LUT R0, R9, R234, R246, 0x96, !PT ;  /* 0x000000ea09007212 */ /* 0x000fe200078e96f6 */
[----:B------:R-:W-:Y:S01]  /*1d0f0*/  IMAD.WIDE.U32 R38, R4, -0x326172a9, RZ ;  /* 0xcd9e8d5704267825 */ /* 0x000fe200078e00ff */
[----:B------:R1:W5:Y:S03]  /*1d100*/  LDL.LU R213, [R1+0x330] ;  /* 0x0003300001d57983 */ /* 0x0003660000300800 */
[----:B------:R-:W-:Y:S01]  /*1d110*/  IMAD.WIDE.U32 R4, R2, -0x2daee0ad, RZ ;  /* 0xd2511f5302047825 */ /* 0x000fe200078e00ff */
[----:B------:R-:W-:Y:S01]  /*1d120*/  HMMA.16816.F32 R52, R16, R24, R44 ;  /* 0x000000181034723c */ /* 0x000fe2000000182c */
[----:B------:R1:W5:Y:S02]  /*1d130*/  LDL.LU R212, [R1+0x32c] ;  /* 0x00032c0001d47983 */ /* 0x0003640000300800 */
[----:B------:R-:W-:-:S04]  /*1d140*/  IMAD.WIDE.U32 R2, R3, -0x2daee0ad, RZ ;  /* 0xd2511f5303027825 */ /* 0x000fc800078e00ff */
[----:B------:R-:W-:Y:S01]  /*1d150*/  IMAD.WIDE.U32 R8, R0, -0x326172a9, RZ ;  /* 0xcd9e8d5700087825 */ /* 0x000fe200078e00ff */
[----:B------:R-:W-:-:S03]  /*1d160*/  LOP3.LUT R0, R3, R237, R90, 0x96, !PT ;  /* 0x000000ed03007212 */ /* 0x000fc600078e965a */
[----:B------:R-:W-:Y:S01]  /*1d170*/  IMAD.WIDE.U32 R36, R10, -0x2daee0ad, RZ ;  /* 0xd2511f530a247825 */ /* 0x000fe200078e00ff */
[----:B------:R-:W-:Y:S01]  /*1d180*/  LOP3.LUT R11, R2, 0xffff, RZ, 0xc0, !PT ;  /* 0x0000ffff020b7812 */ /* 0x000fe200078ec0ff */
[----:B------:R-:W-:Y:S01]  /*1d190*/  HMMA.16816.F32 R48, R16, R26, R64 ;  /* 0x0000001a1030723c */ /* 0x000fe20000001840 */
[----:B------:R-:W-:Y:S01]  /*1d1a0*/  LOP3.LUT R21, R39, R240, R8, 0x96, !PT ;  /* 0x000000f027157212 */ /* 0x000fe200078e9608 */
[----:B------:R-:W3:Y:S01]  /*1d1b0*/  LDSM.16.MT88.4 R24, [R206+0x4c00] ;  /* 0x004c0000ce18783b */ /* 0x000ee20000004200 */
[C---:B------:R-:W-:Y:S02]  /*1d1c0*/  LOP3.LUT R3, R0.reuse, 0xffff, RZ, 0xc0, !PT ;  /* 0x0000ffff00037812 */ /* 0x040fe400078ec0ff */
[----:B------:R-:W-:Y:S01]  /*1d1d0*/  SHF.R.U32.HI R8, RZ, 0x10, R0 ;  /* 0x00000010ff087819 */ /* 0x000fe20000011600 */
[----:B------:R1:W5:Y:S01]  /*1d1e0*/  LDL.LU R211, [R1+0x328] ;  /* 0x0003280001d37983 */ /* 0x0003620000300800 */
[----:B------:R-:W-:Y:S02]  /*1d1f0*/  LOP3.LUT R20, R9, R231, R132, 0x96, !PT ;  /* 0x000000e709147212 */ /* 0x000fe400078e9684 */
[----:B------:R-:W-:-:S02]  /*1d200*/  LOP3.LUT R10, R0, 0xff, RZ, 0xc0, !PT ;  /* 0x000000ff000a7812 */ /* 0x000fc400078ec0ff */
[----:B------:R-:W-:Y:S02]  /*1d210*/  SHF.R.U32.HI R9, RZ, 0x18, R0 ;  /* 0x00000018ff097819 */ /* 0x000fe40000011600 */
[----:B------:R-:W-:Y:S02]  /*1d220*/  SHF.R.U32.HI R0, RZ, 0x8, R3 ;  /* 0x00000008ff007819 */ /* 0x000fe40000011603 */
[----:B------:R-:W-:Y:S02]  /*1d230*/  LOP3.LUT R14, R2, 0xff, RZ, 0xc0, !PT ;  /* 0x000000ff020e7812 */ /* 0x000fe400078ec0ff */
[----:B------:R-:W-:Y:S02]  /*1d240*/  SHF.R.U32.HI R11, RZ, 0x8, R11 ;  /* 0x00000008ff0b7819 */ /* 0x000fe4000001160b */
[----:B------:R-:W-:Y:S02]  /*1d250*/  LOP3.LUT R3, R8, 0xff, RZ, 0xc0, !PT ;  /* 0x000000ff08037812 */ /* 0x000fe400078ec0ff */
[----:B------:R-:W-:-:S02]  /*1d260*/  SHF.R.U32.HI R13, RZ, 0x10, R2 ;  /* 0x00000010ff0d7819 */ /* 0x000fc40000011602 */
[----:B------:R-:W-:Y:S02]  /*1d270*/  SHF.R.U32.HI R15, RZ, 0x18, R2 ;  /* 0x00000018ff0f7819 */ /* 0x000fe40000011602 */
[----:B------:R-:W-:Y:S02]  /*1d280*/  PRMT R8, R14, 0x5410, R11 ;  /* 0x000054100e087816 */ /* 0x000fe4000000000b */
[----:B------:R-:W-:Y:S02]  /*1d290*/  PRMT R2, R3, 0x5410, R9 ;  /* 0x0000541003027816 */ /* 0x000fe40000000009 */
[----:B------:R-:W-:Y:S02]  /*1d2a0*/  LOP3.LUT R11, R13, 0xff, RZ, 0xc0, !PT ;  /* 0x000000ff0d0b7812 */ /* 0x000fe400078ec0ff */
[----:B------:R-:W-:Y:S01]  /*1d2b0*/  PRMT R0, R10, 0x5410, R0 ;  /* 0x000054100a007816 */ /* 0x000fe20000000000 */
[--C-:B------:R-:W-:Y:S01]  /*1d2c0*/  HSET2.LE.AND R2, R2, R192.reuse, PT ;  /* 0x000000c002027233 */ /* 0x100fe20003803000 */
[----:B------:R-:W-:Y:S01]  /*1d2d0*/  PRMT R11, R11, 0x5410, R15 ;  /* 0x000054100b0b7816 */ /* 0x000fe2000000000f */
[----:B------:R-:W-:-:S02]  /*1d2e0*/  HSET2.LE.AND R3, R8, R192, PT ;  /* 0x000000c008037233 */ /* 0x000fc40003803000 */
[--C-:B------:R-:W-:Y:S01]  /*1d2f0*/  HSET2.LE.AND R0, R0, R192.reuse, PT ;  /* 0x000000c000007233 */ /* 0x100fe20003803000 */
[----:B------:R-:W-:Y:S01]  /*1d300*/  LOP3.LUT R12, R5, R237, R88, 0x96, !PT ;  /* 0x000000ed050c7212 */ /* 0x000fe200078e9658 */
[----:B------:R-:W-:Y:S01]  /*1d310*/  HSET2.LE.AND R11, R11, R192, PT ;  /* 0x000000c00b0b7233 */ /* 0x000fe20003803000 */
[----:B------:R-:W-:Y:S02]  /*1d320*/  LOP3.LUT R9, R174, R2, RZ, 0xc0, !PT ;  /* 0x00000002ae097212 */ /* 0x000fe400078ec0ff */
[----:B------:R-:W-:Y:S02]  /*1d330*/  LOP3.LUT R10, R172, R3, RZ, 0xc0, !PT ;  /* 0x00000003ac0a7212 */ /* 0x000fe400078ec0ff */
[C---:B------:R-:W-:Y:S02]  /*1d340*/  LOP3.LUT R2, R4.reuse, 0xffff, RZ, 0xc0, !PT ;  /* 0x0000ffff04027812 */ /* 0x040fe400078ec0ff */
[----:B------:R-:W-:Y:S02]  /*1d350*/  LOP3.LUT R15, R4, 0xff, RZ, 0xc0, !PT ;  /* 0x000000ff040f7812 */ /* 0x000fe400078ec0ff */
[----:B------:R-:W-:-:S02]  /*1d360*/  SHF.R.U32.HI R3, RZ, 0x10, R4 ;  /* 0x00000010ff037819 */ /* 0x000fc40000011604 */
[----:B------:R-:W-:Y:S01]  /*1d370*/  SHF.R.U32.HI R14, RZ, 0x18, R4 ;  /* 0x00000018ff0e7819 */ /* 0x000fe20000011604 */
[----:B------:R-:W-:Y:S01]  /*1d380*/  IMAD.WIDE.U32 R4, R20, -0x2daee0ad, RZ ;  /* 0xd2511f5314047825 */ /* 0x000fe200078e00ff */
[----:B------:R-:W-:Y:S01]  /*1d390*/  LOP3.LUT R8, R175, R0, RZ, 0xc0, !PT ;  /* 0x00000000af087212 */ /* 0x000fe200078ec0ff */
[C---:B------:R-:W-:Y:S01]  /*1d3a0*/  HMMA.16816.F32 R44, R16.reuse, R32, R84 ;  /* 0x00000020102c723c */ /* 0x040fe20000001854 */
[C---:B------:R-:W-:Y:S02]  /*1d3b0*/  LOP3.LUT R0, R12.reuse, 0xffff, RZ, 0xc0, !PT ;  /* 0x0000ffff0c007812 */ /* 0x040fe400078ec0ff */
[----:B------:R-:W-:Y:S02]  /*1d3c0*/  LOP3.LUT R11, R173, R11, RZ, 0xc0, !PT ;  /* 0x0000000bad0b7212 */ /* 0x000fe400078ec0ff */
[----:B------:R-:W-:Y:S02]  /*1d3d0*/  SHF.R.U32.HI R2, RZ, 0x8, R2 ;  /* 0x00000008ff027819 */ /* 0x000fe40000011602 */
[----:B------:R-:W-:Y:S01]  /*1d3e0*/  LOP3.LUT R3, R3, 0xff, RZ, 0xc0, !PT ;  /* 0x000000ff03037812 */ /* 0x000fe200078ec0ff */
[----:B------:R-:W-:Y:S01]  /*1d3f0*/  HMMA.16816.F32 R32, R16, R34, R68 ;  /* 0x000000221020723c */ /* 0x000fe20000001844 */
[----:B------:R-:W-:-:S02]  /*1d400*/  LOP3.LUT R13, R12, 0xff, RZ, 0xc0, !PT ;  /* 0x000000ff0c0d7812 */ /* 0x000fc400078ec0ff */
[----:B------:R-:W-:-:S04]  /*1d410*/  PRMT R3, R3, 0x5410, R14 ;  /* 0x0000541003037816 */ /* 0x000fc8000000000e */
[----:B------:R-:W-:Y:S02]  /*1d420*/  LOP3.LUT R16, R5, R239, R72, 0x96, !PT ;  /* 0x000000ef05107212 */ /* 0x000fe400078e9648 */
[----:B------:R-:W-:Y:S02]  /*1d430*/  SHF.R.U32.HI R5, RZ, 0x8, R0 ;  /* 0x00000008ff057819 */ /* 0x000fe40000011600 */
[----:B------:R-:W-:Y:S01]  /*1d440*/  PRMT R0, R15, 0x5410, R2 ;  /* 0x000054100f007816 */ /* 0x000fe20000000002 */
[----:B--2---:R-:W-:Y:S01]  /*1d450*/  HMMA.16816.F32 R68, R8, R30, R80 ;  /* 0x0000001e0844723c */ /* 0x004fe20000001850 */
[--C-:B------:R-:W-:Y:S02]  /*1d460*/  SHF.R.U32.HI R2, RZ, 0x10, R12.reuse ;  /* 0x00000010ff027819 */ /* 0x100fe4000001160c */
[----:B------:R-:W-:Y:S02]  /*1d470*/  PRMT R5, R13, 0x5410, R5 ;  /* 0x000054100d057816 */ /* 0x000fe40000000005 */
[----:B------:R-:W-:-:S02]  /*1d480*/  SHF.R.U32.HI R13, RZ, 0x18, R12 ;  /* 0x00000018ff0d7819 */ /* 0x000fc4000001160c */
[----:B------:R-:W-:Y:S01]  /*1d490*/  IMAD.WIDE.U32 R80, R21, -0x2daee0ad, RZ ;  /* 0xd2511f5315507825 */ /* 0x000fe200078e00ff */
[----:B------:R-:W-:Y:S01]  /*1d4a0*/  LOP3.LUT R12, R2, 0xff, RZ, 0xc0, !PT ;  /* 0x000000ff020c7812 */ /* 0x000fe200078ec0ff */
[--C-:B------:R-:W-:Y:S02]  /*1d4b0*/  HSET2.LE.AND R2, R3, R192.reuse, PT ;  /* 0x000000c003027233 */ /* 0x100fe40003803000 */
[--C-:B------:R-:W-:Y:S01]  /*1d4c0*/  HSET2.LE.AND R3, R5, R192.reuse, PT ;  /* 0x000000c005037233 */ /* 0x100fe20003803000 */
[----:B------:R-:W-:Y:S01]  /*1d4d0*/  LOP3.LUT R5, R81, R236, R4, 0x96, !PT ;  /* 0x000000ec51057212 */ /* 0x000fe200078e9604 */
[--C-:B------:R-:W-:Y:S01]  /*1d4e0*/  HSET2.LE.AND R0, R0, R192.reuse, PT ;  /* 0x000000c000007233 */ /* 0x100fe20003803000 */
[----:B------:R-:W-:Y:S02]  /*1d4f0*/  PRMT R4, R12, 0x5410, R13 ;  /* 0x000054100c047816 */ /* 0x000fe4000000000d */
[----:B------:R-:W-:Y:S02]  /*1d500*/  LOP3.LUT R15, R209, R2, RZ, 0xc0, !PT ;  /* 0x00000002d10f7212 */ /* 0x000fe400078ec0ff */
[----:B------:R-:W-:Y:S01]  /*1d510*/  LOP3.LUT R12, R208, R3, RZ, 0xc0, !PT ;  /* 0x00000003d00c7212 */ /* 0x000fe200078ec0ff */
[----:B------:R-:W-:Y:S01]  /*1d520*/  IMAD.WIDE.U32 R2, R5, -0x326172a9, RZ ;  /* 0xcd9e8d5705027825 */ /* 0x000fe200078e00ff */
[----:B------:R-:W-:Y:S01]  /*1d530*/  LOP3.LUT R14, R210, R0, RZ, 0xc0, !PT ;  /* 0x00000000d20e7212 */ /* 0x000fe200078ec0ff */
[----:B------:R-:W-:Y:S01]  /*1d540*/  HSET2.LE.AND R0, R4, R192, PT ;  /* 0x000000c004007233 */ /* 0x000fe20003803000 */
[----:B------:R-:W-:Y:S01]  /*1d550*/  HMMA.16816.F32 R40, R8, R28, R56 ;  /* 0x0000001c0828723c */ /* 0x000fe20000001838 */
[----:B------:R-:W-:Y:S01]  /*1d560*/  IMAD.WIDE.U32 R4, R16, -0x326172a9, RZ ;  /* 0xcd9e8d5710047825 */ /* 0x000fe200078e00ff */
[----:B------:R-:W-:Y:S01]  /*1d570*/  LOP3.LUT R37, R37, R239, R22, 0x96, !PT ;  /* 0x000000ef25257212 */ /* 0x000fe200078e9616 */
[----:B------:R1:W5:Y:S01]  /*1d580*/  LDL.LU R210, [R1+0x324] ;  /* 0x0003240001d27983 */ /* 0x0003620000300800 */
[----:B------:R-:W-:-:S04]  /*1d590*/  LOP3.LUT R13, R207, R0, RZ, 0xc0, !PT ;  /* 0x00000000cf0d7212 */ /* 0x000fc800078ec0ff */
[----:B---3--:R-:W-:Y:S01]  /*1d5a0*/  HMMA.16816.F32 R76, R8, R24, R76 ;  /* 0x00000018084c723c */ /* 0x008fe2000000184c */
[----:B------:R-:W-:-:S07]  /*1d5b0*/  LOP3.LUT R0, R3, R242, R4, 0x96, !PT ;  /* 0x000000f203007212 */ /* 0x000fce00078e9604 */
[----:B------:R-:W-:Y:S01]  /*1d5c0*/  HMMA.16816.F32 R60, R8, R26, R60 ;  /* 0x0000001a083c723c */ /* 0x000fe2000000183c */
[----:B------:R-:W-:Y:S01]  /*1d5d0*/  SHF.R.U32.HI R4, RZ, 0x10, R2 ;  /* 0x00000010ff047819 */ /* 0x000fe20000011602 */
[----:B------:R-:W-:Y:S01]  /*1d5e0*/  IMAD.WIDE.U32 R82, R23, -0x2daee0ad, RZ ;  /* 0xd2511f5317527825 */ /* 0x000fe200078e00ff */
[----:B------:R-:W-:Y:S01]  /*1d5f0*/  LOP3.LUT R18, R5, R238, R38, 0x96, !PT ;  /* 0x000000ee05127212 */ /* 0x000fe200078e9626 */
[----:B------:R1:W5:Y:S03]  /*1d600*/  LDL.LU R209, [R1+0x320] ;  /* 0x0003200001d17983 */ /* 0x0003660000300800 */
[C---:B------:R-:W-:Y:S01]  /*1d610*/  LOP3.LUT R8, R2.reuse, 0xffff, RZ, 0xc0, !PT ;  /* 0x0000ffff02087812 */ /* 0x040fe200078ec0ff */
[----:B------:R-:W-:Y:S01]  /*1d620*/  HMMA.16816.F32 R72, R12, R28, R52 ;  /* 0x0000001c0c48723c */ /* 0x000fe20000001834 */
[----:B------:R-:W-:Y:S01]  /*1d630*/  LOP3.LUT R10, R2, 0xff, RZ, 0xc0, !PT ;  /* 0x000000ff020a7812 */ /* 0x000fe200078ec0ff */
[----:B------:R1:W5:Y:S01]  /*1d640*/  LDL.LU R208, [R1+0x31c] ;  /* 0x00031c0001d07983 */ /* 0x0003620000300800 */
[----:B------:R-:W-:-:S02]  /*1d650*/  SHF.R.U32.HI R3, RZ, 0x8, R8 ;  /* 0x00000008ff037819 */ /* 0x000fc40000011608 */
[----:B------:R-:W-:Y:S01]  /*1d660*/  SHF.R.U32.HI R8, RZ, 0x18, R2 ;  /* 0x00000018ff087819 */ /* 0x000fe20000011602 */
[----:B------:R1:W5:Y:S01]  /*1d670*/  LDL.LU R207, [R1+0x318] ;  /* 0x0003180001cf7983 */ /* 0x0003620000300800 */
[----:B------:R-:W-:Y:S02]  /*1d680*/  LOP3.LUT R2, R0, 0xffff, RZ, 0xc0, !PT ;  /* 0x0000ffff00027812 */ /* 0x000fe400078ec0ff */
[----:B------:R-:W-:Y:S01]  /*1d690*/  LOP3.LUT R9, R4, 0xff, RZ, 0xc0, !PT ;  /* 0x000000ff04097812 */ /* 0x000fe200078ec0ff */
[----:B------:R-:W-:Y:S01]  /*1d6a0*/  HMMA.16816.F32 R64, R12, R30, R48 ;  /* 0x0000001e0c40723c */ /* 0x000fe20000001830 */
[----:B------:R-:W-:Y:S01]  /*1d6b0*/  LOP3.LUT R4, R0, 0xff, RZ, 0xc0, !PT ;  /* 0x000000ff00047812 */ /* 0x000fe200078ec0ff */
[----:B------:R-:W2:Y:S01]  /*1d6c0*/  LDSM.16.MT88.4 R28, [R206+0x5000] ;  /* 0x00500000ce1c783b */ /* 0x000ea20000004200 */
[----:B------:R-:W-:Y:S02]  /*1d6d0*/  SHF.R.U32.HI R2, RZ, 0x8, R2 ;  /* 0x00000008ff027819 */ /* 0x000fe40000011602 */
[----:B------:R-:W-:Y:S01]  /*1d6e0*/  PRMT R10, R10, 0x5410, R3 ;  /* 0x000054100a0a7816 */ /* 0x000fe20000000003 */
[----:B------:R-:W3:Y:S01]  /*1d6f0*/  LDSM.16.MT88.4 R20, [R205+0x5000] ;  /* 0x00500000cd14783b */ /* 0x000ee20000004200 */
[----:B------:R-:W-:-:S02]  /*1d700*/  SHF.R.U32.HI R3, RZ, 0x10, R0 ;  /* 0x00000010ff037819 */ /* 0x000fc40000011600 */
[----:B------:R-:W-:Y:S02]  /*1d710*/  PRMT R2, R4, 0x5410, R2 ;  /* 0x0000541004027816 */ /* 0x000fe40000000002 */
[----:B------:R-:W-:Y:S02]  /*1d720*/  PRMT R9, R9, 0x5410, R8 ;  /* 0x0000541009097816 */ /* 0x000fe40000000008 */
[----:B------:R-:W-:Y:S02]  /*1d730*/  SHF.R.U32.HI R8, RZ, 0x18, R0 ;  /* 0x00000018ff087819 */ /* 0x000fe40000011600 */
[----:B------:R-:W-:Y:S01]  /*1d740*/  LOP3.LUT R4, R3, 0xff, RZ, 0xc0, !PT ;  /* 0x000000ff03047812 */ /* 0x000fe200078ec0ff */
[--C-:B------:R-:W-:Y:S01]  /*1d750*/  HSET2.LE.AND R0, R2, R192.reuse, PT ;  /* 0x000000c002007233 */ /* 0x100fe20003803000 */
[----:B------:R-:W-:Y:S01]  /*1d760*/  LOP3.LUT R16, R83, R236, R36, 0x96, !PT ;  /* 0x000000ec53107212 */ /* 0x000fe200078e9624 */
        /* <DEDUP_REMOVED lines=10> */
[----:B------:R-:W-:Y:S02]  /*1d810*/  LOP3.LUT R0, R3, R242, R16, 0x96, !PT ;  /* 0x000000f203007212 */ /* 0x000fe400078e9610 */
[----:B------:R-:W-:Y:S02]  /*1d820*/  LOP3.LUT R4, R2, 0xffff, RZ, 0xc0, !PT ;  /* 0x0000ffff02047812 */ /* 0x000fe400078ec0ff */
[----:B------:R-:W-:Y:S02]  /*1d830*/  SHF.R.U32.HI R5, RZ, 0x10, R2 ;  /* 0x00000010ff057819 */ /* 0x000fe40000011602 */
[----:B------:R-:W-:Y:S01]  /*1d840*/  LOP3.LUT R3, R0, 0xffff, RZ, 0xc0, !PT ;  /* 0x0000ffff00037812 */ /* 0x000fe200078ec0ff */
[C---:B------:R-:W-:Y:S08]  /*1d850*/  HMMA.16816.F32 R156, R12.reuse, R24, R44 ;  /* 0x000000180c9c723c */ /* 0x040ff0000000182c */
[----:B------:R-:W-:Y:S01]  /*1d860*/  HMMA.16816.F32 R56, R12, R26, R32 ;  /* 0x0000001a0c38723c */ /* 0x000fe20000001820 */
[----:B------:R-:W-:Y:S01]  /*1d870*/  LOP3.LUT R91, R101, R233, R124, 0x96, !PT ;  /* 0x000000e9655b7212 */ /* 0x000fe200078e967c */
[----:B------:R-:W4:Y:S01]  /*1d880*/  LDSM.16.MT88.4 R24, [R205+0x5400] ;  /* 0x00540000cd18783b */ /* 0x000f220000004200 */
[----:B------:R-:W-:-:S02]  /*1d890*/  LOP3.LUT R17, R17, R238, R98, 0x96, !PT ;  /* 0x000000ee11117212 */ /* 0x000fc400078e9662 */
[----:B------:R-:W-:Y:S01]  /*1d8a0*/  LOP3.LUT R93, R133, R233, R124, 0x96, !PT ;  /* 0x000000e9855d7212 */ /* 0x000fe200078e967c */
[----:B------:R-:W1:Y:S01]  /*1d8b0*/  LDSM.16.MT88.4 R32, [R206+0x5400] ;  /* 0x00540000ce20783b */ /* 0x000e620000004200 */
[----:B------:R-:W-:Y:S02]  /*1d8c0*/  SHF.R.U32.HI R12, RZ, 0x8, R4 ;  /* 0x00000008ff0c7819 */ /* 0x000fe40000011604 */
[----:B------:R-:W-:Y:S02]  /*1d8d0*/  LOP3.LUT R13, R5, 0xff, RZ, 0xc0, !PT ;  /* 0x000000ff050d7812 */ /* 0x000fe400078ec0ff */
[----:B------:R-:W-:Y:S02]  /*1d8e0*/  LOP3.LUT R5, R0, 0xff, RZ, 0xc0, !PT ;  /* 0x000000ff00057812 */ /* 0x000fe400078ec0ff */
[----:B------:R-:W-:Y:S02]  /*1d8f0*/  SHF.R.U32.HI R4, RZ, 0x8, R3 ;  /* 0x00000008ff047819 */ /* 0x000fe40000011603 */
[----:B------:R-:W-:-:S02]  /*1d900*/  LOP3.LUT R15, R2, 0xff, RZ, 0xc0, !PT ;  /* 0x000000ff020f7812 */ /* 0x000fc400078ec0ff */
[----:B------:R-:W-:Y:S02]  /*1d910*/  SHF.R.U32.HI R3, RZ, 0x10, R0 ;  /* 0x00000010ff037819 */ /* 0x000fe40000011600 */
[----:B------:R-:W-:Y:S02]  /*1d920*/  PRMT R5, R5, 0x5410, R4 ;  /* 0x0000541005057816 */ /* 0x000fe40000000004 */
[----:B------:R-:W-:Y:S02]  /*1d930*/  SHF.R.U32.HI R14, RZ, 0x18, R2 ;  /* 0x00000018ff0e7819 */ /* 0x000fe40000011602 */
[----:B------:R-:W-:Y:S02]  /*1d940*/  PRMT R2, R15, 0x5410, R12 ;  /* 0x000054100f027816 */ /* 0x000fe4000000000c */
[----:B------:R-:W-:Y:S01]  /*1d950*/  LOP3.LUT R4, R3, 0xff, RZ, 0xc0, !PT ;  /* 0x000000ff03047812 */ /* 0x000fe200078ec0ff */
[----:B------:R-:W-:Y:S01]  /*1d960*/  HSET2.LE.AND R3, R5, R192, PT ;  /* 0x000000c005037233 */ /* 0x000fe20003803000 */
[----:B------:R-:W-:-:S04]  /*1d970*/  SHF.R.U32.HI R12, RZ, 0x18, R0 ;  /* 0x00000018ff0c7819 */ /* 0x000fc80000011600 */
[----:B------:R-:W-:Y:S02]  /*1d980*/  PRMT R4, R4, 0x5410, R12 ;  /* 0x0000541004047816 */ /* 0x000fe4000000000c */
[----:B------:R-:W-:Y:S02]  /*1d990*/  LOP3.LUT R12, R204, R3, RZ, 0xc0, !PT ;  /* 0x00000003cc0c7212 */ /* 0x000fe400078ec0ff */
[----:B------:R1:W5:Y:S01]  /*1d9a0*/  LDL.LU R204, [R1+0x314] ;  /* 0x0003140001cc7983 */ /* 0x0003620000300800 */
[----:B------:R-:W-:Y:S01]  /*1d9b0*/  PRMT R13, R13, 0x5410, R14 ;  /* 0x000054100d0d7816 */ /* 0x000fe2000000000e */
[----:B------:R-:W-:-:S04]  /*1d9c0*/  HSET2.LE.AND R0, R2, R192, PT ;  /* 0x000000c002007233 */ /* 0x000fc80003803000 */
[----:B------:R-:W-:Y:S01]  /*1d9d0*/  HSET2.LE.AND R2, R13, R192, PT ;  /* 0x000000c00d027233 */ /* 0x000fe20003803000 */
[----:B--2---:R-:W-:Y:S04]  /*1d9e0*/  HMMA.16816.F32 R44, R8, R28, R76 ;  /* 0x0000001c082c723c */ /* 0x004fe8000000184c */
[----:B------:R-:W-:Y:S01]  /*1d9f0*/  LOP3.LUT R15, R195, R2, RZ, 0xc0, !PT ;  /* 0x00000002c30f7212 */ /* 0x000fe200078ec0ff */
[----:B------:R-:W-:-:S04]  /*1da00*/  IMAD.WIDE.U32 R2, R123, -0x2daee0ad, RZ ;  /* 0xd2511f537b027825 */ /* 0x000fc800078e00ff */
[----:B------:R-:W-:Y:S01]  /*1da10*/  IMAD.WIDE.U32 R76, R91, -0x2daee0ad, RZ ;  /* 0xd2511f535b4c7825 */ /* 0x000fe200078e00ff */
[----:B------:R-:W-:Y:S01]  /*1da20*/  LOP3.LUT R14, R198, R0, RZ, 0xc0, !PT ;  /* 0x00000000c60e7212 */ /* 0x000fe200078ec0ff */
[----:B------:R-:W-:Y:S01]  /*1da30*/  HSET2.LE.AND R0, R4, R192, PT ;  /* 0x000000c004007233 */ /* 0x000fe20003803000 */
[----:B------:R-:W-:Y:S02]  /*1da40*/  LOP3.LUT R38, R3, R234, R250, 0x96, !PT ;  /* 0x000000ea03267212 */ /* 0x000fe400078e96fa */
[----:B------:R-:W-:Y:S01]  /*1da50*/  LOP3.LUT R39, R77, R241, R2, 0x96, !PT ;  /* 0x000000f14d277212 */ /* 0x000fe200078e9602 */
[----:B------:R-:W-:Y:S01]  /*1da60*/  IMAD.WIDE.U32 R2, R18, -0x2daee0ad, RZ ;  /* 0xd2511f5312027825 */ /* 0x000fe200078e00ff */
[----:B------:R-:W-:Y:S01]  /*1da70*/  LOP3.LUT R13, R199, R0, RZ, 0xc0, !PT ;  /* 0x00000000c70d7212 */ /* 0x000fe200078ec0ff */
[----:B---3--:R-:W-:Y:S03]  /*1da80*/  HMMA.16816.F32 R48, R8, R20, R40 ;  /* 0x000000140830723c */ /* 0x008fe60000001828 */
[----:B------:R-:W-:-:S02]  /*1da90*/  LOP3.LUT R0, R3, R237, R80, 0x96, !PT ;  /* 0x000000ed03007212 */ /* 0x000fc400078e9650 */
[C---:B------:R-:W-:Y:S02]  /*1daa0*/  LOP3.LUT R3, R2.reuse, 0xffff, RZ, 0xc0, !PT ;  /* 0x0000ffff02037812 */ /* 0x040fe400078ec0ff */
[----:B------:R-:W-:Y:S01]  /*1dab0*/  LOP3.LUT R16, R2, 0xff, RZ, 0xc0, !PT ;  /* 0x000000ff02107812 */ /* 0x000fe200078ec0ff */
[----:B------:R-:W-:Y:S01]  /*1dac0*/  HMMA.16816.F32 R52, R8, R22, R68 ;  /* 0x000000160834723c */ /* 0x000fe20000001844 */
[----:B------:R-:W-:-:S07]  /*1dad0*/  SHF.R.U32.HI R4, RZ, 0x10, R2 ;  /* 0x00000010ff047819 */ /* 0x000fce0000011602 */
[----:B------:R-:W-:Y:S07]  /*1dae0*/  HMMA.16816.F32 R40, R8, R30, R60 ;  /* 0x0000001e0828723c */ /* 0x000fee000000183c */
[----:B------:R-:W-:Y:S02]  /*1daf0*/  SHF.R.U32.HI R11, RZ, 0x18, R2 ;  /* 0x00000018ff0b7819 */ /* 0x000fe40000011602 */
[----:B------:R-:W-:Y:S02]  /*1db00*/  LOP3.LUT R2, R0, 0xffff, RZ, 0xc0, !PT ;  /* 0x0000ffff00027812 */ /* 0x000fe400078ec0ff */
[----:B------:R-:W-:-:S02]  /*1db10*/  LOP3.LUT R9, R4, 0xff, RZ, 0xc0, !PT ;  /* 0x000000ff04097812 */ /* 0x000fc400078ec0ff */
[----:B------:R-:W-:Y:S02]  /*1db20*/  LOP3.LUT R8, R0, 0xff, RZ, 0xc0, !PT ;  /* 0x000000ff00087812 */ /* 0x000fe400078ec0ff */
[----:B------:R-:W-:Y:S02]  /*1db30*/  SHF.R.U32.HI R4, RZ, 0x8, R2 ;  /* 0x00000008ff047819 */ /* 0x000fe40000011602 */
[----:B------:R-:W-:Y:S02]  /*1db40*/  SHF.R.U32.HI R10, RZ, 0x8, R3 ;  /* 0x00000008ff0a7819 */ /* 0x000fe40000011603 */
[--C-:B------:R-:W-:Y:S02]  /*1db50*/  SHF.R.U32.HI R3, RZ, 0x10, R0.reuse ;  /* 0x00000010ff037819 */ /* 0x100fe40000011600 */
[----:B------:R-:W-:Y:S02]  /*1db60*/  SHF.R.U32.HI R5, RZ, 0x18, R0 ;  /* 0x00000018ff057819 */ /* 0x000fe40000011600 */
[----:B------:R-:W-:-:S02]  /*1db70*/  PRMT R0, R8, 0x5410, R4 ;  /* 0x0000541008007816 */ /* 0x000fc40000000004 */
[----:B------:R-:W-:Y:S02]  /*1db80*/  LOP3.LUT R2, R3, 0xff, RZ, 0xc0, !PT ;  /* 0x000000ff03027812 */ /* 0x000fe400078ec0ff */
[----:B------:R-:W-:Y:S01]  /*1db90*/  PRMT R3, R16, 0x5410, R10 ;  /* 0x0000541010037816 */ /* 0x000fe2000000000a */
[--C-:B------:R-:W-:Y:S01]  /*1dba0*/  HSET2.LE.AND R0, R0, R192.reuse, PT ;  /* 0x000000c000007233 */ /* 0x100fe20003803000 */
[----:B------:R-:W-:Y:S02]  /*1dbb0*/  PRMT R9, R9, 0x5410, R11 ;  /* 0x0000541009097816 */ /* 0x000fe4000000000b */
[----:B------:R-:W-:Y:S01]  /*1dbc0*/  PRMT R2, R2, 0x5410, R5 ;  /* 0x0000541002027816 */ /* 0x000fe20000000005 */
[--C-:B------:R-:W-:Y:S01]  /*1dbd0*/  HSET2.LE.AND R5, R3, R192.reuse, PT ;  /* 0x000000c003057233 */ /* 0x100fe20003803000 */
[----:B------:R-:W-:Y:S01]  /*1dbe0*/  LOP3.LUT R8, R183, R0, RZ, 0xc0, !PT ;  /* 0x00000000b7087212 */ /* 0x000fe200078ec0ff */
[--C-:B------:R-:W-:Y:S02]  /*1dbf0*/  HSET2.LE.AND R0, R9, R192.reuse, PT ;  /* 0x000000c009007233 */ /* 0x100fe40003803000 */
[----:B------:R-:W-:Y:S01]  /*1dc00*/  HSET2.LE.AND R4, R2, R192, PT ;  /* 0x000000c002047233 */ /* 0x000fe20003803000 */
[----:B------:R-:W-:-:S02]  /*1dc10*/  IMAD.WIDE.U32 R2, R17, -0x2daee0ad, RZ ;  /* 0xd2511f5311027825 */ /* 0x000fc400078e00ff */
[----:B------:R-:W-:Y:S01]  /*1dc20*/  LOP3.LUT R11, R181, R0, RZ, 0xc0, !PT ;  /* 0x00000000b50b7212 */ /* 0x000fe200078ec0ff */
[C---:B------:R-:W-:Y:S02]  /*1dc30*/  HMMA.16816.F32 R60, R12.reuse, R20, R72 ;  /* 0x000000140c3c723c */ /* 0x040fe40000001848 */
[----:B------:R-:W-:Y:S02]  /*1dc40*/  LOP3.LUT R0, R3, R237, R82, 0x96, !PT ;  /* 0x000000ed03007212 */ /* 0x000fe400078e9652 */
[----:B------:R-:W-:Y:S02]  /*1dc50*/  LOP3.LUT R3, R2, 0xffff, RZ, 0xc0, !PT ;  /* 0x0000ffff02037812 */ /* 0x000fe400078ec0ff */
[----:B------:R-:W-:Y:S02]  /*1dc60*/  LOP3.LUT R9, R182, R4, RZ, 0xc0, !PT ;  /* 0x00000004b6097212 */ /* 0x000fe400078ec0ff */
[C---:B------:R-:W-:Y:S01]  /*1dc70*/  HMMA.16816.F32 R64, R12.reuse, R22, R64 ;  /* 0x000000160c40723c */ /* 0x040fe20000001840 */
[----:B------:R-:W-:Y:S01]  /*1dc80*/  LOP3.LUT R16, R2, 0xff, RZ, 0xc0, !PT ;  /* 0x000000ff02107812 */ /* 0x000fe200078ec0ff */
[----:B------:R-:W-:Y:S01]  /*1dc90*/  IMAD.WIDE.U32 R68, R93, -0x2daee0ad, RZ ;  /* 0xd2511f535d447825 */ /* 0x000fe200078e00ff */
[----:B------:R-:W-:Y:S01]  /*1dca0*/  SHF.R.U32.HI R4, RZ, 0x10, R2 ;  /* 0x00000010ff047819 */ /* 0x000fe20000011602 */
[----:B------:R-:W2:Y:S04]  /*1dcb0*/  LDSM.16.MT88.4 R20, [R205+0x5800] ;  /* 0x00580000cd14783b */ /* 0x000ea80000004200 */
[----:B------:R-:W-:Y:S01]  /*1dcc0*/  HMMA.16816.F32 R156, R12, R28, R156 ;  /* 0x0000001c0c9c723c */ /* 0x000fe2000000189c */
[----:B------:R-:W-:-:S07]  /*1dcd0*/  LOP3.LUT R10, R180, R5, RZ, 0xc0, !PT ;  /* 0x00000005b40a7212 */ /* 0x000fce00078ec0ff */
[----:B------:R-:W-:Y:S01]  /*1dce0*/  HMMA.16816.F32 R56, R12, R30, R56 ;  /* 0x0000001e0c38723c */ /* 0x000fe20000001838 */
[----:B------:R-:W-:-:S06]  /*1dcf0*/  LOP3.LUT R89, R97, R234, R246, 0x96, !PT ;  /* 0x000000ea61597212 */ /* 0x000fcc00078e96f6 */
[----:B------:R-:W-:Y:S02]  /*1dd00*/  SHF.R.U32.HI R15, RZ, 0x18, R2 ;  /* 0x00000018ff0f7819 */ /* 0x000fe40000011602 */
[----:B------:R-:W-:Y:S02]  /*1dd10*/  LOP3.LUT R2, R0, 0xffff, RZ, 0xc0, !PT ;  /* 0x0000ffff00027812 */ /* 0x000fe400078ec0ff */
[----:B------:R-:W-:Y:S02]  /*1dd20*/  SHF.R.U32.HI R14, RZ, 0x8, R3 ;  /* 0x00000008ff0e7819 */ /* 0x000fe40000011603 */
[----:B------:R-:W-:Y:S02]  /*1dd30*/  SHF.R.U32.HI R3, RZ, 0x10, R0 ;  /* 0x00000010ff037819 */ /* 0x000fe40000011600 */
[----:B------:R-:W-:Y:S02]  /*1dd40*/  LOP3.LUT R13, R4, 0xff, RZ, 0xc0, !PT ;  /* 0x000000ff040d7812 */ /* 0x000fe400078ec0ff */
[----:B------:R-:W-:-:S02]  /*1dd50*/  LOP3.LUT R5, R0, 0xff, RZ, 0xc0, !PT ;  /* 0x000000ff00057812 */ /* 0x000fc400078ec0ff */
[----:B------:R-:W-:Y:S02]  /*1dd60*/  SHF.R.U32.HI R4, RZ, 0x8, R2 ;  /* 0x00000008ff047819 */ /* 0x000fe40000011602 */
[----:B------:R-:W-:Y:S02]  /*1dd70*/  LOP3.LUT R19, R69, R241, R96, 0x96, !PT ;  /* 0x000000f145137212 */ /* 0x000fe400078e9660 */
[----:B------:R-:W-:Y:S02]  /*1dd80*/  LOP3.LUT R2, R3, 0xff, RZ, 0xc0, !PT ;  /* 0x000000ff03027812 */ /* 0x000fe400078ec0ff */
[----:B------:R-:W-:Y:S02]  /*1dd90*/  SHF.R.U32.HI R12, RZ, 0x18, R0 ;  /* 0x00000018ff0c7819 */ /* 0x000fe40000011600 */
[----:B------:R-:W-:Y:S01]  /*1dda0*/  PRMT R3, R13, 0x5410, R15 ;  /* 0x000054100d037816 */ /* 0x000fe2000000000f */
[----:B------:R-:W-:Y:S01]  /*1ddb0*/  IMAD.WIDE.U32 R36, R89, -0x326172a9, RZ ;  /* 0xcd9e8d5759247825 */ /* 0x000fe200078e00ff */
[----:B------:R-:W-:-:S02]  /*1ddc0*/  PRMT R5, R5, 0x5410, R4 ;  /* 0x0000541005057816 */ /* 0x000fc40000000004 */
[----:B------:R-:W-:Y:S01]  /*1ddd0*/  PRMT R4, R2, 0x5410, R12 ;  /* 0x0000541002047816 */ /* 0x000fe2000000000c */
[----:B------:R-:W-:Y:S01]  /*1dde0*/  IMAD.WIDE.U32 R30, R19, -0x326172a9, RZ ;  /* 0xcd9e8d57131e7825 */ /* 0x000fe200078e00ff */
[--C-:B------:R-:W-:Y:S01]  /*1ddf0*/  HSET2.LE.AND R2, R3, R192.reuse, PT ;  /* 0x000000c003027233 */ /* 0x100fe20003803000 */
[----:B------:R-:W-:Y:S01]  /*1de00*/  LOP3.LUT R18, R37, R231, R132, 0x96, !PT ;  /* 0x000000e725127212 */ /* 0x000fe200078e9684 */
[--C-:B------:R-:W-:Y:S01]  /*1de10*/  HSET2.LE.AND R3, R5, R192.reuse, PT ;  /* 0x000000c005037233 */ /* 0x100fe20003803000 */
[----:B------:R-:W-:Y:S02]  /*1de20*/  PRMT R0, R16, 0x5410, R14 ;  /* 0x0000541010007816 */ /* 0x000fe4000000000e */
[----:B------:R-:W-:Y:S01]  /*1de30*/  LOP3.LUT R16, R31, R240, R36, 0x96, !PT ;  /* 0x000000f01f107212 */ /* 0x000fe200078e9624 */
[--C-:B------:R-:W-:Y:S01]  /*1de40*/  HSET2.LE.AND R4, R4, R192.reuse, PT ;  /* 0x000000c004047233 */ /* 0x100fe20003803000 */
[----:B------:R-:W-:Y:S02]  /*1de50*/  LOP3.LUT R15, R187, R2, RZ, 0xc0, !PT ;  /* 0x00000002bb0f7212 */ /* 0x000fe400078ec0ff */
[----:B------:R-:W-:Y:S01]  /*1de60*/  LOP3.LUT R12, R220, R3, RZ, 0xc0, !PT ;  /* 0x00000003dc0c7212 */ /* 0x000fe200078ec0ff */
[----:B------:R-:W-:Y:S01]  /*1de70*/  IMAD.WIDE.U32 R2, R18, -0x2daee0ad, RZ ;  /* 0xd2511f5312027825 */ /* 0x000fe200078e00ff */
[----:B------:R-:W-:-:S03]  /*1de80*/  HSET2.LE.AND R0, R0, R192, PT ;  /* 0x000000c000007233 */ /* 0x000fc60003803000 */
[----:B------:R-:W-:Y:S01]  /*1de90*/  IMAD.WIDE.U32 R28, R16, -0x2daee0ad, RZ ;  /* 0xd2511f53101c7825 */ /* 0x000fe200078e00ff */
[----:B------:R-:W-:Y:S02]  /*1dea0*/  LOP3.LUT R13, R219, R4, RZ, 0xc0, !PT ;  /* 0x00000004db0d7212 */ /* 0x000fe400078ec0ff */
[----:B------:R-:W-:Y:S01]  /*1deb0*/  LOP3.LUT R3, R3, R239, R68, 0x96, !PT ;  /* 0x000000ef03037212 */ /* 0x000fe200078e9644 */
[----:B------:R-:W-:Y:S01]  /*1dec0*/  IMAD.WIDE.U32 R4, R38, -0x326172a9, RZ ;  /* 0xcd9e8d5726047825 */ /* 0x000fe200078e00ff */
[----:B------:R-:W-:-:S03]  /*1ded0*/  LOP3.LUT R2, R29, R236, R2, 0x96, !PT ;  /* 0x000000ec1d027212 */ /* 0x000fc600078e9602 */
[----:B------:R-:W-:Y:S01]  /*1dee0*/  IMAD.WIDE.U32 R70, R39, -0x326172a9, RZ ;  /* 0xcd9e8d5727467825 */ /* 0x000fe200078e00ff */
[----:B------:R-:W-:Y:S02]  /*1def0*/  LOP3.LUT R14, R251, R0, RZ, 0xc0, !PT ;  /* 0x00000000fb0e7212 */ /* 0x000fe400078ec0ff */
[----:B------:R-:W-:Y:S01]  /*1df00*/  LOP3.LUT R5, R5, R231, R100, 0x96, !PT ;  /* 0x000000e705057212 */ /* 0x000fe200078e9664 */
[----:B------:R-:W-:Y:S01]  /*1df10*/  IMAD.WIDE.U32 R16, R3, -0x326172a9, RZ ;  /* 0xcd9e8d5703107825 */ /* 0x000fe200078e00ff */
[----:B------:R-:W-:-:S03]  /*1df20*/  LOP3.LUT R0, R71, R240, R4, 0x96, !PT ;  /* 0x000000f047007212 */ /* 0x000fc600078e9604 */
[----:B------:R-:W-:Y:S01]  /*1df30*/  IMAD.WIDE.U32 R2, R2, -0x326172a9, RZ ;  /* 0xcd9e8d5702027825 */ /* 0x000fe200078e00ff */
[----:B----4-:R-:W-:Y:S03]  /*1df40*/  HMMA.16816.F32 R36, R12, R24, R60 ;  /* 0x000000180c24723c */ /* 0x010fe6000000183c */
[----:B------:R-:W-:-:S04]  /*1df50*/  IMAD.WIDE.U32 R4, R5, -0x2daee0ad, RZ ;  /* 0xd2511f5305047825 */ /* 0x000fc800078e00ff */
[----:B------:R-:W-:Y:S01]  /*1df60*/  IMAD.WIDE.U32 R60, R0, -0x2daee0ad, RZ ;  /* 0xd2511f53003c7825 */ /* 0x000fe200078e00ff */
[----:B------:R-:W-:Y:S01]  /*1df70*/  LOP3.LUT R0, R3, R242, R16, 0x96, !PT ;  /* 0x000000f203007212 */ /* 0x000fe200078e9610 */
[----:B-1----:R-:W-:Y:S01]  /*1df80*/  HMMA.16816.F32 R140, R8, R32, R44 ;  /* 0x00000020088c723c */ /* 0x002fe2000000182c */
[----:B------:R-:W-:Y:S02]  /*1df90*/  LOP3.LUT R18, R5, R239, R76, 0x96, !PT ;  /* 0x000000ef05127212 */ /* 0x000fe400078e964c */
[----:B------:R-:W-:-:S05]  /*1dfa0*/  SHF.R.U32.HI R5, RZ, 0x10, R0 ;  /* 0x00000010ff057819 */ /* 0x000fca0000011600 */
[----:B------:R-:W-:Y:S01]  /*1dfb0*/  HMMA.16816.F32 R48, R8, R24, R48 ;  /* 0x000000180830723c */ /* 0x000fe20000001830 */
[----:B------:R-:W-:-:S07]  /*1dfc0*/  LOP3.LUT R16, R61, R236, R4, 0x96, !PT ;  /* 0x000000ec3d107212 */ /* 0x000fce00078e9604 */
[----:B------:R-:W-:Y:S01]  /*1dfd0*/  HMMA.16816.F32 R52, R8, R26, R52 ;  /* 0x0000001a0834723c */ /* 0x000fe20000001834 */
[----:B------:R-:W-:-:S07]  /*1dfe0*/  SHF.R.U32.HI R4, RZ, 0x18, R0 ;  /* 0x00000018ff047819 */ /* 0x000fce0000011600 */
[----:B------:R-:W-:Y:S07]  /*1dff0*/  HMMA.16816.F32 R44, R8, R34, R40 ;  /* 0x00000022082c723c */ /* 0x000fee0000001828 */
[----:B------:R-:W-:Y:S02]  /*1e000*/  LOP3.LUT R10, R2, 0xffff, RZ, 0xc0, !PT ;  /* 0x0000ffff020a7812 */ /* 0x000fe400078ec0ff */
[----:B------:R-:W-:-:S04]  /*1e010*/  LOP3.LUT R3, R0, 0xffff, RZ, 0xc0, !PT ;  /* 0x0000ffff00037812 */ /* 0x000fc800078ec0ff */
        /* <DEDUP_REMOVED lines=11> */
[--C-:B------:R-:W-:Y:S01]  /*1e0d0*/  HSET2.LE.AND R0, R0, R192.reuse, PT ;  /* 0x000000c000007233 */ /* 0x100fe20003803000 */
[C---:B------:R-:W-:Y:S01]  /*1e0e0*/  HMMA.16816.F32 R40, R12.reuse, R26, R64 ;  /* 0x0000001a0c28723c */ /* 0x040fe20000001840 */
[--C-:B------:R-:W-:Y:S01]  /*1e0f0*/  HSET2.LE.AND R2, R2, R192.reuse, PT ;  /* 0x000000c002027233 */ /* 0x100fe20003803000 */
[----:B------:R-:W-:Y:S01]  /*1e100*/  PRMT R4, R4, 0x5410, R11 ;  /* 0x0000541004047816 */ /* 0x000fe2000000000b */
[--C-:B------:R-:W-:Y:S01]  /*1e110*/  HSET2.LE.AND R3, R3, R192.reuse, PT ;  /* 0x000000c003037233 */ /* 0x100fe20003803000 */
[----:B------:R-:W1:Y:S01]  /*1e120*/  LDSM.16.MT88.4 R24, [R206+0x5800] ;  /* 0x00580000ce18783b */ /* 0x000e620000004200 */
[----:B------:R-:W-:Y:S01]  /*1e130*/  LOP3.LUT R8, R149, R0, RZ, 0xc0, !PT ;  /* 0x0000000095087212 */ /* 0x000fe200078ec0ff */
[----:B------:R-:W-:Y:S01]  /*1e140*/  IMAD.WIDE.U32 R18, R18, -0x326172a9, RZ ;  /* 0xcd9e8d5712127825 */ /* 0x000fe200078e00ff */
[----:B------:R-:W-:Y:S01]  /*1e150*/  LOP3.LUT R9, R148, R2, RZ, 0xc0, !PT ;  /* 0x0000000294097212 */ /* 0x000fe200078ec0ff */
[----:B------:R-:W-:Y:S01]  /*1e160*/  HSET2.LE.AND R0, R4, R192, PT ;  /* 0x000000c004007233 */ /* 0x000fe20003803000 */
[----:B------:R-:W-:Y:S01]  /*1e170*/  LOP3.LUT R10, R136, R3, RZ, 0xc0, !PT ;  /* 0x00000003880a7212 */ /* 0x000fe200078ec0ff */
[----:B------:R-:W-:Y:S01]  /*1e180*/  IMAD.WIDE.U32 R2, R16, -0x326172a9, RZ ;  /* 0xcd9e8d5710027825 */ /* 0x000fe200078e00ff */
[----:B------:R-:W-:Y:S02]  /*1e190*/  HMMA.16816.F32 R156, R12, R32, R156 ;  /* 0x000000200c9c723c */ /* 0x000fe4000000189c */
[----:B------:R-:W-:-:S02]  /*1e1a0*/  LOP3.LUT R11, R137, R0, RZ, 0xc0, !PT ;  /* 0x00000000890b7212 */ /* 0x000fc400078ec0ff */
[----:B------:R-:W-:-:S04]  /*1e1b0*/  LOP3.LUT R0, R3, R242, R18, 0x96, !PT ;  /* 0x000000f203007212 */ /* 0x000fc800078e9612 */
[----:B------:R-:W-:Y:S01]  /*1e1c0*/  HMMA.16816.F32 R32, R12, R34, R56 ;  /* 0x000000220c20723c */ /* 0x000fe20000001838 */
[--C-:B------:R-:W-:Y:S02]  /*1e1d0*/  SHF.R.U32.HI R4, RZ, 0x10, R0.reuse ;  /* 0x00000010ff047819 */ /* 0x100fe40000011600 */
[----:B------:R-:W-:-:S04]  /*1e1e0*/  SHF.R.U32.HI R5, RZ, 0x18, R0 ;  /* 0x00000018ff057819 */ /* 0x000fc80000011600 */
[----:B------:R-:W-:Y:S02]  /*1e1f0*/  LOP3.LUT R13, R2, 0xffff, RZ, 0xc0, !PT ;  /* 0x0000ffff020d7812 */ /* 0x000fe400078ec0ff */
[C---:B------:R-:W-:Y:S02]  /*1e200*/  LOP3.LUT R3, R0.reuse, 0xffff, RZ, 0xc0, !PT ;  /* 0x0000ffff00037812 */ /* 0x040fe400078ec0ff */
[----:B------:R-:W-:Y:S02]  /*1e210*/  LOP3.LUT R12, R0, 0xff, RZ, 0xc0, !PT ;  /* 0x000000ff000c7812 */ /* 0x000fe400078ec0ff */
[----:B------:R-:W-:Y:S02]  /*1e220*/  SHF.R.U32.HI R0, RZ, 0x8, R3 ;  /* 0x00000008ff007819 */ /* 0x000fe40000011603 */
[----:B------:R-:W-:Y:S02]  /*1e230*/  LOP3.LUT R15, R2, 0xff, RZ, 0xc0, !PT ;  /* 0x000000ff020f7812 */ /* 0x000fe400078ec0ff */
[----:B------:R-:W-:-:S02]  /*1e240*/  SHF.R.U32.HI R13, RZ, 0x8, R13 ;  /* 0x00000008ff0d7819 */ /* 0x000fc4000001160d */
[----:B------:R-:W-:Y:S02]  /*1e250*/  LOP3.LUT R3, R4, 0xff, RZ, 0xc0, !PT ;  /* 0x000000ff04037812 */ /* 0x000fe400078ec0ff */
[----:B------:R-:W-:Y:S02]  /*1e260*/  LOP3.LUT R16, R17, R238, R30, 0x96, !PT ;  /* 0x000000ee11107212 */ /* 0x000fe400078e961e */
[--C-:B------:R-:W-:Y:S02]  /*1e270*/  SHF.R.U32.HI R14, RZ, 0x10, R2.reuse ;  /* 0x00000010ff0e7819 */ /* 0x100fe40000011602 */
[----:B------:R-:W-:Y:S02]  /*1e280*/  SHF.R.U32.HI R17, RZ, 0x18, R2 ;  /* 0x00000018ff117819 */ /* 0x000fe40000011602 */
[----:B------:R-:W-:Y:S02]  /*1e290*/  PRMT R4, R15, 0x5410, R13 ;  /* 0x000054100f047816 */ /* 0x000fe4000000000d */
[----:B------:R-:W-:-:S02]  /*1e2a0*/  PRMT R2, R3, 0x5410, R5 ;  /* 0x0000541003027816 */ /* 0x000fc40000000005 */
[----:B------:R-:W-:Y:S01]  /*1e2b0*/  LOP3.LUT R5, R14, 0xff, RZ, 0xc0, !PT ;  /* 0x000000ff0e057812 */ /* 0x000fe200078ec0ff */
[--C-:B------:R-:W-:Y:S01]  /*1e2c0*/  HSET2.LE.AND R3, R4, R192.reuse, PT ;  /* 0x000000c004037233 */ /* 0x100fe20003803000 */
[----:B------:R-:W-:Y:S01]  /*1e2d0*/  PRMT R0, R12, 0x5410, R0 ;  /* 0x000054100c007816 */ /* 0x000fe20000000000 */
[--C-:B------:R-:W-:Y:S01]  /*1e2e0*/  HSET2.LE.AND R2, R2, R192.reuse, PT ;  /* 0x000000c002027233 */ /* 0x100fe20003803000 */
[----:B------:R-:W-:Y:S02]  /*1e2f0*/  PRMT R4, R5, 0x5410, R17 ;  /* 0x0000541005047816 */ /* 0x000fe40000000011 */
[----:B------:R-:W-:Y:S01]  /*1e300*/  LOP3.LUT R14, R189, R3, RZ, 0xc0, !PT ;  /* 0x00000003bd0e7212 */ /* 0x000fe200078ec0ff */
[--C-:B------:R-:W-:Y:S01]  /*1e310*/  HSET2.LE.AND R0, R0, R192.reuse, PT ;  /* 0x000000c000007233 */ /* 0x100fe20003803000 */
[----:B------:R-:W-:Y:S01]  /*1e320*/  LOP3.LUT R13, R203, R2, RZ, 0xc0, !PT ;  /* 0x00000002cb0d7212 */ /* 0x000fe200078ec0ff */
[----:B------:R-:W-:Y:S01]  /*1e330*/  IMAD.WIDE.U32 R2, R16, -0x2daee0ad, RZ ;  /* 0xd2511f5310027825 */ /* 0x000fe200078e00ff */
[----:B------:R-:W-:-:S02]  /*1e340*/  HSET2.LE.AND R4, R4, R192, PT ;  /* 0x000000c004047233 */ /* 0x000fc40003803000 */
[----:B------:R-:W-:Y:S02]  /*1e350*/  LOP3.LUT R12, R218, R0, RZ, 0xc0, !PT ;  /* 0x00000000da0c7212 */ /* 0x000fe400078ec0ff */
[----:B------:R-:W-:Y:S01]  /*1e360*/  LOP3.LUT R0, R3, R237, R28, 0x96, !PT ;  /* 0x000000ed03007212 */ /* 0x000fe200078e961c */
[C---:B--2---:R-:W-:Y:S01]  /*1e370*/  HMMA.16816.F32 R152, R8.reuse, R20, R48 ;  /* 0x000000140898723c */ /* 0x044fe20000001830 */
[----:B------:R-:W-:Y:S02]  /*1e380*/  LOP3.LUT R15, R188, R4, RZ, 0xc0, !PT ;  /* 0x00000004bc0f7212 */ /* 0x000fe400078ec0ff */
[C---:B------:R-:W-:Y:S02]  /*1e390*/  LOP3.LUT R5, R2.reuse, 0xffff, RZ, 0xc0, !PT ;  /* 0x0000ffff02057812 */ /* 0x040fe400078ec0ff */
[----:B------:R-:W-:Y:S02]  /*1e3a0*/  LOP3.LUT R16, R2, 0xff, RZ, 0xc0, !PT ;  /* 0x000000ff02107812 */ /* 0x000fe400078ec0ff */
[----:B------:R-:W-:Y:S01]  /*1e3b0*/  SHF.R.U32.HI R4, RZ, 0x10, R2 ;  /* 0x00000010ff047819 */ /* 0x000fe20000011602 */
[----:B------:R-:W-:Y:S01]  /*1e3c0*/  HMMA.16816.F32 R148, R8, R22, R52 ;  /* 0x000000160894723c */ /* 0x000fe20000001834 */
[----:B------:R-:W-:-:S07]  /*1e3d0*/  SHF.R.U32.HI R3, RZ, 0x10, R0 ;  /* 0x00000010ff037819 */ /* 0x000fce0000011600 */
[C---:B-1----:R-:W-:Y:S08]  /*1e3e0*/  HMMA.16816.F32 R140, R8.reuse, R24, R140 ;  /* 0x00000018088c723c */ /* 0x042ff0000000188c */
[----:B------:R-:W-:Y:S07]  /*1e3f0*/  HMMA.16816.F32 R44, R8, R26, R44 ;  /* 0x0000001a082c723c */ /* 0x000fee000000182c */
[----:B------:R-:W-:-:S02]  /*1e400*/  SHF.R.U32.HI R11, RZ, 0x18, R2 ;  /* 0x00000018ff0b7819 */ /* 0x000fc40000011602 */
[C---:B------:R-:W-:Y:S02]  /*1e410*/  LOP3.LUT R2, R0.reuse, 0xffff, RZ, 0xc0, !PT ;  /* 0x0000ffff00027812 */ /* 0x040fe400078ec0ff */
[----:B------:R-:W-:Y:S02]  /*1e420*/  LOP3.LUT R9, R0, 0xff, RZ, 0xc0, !PT ;  /* 0x000000ff00097812 */ /* 0x000fe400078ec0ff */
[----:B------:R-:W-:Y:S02]  /*1e430*/  SHF.R.U32.HI R8, RZ, 0x18, R0 ;  /* 0x00000018ff087819 */ /* 0x000fe40000011600 */
[----:B------:R-:W-:Y:S02]  /*1e440*/  LOP3.LUT R0, R4, 0xff, RZ, 0xc0, !PT ;  /* 0x000000ff04007812 */ /* 0x000fe400078ec0ff */
[----:B------:R-:W-:Y:S02]  /*1e450*/  SHF.R.U32.HI R4, RZ, 0x8, R2 ;  /* 0x00000008ff047819 */ /* 0x000fe40000011602 */
[----:B------:R-:W-:-:S02]  /*1e460*/  LOP3.LUT R2, R3, 0xff, RZ, 0xc0, !PT ;  /* 0x000000ff03027812 */ /* 0x000fc400078ec0ff */
[----:B------:R-:W-:Y:S02]  /*1e470*/  PRMT R4, R9, 0x5410, R4 ;  /* 0x0000541009047816 */ /* 0x000fe40000000004 */
[----:B------:R-:W-:Y:S02]  /*1e480*/  PRMT R0, R0, 0x5410, R11 ;  /* 0x0000541000007816 */ /* 0x000fe4000000000b */
[----:B------:R-:W-:Y:S02]  /*1e490*/  PRMT R3, R2, 0x5410, R8 ;  /* 0x0000541002037816 */ /* 0x000fe40000000008 */
[----:B------:R-:W-:Y:S01]  /*1e4a0*/  SHF.R.U32.HI R5, RZ, 0x8, R5 ;  /* 0x00000008ff057819 */ /* 0x000fe20000011605 */
[--C-:B------:R-:W-:Y:S01]  /*1e4b0*/  HSET2.LE.AND R2, R4, R192.reuse, PT ;  /* 0x000000c004027233 */ /* 0x100fe20003803000 */
[----:B------:R-:W-:Y:S01]  /*1e4c0*/  IMAD.MOV.U32 R4, RZ, RZ, R164 ;  /* 0x000000ffff047224 */ /* 0x000fe200078e00a4 */
[--C-:B------:R-:W-:Y:S01]  /*1e4d0*/  HSET2.LE.AND R0, R0, R192.reuse, PT ;  /* 0x000000c000007233 */ /* 0x100fe20003803000 */
[----:B------:R-:W-:Y:S01]  /*1e4e0*/  PRMT R5, R16, 0x5410, R5 ;  /* 0x0000541010057816 */ /* 0x000fe20000000005 */
[----:B------:R-:W-:Y:S01]  /*1e4f0*/  HSET2.LE.AND R3, R3, R192, PT ;  /* 0x000000c003037233 */ /* 0x000fe20003803000 */
[----:B------:R-:W-:-:S02]  /*1e500*/  LOP3.LUT R10, R19, R238, R70, 0x96, !PT ;  /* 0x000000ee130a7212 */ /* 0x000fc400078e9646 */
[----:B------:R-:W-:Y:S01]  /*1e510*/  LOP3.LUT R139, R4, R0, RZ, 0xc0, !PT ;  /* 0x00000000048b7212 */ /* 0x000fe200078ec0ff */
[----:B------:R-:W-:Y:S01]  /*1e520*/  HSET2.LE.AND R0, R5, R192, PT ;  /* 0x000000c005007233 */ /* 0x000fe20003803000 */
[----:B------:R-:W-:Y:S01]  /*1e530*/  LOP3.LUT R136, R184, R2, RZ, 0xc0, !PT ;  /* 0x00000002b8887212 */ /* 0x000fe200078ec0ff */
[----:B------:R-:W-:Y:S01]  /*1e540*/  HMMA.16816.F32 R36, R12, R20, R36 ;  /* 0x000000140c24723c */ /* 0x000fe20000001824 */
[----:B------:R-:W-:Y:S01]  /*1e550*/  LOP3.LUT R137, R168, R3, RZ, 0xc0, !PT ;  /* 0x00000003a8897212 */ /* 0x000fe200078ec0ff */
[----:B------:R-:W-:Y:S01]  /*1e560*/  IMAD.WIDE.U32 R2, R10, -0x2daee0ad, RZ ;  /* 0xd2511f530a027825 */ /* 0x000fe200078e00ff */
[----:B------:R-:W-:-:S05]  /*1e570*/  LOP3.LUT R138, R185, R0, RZ, 0xc0, !PT ;  /* 0x00000000b98a7212 */ /* 0x000fca00078ec0ff */
[----:B------:R-:W-:Y:S01]  /*1e580*/  HMMA.16816.F32 R40, R12, R22, R40 ;  /* 0x000000160c28723c */ /* 0x000fe20000001828 */
[----:B------:R-:W1:Y:S01]  /*1e590*/  LDSM.16.MT88.4 R20, [R206+0x5c00] ;  /* 0x005c0000ce14783b */ /* 0x000e620000004200 */
[----:B------:R-:W-:Y:S02]  /*1e5a0*/  LOP3.LUT R0, R3, R237, R60, 0x96, !PT ;  /* 0x000000ed03007212 */ /* 0x000fe400078e963c */
[----:B------:R-:W-:Y:S02]  /*1e5b0*/  LOP3.LUT R5, R2, 0xffff, RZ, 0xc0, !PT ;  /* 0x0000ffff02057812 */ /* 0x000fe400078ec0ff */
[C---:B------:R-:W-:Y:S02]  /*1e5c0*/  LOP3.LUT R3, R0.reuse, 0xffff, RZ, 0xc0, !PT ;  /* 0x0000ffff00037812 */ /* 0x040fe400078ec0ff */
[----:B------:R-:W-:Y:S02]  /*1e5d0*/  SHF.R.U32.HI R4, RZ, 0x10, R0 ;  /* 0x00000010ff047819 */ /* 0x000fe40000011600 */
[----:B------:R-:W-:-:S02]  /*1e5e0*/  LOP3.LUT R9, R0, 0xff, RZ, 0xc0, !PT ;  /* 0x000000ff00097812 */ /* 0x000fc400078ec0ff */
[----:B------:R-:W-:Y:S02]  /*1e5f0*/  SHF.R.U32.HI R8, RZ, 0x18, R0 ;  /* 0x00000018ff087819 */ /* 0x000fe40000011600 */
[----:B------:R-:W-:Y:S02]  /*1e600*/  SHF.R.U32.HI R0, RZ, 0x8, R3 ;  /* 0x00000008ff007819 */ /* 0x000fe40000011603 */
[----:B------:R-:W-:Y:S02]  /*1e610*/  LOP3.LUT R3, R4, 0xff, RZ, 0xc0, !PT ;  /* 0x000000ff04037812 */ /* 0x000fe400078ec0ff */
[----:B------:R-:W-:Y:S01]  /*1e620*/  SHF.R.U32.HI R4, RZ, 0x10, R2 ;  /* 0x00000010ff047819 */ /* 0x000fe20000011602 */
[----:B------:R-:W-:Y:S01]  /*1e630*/  HMMA.16816.F32 R156, R12, R24, R156 ;  /* 0x000000180c9c723c */ /* 0x000fe2000000189c */
[----:B------:R-:W-:Y:S02]  /*1e640*/  LOP3.LUT R10, R2, 0xff, RZ, 0xc0, !PT ;  /* 0x000000ff020a7812 */ /* 0x000fe400078ec0ff */
[----:B------:R-:W-:-:S02]  /*1e650*/  SHF.R.U32.HI R5, RZ, 0x8, R5 ;  /* 0x00000008ff057819 */ /* 0x000fc40000011605 */
[----:B------:R-:W-:Y:S02]  /*1e660*/  SHF.R.U32.HI R11, RZ, 0x18, R2 ;  /* 0x00000018ff0b7819 */ /* 0x000fe40000011602 */
[----:B------:R-:W-:Y:S01]  /*1e670*/  LOP3.LUT R4, R4, 0xff, RZ, 0xc0, !PT ;  /* 0x000000ff04047812 */ /* 0x000fe200078ec0ff */
[----:B------:R-:W-:Y:S01]  /*1e680*/  HMMA.16816.F32 R12, R12, R26, R32 ;  /* 0x0000001a0c0c723c */ /* 0x000fe20000001820 */
[----:B------:R-:W-:Y:S02]  /*1e690*/  PRMT R5, R10, 0x5410, R5 ;  /* 0x000054100a057816 */ /* 0x000fe40000000005 */
[----:B------:R-:W-:Y:S02]  /*1e6a0*/  PRMT R0, R9, 0x5410, R0 ;  /* 0x0000541009007816 */ /* 0x000fe40000000000 */
[----:B------:R-:W-:Y:S02]  /*1e6b0*/  PRMT R2, R3, 0x5410, R8 ;  /* 0x0000541003027816 */ /* 0x000fe40000000008 */
[----:B------:R-:W-:Y:S01]  /*1e6c0*/  PRMT R4, R4, 0x5410, R11 ;  /* 0x0000541004047816 */ /* 0x000fe2000000000b */
[----:B------:R-:W-:-:S02]  /*1e6d0*/  HSET2.LE.AND R0, R0, R192, PT ;  /* 0x000000c000007233 */ /* 0x000fc40003803000 */
[--C-:B------:R-:W-:Y:S02]  /*1e6e0*/  HSET2.LE.AND R2, R2, R192.reuse, PT ;  /* 0x000000c002027233 */ /* 0x100fe40003803000 */
[--C-:B------:R-:W-:Y:S02]  /*1e6f0*/  HSET2.LE.AND R3, R5, R192.reuse, PT ;  /* 0x000000c005037233 */ /* 0x100fe40003803000 */
[----:B------:R-:W-:Y:S01]  /*1e700*/  HSET2.LE.AND R4, R4, R192, PT ;  /* 0x000000c004047233 */ /* 0x000fe20003803000 */
[----:B------:R-:W-:Y:S02]  /*1e710*/  LOP3.LUT R144, R197, R0, RZ, 0xc0, !PT ;  /* 0x00000000c5907212 */ /* 0x000fe400078ec0ff */
[----:B------:R-:W-:Y:S02]  /*1e720*/  LOP3.LUT R145, R196, R2, RZ, 0xc0, !PT ;  /* 0x00000002c4917212 */ /* 0x000fe400078ec0ff */
[----:B------:R-:W-:Y:S02]  /*1e730*/  LOP3.LUT R146, R186, R3, RZ, 0xc0, !PT ;  /* 0x00000003ba927212 */ /* 0x000fe400078ec0ff */
[----:B------:R-:W-:Y:S01]  /*1e740*/  LOP3.LUT R147, R190, R4, RZ, 0xc0, !PT ;  /* 0x00000004be937212 */ /* 0x000fe200078ec0ff */
[C---:B------:R-:W-:Y:S08]  /*1e750*/  HMMA.16816.F32 R152, R136.reuse, R160, R152 ;  /* 0x000000a08898723c */ /* 0x040ff00000001898 */
[----:B------:R-:W-:Y:S08]  /*1e760*/  HMMA.16816.F32 R148, R136, R162, R148 ;  /* 0x000000a28894723c */ /* 0x000ff00000001894 */
[----:B------:R-:W-:Y:S08]  /*1e770*/  HMMA.16816.F32 R164, R144, R160, R36 ;  /* 0x000000a090a4723c */ /* 0x000ff00000001824 */
[----:B-1----:R-:W-:Y:S08]  /*1e780*/  HMMA.16816.F32 R140, R136, R20, R140 ;  /* 0x00000014888c723c */ /* 0x002ff0000000188c */
[C---:B------:R-:W-:Y:S08]  /*1e790*/  HMMA.16816.F32 R160, R144.reuse, R162, R40 ;  /* 0x000000a290a0723c */ /* 0x040ff00000001828 */
[----:B------:R-:W-:Y:S08]  /*1e7a0*/  HMMA.16816.F32 R156, R144, R20, R156 ;  /* 0x00000014909c723c */ /* 0x000ff0000000189c */
[-C--:B------:R-:W-:Y:S08]  /*1e7b0*/  HMMA.16816.F32 R136, R136, R22.reuse, R44 ;  /* 0x000000168888723c */ /* 0x080ff0000000182c */
[----:B------:R-:W-:Y:S01]  /*1e7c0*/  HMMA.16816.F32 R144, R144, R22, R12 ;  /* 0x000000169090723c */ /* 0x000fe2000000180c */
[----:B------:R-:W-:Y:S01]  /*1e7d0*/  IADD3 R245, P0, R6, -0x200, RZ ;  /* 0xfffffe0006f57810 */ /* 0x000fe20007f1e0ff */
[----:B------:R-:W-:-:S02]  /*1e7e0*/  IMAD.MOV.U32 R37, RZ, RZ, R193 ;  /* 0x000000ffff257224 */ /* 0x000fc400078e00c1 */
[----:B------:R-:W-:Y:S01]  /*1e7f0*/  IMAD.MOV.U32 R38, RZ, RZ, R191 ;  /* 0x000000ffff267224 */ /* 0x000fe200078e00bf */
[----:B------:R-:W-:Y:S01]  /*1e800*/  IADD3.X R243, R7, -0x1, RZ, P0, !PT ;  /* 0xffffffff07f37810 */ /* 0x000fe200007fe4ff */
[----:B------:R-:W-:Y:S02]  /*1e810*/  IMAD.MOV.U32 R39, RZ, RZ, R202 ;  /* 0x000000ffff277224 */ /* 0x000fe400078e00ca */
[----:B------:R-:W-:Y:S02]  /*1e820*/  IMAD.MOV.U32 R36, RZ, RZ, R200 ;  /* 0x000000ffff247224 */ /* 0x000fe400078e00c8 */
.L_x_898:
[----:B---3--:R-:W2:Y:S02]  /*1e830*/  LDL R0, [R1+0x2c4] ;  /* 0x0002c40001007983 */ /* 0x008ea40000100800 */
[----:B--2---:R-:W-:-:S13]  /*1e840*/  ISETP.GT.AND P0, PT, R230, R0, PT ;  /* 0x00000000e600720c */ /* 0x004fda0003f04270 */
[----:B------:R-:W-:Y:S05]  /*1e850*/  @!P0 BRA `(.L_x_903) ;  /* 0x0000eec000008947 */ /* 0x000fea0003800000 */
[----:B------:R-:W2:Y:S04]  /*1e860*/  LDL.LU R8, [R1+0x280] ;  /* 0x0002800001087983 */ /* 0x000ea80000300800 */
[----:B------:R-:W3:Y:S04]  /*1e870*/  LDL.LU R6, [R1+0x284] ;  /* 0x0002840001067983 */ /* 0x000ee80000300800 */
[----:B------:R-:W4:Y:S04]  /*1e880*/  LDL.LU R7, [R1+0x19c] ;  /* 0x00019c0001077983 */ /* 0x000f280000300800 */
[----:B------:R-:W4:Y:S01]  /*1e890*/  LDL.64 R12, [R1+0x80] ;  /* 0x00008000010c7983 */ /* 0x000f220000100a00 */
[----:B------:R-:W-:Y:S01]  /*1e8a0*/  IMAD.MOV.U32 R132, RZ, RZ, R37 ;  /* 0x000000ffff847224 */ /* 0x000fe200078e0025 */
[----:B-----5:R-:W-:Y:S01]  /*1e8b0*/  MOV R2, R39 ;  /* 0x0000002700027202 */ /* 0x020fe20000000f00 */
[----:B------:R-:W-:-:S02]  /*1e8c0*/  IMAD.MOV.U32 R3, RZ, RZ, R38 ;  /* 0x000000ffff037224 */ /* 0x000fc400078e0026 */
[----:B------:R-:W-:Y:S01]  /*1e8d0*/  IMAD.MOV.U32 R133, RZ, RZ, R36 ;  /* 0x000000ffff857224 */ /* 0x000fe200078e0024 */
[----:B--2---:R-:W-:Y:S02]  /*1e8e0*/  SHF.R.S32.HI R4, RZ, 0x1f, R8 ;  /* 0x0000001fff047819 */ /* 0x004fe40000011408 */
[----:B---3--:R-:W-:Y:S02]  /*1e8f0*/  SHF.R.S32.HI R0, RZ, 0x1f, R6 ;  /* 0x0000001fff007819 */ /* 0x008fe40000011406 */
[----:B------:R-:W-:Y:S01]  /*1e900*/  SHF.L.U64.HI R9, R8, 0x1, R4 ;  /* 0x0000000108097819 */ /* 0x000fe20000010204 */
[----:B----4-:R-:W-:Y:S01]  /*1e910*/  IMAD R5, R7, 0x38, R8 ;  /* 0x0000003807057824 */ /* 0x010fe200078e0208 */
[----:B------:R-:W-:Y:S01]  /*1e920*/  SHF.L.U64.HI R4, R6, 0x1, R0 ;  /* 0x0000000106047819 */ /* 0x000fe20000010200 */
[----:B------:R-:W-:Y:S01]  /*1e930*/  IMAD.SHL.U32 R8, R8, 0x2, RZ ;  /* 0x0000000208087824 */ /* 0x000fe200078e00ff */
[----:B------:R-:W-:Y:S01]  /*1e940*/  SHF.L.U32 R0, R6, 0x1, RZ ;  /* 0x0000000106007819 */ /* 0x000fe200000006ff */
[----:B------:R-:W-:Y:S01]  /*1e950*/  STL [R1+0x2b4], R9 ;  /* 0x0002b40901007387 */ /* 0x000fe20000100800 */
[----:B------:R-:W-:-:S02]  /*1e960*/  IMAD R6, R13, 0x60, RZ ;  /* 0x000000600d067824 */ /* 0x000fc400078e02ff */
[----:B------:R-:W-:Y:S01]  /*1e970*/  IMAD.WIDE.U32 R10, R12, 0x60, RZ ;  /* 0x000000600c0a7825 */ /* 0x000fe200078e00ff */
[----:B------:R1:W-:Y:S04]  /*1e980*/  STL [R1+0x2b8], R8 ;  /* 0x0002b80801007387 */ /* 0x0003e80000100800 */
[----:B------:R2:W-:Y:S04]  /*1e990*/  STL [R1+0x2ac], R4 ;  /* 0x0002ac0401007387 */ /* 0x0005e80000100800 */
[----:B------:R3:W-:Y:S01]  /*1e9a0*/  STL [R1+0x2b0], R0 ;  /* 0x0002b00001007387 */ /* 0x0007e20000100800 */
[----:B-1----:R-:W-:Y:S01]  /*1e9b0*/  IMAD.WIDE.U32 R8, R7, 0x70, RZ ;  /* 0x0000007007087825 */ /* 0x002fe200078e00ff */
[----:B--2---:R-:W-:-:S04]  /*1e9c0*/  SHF.R.S32.HI R4, RZ, 0x1f, R7 ;  /* 0x0000001fff047819 */ /* 0x004fc80000011407 */
[----:B------:R-:W-:Y:S01]  /*1e9d0*/  STL.64 [R1+0x298], R8 ;  /* 0x0002980801007387 */ /* 0x000fe20000100a00 */
[C---:B------:R-:W-:Y:S01]  /*1e9e0*/  SHF.L.U64.HI R7, R12.reuse, 0x6, R13 ;  /* 0x000000060c077819 */ /* 0x040fe2000001020d */
[----:B------:R-:W-:Y:S01]  /*1e9f0*/  IMAD.SHL.U32 R12, R12, 0x40, RZ ;  /* 0x000000400c0c7824 */ /* 0x000fe200078e00ff */
[----:B---3--:R-:W-:Y:S01]  /*1ea00*/  IADD3 R0, R5, 0x1, RZ ;  /* 0x0000000105007810 */ /* 0x008fe20007ffe0ff */
[----:B------:R-:W-:Y:S02]  /*1ea10*/  IMAD R4, R4, 0x70, RZ ;  /* 0x0000007004047824 */ /* 0x000fe400078e02ff */
[----:B------:R1:W-:Y:S01]  /*1ea20*/  STL [R1+0x310], R7 ;  /* 0x0003100701007387 */ /* 0x0003e20000100800 */
[----:B------:R-:W-:-:S03]  /*1ea30*/  SHF.R.S32.HI R5, RZ, 0x1f, R0 ;  /* 0x0000001fff057819 */ /* 0x000fc60000011400 */
[----:B------:R2:W-:Y:S04]  /*1ea40*/  STL.64 [R1+0x308], R10 ;  /* 0x0003080a01007387 */ /* 0x0005e80000100a00 */
[----:B------:R2:W-:Y:S01]  /*1ea50*/  STL [R1+0x304], R12 ;  /* 0x0003040c01007387 */ /* 0x0005e20000100800 */
[----:B-1----:R-:W-:Y:S02]  /*1ea60*/  IADD3 R7, R6, R11, RZ ;  /* 0x0000000b06077210 */ /* 0x002fe40007ffe0ff */
[C---:B------:R-:W-:Y:S01]  /*1ea70*/  SHF.L.U64.HI R6, R0.reuse, 0x1, R5 ;  /* 0x0000000100067819 */ /* 0x040fe20000010205 */
[----:B------:R-:W-:Y:S01]  /*1ea80*/  IMAD.SHL.U32 R5, R0, 0x2, RZ ;  /* 0x0000000200057824 */ /* 0x000fe200078e00ff */
[----:B------:R-:W-:Y:S01]  /*1ea90*/  IADD3 R0, R9, R4, RZ ;  /* 0x0000000409007210 */ /* 0x000fe20007ffe0ff */
[----:B------:R2:W-:Y:S04]  /*1eaa0*/  STL [R1+0x2a8], R7 ;  /* 0x0002a80701007387 */ /* 0x0005e80000100800 */
[----:B------:R2:W-:Y:S04]  /*1eab0*/  STL [R1+0x2a4], R6 ;  /* 0x0002a40601007387 */ /* 0x0005e80000100800 */
[----:B------:R2:W-:Y:S04]  /*1eac0*/  STL [R1+0x294], R0 ;  /* 0x0002940001007387 */ /* 0x0005e80000100800 */
[----:B------:R2:W-:Y:S02]  /*1ead0*/  STL [R1+0x2a0], R5 ;  /* 0x0002a00501007387 */ /* 0x0005e40000100800 */
.L_x_906:
[----:B------:R-:W3:Y:S01]  /*1eae0*/  LDL.64 R8, [R1+0x2d0] ;  /* 0x0002d00001087983 */ /* 0x000ee20000100a00 */
[----:B------:R-:W-:Y:S04]  /*1eaf0*/  DEPBAR.LE SB0, 0x0 ;  /* 0x000080000000791a */ /* 0x000fe80000000000 */
[----:B------:R-:W-:Y:S01]  /*1eb00*/  WARPSYNC 0xffffffff ;  /* 0xffffffff00007948 */ /* 0x000fe20003800000 */
[----:B--2---:R-:W3:Y:S01]  /*1eb10*/  LDL.64 R4, [R1+0x2e0] ;  /* 0x0002e00001047983 */ /* 0x004ee20000100a00 */
[----:B------:R-:W-:Y:S01]  /*1eb20*/  IADD3 R246, R230, -0x1, RZ ;  /* 0xffffffffe6f67810 */ /* 0x000fe20007ffe0ff */
[C---:B-----5:R-:W-:Y:S01]  /*1eb30*/  IMAD.SHL.U32 R7, R248.reuse, 0x80, RZ ;  /* 0x00000080f8077824 */ /* 0x060fe200078e00ff */
[C-C-:B------:R-:W-:Y:S01]  /*1eb40*/  SHF.L.U64.HI R0, R248.reuse, 0x7, R249.reuse ;  /* 0x00000007f8007819 */ /* 0x140fe200000102f9 */
[----:B------:R-:W-:Y:S01]  /*1eb50*/  IMAD.WIDE.U32 R14, R248, 0x60, RZ ;  /* 0x00000060f80e7825 */ /* 0x000fe200078e00ff */
[----:B------:R-:W-:Y:S01]  /*1eb60*/  ISETP.GE.AND P0, PT, R235, R244, PT ;  /* 0x000000f4eb00720c */ /* 0x000fe20003f06270 */
[----:B------:R-:W2:Y:S01]  /*1eb70*/  LDL.64 R18, [R1+0x58] ;  /* 0x0000580001127983 */ /* 0x000ea20000100a00 */
[----:B------:R-:W-:Y:S01]  /*1eb80*/  SHF.R.S32.HI R6, RZ, 0x1f, R246 ;  /* 0x0000001fff067819 */ /* 0x000fe200000114f6 */
[----:B------:R-:W-:Y:S01]  /*1eb90*/  IMAD R0, R0, R246, RZ ;  /* 0x000000f600007224 */ /* 0x000fe200078e02ff */
[----:B------:R-:W-:Y:S01]  /*1eba0*/  SHF.L.U64.HI R16, R248, 0x6, R249 ;  /* 0x00000006f8107819 */ /* 0x000fe200000102f9 */
[----:B------:R-:W-:Y:S01]  /*1ebb0*/  IMAD R11, R249, 0x60, RZ ;  /* 0x00000060f90b7824 */ /* 0x000fe200078e02ff */
[----:B------:R-:W-:Y:S01]  /*1ebc0*/  BSSY B0, `(.L_x_904) ;  /* 0x00000c0000007945 */ /* 0x000fe20003800000 */
[----:B------:R-:W-:Y:S01]  /*1ebd0*/  BAR.SYNC.DEFER_BLOCKING 0x0 ;  /* 0x0000000000007b1d */ /* 0x000fe20000010000 */
[-C--:B------:R-:W-:Y:S02]  /*1ebe0*/  IMAD R0, R6, R7.reuse, R0 ;  /* 0x0000000706007224 */ /* 0x080fe400078e0200 */
[----:B------:R-:W-:Y:S03]  /*1ebf0*/  IMAD.IADD R11, R11, 0x1, R15 ;  /* 0x000000010b0b7824 */ /* 0x000fe600078e020f */
[----:B------:R-:W-:Y:S06]  /*1ec00*/  @P0 STS [R229+0x4000], RZ ;  /* 0x004000ffe5000388 */ /* 0x000fec0000000800 */
[----:B------:R-:W-:Y:S06]  /*1ec10*/  @P0 STS [R229+0x4004], RZ ;  /* 0x004004ffe5000388 */ /* 0x000fec0000000800 */
[----:B------:R-:W-:Y:S01]  /*1ec20*/  @P0 STS.64 [R229+0x4008], RZ ;  /* 0x004008ffe5000388 */ /* 0x000fe20000000a00 */
[----:B---3--:R-:W-:Y:S02]  /*1ec30*/  IMAD.MOV.U32 R5, RZ, RZ, R9 ;  /* 0x000000ffff057224 */ /* 0x008fe400078e0009 */
[----:B------:R-:W-:Y:S02]  /*1ec40*/  IMAD.SHL.U32 R9, R248, 0x40, RZ ;  /* 0x00000040f8097824 */ /* 0x000fe400078e00ff */
[----:B------:R-:W-:Y:S04]  /*1ec50*/  IMAD.WIDE.U32 R4, R246, R7, R4 ;  /* 0x00000007f6047225 */ /* 0x000fe800078e0004 */
[----:B------:R-:W-:Y:S01]  /*1ec60*/  IMAD.IADD R0, R5, 0x1, R0 ;  /* 0x0000000105007824 */ /* 0x000fe200078e0200 */
[----:B--2---:R-:W-:Y:S02]  /*1ec70*/  @!P0 LEA R12, P6, R4, R18, 0x1 ;  /* 0x00000012040c8211 */ /* 0x004fe400078c08ff */
[-C--:B------:R-:W-:Y:S02]  /*1ec80*/  @!P0 LEA R7, P1, R248, R4.reuse, 0x5 ;  /* 0x00000004f8078211 */ /* 0x080fe400078228ff */
[-C--:B------:R-:W-:Y:S02]  /*1ec90*/  @!P0 LEA.HI.X R13, R4, R19.reuse, R0, 0x1, P6 ;  /* 0x00000013040d8211 */ /* 0x080fe400030f0c00 */
[----:B------:R-:W-:Y:S02]  /*1eca0*/  @!P0 IADD3 R14, P2, R14, R4, RZ ;  /* 0x000000040e0e8210 */ /* 0x000fe40007f5e0ff */
[----:B------:R-:W-:Y:S01]  /*1ecb0*/  @!P0 LEA R10, P5, R7, R18, 0x1 ;  /* 0x00000012070a8211 */ /* 0x000fe200078a08ff */
[----:B------:R-:W-:Y:S01]  /*1ecc0*/  @!PT LDS RZ, [RZ] ;  /* 0x00000000fffff984 */ /* 0x000fe20000000800 */
[----:B------:R-:W-:Y:S01]  /*1ecd0*/  @!PT LDS RZ, [RZ] ;  /* 0x00000000fffff984 */ /* 0x000fe20000000800 */
[----:B------:R-:W-:Y:S01]  /*1ece0*/  @!PT LDS RZ, [RZ] ;  /* 0x00000000fffff984 */ /* 0x000fe20000000800 */
[----:B------:R1:W-:Y:S01]  /*1ecf0*/  @!P0 LDGSTS.E.BYPASS.LTC128B.128 [R229+0x4000], [R12.64] ;  /* 0x040000000ce58fae */ /* 0x0003e2000b901d44 */
[----:B------:R-:W-:Y:S01]  /*1ed00*/  @!P0 LEA.HI.X R15, R248, R0, R249, 0x5, P1 ;  /* 0x00000000f80f8211 */ /* 0x000fe200008f2cf9 */
[C---:B------:R-:W-:Y:S01]  /*1ed10*/  @!P0 IMAD.X R5, R0.reuse, 0x1, R11, P2 ;  /* 0x0000000100058824 */ /* 0x040fe200010e060b */
[----:B------:R-:W-:Y:S02]  /*1ed20*/  @!P0 IADD3 R9, P4, R9, R4, RZ ;  /* 0x0000000409098210 */ /* 0x000fe40007f9e0ff */
[-C--:B------:R-:W-:Y:S01]  /*1ed30*/  @!P0 LEA.HI.X R11, R7, R19.reuse, R15, 0x1, P5 ;  /* 0x00000013070b8211 */ /* 0x080fe200028f0c0f */
[----:B------:R-:W-:Y:S01]  /*1ed40*/  @P0 STS.128 [R229+0x4800], RZ ;  /* 0x004800ffe5000388 */ /* 0x000fe20000000c00 */
[CC--:B------:R-:W-:Y:S01]  /*1ed50*/  @!P0 LEA R8, P3, R9.reuse, R18.reuse, 0x1 ;  /* 0x0000001209088211 */ /* 0x0c0fe200078608ff */
[----:B------:R-:W-:Y:S01]  /*1ed60*/  @!P0 IMAD.X R16, R0, 0x1, R16, P4 ;  /* 0x0000000100108824 */ /* 0x000fe200020e0610 */
[C---:B------:R-:W-:Y:S03]  /*1ed70*/  @!P0 LEA R6, P1, R14.reuse, R18, 0x1 ;  /* 0x000000120e068211 */ /* 0x040fe600078208ff */
[----:B------:R-:W-:Y:S01]  /*1ed80*/  @!PT LDS RZ, [RZ] ;  /* 0x00000000fffff984 */ /* 0x000fe20000000800 */
[----:B------:R-:W-:Y:S01]  /*1ed90*/  @!PT LDS RZ, [RZ] ;  /* 0x00000000fffff984 */ /* 0x000fe20000000800 */
[----:B------:R-:W-:Y:S01]  /*1eda0*/  @!PT LDS RZ, [RZ] ;  /* 0x00000000fffff984 */ /* 0x000fe20000000800 */
[----:B------:R2:W-:Y:S01]  /*1edb0*/  @!P0 LDGSTS.E.BYPASS.LTC128B.128 [R229+0x4800], [R10.64] ;  /* 0x048000000ae58fae */ /* 0x0005e2000b901d44 */
[-C--:B------:R-:W-:Y:S02]  /*1edc0*/  @!P0 LEA.HI.X R9, R9, R19.reuse, R16, 0x1, P3 ;  /* 0x0000001309098211 */ /* 0x080fe400018f0c10 */
[----:B------:R-:W-:Y:S03]  /*1edd0*/  @!P0 LEA.HI.X R7, R14, R19, R5, 0x1, P1 ;  /* 0x000000130e078211 */ /* 0x000fe600008f0c05 */
        /* <DEDUP_REMOVED lines=95> */
[-C--:B------:R-:W-:Y:S01]  /*1f3d0*/  HMMA.16816.F32 R124, R180, R178.reuse, R124 ;  /* 0x000000b2b47c723c */ /* 0x080fe2000000187c */
[----:B------:R-:W2:Y:S07]  /*1f3e0*/  LDL R183, [R1+0x2c4] ;  /* 0x0002c40001b77983 */ /* 0x000eae0000100800 */
[----:B------:R-:W-:Y:S07]  /*1f3f0*/  HMMA.16816.F32 R128, R172, R178, R128 ;  /* 0x000000b2ac80723c */ /* 0x000fee0000001880 */
[----:B------:R-:W-:Y:S02]  /*1f400*/  IMAD.MOV.U32 R174, RZ, RZ, R245 ;  /* 0x000000ffffae7224 */ /* 0x000fe400078e00f5 */
[----:B------:R-:W-:Y:S01]  /*1f410*/  IMAD.MOV.U32 R175, RZ, RZ, R243 ;  /* 0x000000ffffaf7224 */ /* 0x000fe200078e00f3 */
[----:B--2---:R-:W-:Y:S11]  /*1f420*/  ISETP.GT.AND P1, PT, R246, R183, PT ;  /* 0x000000b7f600720c */ /* 0x004ff60003f24270 */
[----:B------:R-:W-:Y:S02]  /*1f430*/  @!UPT UIADD3 URZ, URZ, URZ, URZ ;  /* 0x0000003f3f3ff290 */ /* 0x000fe4000fffe03f */
[----:B------:R-:W-:-:S05]  /*1f440*/  @!P1 BRA `(.L_x_905) ;  /* 0x0000037000009947 */ /* 0x000fca0003800000 */
[----:B------:R-:W2:Y:S01]  /*1f450*/  LDL.64 R188, [R1+0x80] ;  /* 0x0000800001bc7983 */ /* 0x000ea20000100a00 */
[----:B------:R-:W-:Y:S03]  /*1f460*/  IADD3 R0, R230, -0x2, RZ ;  /* 0xfffffffee6007810 */ /* 0x000fe60007ffe0ff */
[----:B------:R-:W3:Y:S01]  /*1f470*/  LDL.64 R192, [R1+0x2c8] ;  /* 0x0002c80001c07983 */ /* 0x000ee20000100a00 */
[----:B------:R-:W-:Y:S03]  /*1f480*/  SHF.R.S32.HI R171, RZ, 0x1f, R0 ;  /* 0x0000001fffab7819 */ /* 0x000fe60000011400 */
[----:B------:R-:W4:Y:S04]  /*1f490*/  LDL.64 R190, [R1+0x2e8] ;  /* 0x0002e80001be7983 */ /* 0x000f280000100a00 */
[----:B------:R-:W5:Y:S04]  /*1f4a0*/  LDL.64 R250, [R1+0x38] ;  /* 0x0000380001fa7983 */ /* 0x000f680000100a00 */
[----:B------:R-:W5:Y:S04]  /*1f4b0*/  LDL R187, [R1+0x304] ;  /* 0x0003040001bb7983 */ /* 0x000f680000100800 */
[----:B------:R-:W5:Y:S04]  /*1f4c0*/  LDL R252, [R1+0x310] ;  /* 0x0003100001fc7983 */ /* 0x000f680000100800 */
[----:B------:R-:W5:Y:S04]  /*1f4d0*/  LDL.64 R184, [R1+0x308] ;  /* 0x0003080001b87983 */ /* 0x000f680000100a00 */
[----:B------:R-:W5:Y:S04]  /*1f4e0*/  LDL R247, [R1+0x2a8] ;  /* 0x0002a80001f77983 */ /* 0x000f680000100800 */
[----:B------:R1:W-:Y:S04]  /*1f4f0*/  @P0 STS [R229+0x2000], RZ ;  /* 0x002000ffe5000388 */ /* 0x0003e80000000800 */
[----:B------:R1:W-:Y:S04]  /*1f500*/  @P0 STS [R229+0x2004], RZ ;  /* 0x002004ffe5000388 */ /* 0x0003e80000000800 */
[----:B------:R1:W-:Y:S01]  /*1f510*/  @P0 STS.64 [R229+0x2008], RZ ;  /* 0x002008ffe5000388 */ /* 0x0003e20000000a00 */
[C---:B--2---:R-:W-:Y:S01]  /*1f520*/  SHF.L.U64.HI R170, R188.reuse, 0x7, R189 ;  /* 0x00000007bcaa7819 */ /* 0x044fe200000102bd */
[----:B------:R-:W-:Y:S02]  /*1f530*/  IMAD.SHL.U32 R172, R188, 0x80, RZ ;  /* 0x00000080bcac7824 */ /* 0x000fe400078e00ff */
[----:B---3--:R-:W-:Y:S02]  /*1f540*/  IMAD.MOV.U32 R169, RZ, RZ, R193 ;  /* 0x000000ffffa97224 */ /* 0x008fe400078e00c1 */
[----:B------:R-:W-:Y:S02]  /*1f550*/  IMAD R170, R170, R0, RZ ;  /* 0x00000000aaaa7224 */ /* 0x000fe400078e02ff */
[----:B----4-:R-:W-:Y:S04]  /*1f560*/  IMAD.MOV.U32 R168, RZ, RZ, R190 ;  /* 0x000000ffffa87224 */ /* 0x010fe800078e00be */
[-C--:B------:R-:W-:Y:S04]  /*1f570*/  IMAD.WIDE.U32 R168, R0, R172.reuse, R168 ;  /* 0x000000ac00a87225 */ /* 0x080fe800078e00a8 */
[----:B------:R-:W-:Y:S01]  /*1f580*/  IMAD R0, R171, R172, R170 ;  /* 0x000000acab007224 */ /* 0x000fe200078e02aa */
[----:B-----5:R-:W-:Y:S03]  /*1f590*/  @!P0 LEA R170, P1, R168, R250, 0x1 ;  /* 0x000000faa8aa8211 */ /* 0x020fe600078208ff */
[----:B------:R-:W-:Y:S01]  /*1f5a0*/  IMAD.IADD R0, R169, 0x1, R0 ;  /* 0x00000001a9007824 */ /* 0x000fe200078e0200 */
[----:B------:R-:W-:Y:S04]  /*1f5b0*/  @!P0 LEA R169, P2, R188, R168, 0x5 ;  /* 0x000000a8bca98211 */ /* 0x000fe800078428ff */
[-C--:B------:R-:W-:Y:S05]  /*1f5c0*/  @!P0 LEA.HI.X R171, R168, R251.reuse, R0, 0x1, P1 ;  /* 0x000000fba8ab8211 */ /* 0x080fea00008f0c00 */
[----:B------:R-:W-:Y:S01]  /*1f5d0*/  @!PT LDS RZ, [RZ] ;  /* 0x00000000fffff984 */ /* 0x000fe20000000800 */
[----:B------:R-:W-:Y:S01]  /*1f5e0*/  @!PT LDS RZ, [RZ] ;  /* 0x00000000fffff984 */ /* 0x000fe20000000800 */
[----:B------:R-:W-:Y:S01]  /*1f5f0*/  @!PT LDS RZ, [RZ] ;  /* 0x00000000fffff984 */ /* 0x000fe20000000800 */
[----:B------:R2:W-:Y:S04]  /*1f600*/  @!P0 LDGSTS.E.BYPASS.LTC128B.128 [R229+0x2000], [R170.64] ;  /* 0x02000000aae58fae */ /* 0x0005e8000b901d44 */
[----:B------:R1:W-:Y:S01]  /*1f610*/  @P0 STS.128 [R229+0x2800], RZ ;  /* 0x002800ffe5000388 */ /* 0x0003e20000000c00 */
[C---:B--2---:R-:W-:Y:S02]  /*1f620*/  @!P0 LEA R170, P1, R169.reuse, R250, 0x1 ;  /* 0x000000faa9aa8211 */ /* 0x044fe400078208ff */
[----:B------:R-:W-:Y:S04]  /*1f630*/  @!P0 LEA.HI.X R171, R188, R0, R189, 0x5, P2 ;  /* 0x00000000bcab8211 */ /* 0x000fe800010f2cbd */
[-C--:B------:R-:W-:Y:S02]  /*1f640*/  @!P0 LEA.HI.X R171, R169, R251.reuse, R171, 0x1, P1 ;  /* 0x000000fba9ab8211 */ /* 0x080fe400008f0cab */
[----:B------:R-:W-:Y:S03]  /*1f650*/  @!P0 IADD3 R169, P2, R187, R168, RZ ;  /* 0x000000a8bba98210 */ /* 0x000fe60007f5e0ff */
[----:B------:R-:W-:Y:S01]  /*1f660*/  @!PT LDS RZ, [RZ] ;  /* 0x00000000fffff984 */ /* 0x000fe20000000800 */
[----:B------:R-:W-:Y:S01]  /*1f670*/  @!PT LDS RZ, [RZ] ;  /* 0x00000000fffff984 */ /* 0x000fe20000000800 */
[----:B------:R-:W-:Y:S01]  /*1f680*/  @!PT LDS RZ, [RZ] ;  /* 0x00000000fffff984 */ /* 0x000fe20000000800 */
[----:B------:R2:W-:Y:S04]  /*1f690*/  @!P0 LDGSTS.E.BYPASS.LTC128B.128 [R229+0x2800], [R170.64] ;  /* 0x02800000aae58fae */ /* 0x0005e8000b901d44 */
[----:B------:R1:W-:Y:S01]  /*1f6a0*/  @P0 STS.128 [R229+0x3000], RZ ;  /* 0x003000ffe5000388 */ /* 0x0003e20000000c00 */
[----:B--2---:R-:W-:Y:S01]  /*1f6b0*/  @!P0 IMAD.X R171, R0, 0x1, R252, P2 ;  /* 0x0000000100ab8824 */ /* 0x004fe200010e06fc */
[C---:B------:R-:W-:Y:S04]  /*1f6c0*/  @!P0 LEA R170, P1, R169.reuse, R250, 0x1 ;  /* 0x000000faa9aa8211 */ /* 0x040fe800078208ff */
[-C--:B------:R-:W-:Y:S02]  /*1f6d0*/  @!P0 LEA.HI.X R171, R169, R251.reuse, R171, 0x1, P1 ;  /* 0x000000fba9ab8211 */ /* 0x080fe400008f0cab */
[----:B------:R-:W-:Y:S03]  /*1f6e0*/  @!P0 IADD3 R169, P2, R184, R168, RZ ;  /* 0x000000a8b8a98210 */ /* 0x000fe60007f5e0ff */
[----:B------:R-:W-:Y:S01]  /*1f6f0*/  @!PT LDS RZ, [RZ] ;  /* 0x00000000fffff984 */ /* 0x000fe20000000800 */
[----:B------:R-:W-:Y:S01]  /*1f700*/  @!PT LDS RZ, [RZ] ;  /* 0x00000000fffff984 */ /* 0x000fe20000000800 */
[----:B------:R-:W-:Y:S01]  /*1f710*/  @!PT LDS RZ, [RZ] ;  /* 0x00000000fffff984 */ /* 0x000fe20000000800 */
[----:B------:R1:W-:Y:S01]  /*1f720*/  @!P0 LDGSTS.E.BYPASS.LTC128B.128 [R229+0x3000], [R170.64] ;  /* 0x03000000aae58fae */ /* 0x0003e2000b901d44 */
[C---:B------:R-:W-:Y:S01]  /*1f730*/  @!P0 LEA R168, P1, R169.reuse, R250, 0x1 ;  /* 0x000000faa9a88211 */ /* 0x040fe200078208ff */
[----:B------:R-:W-:Y:S02]  /*1f740*/  @!P0 IMAD.X R0, R0, 0x1, R247, P2 ;  /* 0x0000000100008824 */ /* 0x000fe400010e06f7 */
[----:B------:R1:W-:Y:S03]  /*1f750*/  @P0 STS.128 [R229+0x3800], RZ ;  /* 0x003800ffe5000388 */ /* 0x0003e60000000c00 */
[----:B------:R-:W-:Y:S05]  /*1f760*/  @!P0 LEA.HI.X R169, R169, R251, R0, 0x1, P1 ;  /* 0x000000fba9a98211 */ /* 0x000fea00008f0c00 */
[----:B------:R-:W-:Y:S01]  /*1f770*/  @!PT LDS RZ, [RZ] ;  /* 0x00000000fffff984 */ /* 0x000fe20000000800 */
[----:B------:R-:W-:Y:S01]  /*1f780*/  @!PT LDS RZ, [RZ] ;  /* 0x00000000fffff984 */ /* 0x000fe20000000800 */
[----:B------:R-:W-:Y:S01]  /*1f790*/  @!PT LDS RZ, [RZ] ;  /* 0x00000000fffff984 */ /* 0x000fe20000000800 */
[----:B------:R1:W-:Y:S04]  /*1f7a0*/  @!P0 LDGSTS.E.BYPASS.LTC128B.128 [R229+0x3800], [R168.64] ;  /* 0x03800000a8e58fae */ /* 0x0003e8000b901d44 */
[----:B------:R-:W0:Y:S02]  /*1f7b0*/  LDGDEPBAR ;  /* 0x00000000000079af */ /* 0x000e240000000000 */
.L_x_905:
[----:B------:R-:W-:Y:S05]  /*1f7c0*/  BSYNC B0 ;  /* 0x0000000000007941 */ /* 0x000fea0003800000 */
.L_x_904:
[----:B------:R-:W-:Y:S01]  /*1f7d0*/  LOP3.LUT R220, R220, 0xffbfffff, RZ, 0xc0, !PT ;  /* 0xffbfffffdcdc7812 */ /* 0x000fe200078ec0ff */
[----:B------:R-:W2:Y:S01]  /*1f7e0*/  S2R R0, SR_TID.X ;  /* 0x0000000000007919 */ /* 0x000ea20000002100 */
[----:B------:R-:W-:Y:S02]  /*1f7f0*/  LOP3.LUT R219, R219, 0x7fffffff, RZ, 0xc0, !PT ;  /* 0x7fffffffdbdb7812 */ /* 0x000fe400078ec0ff */
[----:B------:R-:W-:Y:S05]  /*1f800*/  LOP3.LUT R218, R218, 0xfffffffe, RZ, 0xc0, !PT ;  /* 0xfffffffedada7812 */ /* 0x000fea00078ec0ff */
[----:B------:R-:W-:Y:S04]  /*1f810*/  STL [R1+0x35c], R205 ;  /* 0x00035ccd01007387 */ /* 0x000fe80000100800 */
        /* <DEDUP_REMOVED lines=8> */
[----:B------:R-:W-:Y:S04]  /*1f8a0*/  STL [R1+0x344], R229 ;  /* 0x000344e501007387 */ /* 0x000fe80000100800 */
[C---:B-1----:R-:W-:Y:S01]  /*1f8b0*/  IADD3 R168, R0.reuse, 0x1, RZ ;  /* 0x0000000100a87810 */ /* 0x042fe20007ffe0ff */
[----:B------:R-:W-:Y:S01]  /*1f8c0*/  STL [R1+0x340], R216 ;  /* 0x000340d801007387 */ /* 0x000fe20000100800 */
[----:B------:R-:W-:Y:S02]  /*1f8d0*/  ISETP.GE.AND P1, PT, R0, R224, PT ;  /* 0x000000e00000720c */ /* 0x000fe40003f26270 */
[C---:B------:R-:W-:Y:S01]  /*1f8e0*/  ISETP.GE.AND P4, PT, R168.reuse, R222, PT ;  /* 0x000000dea800720c */ /* 0x040fe20003f86270 */
[----:B------:R-:W-:Y:S01]  /*1f8f0*/  STL.64 [R1+0x338], R214 ;  /* 0x000338d601007387 */ /* 0x000fe20000100a00 */
[C---:B------:R-:W-:Y:S02]  /*1f900*/  ISETP.GE.AND P3, PT, R168.reuse, R224, PT ;  /* 0x000000e0a800720c */ /* 0x040fe40003f66270 */
[C---:B------:R-:W-:Y:S02]  /*1f910*/  ISETP.GE.OR P5, PT, R168.reuse, R226, !P4 ;  /* 0x000000e2a800720c */ /* 0x040fe400067a6670 */
[C---:B------:R-:W-:Y:S01]  /*1f920*/  ISETP.GE.AND P2, PT, R168.reuse, R223, PT ;  /* 0x000000dfa800720c */ /* 0x040fe20003f46270 */
[----:B------:R-:W-:Y:S01]  /*1f930*/  STL [R1+0x334], R207 ;  /* 0x000334cf01007387 */ /* 0x000fe20000100800 */
[----:B------:R-:W-:Y:S02]  /*1f940*/  ISETP.GE.AND P0, PT, R168, R221, PT ;  /* 0x000000dda800720c */ /* 0x000fe40003f06270 */
[----:B------:R-:W-:Y:S01]  /*1f950*/  ISETP.GE.AND P4, PT, R0, R223, PT ;  /* 0x000000df0000720c */ /* 0x000fe20003f86270 */
[----:B------:R-:W-:Y:S01]  /*1f960*/  STL [R1+0x330], R204 ;  /* 0x000330cc01007387 */ /* 0x000fe20000100800 */
[CC--:B------:R-:W-:Y:S02]  /*1f970*/  ISETP.GE.OR P3, PT, R168.reuse, R228.reuse, !P3 ;  /* 0x000000e4a800720c */ /* 0x0c0fe40005f66670 */
[C---:B------:R-:W-:Y:S01]  /*1f980*/  ISETP.GE.OR P2, PT, R168.reuse, R227, !P2 ;  /* 0x000000e3a800720c */ /* 0x040fe20005746670 */
[----:B------:R-:W-:Y:S01]  /*1f990*/  STL.64 [R1+0x328], R212 ;  /* 0x000328d401007387 */ /* 0x000fe20000100a00 */
[----:B------:R-:W-:Y:S02]  /*1f9a0*/  ISETP.GE.OR P0, PT, R168, R225, !P0 ;  /* 0x000000e1a800720c */ /* 0x000fe40004706670 */
[C---:B------:R-:W-:Y:S02]  /*1f9b0*/  IADD3 R168, R0.reuse, 0x8, RZ ;  /* 0x0000000800a87810 */ /* 0x040fe40007ffe0ff */
[C---:B------:R-:W-:Y:S01]  /*1f9c0*/  ISETP.GE.OR P4, PT, R0.reuse, R227, !P4 ;  /* 0x000000e30000720c */ /* 0x040fe20006786670 */
[----:B------:R-:W-:Y:S01]  /*1f9d0*/  STL.64 [R1+0x320], R210 ;  /* 0x000320d201007387 */ /* 0x000fe20000100a00 */
[----:B------:R-:W-:Y:S02]  /*1f9e0*/  ISETP.GE.OR P1, PT, R0, R228, !P1 ;  /* 0x000000e40000720c */ /* 0x000fe40004f26670 */
[----:B------:R-:W-:Y:S02]  /*1f9f0*/  FSEL R176, R6, -INF , !P4 ;  /* 0xff80000006b07808 */ /* 0x000fe40006000000 */
[----:B------:R-:W-:Y:S01]  /*1fa00*/  ISETP.GE.AND P4, PT, R168, R222, PT ;  /* 0x000000dea800720c */ /* 0x000fe20003f86270 */
[----:B------:R1:W-:Y:S01]  /*1fa10*/  STL.64 [R1+0x318], R208 ;  /* 0x000318d001007387 */ /* 0x0003e20000100a00 */
[----:B------:R-:W-:Y:S02]  /*1fa20*/  @P5 LOP3.LUT R220, R220, 0x400000, RZ, 0xfc, !PT ;  /* 0x00400000dcdc5812 */ /* 0x000fe400078efcff */
[----:B------:R-:W-:Y:S02]  /*1fa30*/  FSEL R169, R4, -INF , !P1 ;  /* 0xff80000004a97808 */ /* 0x000fe40004800000 */
[----:B------:R-:W-:Y:S01]  /*1fa40*/  ISETP.GE.OR P4, PT, R168, R226, !P4 ;  /* 0x000000e2a800720c */ /* 0x000fe20006786670 */
[----:B------:R-:W-:Y:S01]  /*1fa50*/  STL [R1+0x360], R224 ;  /* 0x000360e001007387 */ /* 0x000fe20000100800 */
[----:B------:R-:W-:Y:S02]  /*1fa60*/  IADD3 R4, R0, 0x9, RZ ;  /* 0x0000000900047810 */ /* 0x000fe40007ffe0ff */
[----:B------:R-:W-:Y:S01]  /*1fa70*/  LOP3.LUT R220, R220, 0xfffffdff, RZ, 0xc0, !PT ;  /* 0xfffffdffdcdc7812 */ /* 0x000fe200078ec0ff */
[----:B------:R-:W-:Y:S01]  /*1fa80*/  STL [R1+0x364], R228 ;  /* 0x000364e401007387 */ /* 0x000fe20000100800 */
[----:B------:R-:W-:Y:S02]  /*1fa90*/  FSEL R6, R5, -INF , !P3 ;  /* 0xff80000005067808 */ /* 0x000fe40005800000 */
[----:B------:R-:W-:Y:S01]  /*1faa0*/  ISETP.GE.AND P3, PT, R168, R221, PT ;  /* 0x000000dda800720c */ /* 0x000fe20003f66270 */
[----:B------:R-:W-:Y:S01]  /*1fab0*/  STL [R1+0x368], R223 ;  /* 0x000368df01007387 */ /* 0x000fe20000100800 */
[----:B------:R-:W-:Y:S02]  /*1fac0*/  FSEL R181, R7, -INF , !P2 ;  /* 0xff80000007b57808 */ /* 0x000fe40005000000 */
[----:B------:R-:W-:Y:S01]  /*1fad0*/  ISETP.GE.AND P2, PT, R4, R224, PT ;  /* 0x000000e00400720c */ /* 0x000fe20003f46270 */
[----:B------:R-:W-:Y:S01]  /*1fae0*/  STL [R1+0x36c], R227 ;  /* 0x00036ce301007387 */ /* 0x000fe20000100800 */
[----:B------:R-:W-:Y:S02]  /*1faf0*/  @P0 LOP3.LUT R220, R220, 0x200, RZ, 0xfc, !PT ;  /* 0x00000200dcdc0812 */ /* 0x000fe400078efcff */
[----:B------:R-:W-:Y:S01]  /*1fb00*/  ISETP.GE.OR P3, PT, R168, R225, !P3 ;  /* 0x000000e1a800720c */ /* 0x000fe20005f66670 */
[----:B------:R-:W2:Y:S01]  /*1fb10*/  S2R R182, SR_CTAID.X ;  /* 0x0000000000b67919 */ /* 0x000ea20000002500 */
[----:B------:R-:W-:Y:S02]  /*1fb20*/  ISETP.GE.OR P2, PT, R4, R228, !P2 ;  /* 0x000000e40400720c */ /* 0x000fe40005746670 */
[C---:B------:R-:W-:Y:S02]  /*1fb30*/  ISETP.GE.AND P0, PT, R168.reuse, R224, PT ;  /* 0x000000e0a800720c */ /* 0x040fe40003f06270 */
[----:B------:R-:W-:Y:S01]  /*1fb40*/  ISETP.GE.AND P1, PT, R168, R223, PT ;  /* 0x000000dfa800720c */ /* 0x000fe20003f26270 */
[----:B-1----:R-:W-:Y:S01]  /*1fb50*/  IMAD.MOV.U32 R209, RZ, RZ, R183 ;  /* 0x000000ffffd17224 */ /* 0x002fe200078e00b7 */
[----:B------:R-:W-:Y:S01]  /*1fb60*/  LOP3.LUT R220, R220, 0xffdfffff, RZ, 0xc0, !PT ;  /* 0xffdfffffdcdc7812 */ /* 0x000fe200078ec0ff */
[----:B------:R-:W1:Y:S01]  /*1fb70*/  S2R R203, SR_TID.X ;  /* 0x0000000000cb7919 */ /* 0x000e620000002100 */
[----:B------:R-:W-:Y:S02]  /*1fb80*/  FSEL R17, R17, -INF , !P2 ;  /* 0xff80000011117808 */ /* 0x000fe40005000000 */
[----:B------:R-:W-:Y:S02]  /*1fb90*/  ISETP.GE.AND P2, PT, R4, R222, PT ;  /* 0x000000de0400720c */ /* 0x000fe40003f46270 */
[C---:B------:R-:W-:Y:S02]  /*1fba0*/  ISETP.GE.OR P0, PT, R168.reuse, R228, !P0 ;  /* 0x000000e4a800720c */ /* 0x040fe40004706670 */
[----:B------:R-:W-:Y:S02]  /*1fbb0*/  ISETP.GE.OR P1, PT, R168, R227, !P1 ;  /* 0x000000e3a800720c */ /* 0x000fe40004f26670 */
[----:B------:R-:W-:Y:S02]  /*1fbc0*/  @P4 LOP3.LUT R220, R220, 0x200000, RZ, 0xfc, !PT ;  /* 0x00200000dcdc4812 */ /* 0x000fe400078efcff */
[----:B------:R-:W-:Y:S02]  /*1fbd0*/  ISETP.GE.OR P2, PT, R4, R226, !P2 ;  /* 0x000000e20400720c */ /* 0x000fe40005746670 */
[----:B------:R-:W-:Y:S02]  /*1fbe0*/  LOP3.LUT R220, R220, 0xfffffeff, RZ, 0xc0, !PT ;  /* 0xfffffeffdcdc7812 */ /* 0x000fe400078ec0ff */
[----:B------:R-:W-:Y:S02]  /*1fbf0*/  FSEL R16, R16, -INF , !P0 ;  /* 0xff80000010107808 */ /* 0x000fe40004000000 */
[----:B------:R-:W-:Y:S02]  /*1fc00*/  ISETP.GE.AND P0, PT, R4, R223, PT ;  /* 0x000000df0400720c */ /* 0x000fe40003f06270 */
[----:B------:R-:W-:Y:S02]  /*1fc10*/  FSEL R180, R18, -INF , !P1 ;  /* 0xff80000012b47808 */ /* 0x000fe40004800000 */
[----:B------:R-:W-:Y:S02]  /*1fc20*/  ISETP.GE.AND P1, PT, R4, R221, PT ;  /* 0x000000dd0400720c */ /* 0x000fe40003f26270 */
[----:B------:R-:W-:Y:S02]  /*1fc30*/  @P3 LOP3.LUT R220, R220, 0x100, RZ, 0xfc, !PT ;  /* 0x00000100dcdc3812 */ /* 0x000fe400078efcff */
[C---:B------:R-:W-:Y:S02]  /*1fc40*/  ISETP.GE.OR P0, PT, R4.reuse, R227, !P0 ;  /* 0x000000e30400720c */ /* 0x040fe40004706670 */
[----:B------:R-:W-:Y:S02]  /*1fc50*/  ISETP.GE.OR P1, PT, R4, R225, !P1 ;  /* 0x000000e10400720c */ /* 0x000fe40004f26670 */
[----:B------:R-:W-:Y:S02]  /*1fc60*/  IADD3 R4, R0, 0x10, RZ ;  /* 0x0000001000047810 */ /* 0x000fe40007ffe0ff */
[----:B------:R-:W-:Y:S02]  /*1fc70*/  LOP3.LUT R220, R220, 0xffefffff, RZ, 0xc0, !PT ;  /* 0xffefffffdcdc7812 */ /* 0x000fe400078ec0ff */
[----:B------:R-:W-:Y:S02]  /*1fc80*/  FSEL R179, R19, -INF , !P0 ;  /* 0xff80000013b37808 */ /* 0x000fe40004000000 */
[----:B------:R-:W-:Y:S02]  /*1fc90*/  ISETP.GE.AND P0, PT, R4, R224, PT ;  /* 0x000000e00400720c */ /* 0x000fe40003f06270 */
[----:B------:R-:W-:Y:S02]  /*1fca0*/  @P2 LOP3.LUT R220, R220, 0x100000, RZ, 0xfc, !PT ;  /* 0x00100000dcdc2812 */ /* 0x000fe400078efcff */
[----:B------:R-:W-:Y:S02]  /*1fcb0*/  ISETP.GE.OR P0, PT, R4, R228, !P0 ;  /* 0x000000e40400720c */ /* 0x000fe40004706670 */
[----:B------:R-:W-:Y:S02]  /*1fcc0*/  LOP3.LUT R220, R220, 0xffffff7f, RZ, 0xc0, !PT ;  /* 0xffffff7fdcdc7812 */ /* 0x000fe400078ec0ff */
[----:B------:R-:W-:Y:S02]  /*1fcd0*/  FSEL R20, R20, -INF , !P0 ;  /* 0xff80000014147808 */ /* 0x000fe40004000000 */
[----:B------:R-:W-:Y:S02]  /*1fce0*/  ISETP.GE.AND P0, PT, R4, R222, PT ;  /* 0x000000de0400720c */ /* 0x000fe40003f06270 */
[----:B------:R-:W-:Y:S02]  /*1fcf0*/  @P1 LOP3.LUT R220, R220, 0x80, RZ, 0xfc, !PT ;  /* 0x00000080dcdc1812 */ /* 0x000fe400078efcff */
[C---:B------:R-:W-:Y:S02]  /*1fd00*/  ISETP.GE.AND P1, PT, R4.reuse, R223, PT ;  /* 0x000000df0400720c */ /* 0x040fe40003f26270 */
[C---:B------:R-:W-:Y:S02]  /*1fd10*/  ISETP.GE.OR P3, PT, R4.reuse, R226, !P0 ;  /* 0x000000e20400720c */ /* 0x040fe40004766670 */
[C---:B------:R-:W-:Y:S02]  /*1fd20*/  ISETP.GE.AND P0, PT, R4.reuse, R221, PT ;  /* 0x000000dd0400720c */ /* 0x040fe40003f06270 */
[C---:B------:R-:W-:Y:S02]  /*1fd30*/  ISETP.GE.OR P1, PT, R4.reuse, R227, !P1 ;  /* 0x000000e30400720c */ /* 0x040fe40004f26670 */
[----:B------:R-:W-:Y:S02]  /*1fd40*/  ISETP.GE.OR P2, PT, R4, R225, !P0 ;  /* 0x000000e10400720c */ /* 0x000fe40004746670 */
[----:B------:R-:W-:Y:S02]  /*1fd50*/  IADD3 R4, R0, 0x11, RZ ;  /* 0x0000001100047810 */ /* 0x000fe40007ffe0ff */
[----:B------:R-:W-:Y:S02]  /*1fd60*/  LOP3.LUT R220, R220, 0xfff7ffff, RZ, 0xc0, !PT ;  /* 0xfff7ffffdcdc7812 */ /* 0x000fe400078ec0ff */
[----:B------:R-:W-:Y:S02]  /*1fd70*/  ISETP.GE.AND P0, PT, R4, R224, PT ;  /* 0x000000e00400720c */ /* 0x000fe40003f06270 */
[----:B------:R-:W-:Y:S02]  /*1fd80*/  @P3 LOP3.LUT R220, R220, 0x80000, RZ, 0xfc, !PT ;  /* 0x00080000dcdc3812 */ /* 0x000fe400078efcff */
[----:B------:R-:W-:Y:S02]  /*1fd90*/  ISETP.GE.OR P0, PT, R4, R228, !P0 ;  /* 0x000000e40400720c */ /* 0x000fe40004706670 */
[----:B------:R-:W-:Y:S02]  /*1fda0*/  LOP3.LUT R220, R220, 0xffffffbf, RZ, 0xc0, !PT ;  /* 0xffffffbfdcdc7812 */ /* 0x000fe400078ec0ff */
[----:B------:R-:W-:Y:S02]  /*1fdb0*/  FSEL R21, R21, -INF , !P0 ;  /* 0xff80000015157808 */ /* 0x000fe40004000000 */
[----:B------:R-:W-:Y:S02]  /*1fdc0*/  ISETP.GE.AND P0, PT, R4, R223, PT ;  /* 0x000000df0400720c */ /* 0x000fe40003f06270 */
[----:B------:R-:W-:Y:S02]  /*1fdd0*/  @P2 LOP3.LUT R220, R220, 0x40, RZ, 0xfc, !PT ;  /* 0x00000040dcdc2812 */ /* 0x000fe400078efcff */
[----:B------:R-:W-:Y:S02]  /*1fde0*/  ISETP.GE.OR P0, PT, R4, R227, !P0 ;  /* 0x000000e30400720c */ /* 0x000fe40004706670 */
[----:B------:R-:W-:Y:S02]  /*1fdf0*/  FSEL R178, R22, -INF , !P1 ;  /* 0xff80000016b27808 */ /* 0x000fe40004800000 */
[----:B------:R-:W-:Y:S02]  /*1fe00*/  FSEL R177, R23, -INF , !P0 ;  /* 0xff80000017b17808 */ /* 0x000fe40004000000 */
[----:B------:R-:W-:Y:S02]  /*1fe10*/  ISETP.GE.AND P0, PT, R4, R222, PT ;  /* 0x000000de0400720c */ /* 0x000fe40003f06270 */
[----:B------:R-:W-:Y:S02]  /*1fe20*/  LOP3.LUT R220, R220, 0xfffbffff, RZ, 0xc0, !PT ;  /* 0xfffbffffdcdc7812 */ /* 0x000fe400078ec0ff */
[C---:B------:R-:W-:Y:S02]  /*1fe30*/  ISETP.GE.OR P2, PT, R4.reuse, R226, !P0 ;  /* 0x000000e20400720c */ /* 0x040fe40004746670 */
[C---:B------:R-:W-:Y:S04]  /*1fe40*/  ISETP.GE.AND P0, PT, R4.reuse, R221, PT ;  /* 0x000000dd0400720c */ /* 0x040fe80003f06270 */
[----:B------:R-:W-:Y:S02]  /*1fe50*/  ISETP.GE.OR P1, PT, R4, R225, !P0 ;  /* 0x000000e10400720c */ /* 0x000fe40004726670 */
[----:B------:R-:W-:Y:S04]  /*1fe60*/  IADD3 R4, R0, 0x18, RZ ;  /* 0x0000001800047810 */ /* 0x000fe80007ffe0ff */
        /* <DEDUP_REMOVED lines=57> */
[C---:B------:R-:W-:Y:S02]  /*20200*/  ISETP.GE.AND P0, PT, R4.reuse, R221, PT ;  /* 0x000000dd0400720c */ /* 0x040fe40003f06270 */
[----:B------:R-:W-:Y:S02]  /*20210*/  FMNMX.FTZ R38, R169, R3, !PT ;  /* 0x00000003a9267209 */ /* 0x000fe40007810000 */
[----:B------:R-:W-:Y:S02]  /*20220*/  ISETP.GE.OR P1, PT, R4, R225, !P0 ;  /* 0x000000e10400720c */ /* 0x000fe40004726670 */
[----:B------:R-:W-:Y:S02]  /*20230*/  IADD3 R4, R0, 0x28, RZ ;  /* 0x0000002800047810 */ /* 0x000fe40007ffe0ff */
[----:B------:R-:W-:Y:S02]  /*20240*/  FMNMX.FTZ R38, R6, R38, !PT ;  /* 0x0000002606267209 */ /* 0x000fe40007810000 */
        /* <DEDUP_REMOVED lines=27> */
[----:B------:R-:W-:Y:S02]  /*20400*/  ISETP.GE.AND P0, PT, R4, R221, PT ;  /* 0x000000dd0400720c */ /* 0x000fe40003f06270 */
        /* <DEDUP_REMOVED lines=9> */
[C---:B------:R-:W-:Y:S02]  /*204a0*/  ISETP.GE.AND P0, PT, R4.reuse, R222, PT ;  /* 0x000000de0400720c */ /* 0x040fe40003f06270 */
        /* <DEDUP_REMOVED lines=9> */
[----:B------:R-:W-:Y:S02]  /*20540*/  FSEL R22, R54, -INF , !P1 ;  /* 0xff80000036167808 */ /* 0x000fe40004800000 */
[----:B------:R-:W-:Y:S02]  /*20550*/  ISETP.GE.OR P0, PT, R4, R228, !P0 ;  /* 0x000000e40400720c */ /* 0x000fe40004706670 */
[----:B------:R-:W-:Y:S02]  /*20560*/  @P3 LOP3.LUT R220, R220, 0x800, RZ, 0xfc, !PT ;  /* 0x00000800dcdc3812 */ /* 0x000fe400078efcff */
[----:B------:R-:W-:Y:S02]  /*20570*/  FSEL R53, R53, -INF , !P0 ;  /* 0xff80000035357808 */ /* 0x000fe40004000000 */
[C---:B------:R-:W-:Y:S02]  /*20580*/  ISETP.GE.AND P0, PT, R4.reuse, R223, PT ;  /* 0x000000df0400720c */ /* 0x040fe40003f06270 */
[----:B------:R-:W-:Y:S02]  /*20590*/  @P2 LOP3.LUT R219, R219, 0x40000000, RZ, 0xfc, !PT ;  /* 0x40000000dbdb2812 */ /* 0x000fe400078efcff */
[C---:B------:R-:W-:Y:S02]  /*205a0*/  ISETP.GE.OR P0, PT, R4.reuse, R227, !P0 ;  /* 0x000000e30400720c */ /* 0x040fe40004706670 */
[----:B------:R-:W-:Y:S02]  /*205b0*/  LOP3.LUT R219, R219, 0xfffff7ff, RZ, 0xc0, !PT ;  /* 0xfffff7ffdbdb7812 */ /* 0x000fe400078ec0ff */
        /* <DEDUP_REMOVED lines=9> */
[C---:B------:R-:W-:Y:S02]  /*20650*/  ISETP.GE.AND P0, PT, R4.reuse, R224, PT ;  /* 0x000000e00400720c */ /* 0x040fe40003f06270 */
        /* <DEDUP_REMOVED lines=13> */
[C---:B------:R-:W-:Y:S02]  /*20730*/  ISETP.GE.AND P0, PT, R4.reuse, R224, PT ;  /* 0x000000e00400720c */ /* 0x040fe40003f06270 */
[----:B------:R-:W-:Y:S02]  /*20740*/  @P3 LOP3.LUT R219, R219, 0x400, RZ, 0xfc, !PT ;  /* 0x00000400dbdb3812 */ /* 0x000fe400078efcff */
[C---:B------:R-:W-:Y:S02]  /*20750*/  ISETP.GE.OR P0, PT, R4.reuse, R228, !P0 ;  /* 0x000000e40400720c */ /* 0x040fe40004706670 */
[----:B------:R-:W-:Y:S02]  /*20760*/  LOP3.LUT R219, R219, 0xefffffff, RZ, 0xc0, !PT ;  /* 0xefffffffdbdb7812 */ /* 0x000fe400078ec0ff */
[----:B------:R-:W-:Y:S02]  /*20770*/  FSEL R65, R65, -INF , !P0 ;  /* 0xff80000041417808 */ /* 0x000fe40004000000 */
[C---:B------:R-:W-:Y:S02]  /*20780*/  ISETP.GE.AND P0, PT, R4.reuse, R223, PT ;  /* 0x000000df0400720c */ /* 0x040fe40003f06270 */
[----:B------:R-:W-:Y:S02]  /*20790*/  @P2 LOP3.LUT R219, R219, 0x10000000, RZ, 0xfc, !PT ;  /* 0x10000000dbdb2812 */ /* 0x000fe400078efcff */
[----:B------:R-:W-:Y:S02]  /*207a0*/  ISETP.GE.OR P0, PT, R4, R227, !P0 ;  /* 0x000000e30400720c */ /* 0x000fe40004706670 */
[----:B------:R-:W-:Y:S02]  /*207b0*/  FSEL R66, R66, -INF , !P1 ;  /* 0xff80000042427808 */ /* 0x000fe40004800000 */
[----:B------:R-:W-:Y:S02]  /*207c0*/  FSEL R67, R67, -INF , !P0 ;  /* 0xff80000043437808 */ /* 0x000fe40004000000 */
[C---:B------:R-:W-:Y:S02]  /*207d0*/  ISETP.GE.AND P0, PT, R4.reuse, R222, PT ;  /* 0x000000de0400720c */ /* 0x040fe40003f06270 */
        /* <DEDUP_REMOVED lines=152> */
[C---:B------:R-:W-:Y:S02]  /*21160*/  ISETP.GE.AND P6, PT, R4.reuse, R222, PT ;  /* 0x000000de0400720c */ /* 0x040fe40003fc6270 */
[----:B------:R-:W-:Y:S02]  /*21170*/  FSEL R101, R101, -INF , !P0 ;  /* 0xff80000065657808 */ /* 0x000fe40004000000 */
[----:B------:R-:W-:Y:S02]  /*21180*/  ISETP.GE.AND P0, PT, R4, R223, PT ;  /* 0x000000df0400720c */ /* 0x000fe40003f06270 */
[----:B------:R-:W-:Y:S02]  /*21190*/  FSEL R102, R102, -INF , !P1 ;  /* 0xff80000066667808 */ /* 0x000fe40004800000 */
[C---:B------:R-:W-:Y:S02]  /*211a0*/  ISETP.GE.OR P0, PT, R4.reuse, R227, !P0 ;  /* 0x000000e30400720c */ /* 0x040fe40004706670 */
[----:B------:R-:W-:Y:S02]  /*211b0*/  LOP3.LUT R219, R219, 0xfffbffff, RZ, 0xc0, !PT ;  /* 0xfffbffffdbdb7812 */ /* 0x000fe400078ec0ff */
[----:B------:R-:W-:Y:S02]  /*211c0*/  FSEL R103, R103, -INF , !P0 ;  /* 0xff80000067677808 */ /* 0x000fe40004000000 */
[C---:B------:R-:W-:Y:S02]  /*211d0*/  ISETP.GE.AND P0, PT, R4.reuse, R221, PT ;  /* 0x000000dd0400720c */ /* 0x040fe40003f06270 */
[C---:B------:R-:W-:Y:S02]  /*211e0*/  ISETP.GE.OR P6, PT, R4.reuse, R226, !P6 ;  /* 0x000000e20400720c */ /* 0x040fe400077c6670 */
[----:B------:R-:W-:Y:S02]  /*211f0*/  ISETP.GE.OR P1, PT, R4, R225, !P0 ;  /* 0x000000e10400720c */ /* 0x000fe40004726670 */
[----:B------:R-:W-:Y:S02]  /*21200*/  IADD3 R4, R0, 0x68, RZ ;  /* 0x0000006800047810 */ /* 0x000fe40007ffe0ff */
[----:B------:R-:W-:Y:S02]  /*21210*/  @P2 LOP3.LUT R219, R219, 0x40000, RZ, 0xfc, !PT ;  /* 0x00040000dbdb2812 */ /* 0x000fe400078efcff */
[C---:B------:R-:W-:Y:S02]  /*21220*/  ISETP.GE.AND P0, PT, R4.reuse, R224, PT ;  /* 0x000000e00400720c */ /* 0x040fe40003f06270 */
[----:B------:R-:W-:Y:S02]  /*21230*/  LOP3.LUT R219, R219, 0xfffdffff, RZ, 0xc0, !PT ;  /* 0xfffdffffdbdb7812 */ /* 0x000fe400078ec0ff */
[C---:B------:R-:W-:Y:S02]  /*21240*/  ISETP.GE.OR P0, PT, R4.reuse, R228, !P0 ;  /* 0x000000e40400720c */ /* 0x040fe40004706670 */
[----:B------:R-:W-:Y:S02]  /*21250*/  ISETP.GE.AND P5, PT, R4, R222, PT ;  /* 0x000000de0400720c */ /* 0x000fe40003fa6270 */
[----:B------:R-:W-:Y:S02]  /*21260*/  @P1 LOP3.LUT R219, R219, 0x20000, RZ, 0xfc, !PT ;  /* 0x00020000dbdb1812 */ /* 0x000fe400078efcff */
[----:B------:R-:W-:Y:S02]  /*21270*/  FSEL R112, R112, -INF , !P0 ;  /* 0xff80000070707808 */ /* 0x000fe40004000000 */
[C---:B------:R-:W-:Y:S02]  /*21280*/  ISETP.GE.AND P1, PT, R4.reuse, R223, PT ;  /* 0x000000df0400720c */ /* 0x040fe40003f26270 */
[C---:B------:R-:W-:Y:S02]  /*21290*/  ISETP.GE.AND P0, PT, R4.reuse, R221, PT ;  /* 0x000000dd0400720c */ /* 0x040fe40003f06270 */
[C---:B------:R-:W-:Y:S02]  /*212a0*/  ISETP.GE.OR P1, PT, R4.reuse, R227, !P1 ;  /* 0x000000e30400720c */ /* 0x040fe40004f26670 */
[C---:B------:R-:W-:Y:S02]  /*212b0*/  ISETP.GE.OR P5, PT, R4.reuse, R226, !P5 ;  /* 0x000000e20400720c */ /* 0x040fe40006fa6670 */
[----:B------:R-:W-:Y:S02]  /*212c0*/  ISETP.GE.OR P2, PT, R4, R225, !P0 ;  /* 0x000000e10400720c */ /* 0x000fe40004746670 */
[----:B------:R-:W-:Y:S02]  /*212d0*/  IADD3 R4, R0, 0x69, RZ ;  /* 0x0000006900047810 */ /* 0x000fe40007ffe0ff */
[----:B------:R-:W-:Y:S02]  /*212e0*/  FSEL R114, R114, -INF , !P1 ;  /* 0xff80000072727808 */ /* 0x000fe40004800000 */
[C---:B------:R-:W-:Y:S02]  /*212f0*/  ISETP.GE.AND P0, PT, R4.reuse, R224, PT ;  /* 0x000000e00400720c */ /* 0x040fe40003f06270 */
[C---:B------:R-:W-:Y:S02]  /*21300*/  ISETP.GE.AND P4, PT, R4.reuse, R222, PT ;  /* 0x000000de0400720c */ /* 0x040fe40003f86270 */
[C---:B------:R-:W-:Y:S02]  /*21310*/  ISETP.GE.OR P0, PT, R4.reuse, R228, !P0 ;  /* 0x000000e40400720c */ /* 0x040fe40004706670 */
[C---:B------:R-:W-:Y:S02]  /*21320*/  ISETP.GE.OR P4, PT, R4.reuse, R226, !P4 ;  /* 0x000000e20400720c */ /* 0x040fe40006786670 */
        /* <DEDUP_REMOVED lines=9> */
[----:B------:R-:W-:Y:S02]  /*213c0*/  IADD3 R4, R0, 0x70, RZ ;  /* 0x0000007000047810 */ /* 0x000fe40007ffe0ff */
[----:B------:R-:W-:Y:S02]  /*213d0*/  LOP3.LUT R219, R219, 0xfffeffff, RZ, 0xc0, !PT ;  /* 0xfffeffffdbdb7812 */ /* 0x000fe400078ec0ff */
[C---:B------:R-:W-:Y:S02]  /*213e0*/  ISETP.GE.AND P3, PT, R4.reuse, R222, PT ;  /* 0x000000de0400720c */ /* 0x040fe40003f66270 */
[C---:B------:R-:W-:Y:S02]  /*213f0*/  ISETP.GE.AND P0, PT, R4.reuse, R224, PT ;  /* 0x000000e00400720c */ /* 0x040fe40003f06270 */
[C---:B------:R-:W-:Y:S02]  /*21400*/  ISETP.GE.OR P3, PT, R4.reuse, R226, !P3 ;  /* 0x000000e20400720c */ /* 0x040fe40005f66670 */
[----:B------:R-:W-:Y:S02]  /*21410*/  ISETP.GE.OR P0, PT, R4, R228, !P0 ;  /* 0x000000e40400720c */ /* 0x000fe40004706670 */
[----:B------:R-:W-:Y:S02]  /*21420*/  LOP3.LUT R220, R220, 0x7fffffff, RZ, 0xc0, !PT ;  /* 0x7fffffffdcdc7812 */ /* 0x000fe400078ec0ff */
[----:B------:R-:W-:Y:S02]  /*21430*/  FSEL R116, R116, -INF , !P0 ;  /* 0xff80000074747808 */ /* 0x000fe40004000000 */
[----:B------:R-:W-:Y:S02]  /*21440*/  ISETP.GE.AND P0, PT, R4, R221, PT ;  /* 0x000000dd0400720c */ /* 0x000fe40003f06270 */
[----:B------:R-:W-:Y:S02]  /*21450*/  @P2 LOP3.LUT R219, R219, 0x10000, RZ, 0xfc, !PT ;  /* 0x00010000dbdb2812 */ /* 0x000fe400078efcff */
[----:B------:R-:W-:Y:S02]  /*21460*/  @P4 LOP3.LUT R220, R220, 0x80000000, RZ, 0xfc, !PT ;  /* 0x80000000dcdc4812 */ /* 0x000fe400078efcff */
[----:B------:R-:W-:Y:S02]  /*21470*/  ISETP.GE.OR P0, PT, R4, R225, !P0 ;  /* 0x000000e10400720c */ /* 0x000fe40004706670 */
[----:B------:R-:W-:Y:S02]  /*21480*/  LOP3.LUT R219, R219, 0xffff7fff, RZ, 0xc0, !PT ;  /* 0xffff7fffdbdb7812 */ /* 0x000fe400078ec0ff */
[----:B------:R-:W-:Y:S02]  /*21490*/  @P3 LOP3.LUT R218, R218, 0x1, RZ, 0xfc, !PT ;  /* 0x00000001dada3812 */ /* 0x000fe400078efcff */
[----:B------:R-:W-:Y:S02]  /*214a0*/  LOP3.LUT P3, RZ, R220, 0x20, RZ, 0xc0, !PT ;  /* 0x00000020dcff7812 */ /* 0x000fe4000786c0ff */
[----:B------:R-:W-:Y:S02]  /*214b0*/  @P1 LOP3.LUT R219, R219, 0x8000, RZ, 0xfc, !PT ;  /* 0x00008000dbdb1812 */ /* 0x000fe400078efcff */
[C---:B------:R-:W-:Y:S02]  /*214c0*/  ISETP.GE.AND P1, PT, R4.reuse, R223, PT ;  /* 0x000000df0400720c */ /* 0x040fe40003f26270 */
[----:B------:R-:W-:Y:S02]  /*214d0*/  LOP3.LUT R219, R219, 0xffffbfff, RZ, 0xc0, !PT ;  /* 0xffffbfffdbdb7812 */ /* 0x000fe400078ec0ff */
[----:B------:R-:W-:Y:S02]  /*214e0*/  ISETP.GE.OR P1, PT, R4, R227, !P1 ;  /* 0x000000e30400720c */ /* 0x000fe40004f26670 */
[----:B------:R-:W-:Y:S02]  /*214f0*/  IADD3 R4, R0, 0x71, RZ ;  /* 0x0000007100047810 */ /* 0x000fe40007ffe0ff */
[----:B------:R-:W-:Y:S02]  /*21500*/  LOP3.LUT R218, R218, 0xefffffff, RZ, 0xc0, !PT ;  /* 0xefffffffdada7812 */ /* 0x000fe400078ec0ff */
[----:B------:R-:W-:Y:S02]  /*21510*/  @P0 LOP3.LUT R219, R219, 0x4000, RZ, 0xfc, !PT ;  /* 0x00004000dbdb0812 */ /* 0x000fe400078efcff */
[----:B------:R-:W-:Y:S02]  /*21520*/  ISETP.GE.AND P0, PT, R4, R224, PT ;  /* 0x000000e00400720c */ /* 0x000fe40003f06270 */
[----:B------:R-:W-:Y:S02]  /*21530*/  @P3 LOP3.LUT R218, R218, 0x10000000, RZ, 0xfc, !PT ;  /* 0x10000000dada3812 */ /* 0x000fe400078efcff */
[----:B------:R-:W-:Y:S02]  /*21540*/  LOP3.LUT P3, RZ, R220, 0x400000, RZ, 0xc0, !PT ;  /* 0x00400000dcff7812 */ /* 0x000fe4000786c0ff */
[----:B------:R-:W-:Y:S02]  /*21550*/  ISETP.GE.OR P0, PT, R4, R228, !P0 ;  /* 0x000000e40400720c */ /* 0x000fe40004706670 */
[----:B------:R-:W-:Y:S02]  /*21560*/  LOP3.LUT R218, R218, 0xdfffffff, RZ, 0xc0, !PT ;  /* 0xdfffffffdada7812 */ /* 0x000fe400078ec0ff */
[----:B------:R-:W-:Y:S02]  /*21570*/  FSEL R117, R117, -INF , !P0 ;  /* 0xff80000075757808 */ /* 0x000fe40004000000 */
[C---:B------:R-:W-:Y:S02]  /*21580*/  ISETP.GE.AND P0, PT, R4.reuse, R223, PT ;  /* 0x000000df0400720c */ /* 0x040fe40003f06270 */
[C---:B------:R-:W-:Y:S02]  /*21590*/  ISETP.GE.AND P2, PT, R4.reuse, R222, PT ;  /* 0x000000de0400720c */ /* 0x040fe40003f46270 */
[----:B------:R-:W-:Y:S02]  /*215a0*/  ISETP.GE.OR P0, PT, R4, R227, !P0 ;  /* 0x000000e30400720c */ /* 0x000fe40004706670 */
[----:B------:R-:W-:Y:S02]  /*215b0*/  @P3 LOP3.LUT R218, R218, 0x20000000, RZ, 0xfc, !PT ;  /* 0x20000000dada3812 */ /* 0x000fe400078efcff */
[----:B------:R-:W-:Y:S02]  /*215c0*/  LOP3.LUT P3, RZ, R220, 0x200, RZ, 0xc0, !PT ;  /* 0x00000200dcff7812 */ /* 0x000fe4000786c0ff */
[----:B------:R-:W-:Y:S02]  /*215d0*/  FSEL R119, R119, -INF , !P0 ;  /* 0xff80000077777808 */ /* 0x000fe40004000000 */
[C---:B------:R-:W-:Y:S02]  /*215e0*/  ISETP.GE.AND P0, PT, R4.reuse, R221, PT ;  /* 0x000000dd0400720c */ /* 0x040fe40003f06270 */
[C---:B------:R-:W-:Y:S02]  /*215f0*/  ISETP.GE.OR P2, PT, R4.reuse, R226, !P2 ;  /* 0x000000e20400720c */ /* 0x040fe40005746670 */
[----:B------:R-:W-:Y:S02]  /*21600*/  ISETP.GE.OR P4, PT, R4, R225, !P0 ;  /* 0x000000e10400720c */ /* 0x000fe40004786670 */
[----:B------:R-:W-:Y:S02]  /*21610*/  IADD3 R4, R0, 0x78, RZ ;  /* 0x0000007800047810 */ /* 0x000fe40007ffe0ff */
[----:B------:R-:W-:Y:S02]  /*21620*/  LOP3.LUT P6, RZ, R220, 0x80000, RZ, 0xc0, !PT ;  /* 0x00080000dcff7812 */ /* 0x000fe400078cc0ff */
        /* <DEDUP_REMOVED lines=8> */
[C---:B------:R-:W-:Y:S02]  /*216b0*/  ISETP.GE.OR P6, PT, R0.reuse, R225, !P0 ;  /* 0x000000e10000720c */ /* 0x040fe400047c6670 */
[----:B------:R-:W-:Y:S02]  /*216c0*/  ISETP.GE.AND P0, PT, R0, R222, PT ;  /* 0x000000de0000720c */ /* 0x000fe40003f06270 */
[----:B------:R-:W-:Y:S02]  /*216d0*/  LOP3.LUT R218, R218, 0xfffffffd, RZ, 0xc0, !PT ;  /* 0xfffffffddada7812 */ /* 0x000fe400078ec0ff */
[----:B------:R-:W-:Y:S02]  /*216e0*/  ISETP.GE.OR P3, PT, R0, R226, !P0 ;  /* 0x000000e20000720c */ /* 0x000fe40004766670 */
[----:B------:R-:W-:Y:S02]  /*216f0*/  ISETP.GE.AND P0, PT, R4, R223, PT ;  /* 0x000000df0400720c */ /* 0x000fe40003f06270 */
[----:B------:R-:W-:Y:S02]  /*21700*/  @P2 LOP3.LUT R218, R218, 0x2, RZ, 0xfc, !PT ;  /* 0x00000002dada2812 */ /* 0x000fe400078efcff */
[----:B------:R-:W-:Y:S02]  /*21710*/  ISETP.GE.OR P0, PT, R4, R227, !P0 ;  /* 0x000000e30400720c */ /* 0x000fe40004706670 */
[----:B------:R-:W-:Y:S02]  /*21720*/  FSEL R118, R118, -INF , !P1 ;  /* 0xff80000076767808 */ /* 0x000fe40004800000 */
[----:B------:R-:W-:Y:S02]  /*21730*/  LOP3.LUT R218, R218, 0xfffffffb, RZ, 0xc0, !PT ;  /* 0xfffffffbdada7812 */ /* 0x000fe400078ec0ff */
[----:B------:R-:W-:Y:S02]  /*21740*/  ISETP.GE.AND P1, PT, R4, R222, PT ;  /* 0x000000de0400720c */ /* 0x000fe40003f26270 */
[----:B------:R-:W-:Y:S02]  /*21750*/  LOP3.LUT P2, RZ, R220, 0x40, RZ, 0xc0, !PT ;  /* 0x00000040dcff7812 */ /* 0x000fe4000784c0ff */
[----:B------:R-:W-:Y:S02]  /*21760*/  @P4 LOP3.LUT R218, R218, 0x4, RZ, 0xfc, !PT ;  /* 0x00000004dada4812 */ /* 0x000fe400078efcff */
[----:B------:R-:W-:Y:S02]  /*21770*/  LOP3.LUT P4, RZ, R220, 0x100000, RZ, 0xc0, !PT ;  /* 0x00100000dcff7812 */ /* 0x000fe4000788c0ff */
[----:B------:R-:W-:Y:S02]  /*21780*/  ISETP.GE.OR P1, PT, R4, R226, !P1 ;  /* 0x000000e20400720c */ /* 0x000fe40004f26670 */
[----:B------:R-:W-:Y:S02]  /*21790*/  LOP3.LUT R220, R220, 0xfeffffff, RZ, 0xc0, !PT ;  /* 0xfeffffffdcdc7812 */ /* 0x000fe400078ec0ff */
[----:B------:R-:W-:Y:S02]  /*217a0*/  LOP3.LUT R218, R218, 0xfffffff7, RZ, 0xc0, !PT ;  /* 0xfffffff7dada7812 */ /* 0x000fe400078ec0ff */
[----:B------:R-:W-:Y:S02]  /*217b0*/  @P0 LOP3.LUT R220, R220, 0x1000000, RZ, 0xfc, !PT ;  /* 0x01000000dcdc0812 */ /* 0x000fe400078efcff */
[----:B------:R-:W-:Y:S02]  /*217c0*/  ISETP.GE.AND P0, PT, R4, R221, PT ;  /* 0x000000dd0400720c */ /* 0x000fe40003f06270 */
[----:B------:R-:W-:Y:S02]  /*217d0*/  FSEL R10, R10, -INF , !P6 ;  /* 0xff8000000a0a7808 */ /* 0x000fe40007000000 */
[----:B------:R-:W-:Y:S02]  /*217e0*/  ISETP.GE.OR P5, PT, R4, R225, !P0 ;  /* 0x000000e10400720c */ /* 0x000fe400047a6670 */
[----:B------:R-:W-:Y:S02]  /*217f0*/  @P1 LOP3.LUT R218, R218, 0x8, RZ, 0xfc, !PT ;  /* 0x00000008dada1812 */ /* 0x000fe400078efcff */
[----:B------:R-:W-:Y:S02]  /*21800*/  FSEL R8, R8, -INF , !P3 ;  /* 0xff80000008087808 */ /* 0x000fe40005800000 */
[----:B------:R-:W-:Y:S02]  /*21810*/  LOP3.LUT R218, R218, 0xffffffef, RZ, 0xc0, !PT ;  /* 0xffffffefdada7812 */ /* 0x000fe400078ec0ff */
[----:B------:R-:W-:Y:S02]  /*21820*/  IADD3 R0, R0, 0x79, RZ ;  /* 0x0000007900007810 */ /* 0x000fe40007ffe0ff */
[----:B------:R-:W-:Y:S02]  /*21830*/  FMNMX.FTZ R39, R10, R2, !PT ;  /* 0x000000020a277209 */ /* 0x000fe40007810000 */
[----:B------:R-:W-:Y:S02]  /*21840*/  ISETP.GE.AND P0, PT, R0, R224, PT ;  /* 0x000000e00000720c */ /* 0x000fe40003f06270 */
[----:B------:R-:W-:Y:S02]  /*21850*/  @P5 LOP3.LUT R218, R218, 0x10, RZ, 0xfc, !PT ;  /* 0x00000010dada5812 */ /* 0x000fe400078efcff */
[----:B------:R-:W-:Y:S02]  /*21860*/  LOP3.LUT P5, RZ, R220, 0x80, RZ, 0xc0, !PT ;  /* 0x00000080dcff7812 */ /* 0x000fe400078ac0ff */
[C---:B------:R-:W-:Y:S02]  /*21870*/  LOP3.LUT P6, RZ, R218.reuse, 0x80000000, RZ, 0xc0, !PT ;  /* 0x80000000daff7812 */ /* 0x040fe400078cc0ff */
[----:B------:R-:W-:Y:S02]  /*21880*/  LOP3.LUT P3, RZ, R218, 0x40000000, RZ, 0xc0, !PT ;  /* 0x40000000daff7812 */ /* 0x000fe4000786c0ff */
[----:B------:R-:W-:Y:S02]  /*21890*/  FSEL R168, R24, -INF , !P6 ;  /* 0xff80000018a87808 */ /* 0x000fe40007000000 */
[----:B------:R-:W-:Y:S02]  /*218a0*/  LOP3.LUT P6, RZ, R220, 0x10000, RZ, 0xc0, !PT ;  /* 0x00010000dcff7812 */ /* 0x000fe400078cc0ff */
[----:B------:R-:W-:Y:S02]  /*218b0*/  FSEL R11, R11, -INF , !P3 ;  /* 0xff8000000b0b7808 */ /* 0x000fe40005800000 */
[C---:B------:R-:W-:Y:S02]  /*218c0*/  LOP3.LUT P3, RZ, R218.reuse, 0x20000000, RZ, 0xc0, !PT ;  /* 0x20000000daff7812 */ /* 0x040fe4000786c0ff */
[----:B------:R-:W-:Y:S02]  /*218d0*/  FSEL R15, R15, -INF , !P5 ;  /* 0xff8000000f0f7808 */ /* 0x000fe40006800000 */
[----:B------:R-:W-:Y:S02]  /*218e0*/  FSEL R19, R9, -INF , !P3 ;  /* 0xff80000009137808 */ /* 0x000fe40005800000 */
[C---:B------:R-:W-:Y:S02]  /*218f0*/  LOP3.LUT P3, RZ, R218.reuse, 0x10000000, RZ, 0xc0, !PT ;  /* 0x10000000daff7812 */ /* 0x040fe4000786c0ff */
[----:B------:R-:W-:Y:S02]  /*21900*/  LOP3.LUT R218, R218, 0xfeffffff, RZ, 0xc0, !PT ;  /* 0xfeffffffdada7812 */ /* 0x000fe400078ec0ff */
[----:B------:R-:W-:Y:S02]  /*21910*/  LOP3.LUT P5, RZ, R219, 0x80000, RZ, 0xc0, !PT ;  /* 0x00080000dbff7812 */ /* 0x000fe400078ac0ff */
[----:B------:R-:W-:Y:S02]  /*21920*/  @P6 LOP3.LUT R218, R218, 0x1000000, RZ, 0xfc, !PT ;  /* 0x01000000dada6812 */ /* 0x000fe400078efcff */
[----:B------:R-:W-:Y:S02]  /*21930*/  LOP3.LUT P6, RZ, R220, 0x20000, RZ, 0xc0, !PT ;  /* 0x00020000dcff7812 */ /* 0x000fe400078cc0ff */
[----:B------:R-:W-:Y:S02]  /*21940*/  LOP3.LUT R218, R218, 0xfdffffff, RZ, 0xc0, !PT ;  /* 0xfdffffffdada7812 */ /* 0x000fe400078ec0ff */
[----:B------:R-:W-:Y:S02]  /*21950*/  ISETP.GE.OR P0, PT, R0, R228, !P0 ;  /* 0x000000e40000720c */ /* 0x000fe40004706670 */
[----:B------:R-:W-:Y:S02]  /*21960*/  FMNMX.FTZ R39, R11, R39, !PT ;  /* 0x000000270b277209 */ /* 0x000fe40007810000 */
[----:B------:R-:W-:Y:S02]  /*21970*/  FSEL R129, R129, -INF , !P0 ;  /* 0xff80000081817808 */ /* 0x000fe40004000000 */
[----:B------:R-:W-:Y:S02]  /*21980*/  LOP3.LUT P0, RZ, R220, 0x1000000, RZ, 0xc0, !PT ;  /* 0x01000000dcff7812 */ /* 0x000fe4000780c0ff */
[----:B------:R-:W-:Y:S02]  /*21990*/  FSEL R26, R26, -INF , !P2 ;  /* 0xff8000001a1a7808 */ /* 0x000fe40005000000 */
[----:B------:R-:W-:Y:S02]  /*219a0*/  @P6 LOP3.LUT R218, R218, 0x2000000, RZ, 0xfc, !PT ;  /* 0x02000000dada6812 */ /* 0x000fe400078efcff */
[----:B------:R-:W-:Y:S02]  /*219b0*/  LOP3.LUT P6, RZ, R220, 0x8, RZ, 0xc0, !PT ;  /* 0x00000008dcff7812 */ /* 0x000fe400078cc0ff */
[----:B------:R-:W-:Y:S02]  /*219c0*/  LOP3.LUT R218, R218, 0xfbffffff, RZ, 0xc0, !PT ;  /* 0xfbffffffdada7812 */ /* 0x000fe400078ec0ff */
[----:B------:R-:W-:Y:S02]  /*219d0*/  FSEL R130, R130, -INF , !P0 ;  /* 0xff80000082827808 */ /* 0x000fe40004000000 */
[C---:B------:R-:W-:Y:S02]  /*219e0*/  ISETP.GE.AND P0, PT, R0.reuse, R223, PT ;  /* 0x000000df0000720c */ /* 0x040fe40003f06270 */
[----:B------:R-:W-:Y:S02]  /*219f0*/  FSEL R27, R27, -INF , !P3 ;  /* 0xff8000001b1b7808 */ /* 0x000fe40005800000 */
[----:B------:R-:W-:Y:S02]  /*21a00*/  ISETP.GE.OR P0, PT, R0, R227, !P0 ;  /* 0x000000e30000720c */ /* 0x000fe40004706670 */
[----:B------:R-:W-:Y:S02]  /*21a10*/  LOP3.LUT P1, RZ, R220, 0x200000, RZ, 0xc0, !PT ;  /* 0x00200000dcff7812 */ /* 0x000fe4000782c0ff */
[----:B------:R-:W-:Y:S02]  /*21a20*/  @P6 LOP3.LUT R218, R218, 0x4000000, RZ, 0xfc, !PT ;  /* 0x04000000dada6812 */ /* 0x000fe400078efcff */
[----:B------:R-:W-:Y:S02]  /*21a30*/  LOP3.LUT P6, RZ, R220, 0x10, RZ, 0xc0, !PT ;  /* 0x00000010dcff7812 */ /* 0x000fe400078cc0ff */
[----:B------:R-:W-:Y:S02]  /*21a40*/  LOP3.LUT R218, R218, 0xf7ffffff, RZ, 0xc0, !PT ;  /* 0xf7ffffffdada7812 */ /* 0x000fe400078ec0ff */
[----:B------:R-:W-:Y:S02]  /*21a50*/  FSEL R131, R131, -INF , !P0 ;  /* 0xff80000083837808 */ /* 0x000fe40004000000 */
[----:B------:R-:W-:Y:S02]  /*21a60*/  LOP3.LUT P0, RZ, R220, 0x100, RZ, 0xc0, !PT ;  /* 0x00000100dcff7812 */ /* 0x000fe4000780c0ff */
[----:B------:R-:W-:Y:S02]  /*21a70*/  FSEL R12, R12, -INF , !P1 ;  /* 0xff8000000c0c7808 */ /* 0x000fe40004800000 */
[----:B------:R-:W-:Y:S02]  /*21a80*/  FSEL R14, R14, -INF , !P0 ;  /* 0xff8000000e0e7808 */ /* 0x000fe40004000000 */
[C---:B------:R-:W-:Y:S02]  /*21a90*/  LOP3.LUT P1, RZ, R219.reuse, 0x40000, RZ, 0xc0, !PT ;  /* 0x00040000dbff7812 */ /* 0x040fe4000782c0ff */
[----:B------:R-:W-:Y:S02]  /*21aa0*/  @P6 LOP3.LUT R218, R218, 0x8000000, RZ, 0xfc, !PT ;  /* 0x08000000dada6812 */ /* 0x000fe400078efcff */
[----:B------:R-:W-:Y:S02]  /*21ab0*/  FMNMX.FTZ R39, R14, R39, !PT ;  /* 0x000000270e277209 */ /* 0x000fe40007810000 */
[----:B------:R-:W-:Y:S02]  /*21ac0*/  LOP3.LUT R218, R218, 0xffffffdf, RZ, 0xc0, !PT ;  /* 0xffffffdfdada7812 */ /* 0x000fe400078ec0ff */
[----:B------:R-:W-:Y:S02]  /*21ad0*/  LOP3.LUT P6, RZ, R220, 0x40000, RZ, 0xc0, !PT ;  /* 0x00040000dcff7812 */ /* 0x000fe400078cc0ff */
[----:B------:R-:W-:Y:S02]  /*21ae0*/  @P5 LOP3.LUT R218, R218, 0x20, RZ, 0xfc, !PT ;  /* 0x00000020dada5812 */ /* 0x000fe400078efcff */
[----:B------:R-:W-:Y:S02]  /*21af0*/  LOP3.LUT P5, RZ, R219, 0x100000, RZ, 0xc0, !PT ;  /* 0x00100000dbff7812 */ /* 0x000fe400078ac0ff */
[----:B------:R-:W-:Y:S02]  /*21b00*/  LOP3.LUT R218, R218, 0xffffffbf, RZ, 0xc0, !PT ;  /* 0xffffffbfdada7812 */ /* 0x000fe400078ec0ff */
[----:B------:R-:W-:Y:S02]  /*21b10*/  FMNMX.FTZ R39, R15, R39, !PT ;  /* 0x000000270f277209 */ /* 0x000fe40007810000 */
[----:B------:R-:W-:Y:S02]  /*21b20*/  FSEL R170, R25, -INF , !P6 ;  /* 0xff80000019aa7808 */ /* 0x000fe40007000000 */
[----:B------:R-:W-:Y:S02]  /*21b30*/  FMNMX.FTZ R39, R26, R39, !PT ;  /* 0x000000271a277209 */ /* 0x000fe40007810000 */
[----:B------:R-:W-:Y:S02]  /*21b40*/  FSEL R34, R13, -INF , !P4 ;  /* 0xff8000000d227808 */ /* 0x000fe40006000000 */
[----:B------:R-:W-:Y:S02]  /*21b50*/  FMNMX.FTZ R39, R27, R39, !PT ;  /* 0x000000271b277209 */ /* 0x000fe40007810000 */
[----:B------:R-:W-:Y:S02]  /*21b60*/  @P5 LOP3.LUT R218, R218, 0x40, RZ, 0xfc, !PT ;  /* 0x00000040dada5812 */ /* 0x000fe400078efcff */
[C---:B------:R-:W-:Y:S02]  /*21b70*/  LOP3.LUT P5, RZ, R219.reuse, 0x200000, RZ, 0xc0, !PT ;  /* 0x00200000dbff7812 */ /* 0x040fe400078ac0ff */
[----:B------:R-:W-:Y:S02]  /*21b80*/  LOP3.LUT R218, R218, 0xffffff7f, RZ, 0xc0, !PT ;  /* 0xffffff7fdada7812 */ /* 0x000fe400078ec0ff */
[C---:B------:R-:W-:Y:S02]  /*21b90*/  LOP3.LUT P4, RZ, R219.reuse, 0x20000, RZ, 0xc0, !PT ;  /* 0x00020000dbff7812 */ /* 0x040fe4000788c0ff */
[----:B------:R-:W-:Y:S02]  /*21ba0*/  FSEL R106, R106, -INF , !P1 ;  /* 0xff8000006a6a7808 */ /* 0x000fe40004800000 */
[----:B------:R-:W-:Y:S02]  /*21bb0*/  LOP3.LUT P2, RZ, R219, 0x10000, RZ, 0xc0, !PT ;  /* 0x00010000dbff7812 */ /* 0x000fe4000784c0ff */
[----:B------:R-:W-:Y:S02]  /*21bc0*/  FSEL R107, R107, -INF , !P4 ;  /* 0xff8000006b6b7808 */ /* 0x000fe40006000000 */
[C---:B------:R-:W-:Y:S02]  /*21bd0*/  LOP3.LUT P3, RZ, R219.reuse, 0x8000, RZ, 0xc0, !PT ;  /* 0x00008000dbff7812 */ /* 0x040fe4000786c0ff */
[----:B------:R-:W-:Y:S02]  /*21be0*/  @P5 LOP3.LUT R218, R218, 0x80, RZ, 0xfc, !PT ;  /* 0x00000080dada5812 */ /* 0x000fe400078efcff */
[C---:B------:R-:W-:Y:S02]  /*21bf0*/  LOP3.LUT P5, RZ, R219.reuse, 0x400000, RZ, 0xc0, !PT ;  /* 0x00400000dbff7812 */ /* 0x040fe400078ac0ff */
[----:B------:R-:W-:Y:S02]  /*21c00*/  LOP3.LUT R218, R218, 0xfffffeff, RZ, 0xc0, !PT ;  /* 0xfffffeffdada7812 */ /* 0x000fe400078ec0ff */
[----:B------:R-:W-:Y:S02]  /*21c10*/  FSEL R110, R110, -INF , !P2 ;  /* 0xff8000006e6e7808 */ /* 0x000fe40005000000 */
[----:B------:R-:W-:Y:S02]  /*21c20*/  LOP3.LUT P0, RZ, R219, 0x4000, RZ, 0xc0, !PT ;  /* 0x00004000dbff7812 */ /* 0x000fe4000780c0ff */
[----:B------:R-:W-:Y:S02]  /*21c30*/  FSEL R111, R111, -INF , !P3 ;  /* 0xff8000006f6f7808 */ /* 0x000fe40005800000 */
[----:B------:R-:W-:Y:S02]  /*21c40*/  FSEL R122, R122, -INF , !P0 ;  /* 0xff8000007a7a7808 */ /* 0x000fe40004000000 */
[----:B------:R-:W-:Y:S02]  /*21c50*/  ISETP.GE.AND P0, PT, R0, R221, PT ;  /* 0x000000dd0000720c */ /* 0x000fe40003f06270 */
[----:B------:R-:W-:Y:S02]  /*21c60*/  @P5 LOP3.LUT R218, R218, 0x100, RZ, 0xfc, !PT ;  /* 0x00000100dada5812 */ /* 0x000fe400078efcff */
[----:B------:R-:W-:Y:S02]  /*21c70*/  LOP3.LUT P5, RZ, R219, 0x800000, RZ, 0xc0, !PT ;  /* 0x00800000dbff7812 */ /* 0x000fe400078ac0ff */
[----:B------:R-:W-:Y:S02]  /*21c80*/  LOP3.LUT R218, R218, 0xfffffdff, RZ, 0xc0, !PT ;  /* 0xfffffdffdada7812 */ /* 0x000fe400078ec0ff */
[----:B------:R-:W-:Y:S02]  /*21c90*/  ISETP.GE.OR P0, PT, R0, R225, !P0 ;  /* 0x000000e10000720c */ /* 0x000fe40004706670 */
[----:B------:R-:W-:Y:S02]  /*21ca0*/  FMNMX.FTZ R38, R68, R38, !PT ;  /* 0x0000002644267209 */ /* 0x000fe40007810000 */
[----:B------:R-:W-:Y:S02]  /*21cb0*/  FSEL R127, R127, -INF , !P0 ;  /* 0xff8000007f7f7808 */ /* 0x000fe40004000000 */
[----:B------:R-:W-:Y:S02]  /*21cc0*/  ISETP.GE.AND P0, PT, R0, R222, PT ;  /* 0x000000de0000720c */ /* 0x000fe40003f06270 */
[----:B------:R-:W-:Y:S02]  /*21cd0*/  FMNMX.FTZ R38, R69, R38, !PT ;  /* 0x0000002645267209 */ /* 0x000fe40007810000 */
[----:B------:R-:W-:Y:S02]  /*21ce0*/  @P5 LOP3.LUT R218, R218, 0x200, RZ, 0xfc, !PT ;  /* 0x00000200dada5812 */ /* 0x000fe400078efcff */
[----:B------:R-:W-:Y:S02]  /*21cf0*/  LOP3.LUT P5, RZ, R219, 0x1000000, RZ, 0xc0, !PT ;  /* 0x01000000dbff7812 */ /* 0x000fe400078ac0ff */
[----:B------:R-:W-:Y:S02]  /*21d00*/  LOP3.LUT R218, R218, 0xfffffbff, RZ, 0xc0, !PT ;  /* 0xfffffbffdada7812 */ /* 0x000fe400078ec0ff */
[----:B------:R-:W-:Y:S02]  /*21d10*/  ISETP.GE.OR P0, PT, R0, R226, !P0 ;  /* 0x000000e20000720c */ /* 0x000fe40004706670 */
[----:B------:R-:W-:Y:S04]  /*21d20*/  FMNMX.FTZ R38, R80, R38, !PT ;  /* 0x0000002650267209 */ /* 0x000fe80007810000 */
[----:B------:R-:W-:Y:S03]  /*21d30*/  FMNMX.FTZ R38, R81, R38, !PT ;  /* 0x0000002651267209 */ /* 0x000fe60007810000 */
[----:B------:R-:W-:Y:S02]  /*21d40*/  @P5 LOP3.LUT R218, R218, 0x400, RZ, 0xfc, !PT ;  /* 0x00000400dada5812 */ /* 0x000fe400078efcff */
[----:B------:R-:W-:Y:S02]  /*21d50*/  LOP3.LUT P5, RZ, R219, 0x2000000, RZ, 0xc0, !PT ;  /* 0x02000000dbff7812 */ /* 0x000fe400078ac0ff */
[----:B------:R-:W-:Y:S02]  /*21d60*/  LOP3.LUT R218, R218, 0xfffff7ff, RZ, 0xc0, !PT ;  /* 0xfffff7ffdada7812 */ /* 0x000fe400078ec0ff */
[----:B------:R-:W-:Y:S04]  /*21d70*/  FMNMX.FTZ R38, R84, R38, !PT ;  /* 0x0000002654267209 */ /* 0x000fe80007810000 */
[----:B------:R-:W-:Y:S04]  /*21d80*/  FMNMX.FTZ R38, R85, R38, !PT ;  /* 0x0000002655267209 */ /* 0x000fe80007810000 */
[----:B------:R-:W-:Y:S02]  /*21d90*/  FMNMX.FTZ R38, R96, R38, !PT ;  /* 0x0000002660267209 */ /* 0x000fe40007810000 */
        /* <DEDUP_REMOVED lines=19> */
[C---:B------:R-:W-:Y:S02]  /*21ed0*/  LOP3.LUT P5, RZ, R219.reuse, 0x20000000, RZ, 0xc0, !PT ;  /* 0x20000000dbff7812 */ /* 0x040fe400078ac0ff */
[----:B------:R-:W-:Y:S11]  /*21ee0*/  LOP3.LUT R218, R218, 0xffff7fff, RZ, 0xc0, !PT ;  /* 0xffff7fffdada7812 */ /* 0x000ff600078ec0ff */
[----:B------:R-:W-:Y:S02]  /*21ef0*/  @P5 LOP3.LUT R218, R218, 0x8000, RZ, 0xfc, !PT ;  /* 0x00008000dada5812 */ /* 0x000fe400078efcff */
[C---:B------:R-:W-:Y:S02]  /*21f00*/  LOP3.LUT P5, RZ, R219.reuse, 0x40000000, RZ, 0xc0, !PT ;  /* 0x40000000dbff7812 */ /* 0x040fe400078ac0ff */
[----:B------:R-:W-:Y:S11]  /*21f10*/  LOP3.LUT R218, R218, 0xfffeffff, RZ, 0xc0, !PT ;  /* 0xfffeffffdada7812 */ /* 0x000ff600078ec0ff */
[----:B------:R-:W-:Y:S02]  /*21f20*/  @P5 LOP3.LUT R218, R218, 0x10000, RZ, 0xfc, !PT ;  /* 0x00010000dada5812 */ /* 0x000fe400078efcff */
[----:B------:R-:W-:Y:S02]  /*21f30*/  LOP3.LUT P5, RZ, R220, 0x1000, RZ, 0xc0, !PT ;  /* 0x00001000dcff7812 */ /* 0x000fe400078ac0ff */
        /* <DEDUP_REMOVED lines=21> */
[----:B------:R-:W-:Y:S01]  /*22090*/  LOP3.LUT P6, RZ, R218, 0x8000000, RZ, 0xc0, !PT ;  /* 0x08000000daff7812 */ /* 0x000fe200078cc0ff */
[----:B------:R-:W-:Y:S01]  /*220a0*/  STL [R1+0x370], R218 ;  /* 0x000370da01007387 */ /* 0x000fe20000100800 */
[----:B------:R-:W-:Y:S02]  /*220b0*/  FSEL R42, R42, -INF , !P5 ;  /* 0xff8000002a2a7808 */ /* 0x000fe40006800000 */
[----:B------:R-:W-:Y:S01]  /*220c0*/  LOP3.LUT P5, RZ, R218, 0x800000, RZ, 0xc0, !PT ;  /* 0x00800000daff7812 */ /* 0x000fe200078ac0ff */
[----:B------:R-:W-:Y:S01]  /*220d0*/  STL [R1+0x374], R221 ;  /* 0x000374dd01007387 */ /* 0x000fe20000100800 */
[----:B------:R-:W-:Y:S02]  /*220e0*/  FSEL R30, R30, -INF , !P6 ;  /* 0xff8000001e1e7808 */ /* 0x000fe40007000000 */
[----:B------:R-:W-:Y:S01]  /*220f0*/  FSEL R43, R43, -INF , !P5 ;  /* 0xff8000002b2b7808 */ /* 0x000fe20006800000 */
[----:B------:R-:W-:Y:S01]  /*22100*/  STL [R1+0x378], R225 ;  /* 0x000378e101007387 */ /* 0x000fe20000100800 */
[C---:B------:R-:W-:Y:S02]  /*22110*/  LOP3.LUT P5, RZ, R218.reuse, 0x400000, RZ, 0xc0, !PT ;  /* 0x00400000daff7812 */ /* 0x040fe400078ac0ff */
[----:B------:R-:W-:Y:S01]  /*22120*/  LOP3.LUT P6, RZ, R218, 0x4000000, RZ, 0xc0, !PT ;  /* 0x04000000daff7812 */ /* 0x000fe200078cc0ff */
[----:B------:R-:W-:Y:S01]  /*22130*/  STL [R1+0x37c], R222 ;  /* 0x00037cde01007387 */ /* 0x000fe20000100800 */
[----:B------:R-:W-:Y:S02]  /*22140*/  FSEL R195, R40, -INF , !P5 ;  /* 0xff80000028c37808 */ /* 0x000fe40006800000 */
[C---:B------:R-:W-:Y:S01]  /*22150*/  LOP3.LUT P5, RZ, R218.reuse, 0x200000, RZ, 0xc0, !PT ;  /* 0x00200000daff7812 */ /* 0x040fe200078ac0ff */
[----:B------:R-:W-:Y:S01]  /*22160*/  STL [R1+0x380], R226 ;  /* 0x000380e201007387 */ /* 0x000fe20000100800 */
[----:B------:R-:W-:Y:S02]  /*22170*/  FSEL R31, R31, -INF , !P6 ;  /* 0xff8000001f1f7808 */ /* 0x000fe40007000000 */
[----:B------:R-:W-:Y:S01]  /*22180*/  FSEL R194, R41, -INF , !P5 ;  /* 0xff80000029c27808 */ /* 0x000fe20006800000 */
[----:B------:R-:W-:Y:S01]  /*22190*/  STL [R1+0x388], R134 ;  /* 0x0003888601007387 */ /* 0x000fe20000100800 */
[----:B------:R-:W-:Y:S02]  /*221a0*/  LOP3.LUT P5, RZ, R218, 0x100000, RZ, 0xc0, !PT ;  /* 0x00100000daff7812 */ /* 0x000fe400078ac0ff */
[----:B------:R-:W-:Y:S01]  /*221b0*/  FMNMX.FTZ R39, R30, R39, !PT ;  /* 0x000000271e277209 */ /* 0x000fe20007810000 */
[----:B------:R-:W-:Y:S01]  /*221c0*/  STL [R1+0x384], R135 ;  /* 0x0003848701007387 */ /* 0x000fe20000100800 */
[----:B------:R-:W-:Y:S02]  /*221d0*/  FSEL R46, R46, -INF , !P5 ;  /* 0xff8000002e2e7808 */ /* 0x000fe40006800000 */
[C---:B------:R-:W-:Y:S02]  /*221e0*/  LOP3.LUT P5, RZ, R218.reuse, 0x80000, RZ, 0xc0, !PT ;  /* 0x00080000daff7812 */ /* 0x040fe400078ac0ff */
[----:B------:R-:W-:Y:S02]  /*221f0*/  FMNMX.FTZ R39, R31, R39, !PT ;  /* 0x000000271f277209 */ /* 0x000fe40007810000 */
[----:B------:R-:W-:Y:S02]  /*22200*/  FSEL R47, R47, -INF , !P5 ;  /* 0xff8000002f2f7808 */ /* 0x000fe40006800000 */
[----:B------:R-:W-:Y:S02]  /*22210*/  LOP3.LUT P5, RZ, R218, 0x40000, RZ, 0xc0, !PT ;  /* 0x00040000daff7812 */ /* 0x000fe400078ac0ff */
[----:B------:R-:W-:Y:S02]  /*22220*/  FMNMX.FTZ R39, R42, R39, !PT ;  /* 0x000000272a277209 */ /* 0x000fe40007810000 */
        /* <DEDUP_REMOVED lines=37> */
[----:B------:R-:W-:Y:S02]  /*22480*/  LOP3.LUT P5, RZ, R218, 0x20, RZ, 0xc0, !PT ;  /* 0x00000020daff7812 */ /* 0x000fe400078ac0ff */
[----:B------:R-:W-:Y:S02]  /*22490*/  FMNMX.FTZ R39, R91, R39, !PT ;  /* 0x000000275b277209 */ /* 0x000fe40007810000 */
[----:B------:R-:W-:Y:S02]  /*224a0*/  FSEL R95, R95, -INF , !P5 ;  /* 0xff8000005f5f7808 */ /* 0x000fe40006800000 */
[----:B------:R-:W-:Y:S02]  /*224b0*/  FMNMX.FTZ R39, R94, R39, !PT ;  /* 0x000000275e277209 */ /* 0x000fe40007810000 */
[C---:B------:R-:W-:Y:S02]  /*224c0*/  LOP3.LUT P4, RZ, R218.reuse, 0x4, RZ, 0xc0, !PT ;  /* 0x00000004daff7812 */ /* 0x040fe4000788c0ff */
[----:B------:R-:W-:Y:S02]  /*224d0*/  FMNMX.FTZ R39, R95, R39, !PT ;  /* 0x000000275f277209 */ /* 0x000fe40007810000 */
[----:B------:R-:W-:Y:S02]  /*224e0*/  LOP3.LUT P5, RZ, R218, 0x10, RZ, 0xc0, !PT ;  /* 0x00000010daff7812 */ /* 0x000fe400078ac0ff */
[----:B------:R-:W-:Y:S02]  /*224f0*/  FMNMX.FTZ R39, R106, R39, !PT ;  /* 0x000000276a277209 */ /* 0x000fe40007810000 */
[----:B------:R-:W-:Y:S02]  /*22500*/  FSEL R123, R123, -INF , !P4 ;  /* 0xff8000007b7b7808 */ /* 0x000fe40006000000 */
[----:B------:R-:W-:Y:S02]  /*22510*/  FMNMX.FTZ R39, R107, R39, !PT ;  /* 0x000000276b277209 */ /* 0x000fe40007810000 */
[----:B------:R-:W-:Y:S02]  /*22520*/  FSEL R126, R126, -INF , !P5 ;  /* 0xff8000007e7e7808 */ /* 0x000fe40006800000 */
[----:B------:R-:W-:Y:S02]  /*22530*/  FMNMX.FTZ R39, R110, R39, !PT ;  /* 0x000000276e277209 */ /* 0x000fe40007810000 */
[----:B------:R-:W-:Y:S02]  /*22540*/  LOP3.LUT P4, RZ, R219, 0x400, RZ, 0xc0, !PT ;  /* 0x00000400dbff7812 */ /* 0x000fe4000788c0ff */
[----:B------:R-:W-:Y:S02]  /*22550*/  FMNMX.FTZ R39, R111, R39, !PT ;  /* 0x000000276f277209 */ /* 0x000fe40007810000 */
[C---:B------:R-:W-:Y:S02]  /*22560*/  LOP3.LUT P5, RZ, R219.reuse, 0x200, RZ, 0xc0, !PT ;  /* 0x00000200dbff7812 */ /* 0x040fe400078ac0ff */
[----:B------:R-:W-:Y:S02]  /*22570*/  FMNMX.FTZ R39, R122, R39, !PT ;  /* 0x000000277a277209 */ /* 0x000fe40007810000 */
[----:B------:R-:W-:Y:S02]  /*22580*/  LOP3.LUT R219, R219, 0xffffefff, RZ, 0xc0, !PT ;  /* 0xffffefffdbdb7812 */ /* 0x000fe400078ec0ff */
[----:B------:R-:W-:Y:S02]  /*22590*/  FMNMX.FTZ R39, R123, R39, !PT ;  /* 0x000000277b277209 */ /* 0x000fe40007810000 */
[----:B------:R-:W-:Y:S02]  /*225a0*/  @P0 LOP3.LUT R219, R219, 0x1000, RZ, 0xfc, !PT ;  /* 0x00001000dbdb0812 */ /* 0x000fe400078efcff */
[----:B------:R-:W-:Y:S02]  /*225b0*/  FMNMX.FTZ R39, R126, R39, !PT ;  /* 0x000000277e277209 */ /* 0x000fe40007810000 */
[----:B------:R-:W-:Y:S02]  /*225c0*/  LOP3.LUT P6, RZ, R218, 0x2000000, RZ, 0xc0, !PT ;  /* 0x02000000daff7812 */ /* 0x000fe400078cc0ff */
[----:B------:R-:W-:Y:S02]  /*225d0*/  FMNMX.FTZ R39, R127, R39, !PT ;  /* 0x000000277f277209 */ /* 0x000fe40007810000 */
[----:B------:R-:W-:Y:S02]  /*225e0*/  FSEL R184, R28, -INF , !P6 ;  /* 0xff8000001cb87808 */ /* 0x000fe40007000000 */
[----:B------:R-:W-:Y:S01]  /*225f0*/  LOP3.LUT P6, RZ, R218, 0x1000000, RZ, 0xc0, !PT ;  /* 0x01000000daff7812 */ /* 0x000fe200078cc0ff */
[----:B------:R-:W3:Y:S01]  /*22600*/  SHFL.BFLY PT, R0, R39, 0x2, 0x1f ;  /* 0x0c401f0027007f89 */ /* 0x000ee200000e0000 */
[----:B------:R-:W-:Y:S02]  /*22610*/  FSEL R188, R60, -INF , !P4 ;  /* 0xff8000003cbc7808 */ /* 0x000fe40006000000 */
[----:B------:R-:W-:Y:S02]  /*22620*/  FSEL R185, R29, -INF , !P6 ;  /* 0xff8000001db97808 */ /* 0x000fe40007000000 */
[----:B------:R-:W-:Y:S02]  /*22630*/  LOP3.LUT P6, RZ, R220, 0x800, RZ, 0xc0, !PT ;  /* 0x00000800dcff7812 */ /* 0x000fe400078cc0ff */
[----:B------:R-:W-:Y:S02]  /*22640*/  FSEL R187, R61, -INF , !P5 ;  /* 0xff8000003dbb7808 */ /* 0x000fe40006800000 */
[----:B------:R-:W-:Y:S02]  /*22650*/  FSEL R190, R56, -INF , !P6 ;  /* 0xff80000038be7808 */ /* 0x000fe40007000000 */
[C---:B------:R-:W-:Y:S02]  /*22660*/  LOP3.LUT P6, RZ, R219.reuse, 0x100, RZ, 0xc0, !PT ;  /* 0x00000100dbff7812 */ /* 0x040fe400078cc0ff */
[----:B------:R-:W-:Y:S02]  /*22670*/  LOP3.LUT P1, RZ, R218, 0x8, RZ, 0xc0, !PT ;  /* 0x00000008daff7812 */ /* 0x000fe4000782c0ff */
[----:B------:R-:W-:Y:S02]  /*22680*/  FSEL R186, R72, -INF , !P6 ;  /* 0xff80000048ba7808 */ /* 0x000fe40007000000 */
[C---:B------:R-:W-:Y:S02]  /*22690*/  LOP3.LUT P2, RZ, R218.reuse, 0x2, RZ, 0xc0, !PT ;  /* 0x00000002daff7812 */ /* 0x040fe4000784c0ff */
[----:B------:R-:W-:Y:S02]  /*226a0*/  LOP3.LUT P3, RZ, R218, 0x1, RZ, 0xc0, !PT ;  /* 0x00000001daff7812 */ /* 0x000fe4000786c0ff */
[C---:B------:R-:W-:Y:S02]  /*226b0*/  LOP3.LUT P4, RZ, R219.reuse, 0x40, RZ, 0xc0, !PT ;  /* 0x00000040dbff7812 */ /* 0x040fe4000788c0ff */
[----:B------:R-:W-:Y:S02]  /*226c0*/  LOP3.LUT P5, RZ, R219, 0x20, RZ, 0xc0, !PT ;  /* 0x00000020dbff7812 */ /* 0x000fe400078ac0ff */
[----:B---3--:R-:W-:Y:S02]  /*226d0*/  FMNMX.FTZ R39, R39, R0, !PT ;  /* 0x0000000027277209 */ /* 0x008fe40007810000 */
[----:B------:R-:W-:Y:S02]  /*226e0*/  LOP3.LUT P6, RZ, R219, 0x10, RZ, 0xc0, !PT ;  /* 0x00000010dbff7812 */ /* 0x000fe400078cc0ff */
[----:B------:R-:W-:Y:S01]  /*226f0*/  FSEL R77, R77, -INF , !P5 ;  /* 0xff8000004d4d7808 */ /* 0x000fe20006800000 */
[----:B------:R-:W3:Y:S01]  /*22700*/  SHFL.BFLY PT, R0, R39, 0x1, 0x1f ;  /* 0x0c201f0027007f89 */ /* 0x000ee200000e0000 */
[----:B------:R-:W-:Y:S02]  /*22710*/  FSEL R88, R88, -INF , !P6 ;  /* 0xff80000058587808 */ /* 0x000fe40007000000 */
[C---:B------:R-:W-:Y:S02]  /*22720*/  LOP3.LUT P5, RZ, R219.reuse, 0x4, RZ, 0xc0, !PT ;  /* 0x00000004dbff7812 */ /* 0x040fe400078ac0ff */
[----:B------:R-:W-:Y:S02]  /*22730*/  LOP3.LUT P6, RZ, R219, 0x2, RZ, 0xc0, !PT ;  /* 0x00000002dbff7812 */ /* 0x000fe400078cc0ff */
[----:B------:R-:W-:Y:S02]  /*22740*/  FSEL R92, R92, -INF , !P5 ;  /* 0xff8000005c5c7808 */ /* 0x000fe40006800000 */
[----:B------:R-:W-:Y:S02]  /*22750*/  LOP3.LUT P5, RZ, R220, 0x40000000, RZ, 0xc0, !PT ;  /* 0x40000000dcff7812 */ /* 0x000fe400078ac0ff */
[----:B------:R-:W-:Y:S02]  /*22760*/  FSEL R120, R120, -INF , !P3 ;  /* 0xff80000078787808 */ /* 0x000fe40005800000 */
[----:B------:R-:W-:Y:S02]  /*22770*/  FSEL R108, R108, -INF , !P5 ;  /* 0xff8000006c6c7808 */ /* 0x000fe40006800000 */
[----:B------:R-:W-:Y:S02]  /*22780*/  FSEL R121, R121, -INF , !P2 ;  /* 0xff80000079797808 */ /* 0x000fe40005000000 */
[----:B------:R-:W-:Y:S02]  /*22790*/  FSEL R124, R124, -INF , !P1 ;  /* 0xff8000007c7c7808 */ /* 0x000fe40004800000 */
[----:B---3--:R-:W-:Y:S04]  /*227a0*/  FMNMX.FTZ R39, R39, R0, !PT ;  /* 0x0000000027277209 */ /* 0x008fe80007810000 */
[C---:B------:R-:W-:Y:S01]  /*227b0*/  FSETP.NEU.FTZ.AND P0, PT, R39.reuse, -INF , PT ;  /* 0xff8000002700780b */ /* 0x040fe20003f1d000 */
[----:B------:R3:W-:Y:S03]  /*227c0*/  STL [R1+0x38c], R39 ;  /* 0x00038c2701007387 */ /* 0x0007e60000100800 */
[----:B------:R-:W-:Y:S05]  /*227d0*/  FSEL R0, R39, RZ, P0 ;  /* 0x000000ff27007208 */ /* 0x000fea0000000000 */
[----:B------:R-:W-:Y:S02]  /*227e0*/  FADD.FTZ R4, -R0, R2 ;  /* 0x0000000200047221 */ /* 0x000fe40000010100 */
[----:B------:R-:W4:Y:S02]  /*227f0*/  LD.E R0, [R134.64+0xdc] ;  /* 0x0000dc0486007980 */ /* 0x000f24000c101900 */
[----:B----4-:R-:W-:Y:S05]  /*22800*/  FMUL.FTZ R2, R0, R39 ;  /* 0x0000002700027220 */ /* 0x010fea0000410000 */
[----:B------:R-:W-:Y:S02]  /*22810*/  FSEL R2, R2, RZ, P0 ;  /* 0x000000ff02027208 */ /* 0x000fe40000000000 */
[----:B------:R-:W-:Y:S03]  /*22820*/  LOP3.LUT P0, RZ, R219, 0x800, RZ, 0xc0, !PT ;  /* 0x00000800dbff7812 */ /* 0x000fe6000780c0ff */
[-CC-:B------:R-:W-:Y:S01]  /*22830*/  FFMA.FTZ R5, R95, R0.reuse, -R2.reuse ;  /* 0x000000005f057223 */ /* 0x180fe20000010802 */
[----:B------:R-:W-:Y:S01]  /*22840*/  FSEL R189, R57, -INF , !P0 ;  /* 0xff80000039bd7808 */ /* 0x000fe20004000000 */
[-CC-:B------:R-:W-:Y:S02]  /*22850*/  FFMA.FTZ R9, R106, R0.reuse, -R2.reuse ;  /* 0x000000006a097223 */ /* 0x180fe40000010802 */
[-CC-:B------:R-:W-:Y:S01]  /*22860*/  FFMA.FTZ R7, R107, R0.reuse, -R2.reuse ;  /* 0x000000006b077223 */ /* 0x180fe20000010802 */
[----:B------:R4:W-:Y:S01]  /*22870*/  STL [R1+0x4], R5 ;  /* 0x0000040501007387 */ /* 0x0009e20000100800 */
[-CC-:B------:R-:W-:Y:S02]  /*22880*/  FFMA.FTZ R24, R10, R0.reuse, -R2.reuse ;  /* 0x000000000a187223 */ /* 0x180fe40000010802 */
[-CC-:B------:R-:W-:Y:S01]  /*22890*/  FFMA.FTZ R196, R74, R0.reuse, -R2.reuse ;  /* 0x000000004ac47223 */ /* 0x180fe20000010802 */
[----:B------:R1:W-:Y:S01]  /*228a0*/  STL [R1+0xc], R9 ;  /* 0x00000c0901007387 */ /* 0x0003e20000100800 */
[-CC-:B---3--:R-:W-:Y:S02]  /*228b0*/  FFMA.FTZ R39, R111, R0.reuse, -R2.reuse ;  /* 0x000000006f277223 */ /* 0x188fe40000010802 */
[-CC-:B------:R-:W-:Y:S01]  /*228c0*/  FFMA.FTZ R134, R122, R0.reuse, -R2.reuse ;  /* 0x000000007a867223 */ /* 0x180fe20000010802 */
[----:B------:R-:W-:Y:S01]  /*228d0*/  MUFU.EX2 R24, R24 ;  /* 0x0000001800187308 */ /* 0x000fe20000000800 */
[-CC-:B------:R-:W-:Y:S02]  /*228e0*/  FFMA.FTZ R135, R123, R0.reuse, -R2.reuse ;  /* 0x000000007b877223 */ /* 0x180fe40000010802 */
[-CC-:B------:R-:W-:Y:S02]  /*228f0*/  FFMA.FTZ R226, R126, R0.reuse, -R2.reuse ;  /* 0x000000007ee27223 */ /* 0x180fe40000010802 */
[-CC-:B------:R-:W-:Y:S02]  /*22900*/  FFMA.FTZ R222, R127, R0.reuse, -R2.reuse ;  /* 0x000000007fde7223 */ /* 0x180fe40000010802 */
[-CC-:B------:R-:W-:Y:S02]  /*22910*/  FFMA.FTZ R60, R31, R0.reuse, -R2.reuse ;  /* 0x000000001f3c7223 */ /* 0x180fe40000010802 */
[-CC-:B------:R-:W-:Y:S02]  /*22920*/  FFMA.FTZ R62, R62, R0.reuse, -R2.reuse ;  /* 0x000000003e3e7223 */ /* 0x180fe40000010802 */
[-CC-:B------:R-:W-:Y:S01]  /*22930*/  FFMA.FTZ R199, R79, R0.reuse, -R2.reuse ;  /* 0x000000004fc77223 */ /* 0x180fe20000010802 */
[----:B------:R-:W-:Y:S01]  /*22940*/  FSEL R79, R76, -INF , !P4 ;  /* 0xff8000004c4f7808 */ /* 0x000fe20006000000 */
[-CC-:B------:R-:W-:Y:S01]  /*22950*/  FFMA.FTZ R44, R27, R0.reuse, -R2.reuse ;  /* 0x000000001b2c7223 */ /* 0x180fe20000010802 */
[----:B------:R-:W-:Y:S01]  /*22960*/  LOP3.LUT P4, RZ, R219, 0x8, RZ, 0xc0, !PT ;  /* 0x00000008dbff7812 */ /* 0x000fe2000788c0ff */
[-CC-:B------:R-:W-:Y:S01]  /*22970*/  FFMA.FTZ R42, R42, R0.reuse, -R2.reuse ;  /* 0x000000002a2a7223 */ /* 0x180fe20000010802 */
[----:B------:R-:W-:Y:S01]  /*22980*/  MUFU.EX2 R60, R60 ;  /* 0x0000003c003c7308 */ /* 0x000fe20000000800 */
[-CC-:B----4-:R-:W-:Y:S01]  /*22990*/  FFMA.FTZ R5, R110, R0.reuse, -R2.reuse ;  /* 0x000000006e057223 */ /* 0x190fe20000010802 */
[----:B------:R-:W-:Y:S01]  /*229a0*/  FSEL R89, R89, -INF , !P4 ;  /* 0xff80000059597808 */ /* 0x000fe20006000000 */
[-CC-:B------:R-:W-:Y:S01]  /*229b0*/  FFMA.FTZ R45, R47, R0.reuse, -R2.reuse ;  /* 0x000000002f2d7223 */ /* 0x180fe20000010802 */
[----:B------:R-:W-:Y:S01]  /*229c0*/  FSEL R47, R93, -INF , !P6 ;  /* 0xff8000005d2f7808 */ /* 0x000fe20007000000 */
[----:B-1----:R-:W3:Y:S01]  /*229d0*/  LDL.LU R9, [R1+0x28c] ;  /* 0x00028c0001097983 */ /* 0x002ee20000300800 */
[----:B------:R-:W-:Y:S01]  /*229e0*/  LOP3.LUT P6, RZ, R220, 0x20000000, RZ, 0xc0, !PT ;  /* 0x20000000dcff7812 */ /* 0x000fe200078cc0ff */
[-CC-:B------:R-:W-:Y:S01]  /*229f0*/  FFMA.FTZ R58, R58, R0.reuse, -R2.reuse ;  /* 0x000000003a3a7223 */ /* 0x180fe20000010802 */
[C---:B------:R-:W-:Y:S01]  /*22a00*/  LOP3.LUT P4, RZ, R220.reuse, 0x80000000, RZ, 0xc0, !PT ;  /* 0x80000000dcff7812 */ /* 0x040fe2000788c0ff */
[----:B------:R-:W-:Y:S01]  /*22a10*/  STL [R1+0x8], R7 ;  /* 0x0000080701007387 */ /* 0x000fe20000100800 */
[----:B------:R-:W-:Y:S01]  /*22a20*/  FSEL R105, R105, -INF , !P6 ;  /* 0xff80000069697808 */ /* 0x000fe20007000000 */
[-CC-:B------:R-:W-:Y:S01]  /*22a30*/  FFMA.FTZ R72, R59, R0.reuse, -R2.reuse ;  /* 0x000000003b487223 */ /* 0x180fe20000010802 */
[----:B------:R-:W-:Y:S01]  /*22a40*/  FSEL R109, R109, -INF , !P4 ;  /* 0xff8000006d6d7808 */ /* 0x000fe20006000000 */
[-CC-:B------:R-:W-:Y:S01]  /*22a50*/  FFMA.FTZ R191, R63, R0.reuse, -R2.reuse ;  /* 0x000000003fbf7223 */ /* 0x180fe20000010802 */
[----:B------:R-:W-:Y:S01]  /*22a60*/  LOP3.LUT R220, R220, 0xf7ffffff, RZ, 0xc0, !PT ;  /* 0xf7ffffffdcdc7812 */ /* 0x000fe200078ec0ff */
[-CC-:B------:R-:W-:Y:S01]  /*22a70*/  FFMA.FTZ R200, R78, R0.reuse, -R2.reuse ;  /* 0x000000004ec87223 */ /* 0x180fe20000010802 */
[----:B------:R-:W-:Y:S01]  /*22a80*/  STL [R1+0x18], R5 ;  /* 0x0000180501007387 */ /* 0x000fe20000100800 */
[-CC-:B------:R-:W-:Y:S02]  /*22a90*/  FFMA.FTZ R78, R94, R0.reuse, -R2.reuse ;  /* 0x000000005e4e7223 */ /* 0x180fe40000010802 */
[-CC-:B------:R-:W-:Y:S01]  /*22aa0*/  FFMA.FTZ R202, R90, R0.reuse, -R2.reuse ;  /* 0x000000005aca7223 */ /* 0x180fe20000010802 */
[----:B------:R-:W4:Y:S01]  /*22ab0*/  LDL.LU R10, [R1+0x6c] ;  /* 0x00006c00010a7983 */ /* 0x000f220000300800 */
[-CC-:B------:R-:W-:Y:S02]  /*22ac0*/  FFMA.FTZ R201, R91, R0.reuse, -R2.reuse ;  /* 0x000000005bc97223 */ /* 0x180fe40000010802 */
[-CC-:B------:R-:W-:Y:S02]  /*22ad0*/  FFMA.FTZ R57, R11, R0.reuse, -R2.reuse ;  /* 0x000000000b397223 */ /* 0x180fe40000010802 */
[-CC-:B------:R-:W-:Y:S02]  /*22ae0*/  FFMA.FTZ R25, R14, R0.reuse, -R2.reuse ;  /* 0x000000000e197223 */ /* 0x180fe40000010802 */
[-CC-:B------:R-:W-:Y:S02]  /*22af0*/  FFMA.FTZ R28, R15, R0.reuse, -R2.reuse ;  /* 0x000000000f1c7223 */ /* 0x180fe40000010802 */
[-CC-:B------:R-:W-:Y:S01]  /*22b00*/  FFMA.FTZ R29, R26, R0.reuse, -R2.reuse ;  /* 0x000000001a1d7223 */ /* 0x180fe20000010802 */
[----:B------:R-:W-:Y:S01]  /*22b10*/  MUFU.EX2 R57, R57 ;  /* 0x0000003900397308 */ /* 0x000fe20000000800 */
[-CC-:B------:R-:W-:Y:S02]  /*22b20*/  FFMA.FTZ R30, R30, R0.reuse, -R2.reuse ;  /* 0x000000001e1e7223 */ /* 0x180fe40000010802 */
[-CC-:B------:R-:W-:Y:S02]  /*22b30*/  FFMA.FTZ R61, R43, R0.reuse, -R2.reuse ;  /* 0x000000002b3d7223 */ /* 0x180fe40000010802 */
[-CC-:B------:R-:W-:Y:S02]  /*22b40*/  FFMA.FTZ R43, R46, R0.reuse, -R2.reuse ;  /* 0x000000002e2b7223 */ /* 0x180fe40000010802 */
[----:B------:R-:W-:Y:S02]  /*22b50*/  FFMA.FTZ R74, R75, R0, -R2 ;  /* 0x000000004b4a7223 */ /* 0x000fe40000010802 */
[----:B------:R-:W1:Y:S01]  /*22b60*/  SHFL.BFLY PT, R2, R38, 0x2, 0x1f ;  /* 0x0c401f0026027f89 */ /* 0x000e6200000e0000 */
[----:B------:R-:W-:Y:S01]  /*22b70*/  IMAD.MOV.U32 R90, RZ, RZ, R209 ;  /* 0x000000ffff5a7224 */ /* 0x000fe200078e00d1 */
[----:B------:R-:W-:Y:S03]  /*22b80*/  MUFU.EX2 R26, R25 ;  /* 0x00000019001a7308 */ /* 0x000fe60000000800 */
[----:B------:R-:W-:Y:S07]  /*22b90*/  IMAD.MOV.U32 R106, RZ, RZ, R90 ;  /* 0x000000ffff6a7224 */ /* 0x000fee00078e005a */
[----:B------:R-:W2:Y:S10]  /*22ba0*/  MUFU.EX2 R25, R28 ;  /* 0x0000001c00197308 */ /* 0x000eb40000000800 */
[----:B------:R-:W-:Y:S01]  /*22bb0*/  MUFU.EX2 R29, R29 ;  /* 0x0000001d001d7308 */ /* 0x000fe20000000800 */
[----:B-1----:R-:W-:Y:S05]  /*22bc0*/  FMNMX.FTZ R38, R38, R2, !PT ;  /* 0x0000000226267209 */ /* 0x002fea0007810000 */
[----:B------:R-:W1:Y:S04]  /*22bd0*/  SHFL.BFLY PT, R2, R38, 0x1, 0x1f ;  /* 0x0c201f0026027f89 */ /* 0x000e6800000e0000 */
[----:B------:R-:W-:Y:S10]  /*22be0*/  MUFU.EX2 R30, R30 ;  /* 0x0000001e001e7308 */ /* 0x000ff40000000800 */
[----:B------:R-:W-:Y:S01]  /*22bf0*/  MUFU.EX2 R61, R61 ;  /* 0x0000003d003d7308 */ /* 0x000fe20000000800 */
[----:B-1----:R-:W-:Y:S04]  /*22c00*/  FMNMX.FTZ R38, R38, R2, !PT ;  /* 0x0000000226267209 */ /* 0x002fe80007810000 */
[C---:B------:R-:W-:Y:S04]  /*22c10*/  FSETP.NEU.FTZ.AND P0, PT, R38.reuse, -INF , PT ;  /* 0xff8000002600780b */ /* 0x040fe80003f1d000 */
[----:B------:R-:W-:Y:S05]  /*22c20*/  FSEL R2, R38, RZ, P0 ;  /* 0x000000ff26027208 */ /* 0x000fea0000000000 */
[----:B------:R-:W-:Y:S02]  /*22c30*/  FADD.FTZ R2, -R2, R3 ;  /* 0x0000000302027221 */ /* 0x000fe40000010100 */
[C---:B------:R-:W-:Y:S02]  /*22c40*/  FMUL.FTZ R3, R0.reuse, R38 ;  /* 0x0000002600037220 */ /* 0x040fe40000410000 */
[----:B------:R-:W-:Y:S03]  /*22c50*/  FMUL.FTZ R2, R0, R2 ;  /* 0x0000000200027220 */ /* 0x000fe60000410000 */
[----:B------:R-:W-:Y:S02]  /*22c60*/  FSEL R3, R3, RZ, P0 ;  /* 0x000000ff03037208 */ /* 0x000fe40000000000 */
[----:B------:R-:W-:Y:S03]  /*22c70*/  LOP3.LUT P0, RZ, R219, 0x80, RZ, 0xc0, !PT ;  /* 0x00000080dbff7812 */ /* 0x000fe6000780c0ff */
[--C-:B------:R-:W-:Y:S01]  /*22c80*/  FFMA.FTZ R56, R37, R0, -R3.reuse ;  /* 0x0000000025387223 */ /* 0x100fe20000010803 */
[----:B------:R-:W-:Y:S01]  /*22c90*/  FMNMX.FTZ R37, R176, R132, !PT ;  /* 0x00000084b0257209 */ /* 0x000fe20007810000 */
[-CC-:B------:R-:W-:Y:S01]  /*22ca0*/  FFMA.FTZ R49, R49, R0.reuse, -R3.reuse ;  /* 0x0000000031317223 */ /* 0x180fe20000010803 */
[----:B------:R-:W-:Y:S01]  /*22cb0*/  FSEL R94, R73, -INF , !P0 ;  /* 0xff800000495e7808 */ /* 0x000fe20004000000 */
[-CC-:B------:R-:W-:Y:S01]  /*22cc0*/  FFMA.FTZ R41, R52, R0.reuse, -R3.reuse ;  /* 0x0000000034297223 */ /* 0x180fe20000010803 */
[----:B------:R-:W-:Y:S01]  /*22cd0*/  FMNMX.FTZ R37, R181, R37, !PT ;  /* 0x00000025b5257209 */ /* 0x000fe20007810000 */
[-CC-:B------:R-:W-:Y:S01]  /*22ce0*/  FFMA.FTZ R68, R68, R0.reuse, -R3.reuse ;  /* 0x0000000044447223 */ /* 0x180fe20000010803 */
[----:B------:R-:W-:Y:S01]  /*22cf0*/  MUFU.EX2 R56, R56 ;  /* 0x0000003800387308 */ /* 0x000fe20000000800 */
[-CC-:B------:R-:W-:Y:S01]  /*22d00*/  FFMA.FTZ R69, R69, R0.reuse, -R3.reuse ;  /* 0x0000000045457223 */ /* 0x180fe20000010803 */
[----:B------:R-:W-:Y:S01]  /*22d10*/  FMNMX.FTZ R37, R180, R37, !PT ;  /* 0x00000025b4257209 */ /* 0x000fe20007810000 */
[-CC-:B------:R-:W-:Y:S02]  /*22d20*/  FFMA.FTZ R81, R81, R0.reuse, -R3.reuse ;  /* 0x0000000051517223 */ /* 0x180fe40000010803 */
        /* <DEDUP_REMOVED lines=15> */
[----:B------:R-:W-:Y:S01]  /*22e20*/  MUFU.EX2 R6, R2 ;  /* 0x0000000200067308 */ /* 0x000fe20000000800 */
[----:B------:R-:W-:Y:S01]  /*22e30*/  FMNMX.FTZ R37, R171, R37, !PT ;  /* 0x00000025ab257209 */ /* 0x000fe20007810000 */
[-CC-:B------:R-:W-:Y:S02]  /*22e40*/  FFMA.FTZ R16, R16, R0.reuse, -R3.reuse ;  /* 0x0000000010107223 */ /* 0x180fe40000010803 */
[-CC-:B------:R-:W-:Y:S01]  /*22e50*/  FFMA.FTZ R59, R17, R0.reuse, -R3.reuse ;  /* 0x00000000113b7223 */ /* 0x180fe20000010803 */
[----:B------:R-:W-:Y:S01]  /*22e60*/  FMNMX.FTZ R37, R35, R37, !PT ;  /* 0x0000002523257209 */ /* 0x000fe20007810000 */
[-CC-:B------:R-:W-:Y:S02]  /*22e70*/  FFMA.FTZ R50, R33, R0.reuse, -R3.reuse ;  /* 0x0000000021327223 */ /* 0x180fe40000010803 */
[-CC-:B------:R-:W-:Y:S01]  /*22e80*/  FFMA.FTZ R75, R53, R0.reuse, -R3.reuse ;  /* 0x00000000354b7223 */ /* 0x180fe20000010803 */
[----:B------:R-:W-:Y:S01]  /*22e90*/  FMNMX.FTZ R37, R23, R37, !PT ;  /* 0x0000002517257209 */ /* 0x000fe20007810000 */
[--C-:B------:R-:W-:Y:S01]  /*22ea0*/  FFMA.FTZ R53, R80, R0, -R3.reuse ;  /* 0x0000000050357223 */ /* 0x100fe20000010803 */
[----:B--2---:R-:W-:Y:S01]  /*22eb0*/  F2FP.PACK_AB R80, R25, R26 ;  /* 0x0000001a1950723e */ /* 0x004fe200000000ff */
        /* <DEDUP_REMOVED lines=8> */
[----:B------:R1:W-:Y:S01]  /*22f40*/  MUFU.EX2 R33, R43 ;  /* 0x0000002b00217308 */ /* 0x0003e20000000800 */
[-CC-:B------:R-:W-:Y:S02]  /*22f50*/  FFMA.FTZ R251, R128, R0.reuse, -R3.reuse ;  /* 0x0000000080fb7223 */ /* 0x180fe40000010803 */
[----:B------:R-:W-:Y:S01]  /*22f60*/  FMNMX.FTZ R37, R66, R37, !PT ;  /* 0x0000002542257209 */ /* 0x000fe20007810000 */
[-CC-:B------:R-:W-:Y:S02]  /*22f70*/  FFMA.FTZ R250, R129, R0.reuse, -R3.reuse ;  /* 0x0000000081fa7223 */ /* 0x180fe40000010803 */
[----:B------:R-:W-:Y:S01]  /*22f80*/  IMAD.MOV.U32 R84, RZ, RZ, R106 ;  /* 0x000000ffff547224 */ /* 0x000fe200078e006a */
        /* <DEDUP_REMOVED lines=8> */
[----:B------:R-:W-:Y:S01]  /*23010*/  FFMA.FTZ R11, R36, R0, -R3 ;  /* 0x00000000240b7223 */ /* 0x000fe20000010803 */
[----:B------:R-:W-:Y:S01]  /*23020*/  FMNMX.FTZ R37, R82, R37, !PT ;  /* 0x0000002552257209 */ /* 0x000fe20007810000 */
[----:B------:R-:W3:Y:S03]  /*23030*/  MUFU.EX2 R3, R5 ;  /* 0x0000000500037308 */ /* 0x000ee60000000800 */
[----:B------:R-:W-:Y:S02]  /*23040*/  FMNMX.FTZ R37, R83, R37, !PT ;  /* 0x0000002553257209 */ /* 0x000fe40007810000 */
[----:B-1----:R-:W-:Y:S02]  /*23050*/  SHF.R.S32.HI R43, RZ, 0x1f, R203 ;  /* 0x0000001fff2b7819 */ /* 0x002fe400000114cb */
[----:B------:R-:W-:Y:S02]  /*23060*/  FMNMX.FTZ R37, R86, R37, !PT ;  /* 0x0000002556257209 */ /* 0x000fe40007810000 */
[----:B------:R-:W-:Y:S01]  /*23070*/  LEA.HI R43, R43, R203, RZ, 0x5 ;  /* 0x000000cb2b2b7211 */ /* 0x000fe200078f28ff */
[----:B------:R-:W-:Y:S01]  /*23080*/  IMAD.SHL.U32 R203, R246, 0x4, RZ ;  /* 0x00000004f6cb7824 */ /* 0x000fe200078e00ff */
[----:B------:R-:W-:Y:S01]  /*23090*/  FMNMX.FTZ R37, R87, R37, !PT ;  /* 0x0000002557257209 */ /* 0x000fe20007810000 */
[----:B------:R-:W-:Y:S01]  /*230a0*/  MUFU.EX2 R59, R59 ;  /* 0x0000003b003b7308 */ /* 0x000fe20000000800 */
[----:B------:R-:W-:Y:S02]  /*230b0*/  SHF.R.S32.HI R43, RZ, 0x5, R43 ;  /* 0x00000005ff2b7819 */ /* 0x000fe4000001142b */
[----:B------:R-:W-:Y:S03]  /*230c0*/  FMNMX.FTZ R37, R98, R37, !PT ;  /* 0x0000002562257209 */ /* 0x000fe60007810000 */
[----:B------:R-:W-:Y:S01]  /*230d0*/  IMAD R43, R182, 0x8, R43 ;  /* 0x00000008b62b7824 */ /* 0x000fe200078e022b */
[----:B------:R-:W-:Y:S03]  /*230e0*/  FMNMX.FTZ R37, R99, R37, !PT ;  /* 0x0000002563257209 */ /* 0x000fe60007810000 */
[----:B------:R-:W-:Y:S01]  /*230f0*/  IMAD.WIDE.U32 R210, R43, -0x326172a9, RZ ;  /* 0xcd9e8d572bd27825 */ /* 0x000fe200078e00ff */
[----:B------:R-:W-:Y:S01]  /*23100*/  FMNMX.FTZ R37, R102, R37, !PT ;  /* 0x0000002566257209 */ /* 0x000fe20007810000 */
[----:B------:R-:W-:Y:S03]  /*23110*/  MUFU.EX2 R15, R15 ;  /* 0x0000000f000f7308 */ /* 0x000fe60000000800 */
[----:B------:R-:W-:Y:S04]  /*23120*/  FMNMX.FTZ R37, R103, R37, !PT ;  /* 0x0000002567257209 */ /* 0x000fe80007810000 */
[----:B------:R-:W-:Y:S03]  /*23130*/  FMNMX.FTZ R37, R114, R37, !PT ;  /* 0x0000002572257209 */ /* 0x000fe60007810000 */
[----:B------:R-:W-:Y:S01]  /*23140*/  MUFU.EX2 R40, R40 ;  /* 0x0000002800287308 */ /* 0x000fe20000000800 */
[----:B------:R-:W-:Y:S04]  /*23150*/  FMNMX.FTZ R37, R115, R37, !PT ;  /* 0x0000002573257209 */ /* 0x000fe80007810000 */
[----:B------:R-:W-:Y:S04]  /*23160*/  FMNMX.FTZ R37, R118, R37, !PT ;  /* 0x0000002576257209 */ /* 0x000fe80007810000 */
[----:B------:R-:W-:Y:S01]  /*23170*/  FMNMX.FTZ R37, R119, R37, !PT ;  /* 0x0000002577257209 */ /* 0x000fe20007810000 */
[----:B------:R-:W-:Y:S03]  /*23180*/  MUFU.EX2 R18, R18 ;  /* 0x0000001200127308 */ /* 0x000fe60000000800 */
[----:B------:R-:W-:Y:S04]  /*23190*/  FMNMX.FTZ R37, R130, R37, !PT ;  /* 0x0000002582257209 */ /* 0x000fe80007810000 */
[----:B------:R-:W-:Y:S03]  /*231a0*/  FMNMX.FTZ R37, R131, R37, !PT ;  /* 0x0000002583257209 */ /* 0x000fe60007810000 */
[----:B------:R-:W-:Y:S10]  /*231b0*/  MUFU.EX2 R50, R50 ;  /* 0x0000003200327308 */ /* 0x000ff40000000800 */
[----:B------:R-:W-:Y:S10]  /*231c0*/  MUFU.EX2 R48, R44 ;  /* 0x0000002c00307308 */ /* 0x000ff40000000800 */
[----:B------:R-:W-:Y:S10]  /*231d0*/  MUFU.EX2 R11, R11 ;  /* 0x0000000b000b7308 */ /* 0x000ff40000000800 */
[----:B------:R-:W-:Y:S10]  /*231e0*/  MUFU.EX2 R32, R42 ;  /* 0x0000002a00207308 */ /* 0x000ff40000000800 */
[----:B------:R-:W-:Y:S01]  /*231f0*/  MUFU.EX2 R75, R75 ;  /* 0x0000004b004b7308 */ /* 0x000fe20000000800 */
[----:B---3--:R-:W-:Y:S04]  /*23200*/  FFMA.FTZ R2, R6, R9, R3 ;  /* 0x0000000906027223 */ /* 0x008fe80000010003 */
[C---:B------:R-:W-:Y:S01]  /*23210*/  FADD.FTZ R31, R7.reuse, R2 ;  /* 0x00000002071f7221 */ /* 0x040fe20000010000 */
[----:B------:R-:W-:Y:S01]  /*23220*/  F2FP.PACK_AB R7, R7, R3 ;  /* 0x000000030707723e */ /* 0x000fe200000000ff */
[----:B------:R-:W1:Y:S02]  /*23230*/  SHFL.BFLY PT, R2, R37, 0x2, 0x1f ;  /* 0x0c401f0025027f89 */ /* 0x000e6400000e0000 */
[----:B-1----:R-:W-:Y:S06]  /*23240*/  FMNMX.FTZ R37, R37, R2, !PT ;  /* 0x0000000225257209 */ /* 0x002fec0007810000 */
[----:B------:R-:W1:Y:S02]  /*23250*/  SHFL.BFLY PT, R2, R37, 0x1, 0x1f ;  /* 0x0c201f0025027f89 */ /* 0x000e6400000e0000 */
[----:B-1----:R-:W-:Y:S04]  /*23260*/  FMNMX.FTZ R37, R37, R2, !PT ;  /* 0x0000000225257209 */ /* 0x002fe80007810000 */
[C---:B------:R-:W-:Y:S01]  /*23270*/  FSETP.NEU.FTZ.AND P0, PT, R37.reuse, -INF , PT ;  /* 0xff8000002500780b */ /* 0x040fe20003f1d000 */
[----:B------:R-:W-:Y:S03]  /*23280*/  FMUL.FTZ R3, R0, R37 ;  /* 0x0000002500037220 */ /* 0x000fe60000410000 */
[----:B------:R-:W-:Y:S02]  /*23290*/  FSEL R2, R37, RZ, P0 ;  /* 0x000000ff25027208 */ /* 0x000fe40000000000 */
[----:B------:R-:W-:Y:S02]  /*232a0*/  FSEL R3, R3, RZ, P0 ;  /* 0x000000ff03037208 */ /* 0x000fe40000000000 */
[C---:B------:R-:W-:Y:S01]  /*232b0*/  LOP3.LUT P0, RZ, R219.reuse, 0x1, RZ, 0xc0, !PT ;  /* 0x00000001dbff7812 */ /* 0x040fe2000780c0ff */
[----:B------:R-:W-:Y:S02]  /*232c0*/  FADD.FTZ R2, -R2, R132 ;  /* 0x0000008402027221 */ /* 0x000fe40000010100 */
[--C-:B------:R-:W-:Y:S01]  /*232d0*/  FFMA.FTZ R5, R176, R0, -R3.reuse ;  /* 0x00000000b0057223 */ /* 0x100fe20000010803 */
[----:B------:R-:W-:Y:S01]  /*232e0*/  FSEL R104, R104, -INF , !P0 ;  /* 0xff80000068687808 */ /* 0x000fe20004000000 */
[----:B------:R-:W-:Y:S01]  /*232f0*/  FMUL.FTZ R2, R0, R2 ;  /* 0x0000000200027220 */ /* 0x000fe20000410000 */
[----:B------:R-:W-:Y:S01]  /*23300*/  LOP3.LUT P0, RZ, R219, 0x1000, RZ, 0xc0, !PT ;  /* 0x00001000dbff7812 */ /* 0x000fe2000780c0ff */
[-CC-:B------:R-:W-:Y:S02]  /*23310*/  FFMA.FTZ R101, R171, R0.reuse, -R3.reuse ;  /* 0x00000000ab657223 */ /* 0x180fe40000010803 */
[-CC-:B------:R-:W-:Y:S01]  /*23320*/  FFMA.FTZ R252, R66, R0.reuse, -R3.reuse ;  /* 0x0000000042fc7223 */ /* 0x180fe20000010803 */
[----:B------:R-:W-:Y:S01]  /*23330*/  FSEL R125, R125, -INF , !P0 ;  /* 0xff8000007d7d7808 */ /* 0x000fe20004000000 */
[-CC-:B------:R-:W-:Y:S02]  /*23340*/  FFMA.FTZ R225, R67, R0.reuse, -R3.reuse ;  /* 0x0000000043e17223 */ /* 0x180fe40000010803 */
[-CC-:B------:R-:W-:Y:S01]  /*23350*/  FFMA.FTZ R221, R70, R0.reuse, -R3.reuse ;  /* 0x0000000046dd7223 */ /* 0x180fe20000010803 */
[----:B------:R-:W2:Y:S01]  /*23360*/  LDL.LU R67, [R1+0x68] ;  /* 0x0000680001437983 */ /* 0x000ea20000300800 */
[-CC-:B------:R-:W-:Y:S01]  /*23370*/  FFMA.FTZ R218, R71, R0.reuse, -R3.reuse ;  /* 0x0000000047da7223 */ /* 0x180fe20000010803 */
[----:B------:R-:W-:Y:S01]  /*23380*/  MUFU.EX2 R70, R45 ;  /* 0x0000002d00467308 */ /* 0x000fe20000000800 */
[-CC-:B------:R-:W-:Y:S01]  /*23390*/  FFMA.FTZ R227, R82, R0.reuse, -R3.reuse ;  /* 0x0000000052e37223 */ /* 0x180fe20000010803 */
[----:B------:R-:W2:Y:S01]  /*233a0*/  LDL.LU R66, [R1+0x288] ;  /* 0x0002880001427983 */ /* 0x000ea20000300800 */
[-CC-:B------:R-:W-:Y:S02]  /*233b0*/  FFMA.FTZ R223, R83, R0.reuse, -R3.reuse ;  /* 0x0000000053df7223 */ /* 0x180fe40000010803 */
[-CC-:B------:R-:W-:Y:S01]  /*233c0*/  FFMA.FTZ R228, R86, R0.reuse, -R3.reuse ;  /* 0x0000000056e47223 */ /* 0x180fe20000010803 */
[----:B------:R-:W2:Y:S01]  /*233d0*/  LDL.64 R214, [R1+0x78] ;  /* 0x0000780001d67983 */ /* 0x000ea20000100a00 */
[-CC-:B------:R-:W-:Y:S02]  /*233e0*/  FFMA.FTZ R224, R87, R0.reuse, -R3.reuse ;  /* 0x0000000057e07223 */ /* 0x180fe40000010803 */
[-CC-:B------:R-:W-:Y:S02]  /*233f0*/  FFMA.FTZ R205, R98, R0.reuse, -R3.reuse ;  /* 0x0000000062cd7223 */ /* 0x180fe40000010803 */
[-CC-:B------:R-:W-:Y:S01]  /*23400*/  FFMA.FTZ R206, R99, R0.reuse, -R3.reuse ;  /* 0x0000000063ce7223 */ /* 0x180fe20000010803 */
[----:B------:R1:W2:Y:S01]  /*23410*/  LDL.S16 R71, [R1+0x1dc] ;  /* 0x0001dc0001477983 */ /* 0x0002a20000100600 */
[-CC-:B------:R-:W-:Y:S02]  /*23420*/  FFMA.FTZ R249, R102, R0.reuse, -R3.reuse ;  /* 0x0000000066f97223 */ /* 0x180fe40000010803 */
[-CC-:B------:R-:W-:Y:S01]  /*23430*/  FFMA.FTZ R248, R103, R0.reuse, -R3.reuse ;  /* 0x0000000067f87223 */ /* 0x180fe20000010803 */
[----:B------:R1:W2:Y:S01]  /*23440*/  LDL.S16 R43, [R1+0x1d8] ;  /* 0x0001d800012b7983 */ /* 0x0002a20000100600 */
[-CC-:B------:R-:W-:Y:S02]  /*23450*/  FFMA.FTZ R244, R114, R0.reuse, -R3.reuse ;  /* 0x0000000072f47223 */ /* 0x180fe40000010803 */
        /* <DEDUP_REMOVED lines=18> */
[----:B------:R-:W-:Y:S02]  /*23580*/  FFMA.FTZ R132, R55, R0, -R3 ;  /* 0x0000000037847223 */ /* 0x000fe40000010803 */
[----:B------:R-:W-:Y:S02]  /*23590*/  IMAD.MOV.U32 R82, RZ, RZ, R78 ;  /* 0x000000ffff527224 */ /* 0x000fe400078e004e */
[----:B------:R-:W-:Y:S01]  /*235a0*/  IMAD.MOV.U32 R102, RZ, RZ, R84 ;  /* 0x000000ffff667224 */ /* 0x000fe200078e0054 */
[----:B------:R-:W-:Y:S01]  /*235b0*/  MUFU.EX2 R3, R5 ;  /* 0x0000000500037308 */ /* 0x000fe20000000800 */
[----:B------:R-:W-:Y:S09]  /*235c0*/  IMAD.MOV.U32 R103, RZ, RZ, R82 ;  /* 0x000000ffff677224 */ /* 0x000ff200078e0052 */
[----:B------:R-:W4:Y:S10]  /*235d0*/  MUFU.EX2 R35, R2 ;  /* 0x0000000200237308 */ /* 0x000f340000000800 */
[----:B------:R1:W-:Y:S10]  /*235e0*/  MUFU.EX2 R5, R49 ;  /* 0x0000003100057308 */ /* 0x0003f40000000800 */
[----:B------:R-:W1:Y:S01]  /*235f0*/  MUFU.EX2 R14, R14 ;  /* 0x0000000e000e7308 */ /* 0x000e620000000800 */
[----:B----4-:R-:W-:Y:S04]  /*23600*/  FFMA.FTZ R2, R35, R10, R3 ;  /* 0x0000000a23027223 */ /* 0x010fe80000010003 */
[C---:B------:R-:W-:Y:S01]  /*23610*/  FADD.FTZ R21, R9.reuse, R2 ;  /* 0x0000000209157221 */ /* 0x040fe20000010000 */
[----:B------:R-:W-:Y:S04]  /*23620*/  FMNMX.FTZ R2, R8, R133, !PT ;  /* 0x0000008508027209 */ /* 0x000fe80007810000 */
[----:B------:R-:W4:Y:S01]  /*23630*/  MUFU.EX2 R63, R63 ;  /* 0x0000003f003f7308 */ /* 0x000f220000000800 */
[----:B------:R-:W-:Y:S02]  /*23640*/  F2FP.PACK_AB R9, R9, R3 ;  /* 0x000000030909723e */ /* 0x000fe400000000ff */
[----:B------:R-:W-:Y:S01]  /*23650*/  FMNMX.FTZ R2, R19, R2, !PT ;  /* 0x0000000213027209 */ /* 0x000fe20007810000 */
[----:B-1----:R-:W2:Y:S03]  /*23660*/  LDL R49, [R1+0x2bc] ;  /* 0x0002bc0001317983 */ /* 0x002ea60000100800 */
[----:B------:R-:W-:Y:S03]  /*23670*/  FMNMX.FTZ R2, R12, R2, !PT ;  /* 0x000000020c027209 */ /* 0x000fe60007810000 */
[----:B------:R-:W-:Y:S01]  /*23680*/  MUFU.EX2 R13, R13 ;  /* 0x0000000d000d7308 */ /* 0x000fe20000000800 */
[----:B------:R-:W-:Y:S01]  /*23690*/  FMNMX.FTZ R2, R34, R2, !PT ;  /* 0x0000000222027209 */ /* 0x000fe20007810000 */
[----:B------:R-:W-:Y:S03]  /*236a0*/  FADD.FTZ R21, R14, R21 ;  /* 0x000000150e157221 */ /* 0x000fe60000010000 */
[----:B------:R-:W-:Y:S04]  /*236b0*/  FMNMX.FTZ R2, R168, R2, !PT ;  /* 0x00000002a8027209 */ /* 0x000fe80007810000 */
[----:B------:R-:W-:Y:S01]  /*236c0*/  FMNMX.FTZ R2, R170, R2, !PT ;  /* 0x00000002aa027209 */ /* 0x000fe20007810000 */
[----:B------:R-:W-:Y:S03]  /*236d0*/  MUFU.EX2 R54, R54 ;  /* 0x0000003600367308 */ /* 0x000fe60000000800 */
[----:B------:R-:W-:Y:S01]  /*236e0*/  FMNMX.FTZ R2, R184, R2, !PT ;  /* 0x00000002b8027209 */ /* 0x000fe20007810000 */
[C---:B----4-:R-:W-:Y:S01]  /*236f0*/  FADD.FTZ R21, R63.reuse, R21 ;  /* 0x000000153f157221 */ /* 0x050fe20000010000 */
[----:B------:R-:W-:Y:S02]  /*23700*/  F2FP.PACK_AB R63, R63, R14 ;  /* 0x0000000e3f3f723e */ /* 0x000fe400000000ff */
[----:B------:R-:W-:Y:S03]  /*23710*/  FMNMX.FTZ R2, R185, R2, !PT ;  /* 0x00000002b9027209 */ /* 0x000fe60007810000 */
[----:B------:R-:W-:Y:S01]  /*23720*/  MUFU.EX2 R52, R52 ;  /* 0x0000003400347308 */ /* 0x000fe20000000800 */
[----:B------:R-:W-:Y:S04]  /*23730*/  FMNMX.FTZ R2, R195, R2, !PT ;  /* 0x00000002c3027209 */ /* 0x000fe80007810000 */
        /* <DEDUP_REMOVED lines=22> */
[----:B------:R-:W-:Y:S05]  /*238a0*/  FMNMX.FTZ R36, R125, R36, !PT ;  /* 0x000000247d247209 */ /* 0x000fea0007810000 */
[----:B------:R-:W1:Y:S02]  /*238b0*/  SHFL.BFLY PT, R2, R36, 0x2, 0x1f ;  /* 0x0c401f0024027f89 */ /* 0x000e6400000e0000 */
[----:B-1----:R-:W-:Y:S06]  /*238c0*/  FMNMX.FTZ R36, R36, R2, !PT ;  /* 0x0000000224247209 */ /* 0x002fec0007810000 */
[----:B------:R-:W1:Y:S02]  /*238d0*/  SHFL.BFLY PT, R2, R36, 0x1, 0x1f ;  /* 0x0c201f0024027f89 */ /* 0x000e6400000e0000 */
[----:B-1----:R-:W-:Y:S04]  /*238e0*/  FMNMX.FTZ R36, R36, R2, !PT ;  /* 0x0000000224247209 */ /* 0x002fe80007810000 */
[----:B------:R-:W-:Y:S01]  /*238f0*/  FSETP.NEU.FTZ.AND P0, PT, R36, -INF , PT ;  /* 0xff8000002400780b */ /* 0x000fe20003f1d000 */
[----:B------:R-:W-:Y:S03]  /*23900*/  FMUL.FTZ R10, R0, R36 ;  /* 0x00000024000a7220 */ /* 0x000fe60000410000 */
[----:B------:R-:W-:Y:S02]  /*23910*/  FSEL R2, R36, RZ, P0 ;  /* 0x000000ff24027208 */ /* 0x000fe40000000000 */
[----:B------:R-:W-:Y:S03]  /*23920*/  FSEL R10, R10, RZ, P0 ;  /* 0x000000ff0a0a7208 */ /* 0x000fe60000000000 */
[----:B------:R-:W-:Y:S02]  /*23930*/  FADD.FTZ R2, -R2, R133 ;  /* 0x0000008502027221 */ /* 0x000fe40000010100 */
[--C-:B------:R-:W-:Y:S02]  /*23940*/  FFMA.FTZ R3, R8, R0, -R10.reuse ;  /* 0x0000000008037223 */ /* 0x100fe4000001080a */
[----:B------:R-:W-:Y:S01]  /*23950*/  FMUL.FTZ R2, R0, R2 ;  /* 0x0000000200027220 */ /* 0x000fe20000410000 */
[----:B------:R-:W1:Y:S01]  /*23960*/  MUFU.EX2 R8, R20 ;  /* 0x0000001400087308 */ /* 0x000e620000000800 */
[-CC-:B------:R-:W-:Y:S02]  /*23970*/  FFMA.FTZ R131, R105, R0.reuse, -R10.reuse ;  /* 0x0000000069837223 */ /* 0x180fe4000001080a */
[-CC-:B------:R-:W-:Y:S02]  /*23980*/  FFMA.FTZ R117, R89, R0.reuse, -R10.reuse ;  /* 0x0000000059757223 */ /* 0x180fe4000001080a */
[-CC-:B------:R-:W-:Y:S02]  /*23990*/  FFMA.FTZ R112, R94, R0.reuse, -R10.reuse ;  /* 0x000000005e707223 */ /* 0x180fe4000001080a */
[-CC-:B------:R-:W-:Y:S02]  /*239a0*/  FFMA.FTZ R114, R79, R0.reuse, -R10.reuse ;  /* 0x000000004f727223 */ /* 0x180fe4000001080a */
[-CC-:B------:R-:W-:Y:S01]  /*239b0*/  FFMA.FTZ R122, R92, R0.reuse, -R10.reuse ;  /* 0x000000005c7a7223 */ /* 0x180fe2000001080a */
[----:B------:R4:W-:Y:S01]  /*239c0*/  MUFU.EX2 R23, R3 ;  /* 0x0000000300177308 */ /* 0x0009e20000000800 */
[-CC-:B------:R-:W-:Y:S02]  /*239d0*/  FFMA.FTZ R186, R186, R0.reuse, -R10.reuse ;  /* 0x00000000baba7223 */ /* 0x180fe4000001080a */
[-CC-:B------:R-:W-:Y:S02]  /*239e0*/  FFMA.FTZ R76, R192, R0.reuse, -R10.reuse ;  /* 0x00000000c04c7223 */ /* 0x180fe4000001080a */
[-CC-:B------:R-:W-:Y:S02]  /*239f0*/  FFMA.FTZ R78, R189, R0.reuse, -R10.reuse ;  /* 0x00000000bd4e7223 */ /* 0x180fe4000001080a */
[-CC-:B------:R-:W-:Y:S02]  /*23a00*/  FFMA.FTZ R97, R187, R0.reuse, -R10.reuse ;  /* 0x00000000bb617223 */ /* 0x180fe4000001080a */
[-CC-:B------:R-:W-:Y:S01]  /*23a10*/  FFMA.FTZ R126, R104, R0.reuse, -R10.reuse ;  /* 0x00000000687e7223 */ /* 0x180fe2000001080a */
[----:B------:R-:W-:Y:S01]  /*23a20*/  MUFU.EX2 R189, R235 ;  /* 0x000000eb00bd7308 */ /* 0x000fe20000000800 */
[-CC-:B------:R-:W-:Y:S02]  /*23a30*/  FFMA.FTZ R192, R125, R0.reuse, -R10.reuse ;  /* 0x000000007dc07223 */ /* 0x180fe4000001080a */
[--C-:B------:R-:W-:Y:S01]  /*23a40*/  FFMA.FTZ R115, R77, R0, -R10.reuse ;  /* 0x000000004d737223 */ /* 0x100fe2000001080a */
[----:B-1----:R-:W-:Y:S01]  /*23a50*/  F2FP.PACK_AB R118, R5, R8 ;  /* 0x000000080576723e */ /* 0x002fe200000000ff */
[-CC-:B------:R-:W-:Y:S02]  /*23a60*/  FFMA.FTZ R93, R190, R0.reuse, -R10.reuse ;  /* 0x00000000be5d7223 */ /* 0x180fe4000001080a */
[-CC-:B------:R-:W-:Y:S02]  /*23a70*/  FFMA.FTZ R190, R120, R0.reuse, -R10.reuse ;  /* 0x0000000078be7223 */ /* 0x180fe4000001080a */
[-CC-:B------:R-:W-:Y:S01]  /*23a80*/  FFMA.FTZ R106, R188, R0.reuse, -R10.reuse ;  /* 0x00000000bc6a7223 */ /* 0x180fe2000001080a */
[----:B------:R-:W-:Y:S01]  /*23a90*/  MUFU.EX2 R77, R199 ;  /* 0x000000c7004d7308 */ /* 0x000fe20000000800 */
[-CC-:B------:R-:W-:Y:S02]  /*23aa0*/  FFMA.FTZ R188, R109, R0.reuse, -R10.reuse ;  /* 0x000000006dbc7223 */ /* 0x180fe4000001080a */
[-CC-:B------:R-:W-:Y:S02]  /*23ab0*/  FFMA.FTZ R116, R88, R0.reuse, -R10.reuse ;  /* 0x0000000058747223 */ /* 0x180fe4000001080a */
[-CC-:B----4-:R-:W-:Y:S02]  /*23ac0*/  FFMA.FTZ R3, R19, R0.reuse, -R10.reuse ;  /* 0x0000000013037223 */ /* 0x190fe4000001080a */
[-CC-:B------:R-:W-:Y:S03]  /*23ad0*/  FFMA.FTZ R123, R47, R0.reuse, -R10.reuse ;  /* 0x000000002f7b7223 */ /* 0x180fe6000001080a */
[----:B------:R1:W-:Y:S10]  /*23ae0*/  MUFU.EX2 R22, R3 ;  /* 0x0000000300167308 */ /* 0x0003f40000000800 */
[----:B------:R-:W-:Y:S10]  /*23af0*/  MUFU.EX2 R93, R93 ;  /* 0x0000005d005d7308 */ /* 0x000ff40000000800 */
[----:B------:R-:W-:Y:S01]  /*23b00*/  MUFU.EX2 R78, R78 ;  /* 0x0000004e004e7308 */ /* 0x000fe20000000800 */
[-CC-:B-1----:R-:W-:Y:S09]  /*23b10*/  FFMA.FTZ R3, R12, R0.reuse, -R10.reuse ;  /* 0x000000000c037223 */ /* 0x182ff2000001080a */
[----:B------:R1:W-:Y:S10]  /*23b20*/  MUFU.EX2 R12, R41 ;  /* 0x00000029000c7308 */ /* 0x0003f40000000800 */
[----:B------:R4:W-:Y:S10]  /*23b30*/  MUFU.EX2 R27, R3 ;  /* 0x00000003001b7308 */ /* 0x0009f40000000800 */
[----:B------:R-:W-:Y:S01]  /*23b40*/  MUFU.EX2 R106, R106 ;  /* 0x0000006a006a7308 */ /* 0x000fe20000000800 */
[----:B-1----:R-:W3:Y:S09]  /*23b50*/  LDL R41, [R1+0x2d8] ;  /* 0x0002d80001297983 */ /* 0x002ef20000100800 */
[----:B------:R-:W-:Y:S01]  /*23b60*/  MUFU.EX2 R187, R216 ;  /* 0x000000d800bb7308 */ /* 0x000fe20000000800 */
[-CC-:B----4-:R-:W-:Y:S02]  /*23b70*/  FFMA.FTZ R3, R34, R0.reuse, -R10.reuse ;  /* 0x0000000022037223 */ /* 0x190fe4000001080a */
[----:B------:R-:W4:Y:S07]  /*23b80*/  LDL R34, [R1+0x2c0] ;  /* 0x0002c00001227983 */ /* 0x000f2e0000100800 */
[----:B------:R1:W-:Y:S10]  /*23b90*/  MUFU.EX2 R51, R3 ;  /* 0x0000000300337308 */ /* 0x0003f40000000800 */
[----:B------:R-:W-:Y:S10]  /*23ba0*/  MUFU.EX2 R192, R192 ;  /* 0x000000c000c07308 */ /* 0x000ff40000000800 */
[----:B------:R-:W-:Y:S01]  /*23bb0*/  MUFU.EX2 R188, R188 ;  /* 0x000000bc00bc7308 */ /* 0x000fe20000000800 */
[-CC-:B-1----:R-:W-:Y:S09]  /*23bc0*/  FFMA.FTZ R3, R168, R0.reuse, -R10.reuse ;  /* 0x00000000a8037223 */ /* 0x182ff2000001080a */
[----:B------:R1:W-:Y:S02]  /*23bd0*/  MUFU.EX2 R28, R3 ;  /* 0x00000003001c7308 */ /* 0x0003e40000000800 */
[----:B-1----:R-:W-:Y:S08]  /*23be0*/  FFMA.FTZ R3, R170, R0, -R10 ;  /* 0x00000000aa037223 */ /* 0x002ff0000001080a */
[----:B------:R-:W-:Y:S10]  /*23bf0*/  MUFU.EX2 R46, R3 ;  /* 0x00000003002e7308 */ /* 0x000ff40000000800 */
[----:B------:R1:W2:Y:S02]  /*23c00*/  MUFU.EX2 R3, R2 ;  /* 0x0000000200037308 */ /* 0x0002a40000000800 */
[----:B-1----:R-:W-:Y:S02]  /*23c10*/  FMUL.FTZ R2, R0, R4 ;  /* 0x0000000400027220 */ /* 0x002fe40000410000 */
[----:B--2---:R-:W-:Y:S02]  /*23c20*/  FFMA.FTZ R4, R3, R67, R23 ;  /* 0x0000004303047223 */ /* 0x004fe40000010017 */
[----:B------:R1:W2:Y:S02]  /*23c30*/  LDL.S16 R67, [R1+0x1bc] ;  /* 0x0001bc0001437983 */ /* 0x0002a40000100600 */
[C---:B------:R-:W-:Y:S01]  /*23c40*/  FADD.FTZ R20, R22.reuse, R4 ;  /* 0x0000000416147221 */ /* 0x040fe20000010000 */
[----:B------:R-:W-:Y:S01]  /*23c50*/  F2FP.PACK_AB R4, R22, R23 ;  /* 0x000000171604723e */ /* 0x000fe200000000ff */
[----:B------:R-:W-:Y:S01]  /*23c60*/  FADD.FTZ R22, R16, R31 ;  /* 0x0000001f10167221 */ /* 0x000fe20000010000 */
[----:B------:R-:W1:Y:S01]  /*23c70*/  MUFU.EX2 R2, R2 ;  /* 0x0000000200027308 */ /* 0x000e620000000800 */
[----:B------:R1:W2:Y:S01]  /*23c80*/  LDL.S16 R31, [R1+0x1b8] ;  /* 0x0001b800011f7983 */ /* 0x0002a20000100600 */
[C---:B------:R-:W-:Y:S01]  /*23c90*/  PRMT R44, R4.reuse, 0x7632, R44 ;  /* 0x00007632042c7816 */ /* 0x040fe2000000002c */
[C---:B------:R-:W-:Y:S01]  /*23ca0*/  FADD.FTZ R22, R59.reuse, R22 ;  /* 0x000000163b167221 */ /* 0x040fe20000010000 */
[----:B------:R-:W-:Y:S01]  /*23cb0*/  F2FP.PACK_AB R59, R59, R16 ;  /* 0x000000103b3b723e */ /* 0x000fe200000000ff */
[----:B------:R-:W-:Y:S01]  /*23cc0*/  FADD.FTZ R16, R27, R20 ;  /* 0x000000141b107221 */ /* 0x000fe20000010000 */
[----:B------:R-:W-:Y:S04]  /*23cd0*/  PRMT R90, R4, 0x5410, R44 ;  /* 0x00005410045a7816 */ /* 0x000fe8000000002c */
[----:B------:R-:W-:Y:S01]  /*23ce0*/  MUFU.EX2 R23, R72 ;  /* 0x0000004800177308 */ /* 0x000fe20000000800 */
[----:B-1----:R-:W-:Y:S02]  /*23cf0*/  FFMA.FTZ R19, R2, R66, R24 ;  /* 0x0000004202137223 */ /* 0x002fe40000010018 */
[----:B------:R1:W2:Y:S02]  /*23d00*/  LDL.S16 R66, [R1+0x1d4] ;  /* 0x0001d40001427983 */ /* 0x0002a40000100600 */
[C---:B------:R-:W-:Y:S01]  /*23d10*/  FADD.FTZ R19, R57.reuse, R19 ;  /* 0x0000001339137221 */ /* 0x040fe20000010000 */
[----:B------:R-:W-:Y:S04]  /*23d20*/  F2FP.PACK_AB R57, R57, R24 ;  /* 0x000000183939723e */ /* 0x000fe800000000ff */
[----:B------:R-:W1:Y:S01]  /*23d30*/  MUFU.EX2 R24, R58 ;  /* 0x0000003a00187308 */ /* 0x000e620000000800 */
[----:B------:R-:W-:Y:S01]  /*23d40*/  FADD.FTZ R14, R26, R19 ;  /* 0x000000131a0e7221 */ /* 0x000fe20000010000 */
[----:B------:R-:W-:Y:S01]  /*23d50*/  PRMT R55, R57, 0x7632, R55 ;  /* 0x0000763239377816 */ /* 0x000fe20000000037 */
[C---:B------:R-:W-:Y:S01]  /*23d60*/  FADD.FTZ R19, R51.reuse, R16 ;  /* 0x0000001033137221 */ /* 0x040fe20000010000 */
[----:B------:R-:W-:Y:S01]  /*23d70*/  F2FP.PACK_AB R51, R51, R27 ;  /* 0x0000001b3333723e */ /* 0x000fe200000000ff */
[----:B------:R-:W-:Y:S01]  /*23d80*/  FADD.FTZ R16, R15, R22 ;  /* 0x000000160f107221 */ /* 0x000fe20000010000 */
[----:B------:R-:W-:Y:S01]  /*23d90*/  PRMT R92, R57, 0x5410, R55 ;  /* 0x00005410395c7816 */ /* 0x000fe20000000037 */
[----:B------:R-:W-:Y:S01]  /*23da0*/  FADD.FTZ R14, R25, R14 ;  /* 0x0000000e190e7221 */ /* 0x000fe20000010000 */
[C---:B------:R-:W-:Y:S01]  /*23db0*/  PRMT R45, R51.reuse, 0x7632, R45 ;  /* 0x00007632332d7816 */ /* 0x040fe2000000002d */
[C---:B------:R-:W-:Y:S01]  /*23dc0*/  FADD.FTZ R20, R40.reuse, R16 ;  /* 0x0000001028147221 */ /* 0x040fe20000010000 */
[----:B------:R-:W-:Y:S01]  /*23dd0*/  F2FP.PACK_AB R40, R40, R15 ;  /* 0x0000000f2828723e */ /* 0x000fe200000000ff */
[----:B------:R-:W-:Y:S01]  /*23de0*/  FADD.FTZ R15, R28, R19 ;  /* 0x000000131c0f7221 */ /* 0x000fe20000010000 */
[----:B------:R-:W-:Y:S01]  /*23df0*/  PRMT R83, R51, 0x5410, R45 ;  /* 0x0000541033537816 */ /* 0x000fe2000000002d */
[----:B------:R-:W-:Y:S01]  /*23e00*/  FADD.FTZ R16, R13, R21 ;  /* 0x000000150d107221 */ /* 0x000fe20000010000 */
[----:B------:R1:W-:Y:S01]  /*23e10*/  MUFU.EX2 R22, R62 ;  /* 0x0000003e00167308 */ /* 0x0003e20000000800 */
[C---:B------:R-:W-:Y:S01]  /*23e20*/  FADD.FTZ R26, R46.reuse, R15 ;  /* 0x0000000f2e1a7221 */ /* 0x040fe20000010000 */
[----:B------:R-:W-:Y:S01]  /*23e30*/  F2FP.PACK_AB R46, R46, R28 ;  /* 0x0000001c2e2e723e */ /* 0x000fe200000000ff */
[----:B------:R-:W-:Y:S02]  /*23e40*/  FADD.FTZ R15, R18, R20 ;  /* 0x00000014120f7221 */ /* 0x000fe40000010000 */
[C---:B------:R-:W-:Y:S01]  /*23e50*/  FADD.FTZ R16, R54.reuse, R16 ;  /* 0x0000001036107221 */ /* 0x040fe20000010000 */
[----:B------:R-:W-:Y:S01]  /*23e60*/  F2FP.PACK_AB R54, R54, R13 ;  /* 0x0000000d3636723e */ /* 0x000fe200000000ff */
[----:B------:R-:W-:Y:S02]  /*23e70*/  FADD.FTZ R14, R29, R14 ;  /* 0x0000000e1d0e7221 */ /* 0x000fe40000010000 */
[C---:B------:R-:W-:Y:S01]  /*23e80*/  FADD.FTZ R15, R50.reuse, R15 ;  /* 0x0000000f320f7221 */ /* 0x040fe20000010000 */
[----:B------:R-:W-:Y:S01]  /*23e90*/  F2FP.PACK_AB R50, R50, R18 ;  /* 0x000000123232723e */ /* 0x000fe200000000ff */
[----:B------:R-:W-:Y:S01]  /*23ea0*/  FADD.FTZ R13, R17, R16 ;  /* 0x00000010110d7221 */ /* 0x000fe20000010000 */
[----:B-1----:R-:W-:Y:S01]  /*23eb0*/  F2FP.PACK_AB R119, R23, R24 ;  /* 0x000000181777723e */ /* 0x002fe200000000ff */
[C---:B------:R-:W-:Y:S01]  /*23ec0*/  FADD.FTZ R14, R48.reuse, R14 ;  /* 0x0000000e300e7221 */ /* 0x040fe20000010000 */
[----:B------:R-:W-:Y:S01]  /*23ed0*/  PRMT R58, R59, 0x7632, R58 ;  /* 0x000076323b3a7816 */ /* 0x000fe2000000003a */
[----:B------:R-:W-:Y:S01]  /*23ee0*/  FADD.FTZ R15, R11, R15 ;  /* 0x0000000f0b0f7221 */ /* 0x000fe20000010000 */
[----:B------:R-:W-:Y:S01]  /*23ef0*/  F2FP.PACK_AB R48, R48, R29 ;  /* 0x0000001d3030723e */ /* 0x000fe200000000ff */
[----:B------:R-:W-:Y:S01]  /*23f00*/  FADD.FTZ R98, R52, R13 ;  /* 0x0000000d34627221 */ /* 0x000fe20000010000 */
[----:B------:R-:W-:Y:S01]  /*23f10*/  LOP3.LUT R13, R215, R203, RZ, 0x3c, !PT ;  /* 0x000000cbd70d7212 */ /* 0x000fe200078e3cff */
[----:B------:R-:W-:Y:S01]  /*23f20*/  FADD.FTZ R14, R30, R14 ;  /* 0x0000000e1e0e7221 */ /* 0x000fe20000010000 */
[----:B------:R-:W-:Y:S01]  /*23f30*/  F2FP.PACK_AB R52, R52, R17 ;  /* 0x000000113434723e */ /* 0x000fe200000000ff */
[C---:B------:R-:W-:Y:S01]  /*23f40*/  FADD.FTZ R15, R56.reuse, R15 ;  /* 0x0000000f380f7221 */ /* 0x040fe20000010000 */
[----:B------:R-:W-:Y:S01]  /*23f50*/  F2FP.PACK_AB R56, R56, R11 ;  /* 0x0000000b3838723e */ /* 0x000fe200000000ff */
[----:B------:R-:W-:Y:S01]  /*23f60*/  MUFU.EX2 R21, R64 ;  /* 0x0000004000157308 */ /* 0x000fe20000000800 */
[----:B------:R-:W-:Y:S01]  /*23f70*/  PRMT R62, R63, 0x7632, R62 ;  /* 0x000076323f3e7816 */ /* 0x000fe2000000003e */
[C---:B------:R-:W-:Y:S01]  /*23f80*/  FADD.FTZ R14, R60.reuse, R14 ;  /* 0x0000000e3c0e7221 */ /* 0x040fe20000010000 */
[----:B------:R-:W-:Y:S02]  /*23f90*/  F2FP.PACK_AB R60, R60, R30 ;  /* 0x0000001e3c3c723e */ /* 0x000fe400000000ff */
[----:B------:R-:W-:Y:S01]  /*23fa0*/  PRMT R84, R59, 0x5410, R58 ;  /* 0x000054103b547816 */ /* 0x000fe2000000003a */
[----:B------:R-:W-:Y:S01]  /*23fb0*/  FADD.FTZ R11, R32, R14 ;  /* 0x0000000e200b7221 */ /* 0x000fe20000010000 */
[----:B------:R-:W-:Y:S03]  /*23fc0*/  PRMT R82, R63, 0x5410, R62 ;  /* 0x000054103f527816 */ /* 0x000fe6000000003e */
[----:B------:R-:W1:Y:S01]  /*23fd0*/  MUFU.EX2 R20, R65 ;  /* 0x0000004100147308 */ /* 0x000e620000000800 */
[C---:B------:R-:W-:Y:S01]  /*23fe0*/  FADD.FTZ R11, R61.reuse, R11 ;  /* 0x0000000b3d0b7221 */ /* 0x040fe20000010000 */
[----:B------:R-:W-:Y:S02]  /*23ff0*/  F2FP.PACK_AB R61, R61, R32 ;  /* 0x000000203d3d723e */ /* 0x000fe400000000ff */
[----:B-1----:R-:W-:Y:S01]  /*24000*/  F2FP.PACK_AB R128, R20, R21 ;  /* 0x000000151480723e */ /* 0x002fe200000000ff */
[----:B---3--:R-:W-:Y:S05]  /*24010*/  IMAD.WIDE.U32 R212, R41, -0x2daee0ad, RZ ;  /* 0xd2511f5329d47825 */ /* 0x008fea00078e00ff */
[----:B------:R-:W1:Y:S01]  /*24020*/  MUFU.EX2 R41, R191 ;  /* 0x000000bf00297308 */ /* 0x000e620000000800 */
[----:B------:R-:W-:Y:S01]  /*24030*/  LOP3.LUT R17, R13, R213, RZ, 0x3c, !PT ;  /* 0x000000d50d117212 */ /* 0x000fe200078e3cff */
[----:B------:R-:W-:Y:S04]  /*24040*/  FADD.FTZ R13, R8, R15 ;  /* 0x0000000f080d7221 */ /* 0x000fe80000010000 */
[----:B------:R-:W-:Y:S01]  /*24050*/  IMAD.WIDE.U32 R14, R17, -0x326172a9, RZ ;  /* 0xcd9e8d57110e7825 */ /* 0x000fe200078e00ff */
[----:B----4-:R-:W-:Y:S03]  /*24060*/  LOP3.LUT R16, R34, R211, RZ, 0x3c, !PT ;  /* 0x000000d322107212 */ /* 0x010fe600078e3cff */
[----:B------:R-:W-:Y:S02]  /*24070*/  FADD.FTZ R13, R5, R13 ;  /* 0x0000000d050d7221 */ /* 0x000fe40000010000 */
[----:B------:R-:W-:Y:S02]  /*24080*/  FADD.FTZ R5, R33, R11 ;  /* 0x0000000b21057221 */ /* 0x000fe40000010000 */
[----:B------:R-:W-:Y:S04]  /*24090*/  IMAD.WIDE.U32 R182, R16, -0x2daee0ad, RZ ;  /* 0xd2511f5310b67825 */ /* 0x000fe800078e00ff */
[----:B------:R-:W-:Y:S01]  /*240a0*/  FADD.FTZ R8, R12, R13 ;  /* 0x0000000d0c087221 */ /* 0x000fe20000010000 */
[----:B------:R-:W-:Y:S01]  /*240b0*/  LOP3.LUT R16, R183, R49, R212, 0x96, !PT ;  /* 0x00000031b7107212 */ /* 0x000fe200078e96d4 */
[----:B------:R-:W-:Y:S01]  /*240c0*/  FADD.FTZ R5, R70, R5 ;  /* 0x0000000546057221 */ /* 0x000fe20000010000 */
[----:B------:R-:W-:Y:S01]  /*240d0*/  LOP3.LUT R13, R15, R232, R210, 0x96, !PT ;  /* 0x000000e80f0d7212 */ /* 0x000fe200078e96d2 */
[C---:B------:R-:W-:Y:S01]  /*240e0*/  FADD.FTZ R11, R75.reuse, R8 ;  /* 0x000000084b0b7221 */ /* 0x040fe20000010000 */
[----:B------:R-:W-:Y:S01]  /*240f0*/  F2FP.PACK_AB R75, R75, R12 ;  /* 0x0000000c4b4b723e */ /* 0x000fe200000000ff */
[----:B------:R-:W-:Y:S01]  /*24100*/  IMAD.WIDE.U32 R178, R16, -0x326172a9, RZ ;  /* 0xcd9e8d5710b27825 */ /* 0x000fe200078e00ff */
[----:B------:R-:W-:Y:S03]  /*24110*/  F2FP.PACK_AB R70, R70, R33 ;  /* 0x000000214646723e */ /* 0x000fe600000000ff */
[----:B------:R-:W-:Y:S01]  /*24120*/  IMAD.WIDE.U32 R12, R13, -0x2daee0ad, RZ ;  /* 0xd2511f530d0c7825 */ /* 0x000fe200078e00ff */
[----:B------:R-:W-:Y:S03]  /*24130*/  LOP3.LUT R18, R179, R233, R14, 0x96, !PT ;  /* 0x000000e9b3127212 */ /* 0x000fe600078e960e */
[----:B------:R-:W-:Y:S01]  /*24140*/  FADD.FTZ R5, R24, R5 ;  /* 0x0000000518057221 */ /* 0x000fe20000010000 */
[----:B------:R-:W-:Y:S01]  /*24150*/  LOP3.LUT R16, R13, R234, R182, 0x96, !PT ;  /* 0x000000ea0d107212 */ /* 0x000fe200078e96b6 */
[----:B------:R-:W-:Y:S04]  /*24160*/  IMAD.WIDE.U32 R18, R18, -0x2daee0ad, RZ ;  /* 0xd2511f5312127825 */ /* 0x000fe800078e00ff */
[----:B------:R-:W-:Y:S01]  /*24170*/  IMAD.WIDE.U32 R16, R16, -0x326172a9, RZ ;  /* 0xcd9e8d5710107825 */ /* 0x000fe200078e00ff */
[----:B------:R-:W-:Y:S03]  /*24180*/  LOP3.LUT R19, R19, R241, R12, 0x96, !PT ;  /* 0x000000f113137212 */ /* 0x000fe600078e960c */
[----:B------:R-:W-:Y:S01]  /*24190*/  FADD.FTZ R8, R23, R5 ;  /* 0x0000000517087221 */ /* 0x000fe20000010000 */
[----:B------:R-:W-:Y:S01]  /*241a0*/  LOP3.LUT R12, R17, R231, R178, 0x96, !PT ;  /* 0x000000e7110c7212 */ /* 0x000fe200078e96b2 */
[----:B------:R-:W-:Y:S04]  /*241b0*/  FADD.FTZ R5, R21, R11 ;  /* 0x0000000b15057221 */ /* 0x000fe80000010000 */
[----:B------:R-:W-:Y:S04]  /*241c0*/  IMAD.WIDE.U32 R12, R12, -0x2daee0ad, RZ ;  /* 0xd2511f530c0c7825 */ /* 0x000fe800078e00ff */
[----:B------:R-:W-:Y:S01]  /*241d0*/  FADD.FTZ R25, R20, R5 ;  /* 0x0000000514197221 */ /* 0x000fe20000010000 */
[----:B------:R-:W-:Y:S01]  /*241e0*/  LOP3.LUT R17, R13, R239, R18, 0x96, !PT ;  /* 0x000000ef0d117212 */ /* 0x000fe200078e9612 */
[----:B------:R-:W-:Y:S04]  /*241f0*/  IMAD.WIDE.U32 R18, R19, -0x326172a9, RZ ;  /* 0xcd9e8d5713127825 */ /* 0x000fe800078e00ff */
[----:B------:R-:W-:Y:S01]  /*24200*/  FADD.FTZ R5, R22, R8 ;  /* 0x0000000816057221 */ /* 0x000fe20000010000 */
[----:B------:R-:W-:Y:S01]  /*24210*/  LOP3.LUT R20, R19, R240, R16, 0x96, !PT ;  /* 0x000000f013147212 */ /* 0x000fe200078e9610 */
[----:B------:R-:W-:Y:S04]  /*24220*/  IMAD.WIDE.U32 R16, R17, -0x326172a9, RZ ;  /* 0xcd9e8d5711107825 */ /* 0x000fe800078e00ff */
[----:B------:R-:W-:Y:S01]  /*24230*/  IMAD.WIDE.U32 R20, R20, -0x2daee0ad, RZ ;  /* 0xd2511f5314147825 */ /* 0x000fe200078e00ff */
[----:B------:R-:W-:Y:S03]  /*24240*/  LOP3.LUT R18, R17, R238, R18, 0x96, !PT ;  /* 0x000000ee11127212 */ /* 0x000fe600078e9612 */
[----:B-1----:R-:W-:Y:S01]  /*24250*/  FADD.FTZ R23, R41, R5 ;  /* 0x0000000529177221 */ /* 0x002fe20000010000 */
[----:B------:R-:W-:Y:S02]  /*24260*/  LOP3.LUT R12, R21, R236, R12, 0x96, !PT ;  /* 0x000000ec150c7212 */ /* 0x000fe400078e960c */
[----:B------:R-:W-:Y:S03]  /*24270*/  F2FP.PACK_AB R41, R41, R22 ;  /* 0x000000162929723e */ /* 0x000fe600000000ff */
[----:B------:R-:W-:Y:S05]  /*24280*/  IMAD.WIDE.U32 R12, R12, -0x326172a9, RZ ;  /* 0xcd9e8d570c0c7825 */ /* 0x000fea00078e00ff */
[----:B------:R-:W-:Y:S02]  /*24290*/  LOP3.LUT R8, R13, R242, R16, 0x96, !PT ;  /* 0x000000f20d087212 */ /* 0x000fe400078e9610 */
[----:B------:R-:W-:Y:S02]  /*242a0*/  LOP3.LUT R21, R12, 0xff, RZ, 0xc0, !PT ;  /* 0x000000ff0c157812 */ /* 0x000fe400078ec0ff */
[C---:B------:R-:W-:Y:S02]  /*242b0*/  LOP3.LUT R5, R8.reuse, 0xff, RZ, 0xc0, !PT ;  /* 0x000000ff08057812 */ /* 0x040fe400078ec0ff */
[--C-:B------:R-:W-:Y:S02]  /*242c0*/  SHF.R.U32.HI R11, RZ, 0x10, R8.reuse ;  /* 0x00000010ff0b7819 */ /* 0x100fe40000011608 */
[----:B------:R-:W-:Y:S02]  /*242d0*/  ISETP.GE.U32.AND P4, PT, R217, R5, PT ;  /* 0x00000005d900720c */ /* 0x000fe40003f86070 */
[----:B------:R-:W-:Y:S02]  /*242e0*/  LOP3.LUT R5, R8, 0xffff, RZ, 0xc0, !PT ;  /* 0x0000ffff08057812 */ /* 0x000fe400078ec0ff */
[----:B------:R-:W-:Y:S02]  /*242f0*/  LOP3.LUT R11, R11, 0xff, RZ, 0xc0, !PT ;  /* 0x000000ff0b0b7812 */ /* 0x000fe400078ec0ff */
[----:B------:R-:W-:Y:S02]  /*24300*/  SHF.R.U32.HI R5, RZ, 0x8, R5 ;  /* 0x00000008ff057819 */ /* 0x000fe40000011605 */
[----:B------:R-:W-:Y:S02]  /*24310*/  ISETP.GE.U32.AND P2, PT, R217, R11, PT ;  /* 0x0000000bd900720c */ /* 0x000fe40003f46070 */
[----:B------:R-:W-:Y:S02]  /*24320*/  LOP3.LUT R5, R5, 0xffff, RZ, 0xc0, !PT ;  /* 0x0000ffff05057812 */ /* 0x000fe400078ec0ff */
[----:B------:R-:W-:Y:S01]  /*24330*/  SHF.R.U32.HI R8, RZ, 0x18, R8 ;  /* 0x00000018ff087819 */ /* 0x000fe20000011608 */
[----:B------:R-:W-:Y:S01]  /*24340*/  @!P4 HADD2 R71, -R7.H0_H0, -RZ.H0_H0 ;  /* 0xa00000ff0747c230 */ /* 0x000fe20000000900 */
[----:B------:R-:W-:Y:S02]  /*24350*/  ISETP.GE.U32.AND P3, PT, R217, R5, PT ;  /* 0x00000005d900720c */ /* 0x000fe40003f66070 */
[----:B------:R-:W-:Y:S02]  /*24360*/  PRMT R5, R7, 0x7632, R5 ;  /* 0x0000763207057816 */ /* 0x000fe40000000005 */
[----:B------:R-:W-:Y:S01]  /*24370*/  ISETP.GE.U32.AND P1, PT, R217, R8, PT ;  /* 0x00000008d900720c */ /* 0x000fe20003f26070 */
[----:B------:R-:W-:Y:S01]  /*24380*/  @!P4 STL.S16 [R1+0x1dc], R71 ;  /* 0x0001dc470100c387 */ /* 0x000fe20000100600 */
[----:B------:R-:W-:Y:S01]  /*24390*/  PRMT R8, R9, 0x7632, R8 ;  /* 0x0000763209087816 */ /* 0x000fe20000000008 */
[----:B--2---:R-:W-:Y:S01]  /*243a0*/  @!P2 HADD2 R67, -R9.H0_H0, -RZ.H0_H0 ;  /* 0xa00000ff0943a230 */ /* 0x004fe20000000900 */
[----:B------:R-:W-:Y:S01]  /*243b0*/  LOP3.LUT R11, R12, 0xffff, RZ, 0xc0, !PT ;  /* 0x0000ffff0c0b7812 */ /* 0x000fe200078ec0ff */
[----:B------:R1:W2:Y:S01]  /*243c0*/  LDL.S16 R22, [R1+0x1f8] ;  /* 0x0001f80001167983 */ /* 0x0002a20000100600 */
[----:B------:R-:W-:Y:S02]  /*243d0*/  ISETP.GE.U32.AND P5, PT, R217, R21, PT ;  /* 0x00000015d900720c */ /* 0x000fe40003fa6070 */
[----:B------:R-:W-:Y:S01]  /*243e0*/  SHF.R.U32.HI R11, RZ, 0x8, R11 ;  /* 0x00000008ff0b7819 */ /* 0x000fe2000001160b */
[----:B------:R-:W-:Y:S01]  /*243f0*/  @!P3 HADD2 R43, -R5.H0_H0, -RZ.H0_H0 ;  /* 0xa00000ff052bb230 */ /* 0x000fe20000000900 */
[----:B------:R-:W-:Y:S02]  /*24400*/  PRMT R86, R7, 0x5410, R5 ;  /* 0x0000541007567816 */ /* 0x000fe40000000005 */
[----:B------:R-:W-:Y:S01]  /*24410*/  LOP3.LUT R19, R11, 0xffff, RZ, 0xc0, !PT ;  /* 0x0000ffff0b137812 */ /* 0x000fe200078ec0ff */
[----:B------:R-:W-:Y:S01]  /*24420*/  @!P1 HADD2 R31, -R8.H0_H0, -RZ.H0_H0 ;  /* 0xa00000ff081f9230 */ /* 0x000fe20000000900 */
[----:B------:R-:W-:Y:S01]  /*24430*/  PRMT R64, R43, 0x7610, R64 ;  /* 0x000076102b407816 */ /* 0x000fe20000000040 */
[----:B------:R3:W-:Y:S01]  /*24440*/  @!P3 STL.S16 [R1+0x1d8], R43 ;  /* 0x0001d82b0100b387 */ /* 0x0007e20000100600 */
[----:B------:R-:W-:Y:S02]  /*24450*/  ISETP.GE.U32.AND P0, PT, R217, R19, PT ;  /* 0x00000013d900720c */ /* 0x000fe40003f06070 */
[----:B------:R-:W-:Y:S01]  /*24460*/  PRMT R33, R31, 0x7610, R33 ;  /* 0x000076101f217816 */ /* 0x000fe20000000021 */
[----:B------:R1:W4:Y:S01]  /*24470*/  LDL.S16 R17, [R1+0x1f0] ;  /* 0x0001f00001117983 */ /* 0x0003220000100600 */
[----:B------:R-:W-:Y:S02]  /*24480*/  SHF.R.U32.HI R11, RZ, 0x10, R12 ;  /* 0x00000010ff0b7819 */ /* 0x000fe4000001160c */
[----:B------:R-:W-:Y:S02]  /*24490*/  @!P3 PRMT R5, R64, 0x5410, RZ ;  /* 0x000054104005b816 */ /* 0x000fe400000000ff */
[----:B------:R-:W-:Y:S02]  /*244a0*/  LOP3.LUT R24, R11, 0xff, RZ, 0xc0, !PT ;  /* 0x000000ff0b187812 */ /* 0x000fe400078ec0ff */
[----:B------:R-:W-:Y:S01]  /*244b0*/  PRMT R42, R67, 0x7610, R42 ;  /* 0x00007610432a7816 */ /* 0x000fe2000000002a */
[----:B------:R-:W-:Y:S01]  /*244c0*/  ST.E.U16 [R174.64+0x2], R5 ;  /* 0x00000205ae007985 */ /* 0x000fe2000c101504 */
[----:B------:R-:W-:Y:S02]  /*244d0*/  PRMT R87, R9, 0x5410, R8 ;  /* 0x0000541009577816 */ /* 0x000fe40000000008 */
[----:B------:R-:W-:Y:S02]  /*244e0*/  @!P2 PRMT R9, R42, 0x5410, RZ ;  /* 0x000054102a09a816 */ /* 0x000fe400000000ff */
[----:B------:R-:W-:Y:S02]  /*244f0*/  PRMT R65, R71, 0x7610, R65 ;  /* 0x0000761047417816 */ /* 0x000fe40000000041 */
[----:B------:R-:W-:Y:S01]  /*24500*/  @!P1 PRMT R8, R33, 0x5410, RZ ;  /* 0x0000541021089816 */ /* 0x000fe200000000ff */
[----:B------:R-:W-:Y:S01]  /*24510*/  @!P5 HADD2 R66, -R59.H0_H0, -RZ.H0_H0 ;  /* 0xa00000ff3b42d230 */ /* 0x000fe20000000900 */
[----:B------:R-:W-:Y:S04]  /*24520*/  @!P4 PRMT R7, R65, 0x5410, RZ ;  /* 0x000054104107c816 */ /* 0x000fe800000000ff */
[----:B------:R-:W-:Y:S01]  /*24530*/  PRMT R30, R66, 0x7610, R30 ;  /* 0x00007610421e7816 */ /* 0x000fe2000000001e */
[----:B---3--:R1:W3:Y:S04]  /*24540*/  LDL.S16 R43, [R1+0x1f4] ;  /* 0x0001f400012b7983 */ /* 0x0082e80000100600 */
[----:B------:R-:W-:Y:S04]  /*24550*/  @!P2 STL.S16 [R1+0x1bc], R67 ;  /* 0x0001bc430100a387 */ /* 0x000fe80000100600 */
[----:B------:R1:W-:Y:S04]  /*24560*/  @!P1 STL.S16 [R1+0x1b8], R31 ;  /* 0x0001b81f01009387 */ /* 0x0003e80000100600 */
[----:B------:R-:W4:Y:S04]  /*24570*/  LDL R16, [R1+0x2b4] ;  /* 0x0002b40001107983 */ /* 0x000f280000100800 */
[----:B------:R-:W-:Y:S04]  /*24580*/  ST.E.U16 [R174.64], R7 ;  /* 0x00000007ae007985 */ /* 0x000fe8000c101504 */
[----:B-1----:R-:W4:Y:S04]  /*24590*/  LDL R31, [R1+0x2b8] ;  /* 0x0002b800011f7983 */ /* 0x002f280000100800 */
[----:B------:R-:W-:Y:S01]  /*245a0*/  @!P5 STL.S16 [R1+0x1d4], R66 ;  /* 0x0001d4420100d387 */ /* 0x000fe20000100600 */
[C---:B------:R-:W-:Y:S01]  /*245b0*/  ISETP.GE.U32.AND P5, PT, R217.reuse, R24, PT ;  /* 0x00000018d900720c */ /* 0x040fe20003fa6070 */
[----:B--2---:R-:W-:Y:S05]  /*245c0*/  @!P0 HADD2 R22, -R58.H0_H0, -RZ.H0_H0 ;  /* 0xa00000ff3a168230 */ /* 0x004fea0000000900 */
[----:B------:R-:W-:Y:S01]  /*245d0*/  PRMT R27, R22, 0x7610, R27 ;  /* 0x00007610161b7816 */ /* 0x000fe2000000001b */
[----:B------:R1:W-:Y:S02]  /*245e0*/  @!P0 STL.S16 [R1+0x1f8], R22 ;  /* 0x0001f81601008387 */ /* 0x0003e40000100600 */
[----:B-1----:R-:W-:Y:S01]  /*245f0*/  SHF.R.U32.HI R22, RZ, 0x18, R12 ;  /* 0x00000018ff167819 */ /* 0x002fe2000001160c */
[----:B------:R-:W-:Y:S03]  /*24600*/  IMAD.WIDE.U32 R12, R18, -0x2daee0ad, RZ ;  /* 0xd2511f53120c7825 */ /* 0x000fe600078e00ff */
[----:B------:R-:W-:Y:S01]  /*24610*/  ISETP.GE.U32.AND P0, PT, R217, R22, PT ;  /* 0x00000016d900720c */ /* 0x000fe20003f06070 */
[----:B---3--:R-:W-:Y:S01]  /*24620*/  @!P5 HADD2 R43, -R63.H0_H0, -RZ.H0_H0 ;  /* 0xa00000ff3f2bd230 */ /* 0x008fe20000000900 */
[C---:B------:R-:W-:Y:S02]  /*24630*/  LOP3.LUT R85, R12.reuse, 0xff, RZ, 0xc0, !PT ;  /* 0x000000ff0c557812 */ /* 0x040fe400078ec0ff */
[----:B------:R-:W-:Y:S02]  /*24640*/  LOP3.LUT R18, R12, 0xffff, RZ, 0xc0, !PT ;  /* 0x0000ffff0c127812 */ /* 0x000fe400078ec0ff */
[----:B------:R-:W-:Y:S01]  /*24650*/  PRMT R29, R43, 0x7610, R29 ;  /* 0x000076102b1d7816 */ /* 0x000fe2000000001d */
[----:B------:R1:W-:Y:S01]  /*24660*/  @!P5 STL.S16 [R1+0x1f4], R43 ;  /* 0x0001f42b0100d387 */ /* 0x0003e20000100600 */
[----:B------:R-:W-:Y:S02]  /*24670*/  SHF.R.U32.HI R100, RZ, 0x18, R12 ;  /* 0x00000018ff647819 */ /* 0x000fe4000001160c */
[----:B------:R-:W-:Y:S02]  /*24680*/  LOP3.LUT R11, R13, R237, R20, 0x96, !PT ;  /* 0x000000ed0d0b7212 */ /* 0x000fe400078e9614 */
[----:B------:R-:W-:Y:S01]  /*24690*/  SHF.R.U32.HI R7, RZ, 0x8, R18 ;  /* 0x00000008ff077819 */ /* 0x000fe20000011612 */
[----:B----4-:R-:W-:Y:S01]  /*246a0*/  @!P0 HADD2 R17, -R62.H0_H0, -RZ.H0_H0 ;  /* 0xa00000ff3e118230 */ /* 0x010fe20000000900 */
[--C-:B------:R-:W-:Y:S01]  /*246b0*/  SHF.R.U32.HI R5, RZ, 0x10, R11.reuse ;  /* 0x00000010ff057819 */ /* 0x100fe2000001160b */
[----:B------:R-:W-:Y:S01]  /*246c0*/  MUFU.EX2 R20, R196 ;  /* 0x000000c400147308 */ /* 0x000fe20000000800 */
[----:B------:R-:W-:Y:S02]  /*246d0*/  LOP3.LUT R67, R11, 0xff, RZ, 0xc0, !PT ;  /* 0x000000ff0b437812 */ /* 0x000fe400078ec0ff */
[----:B------:R-:W-:Y:S01]  /*246e0*/  PRMT R28, R17, 0x7610, R28 ;  /* 0x00007610111c7816 */ /* 0x000fe2000000001c */
[----:B------:R2:W-:Y:S01]  /*246f0*/  @!P0 STL.S16 [R1+0x1f0], R17 ;  /* 0x0001f01101008387 */ /* 0x0005e20000100600 */
[----:B------:R-:W-:Y:S02]  /*24700*/  LOP3.LUT R64, R5, 0xff, RZ, 0xc0, !PT ;  /* 0x000000ff05407812 */ /* 0x000fe400078ec0ff */
[----:B------:R-:W-:Y:S01]  /*24710*/  SHF.R.U32.HI R72, RZ, 0x18, R11 ;  /* 0x00000018ff487819 */ /* 0x000fe2000001160b */
[----:B------:R3:W4:Y:S01]  /*24720*/  LDL.S16 R33, [R1+0x26c] ;  /* 0x00026c0001217983 */ /* 0x0007220000100600 */
[----:B------:R-:W-:Y:S02]  /*24730*/  LOP3.LUT R11, R11, 0xffff, RZ, 0xc0, !PT ;  /* 0x0000ffff0b0b7812 */ /* 0x000fe400078ec0ff */
[----:B------:R-:W-:Y:S01]  /*24740*/  LOP3.LUT R91, R7, 0xffff, RZ, 0xc0, !PT ;  /* 0x0000ffff075b7812 */ /* 0x000fe200078ec0ff */
[----:B------:R3:W3:Y:S01]  /*24750*/  LDL.S16 R18, [R1+0x270] ;  /* 0x0002700001127983 */ /* 0x0006e20000100600 */
[----:B------:R-:W-:Y:S01]  /*24760*/  SHF.R.U32.HI R11, RZ, 0x8, R11 ;  /* 0x00000008ff0b7819 */ /* 0x000fe2000001160b */
[----:B-1----:R-:W1:Y:S01]  /*24770*/  MUFU.EX2 R43, R68 ;  /* 0x00000044002b7308 */ /* 0x002e620000000800 */
[----:B------:R-:W-:Y:S02]  /*24780*/  IADD3 R168, P0, R174, R31, RZ ;  /* 0x0000001faea87210 */ /* 0x000fe40007f1e0ff */
[----:B------:R-:W3:Y:S03]  /*24790*/  LDL R31, [R1+0x290] ;  /* 0x00029000011f7983 */ /* 0x000ee60000100800 */
[----:B------:R-:W-:Y:S01]  /*247a0*/  IMAD.X R169, R175, 0x1, R16, P0 ;  /* 0x00000001afa97824 */ /* 0x000fe200000e0610 */
[----:B--2---:R-:W-:Y:S04]  /*247b0*/  SHF.R.U32.HI R17, RZ, 0x10, R12 ;  /* 0x00000010ff117819 */ /* 0x004fe8000001160c */
[----:B------:R2:W-:Y:S01]  /*247c0*/  ST.E.U16 [R168.64+0x2], R8 ;  /* 0x00000208a8007985 */ /* 0x0005e2000c101504 */
[----:B------:R-:W2:Y:S01]  /*247d0*/  MUFU.EX2 R12, R69 ;  /* 0x00000045000c7308 */ /* 0x000ea20000000800 */
[----:B------:R-:W-:Y:S02]  /*247e0*/  LOP3.LUT R99, R17, 0xff, RZ, 0xc0, !PT ;  /* 0x000000ff11637812 */ /* 0x000fe400078ec0ff */
[----:B------:R3:W-:Y:S01]  /*247f0*/  ST.E.U16 [R168.64], R9 ;  /* 0x00000009a8007985 */ /* 0x0007e2000c101504 */
[----:B-1----:R-:W-:Y:S01]  /*24800*/  FADD.FTZ R13, R43, R25 ;  /* 0x000000192b0d7221 */ /* 0x002fe20000010000 */
[C---:B--2---:R-:W-:Y:S03]  /*24810*/  F2FP.PACK_AB R43, R12.reuse, R43 ;  /* 0x0000002b0c2b723e */ /* 0x044fe600000000ff */
[----:B------:R-:W-:Y:S01]  /*24820*/  FADD.FTZ R16, R12, R13 ;  /* 0x0000000d0c107221 */ /* 0x000fe20000010000 */
[----:B------:R-:W2:Y:S01]  /*24830*/  LDL.64 R68, [R1+0x298] ;  /* 0x0002980001447983 */ /* 0x000ea20000100a00 */
[----:B------:R-:W1:Y:S01]  /*24840*/  MUFU.EX2 R13, R74 ;  /* 0x0000004a000d7308 */ /* 0x000e620000000800 */
[----:B------:R-:W-:Y:S01]  /*24850*/  FADD.FTZ R12, R20, R23 ;  /* 0x00000017140c7221 */ /* 0x000fe20000010000 */
[C---:B-1----:R-:W-:Y:S03]  /*24860*/  F2FP.PACK_AB R191, R13.reuse, R20 ;  /* 0x000000140dbf723e */ /* 0x042fe600000000ff */
[----:B------:R-:W-:Y:S05]  /*24870*/  FADD.FTZ R20, R13, R12 ;  /* 0x0000000c0d147221 */ /* 0x000fea0000010000 */
[----:B------:R1:W1:Y:S01]  /*24880*/  MUFU.EX2 R13, R53 ;  /* 0x00000035000d7308 */ /* 0x0002620000000800 */
[-CC-:B------:R-:W-:Y:S02]  /*24890*/  FFMA.FTZ R74, R193, R0.reuse, -R10.reuse ;  /* 0x00000000c14a7223 */ /* 0x180fe4000001080a */
[-C--:B------:R-:W-:Y:S07]  /*248a0*/  FFMA.FTZ R193, R124, R0.reuse, -R10 ;  /* 0x000000007cc17223 */ /* 0x080fee000001080a */
[----:B------:R-:W1:Y:S10]  /*248b0*/  MUFU.EX2 R12, R81 ;  /* 0x00000051000c7308 */ /* 0x000e740000000800 */
[----:B------:R-:W-:Y:S01]  /*248c0*/  MUFU.EX2 R74, R74 ;  /* 0x0000004a004a7308 */ /* 0x000fe20000000800 */
[----:B-1----:R-:W-:Y:S01]  /*248d0*/  LOP3.LUT R53, R11, 0xffff, RZ, 0xc0, !PT ;  /* 0x0000ffff0b357812 */ /* 0x002fe200078ec0ff */
[----:B------:R-:W-:Y:S01]  /*248e0*/  FADD.FTZ R16, R13, R16 ;  /* 0x000000100d107221 */ /* 0x000fe20000010000 */
[----:B------:R1:W4:Y:S01]  /*248f0*/  LDL.S16 R11, [R1+0x278] ;  /* 0x00027800010b7983 */ /* 0x0003220000100600 */
[C---:B------:R-:W-:Y:S02]  /*24900*/  F2FP.PACK_AB R183, R12.reuse, R13 ;  /* 0x0000000d0cb7723e */ /* 0x040fe400000000ff */
[----:B------:R-:W-:Y:S02]  /*24910*/  FADD.FTZ R66, R12, R16 ;  /* 0x000000100c427221 */ /* 0x000fe40000010000 */
[-CC-:B------:R-:W-:Y:S02]  /*24920*/  FFMA.FTZ R12, R184, R0.reuse, -R10.reuse ;  /* 0x00000000b80c7223 */ /* 0x180fe4000001080a */
[-CC-:B------:R-:W-:Y:S02]  /*24930*/  FFMA.FTZ R184, R108, R0.reuse, -R10.reuse ;  /* 0x000000006cb87223 */ /* 0x180fe4000001080a */
[----:B------:R1:W1:Y:S02]  /*24940*/  MUFU.EX2 R42, R12 ;  /* 0x0000000c002a7308 */ /* 0x0002640000000800 */
[-CC-:B-1----:R-:W-:Y:S02]  /*24950*/  FFMA.FTZ R12, R185, R0.reuse, -R10.reuse ;  /* 0x00000000b90c7223 */ /* 0x182fe4000001080a */
[----:B------:R-:W-:Y:S06]  /*24960*/  FFMA.FTZ R185, R121, R0, -R10 ;  /* 0x0000000079b97223 */ /* 0x000fec000001080a */
[----:B------:R1:W1:Y:S10]  /*24970*/  MUFU.EX2 R13, R12 ;  /* 0x0000000c000d7308 */ /* 0x0002740000000800 */
[----:B------:R-:W-:Y:S01]  /*24980*/  MUFU.EX2 R185, R185 ;  /* 0x000000b900b97308 */ /* 0x000fe20000000800 */
[----:B-1----:R-:W-:Y:S01]  /*24990*/  FADD.FTZ R12, R42, R26 ;  /* 0x0000001a2a0c7221 */ /* 0x002fe20000010000 */
[C---:B------:R-:W-:Y:S03]  /*249a0*/  F2FP.PACK_AB R42, R13.reuse, R42 ;  /* 0x0000002a0d2a723e */ /* 0x040fe600000000ff */
[----:B------:R-:W-:Y:S02]  /*249b0*/  FADD.FTZ R73, R13, R12 ;  /* 0x0000000c0d497221 */ /* 0x000fe40000010000 */
[----:B---3--:R-:W-:Y:S02]  /*249c0*/  IMAD.WIDE.U32 R208, R31, -0x326172a9, RZ ;  /* 0xcd9e8d571fd07825 */ /* 0x008fe400078e00ff */
[----:B------:R1:W3:Y:S03]  /*249d0*/  LDL.S16 R31, [R1+0x274] ;  /* 0x00027400011f7983 */ /* 0x0002e60000100600 */
[----:B------:R-:W-:Y:S02]  /*249e0*/  LOP3.LUT R5, R34, R209, RZ, 0x3c, !PT ;  /* 0x000000d122057212 */ /* 0x000fe400078e3cff */
[----:B------:R-:W-:Y:S01]  /*249f0*/  LOP3.LUT R8, R15, R232, R208, 0x96, !PT ;  /* 0x000000e80f087212 */ /* 0x000fe200078e96d0 */
[----:B------:R-:W3:Y:S02]  /*24a00*/  LDL R34, [R1+0x294] ;  /* 0x0002940001227983 */ /* 0x000ee40000100800 */
[----:B------:R-:W-:Y:S04]  /*24a10*/  IMAD.WIDE.U32 R180, R5, -0x2daee0ad, RZ ;  /* 0xd2511f5305b47825 */ /* 0x000fe800078e00ff */
[----:B------:R-:W-:Y:S01]  /*24a20*/  IMAD.WIDE.U32 R8, R8, -0x2daee0ad, RZ ;  /* 0xd2511f5308087825 */ /* 0x000fe200078e00ff */
[----:B------:R-:W-:Y:S04]  /*24a30*/  LOP3.LUT R5, R181, R49, R212, 0x96, !PT ;  /* 0x00000031b5057212 */ /* 0x000fe800078e96d4 */
[----:B------:R-:W-:Y:S01]  /*24a40*/  LOP3.LUT R12, R9, R234, R180, 0x96, !PT ;  /* 0x000000ea090c7212 */ /* 0x000fe200078e96b4 */
[----:B------:R-:W-:Y:S04]  /*24a50*/  IMAD.WIDE.U32 R176, R5, -0x326172a9, RZ ;  /* 0xcd9e8d5705b07825 */ /* 0x000fe800078e00ff */
[----:B------:R-:W-:Y:S01]  /*24a60*/  IMAD.WIDE.U32 R12, R12, -0x326172a9, RZ ;  /* 0xcd9e8d570c0c7825 */ /* 0x000fe200078e00ff */
[----:B------:R-:W-:Y:S05]  /*24a70*/  LOP3.LUT R14, R177, R233, R14, 0x96, !PT ;  /* 0x000000e9b10e7212 */ /* 0x000fea00078e960e */
[----:B------:R-:W-:Y:S05]  /*24a80*/  IMAD.WIDE.U32 R14, R14, -0x2daee0ad, RZ ;  /* 0xd2511f530e0e7825 */ /* 0x000fea00078e00ff */
[----:B------:R-:W-:Y:S02]  /*24a90*/  LOP3.LUT R15, R15, R241, R8, 0x96, !PT ;  /* 0x000000f10f0f7212 */ /* 0x000fe400078e9608 */
[----:B------:R-:W-:Y:S05]  /*24aa0*/  LOP3.LUT R8, R13, R231, R176, 0x96, !PT ;  /* 0x000000e70d087212 */ /* 0x000fea00078e96b0 */
[----:B------:R-:W-:Y:S05]  /*24ab0*/  IMAD.WIDE.U32 R8, R8, -0x2daee0ad, RZ ;  /* 0xd2511f5308087825 */ /* 0x000fea00078e00ff */
[----:B------:R-:W-:Y:S01]  /*24ac0*/  LOP3.LUT R13, R9, R239, R14, 0x96, !PT ;  /* 0x000000ef090d7212 */ /* 0x000fe200078e960e */
[----:B------:R-:W-:Y:S05]  /*24ad0*/  IMAD.WIDE.U32 R14, R15, -0x326172a9, RZ ;  /* 0xcd9e8d570f0e7825 */ /* 0x000fea00078e00ff */
[----:B------:R-:W-:Y:S01]  /*24ae0*/  LOP3.LUT R16, R15, R240, R12, 0x96, !PT ;  /* 0x000000f00f107212 */ /* 0x000fe200078e960c */
[----:B------:R-:W-:Y:S04]  /*24af0*/  IMAD.WIDE.U32 R12, R13, -0x326172a9, RZ ;  /* 0xcd9e8d570d0c7825 */ /* 0x000fe800078e00ff */
[----:B------:R-:W-:Y:S01]  /*24b00*/  IMAD.WIDE.U32 R16, R16, -0x2daee0ad, RZ ;  /* 0xd2511f5310107825 */ /* 0x000fe200078e00ff */
[----:B------:R-:W-:Y:S04]  /*24b10*/  LOP3.LUT R14, R13, R238, R14, 0x96, !PT ;  /* 0x000000ee0d0e7212 */ /* 0x000fe800078e960e */
[----:B------:R-:W-:Y:S02]  /*24b20*/  LOP3.LUT R8, R17, R236, R8, 0x96, !PT ;  /* 0x000000ec11087212 */ /* 0x000fe400078e9608 */
[----:B------:R1:W4:Y:S03]  /*24b30*/  LDL.S16 R17, [R1+0x27c] ;  /* 0x00027c0001117983 */ /* 0x0003260000100600 */
[----:B------:R-:W-:Y:S05]  /*24b40*/  IMAD.WIDE.U32 R8, R8, -0x326172a9, RZ ;  /* 0xcd9e8d5708087825 */ /* 0x000fea00078e00ff */
[----:B------:R-:W-:Y:S02]  /*24b50*/  LOP3.LUT R5, R9, R242, R12, 0x96, !PT ;  /* 0x000000f209057212 */ /* 0x000fe400078e960c */
[----:B--2---:R-:W-:Y:S02]  /*24b60*/  IADD3 R12, P0, R68, R168, RZ ;  /* 0x000000a8440c7210 */ /* 0x004fe40007f1e0ff */
[----:B------:R-:W-:Y:S02]  /*24b70*/  LOP3.LUT R7, R5, 0xff, RZ, 0xc0, !PT ;  /* 0x000000ff05077812 */ /* 0x000fe400078ec0ff */
[----:B------:R-:W-:Y:S01]  /*24b80*/  SHF.R.U32.HI R49, RZ, 0x18, R8 ;  /* 0x00000018ff317819 */ /* 0x000fe20000011608 */
[----:B---3--:R-:W-:Y:S01]  /*24b90*/  IMAD.X R13, R34, 0x1, R169, P0 ;  /* 0x00000001220d7824 */ /* 0x008fe200000e06a9 */
[----:B------:R-:W-:Y:S11]  /*24ba0*/  ISETP.GE.U32.AND P0, PT, R217, R7, PT ;  /* 0x00000007d900720c */ /* 0x000ff60003f06070 */
[----:B------:R-:W-:Y:S02]  /*24bb0*/  @!UPT UIADD3 URZ, URZ, URZ, URZ ;  /* 0x0000003f3f3ff290 */ /* 0x000fe4000fffe03f */
[----:B----4-:R-:W-:Y:S05]  /*24bc0*/  @!P0 HADD2 R11, -R4.H0_H0, -RZ.H0_H0 ;  /* 0xa00000ff040b8230 */ /* 0x010fea0000000900 */
[----:B------:R-:W-:Y:S01]  /*24bd0*/  PRMT R7, R11, 0x7610, R7 ;  /* 0x000076100b077816 */ /* 0x000fe20000000007 */
[----:B------:R-:W-:Y:S03]  /*24be0*/  @!P0 STL.S16 [R1+0x278], R11 ;  /* 0x0002780b01008387 */ /* 0x000fe60000100600 */
[----:B------:R-:W-:Y:S02]  /*24bf0*/  @!P0 PRMT R4, R7, 0x5410, RZ ;  /* 0x0000541007048816 */ /* 0x000fe400000000ff */
[----:B------:R1:W2:Y:S04]  /*24c00*/  LDL.S16 R7, [R1+0x280] ;  /* 0x0002800001077983 */ /* 0x0002a80000100600 */
[----:B------:R3:W-:Y:S02]  /*24c10*/  ST.E.U16 [R12.64], R4 ;  /* 0x000000040c007985 */ /* 0x0007e4000c101504 */
[----:B---3--:R-:W-:Y:S02]  /*24c20*/  LOP3.LUT R4, R5, 0xffff, RZ, 0xc0, !PT ;  /* 0x0000ffff05047812 */ /* 0x008fe400078ec0ff */
[--C-:B------:R-:W-:Y:S02]  /*24c30*/  SHF.R.U32.HI R13, RZ, 0x10, R5.reuse ;  /* 0x00000010ff0d7819 */ /* 0x100fe40000011605 */
[----:B------:R-:W-:Y:S02]  /*24c40*/  SHF.R.U32.HI R4, RZ, 0x8, R4 ;  /* 0x00000008ff047819 */ /* 0x000fe40000011604 */
[----:B------:R-:W-:Y:S02]  /*24c50*/  LOP3.LUT R13, R13, 0xff, RZ, 0xc0, !PT ;  /* 0x000000ff0d0d7812 */ /* 0x000fe400078ec0ff */
[----:B------:R-:W-:Y:S02]  /*24c60*/  LOP3.LUT R11, R4, 0xffff, RZ, 0xc0, !PT ;  /* 0x0000ffff040b7812 */ /* 0x000fe400078ec0ff */
[----:B------:R-:W-:Y:S02]  /*24c70*/  SHF.R.U32.HI R12, RZ, 0x18, R5 ;  /* 0x00000018ff0c7819 */ /* 0x000fe40000011605 */
[C---:B------:R-:W-:Y:S02]  /*24c80*/  ISETP.GE.U32.AND P1, PT, R217.reuse, R11, PT ;  /* 0x0000000bd900720c */ /* 0x040fe40003f26070 */
[----:B------:R-:W-:Y:S02]  /*24c90*/  ISETP.GE.U32.AND P0, PT, R217, R12, PT ;  /* 0x0000000cd900720c */ /* 0x000fe40003f06070 */
[----:B------:R-:W-:Y:S01]  /*24ca0*/  LOP3.LUT R4, R8, 0xffff, RZ, 0xc0, !PT ;  /* 0x0000ffff08047812 */ /* 0x000fe200078ec0ff */
[----:B------:R-:W-:Y:S03]  /*24cb0*/  FMUL.FTZ R9, R3, R153 ;  /* 0x0000009903097220 */ /* 0x000fe60000410000 */
[----:B------:R-:W-:Y:S05]  /*24cc0*/  SHF.R.U32.HI R4, RZ, 0x8, R4 ;  /* 0x00000008ff047819 */ /* 0x000fea0000011604 */
[----:B------:R-:W-:Y:S02]  /*24cd0*/  @!P1 HADD2 R33, -R44.H0_H0, -RZ.H0_H0 ;  /* 0xa00000ff2c219230 */ /* 0x000fe40000000900 */
[----:B------:R-:W-:Y:S03]  /*24ce0*/  @!P0 HADD2 R18, -R55.H0_H0, -RZ.H0_H0 ;  /* 0xa00000ff37128230 */ /* 0x000fe60000000900 */
[----:B------:R-:W-:Y:S01]  /*24cf0*/  PRMT R26, R33, 0x7610, R26 ;  /* 0x00007610211a7816 */ /* 0x000fe2000000001a */
[----:B------:R-:W-:Y:S01]  /*24d00*/  @!P1 STL.S16 [R1+0x26c], R33 ;  /* 0x00026c2101009387 */ /* 0x000fe20000100600 */
[----:B------:R-:W-:Y:S02]  /*24d10*/  ISETP.GE.U32.AND P1, PT, R217, R13, PT ;  /* 0x0000000dd900720c */ /* 0x000fe40003f26070 */
[----:B------:R-:W-:Y:S11]  /*24d20*/  PRMT R15, R18, 0x7610, R15 ;  /* 0x00007610120f7816 */ /* 0x000ff6000000000f */
[----:B------:R-:W-:Y:S05]  /*24d30*/  @!P1 HADD2 R31, -R57.H0_H0, -RZ.H0_H0 ;  /* 0xa00000ff391f9230 */ /* 0x000fea0000000900 */
[----:B------:R-:W-:Y:S01]  /*24d40*/  PRMT R25, R31, 0x7610, R25 ;  /* 0x000076101f197816 */ /* 0x000fe20000000019 */
[----:B------:R-:W-:Y:S04]  /*24d50*/  @!P1 STL.S16 [R1+0x274], R31 ;  /* 0x0002741f01009387 */ /* 0x000fe80000100600 */
[----:B------:R3:W-:Y:S02]  /*24d60*/  @!P0 STL.S16 [R1+0x270], R18 ;  /* 0x0002701201008387 */ /* 0x0007e40000100600 */
[----:B---3--:R-:W-:Y:S04]  /*24d70*/  LOP3.LUT R18, R8, 0xff, RZ, 0xc0, !PT ;  /* 0x000000ff08127812 */ /* 0x008fe800078ec0ff */
[----:B------:R-:W-:Y:S11]  /*24d80*/  ISETP.GE.U32.AND P0, PT, R217, R18, PT ;  /* 0x00000012d900720c */ /* 0x000ff60003f06070 */
[----:B------:R-:W-:Y:S02]  /*24d90*/  @!UPT UIADD3 URZ, URZ, URZ, URZ ;  /* 0x0000003f3f3ff290 */ /* 0x000fe4000fffe03f */
[----:B------:R-:W-:Y:S05]  /*24da0*/  @!P0 HADD2 R17, -R51.H0_H0, -RZ.H0_H0 ;  /* 0xa00000ff33118230 */ /* 0x000fea0000000900 */
[----:B------:R-:W-:Y:S01]  /*24db0*/  PRMT R32, R17, 0x7610, R32 ;  /* 0x0000761011207816 */ /* 0x000fe20000000020 */
[----:B------:R3:W-:Y:S02]  /*24dc0*/  @!P0 STL.S16 [R1+0x27c], R17 ;  /* 0x00027c1101008387 */ /* 0x0007e40000100600 */
[----:B---3--:R-:W-:Y:S02]  /*24dd0*/  LOP3.LUT R17, R4, 0xffff, RZ, 0xc0, !PT ;  /* 0x0000ffff04117812 */ /* 0x008fe400078ec0ff */
[----:B------:R-:W-:Y:S02]  /*24de0*/  SHF.R.U32.HI R4, RZ, 0x10, R8 ;  /* 0x00000010ff047819 */ /* 0x000fe40000011608 */
[----:B------:R-:W-:Y:S02]  /*24df0*/  ISETP.GE.U32.AND P0, PT, R217, R17, PT ;  /* 0x00000011d900720c */ /* 0x000fe40003f06070 */
[----:B------:R-:W-:Y:S01]  /*24e00*/  LOP3.LUT R34, R4, 0xff, RZ, 0xc0, !PT ;  /* 0x000000ff04227812 */ /* 0x000fe200078ec0ff */
[----:B------:R-:W-:Y:S04]  /*24e10*/  IMAD.WIDE.U32 R4, R14, -0x2daee0ad, RZ ;  /* 0xd2511f530e047825 */ /* 0x000fe800078e00ff */
[----:B------:R-:W-:Y:S01]  /*24e20*/  FMUL.FTZ R14, R2, R150 ;  /* 0x00000096020e7220 */ /* 0x000fe20000410000 */
[----:B------:R-:W-:Y:S05]  /*24e30*/  LOP3.LUT R68, R4, 0xffff, RZ, 0xc0, !PT ;  /* 0x0000ffff04447812 */ /* 0x000fea00078ec0ff */
[----:B--2---:R-:W-:Y:S05]  /*24e40*/  @!P0 HADD2 R7, -R45.H0_H0, -RZ.H0_H0 ;  /* 0xa00000ff2d078230 */ /* 0x004fea0000000900 */
[----:B------:R-:W-:Y:S01]  /*24e50*/  PRMT R23, R7, 0x7610, R23 ;  /* 0x0000761007177816 */ /* 0x000fe20000000017 */
[----:B------:R2:W-:Y:S04]  /*24e60*/  @!P0 STL.S16 [R1+0x280], R7 ;  /* 0x0002800701008387 */ /* 0x0005e80000100600 */
[----:B------:R-:W3:Y:S04]  /*24e70*/  LDL R71, [R1+0x2a0] ;  /* 0x0002a00001477983 */ /* 0x000ee80000100800 */
[----:B------:R-:W4:Y:S04]  /*24e80*/  LDL R69, [R1+0x2a4] ;  /* 0x0002a40001457983 */ /* 0x000f280000100800 */
[----:B------:R-:W4:Y:S04]  /*24e90*/  LDL R33, [R1+0x2b0] ;  /* 0x0002b00001217983 */ /* 0x000f280000100800 */
[----:B------:R-:W4:Y:S04]  /*24ea0*/  LDL R31, [R1+0x2ac] ;  /* 0x0002ac00011f7983 */ /* 0x000f280000100800 */
[----:B------:R1:W4:Y:S04]  /*24eb0*/  LDL.S16 R81, [R1+0x268] ;  /* 0x0002680001517983 */ /* 0x0003280000100600 */
[----:B------:R1:W4:Y:S01]  /*24ec0*/  LDL.S16 R105, [R1+0x25c] ;  /* 0x00025c0001697983 */ /* 0x0003220000100600 */
[----:B--2---:R-:W-:Y:S01]  /*24ed0*/  LOP3.LUT R7, R5, R237, R16, 0x96, !PT ;  /* 0x000000ed05077212 */ /* 0x004fe200078e9610 */
[----:B------:R-:W-:Y:S01]  /*24ee0*/  FMUL.FTZ R16, R6, R160 ;  /* 0x000000a006107220 */ /* 0x000fe20000410000 */
[----:B------:R-:W-:Y:S01]  /*24ef0*/  MUFU.EX2 R5, R202 ;  /* 0x000000ca00057308 */ /* 0x000fe20000000800 */
[----:B------:R1:W2:Y:S01]  /*24f00*/  LDL.S16 R89, [R1+0x260] ;  /* 0x0002600001597983 */ /* 0x0002a20000100600 */
[C---:B------:R-:W-:Y:S02]  /*24f10*/  LOP3.LUT R8, R7.reuse, 0xffff, RZ, 0xc0, !PT ;  /* 0x0000ffff07087812 */ /* 0x040fe400078ec0ff */
[----:B------:R-:W-:Y:S01]  /*24f20*/  LOP3.LUT R65, R7, 0xff, RZ, 0xc0, !PT ;  /* 0x000000ff07417812 */ /* 0x000fe200078ec0ff */
[----:B------:R-:W2:Y:S01]  /*24f30*/  LDL.LU R196, [R1+0x4] ;  /* 0x0000040001c47983 */ /* 0x000ea20000300800 */
[----:B------:R-:W-:Y:S03]  /*24f40*/  SHF.R.U32.HI R8, RZ, 0x8, R8 ;  /* 0x00000008ff087819 */ /* 0x000fe60000011608 */
[----:B------:R1:W2:Y:S01]  /*24f50*/  LDL.S16 R94, [R1+0x24c] ;  /* 0x00024c00015e7983 */ /* 0x0002a20000100600 */
[----:B------:R-:W-:Y:S03]  /*24f60*/  LOP3.LUT R8, R8, 0xffff, RZ, 0xc0, !PT ;  /* 0x0000ffff08087812 */ /* 0x000fe600078ec0ff */
[----:B------:R1:W2:Y:S01]  /*24f70*/  LDL.S16 R79, [R1+0x248] ;  /* 0x00024800014f7983 */ /* 0x0002a20000100600 */
[C---:B------:R-:W-:Y:S02]  /*24f80*/  ISETP.GE.U32.AND P6, PT, R217.reuse, R8, PT ;  /* 0x00000008d900720c */ /* 0x040fe40003fc6070 */
[--C-:B------:R-:W-:Y:S02]  /*24f90*/  SHF.R.U32.HI R8, RZ, 0x10, R7.reuse ;  /* 0x00000010ff087819 */ /* 0x100fe40000011607 */
[----:B------:R-:W-:Y:S02]  /*24fa0*/  SHF.R.U32.HI R7, RZ, 0x18, R7 ;  /* 0x00000018ff077819 */ /* 0x000fe40000011607 */
[----:B------:R-:W-:Y:S02]  /*24fb0*/  LOP3.LUT R8, R8, 0xff, RZ, 0xc0, !PT ;  /* 0x000000ff08087812 */ /* 0x000fe400078ec0ff */
[C---:B------:R-:W-:Y:S02]  /*24fc0*/  ISETP.GE.U32.AND P4, PT, R217.reuse, R7, PT ;  /* 0x00000007d900720c */ /* 0x040fe40003f86070 */
[----:B------:R-:W-:Y:S01]  /*24fd0*/  ISETP.GE.U32.AND P5, PT, R217, R8, PT ;  /* 0x00000008d900720c */ /* 0x000fe20003fa6070 */
[----:B------:R-:W-:Y:S01]  /*24fe0*/  FMUL.FTZ R8, R3, R152 ;  /* 0x0000009803087220 */ /* 0x000fe20000410000 */
[----:B------:R-:W-:Y:S02]  /*24ff0*/  LOP3.LUT R7, R4, 0xff, RZ, 0xc0, !PT ;  /* 0x000000ff04077812 */ /* 0x000fe400078ec0ff */
[----:B------:R-:W-:Y:S02]  /*25000*/  @P6 LOP3.LUT R220, R220, 0x8000000, RZ, 0xfc, !PT ;  /* 0x08000000dcdc6812 */ /* 0x000fe400078efcff */
[C---:B------:R-:W-:Y:S01]  /*25010*/  ISETP.GE.U32.AND P6, PT, R217.reuse, R11, PT ;  /* 0x0000000bd900720c */ /* 0x040fe20003fc6070 */
[----:B------:R-:W-:Y:S01]  /*25020*/  FMUL.FTZ R11, R2, R155 ;  /* 0x0000009b020b7220 */ /* 0x000fe20000410000 */
[----:B------:R-:W-:Y:S02]  /*25030*/  LOP3.LUT R220, R220, 0xefffffff, RZ, 0xc0, !PT ;  /* 0xefffffffdcdc7812 */ /* 0x000fe400078ec0ff */
[C---:B------:R-:W-:Y:S02]  /*25040*/  ISETP.GE.U32.AND P3, PT, R217.reuse, R7, PT ;  /* 0x00000007d900720c */ /* 0x040fe40003f66070 */
[--C-:B------:R-:W-:Y:S02]  /*25050*/  SHF.R.U32.HI R7, RZ, 0x10, R4.reuse ;  /* 0x00000010ff077819 */ /* 0x100fe40000011604 */
[----:B------:R-:W-:Y:S02]  /*25060*/  @P5 LOP3.LUT R220, R220, 0x10000000, RZ, 0xfc, !PT ;  /* 0x10000000dcdc5812 */ /* 0x000fe400078efcff */
[----:B------:R-:W-:Y:S01]  /*25070*/  ISETP.GE.U32.AND P5, PT, R217, R13, PT ;  /* 0x0000000dd900720c */ /* 0x000fe20003fa6070 */
[----:B------:R-:W-:Y:S01]  /*25080*/  FMUL.FTZ R13, R3, R149 ;  /* 0x00000095030d7220 */ /* 0x000fe20000410000 */
[----:B------:R-:W-:Y:S02]  /*25090*/  SHF.R.U32.HI R4, RZ, 0x18, R4 ;  /* 0x00000018ff047819 */ /* 0x000fe40000011604 */
[----:B------:R-:W-:Y:S01]  /*250a0*/  @!P6 PRMT R44, R26, 0x5410, RZ ;  /* 0x000054101a2ce816 */ /* 0x000fe200000000ff */
[----:B------:R-:W-:Y:S01]  /*250b0*/  FMUL.FTZ R26, R2, R142 ;  /* 0x0000008e021a7220 */ /* 0x000fe20000410000 */
[----:B------:R-:W-:Y:S01]  /*250c0*/  ISETP.GE.U32.AND P6, PT, R217, R12, PT ;  /* 0x0000000cd900720c */ /* 0x000fe20003fc6070 */
[----:B------:R-:W-:Y:S01]  /*250d0*/  FMUL.FTZ R12, R3, R148 ;  /* 0x00000094030c7220 */ /* 0x000fe20000410000 */
[----:B------:R-:W-:Y:S02]  /*250e0*/  ISETP.GE.U32.AND P1, PT, R217, R4, PT ;  /* 0x00000004d900720c */ /* 0x000fe40003f26070 */
[----:B------:R-:W-:Y:S01]  /*250f0*/  LOP3.LUT R7, R7, 0xff, RZ, 0xc0, !PT ;  /* 0x000000ff07077812 */ /* 0x000fe200078ec0ff */
[----:B------:R-:W1:Y:S02]  /*25100*/  MUFU.EX2 R4, R200 ;  /* 0x000000c800047308 */ /* 0x000e640000000800 */
[----:B------:R-:W-:Y:S01]  /*25110*/  @!P5 PRMT R57, R25, 0x5410, RZ ;  /* 0x000054101939d816 */ /* 0x000fe200000000ff */
[----:B------:R-:W-:Y:S01]  /*25120*/  FMUL.FTZ R25, R3, R141 ;  /* 0x0000008d03197220 */ /* 0x000fe20000410000 */
[C---:B------:R-:W-:Y:S01]  /*25130*/  ISETP.GE.U32.AND P5, PT, R217.reuse, R21, PT ;  /* 0x00000015d900720c */ /* 0x040fe20003fa6070 */
[----:B------:R-:W-:Y:S01]  /*25140*/  FMUL.FTZ R21, R6, R157 ;  /* 0x0000009d06157220 */ /* 0x000fe20000410000 */
[----:B------:R-:W-:Y:S01]  /*25150*/  ISETP.GE.U32.AND P2, PT, R217, R7, PT ;  /* 0x00000007d900720c */ /* 0x000fe20003f46070 */
[----:B------:R-:W-:Y:S01]  /*25160*/  FMUL.FTZ R7, R35, R167 ;  /* 0x000000a723077220 */ /* 0x000fe20000410000 */
[----:B------:R-:W-:Y:S01]  /*25170*/  @!P6 PRMT R55, R15, 0x5410, RZ ;  /* 0x000054100f37e816 */ /* 0x000fe200000000ff */
[----:B------:R-:W-:Y:S01]  /*25180*/  FMUL.FTZ R15, R2, R151 ;  /* 0x00000097020f7220 */ /* 0x000fe20000410000 */
[----:B------:R-:W-:Y:S01]  /*25190*/  ISETP.GE.U32.AND P6, PT, R217, R19, PT ;  /* 0x00000013d900720c */ /* 0x000fe20003fc6070 */
[----:B------:R-:W-:Y:S06]  /*251a0*/  FMUL.FTZ R19, R35, R163 ;  /* 0x000000a323137220 */ /* 0x000fec0000410000 */
[----:B------:R-:W-:Y:S01]  /*251b0*/  @!P5 PRMT R59, R30, 0x5410, RZ ;  /* 0x000054101e3bd816 */ /* 0x000fe200000000ff */
[C---:B------:R-:W-:Y:S01]  /*251c0*/  FMUL.FTZ R30, R2.reuse, R138 ;  /* 0x0000008a021e7220 */ /* 0x040fe20000410000 */
[----:B------:R-:W-:Y:S01]  /*251d0*/  ISETP.GE.U32.AND P5, PT, R217, R24, PT ;  /* 0x00000018d900720c */ /* 0x000fe20003fa6070 */
[----:B------:R-:W-:Y:S03]  /*251e0*/  FMUL.FTZ R24, R3, R140 ;  /* 0x0000008c03187220 */ /* 0x000fe60000410000 */
[----:B------:R-:W-:Y:S01]  /*251f0*/  @!P6 PRMT R58, R27, 0x5410, RZ ;  /* 0x000054101b3ae816 */ /* 0x000fe200000000ff */
[----:B------:R-:W-:Y:S01]  /*25200*/  FMUL.FTZ R27, R2, R143 ;  /* 0x0000008f021b7220 */ /* 0x000fe20000410000 */
[----:B------:R-:W-:Y:S01]  /*25210*/  ISETP.GE.U32.AND P6, PT, R217, R22, PT ;  /* 0x00000016d900720c */ /* 0x000fe20003fc6070 */
[----:B------:R-:W-:Y:S06]  /*25220*/  FMUL.FTZ R22, R35, R158 ;  /* 0x0000009e23167220 */ /* 0x000fec0000410000 */
[----:B------:R-:W-:Y:S01]  /*25230*/  @!P5 PRMT R63, R29, 0x5410, RZ ;  /* 0x000054101d3fd816 */ /* 0x000fe200000000ff */
[----:B------:R-:W-:Y:S01]  /*25240*/  FMUL.FTZ R29, R3, R137 ;  /* 0x00000089031d7220 */ /* 0x000fe20000410000 */
[----:B------:R-:W-:Y:S01]  /*25250*/  ISETP.GE.U32.AND P5, PT, R217, R18, PT ;  /* 0x00000012d900720c */ /* 0x000fe20003fa6070 */
[----:B------:R-:W-:Y:S03]  /*25260*/  FMUL.FTZ R18, R35, R162 ;  /* 0x000000a223127220 */ /* 0x000fe60000410000 */
[----:B------:R-:W-:Y:S01]  /*25270*/  @!P6 PRMT R62, R28, 0x5410, RZ ;  /* 0x000054101c3ee816 */ /* 0x000fe200000000ff */
[----:B------:R-:W-:Y:S01]  /*25280*/  FMUL.FTZ R28, R3, R136 ;  /* 0x00000088031c7220 */ /* 0x000fe20000410000 */
[C---:B------:R-:W-:Y:S01]  /*25290*/  ISETP.GE.U32.AND P6, PT, R217.reuse, R17, PT ;  /* 0x00000011d900720c */ /* 0x040fe20003fc6070 */
[----:B------:R-:W-:Y:S06]  /*252a0*/  FMUL.FTZ R17, R6, R161 ;  /* 0x000000a106117220 */ /* 0x000fec0000410000 */
[----:B------:R-:W-:Y:S01]  /*252b0*/  @!P5 PRMT R51, R32, 0x5410, RZ ;  /* 0x000054102033d816 */ /* 0x000fe200000000ff */
[----:B------:R-:W-:Y:S01]  /*252c0*/  FMUL.FTZ R32, R6, R144 ;  /* 0x0000009006207220 */ /* 0x000fe20000410000 */
[----:B------:R-:W-:Y:S01]  /*252d0*/  ISETP.GE.U32.AND P5, PT, R217, R34, PT ;  /* 0x00000022d900720c */ /* 0x000fe20003fa6070 */
[----:B------:R-:W-:Y:S03]  /*252e0*/  FMUL.FTZ R34, R35, R146 ;  /* 0x0000009223227220 */ /* 0x000fe60000410000 */
[----:B------:R-:W-:Y:S01]  /*252f0*/  @!P6 PRMT R45, R23, 0x5410, RZ ;  /* 0x00005410172de816 */ /* 0x000fe200000000ff */
[----:B------:R-:W-:Y:S01]  /*25300*/  FMUL.FTZ R23, R35, R159 ;  /* 0x0000009f23177220 */ /* 0x000fe20000410000 */
[----:B------:R-:W-:Y:S02]  /*25310*/  ISETP.GE.U32.AND P6, PT, R217, R49, PT ;  /* 0x00000031d900720c */ /* 0x000fe40003fc6070 */
[----:B---3--:R-:W-:Y:S01]  /*25320*/  IADD3 R172, P0, R174, R71, RZ ;  /* 0x00000047aeac7210 */ /* 0x008fe20007f1e0ff */
[-CC-:B------:R-:W-:Y:S02]  /*25330*/  FFMA.FTZ R71, R194, R0.reuse, -R10.reuse ;  /* 0x00000000c2477223 */ /* 0x180fe4000001080a */
[----:B------:R-:W-:Y:S02]  /*25340*/  IMAD.MOV.U32 R194, RZ, RZ, R103 ;  /* 0x000000ffffc27224 */ /* 0x000fe400078e0067 */
[----:B----4-:R-:W-:Y:S02]  /*25350*/  IMAD.X R173, R175, 0x1, R69, P0 ;  /* 0x00000001afad7824 */ /* 0x010fe400000e0645 */
[----:B------:R-:W-:Y:S01]  /*25360*/  FFMA.FTZ R69, R195, R0, -R10 ;  /* 0x00000000c3457223 */ /* 0x000fe2000001080a */
[----:B------:R-:W-:Y:S01]  /*25370*/  IADD3 R170, P0, R174, R33, RZ ;  /* 0x00000021aeaa7210 */ /* 0x000fe20007f1e0ff */
[----:B------:R-:W3:Y:S01]  /*25380*/  LDL.LU R195, [R1+0xc] ;  /* 0x00000c0001c37983 */ /* 0x000ee20000300800 */
[----:B-1----:R-:W-:Y:S01]  /*25390*/  FADD.FTZ R0, R4, R20 ;  /* 0x0000001404007221 */ /* 0x002fe20000010000 */
[----:B------:R-:W-:Y:S01]  /*253a0*/  MUFU.EX2 R49, R194 ;  /* 0x000000c200317308 */ /* 0x000fe20000000800 */
[C---:B------:R-:W-:Y:S01]  /*253b0*/  FMUL.FTZ R10, R2.reuse, R154 ;  /* 0x0000009a020a7220 */ /* 0x040fe20000410000 */
[----:B------:R-:W4:Y:S01]  /*253c0*/  LDL.LU R103, [R1+0x8] ;  /* 0x0000080001677983 */ /* 0x000f220000300800 */
[C---:B------:R-:W-:Y:S01]  /*253d0*/  FADD.FTZ R0, R77.reuse, R0 ;  /* 0x000000004d007221 */ /* 0x040fe20000010000 */
[----:B------:R-:W-:Y:S01]  /*253e0*/  F2FP.PACK_AB R77, R77, R4 ;  /* 0x000000044d4d723e */ /* 0x000fe200000000ff */
[----:B------:R-:W-:Y:S01]  /*253f0*/  IMAD.X R171, R175, 0x1, R31, P0 ;  /* 0x00000001afab7824 */ /* 0x000fe200000e061f */
[----:B------:R-:W-:Y:S01]  /*25400*/  ISETP.GE.U32.AND P0, PT, R217, R67, PT ;  /* 0x00000043d900720c */ /* 0x000fe20003f06070 */
[----:B------:R1:W-:Y:S01]  /*25410*/  ST.E.U16 [R172.64], R44 ;  /* 0x0000002cac007985 */ /* 0x0003e2000c101504 */
[----:B------:R-:W-:Y:S02]  /*25420*/  FADD.FTZ R0, R5, R0 ;  /* 0x0000000005007221 */ /* 0x000fe40000010000 */
[----:B------:R-:W1:Y:S01]  /*25430*/  MUFU.EX2 R4, R201 ;  /* 0x000000c900047308 */ /* 0x000e620000000800 */
[----:B------:R-:W-:Y:S01]  /*25440*/  FMUL.FTZ R31, R2, R139 ;  /* 0x0000008b021f7220 */ /* 0x000fe20000410000 */
[----:B------:R-:W-:Y:S01]  /*25450*/  PRMT R2, R80, 0x7610, R2 ;  /* 0x0000761050027816 */ /* 0x000fe20000000002 */
[C---:B------:R-:W-:Y:S01]  /*25460*/  FMUL.FTZ R20, R6.reuse, R156 ;  /* 0x0000009c06147220 */ /* 0x040fe20000410000 */
[----:B------:R1:W-:Y:S01]  /*25470*/  ST.E.U16 [R170.64], R57 ;  /* 0x00000039aa007985 */ /* 0x0003e2000c101504 */
[----:B------:R-:W-:Y:S02]  /*25480*/  FMUL.FTZ R33, R6, R145 ;  /* 0x0000009106217220 */ /* 0x000fe40000410000 */
[----:B------:R-:W-:Y:S01]  /*25490*/  @!P5 HADD2 R81, -R2.H0_H0, -RZ.H0_H0 ;  /* 0xa00000ff0251d230 */ /* 0x000fe20000000900 */
[----:B------:R-:W-:Y:S01]  /*254a0*/  ST.E.U16 [R170.64+0x2], R55 ;  /* 0x00000237aa007985 */ /* 0x000fe2000c101504 */
[----:B--2---:R-:W-:Y:S01]  /*254b0*/  @!P0 HADD2 R89, -R40.H0_H0, -RZ.H0_H0 ;  /* 0xa00000ff28598230 */ /* 0x004fe20000000900 */
[----:B------:R-:W-:Y:S02]  /*254c0*/  MUFU.EX2 R71, R71 ;  /* 0x0000004700477308 */ /* 0x000fe40000000800 */
[----:B------:R-:W-:Y:S01]  /*254d0*/  PRMT R124, R81, 0x7610, R124 ;  /* 0x00007610517c7816 */ /* 0x000fe2000000007c */
[----:B------:R2:W-:Y:S01]  /*254e0*/  @!P5 STL.S16 [R1+0x268], R81 ;  /* 0x000268510100d387 */ /* 0x0005e20000100600 */
[----:B------:R-:W-:Y:S03]  /*254f0*/  PRMT R109, R89, 0x7610, R109 ;  /* 0x00007610596d7816 */ /* 0x000fe6000000006d */
[----:B------:R-:W-:Y:S04]  /*25500*/  ST.E.U16 [R174.64+0x12], R58 ;  /* 0x0000123aae007985 */ /* 0x000fe8000c101504 */
[----:B------:R-:W-:Y:S01]  /*25510*/  ST.E.U16 [R174.64+0x10], R59 ;  /* 0x0000103bae007985 */ /* 0x000fe2000c101504 */
[C---:B-1----:R-:W-:Y:S01]  /*25520*/  F2FP.PACK_AB R181, R4.reuse, R5 ;  /* 0x0000000504b5723e */ /* 0x042fe200000000ff */
[--C-:B------:R-:W-:Y:S01]  /*25530*/  FADD.FTZ R47, R4, R0.reuse ;  /* 0x00000000042f7221 */ /* 0x100fe20000010000 */
[----:B------:R-:W-:Y:S01]  /*25540*/  PRMT R0, R80, 0x7632, R0 ;  /* 0x0000763250007816 */ /* 0x000fe20000000000 */
[----:B------:R-:W1:Y:S01]  /*25550*/  MUFU.EX2 R44, R196 ;  /* 0x000000c4002c7308 */ /* 0x000e620000000800 */
[----:B------:R-:W-:Y:S01]  /*25560*/  ST.E.U16 [R168.64+0x10], R63 ;  /* 0x0000103fa8007985 */ /* 0x000fe2000c101504 */
[C---:B------:R-:W-:Y:S01]  /*25570*/  FMUL.FTZ R4, R6.reuse, R164 ;  /* 0x000000a406047220 */ /* 0x040fe20000410000 */
[----:B------:R-:W-:Y:S01]  /*25580*/  IADD3 R57, R203, 0x1, RZ ;  /* 0x00000001cb397810 */ /* 0x000fe20007ffe0ff */
[----:B------:R-:W-:Y:S01]  /*25590*/  @!P6 HADD2 R105, -R0.H0_H0, -RZ.H0_H0 ;  /* 0xa00000ff0069e230 */ /* 0x000fe20000000900 */
[----:B------:R-:W-:Y:S01]  /*255a0*/  ST.E.U16 [R168.64+0x12], R62 ;  /* 0x0000123ea8007985 */ /* 0x000fe2000c101504 */
[----:B------:R-:W-:Y:S01]  /*255b0*/  FMUL.FTZ R5, R6, R165 ;  /* 0x000000a506057220 */ /* 0x000fe20000410000 */
[----:B------:R-:W-:Y:S01]  /*255c0*/  LOP3.LUT R152, R215, R57, RZ, 0x3c, !PT ;  /* 0x00000039d7987212 */ /* 0x000fe200078e3cff */
[----:B------:R-:W-:Y:S01]  /*255d0*/  FMUL.FTZ R6, R35, R166 ;  /* 0x000000a623067220 */ /* 0x000fe20000410000 */
[----:B------:R-:W-:Y:S01]  /*255e0*/  PRMT R3, R105, 0x7610, R3 ;  /* 0x0000761069037816 */ /* 0x000fe20000000003 */
[----:B------:R1:W-:Y:S01]  /*255f0*/  @!P6 STL.S16 [R1+0x25c], R105 ;  /* 0x00025c690100e387 */ /* 0x0003e20000100600 */
[----:B--2---:R-:W-:Y:S01]  /*25600*/  PRMT R81, R2, 0x5410, R0 ;  /* 0x0000541002517816 */ /* 0x004fe20000000000 */
[----:B------:R-:W2:Y:S01]  /*25610*/  MUFU.EX2 R80, R110 ;  /* 0x0000006e00507308 */ /* 0x000ea20000000800 */
[----:B------:R-:W-:Y:S01]  /*25620*/  @!P6 PRMT R0, R3, 0x5410, RZ ;  /* 0x000054100300e816 */ /* 0x000fe200000000ff */
[----:B------:R-:W-:Y:S01]  /*25630*/  @!P0 STL.S16 [R1+0x260], R89 ;  /* 0x0002605901008387 */ /* 0x000fe20000100600 */
[----:B------:R-:W-:Y:S01]  /*25640*/  @!P5 PRMT R2, R124, 0x5410, RZ ;  /* 0x000054107c02d816 */ /* 0x000fe200000000ff */
[----:B------:R-:W-:Y:S01]  /*25650*/  FADD.FTZ R3, R49, R47 ;  /* 0x0000002f31037221 */ /* 0x000fe20000010000 */
[C---:B------:R-:W-:Y:S01]  /*25660*/  ISETP.GE.U32.AND P6, PT, R217.reuse, R53, PT ;  /* 0x00000035d900720c */ /* 0x040fe20003fc6070 */
[----:B------:R3:W4:Y:S01]  /*25670*/  LDL.S16 R67, [R1+0x230] ;  /* 0x0002300001437983 */ /* 0x0007220000100600 */
[----:B------:R-:W-:Y:S01]  /*25680*/  ISETP.GE.U32.AND P5, PT, R217, R64, PT ;  /* 0x00000040d900720c */ /* 0x000fe20003fa6070 */
[----:B------:R-:W-:Y:S02]  /*25690*/  FMUL.FTZ R35, R35, R147 ;  /* 0x0000009323237220 */ /* 0x000fe40000410000 */
[----:B------:R2:W-:Y:S01]  /*256a0*/  ST.E.U16 [R172.64+0xe], R51 ;  /* 0x00000e33ac007985 */ /* 0x0005e2000c101504 */
[C---:B-1----:R-:W-:Y:S01]  /*256b0*/  F2FP.PACK_AB R136, R44.reuse, R49 ;  /* 0x000000312c88723e */ /* 0x042fe200000000ff */
[----:B------:R-:W-:Y:S02]  /*256c0*/  FADD.FTZ R47, R44, R3 ;  /* 0x000000032c2f7221 */ /* 0x000fe40000010000 */
[----:B------:R-:W1:Y:S01]  /*256d0*/  MUFU.EX2 R3, R95 ;  /* 0x0000005f00037308 */ /* 0x000e620000000800 */
[----:B------:R-:W-:Y:S04]  /*256e0*/  ST.E.U16 [R172.64+0x10], R45 ;  /* 0x0000102dac007985 */ /* 0x000fe8000c101504 */
[----:B------:R-:W-:Y:S01]  /*256f0*/  ST.E.U16 [R170.64+0x10], R2 ;  /* 0x00001002aa007985 */ /* 0x000fe2000c101504 */
[----:B------:R-:W-:Y:S03]  /*25700*/  @!P5 HADD2 R79, -R54.H0_H0, -RZ.H0_H0 ;  /* 0xa00000ff364fd230 */ /* 0x000fe60000000900 */
[----:B------:R3:W4:Y:S01]  /*25710*/  LDL.S16 R105, [R1+0x238] ;  /* 0x0002380001697983 */ /* 0x0007220000100600 */
[----:B--2---:R-:W-:Y:S03]  /*25720*/  FADD.FTZ R44, R80, R66 ;  /* 0x00000042502c7221 */ /* 0x004fe60000010000 */
[----:B------:R-:W2:Y:S04]  /*25730*/  LDL.LU R196, [R1+0x18] ;  /* 0x0000180001c47983 */ /* 0x000ea80000300800 */
[----:B------:R-:W-:Y:S01]  /*25740*/  ST.E.U16 [R170.64+0x12], R0 ;  /* 0x00001200aa007985 */ /* 0x000fe2000c101504 */
[----:B------:R-:W-:Y:S01]  /*25750*/  MUFU.EX2 R51, R127 ;  /* 0x0000007f00337308 */ /* 0x000fe20000000800 */
[C---:B-1----:R-:W-:Y:S01]  /*25760*/  F2FP.PACK_AB R80, R3.reuse, R80 ;  /* 0x000000500350723e */ /* 0x042fe200000000ff */
[--C-:B------:R-:W-:Y:S01]  /*25770*/  FADD.FTZ R49, R3, R44.reuse ;  /* 0x0000002c03317221 */ /* 0x100fe20000010000 */
[C---:B------:R-:W-:Y:S02]  /*25780*/  PRMT R3, R40.reuse, 0x7632, R3 ;  /* 0x0000763228037816 */ /* 0x040fe40000000003 */
[----:B------:R-:W-:Y:S02]  /*25790*/  PRMT R95, R79, 0x7610, R95 ;  /* 0x000076104f5f7816 */ /* 0x000fe4000000005f */
[----:B------:R-:W-:Y:S01]  /*257a0*/  PRMT R89, R40, 0x5410, R3 ;  /* 0x0000541028597816 */ /* 0x000fe20000000003 */
[----:B------:R-:W-:Y:S01]  /*257b0*/  @!P6 HADD2 R94, -R3.H0_H0, -RZ.H0_H0 ;  /* 0xa00000ff035ee230 */ /* 0x000fe20000000900 */
[----:B------:R-:W-:Y:S02]  /*257c0*/  @!P0 PRMT R40, R109, 0x5410, RZ ;  /* 0x000054106d288816 */ /* 0x000fe400000000ff */
[C---:B------:R-:W-:Y:S02]  /*257d0*/  ISETP.GE.U32.AND P0, PT, R217.reuse, R65, PT ;  /* 0x00000041d900720c */ /* 0x040fe40003f06070 */
[----:B------:R-:W-:Y:S01]  /*257e0*/  PRMT R44, R94, 0x7610, R44 ;  /* 0x000076105e2c7816 */ /* 0x000fe2000000002c */
[----:B------:R-:W-:Y:S01]  /*257f0*/  @!P6 STL.S16 [R1+0x24c], R94 ;  /* 0x00024c5e0100e387 */ /* 0x000fe20000100600 */
[----:B------:R-:W-:Y:S02]  /*25800*/  MUFU.EX2 R65, R39 ;  /* 0x0000002700417308 */ /* 0x000fe40000000800 */
[----:B------:R-:W-:Y:S01]  /*25810*/  @!P6 PRMT R3, R44, 0x5410, RZ ;  /* 0x000054102c03e816 */ /* 0x000fe200000000ff */
[----:B------:R1:W-:Y:S01]  /*25820*/  @!P5 STL.S16 [R1+0x248], R79 ;  /* 0x0002484f0100d387 */ /* 0x0003e20000100600 */
[----:B------:R-:W-:Y:S03]  /*25830*/  ISETP.GE.U32.AND P6, PT, R217, R72, PT ;  /* 0x00000048d900720c */ /* 0x000fe60003fc6070 */
[----:B------:R2:W2:Y:S04]  /*25840*/  LDL.S16 R66, [R1+0x240] ;  /* 0x0002400001427983 */ /* 0x0004a80000100600 */
[----:B------:R1:W-:Y:S04]  /*25850*/  ST.E.U16 [R174.64+0x20], R40 ;  /* 0x00002028ae007985 */ /* 0x0003e8000c101504 */
[----:B------:R-:W-:Y:S01]  /*25860*/  ST.E.U16 [R174.64+0x22], R3 ;  /* 0x00002203ae007985 */ /* 0x000fe2000c101504 */
[----:B-1----:R-:W-:Y:S01]  /*25870*/  MUFU.EX2 R79, R111 ;  /* 0x0000006f004f7308 */ /* 0x002fe20000000800 */
[----:B------:R-:W-:Y:S09]  /*25880*/  PRMT R40, R56, 0x7632, R40 ;  /* 0x0000763238287816 */ /* 0x000ff20000000028 */
[----:B---3--:R-:W1:Y:S10]  /*25890*/  MUFU.EX2 R53, R195 ;  /* 0x000000c300357308 */ /* 0x008e740000000800 */
[----:B----4-:R-:W3:Y:S01]  /*258a0*/  MUFU.EX2 R64, R103 ;  /* 0x0000006700407308 */ /* 0x010ee20000000800 */
[----:B-1----:R-:W-:Y:S02]  /*258b0*/  FADD.FTZ R44, R53, R47 ;  /* 0x0000002f352c7221 */ /* 0x002fe40000010000 */
[----:B------:R-:W-:Y:S01]  /*258c0*/  FADD.FTZ R47, R79, R49 ;  /* 0x000000314f2f7221 */ /* 0x000fe20000010000 */
[----:B---3--:R-:W-:Y:S01]  /*258d0*/  F2FP.PACK_AB R157, R64, R53 ;  /* 0x00000035409d723e */ /* 0x008fe200000000ff */
[----:B------:R1:W3:Y:S01]  /*258e0*/  LDL.S16 R103, [R1+0x244] ;  /* 0x0002440001677983 */ /* 0x0002e20000100600 */
[----:B------:R-:W-:Y:S01]  /*258f0*/  PRMT R53, R54, 0x7632, R53 ;  /* 0x0000763236357816 */ /* 0x000fe20000000035 */
[----:B------:R-:W-:Y:S03]  /*25900*/  FADD.FTZ R64, R64, R44 ;  /* 0x0000002c40407221 */ /* 0x000fe60000010000 */
[----:B------:R-:W4:Y:S01]  /*25910*/  MUFU.EX2 R44, R96 ;  /* 0x00000060002c7308 */ /* 0x000f220000000800 */
[----:B------:R-:W-:Y:S02]  /*25920*/  PRMT R94, R54, 0x5410, R53 ;  /* 0x00005410365e7816 */ /* 0x000fe40000000035 */
[----:B------:R-:W-:Y:S02]  /*25930*/  @!P5 PRMT R54, R95, 0x5410, RZ ;  /* 0x000054105f36d816 */ /* 0x000fe400000000ff */
[----:B------:R-:W-:Y:S03]  /*25940*/  LOP3.LUT P5, RZ, R220, 0x10000000, RZ, 0xc0, !PT ;  /* 0x10000000dcff7812 */ /* 0x000fe600078ac0ff */
[----:B------:R-:W-:Y:S01]  /*25950*/  ST.E.U16 [R168.64+0x20], R54 ;  /* 0x00002036a8007985 */ /* 0x000fe2000c101504 */
[----:B------:R-:W-:Y:S01]  /*25960*/  @!P0 HADD2 R67, -R46.H0_H0, -RZ.H0_H0 ;  /* 0xa00000ff2e438230 */ /* 0x000fe20000000900 */
[C---:B----4-:R-:W-:Y:S01]  /*25970*/  F2FP.PACK_AB R79, R44.reuse, R79 ;  /* 0x0000004f2c4f723e */ /* 0x050fe200000000ff */
[----:B------:R-:W-:Y:S03]  /*25980*/  FADD.FTZ R49, R44, R47 ;  /* 0x0000002f2c317221 */ /* 0x000fe60000010000 */
[----:B------:R-:W-:Y:S01]  /*25990*/  PRMT R72, R67, 0x7610, R72 ;  /* 0x0000761043487816 */ /* 0x000fe20000000048 */
[----:B------:R-:W-:Y:S01]  /*259a0*/  @!P6 HADD2 R105, -R53.H0_H0, -RZ.H0_H0 ;  /* 0xa00000ff3569e230 */ /* 0x000fe20000000900 */
[----:B--2---:R-:W2:Y:S04]  /*259b0*/  MUFU.EX2 R47, R196 ;  /* 0x000000c4002f7308 */ /* 0x004ea80000000800 */
[----:B------:R-:W-:Y:S01]  /*259c0*/  PRMT R44, R105, 0x7610, R44 ;  /* 0x00007610692c7816 */ /* 0x000fe2000000002c */
[----:B------:R-:W-:Y:S03]  /*259d0*/  @!P6 STL.S16 [R1+0x238], R105 ;  /* 0x000238690100e387 */ /* 0x000fe60000100600 */
[----:B------:R-:W-:Y:S01]  /*259e0*/  @!P6 PRMT R53, R44, 0x5410, RZ ;  /* 0x000054102c35e816 */ /* 0x000fe200000000ff */
[----:B------:R4:W-:Y:S01]  /*259f0*/  @!P0 STL.S16 [R1+0x230], R67 ;  /* 0x0002304301008387 */ /* 0x0009e20000100600 */
[C---:B------:R-:W-:Y:S02]  /*25a00*/  LOP3.LUT P6, RZ, R220.reuse, 0x8000000, RZ, 0xc0, !PT ;  /* 0x08000000dcff7812 */ /* 0x040fe400078cc0ff */
[----:B------:R-:W-:Y:S01]  /*25a10*/  LOP3.LUT R220, R220, 0xfbffffff, RZ, 0xc0, !PT ;  /* 0xfbffffffdcdc7812 */ /* 0x000fe200078ec0ff */
[----:B------:R-:W3:Y:S04]  /*25a20*/  LDL.LU R39, [R1+0x38c] ;  /* 0x00038c0001277983 */ /* 0x000ee80000300800 */
[----:B------:R1:W-:Y:S01]  /*25a30*/  ST.E.U16 [R168.64+0x22], R53 ;  /* 0x00002235a8007985 */ /* 0x0003e2000c101504 */
[----:B--2---:R-:W-:Y:S01]  /*25a40*/  F2FP.PACK_AB R158, R65, R47 ;  /* 0x0000002f419e723e */ /* 0x004fe200000000ff */
[----:B------:R-:W-:Y:S02]  /*25a50*/  FADD.FTZ R44, R47, R64 ;  /* 0x000000402f2c7221 */ /* 0x000fe40000010000 */
[----:B------:R-:W2:Y:S01]  /*25a60*/  MUFU.EX2 R47, R198 ;  /* 0x000000c6002f7308 */ /* 0x000ea20000000800 */
[----:B------:R-:W-:Y:S01]  /*25a70*/  IMAD.MOV.U32 R196, RZ, RZ, R102 ;  /* 0x000000ffffc47224 */ /* 0x000fe200078e0066 */
[----:B------:R-:W-:Y:S01]  /*25a80*/  LOP3.LUT R102, R152, R213, RZ, 0x3c, !PT ;  /* 0x000000d598667212 */ /* 0x000fe200078e3cff */
[----:B------:R-:W-:Y:S01]  /*25a90*/  FADD.FTZ R65, R65, R44 ;  /* 0x0000002c41417221 */ /* 0x000fe20000010000 */
[----:B----4-:R4:W4:Y:S01]  /*25aa0*/  LDL.S16 R67, [R1+0x258] ;  /* 0x0002580001437983 */ /* 0x0109220000100600 */
[----:B------:R-:W-:Y:S05]  /*25ab0*/  @!P5 HADD2 R66, -R48.H0_H0, -RZ.H0_H0 ;  /* 0xa00000ff3042d230 */ /* 0x000fea0000000900 */
[----:B------:R-:W-:Y:S01]  /*25ac0*/  PRMT R88, R66, 0x7610, R88 ;  /* 0x0000761042587816 */ /* 0x000fe20000000058 */
[----:B------:R-:W2:Y:S01]  /*25ad0*/  MUFU.EX2 R44, R197 ;  /* 0x000000c5002c7308 */ /* 0x000ea20000000800 */
[----:B-1----:R-:W-:Y:S01]  /*25ae0*/  PRMT R53, R118, 0x7610, R53 ;  /* 0x0000761076357816 */ /* 0x002fe20000000035 */
[----:B--2---:R-:W-:Y:S01]  /*25af0*/  FADD.FTZ R49, R47, R49 ;  /* 0x000000312f317221 */ /* 0x004fe20000010000 */
[C---:B------:R-:W-:Y:S03]  /*25b00*/  F2FP.PACK_AB R133, R44.reuse, R47 ;  /* 0x0000002f2c85723e */ /* 0x040fe600000000ff */
[----:B------:R-:W-:Y:S01]  /*25b10*/  FADD.FTZ R64, R44, R49 ;  /* 0x000000312c407221 */ /* 0x000fe20000010000 */
[C---:B------:R-:W-:Y:S03]  /*25b20*/  PRMT R44, R46.reuse, 0x7632, R44 ;  /* 0x000076322e2c7816 */ /* 0x040fe6000000002c */
[----:B------:R-:W1:Y:S01]  /*25b30*/  MUFU.EX2 R49, R134 ;  /* 0x0000008600317308 */ /* 0x000e620000000800 */
[----:B------:R-:W-:Y:S02]  /*25b40*/  PRMT R95, R46, 0x5410, R44 ;  /* 0x000054102e5f7816 */ /* 0x000fe4000000002c */
[----:B------:R-:W-:Y:S05]  /*25b50*/  @!P0 PRMT R46, R72, 0x5410, RZ ;  /* 0x00005410482e8816 */ /* 0x000fea00000000ff */
[----:B------:R-:W-:Y:S01]  /*25b60*/  ST.E.U16 [R172.64+0x1e], R46 ;  /* 0x00001e2eac007985 */ /* 0x000fe2000c101504 */
[----:B---3--:R-:W-:Y:S05]  /*25b70*/  @!P6 HADD2 R103, -R44.H0_H0, -RZ.H0_H0 ;  /* 0xa00000ff2c67e230 */ /* 0x008fea0000000900 */
[----:B------:R-:W-:Y:S01]  /*25b80*/  PRMT R47, R103, 0x7610, R47 ;  /* 0x00007610672f7816 */ /* 0x000fe2000000002f */
[----:B------:R2:W-:Y:S03]  /*25b90*/  @!P6 STL.S16 [R1+0x244], R103 ;  /* 0x000244670100e387 */ /* 0x0005e60000100600 */
[----:B------:R-:W-:Y:S01]  /*25ba0*/  @!P6 PRMT R44, R47, 0x5410, RZ ;  /* 0x000054102f2ce816 */ /* 0x000fe200000000ff */
[----:B------:R3:W-:Y:S01]  /*25bb0*/  @!P5 STL.S16 [R1+0x240], R66 ;  /* 0x000240420100d387 */ /* 0x0007e20000100600 */
[----:B------:R-:W-:Y:S01]  /*25bc0*/  ISETP.GE.U32.AND P6, PT, R217, R85, PT ;  /* 0x00000055d900720c */ /* 0x000fe20003fc6070 */
[----:B-1----:R-:W-:Y:S02]  /*25bd0*/  FADD.FTZ R47, R49, R65 ;  /* 0x00000041312f7221 */ /* 0x002fe40000010000 */
[----:B------:R1:W5:Y:S04]  /*25be0*/  LDL.LU R134, [R1+0x388] ;  /* 0x0003880001867983 */ /* 0x0003680000300800 */
[----:B------:R-:W-:Y:S01]  /*25bf0*/  ST.E.U16 [R172.64+0x20], R44 ;  /* 0x0000202cac007985 */ /* 0x000fe2000c101504 */
[----:B--2---:R-:W-:Y:S01]  /*25c00*/  IMAD.WIDE.U32 R102, R102, -0x326172a9, RZ ;  /* 0xcd9e8d5766667825 */ /* 0x004fe200078e00ff */
[----:B---3--:R-:W2:Y:S02]  /*25c10*/  MUFU.EX2 R66, R135 ;  /* 0x0000008700427308 */ /* 0x008ea40000000800 */
[C---:B--2---:R-:W-:Y:S01]  /*25c20*/  F2FP.PACK_AB R159, R66.reuse, R49 ;  /* 0x00000031429f723e */ /* 0x044fe200000000ff */
[----:B------:R1:W5:Y:S07]  /*25c30*/  LDL.LU R135, [R1+0x384] ;  /* 0x0003840001877983 */ /* 0x00036e0000300800 */
[----:B------:R-:W2:Y:S01]  /*25c40*/  MUFU.EX2 R49, R243 ;  /* 0x000000f300317308 */ /* 0x000ea20000000800 */
[----:B------:R-:W-:Y:S01]  /*25c50*/  FADD.FTZ R66, R66, R47 ;  /* 0x0000002f42427221 */ /* 0x000fe20000010000 */
[----:B------:R1:W3:Y:S08]  /*25c60*/  LDL.S16 R72, [R1+0x22c] ;  /* 0x00022c0001487983 */ /* 0x0002f00000100600 */
[----:B------:R-:W1:Y:S01]  /*25c70*/  MUFU.EX2 R47, R230 ;  /* 0x000000e6002f7308 */ /* 0x000e620000000800 */
[----:B--2---:R-:W-:Y:S01]  /*25c80*/  FADD.FTZ R64, R49, R64 ;  /* 0x0000004031407221 */ /* 0x004fe20000010000 */
[C---:B-1----:R-:W-:Y:S03]  /*25c90*/  F2FP.PACK_AB R154, R47.reuse, R49 ;  /* 0x000000312f9a723e */ /* 0x042fe600000000ff */
[----:B------:R-:W-:Y:S01]  /*25ca0*/  FADD.FTZ R65, R47, R64 ;  /* 0x000000402f417221 */ /* 0x000fe20000010000 */
[C---:B------:R-:W-:Y:S01]  /*25cb0*/  PRMT R47, R48.reuse, 0x7632, R47 ;  /* 0x00007632302f7816 */ /* 0x040fe2000000002f */
[----:B------:R-:W-:Y:S03]  /*25cc0*/  IMAD.MOV.U32 R230, RZ, RZ, R246 ;  /* 0x000000ffffe67224 */ /* 0x000fe600078e00f6 */
[----:B------:R-:W-:Y:S01]  /*25cd0*/  PRMT R96, R48, 0x5410, R47 ;  /* 0x0000541030607816 */ /* 0x000fe2000000002f */
[----:B----4-:R-:W-:Y:S01]  /*25ce0*/  @!P4 HADD2 R67, -R47.H0_H0, -RZ.H0_H0 ;  /* 0xa00000ff2f43c230 */ /* 0x010fe20000000900 */
[----:B------:R-:W-:Y:S02]  /*25cf0*/  @!P5 PRMT R48, R88, 0x5410, RZ ;  /* 0x000054105830d816 */ /* 0x000fe400000000ff */
[----:B------:R-:W-:Y:S02]  /*25d00*/  ISETP.GE.U32.AND P5, PT, R217, R100, PT ;  /* 0x00000064d900720c */ /* 0x000fe40003fa6070 */
[----:B------:R-:W-:Y:S01]  /*25d10*/  PRMT R49, R67, 0x7610, R49 ;  /* 0x0000761043317816 */ /* 0x000fe20000000031 */
[----:B------:R1:W-:Y:S03]  /*25d20*/  @!P4 STL.S16 [R1+0x258], R67 ;  /* 0x000258430100c387 */ /* 0x0003e60000100600 */
[----:B------:R-:W-:Y:S01]  /*25d30*/  @!P4 PRMT R47, R49, 0x5410, RZ ;  /* 0x00005410312fc816 */ /* 0x000fe200000000ff */
[----:B------:R-:W-:Y:S01]  /*25d40*/  ST.E.U16 [R170.64+0x20], R48 ;  /* 0x00002030aa007985 */ /* 0x000fe2000c101504 */
[----:B------:R-:W-:Y:S01]  /*25d50*/  ISETP.GE.U32.AND P4, PT, R217, R91, PT ;  /* 0x0000005bd900720c */ /* 0x000fe20003f86070 */
[----:B------:R-:W-:Y:S02]  /*25d60*/  MUFU.EX2 R49, R222 ;  /* 0x000000de00317308 */ /* 0x000fe40000000800 */
[----:B------:R-:W-:Y:S08]  /*25d70*/  ST.E.U16 [R170.64+0x22], R47 ;  /* 0x0000222faa007985 */ /* 0x000ff0000c101504 */
[----:B-1----:R-:W1:Y:S02]  /*25d80*/  MUFU.EX2 R67, R226 ;  /* 0x000000e200437308 */ /* 0x002e640000000800 */
[----:B-1----:R-:W-:Y:S01]  /*25d90*/  F2FP.PACK_AB R160, R49, R67 ;  /* 0x0000004331a0723e */ /* 0x002fe200000000ff */
[----:B------:R-:W-:Y:S01]  /*25da0*/  FADD.FTZ R64, R67, R66 ;  /* 0x0000004243407221 */ /* 0x000fe20000010000 */
[----:B------:R1:W5:Y:S06]  /*25db0*/  LDL.LU R226, [R1+0x380] ;  /* 0x0003800001e27983 */ /* 0x00036c0000300800 */
[----:B------:R-:W2:Y:S01]  /*25dc0*/  MUFU.EX2 R67, R69 ;  /* 0x0000004500437308 */ /* 0x000ea20000000800 */
[----:B------:R-:W-:Y:S01]  /*25dd0*/  FADD.FTZ R66, R49, R64 ;  /* 0x0000004031427221 */ /* 0x000fe20000010000 */
[----:B------:R1:W5:Y:S04]  /*25de0*/  LDL.LU R222, [R1+0x37c] ;  /* 0x00037c0001de7983 */ /* 0x0003680000300800 */
[----:B------:R4:W-:Y:S04]  /*25df0*/  STL [R1+0x288], R66 ;  /* 0x0002884201007387 */ /* 0x0009e80000100800 */
[----:B------:R-:W1:Y:S10]  /*25e00*/  MUFU.EX2 R64, R247 ;  /* 0x000000f700407308 */ /* 0x000e740000000800 */
[----:B------:R-:W4:Y:S01]  /*25e10*/  MUFU.EX2 R49, R245 ;  /* 0x000000f500317308 */ /* 0x000f220000000800 */
[----:B--2---:R-:W-:Y:S01]  /*25e20*/  F2FP.PACK_AB R58, R71, R67 ;  /* 0x00000043473a723e */ /* 0x004fe200000000ff */
[----:B------:R-:W-:Y:S04]  /*25e30*/  FADD.FTZ R55, R67, R73 ;  /* 0x0000004943377221 */ /* 0x000fe80000010000 */
[----:B------:R-:W-:Y:S04]  /*25e40*/  FADD.FTZ R71, R71, R55 ;  /* 0x0000003747477221 */ /* 0x000fe80000010000 */
[----:B------:R-:W-:Y:S01]  /*25e50*/  MUFU.EX2 R55, R113 ;  /* 0x0000007100377308 */ /* 0x000fe20000000800 */
[----:B-1----:R-:W-:Y:S01]  /*25e60*/  FADD.FTZ R65, R64, R65 ;  /* 0x0000004140417221 */ /* 0x002fe20000010000 */
[C---:B----4-:R-:W-:Y:S03]  /*25e70*/  F2FP.PACK_AB R155, R49.reuse, R64 ;  /* 0x00000040319b723e */ /* 0x050fe600000000ff */
[----:B------:R-:W-:Y:S01]  /*25e80*/  FADD.FTZ R66, R49, R65 ;  /* 0x0000004131427221 */ /* 0x000fe20000010000 */
[----:B------:R-:W-:Y:S04]  /*25e90*/  SHF.R.U32.HI R49, RZ, 0x8, R68 ;  /* 0x00000008ff317819 */ /* 0x000fe80000011644 */
[----:B------:R-:W1:Y:S01]  /*25ea0*/  MUFU.EX2 R65, R251 ;  /* 0x000000fb00417308 */ /* 0x000e620000000800 */
[----:B------:R-:W-:Y:S04]  /*25eb0*/  LOP3.LUT R49, R49, 0xffff, RZ, 0xc0, !PT ;  /* 0x0000ffff31317812 */ /* 0x000fe800078ec0ff */
[----:B------:R-:W-:Y:S02]  /*25ec0*/  ISETP.GE.U32.AND P0, PT, R217, R49, PT ;  /* 0x00000031d900720c */ /* 0x000fe40003f06070 */
[C---:B------:R-:W-:Y:S04]  /*25ed0*/  PRMT R49, R50.reuse, 0x7632, R49 ;  /* 0x0000763232317816 */ /* 0x040fe80000000031 */
[----:B------:R-:W-:Y:S01]  /*25ee0*/  PRMT R88, R50, 0x5410, R49 ;  /* 0x0000541032587816 */ /* 0x000fe20000000031 */
[----:B-1----:R-:W-:Y:S01]  /*25ef0*/  FADD.FTZ R66, R65, R66 ;  /* 0x0000004241427221 */ /* 0x002fe20000010000 */
[----:B---3--:R-:W-:Y:S05]  /*25f00*/  @!P6 HADD2 R72, -R50.H0_H0, -RZ.H0_H0 ;  /* 0xa00000ff3248e230 */ /* 0x008fea0000000900 */
[----:B------:R-:W-:Y:S01]  /*25f10*/  PRMT R64, R72, 0x7610, R64 ;  /* 0x0000761048407816 */ /* 0x000fe20000000040 */
[----:B------:R-:W-:Y:S03]  /*25f20*/  @!P6 STL.S16 [R1+0x22c], R72 ;  /* 0x00022c480100e387 */ /* 0x000fe60000100600 */
[----:B------:R-:W-:Y:S01]  /*25f30*/  @!P6 PRMT R50, R64, 0x5410, RZ ;  /* 0x000054104032e816 */ /* 0x000fe200000000ff */
[----:B------:R1:W2:Y:S01]  /*25f40*/  LDL.S16 R111, [R1+0x228] ;  /* 0x00022800016f7983 */ /* 0x0002a20000100600 */
[----:B------:R-:W-:Y:S01]  /*25f50*/  ISETP.GE.U32.AND P6, PT, R217, R99, PT ;  /* 0x00000063d900720c */ /* 0x000fe20003fc6070 */
[----:B------:R-:W3:Y:S02]  /*25f60*/  MUFU.EX2 R64, R250 ;  /* 0x000000fa00407308 */ /* 0x000ee40000000800 */
[----:B------:R-:W-:Y:S01]  /*25f70*/  ST.E.U16 [R174.64+0x30], R50 ;  /* 0x00003032ae007985 */ /* 0x000fe2000c101504 */
[C---:B---3--:R-:W-:Y:S01]  /*25f80*/  F2FP.PACK_AB R156, R64.reuse, R65 ;  /* 0x00000041409c723e */ /* 0x048fe200000000ff */
[----:B------:R-:W-:Y:S01]  /*25f90*/  FADD.FTZ R64, R64, R66 ;  /* 0x0000004240407221 */ /* 0x000fe20000010000 */
[----:B------:R-:W-:Y:S05]  /*25fa0*/  LOP3.LUT R66, R103, R232, R210, 0x96, !PT ;  /* 0x000000e867427212 */ /* 0x000fea00078e96d2 */
[----:B------:R-:W3:Y:S01]  /*25fb0*/  MUFU.EX2 R65, R101 ;  /* 0x0000006500417308 */ /* 0x000ee20000000800 */
[----:B------:R4:W-:Y:S01]  /*25fc0*/  STL [R1+0x28c], R64 ;  /* 0x00028c4001007387 */ /* 0x0009e20000100800 */
[----:B------:R-:W-:Y:S03]  /*25fd0*/  IMAD.WIDE.U32 R66, R66, -0x2daee0ad, RZ ;  /* 0xd2511f5342427825 */ /* 0x000fe600078e00ff */
[----:B------:R1:W2:Y:S02]  /*25fe0*/  LDL.S16 R110, [R1+0x214] ;  /* 0x00021400016e7983 */ /* 0x0002a40000100600 */
[----:B------:R-:W-:Y:S02]  /*25ff0*/  LOP3.LUT R68, R67, R234, R182, 0x96, !PT ;  /* 0x000000ea43447212 */ /* 0x000fe400078e96b6 */
[----:B------:R1:W2:Y:S03]  /*26000*/  LDL.S16 R85, [R1+0x210] ;  /* 0x0002100001557983 */ /* 0x0002a60000100600 */
[----:B------:R-:W-:Y:S01]  /*26010*/  IMAD.WIDE.U32 R68, R68, -0x326172a9, RZ ;  /* 0xcd9e8d5744447825 */ /* 0x000fe200078e00ff */
[----:B------:R1:W2:Y:S04]  /*26020*/  LDL.S16 R109, [R1+0x204] ;  /* 0x00020400016d7983 */ /* 0x0002a80000100600 */
[----:B------:R-:W-:Y:S01]  /*26030*/  LOP3.LUT R62, R69, R231, R178, 0x96, !PT ;  /* 0x000000e7453e7212 */ /* 0x000fe200078e96b2 */
[----:B------:R1:W2:Y:S01]  /*26040*/  LDL.S16 R105, [R1+0x200] ;  /* 0x0002000001697983 */ /* 0x0002a20000100600 */
[----:B------:R-:W-:Y:S01]  /*26050*/  MUFU.EX2 R69, R76 ;  /* 0x0000004c00457308 */ /* 0x000fe20000000800 */
[----:B---3--:R-:W-:Y:S02]  /*26060*/  FADD.FTZ R57, R65, R98 ;  /* 0x0000006241397221 */ /* 0x008fe40000010000 */
[----:B------:R-:W-:Y:S07]  /*26070*/  IMAD.WIDE.U32 R62, R62, -0x2daee0ad, RZ ;  /* 0xd2511f533e3e7825 */ /* 0x000fee00078e00ff */
[----:B----4-:R-:W3:Y:S02]  /*26080*/  MUFU.EX2 R64, R107 ;  /* 0x0000006b00407308 */ /* 0x010ee40000000800 */
[C---:B---3--:R-:W-:Y:S01]  /*26090*/  F2FP.PACK_AB R98, R64.reuse, R65 ;  /* 0x000000414062723e */ /* 0x048fe200000000ff */
[----:B------:R-:W-:Y:S01]  /*260a0*/  FADD.FTZ R57, R64, R57 ;  /* 0x0000003940397221 */ /* 0x000fe20000010000 */
[----:B------:R-:W-:Y:S03]  /*260b0*/  LOP3.LUT R64, R179, R233, R102, 0x96, !PT ;  /* 0x000000e9b3407212 */ /* 0x000fe600078e9666 */
[----:B------:R-:W-:Y:S02]  /*260c0*/  FADD.FTZ R59, R55, R57 ;  /* 0x00000039373b7221 */ /* 0x000fe40000010000 */
[----:B------:R-:W-:Y:S01]  /*260d0*/  IMAD.WIDE.U32 R64, R64, -0x2daee0ad, RZ ;  /* 0xd2511f5340407825 */ /* 0x000fe200078e00ff */
[----:B------:R-:W-:Y:S04]  /*260e0*/  MUFU.EX2 R57, R132 ;  /* 0x0000008400397308 */ /* 0x000fe80000000800 */
[----:B------:R-:W-:Y:S02]  /*260f0*/  LOP3.LUT R66, R65, R241, R66, 0x96, !PT ;  /* 0x000000f141427212 */ /* 0x000fe400078e9642 */
[----:B------:R-:W-:Y:S03]  /*26100*/  LOP3.LUT R64, R63, R239, R64, 0x96, !PT ;  /* 0x000000ef3f407212 */ /* 0x000fe600078e9640 */
[----:B------:R-:W-:Y:S04]  /*26110*/  IMAD.WIDE.U32 R66, R66, -0x326172a9, RZ ;  /* 0xcd9e8d5742427825 */ /* 0x000fe800078e00ff */
[----:B------:R-:W-:Y:S01]  /*26120*/  IMAD.WIDE.U32 R64, R64, -0x326172a9, RZ ;  /* 0xcd9e8d5740407825 */ /* 0x000fe200078e00ff */
[----:B------:R-:W-:Y:S02]  /*26130*/  LOP3.LUT R72, R67, R240, R68, 0x96, !PT ;  /* 0x000000f043487212 */ /* 0x000fe400078e9644 */
[----:B------:R-:W-:Y:S02]  /*26140*/  F2FP.PACK_AB R67, R69, R74 ;  /* 0x0000004a4543723e */ /* 0x000fe400000000ff */
[----:B------:R-:W-:Y:S01]  /*26150*/  LOP3.LUT R68, R65, R238, R66, 0x96, !PT ;  /* 0x000000ee41447212 */ /* 0x000fe200078e9642 */
[----:B------:R-:W-:Y:S01]  /*26160*/  IMAD.WIDE.U32 R72, R72, -0x2daee0ad, RZ ;  /* 0xd2511f5348487825 */ /* 0x000fe200078e00ff */
[----:B------:R-:W-:Y:S04]  /*26170*/  F2FP.PACK_AB R65, R51, R55 ;  /* 0x000000373341723e */ /* 0x000fe800000000ff */
[----:B------:R-:W-:Y:S02]  /*26180*/  LOP3.LUT R62, R73, R236, R62, 0x96, !PT ;  /* 0x000000ec493e7212 */ /* 0x000fe400078e963e */
[----:B------:R-:W3:Y:S03]  /*26190*/  MUFU.EX2 R73, R129 ;  /* 0x0000008100497308 */ /* 0x000ee60000000800 */
[----:B------:R-:W-:Y:S05]  /*261a0*/  IMAD.WIDE.U32 R62, R62, -0x326172a9, RZ ;  /* 0xcd9e8d573e3e7825 */ /* 0x000fea00078e00ff */
[----:B------:R-:W-:Y:S01]  /*261b0*/  LOP3.LUT R45, R63, R242, R64, 0x96, !PT ;  /* 0x000000f23f2d7212 */ /* 0x000fe200078e9640 */
[----:B------:R-:W-:Y:S01]  /*261c0*/  FADD.FTZ R64, R51, R59 ;  /* 0x0000003b33407221 */ /* 0x000fe20000010000 */
[----:B------:R-:W-:Y:S01]  /*261d0*/  PRMT R51, R52, 0x7632, R51 ;  /* 0x0000763234337816 */ /* 0x000fe20000000033 */
[----:B------:R-:W-:Y:S01]  /*261e0*/  FADD.FTZ R59, R74, R71 ;  /* 0x000000474a3b7221 */ /* 0x000fe20000010000 */
[----:B------:R-:W-:Y:S01]  /*261f0*/  LOP3.LUT R55, R45, 0xff, RZ, 0xc0, !PT ;  /* 0x000000ff2d377812 */ /* 0x000fe200078ec0ff */
[----:B------:R-:W4:Y:S01]  /*26200*/  MUFU.EX2 R71, R252 ;  /* 0x000000fc00477308 */ /* 0x000f220000000800 */
[----:B------:R-:W-:Y:S02]  /*26210*/  SHF.R.U32.HI R2, RZ, 0x18, R45 ;  /* 0x00000018ff027819 */ /* 0x000fe4000001162d */
[----:B------:R-:W-:Y:S01]  /*26220*/  LOP3.LUT R0, R62, 0xff, RZ, 0xc0, !PT ;  /* 0x000000ff3e007812 */ /* 0x000fe200078ec0ff */
[----:B--2---:R-:W-:Y:S05]  /*26230*/  @!P4 HADD2 R111, -R49.H0_H0, -RZ.H0_H0 ;  /* 0xa00000ff316fc230 */ /* 0x004fea0000000900 */
[----:B------:R-:W-:Y:S01]  /*26240*/  PRMT R66, R111, 0x7610, R66 ;  /* 0x000076106f427816 */ /* 0x000fe20000000042 */
[----:B------:R-:W-:Y:S03]  /*26250*/  @!P4 STL.S16 [R1+0x228], R111 ;  /* 0x0002286f0100c387 */ /* 0x000fe60000100600 */
[----:B------:R-:W-:Y:S01]  /*26260*/  @!P4 PRMT R49, R66, 0x5410, RZ ;  /* 0x000054104231c816 */ /* 0x000fe200000000ff */
[----:B------:R1:W2:Y:S01]  /*26270*/  LDL.S16 R101, [R1+0x1fc] ;  /* 0x0001fc0001657983 */ /* 0x0002a20000100600 */
[----:B------:R-:W-:Y:S01]  /*26280*/  ISETP.GE.U32.AND P4, PT, R217, R55, PT ;  /* 0x00000037d900720c */ /* 0x000fe20003f86070 */
[----:B------:R-:W-:Y:S01]  /*26290*/  FADD.FTZ R66, R69, R59 ;  /* 0x0000003b45427221 */ /* 0x000fe20000010000 */
[----:B------:R-:W-:Y:S01]  /*262a0*/  LOP3.LUT R55, R45, 0xffff, RZ, 0xc0, !PT ;  /* 0x0000ffff2d377812 */ /* 0x000fe200078ec0ff */
[----:B------:R-:W-:Y:S01]  /*262b0*/  ST.E.U16 [R174.64+0x32], R49 ;  /* 0x00003231ae007985 */ /* 0x000fe2000c101504 */
[----:B------:R-:W-:Y:S02]  /*262c0*/  SHF.R.U32.HI R45, RZ, 0x10, R45 ;  /* 0x00000010ff2d7819 */ /* 0x000fe4000001162d */
[----:B------:R-:W-:Y:S02]  /*262d0*/  SHF.R.U32.HI R55, RZ, 0x8, R55 ;  /* 0x00000008ff377819 */ /* 0x000fe40000011637 */
[----:B------:R-:W-:Y:S02]  /*262e0*/  LOP3.LUT R74, R45, 0xff, RZ, 0xc0, !PT ;  /* 0x000000ff2d4a7812 */ /* 0x000fe400078ec0ff */
[----:B------:R-:W-:Y:S02]  /*262f0*/  LOP3.LUT R55, R55, 0xffff, RZ, 0xc0, !PT ;  /* 0x0000ffff37377812 */ /* 0x000fe400078ec0ff */
[----:B------:R-:W-:Y:S01]  /*26300*/  PRMT R59, R60, 0x7632, R59 ;  /* 0x000076323c3b7816 */ /* 0x000fe2000000003b */
[----:B------:R-:W-:Y:S02]  /*26310*/  @!P6 HADD2 R110, -R52.H0_H0, -RZ.H0_H0 ;  /* 0xa00000ff346ee230 */ /* 0x000fe40000000900 */
[----:B------:R-:W-:Y:S03]  /*26320*/  @!P5 HADD2 R85, -R51.H0_H0, -RZ.H0_H0 ;  /* 0xa00000ff3355d230 */ /* 0x000fe60000000900 */
[----:B------:R-:W-:Y:S01]  /*26330*/  PRMT R91, R110, 0x7610, R91 ;  /* 0x000076106e5b7816 */ /* 0x000fe2000000005b */
[----:B------:R-:W-:Y:S01]  /*26340*/  @!P6 STL.S16 [R1+0x214], R110 ;  /* 0x0002146e0100e387 */ /* 0x000fe20000100600 */
[----:B------:R-:W-:Y:S01]  /*26350*/  @!P3 HADD2 R109, -R42.H0_H0, -RZ.H0_H0 ;  /* 0xa00000ff2a6db230 */ /* 0x000fe20000000900 */
[----:B------:R-:W-:Y:S02]  /*26360*/  PRMT R76, R85, 0x7610, R76 ;  /* 0x00007610554c7816 */ /* 0x000fe4000000004c */
[----:B------:R1:W-:Y:S02]  /*26370*/  @!P5 STL.S16 [R1+0x210], R85 ;  /* 0x000210550100d387 */ /* 0x0003e40000100600 */
[----:B------:R-:W-:Y:S02]  /*26380*/  PRMT R104, R109, 0x7610, R104 ;  /* 0x000076106d687816 */ /* 0x000fe40000000068 */
[----:B------:R2:W2:Y:S04]  /*26390*/  LDL.S16 R69, [R1+0x21c] ;  /* 0x00021c0001457983 */ /* 0x0004a80000100600 */
[----:B------:R-:W-:Y:S01]  /*263a0*/  @!P3 STL.S16 [R1+0x204], R109 ;  /* 0x0002046d0100b387 */ /* 0x000fe20000100600 */
[----:B-1----:R-:W-:Y:S02]  /*263b0*/  PRMT R85, R52, 0x5410, R51 ;  /* 0x0000541034557816 */ /* 0x002fe40000000033 */
[----:B------:R-:W-:Y:S02]  /*263c0*/  @!P5 PRMT R51, R76, 0x5410, RZ ;  /* 0x000054104c33d816 */ /* 0x000fe400000000ff */
[----:B------:R-:W-:Y:S01]  /*263d0*/  ISETP.GE.U32.AND P5, PT, R217, R2, PT ;  /* 0x00000002d900720c */ /* 0x000fe20003fa6070 */
[----:B---3--:R-:W-:Y:S01]  /*263e0*/  FADD.FTZ R2, R73, R64 ;  /* 0x0000004049027221 */ /* 0x008fe20000010000 */
[----:B------:R-:W-:Y:S01]  /*263f0*/  @!P6 PRMT R52, R91, 0x5410, RZ ;  /* 0x000054105b34e816 */ /* 0x000fe200000000ff */
[----:B------:R-:W1:Y:S01]  /*26400*/  MUFU.EX2 R64, R225 ;  /* 0x000000e100407308 */ /* 0x000e620000000800 */
[----:B------:R-:W-:Y:S01]  /*26410*/  ISETP.GE.U32.AND P6, PT, R217, R55, PT ;  /* 0x00000037d900720c */ /* 0x000fe20003fc6070 */
[----:B------:R3:W-:Y:S01]  /*26420*/  ST.E.U16 [R168.64+0x32], R51 ;  /* 0x00003233a8007985 */ /* 0x0007e2000c101504 */
[C---:B------:R-:W-:Y:S01]  /*26430*/  PRMT R55, R42.reuse, 0x7632, R55 ;  /* 0x000076322a377816 */ /* 0x040fe20000000037 */
[----:B------:R-:W-:Y:S01]  /*26440*/  FADD.FTZ R76, R57, R2 ;  /* 0x00000002394c7221 */ /* 0x000fe20000010000 */
[----:B------:R-:W-:Y:S01]  /*26450*/  SHF.R.U32.HI R2, RZ, 0x10, R62 ;  /* 0x00000010ff027819 */ /* 0x000fe2000001163e */
[----:B------:R3:W-:Y:S01]  /*26460*/  ST.E.U16 [R168.64+0x30], R52 ;  /* 0x00003034a8007985 */ /* 0x0007e2000c101504 */
[----:B------:R-:W-:Y:S01]  /*26470*/  PRMT R91, R42, 0x5410, R55 ;  /* 0x000054102a5b7816 */ /* 0x000fe20000000037 */
[----:B------:R-:W-:Y:S01]  /*26480*/  @!P0 HADD2 R105, -R55.H0_H0, -RZ.H0_H0 ;  /* 0xa00000ff37698230 */ /* 0x000fe20000000900 */
[----:B------:R-:W-:Y:S01]  /*26490*/  @!P3 PRMT R42, R104, 0x5410, RZ ;  /* 0x00005410682ab816 */ /* 0x000fe200000000ff */
[----:B----4-:R-:W-:Y:S01]  /*264a0*/  FADD.FTZ R3, R71, R76 ;  /* 0x0000004c47037221 */ /* 0x010fe20000010000 */
[----:B------:R-:W-:Y:S01]  /*264b0*/  ISETP.GE.U32.AND P3, PT, R217, R0, PT ;  /* 0x00000000d900720c */ /* 0x000fe20003f66070 */
[----:B------:R-:W-:Y:S01]  /*264c0*/  FADD.FTZ R0, R93, R66 ;  /* 0x000000425d007221 */ /* 0x000fe20000010000 */
[----:B------:R-:W-:Y:S01]  /*264d0*/  PRMT R99, R105, 0x7610, R99 ;  /* 0x0000761069637816 */ /* 0x000fe20000000063 */
[----:B------:R4:W-:Y:S01]  /*264e0*/  @!P0 STL.S16 [R1+0x200], R105 ;  /* 0x0002006901008387 */ /* 0x0009e20000100600 */
[----:B------:R-:W-:Y:S02]  /*264f0*/  F2FP.PACK_AB R73, R57, R73 ;  /* 0x000000493949723e */ /* 0x000fe400000000ff */
[----:B------:R-:W-:Y:S01]  /*26500*/  @!P0 PRMT R55, R99, 0x5410, RZ ;  /* 0x0000541063378816 */ /* 0x000fe200000000ff */
[----:B------:R-:W-:Y:S04]  /*26510*/  ST.E.U16 [R172.64+0x2e], R42 ;  /* 0x00002e2aac007985 */ /* 0x000fe8000c101504 */
[----:B------:R-:W-:Y:S01]  /*26520*/  ST.E.U16 [R172.64+0x30], R55 ;  /* 0x00003037ac007985 */ /* 0x000fe2000c101504 */
[C---:B-1----:R-:W-:Y:S01]  /*26530*/  F2FP.PACK_AB R113, R64.reuse, R71 ;  /* 0x000000474071723e */ /* 0x042fe200000000ff */
[----:B------:R-:W-:Y:S01]  /*26540*/  FADD.FTZ R64, R64, R3 ;  /* 0x0000000340407221 */ /* 0x000fe20000010000 */
[----:B------:R-:W-:Y:S01]  /*26550*/  PRMT R71, R70, 0x7632, R71 ;  /* 0x0000763246477816 */ /* 0x000fe20000000047 */
[----:B------:R1:W5:Y:S01]  /*26560*/  LDL.LU R225, [R1+0x378] ;  /* 0x0003780001e17983 */ /* 0x0003620000300800 */
[----:B---3--:R-:W-:Y:S03]  /*26570*/  MUFU.EX2 R51, R223 ;  /* 0x000000df00337308 */ /* 0x008fe60000000800 */
[----:B------:R1:W4:Y:S01]  /*26580*/  LDL.S16 R45, [R1+0x20c] ;  /* 0x00020c00012d7983 */ /* 0x0003220000100600 */
[----:B------:R-:W-:Y:S03]  /*26590*/  PRMT R52, R128, 0x7610, R52 ;  /* 0x0000761080347816 */ /* 0x000fe60000000034 */
[----:B------:R1:W4:Y:S03]  /*265a0*/  LDL.S16 R99, [R1+0x224] ;  /* 0x0002240001637983 */ /* 0x0003260000100600 */
[----:B----4-:R4:W1:Y:S01]  /*265b0*/  MUFU.EX2 R105, R97 ;  /* 0x0000006100697308 */ /* 0x0108620000000800 */
[----:B--2---:R-:W-:Y:S05]  /*265c0*/  @!P2 HADD2 R101, -R60.H0_H0, -RZ.H0_H0 ;  /* 0xa00000ff3c65a230 */ /* 0x004fea0000000900 */
[----:B------:R-:W-:Y:S01]  /*265d0*/  PRMT R100, R101, 0x7610, R100 ;  /* 0x0000761065647816 */ /* 0x000fe20000000064 */
[----:B------:R2:W-:Y:S04]  /*265e0*/  @!P2 STL.S16 [R1+0x1fc], R101 ;  /* 0x0001fc650100a387 */ /* 0x0005e80000100600 */
[----:B------:R1:W3:Y:S01]  /*265f0*/  LDL.S16 R104, [R1+0x1ec] ;  /* 0x0001ec0001687983 */ /* 0x0002e20000100600 */
[----:B--2---:R-:W-:Y:S02]  /*26600*/  SHF.R.U32.HI R101, RZ, 0x18, R62 ;  /* 0x00000018ff657819 */ /* 0x004fe4000001163e */
[----:B------:R-:W-:Y:S02]  /*26610*/  LOP3.LUT R62, R62, 0xffff, RZ, 0xc0, !PT ;  /* 0x0000ffff3e3e7812 */ /* 0x000fe400078ec0ff */
[C---:B------:R-:W-:Y:S01]  /*26620*/  F2FP.PACK_AB R63, R78.reuse, R93 ;  /* 0x0000005d4e3f723e */ /* 0x040fe200000000ff */
[----:B------:R-:W-:Y:S01]  /*26630*/  FADD.FTZ R78, R78, R0 ;  /* 0x000000004e4e7221 */ /* 0x000fe20000010000 */
[----:B------:R-:W-:Y:S02]  /*26640*/  PRMT R93, R60, 0x5410, R59 ;  /* 0x000054103c5d7816 */ /* 0x000fe4000000003b */
[----:B------:R-:W-:Y:S01]  /*26650*/  @!P2 PRMT R60, R100, 0x5410, RZ ;  /* 0x00005410643ca816 */ /* 0x000fe200000000ff */
[----:B------:R-:W-:Y:S01]  /*26660*/  @!P1 HADD2 R69, -R59.H0_H0, -RZ.H0_H0 ;  /* 0xa00000ff3b459230 */ /* 0x000fe20000000900 */
[----:B------:R-:W-:Y:S01]  /*26670*/  LOP3.LUT R0, R2, 0xff, RZ, 0xc0, !PT ;  /* 0x000000ff02007812 */ /* 0x000fe200078ec0ff */
[----:B------:R2:W2:Y:S01]  /*26680*/  LDL.S16 R100, [R1+0x1e8] ;  /* 0x0001e80001647983 */ /* 0x0004a20000100600 */
[----:B------:R-:W-:Y:S02]  /*26690*/  ISETP.GE.U32.AND P2, PT, R217, R74, PT ;  /* 0x0000004ad900720c */ /* 0x000fe40003f46070 */
[----:B------:R-:W-:Y:S01]  /*266a0*/  PRMT R108, R69, 0x7610, R108 ;  /* 0x00007610456c7816 */ /* 0x000fe2000000006c */
[----:B------:R1:W-:Y:S01]  /*266b0*/  @!P1 STL.S16 [R1+0x21c], R69 ;  /* 0x00021c4501009387 */ /* 0x0003e20000100600 */
[----:B------:R-:W-:Y:S02]  /*266c0*/  PRMT R2, R98, 0x7610, R2 ;  /* 0x0000761062027816 */ /* 0x000fe40000000002 */
[----:B------:R-:W-:Y:S01]  /*266d0*/  @!P1 PRMT R59, R108, 0x5410, RZ ;  /* 0x000054106c3b9816 */ /* 0x000fe200000000ff */
[----:B------:R-:W-:Y:S01]  /*266e0*/  ST.E.U16 [R170.64+0x30], R60 ;  /* 0x0000303caa007985 */ /* 0x000fe2000c101504 */
[----:B------:R-:W-:Y:S02]  /*266f0*/  ISETP.GE.U32.AND P1, PT, R217, R0, PT ;  /* 0x00000000d900720c */ /* 0x000fe40003f26070 */
[----:B------:R-:W-:Y:S01]  /*26700*/  SHF.R.U32.HI R0, RZ, 0x8, R62 ;  /* 0x00000008ff007819 */ /* 0x000fe2000001163e */
[----:B------:R-:W-:Y:S01]  /*26710*/  ST.E.U16 [R170.64+0x32], R59 ;  /* 0x0000323baa007985 */ /* 0x000fe2000c101504 */
[----:B------:R-:W-:Y:S02]  /*26720*/  PRMT R74, R75, 0x7632, R74 ;  /* 0x000076324b4a7816 */ /* 0x000fe4000000004a */
[----:B------:R-:W-:Y:S01]  /*26730*/  LOP3.LUT R0, R0, 0xffff, RZ, 0xc0, !PT ;  /* 0x0000ffff00007812 */ /* 0x000fe200078ec0ff */
[----:B-1----:R-:W-:Y:S05]  /*26740*/  IMAD.WIDE.U32 R68, R68, -0x2daee0ad, RZ ;  /* 0xd2511f5344447825 */ /* 0x002fea00078e00ff */
[----:B------:R-:W-:Y:S02]  /*26750*/  LOP3.LUT R66, R69, R237, R72, 0x96, !PT ;  /* 0x000000ed45427212 */ /* 0x000fe400078e9648 */
[C---:B------:R-:W-:Y:S02]  /*26760*/  LOP3.LUT R62, R68.reuse, 0xff, RZ, 0xc0, !PT ;  /* 0x000000ff443e7812 */ /* 0x040fe400078ec0ff */
[----:B------:R-:W-:Y:S02]  /*26770*/  LOP3.LUT R72, R68, 0xffff, RZ, 0xc0, !PT ;  /* 0x0000ffff44487812 */ /* 0x000fe400078ec0ff */
[--C-:B----4-:R-:W-:Y:S02]  /*26780*/  SHF.R.U32.HI R97, RZ, 0x10, R68.reuse ;  /* 0x00000010ff617819 */ /* 0x110fe40000011644 */
[----:B------:R-:W-:Y:S02]  /*26790*/  SHF.R.U32.HI R108, RZ, 0x18, R68 ;  /* 0x00000018ff6c7819 */ /* 0x000fe40000011644 */
[----:B------:R-:W-:Y:S02]  /*267a0*/  ISETP.GE.U32.AND P0, PT, R217, R62, PT ;  /* 0x0000003ed900720c */ /* 0x000fe40003f06070 */
[----:B------:R-:W-:Y:S02]  /*267b0*/  LOP3.LUT R62, R66, 0xff, RZ, 0xc0, !PT ;  /* 0x000000ff423e7812 */ /* 0x000fe400078ec0ff */
[----:B------:R-:W-:Y:S02]  /*267c0*/  SHF.R.U32.HI R3, RZ, 0x18, R66 ;  /* 0x00000018ff037819 */ /* 0x000fe40000011642 */
[----:B------:R-:W-:Y:S02]  /*267d0*/  LOP3.LUT R44, R97, 0xff, RZ, 0xc0, !PT ;  /* 0x000000ff612c7812 */ /* 0x000fe400078ec0ff */
[--C-:B------:R-:W-:Y:S02]  /*267e0*/  SHF.R.U32.HI R46, RZ, 0x8, R72.reuse ;  /* 0x00000008ff2e7819 */ /* 0x100fe40000011648 */
[----:B------:R-:W-:Y:S02]  /*267f0*/  PRMT R72, R73, 0x7632, R72 ;  /* 0x0000763249487816 */ /* 0x000fe40000000048 */
[----:B------:R-:W-:Y:S01]  /*26800*/  LOP3.LUT R46, R46, 0xffff, RZ, 0xc0, !PT ;  /* 0x0000ffff2e2e7812 */ /* 0x000fe200078ec0ff */
[----:B------:R-:W-:Y:S01]  /*26810*/  @!P4 HADD2 R45, -R56.H0_H0, -RZ.H0_H0 ;  /* 0xa00000ff382dc230 */ /* 0x000fe20000000900 */
[----:B------:R-:W-:Y:S01]  /*26820*/  @P0 LOP3.LUT R220, R220, 0x4000000, RZ, 0xfc, !PT ;  /* 0x04000000dcdc0812 */ /* 0x000fe200078efcff */
[----:B------:R-:W-:Y:S03]  /*26830*/  @!P6 HADD2 R99, -R40.H0_H0, -RZ.H0_H0 ;  /* 0xa00000ff2863e230 */ /* 0x000fe60000000900 */
[----:B------:R-:W-:Y:S01]  /*26840*/  PRMT R57, R45, 0x7610, R57 ;  /* 0x000076102d397816 */ /* 0x000fe20000000039 */
[----:B------:R1:W-:Y:S01]  /*26850*/  @!P4 STL.S16 [R1+0x20c], R45 ;  /* 0x00020c2d0100c387 */ /* 0x0003e20000100600 */
[----:B------:R-:W-:Y:S01]  /*26860*/  PRMT R107, R99, 0x7610, R107 ;  /* 0x00007610636b7816 */ /* 0x000fe2000000006b */
[----:B-1----:R1:W4:Y:S02]  /*26870*/  MUFU.EX2 R45, R221 ;  /* 0x000000dd002d7308 */ /* 0x0023240000000800 */
[----:B-1----:R1:W5:Y:S04]  /*26880*/  LDL.LU R221, [R1+0x374] ;  /* 0x0003740001dd7983 */ /* 0x0023680000300800 */
[----:B------:R1:W-:Y:S02]  /*26890*/  @!P6 STL.S16 [R1+0x224], R99 ;  /* 0x000224630100e387 */ /* 0x0003e40000100600 */
[----:B-1----:R-:W-:Y:S02]  /*268a0*/  PRMT R99, R56, 0x5410, R40 ;  /* 0x0000541038637816 */ /* 0x002fe40000000028 */
[----:B------:R-:W-:Y:S02]  /*268b0*/  @!P4 PRMT R56, R57, 0x5410, RZ ;  /* 0x000054103938c816 */ /* 0x000fe400000000ff */
[----:B------:R-:W-:Y:S01]  /*268c0*/  ISETP.GE.U32.AND P4, PT, R217, R0, PT ;  /* 0x00000000d900720c */ /* 0x000fe20003f86070 */
[----:B------:R-:W1:Y:S01]  /*268d0*/  MUFU.EX2 R57, R218 ;  /* 0x000000da00397308 */ /* 0x000e620000000800 */
[----:B------:R-:W-:Y:S01]  /*268e0*/  PRMT R0, R98, 0x7632, R0 ;  /* 0x0000763262007816 */ /* 0x000fe20000000000 */
[----:B------:R-:W-:Y:S01]  /*268f0*/  ST.E.U16 [R174.64+0x40], R56 ;  /* 0x00004038ae007985 */ /* 0x000fe2000c101504 */
[----:B------:R-:W-:Y:S02]  /*26900*/  @!P6 PRMT R40, R107, 0x5410, RZ ;  /* 0x000054106b28e816 */ /* 0x000fe400000000ff */
[----:B------:R-:W-:Y:S01]  /*26910*/  ISETP.GE.U32.AND P6, PT, R217, R62, PT ;  /* 0x0000003ed900720c */ /* 0x000fe20003fc6070 */
[----:B------:R-:W-:Y:S02]  /*26920*/  FADD.FTZ R62, R106, R78 ;  /* 0x0000004e6a3e7221 */ /* 0x000fe40000010000 */
[----:B------:R-:W-:Y:S02]  /*26930*/  ST.E.U16 [R174.64+0x42], R40 ;  /* 0x00004228ae007985 */ /* 0x000fe4000c101504 */
[----:B------:R-:W-:Y:S02]  /*26940*/  FADD.FTZ R76, R105, R62 ;  /* 0x0000003e694c7221 */ /* 0x000fe40000010000 */
[----:B----4-:R-:W-:Y:S01]  /*26950*/  FADD.FTZ R62, R45, R64 ;  /* 0x000000402d3e7221 */ /* 0x010fe20000010000 */
[C---:B-1----:R-:W-:Y:S01]  /*26960*/  F2FP.PACK_AB R45, R57.reuse, R45 ;  /* 0x0000002d392d723e */ /* 0x042fe200000000ff */
[----:B------:R1:W5:Y:S02]  /*26970*/  LDL.LU R218, [R1+0x370] ;  /* 0x0003700001da7983 */ /* 0x0003640000300800 */
[----:B------:R-:W-:Y:S01]  /*26980*/  FADD.FTZ R109, R57, R62 ;  /* 0x0000003e396d7221 */ /* 0x000fe20000010000 */
[----:B------:R-:W-:Y:S02]  /*26990*/  SHF.R.U32.HI R57, RZ, 0x10, R66 ;  /* 0x00000010ff397819 */ /* 0x000fe40000011642 */
[----:B------:R-:W-:Y:S02]  /*269a0*/  LOP3.LUT R66, R66, 0xffff, RZ, 0xc0, !PT ;  /* 0x0000ffff42427812 */ /* 0x000fe400078ec0ff */
[----:B------:R-:W-:Y:S02]  /*269b0*/  LOP3.LUT R78, R57, 0xff, RZ, 0xc0, !PT ;  /* 0x000000ff394e7812 */ /* 0x000fe400078ec0ff */
[----:B------:R-:W-:Y:S04]  /*269c0*/  SHF.R.U32.HI R66, RZ, 0x8, R66 ;  /* 0x00000008ff427819 */ /* 0x000fe80000011642 */
[----:B------:R-:W-:Y:S01]  /*269d0*/  LOP3.LUT R66, R66, 0xffff, RZ, 0xc0, !PT ;  /* 0x0000ffff42427812 */ /* 0x000fe200078ec0ff */
[----:B---3--:R-:W-:Y:S05]  /*269e0*/  @!P2 HADD2 R104, -R2.H0_H0, -RZ.H0_H0 ;  /* 0xa00000ff0268a230 */ /* 0x008fea0000000900 */
[----:B------:R-:W-:Y:S01]  /*269f0*/  PRMT R68, R104, 0x7610, R68 ;  /* 0x0000761068447816 */ /* 0x000fe20000000044 */
[----:B------:R3:W-:Y:S02]  /*26a00*/  @!P2 STL.S16 [R1+0x1ec], R104 ;  /* 0x0001ec680100a387 */ /* 0x0007e40000100600 */
[----:B---3--:R-:W-:Y:S01]  /*26a10*/  LOP3.LUT R104, R177, R233, R102, 0x96, !PT ;  /* 0x000000e9b1687212 */ /* 0x008fe200078e9666 */
[----:B--2---:R-:W-:Y:S05]  /*26a20*/  @!P5 HADD2 R100, -R0.H0_H0, -RZ.H0_H0 ;  /* 0xa00000ff0064d230 */ /* 0x004fea0000000900 */
[----:B------:R-:W-:Y:S01]  /*26a30*/  PRMT R69, R100, 0x7610, R69 ;  /* 0x0000761064457816 */ /* 0x000fe20000000045 */
[----:B------:R2:W-:Y:S04]  /*26a40*/  @!P5 STL.S16 [R1+0x1e8], R100 ;  /* 0x0001e8640100d387 */ /* 0x0005e80000100600 */
[----:B------:R1:W3:Y:S04]  /*26a50*/  LDL.S16 R98, [R1+0x254] ;  /* 0x0002540001627983 */ /* 0x0002e80000100600 */
[----:B------:R1:W4:Y:S04]  /*26a60*/  LDL.S16 R124, [R1+0x264] ;  /* 0x00026400017c7983 */ /* 0x0003280000100600 */
[----:B------:R1:W4:Y:S04]  /*26a70*/  LDL.S16 R148, [R1+0x23c] ;  /* 0x00023c0001947983 */ /* 0x0003280000100600 */
[----:B------:R1:W4:Y:S01]  /*26a80*/  LDL.S16 R146, [R1+0x250] ;  /* 0x0002500001927983 */ /* 0x0003220000100600 */
[----:B--2---:R-:W-:Y:S02]  /*26a90*/  PRMT R100, R2, 0x5410, R0 ;  /* 0x0000541002647816 */ /* 0x004fe40000000000 */
[----:B------:R-:W-:Y:S02]  /*26aa0*/  @!P2 PRMT R2, R68, 0x5410, RZ ;  /* 0x000054104402a816 */ /* 0x000fe400000000ff */
[----:B------:R-:W-:Y:S02]  /*26ab0*/  LOP3.LUT R68, R103, R232, R208, 0x96, !PT ;  /* 0x000000e867447212 */ /* 0x000fe400078e96d0 */
[----:B------:R-:W-:Y:S01]  /*26ac0*/  @!P5 PRMT R0, R69, 0x5410, RZ ;  /* 0x000054104500d816 */ /* 0x000fe200000000ff */
[----:B------:R-:W-:Y:S01]  /*26ad0*/  ST.E.U16 [R168.64+0x40], R2 ;  /* 0x00004002a8007985 */ /* 0x000fe2000c101504 */
[----:B------:R-:W-:Y:S01]  /*26ae0*/  ISETP.GE.U32.AND P5, PT, R217, R3, PT ;  /* 0x00000003d900720c */ /* 0x000fe20003fa6070 */
[----:B------:R-:W-:Y:S01]  /*26af0*/  IMAD.WIDE.U32 R68, R68, -0x2daee0ad, RZ ;  /* 0xd2511f5344447825 */ /* 0x000fe200078e00ff */
[----:B------:R-:W-:Y:S01]  /*26b00*/  F2FP.PACK_AB R3, R105, R106 ;  /* 0x0000006a6903723e */ /* 0x000fe200000000ff */
[----:B------:R-:W-:Y:S02]  /*26b10*/  ST.E.U16 [R168.64+0x42], R0 ;  /* 0x00004200a8007985 */ /* 0x000fe4000c101504 */
[----:B------:R-:W-:Y:S01]  /*26b20*/  IMAD.WIDE.U32 R104, R104, -0x2daee0ad, RZ ;  /* 0xd2511f5368687825 */ /* 0x000fe200078e00ff */
[----:B------:R-:W-:Y:S04]  /*26b30*/  LOP3.LUT R102, R69, R234, R180, 0x96, !PT ;  /* 0x000000ea45667212 */ /* 0x000fe800078e96b4 */
[----:B------:R-:W-:Y:S01]  /*26b40*/  LOP3.LUT R105, R105, R241, R68, 0x96, !PT ;  /* 0x000000f169697212 */ /* 0x000fe200078e9644 */
[----:B------:R-:W-:Y:S05]  /*26b50*/  IMAD.WIDE.U32 R102, R102, -0x326172a9, RZ ;  /* 0xcd9e8d5766667825 */ /* 0x000fea00078e00ff */
[----:B------:R-:W-:Y:S05]  /*26b60*/  LOP3.LUT R68, R103, R231, R176, 0x96, !PT ;  /* 0x000000e767447212 */ /* 0x000fea00078e96b0 */
[----:B------:R-:W-:Y:S05]  /*26b70*/  IMAD.WIDE.U32 R68, R68, -0x2daee0ad, RZ ;  /* 0xd2511f5344447825 */ /* 0x000fea00078e00ff */
[----:B------:R-:W-:Y:S01]  /*26b80*/  LOP3.LUT R69, R69, R239, R104, 0x96, !PT ;  /* 0x000000ef45457212 */ /* 0x000fe200078e9668 */
[----:B------:R-:W-:Y:S05]  /*26b90*/  IMAD.WIDE.U32 R104, R105, -0x326172a9, RZ ;  /* 0xcd9e8d5769687825 */ /* 0x000fea00078e00ff */
[----:B------:R-:W-:Y:S05]  /*26ba0*/  LOP3.LUT R110, R105, R240, R102, 0x96, !PT ;  /* 0x000000f0696e7212 */ /* 0x000fea00078e9666 */
[----:B------:R-:W-:Y:S05]  /*26bb0*/  IMAD.WIDE.U32 R110, R110, -0x2daee0ad, RZ ;  /* 0xd2511f536e6e7825 */ /* 0x000fea00078e00ff */
[----:B------:R-:W-:Y:S01]  /*26bc0*/  LOP3.LUT R106, R111, R236, R68, 0x96, !PT ;  /* 0x000000ec6f6a7212 */ /* 0x000fe200078e9644 */
[----:B------:R-:W-:Y:S04]  /*26bd0*/  IMAD.WIDE.U32 R68, R69, -0x326172a9, RZ ;  /* 0xcd9e8d5745447825 */ /* 0x000fe800078e00ff */
[----:B------:R-:W-:Y:S01]  /*26be0*/  IMAD.WIDE.U32 R106, R106, -0x326172a9, RZ ;  /* 0xcd9e8d576a6a7825 */ /* 0x000fe200078e00ff */
[----:B------:R-:W-:Y:S02]  /*26bf0*/  LOP3.LUT R105, R69, R238, R104, 0x96, !PT ;  /* 0x000000ee45697212 */ /* 0x000fe400078e9668 */
[----:B------:R-:W-:Y:S02]  /*26c00*/  PRMT R69, R67, 0x7632, R69 ;  /* 0x0000763243457816 */ /* 0x000fe40000000045 */
[--C-:B------:R-:W-:Y:S02]  /*26c10*/  LOP3.LUT R62, R107, R242, R68.reuse, 0x96, !PT ;  /* 0x000000f26b3e7212 */ /* 0x100fe400078e9644 */
[----:B------:R-:W-:Y:S02]  /*26c20*/  PRMT R68, R65, 0x7632, R68 ;  /* 0x0000763241447816 */ /* 0x000fe40000000044 */
[----:B------:R-:W-:Y:S02]  /*26c30*/  LOP3.LUT R57, R62, 0xff, RZ, 0xc0, !PT ;  /* 0x000000ff3e397812 */ /* 0x000fe400078ec0ff */
[----:B------:R-:W-:Y:S02]  /*26c40*/  SHF.R.U32.HI R54, RZ, 0x10, R62 ;  /* 0x00000010ff367819 */ /* 0x000fe4000001163e */
[C---:B------:R-:W-:Y:S02]  /*26c50*/  ISETP.GE.U32.AND P2, PT, R217.reuse, R57, PT ;  /* 0x00000039d900720c */ /* 0x040fe40003f46070 */
[----:B------:R-:W-:Y:S02]  /*26c60*/  PRMT R57, R58, 0x7632, R57 ;  /* 0x000076323a397816 */ /* 0x000fe40000000039 */
[----:B------:R-:W-:Y:S02]  /*26c70*/  LOP3.LUT R54, R54, 0xff, RZ, 0xc0, !PT ;  /* 0x000000ff36367812 */ /* 0x000fe400078ec0ff */
[----:B------:R-:W-:Y:S02]  /*26c80*/  PRMT R103, R58, 0x5410, R57 ;  /* 0x000054103a677816 */ /* 0x000fe40000000039 */
[----:B------:R-:W-:Y:S02]  /*26c90*/  ISETP.GE.U32.AND P0, PT, R217, R54, PT ;  /* 0x00000036d900720c */ /* 0x000fe40003f06070 */
[----:B------:R-:W-:Y:S02]  /*26ca0*/  PRMT R54, R61, 0x7632, R54 ;  /* 0x000076323d367816 */ /* 0x000fe40000000036 */
[----:B------:R-:W-:Y:S01]  /*26cb0*/  PRMT R97, R65, 0x5410, R68 ;  /* 0x0000541041617816 */ /* 0x000fe20000000044 */
[----:B---3--:R-:W-:Y:S05]  /*26cc0*/  @!P2 HADD2 R98, -R58.H0_H0, -RZ.H0_H0 ;  /* 0xa00000ff3a62a230 */ /* 0x008fea0000000900 */
[----:B------:R-:W-:Y:S01]  /*26cd0*/  PRMT R64, R98, 0x7610, R64 ;  /* 0x0000761062407816 */ /* 0x000fe20000000040 */
[----:B------:R2:W-:Y:S02]  /*26ce0*/  @!P2 STL.S16 [R1+0x254], R98 ;  /* 0x000254620100a387 */ /* 0x0005e40000100600 */
[----:B----4-:R-:W-:Y:S01]  /*26cf0*/  @!P0 HADD2 R148, -R61.H0_H0, -RZ.H0_H0 ;  /* 0xa00000ff3d948230 */ /* 0x010fe20000000900 */
[----:B------:R-:W-:Y:S01]  /*26d00*/  @!P2 PRMT R58, R64, 0x5410, RZ ;  /* 0x00005410403aa816 */ /* 0x000fe200000000ff */
[----:B------:R1:W3:Y:S01]  /*26d10*/  LDL.S16 R144, [R1+0x234] ;  /* 0x0002340001907983 */ /* 0x0002e20000100600 */
[----:B------:R-:W-:Y:S02]  /*26d20*/  LOP3.LUT R64, R62, 0xffff, RZ, 0xc0, !PT ;  /* 0x0000ffff3e407812 */ /* 0x000fe400078ec0ff */
[----:B------:R-:W-:Y:S01]  /*26d30*/  SHF.R.U32.HI R62, RZ, 0x18, R62 ;  /* 0x00000018ff3e7819 */ /* 0x000fe2000001163e */
[----:B------:R-:W-:Y:S01]  /*26d40*/  ST.E.U16 [R172.64+0x3e], R58 ;  /* 0x00003e3aac007985 */ /* 0x000fe2000c101504 */
[----:B------:R-:W-:Y:S02]  /*26d50*/  SHF.R.U32.HI R64, RZ, 0x8, R64 ;  /* 0x00000008ff407819 */ /* 0x000fe40000011640 */
[----:B------:R-:W-:Y:S02]  /*26d60*/  PRMT R147, R148, 0x7610, R147 ;  /* 0x0000761094937816 */ /* 0x000fe40000000093 */
[----:B------:R-:W-:Y:S04]  /*26d70*/  LOP3.LUT R64, R64, 0xffff, RZ, 0xc0, !PT ;  /* 0x0000ffff40407812 */ /* 0x000fe800078ec0ff */
[C---:B------:R-:W-:Y:S02]  /*26d80*/  ISETP.GE.U32.AND P2, PT, R217.reuse, R64, PT ;  /* 0x00000040d900720c */ /* 0x040fe40003f46070 */
[----:B------:R-:W-:Y:S01]  /*26d90*/  PRMT R64, R118, 0x7632, R64 ;  /* 0x0000763276407816 */ /* 0x000fe20000000040 */
[----:B--2---:R1:W2:Y:S10]  /*26da0*/  LDL.S16 R98, [R1+0x220] ;  /* 0x0002200001627983 */ /* 0x0042b40000100600 */
[----:B------:R-:W-:Y:S05]  /*26db0*/  @!P2 HADD2 R124, -R57.H0_H0, -RZ.H0_H0 ;  /* 0xa00000ff397ca230 */ /* 0x000fea0000000900 */
[----:B------:R-:W-:Y:S01]  /*26dc0*/  PRMT R104, R124, 0x7610, R104 ;  /* 0x000076107c687816 */ /* 0x000fe20000000068 */
[----:B------:R4:W-:Y:S03]  /*26dd0*/  @!P2 STL.S16 [R1+0x264], R124 ;  /* 0x0002647c0100a387 */ /* 0x0009e60000100600 */
[----:B------:R-:W-:Y:S01]  /*26de0*/  @!P2 PRMT R57, R104, 0x5410, RZ ;  /* 0x000054106839a816 */ /* 0x000fe200000000ff */
[----:B------:R1:W2:Y:S01]  /*26df0*/  LDL.S16 R140, [R1+0x218] ;  /* 0x00021800018c7983 */ /* 0x0002a20000100600 */
[----:B------:R-:W-:Y:S02]  /*26e00*/  ISETP.GE.U32.AND P2, PT, R217, R62, PT ;  /* 0x0000003ed900720c */ /* 0x000fe40003f46070 */
[----:B------:R-:W-:Y:S01]  /*26e10*/  PRMT R104, R61, 0x5410, R54 ;  /* 0x000054103d687816 */ /* 0x000fe20000000036 */
[----:B------:R-:W-:Y:S01]  /*26e20*/  ST.E.U16 [R172.64+0x40], R57 ;  /* 0x00004039ac007985 */ /* 0x000fe2000c101504 */
[----:B------:R-:W-:Y:S05]  /*26e30*/  @!P0 PRMT R61, R147, 0x5410, RZ ;  /* 0x00005410933d8816 */ /* 0x000fea00000000ff */
[----:B------:R-:W-:Y:S04]  /*26e40*/  ST.E.U16 [R170.64+0x40], R61 ;  /* 0x0000403daa007985 */ /* 0x000fe8000c101504 */
[----:B------:R-:W-:Y:S05]  /*26e50*/  @!P2 HADD2 R146, -R54.H0_H0, -RZ.H0_H0 ;  /* 0xa00000ff3692a230 */ /* 0x000fea0000000900 */
[----:B------:R-:W-:Y:S01]  /*26e60*/  PRMT R145, R146, 0x7610, R145 ;  /* 0x0000761092917816 */ /* 0x000fe20000000091 */
[----:B----4-:R1:W4:Y:S03]  /*26e70*/  LDL.S16 R124, [R1+0x208] ;  /* 0x00020800017c7983 */ /* 0x0103260000100600 */
[----:B------:R-:W-:Y:S01]  /*26e80*/  @!P2 PRMT R54, R145, 0x5410, RZ ;  /* 0x000054109136a816 */ /* 0x000fe200000000ff */
[----:B------:R-:W-:Y:S01]  /*26e90*/  @!P0 STL.S16 [R1+0x23c], R148 ;  /* 0x00023c9401008387 */ /* 0x000fe20000100600 */
[----:B------:R-:W-:Y:S02]  /*26ea0*/  ISETP.GE.U32.AND P0, PT, R217, R101, PT ;  /* 0x00000065d900720c */ /* 0x000fe40003f06070 */
[----:B------:R-:W-:Y:S01]  /*26eb0*/  PRMT R101, R67, 0x5410, R69 ;  /* 0x0000541043657816 */ /* 0x000fe20000000045 */
[----:B------:R-:W-:Y:S01]  /*26ec0*/  @!P2 STL.S16 [R1+0x250], R146 ;  /* 0x000250920100a387 */ /* 0x000fe20000100600 */
[----:B------:R-:W-:Y:S03]  /*26ed0*/  ISETP.GE.U32.AND P2, PT, R217, R46, PT ;  /* 0x0000002ed900720c */ /* 0x000fe60003f46070 */
[----:B------:R-:W-:Y:S01]  /*26ee0*/  ST.E.U16 [R170.64+0x42], R54 ;  /* 0x00004236aa007985 */ /* 0x000fe2000c101504 */
[----:B---3--:R-:W-:Y:S05]  /*26ef0*/  @!P4 HADD2 R144, -R64.H0_H0, -RZ.H0_H0 ;  /* 0xa00000ff4090c230 */ /* 0x008fea0000000900 */
[----:B------:R-:W-:Y:S01]  /*26f00*/  PRMT R102, R144, 0x7610, R102 ;  /* 0x0000761090667816 */ /* 0x000fe20000000066 */
[----:B--2---:R-:W-:Y:S05]  /*26f10*/  @!P3 HADD2 R98, -R53.H0_H0, -RZ.H0_H0 ;  /* 0xa00000ff3562b230 */ /* 0x004fea0000000900 */
[----:B------:R-:W-:Y:S01]  /*26f20*/  PRMT R121, R98, 0x7610, R121 ;  /* 0x0000761062797816 */ /* 0x000fe20000000079 */
[----:B------:R2:W-:Y:S04]  /*26f30*/  @!P3 STL.S16 [R1+0x220], R98 ;  /* 0x000220620100b387 */ /* 0x0005e80000100600 */
[----:B------:R1:W3:Y:S01]  /*26f40*/  LDL.S16 R118, [R1+0x1d0] ;  /* 0x0001d00001767983 */ /* 0x0002e20000100600 */
[----:B------:R-:W-:Y:S05]  /*26f50*/  @!P1 HADD2 R140, -R65.H0_H0, -RZ.H0_H0 ;  /* 0xa00000ff418c9230 */ /* 0x000fea0000000900 */
[----:B------:R-:W-:Y:S04]  /*26f60*/  PRMT R125, R140, 0x7610, R125 ;  /* 0x000076108c7d7816 */ /* 0x000fe8000000007d */
[----:B------:R-:W-:Y:S02]  /*26f70*/  @!P1 PRMT R65, R125, 0x5410, RZ ;  /* 0x000054107d419816 */ /* 0x000fe400000000ff */
[----:B--2---:R-:W-:Y:S02]  /*26f80*/  PRMT R98, R53, 0x5410, R64 ;  /* 0x0000541035627816 */ /* 0x004fe40000000040 */
[----:B------:R-:W-:Y:S02]  /*26f90*/  @!P3 PRMT R53, R121, 0x5410, RZ ;  /* 0x000054107935b816 */ /* 0x000fe400000000ff */
[----:B------:R-:W-:Y:S01]  /*26fa0*/  @!P4 PRMT R64, R102, 0x5410, RZ ;  /* 0x000054106640c816 */ /* 0x000fe200000000ff */
[----:B------:R1:W2:Y:S01]  /*26fb0*/  LDL.S16 R121, [R1+0x1cc] ;  /* 0x0001cc0001797983 */ /* 0x0002a20000100600 */
[C---:B------:R-:W-:Y:S01]  /*26fc0*/  ISETP.GE.U32.AND P3, PT, R217.reuse, R66, PT ;  /* 0x00000042d900720c */ /* 0x040fe20003f66070 */
[----:B----4-:R-:W-:Y:S02]  /*26fd0*/  @!P0 HADD2 R124, -R68.H0_H0, -RZ.H0_H0 ;  /* 0xa00000ff447c8230 */ /* 0x010fe40000000900 */
[----:B------:R-:W-:Y:S01]  /*26fe0*/  @!P4 STL.S16 [R1+0x234], R144 ;  /* 0x000234900100c387 */ /* 0x000fe20000100600 */
[C---:B------:R-:W-:Y:S02]  /*26ff0*/  ISETP.GE.U32.AND P4, PT, R217.reuse, R44, PT ;  /* 0x0000002cd900720c */ /* 0x040fe40003f86070 */
[----:B------:R-:W-:Y:S01]  /*27000*/  PRMT R62, R124, 0x7610, R62 ;  /* 0x000076107c3e7816 */ /* 0x000fe2000000003e */
[----:B------:R1:W4:Y:S01]  /*27010*/  LDL.S16 R102, [R1+0x1e4] ;  /* 0x0001e40001667983 */ /* 0x0003220000100600 */
[----:B------:R-:W-:Y:S02]  /*27020*/  LOP3.LUT R44, R106, 0xff, RZ, 0xc0, !PT ;  /* 0x000000ff6a2c7812 */ /* 0x000fe400078ec0ff */
[----:B------:R-:W-:Y:S01]  /*27030*/  @!P0 PRMT R68, R62, 0x5410, RZ ;  /* 0x000054103e448816 */ /* 0x000fe200000000ff */
[----:B------:R-:W-:Y:S01]  /*27040*/  @!P1 STL.S16 [R1+0x218], R140 ;  /* 0x0002188c01009387 */ /* 0x000fe20000100600 */
[----:B------:R-:W-:Y:S03]  /*27050*/  ISETP.GE.U32.AND P1, PT, R217, R44, PT ;  /* 0x0000002cd900720c */ /* 0x000fe60003f26070 */
[----:B------:R-:W-:Y:S04]  /*27060*/  @!P0 STL.S16 [R1+0x208], R124 ;  /* 0x0002087c01008387 */ /* 0x000fe80000100600 */
[----:B------:R1:W4:Y:S04]  /*27070*/  LDL.S16 R62, [R1+0x1b0] ;  /* 0x0001b000013e7983 */ /* 0x0003280000100600 */
[----:B------:R1:W4:Y:S04]  /*27080*/  LDL.S16 R47, [R1+0x1c8] ;  /* 0x0001c800012f7983 */ /* 0x0003280000100600 */
[----:B------:R1:W-:Y:S04]  /*27090*/  ST.E.U16 [R174.64+0x50], R53 ;  /* 0x00005035ae007985 */ /* 0x0003e8000c101504 */
[----:B------:R-:W-:Y:S04]  /*270a0*/  ST.E.U16 [R174.64+0x52], R64 ;  /* 0x00005240ae007985 */ /* 0x000fe8000c101504 */
[----:B------:R-:W-:Y:S04]  /*270b0*/  ST.E.U16 [R168.64+0x50], R65 ;  /* 0x00005041a8007985 */ /* 0x000fe8000c101504 */
[----:B------:R-:W-:Y:S01]  /*270c0*/  ST.E.U16 [R168.64+0x52], R68 ;  /* 0x00005244a8007985 */ /* 0x000fe2000c101504 */
[----:B-1----:R-:W-:Y:S01]  /*270d0*/  MUFU.EX2 R53, R131 ;  /* 0x0000008300357308 */ /* 0x002fe20000000800 */
[----:B---3--:R-:W-:Y:S05]  /*270e0*/  @!P6 HADD2 R118, -R75.H0_H0, -RZ.H0_H0 ;  /* 0xa00000ff4b76e230 */ /* 0x008fea0000000900 */
[----:B------:R-:W-:Y:S01]  /*270f0*/  PRMT R46, R118, 0x7610, R46 ;  /* 0x00007610762e7816 */ /* 0x000fe2000000002e */
[----:B--2---:R-:W-:Y:S05]  /*27100*/  @!P1 HADD2 R121, -R67.H0_H0, -RZ.H0_H0 ;  /* 0xa00000ff43799230 */ /* 0x004fea0000000900 */
[----:B------:R-:W-:Y:S01]  /*27110*/  PRMT R44, R121, 0x7610, R44 ;  /* 0x00007610792c7816 */ /* 0x000fe2000000002c */
[----:B------:R-:W-:Y:S03]  /*27120*/  @!P1 STL.S16 [R1+0x1cc], R121 ;  /* 0x0001cc7901009387 */ /* 0x000fe60000100600 */
[----:B------:R-:W-:Y:S01]  /*27130*/  @!P1 PRMT R67, R44, 0x5410, RZ ;  /* 0x000054102c439816 */ /* 0x000fe200000000ff */
[----:B------:R1:W-:Y:S01]  /*27140*/  @!P6 STL.S16 [R1+0x1d0], R118 ;  /* 0x0001d0760100e387 */ /* 0x0003e20000100600 */
[----:B------:R-:W-:Y:S03]  /*27150*/  LOP3.LUT R44, R106, 0xffff, RZ, 0xc0, !PT ;  /* 0x0000ffff6a2c7812 */ /* 0x000fe600078ec0ff */
[----:B------:R-:W-:Y:S01]  /*27160*/  ST.E.U16 [R172.64+0x4e], R67 ;  /* 0x00004e43ac007985 */ /* 0x000fe2000c101504 */
[----:B------:R-:W-:Y:S04]  /*27170*/  SHF.R.U32.HI R44, RZ, 0x8, R44 ;  /* 0x00000008ff2c7819 */ /* 0x000fe8000001162c */
[----:B------:R-:W-:Y:S04]  /*27180*/  LOP3.LUT R44, R44, 0xffff, RZ, 0xc0, !PT ;  /* 0x0000ffff2c2c7812 */ /* 0x000fe800078ec0ff */
[C---:B------:R-:W-:Y:S01]  /*27190*/  ISETP.GE.U32.AND P1, PT, R217.reuse, R44, PT ;  /* 0x0000002cd900720c */ /* 0x040fe20003f26070 */
[----:B-1----:R1:W2:Y:S11]  /*271a0*/  LDL.S16 R118, [R1+0x1a8] ;  /* 0x0001a80001767983 */ /* 0x0022b60000100600 */
[----:B------:R-:W-:Y:S01]  /*271b0*/  @!UPT UIADD3 URZ, URZ, URZ, URZ ;  /* 0x0000003f3f3ff290 */ /* 0x000fe2000fffe03f */
[----:B----4-:R-:W-:Y:S05]  /*271c0*/  @!P1 HADD2 R102, -R69.H0_H0, -RZ.H0_H0 ;  /* 0xa00000ff45669230 */ /* 0x010fea0000000900 */
[----:B------:R-:W-:Y:S01]  /*271d0*/  PRMT R44, R102, 0x7610, R44 ;  /* 0x00007610662c7816 */ /* 0x000fe2000000002c */
[----:B------:R3:W-:Y:S03]  /*271e0*/  @!P1 STL.S16 [R1+0x1e4], R102 ;  /* 0x0001e46601009387 */ /* 0x0007e60000100600 */
[----:B------:R-:W-:Y:S01]  /*271f0*/  @!P1 PRMT R69, R44, 0x5410, RZ ;  /* 0x000054102c459816 */ /* 0x000fe200000000ff */
[----:B------:R1:W4:Y:S01]  /*27200*/  LDL.S16 R66, [R1+0x1b4] ;  /* 0x0001b40001427983 */ /* 0x0003220000100600 */
[--C-:B------:R-:W-:Y:S02]  /*27210*/  SHF.R.U32.HI R44, RZ, 0x10, R106.reuse ;  /* 0x00000010ff2c7819 */ /* 0x100fe4000001166a */
[----:B------:R-:W-:Y:S01]  /*27220*/  SHF.R.U32.HI R106, RZ, 0x18, R106 ;  /* 0x00000018ff6a7819 */ /* 0x000fe2000001166a */
[----:B------:R-:W-:Y:S01]  /*27230*/  ST.E.U16 [R172.64+0x50], R69 ;  /* 0x00005045ac007985 */ /* 0x000fe2000c101504 */
[----:B------:R-:W-:Y:S02]  /*27240*/  LOP3.LUT R44, R44, 0xff, RZ, 0xc0, !PT ;  /* 0x000000ff2c2c7812 */ /* 0x000fe400078ec0ff */
[C---:B------:R-:W-:Y:S02]  /*27250*/  ISETP.GE.U32.AND P1, PT, R217.reuse, R106, PT ;  /* 0x0000006ad900720c */ /* 0x040fe40003f26070 */
[----:B------:R-:W-:Y:S11]  /*27260*/  ISETP.GE.U32.AND P0, PT, R217, R44, PT ;  /* 0x0000002cd900720c */ /* 0x000ff60003f06070 */
[----:B------:R-:W-:Y:S01]  /*27270*/  @!P1 HADD2 R47, -R71.H0_H0, -RZ.H0_H0 ;  /* 0xa00000ff472f9230 */ /* 0x000fe20000000900 */
[----:B---3--:R-:W-:Y:S01]  /*27280*/  PRMT R102, R70, 0x5410, R71 ;  /* 0x0000541046667816 */ /* 0x008fe20000000047 */
[----:B------:R-:W-:Y:S03]  /*27290*/  @!P0 HADD2 R62, -R70.H0_H0, -RZ.H0_H0 ;  /* 0xa00000ff463e8230 */ /* 0x000fe60000000900 */
[----:B------:R-:W-:Y:S02]  /*272a0*/  PRMT R44, R47, 0x7610, R44 ;  /* 0x000076102f2c7816 */ /* 0x000fe4000000002c */
[----:B------:R-:W-:Y:S01]  /*272b0*/  PRMT R48, R62, 0x7610, R48 ;  /* 0x000076103e307816 */ /* 0x000fe20000000030 */
[----:B------:R3:W-:Y:S01]  /*272c0*/  @!P0 STL.S16 [R1+0x1b0], R62 ;  /* 0x0001b03e01008387 */ /* 0x0007e20000100600 */
[----:B------:R-:W-:Y:S02]  /*272d0*/  @!P1 PRMT R71, R44, 0x5410, RZ ;  /* 0x000054102c479816 */ /* 0x000fe400000000ff */
[----:B------:R-:W-:Y:S01]  /*272e0*/  @!P0 PRMT R70, R48, 0x5410, RZ ;  /* 0x0000541030468816 */ /* 0x000fe200000000ff */
[----:B------:R1:W-:Y:S01]  /*272f0*/  @!P1 STL.S16 [R1+0x1c8], R47 ;  /* 0x0001c82f01009387 */ /* 0x0003e20000100600 */
[----:B------:R-:W-:Y:S01]  /*27300*/  ISETP.GE.U32.AND P1, PT, R217, R108, PT ;  /* 0x0000006cd900720c */ /* 0x000fe20003f26070 */
[----:B------:R-:W1:Y:S01]  /*27310*/  MUFU.EX2 R48, R186 ;  /* 0x000000ba00307308 */ /* 0x000e620000000800 */
[----:B------:R-:W-:Y:S01]  /*27320*/  PRMT R108, R75, 0x5410, R74 ;  /* 0x000054104b6c7816 */ /* 0x000fe2000000004a */
[----:B------:R2:W4:Y:S01]  /*27330*/  LDL.S16 R124, [R1+0x1a4] ;  /* 0x0001a400017c7983 */ /* 0x0005220000100600 */
[----:B------:R-:W-:Y:S02]  /*27340*/  @!P6 PRMT R75, R46, 0x5410, RZ ;  /* 0x000054102e4be816 */ /* 0x000fe400000000ff */
[----:B------:R-:W-:Y:S01]  /*27350*/  ISETP.GE.U32.AND P6, PT, R217, R78, PT ;  /* 0x0000004ed900720c */ /* 0x000fe20003fc6070 */
[----:B------:R2:W4:Y:S01]  /*27360*/  LDL.S16 R106, [R1+0x198] ;  /* 0x00019800016a7983 */ /* 0x0005220000100600 */
[C---:B------:R-:W-:Y:S02]  /*27370*/  LOP3.LUT P0, RZ, R220.reuse, 0x4000000, RZ, 0xc0, !PT ;  /* 0x04000000dcff7812 */ /* 0x040fe4000780c0ff */
[----:B------:R-:W-:Y:S01]  /*27380*/  LOP3.LUT R220, R220, 0xfdffffff, RZ, 0xc0, !PT ;  /* 0xfdffffffdcdc7812 */ /* 0x000fe200078ec0ff */
[----:B------:R2:W4:Y:S04]  /*27390*/  LDL.S16 R121, [R1+0x184] ;  /* 0x0001840001797983 */ /* 0x0005280000100600 */
[----:B------:R-:W-:Y:S04]  /*273a0*/  ST.E.U16 [R170.64+0x50], R70 ;  /* 0x00005046aa007985 */ /* 0x000fe8000c101504 */
[----:B------:R-:W-:Y:S01]  /*273b0*/  ST.E.U16 [R170.64+0x52], R71 ;  /* 0x00005247aa007985 */ /* 0x000fe2000c101504 */
[----:B---3--:R3:W3:Y:S03]  /*273c0*/  MUFU.EX2 R62, R112 ;  /* 0x00000070003e7308 */ /* 0x0086e60000000800 */
[----:B------:R3:W-:Y:S01]  /*273d0*/  ST.E.U16 [R174.64+0x60], R75 ;  /* 0x0000604bae007985 */ /* 0x0007e2000c101504 */
[----:B-1----:R-:W-:Y:S04]  /*273e0*/  IMAD.WIDE.U32 R46, R105, -0x2daee0ad, RZ ;  /* 0xd2511f53692e7825 */ /* 0x002fe800078e00ff */
[----:B------:R-:W-:Y:S01]  /*273f0*/  FADD.FTZ R50, R48, R76 ;  /* 0x0000004c30327221 */ /* 0x000fe20000010000 */
[----:B------:R-:W-:Y:S02]  /*27400*/  LOP3.LUT R44, R47, R237, R110, 0x96, !PT ;  /* 0x000000ed2f2c7212 */ /* 0x000fe400078e966e */
[----:B------:R-:W-:Y:S02]  /*27410*/  LOP3.LUT R42, R46, 0xff, RZ, 0xc0, !PT ;  /* 0x000000ff2e2a7812 */ /* 0x000fe400078ec0ff */
[----:B------:R-:W-:Y:S02]  /*27420*/  LOP3.LUT R49, R44, 0xff, RZ, 0xc0, !PT ;  /* 0x000000ff2c317812 */ /* 0x000fe400078ec0ff */
[----:B------:R-:W-:Y:S02]  /*27430*/  SHF.R.U32.HI R55, RZ, 0x10, R46 ;  /* 0x00000010ff377819 */ /* 0x000fe4000001162e */
[----:B---3--:R-:W-:Y:S01]  /*27440*/  PRMT R112, R73, 0x5410, R72 ;  /* 0x0000541049707816 */ /* 0x008fe20000000048 */
[----:B------:R-:W-:Y:S01]  /*27450*/  FADD.FTZ R76, R62, R50 ;  /* 0x000000323e4c7221 */ /* 0x000fe20000010000 */
[----:B------:R-:W-:Y:S02]  /*27460*/  LOP3.LUT R50, R44, 0xffff, RZ, 0xc0, !PT ;  /* 0x0000ffff2c327812 */ /* 0x000fe400078ec0ff */
[----:B------:R-:W-:Y:S02]  /*27470*/  F2FP.PACK_AB R48, R62, R48 ;  /* 0x000000303e30723e */ /* 0x000fe400000000ff */
[----:B------:R-:W-:Y:S02]  /*27480*/  SHF.R.U32.HI R50, RZ, 0x8, R50 ;  /* 0x00000008ff327819 */ /* 0x000fe40000011632 */
[----:B------:R-:W-:Y:S02]  /*27490*/  PRMT R62, R63, 0x7632, R62 ;  /* 0x000076323f3e7816 */ /* 0x000fe4000000003e */
[----:B------:R-:W-:Y:S02]  /*274a0*/  LOP3.LUT R50, R50, 0xffff, RZ, 0xc0, !PT ;  /* 0x0000ffff32327812 */ /* 0x000fe400078ec0ff */
[----:B------:R-:W-:Y:S01]  /*274b0*/  PRMT R75, R80, 0x7632, R75 ;  /* 0x00007632504b7816 */ /* 0x000fe2000000004b */
[----:B--2---:R-:W-:Y:S05]  /*274c0*/  @!P3 HADD2 R118, -R74.H0_H0, -RZ.H0_H0 ;  /* 0xa00000ff4a76b230 */ /* 0x004fea0000000900 */
[----:B------:R-:W-:Y:S01]  /*274d0*/  PRMT R110, R118, 0x7610, R110 ;  /* 0x00007610766e7816 */ /* 0x000fe2000000006e */
[----:B------:R-:W-:Y:S03]  /*274e0*/  @!P3 STL.S16 [R1+0x1a8], R118 ;  /* 0x0001a8760100b387 */ /* 0x000fe60000100600 */
[----:B------:R-:W-:Y:S02]  /*274f0*/  @!P3 PRMT R74, R110, 0x5410, RZ ;  /* 0x000054106e4ab816 */ /* 0x000fe400000000ff */
[-C--:B------:R-:W-:Y:S01]  /*27500*/  ISETP.GE.U32.AND P3, PT, R217, R49.reuse, PT ;  /* 0x00000031d900720c */ /* 0x080fe20003f66070 */
[----:B----4-:R-:W-:Y:S02]  /*27510*/  @!P6 HADD2 R66, -R73.H0_H0, -RZ.H0_H0 ;  /* 0xa00000ff4942e230 */ /* 0x010fe40000000900 */
[----:B------:R1:W-:Y:S03]  /*27520*/  ST.E.U16 [R174.64+0x62], R74 ;  /* 0x0000624aae007985 */ /* 0x0003e6000c101504 */
[----:B------:R-:W-:Y:S01]  /*27530*/  PRMT R111, R66, 0x7610, R111 ;  /* 0x00007610426f7816 */ /* 0x000fe2000000006f */
[----:B------:R2:W-:Y:S03]  /*27540*/  @!P6 STL.S16 [R1+0x1b4], R66 ;  /* 0x0001b4420100e387 */ /* 0x0005e60000100600 */
[----:B------:R-:W-:Y:S02]  /*27550*/  @!P6 PRMT R73, R111, 0x5410, RZ ;  /* 0x000054106f49e816 */ /* 0x000fe400000000ff */
[----:B------:R-:W-:Y:S02]  /*27560*/  ISETP.GE.U32.AND P6, PT, R217, R50, PT ;  /* 0x00000032d900720c */ /* 0x000fe40003fc6070 */
[----:B------:R-:W-:Y:S01]  /*27570*/  SHF.R.U32.HI R50, RZ, 0x10, R44 ;  /* 0x00000010ff327819 */ /* 0x000fe2000001162c */
[----:B------:R-:W-:Y:S01]  /*27580*/  ST.E.U16 [R168.64+0x60], R73 ;  /* 0x00006049a8007985 */ /* 0x000fe2000c101504 */
[----:B------:R-:W-:Y:S02]  /*27590*/  PRMT R111, R63, 0x5410, R62 ;  /* 0x000054103f6f7816 */ /* 0x000fe4000000003e */
[----:B------:R-:W-:Y:S02]  /*275a0*/  LOP3.LUT R50, R50, 0xff, RZ, 0xc0, !PT ;  /* 0x000000ff32327812 */ /* 0x000fe400078ec0ff */
[----:B------:R-:W-:Y:S02]  /*275b0*/  SHF.R.U32.HI R44, RZ, 0x18, R44 ;  /* 0x00000018ff2c7819 */ /* 0x000fe4000001162c */
[----:B-1----:R-:W-:Y:S01]  /*275c0*/  PRMT R74, R181, 0x7632, R74 ;  /* 0x00007632b54a7816 */ /* 0x002fe2000000004a */
[----:B--2---:R-:W1:Y:S01]  /*275d0*/  MUFU.EX2 R66, R227 ;  /* 0x000000e300427308 */ /* 0x004e620000000800 */
[----:B------:R-:W-:Y:S02]  /*275e0*/  @!P5 HADD2 R124, -R72.H0_H0, -RZ.H0_H0 ;  /* 0xa00000ff487cd230 */ /* 0x000fe40000000900 */
[----:B------:R-:W-:Y:S03]  /*275f0*/  @!P3 HADD2 R106, -R63.H0_H0, -RZ.H0_H0 ;  /* 0xa00000ff3f6ab230 */ /* 0x000fe60000000900 */
[----:B------:R-:W-:Y:S01]  /*27600*/  PRMT R105, R124, 0x7610, R105 ;  /* 0x000076107c697816 */ /* 0x000fe20000000069 */
[----:B------:R-:W-:Y:S03]  /*27610*/  @!P6 HADD2 R121, -R62.H0_H0, -RZ.H0_H0 ;  /* 0xa00000ff3e79e230 */ /* 0x000fe60000000900 */
[----:B------:R-:W-:Y:S02]  /*27620*/  @!P5 PRMT R72, R105, 0x5410, RZ ;  /* 0x000054106948d816 */ /* 0x000fe400000000ff */
[----:B------:R-:W-:Y:S02]  /*27630*/  PRMT R78, R106, 0x7610, R78 ;  /* 0x000076106a4e7816 */ /* 0x000fe4000000004e */
[----:B------:R-:W-:Y:S01]  /*27640*/  PRMT R120, R121, 0x7610, R120 ;  /* 0x0000761079787816 */ /* 0x000fe20000000078 */
[----:B------:R2:W-:Y:S03]  /*27650*/  ST.E.U16 [R168.64+0x62], R72 ;  /* 0x00006248a8007985 */ /* 0x0005e6000c101504 */
[----:B------:R-:W-:Y:S02]  /*27660*/  @!P6 PRMT R62, R120, 0x5410, RZ ;  /* 0x00005410783ee816 */ /* 0x000fe400000000ff */
[----:B-1----:R-:W-:Y:S01]  /*27670*/  F2FP.PACK_AB R127, R51, R66 ;  /* 0x00000042337f723e */ /* 0x002fe200000000ff */
[----:B------:R1:W5:Y:S04]  /*27680*/  LDL.LU R227, [R1+0x36c] ;  /* 0x00036c0001e37983 */ /* 0x0003680000300800 */
[----:B------:R1:W3:Y:S04]  /*27690*/  LDL.S16 R110, [R1+0x170] ;  /* 0x00017000016e7983 */ /* 0x0002e80000100600 */
[----:B------:R1:W5:Y:S04]  /*276a0*/  LDL.LU R223, [R1+0x368] ;  /* 0x0003680001df7983 */ /* 0x0003680000300800 */
[----:B------:R1:W4:Y:S04]  /*276b0*/  LDL.S16 R118, [R1+0x15c] ;  /* 0x00015c0001767983 */ /* 0x0003280000100600 */
[----:B------:R-:W-:Y:S01]  /*276c0*/  @!P5 STL.S16 [R1+0x1a4], R124 ;  /* 0x0001a47c0100d387 */ /* 0x000fe20000100600 */
[----:B------:R-:W-:Y:S02]  /*276d0*/  ISETP.GE.U32.AND P5, PT, R217, R49, PT ;  /* 0x00000031d900720c */ /* 0x000fe40003fa6070 */
[----:B------:R-:W-:Y:S01]  /*276e0*/  PRMT R49, R119, 0x7632, R49 ;  /* 0x0000763277317816 */ /* 0x000fe20000000031 */
[----:B------:R1:W-:Y:S01]  /*276f0*/  @!P3 STL.S16 [R1+0x198], R106 ;  /* 0x0001986a0100b387 */ /* 0x0003e20000100600 */
[----:B------:R-:W-:Y:S02]  /*27700*/  ISETP.GE.U32.AND P3, PT, R217, R50, PT ;  /* 0x00000032d900720c */ /* 0x000fe40003f66070 */
[----:B------:R-:W-:Y:S01]  /*27710*/  PRMT R50, R119, 0x7610, R50 ;  /* 0x0000761077327816 */ /* 0x000fe20000000032 */
[----:B------:R-:W-:Y:S01]  /*27720*/  @!P6 STL.S16 [R1+0x184], R121 ;  /* 0x000184790100e387 */ /* 0x000fe20000100600 */
[C---:B------:R-:W-:Y:S02]  /*27730*/  ISETP.GE.U32.AND P6, PT, R217.reuse, R42, PT ;  /* 0x0000002ad900720c */ /* 0x040fe40003fc6070 */
[----:B------:R-:W-:Y:S01]  /*27740*/  LOP3.LUT R42, R46, 0xffff, RZ, 0xc0, !PT ;  /* 0x0000ffff2e2a7812 */ /* 0x000fe200078ec0ff */
[----:B------:R1:W4:Y:S01]  /*27750*/  LDL.S16 R105, [R1+0x164] ;  /* 0x0001640001697983 */ /* 0x0003220000100600 */
[----:B------:R-:W-:Y:S01]  /*27760*/  SHF.R.U32.HI R47, RZ, 0x18, R46 ;  /* 0x00000018ff2f7819 */ /* 0x000fe2000001162e */
[----:B------:R-:W-:Y:S01]  /*27770*/  FADD.FTZ R46, R66, R109 ;  /* 0x0000006d422e7221 */ /* 0x000fe20000010000 */
[----:B------:R-:W-:Y:S01]  /*27780*/  @!P5 PRMT R63, R78, 0x5410, RZ ;  /* 0x000054104e3fd816 */ /* 0x000fe200000000ff */
[----:B------:R-:W-:Y:S01]  /*27790*/  ST.E.U16 [R172.64+0x60], R62 ;  /* 0x0000603eac007985 */ /* 0x000fe2000c101504 */
[----:B------:R-:W-:Y:S01]  /*277a0*/  ISETP.GE.U32.AND P5, PT, R217, R44, PT ;  /* 0x0000002cd900720c */ /* 0x000fe20003fa6070 */
[----:B------:R-:W-:Y:S01]  /*277b0*/  MUFU.EX2 R78, R115 ;  /* 0x00000073004e7308 */ /* 0x000fe20000000800 */
[----:B------:R-:W-:Y:S01]  /*277c0*/  SHF.R.U32.HI R42, RZ, 0x8, R42 ;  /* 0x00000008ff2a7819 */ /* 0x000fe2000001162a */
[----:B------:R-:W-:Y:S01]  /*277d0*/  ST.E.U16 [R172.64+0x5e], R63 ;  /* 0x00005e3fac007985 */ /* 0x000fe2000c101504 */
[----:B--2---:R-:W-:Y:S01]  /*277e0*/  PRMT R72, R181, 0x7610, R72 ;  /* 0x00007610b5487816 */ /* 0x004fe20000000048 */
[----:B------:R-:W-:Y:S01]  /*277f0*/  FADD.FTZ R66, R51, R46 ;  /* 0x0000002e33427221 */ /* 0x000fe20000010000 */
[----:B------:R-:W-:Y:S02]  /*27800*/  LOP3.LUT R42, R42, 0xffff, RZ, 0xc0, !PT ;  /* 0x0000ffff2a2a7812 */ /* 0x000fe400078ec0ff */
[----:B------:R-:W-:Y:S02]  /*27810*/  IADD3 R46, R203, 0x2, RZ ;  /* 0x00000002cb2e7810 */ /* 0x000fe40007ffe0ff */
[----:B------:R-:W-:Y:S01]  /*27820*/  PRMT R51, R128, 0x7632, R51 ;  /* 0x0000763280337816 */ /* 0x000fe20000000033 */
[----:B------:R-:W-:Y:S01]  /*27830*/  MUFU.EX2 R44, R228 ;  /* 0x000000e4002c7308 */ /* 0x000fe20000000800 */
[----:B------:R-:W-:Y:S09]  /*27840*/  LOP3.LUT R153, R215, R46, RZ, 0x3c, !PT ;  /* 0x0000002ed7997212 */ /* 0x000ff200078e3cff */
[----:B-1----:R-:W1:Y:S10]  /*27850*/  MUFU.EX2 R106, R114 ;  /* 0x00000072006a7308 */ /* 0x002e740000000800 */
[----:B------:R-:W-:Y:S01]  /*27860*/  MUFU.EX2 R181, R193 ;  /* 0x000000c100b57308 */ /* 0x000fe20000000800 */
[----:B-1----:R-:W-:Y:S01]  /*27870*/  F2FP.PACK_AB R128, R78, R106 ;  /* 0x0000006a4e80723e */ /* 0x002fe200000000ff */
[----:B------:R-:W-:Y:S01]  /*27880*/  FADD.FTZ R46, R106, R76 ;  /* 0x0000004c6a2e7221 */ /* 0x000fe20000010000 */
[----:B------:R-:W-:Y:S03]  /*27890*/  PRMT R106, R52, 0x5410, R51 ;  /* 0x00005410346a7816 */ /* 0x000fe60000000033 */
[----:B------:R-:W-:Y:S04]  /*278a0*/  FADD.FTZ R76, R78, R46 ;  /* 0x0000002e4e4c7221 */ /* 0x000fe80000010000 */
[----:B------:R-:W-:Y:S01]  /*278b0*/  MUFU.EX2 R78, R117 ;  /* 0x00000075004e7308 */ /* 0x000fe20000000800 */
[----:B---3--:R-:W-:Y:S05]  /*278c0*/  @!P3 HADD2 R110, -R50.H0_H0, -RZ.H0_H0 ;  /* 0xa00000ff326eb230 */ /* 0x008fea0000000900 */
[----:B------:R-:W-:Y:S01]  /*278d0*/  PRMT R115, R110, 0x7610, R115 ;  /* 0x000076106e737816 */ /* 0x000fe20000000073 */
[----:B------:R1:W-:Y:S01]  /*278e0*/  @!P3 STL.S16 [R1+0x170], R110 ;  /* 0x0001706e0100b387 */ /* 0x0003e20000100600 */
[----:B----4-:R-:W-:Y:S03]  /*278f0*/  @!P5 HADD2 R118, -R49.H0_H0, -RZ.H0_H0 ;  /* 0xa00000ff3176d230 */ /* 0x010fe60000000900 */
[----:B------:R2:W5:Y:S02]  /*27900*/  LDL.LU R228, [R1+0x364] ;  /* 0x0003640001e47983 */ /* 0x0005640000300800 */
[----:B------:R-:W-:Y:S02]  /*27910*/  PRMT R114, R118, 0x7610, R114 ;  /* 0x0000761076727816 */ /* 0x000fe40000000072 */
[----:B------:R3:W-:Y:S01]  /*27920*/  @!P5 STL.S16 [R1+0x15c], R118 ;  /* 0x00015c760100d387 */ /* 0x0007e20000100600 */
[----:B------:R-:W-:Y:S05]  /*27930*/  @!P0 HADD2 R105, -R52.H0_H0, -RZ.H0_H0 ;  /* 0xa00000ff34698230 */ /* 0x000fea0000000900 */
[----:B------:R-:W-:Y:S02]  /*27940*/  PRMT R107, R105, 0x7610, R107 ;  /* 0x00007610696b7816 */ /* 0x000fe4000000006b */
[----:B-1----:R-:W-:Y:S02]  /*27950*/  PRMT R110, R50, 0x5410, R49 ;  /* 0x00005410326e7816 */ /* 0x002fe40000000031 */
[----:B------:R-:W-:Y:S02]  /*27960*/  @!P3 PRMT R50, R115, 0x5410, RZ ;  /* 0x000054107332b816 */ /* 0x000fe400000000ff */
[----:B------:R-:W-:Y:S02]  /*27970*/  ISETP.GE.U32.AND P3, PT, R217, R42, PT ;  /* 0x0000002ad900720c */ /* 0x000fe40003f66070 */
[----:B------:R-:W-:Y:S01]  /*27980*/  @!P5 PRMT R49, R114, 0x5410, RZ ;  /* 0x000054107231d816 */ /* 0x000fe200000000ff */
[----:B------:R-:W1:Y:S01]  /*27990*/  MUFU.EX2 R42, R224 ;  /* 0x000000e0002a7308 */ /* 0x000e620000000800 */
[----:B---3--:R-:W-:Y:S01]  /*279a0*/  LOP3.LUT R118, R153, R213, RZ, 0x3c, !PT ;  /* 0x000000d599767212 */ /* 0x008fe200078e3cff */
[----:B------:R-:W-:Y:S01]  /*279b0*/  ST.E.U16 [R170.64+0x60], R50 ;  /* 0x00006032aa007985 */ /* 0x000fe2000c101504 */
[----:B------:R-:W-:Y:S02]  /*279c0*/  ISETP.GE.U32.AND P5, PT, R217, R47, PT ;  /* 0x0000002fd900720c */ /* 0x000fe40003fa6070 */
[----:B------:R-:W-:Y:S01]  /*279d0*/  LOP3.LUT R47, R55, 0xff, RZ, 0xc0, !PT ;  /* 0x000000ff372f7812 */ /* 0x000fe200078ec0ff */
[----:B------:R-:W-:Y:S01]  /*279e0*/  IMAD.WIDE.U32 R118, R118, -0x326172a9, RZ ;  /* 0xcd9e8d5776767825 */ /* 0x000fe200078e00ff */
[----:B------:R-:W-:Y:S01]  /*279f0*/  @!P0 PRMT R52, R107, 0x5410, RZ ;  /* 0x000054106b348816 */ /* 0x000fe200000000ff */
[----:B------:R-:W-:Y:S02]  /*27a00*/  ST.E.U16 [R170.64+0x62], R49 ;  /* 0x00006231aa007985 */ /* 0x000fe4000c101504 */
[----:B------:R-:W-:Y:S01]  /*27a10*/  FADD.FTZ R55, R44, R66 ;  /* 0x000000422c377221 */ /* 0x000fe20000010000 */
[----:B------:R-:W-:Y:S01]  /*27a20*/  LOP3.LUT R46, R119, R232, R210, 0x96, !PT ;  /* 0x000000e8772e7212 */ /* 0x000fe200078e96d2 */
[----:B------:R-:W-:Y:S01]  /*27a30*/  ST.E.U16 [R174.64+0x70], R52 ;  /* 0x00007034ae007985 */ /* 0x000fe2000c101504 */
[----:B------:R-:W-:Y:S01]  /*27a40*/  LOP3.LUT R114, R179, R233, R118, 0x96, !PT ;  /* 0x000000e9b3727212 */ /* 0x000fe200078e9676 */
[----:B------:R-:W-:Y:S04]  /*27a50*/  MUFU.EX2 R66, R122 ;  /* 0x0000007a00427308 */ /* 0x000fe80000000800 */
[----:B------:R-:W-:Y:S01]  /*27a60*/  IMAD.WIDE.U32 R114, R114, -0x2daee0ad, RZ ;  /* 0xd2511f5372727825 */ /* 0x000fe200078e00ff */
[C---:B-1----:R-:W-:Y:S01]  /*27a70*/  F2FP.PACK_AB R130, R42.reuse, R44 ;  /* 0x0000002c2a82723e */ /* 0x042fe200000000ff */
[----:B------:R2:W5:Y:S02]  /*27a80*/  LDL.LU R224, [R1+0x360] ;  /* 0x0003600001e07983 */ /* 0x0005640000300800 */
[----:B------:R-:W-:Y:S01]  /*27a90*/  FADD.FTZ R59, R42, R55 ;  /* 0x000000372a3b7221 */ /* 0x000fe20000010000 */
[----:B------:R-:W-:Y:S01]  /*27aa0*/  PRMT R71, R130, 0x7610, R71 ;  /* 0x0000761082477816 */ /* 0x000fe20000000047 */
[----:B------:R1:W-:Y:S01]  /*27ab0*/  @!P0 STL.S16 [R1+0x164], R105 ;  /* 0x0001646901008387 */ /* 0x0003e20000100600 */
[----:B------:R-:W-:Y:S01]  /*27ac0*/  ISETP.GE.U32.AND P0, PT, R217, R47, PT ;  /* 0x0000002fd900720c */ /* 0x000fe20003f06070 */
[----:B------:R-:W-:Y:S01]  /*27ad0*/  IMAD.WIDE.U32 R46, R46, -0x2daee0ad, RZ ;  /* 0xd2511f532e2e7825 */ /* 0x000fe200078e00ff */
[----:B------:R-:W-:Y:S01]  /*27ae0*/  PRMT R73, R130, 0x7632, R73 ;  /* 0x0000763282497816 */ /* 0x000fe20000000049 */
[----:B------:R2:W3:Y:S01]  /*27af0*/  LDL.S16 R124, [R1+0x1a0] ;  /* 0x0001a000017c7983 */ /* 0x0004e20000100600 */
[----:B------:R4:W-:Y:S02]  /*27b00*/  MUFU.EX2 R42, R205 ;  /* 0x000000cd002a7308 */ /* 0x0009e40000000800 */
[----:B------:R-:W-:Y:S01]  /*27b10*/  LOP3.LUT R115, R115, R241, R46, 0x96, !PT ;  /* 0x000000f173737212 */ /* 0x000fe200078e962e */
[----:B------:R2:W2:Y:S04]  /*27b20*/  LDL.S16 R121, [R1+0x19c] ;  /* 0x00019c0001797983 */ /* 0x0004a80000100600 */
[----:B------:R2:W2:Y:S03]  /*27b30*/  LDL.S16 R120, [R1+0x190] ;  /* 0x0001900001787983 */ /* 0x0004a60000100600 */
[----:B-1----:R1:W1:Y:S01]  /*27b40*/  MUFU.EX2 R105, R116 ;  /* 0x0000007400697308 */ /* 0x0022620000000800 */
[----:B----4-:R-:W3:Y:S01]  /*27b50*/  LDL.LU R205, [R1+0x35c] ;  /* 0x00035c0001cd7983 */ /* 0x010ee20000300800 */
[----:B-1----:R-:W-:Y:S01]  /*27b60*/  LOP3.LUT R116, R47, R234, R182, 0x96, !PT ;  /* 0x000000ea2f747212 */ /* 0x002fe200078e96b6 */
[----:B------:R-:W-:Y:S01]  /*27b70*/  FADD.FTZ R40, R105, R76 ;  /* 0x0000004c69287221 */ /* 0x000fe20000010000 */
[----:B------:R-:W-:Y:S03]  /*27b80*/  F2FP.PACK_AB R129, R78, R105 ;  /* 0x000000694e81723e */ /* 0x000fe600000000ff */
[----:B------:R-:W-:Y:S01]  /*27b90*/  IMAD.WIDE.U32 R116, R116, -0x326172a9, RZ ;  /* 0xcd9e8d5774747825 */ /* 0x000fe200078e00ff */
[----:B------:R-:W-:Y:S03]  /*27ba0*/  PRMT R70, R129, 0x7610, R70 ;  /* 0x0000761081467816 */ /* 0x000fe60000000046 */
[----:B------:R-:W-:Y:S01]  /*27bb0*/  FADD.FTZ R55, R78, R40 ;  /* 0x000000284e377221 */ /* 0x000fe20000010000 */
[----:B------:R-:W-:Y:S01]  /*27bc0*/  LOP3.LUT R46, R117, R231, R178, 0x96, !PT ;  /* 0x000000e7752e7212 */ /* 0x000fe200078e96b2 */
[----:B------:R-:W1:Y:S04]  /*27bd0*/  MUFU.EX2 R40, R206 ;  /* 0x000000ce00287308 */ /* 0x000e680000000800 */
[----:B------:R-:W-:Y:S05]  /*27be0*/  IMAD.WIDE.U32 R46, R46, -0x2daee0ad, RZ ;  /* 0xd2511f532e2e7825 */ /* 0x000fea00078e00ff */
[----:B------:R-:W-:Y:S01]  /*27bf0*/  LOP3.LUT R47, R47, R239, R114, 0x96, !PT ;  /* 0x000000ef2f2f7212 */ /* 0x000fe200078e9672 */
[----:B------:R-:W-:Y:S05]  /*27c00*/  IMAD.WIDE.U32 R114, R115, -0x326172a9, RZ ;  /* 0xcd9e8d5773727825 */ /* 0x000fea00078e00ff */
[----:B------:R-:W-:Y:S05]  /*27c10*/  LOP3.LUT R116, R115, R240, R116, 0x96, !PT ;  /* 0x000000f073747212 */ /* 0x000fea00078e9674 */
[----:B------:R-:W-:Y:S01]  /*27c20*/  IMAD.WIDE.U32 R116, R116, -0x2daee0ad, RZ ;  /* 0xd2511f5374747825 */ /* 0x000fe200078e00ff */
[----:B-1----:R-:W-:Y:S01]  /*27c30*/  F2FP.PACK_AB R132, R40, R42 ;  /* 0x0000002a2884723e */ /* 0x002fe200000000ff */
[----:B------:R-:W3:Y:S03]  /*27c40*/  LDL.LU R206, [R1+0x358] ;  /* 0x0003580001ce7983 */ /* 0x000ee60000300800 */
[----:B------:R-:W-:Y:S01]  /*27c50*/  LOP3.LUT R115, R117, R236, R46, 0x96, !PT ;  /* 0x000000ec75737212 */ /* 0x000fe200078e962e */
[----:B------:R-:W-:Y:S01]  /*27c60*/  IMAD.WIDE.U32 R46, R47, -0x326172a9, RZ ;  /* 0xcd9e8d572f2e7825 */ /* 0x000fe200078e00ff */
[----:B------:R1:W3:Y:S04]  /*27c70*/  LDL.S16 R107, [R1+0x16c] ;  /* 0x00016c00016b7983 */ /* 0x0002e80000100600 */
[----:B------:R-:W-:Y:S01]  /*27c80*/  LOP3.LUT R56, R47, R238, R114, 0x96, !PT ;  /* 0x000000ee2f387212 */ /* 0x000fe200078e9672 */
[----:B------:R1:W3:Y:S01]  /*27c90*/  LDL.S16 R76, [R1+0x168] ;  /* 0x00016800014c7983 */ /* 0x0002e20000100600 */
[----:B------:R-:W-:Y:S01]  /*27ca0*/  PRMT R47, R113, 0x7610, R47 ;  /* 0x00007610712f7816 */ /* 0x000fe2000000002f */
[----:B------:R-:W-:Y:S05]  /*27cb0*/  IMAD.WIDE.U32 R114, R115, -0x326172a9, RZ ;  /* 0xcd9e8d5773727825 */ /* 0x000fea00078e00ff */
[--C-:B------:R-:W-:Y:S02]  /*27cc0*/  LOP3.LUT R2, R115, R242, R46.reuse, 0x96, !PT ;  /* 0x000000f273027212 */ /* 0x100fe400078e962e */
[----:B------:R-:W-:Y:S02]  /*27cd0*/  PRMT R46, R113, 0x7632, R46 ;  /* 0x00007632712e7816 */ /* 0x000fe4000000002e */
[C---:B------:R-:W-:Y:S02]  /*27ce0*/  LOP3.LUT R0, R2.reuse, 0xffff, RZ, 0xc0, !PT ;  /* 0x0000ffff02007812 */ /* 0x040fe400078ec0ff */
[----:B------:R-:W-:Y:S02]  /*27cf0*/  LOP3.LUT R44, R2, 0xff, RZ, 0xc0, !PT ;  /* 0x000000ff022c7812 */ /* 0x000fe400078ec0ff */
[----:B------:R-:W-:Y:S02]  /*27d00*/  SHF.R.U32.HI R0, RZ, 0x8, R0 ;  /* 0x00000008ff007819 */ /* 0x000fe40000011600 */
[----:B------:R-:W-:Y:S02]  /*27d10*/  PRMT R105, R47, 0x5410, R46 ;  /* 0x000054102f697816 */ /* 0x000fe4000000002e */
[----:B------:R-:W-:Y:S01]  /*27d20*/  LOP3.LUT R0, R0, 0xffff, RZ, 0xc0, !PT ;  /* 0x0000ffff00007812 */ /* 0x000fe200078ec0ff */
[----:B---3--:R-:W-:Y:S02]  /*27d30*/  @!P2 HADD2 R124, -R51.H0_H0, -RZ.H0_H0 ;  /* 0xa00000ff337ca230 */ /* 0x008fe40000000900 */
[----:B--2---:R-:W-:Y:S03]  /*27d40*/  @!P4 HADD2 R121, -R47.H0_H0, -RZ.H0_H0 ;  /* 0xa00000ff2f79c230 */ /* 0x004fe60000000900 */
[----:B------:R-:W-:Y:S01]  /*27d50*/  PRMT R78, R124, 0x7610, R78 ;  /* 0x000076107c4e7816 */ /* 0x000fe2000000004e */
[----:B------:R-:W-:Y:S01]  /*27d60*/  @!P2 STL.S16 [R1+0x1a0], R124 ;  /* 0x0001a07c0100a387 */ /* 0x000fe20000100600 */
[----:B------:R-:W-:Y:S02]  /*27d70*/  @!P1 HADD2 R120, -R46.H0_H0, -RZ.H0_H0 ;  /* 0xa00000ff2e789230 */ /* 0x000fe40000000900 */
[----:B------:R-:W-:Y:S01]  /*27d80*/  @!P2 PRMT R51, R78, 0x5410, RZ ;  /* 0x000054104e33a816 */ /* 0x000fe200000000ff */
[----:B------:R2:W-:Y:S01]  /*27d90*/  @!P4 STL.S16 [R1+0x19c], R121 ;  /* 0x00019c790100c387 */ /* 0x0005e20000100600 */
[----:B------:R-:W-:Y:S01]  /*27da0*/  ISETP.GE.U32.AND P2, PT, R217, R44, PT ;  /* 0x0000002cd900720c */ /* 0x000fe20003f46070 */
[----:B------:R-:W3:Y:S01]  /*27db0*/  MUFU.EX2 R78, R123 ;  /* 0x0000007b004e7308 */ /* 0x000ee20000000800 */
[----:B------:R-:W-:Y:S01]  /*27dc0*/  PRMT R44, R121, 0x7610, R44 ;  /* 0x00007610792c7816 */ /* 0x000fe2000000002c */
[----:B------:R1:W4:Y:S01]  /*27dd0*/  LDL.S16 R58, [R1+0x180] ;  /* 0x00018000013a7983 */ /* 0x0003220000100600 */
[----:B------:R-:W-:Y:S02]  /*27de0*/  PRMT R60, R120, 0x7610, R60 ;  /* 0x00007610783c7816 */ /* 0x000fe4000000003c */
[----:B------:R-:W-:Y:S01]  /*27df0*/  @!P4 PRMT R47, R44, 0x5410, RZ ;  /* 0x000054102c2fc816 */ /* 0x000fe200000000ff */
[----:B------:R-:W-:Y:S01]  /*27e00*/  @!P1 STL.S16 [R1+0x190], R120 ;  /* 0x0001907801009387 */ /* 0x000fe20000100600 */
[----:B------:R-:W-:Y:S02]  /*27e10*/  ISETP.GE.U32.AND P4, PT, R217, R0, PT ;  /* 0x00000000d900720c */ /* 0x000fe40003f86070 */
[----:B------:R-:W-:Y:S01]  /*27e20*/  PRMT R0, R3, 0x7632, R0 ;  /* 0x0000763203007816 */ /* 0x000fe20000000000 */
[----:B------:R1:W4:Y:S01]  /*27e30*/  LDL.S16 R122, [R1+0x17c] ;  /* 0x00017c00017a7983 */ /* 0x0003220000100600 */
[----:B------:R-:W-:Y:S02]  /*27e40*/  @!P1 PRMT R46, R60, 0x5410, RZ ;  /* 0x000054103c2e9816 */ /* 0x000fe400000000ff */
[--C-:B------:R-:W-:Y:S01]  /*27e50*/  SHF.R.U32.HI R44, RZ, 0x18, R2.reuse ;  /* 0x00000018ff2c7819 */ /* 0x100fe20000011602 */
[----:B------:R1:W4:Y:S01]  /*27e60*/  LDL.S16 R60, [R1+0x194] ;  /* 0x00019400013c7983 */ /* 0x0003220000100600 */
[----:B------:R-:W-:Y:S02]  /*27e70*/  SHF.R.U32.HI R2, RZ, 0x10, R2 ;  /* 0x00000010ff027819 */ /* 0x000fe40000011602 */
[----:B------:R-:W-:Y:S01]  /*27e80*/  ISETP.GE.U32.AND P1, PT, R217, R44, PT ;  /* 0x0000002cd900720c */ /* 0x000fe20003f26070 */
[----:B------:R-:W-:Y:S01]  /*27e90*/  FADD.FTZ R44, R42, R59 ;  /* 0x0000003b2a2c7221 */ /* 0x000fe20000010000 */
[----:B------:R-:W-:Y:S01]  /*27ea0*/  LOP3.LUT R2, R2, 0xff, RZ, 0xc0, !PT ;  /* 0x000000ff02027812 */ /* 0x000fe200078ec0ff */
[----:B------:R-:W-:Y:S01]  /*27eb0*/  FADD.FTZ R42, R66, R55 ;  /* 0x00000037422a7221 */ /* 0x000fe20000010000 */
[----:B------:R-:W-:Y:S01]  /*27ec0*/  SHF.R.U32.HI R55, RZ, 0x10, R114 ;  /* 0x00000010ff377819 */ /* 0x000fe20000011672 */
[----:B------:R-:W-:Y:S01]  /*27ed0*/  ST.E.U16 [R174.64+0x72], R51 ;  /* 0x00007233ae007985 */ /* 0x000fe2000c101504 */
[----:B--2---:R-:W-:Y:S02]  /*27ee0*/  LOP3.LUT R121, R114, 0xff, RZ, 0xc0, !PT ;  /* 0x000000ff72797812 */ /* 0x004fe400078ec0ff */
[C---:B---3--:R-:W-:Y:S01]  /*27ef0*/  F2FP.PACK_AB R66, R78.reuse, R66 ;  /* 0x000000424e42723e */ /* 0x048fe200000000ff */
[--C-:B------:R-:W-:Y:S01]  /*27f00*/  FADD.FTZ R78, R78, R42.reuse ;  /* 0x0000002a4e4e7221 */ /* 0x100fe20000010000 */
[C---:B------:R-:W-:Y:S01]  /*27f10*/  PRMT R42, R43.reuse, 0x7632, R42 ;  /* 0x000076322b2a7816 */ /* 0x040fe2000000002a */
[----:B------:R-:W-:Y:S03]  /*27f20*/  ST.E.U16 [R168.64+0x72], R46 ;  /* 0x0000722ea8007985 */ /* 0x000fe6000c101504 */
[----:B------:R-:W-:Y:S01]  /*27f30*/  PRMT R117, R43, 0x5410, R42 ;  /* 0x000054102b757816 */ /* 0x000fe2000000002a */
[----:B------:R-:W-:Y:S01]  /*27f40*/  ST.E.U16 [R168.64+0x70], R47 ;  /* 0x0000702fa8007985 */ /* 0x000fe2000c101504 */
[----:B------:R-:W-:Y:S02]  /*27f50*/  @!P6 HADD2 R107, -R3.H0_H0, -RZ.H0_H0 ;  /* 0xa00000ff036be230 */ /* 0x000fe40000000900 */
[----:B------:R-:W-:Y:S03]  /*27f60*/  @!P3 HADD2 R76, -R0.H0_H0, -RZ.H0_H0 ;  /* 0xa00000ff004cb230 */ /* 0x000fe60000000900 */
[----:B------:R-:W-:Y:S01]  /*27f70*/  PRMT R109, R107, 0x7610, R109 ;  /* 0x000076106b6d7816 */ /* 0x000fe2000000006d */
[----:B------:R2:W-:Y:S01]  /*27f80*/  @!P6 STL.S16 [R1+0x16c], R107 ;  /* 0x00016c6b0100e387 */ /* 0x0005e20000100600 */
[----:B------:R-:W-:Y:S03]  /*27f90*/  PRMT R59, R76, 0x7610, R59 ;  /* 0x000076104c3b7816 */ /* 0x000fe6000000003b */
[----:B------:R3:W-:Y:S04]  /*27fa0*/  @!P3 STL.S16 [R1+0x168], R76 ;  /* 0x0001684c0100b387 */ /* 0x0007e80000100600 */
[----:B------:R1:W4:Y:S01]  /*27fb0*/  LDL.S16 R113, [R1+0x160] ;  /* 0x0001600001717983 */ /* 0x0003220000100600 */
[----:B--2---:R-:W-:Y:S02]  /*27fc0*/  PRMT R107, R3, 0x5410, R0 ;  /* 0x00005410036b7816 */ /* 0x004fe40000000000 */
[----:B------:R-:W-:Y:S02]  /*27fd0*/  @!P3 PRMT R0, R59, 0x5410, RZ ;  /* 0x000054103b00b816 */ /* 0x000fe400000000ff */
[----:B------:R-:W-:Y:S01]  /*27fe0*/  ISETP.GE.U32.AND P3, PT, R217, R2, PT ;  /* 0x00000002d900720c */ /* 0x000fe20003f66070 */
[----:B---3--:R-:W-:Y:S01]  /*27ff0*/  FADD.FTZ R76, R40, R44 ;  /* 0x0000002c284c7221 */ /* 0x008fe20000010000 */
[----:B------:R-:W-:Y:S01]  /*28000*/  PRMT R40, R41, 0x7632, R40 ;  /* 0x0000763229287816 */ /* 0x000fe20000000028 */
[----:B------:R-:W-:Y:S01]  /*28010*/  ST.E.U16 [R172.64+0x70], R0 ;  /* 0x00007000ac007985 */ /* 0x000fe2000c101504 */
[----:B------:R-:W-:Y:S02]  /*28020*/  SHF.R.U32.HI R2, RZ, 0x18, R114 ;  /* 0x00000018ff027819 */ /* 0x000fe40000011672 */
[----:B------:R-:W-:Y:S02]  /*28030*/  @!P6 PRMT R3, R109, 0x5410, RZ ;  /* 0x000054106d03e816 */ /* 0x000fe400000000ff */
[----:B------:R-:W-:Y:S02]  /*28040*/  PRMT R109, R41, 0x5410, R40 ;  /* 0x00005410296d7816 */ /* 0x000fe40000000028 */
[----:B------:R-:W-:Y:S01]  /*28050*/  LOP3.LUT R44, R114, 0xffff, RZ, 0xc0, !PT ;  /* 0x0000ffff722c7812 */ /* 0x000fe200078ec0ff */
[----:B------:R-:W-:Y:S01]  /*28060*/  ST.E.U16 [R172.64+0x6e], R3 ;  /* 0x00006e03ac007985 */ /* 0x000fe2000c101504 */
[----:B------:R-:W-:Y:S01]  /*28070*/  LOP3.LUT R115, R55, 0xff, RZ, 0xc0, !PT ;  /* 0x000000ff37737812 */ /* 0x000fe200078ec0ff */
[----:B------:R2:W-:Y:S01]  /*28080*/  MUFU.EX2 R114, R126 ;  /* 0x0000007e00727308 */ /* 0x0005e20000000800 */
[----:B------:R-:W-:Y:S04]  /*28090*/  SHF.R.U32.HI R44, RZ, 0x8, R44 ;  /* 0x00000008ff2c7819 */ /* 0x000fe8000001162c */
[----:B------:R-:W-:Y:S01]  /*280a0*/  LOP3.LUT R44, R44, 0xffff, RZ, 0xc0, !PT ;  /* 0x0000ffff2c2c7812 */ /* 0x000fe200078ec0ff */
[----:B----4-:R-:W-:Y:S05]  /*280b0*/  @!P0 HADD2 R58, -R41.H0_H0, -RZ.H0_H0 ;  /* 0xa00000ff293a8230 */ /* 0x010fea0000000900 */
[----:B------:R-:W-:Y:S01]  /*280c0*/  PRMT R57, R58, 0x7610, R57 ;  /* 0x000076103a397816 */ /* 0x000fe20000000039 */
[----:B------:R3:W-:Y:S01]  /*280d0*/  @!P0 STL.S16 [R1+0x180], R58 ;  /* 0x0001803a01008387 */ /* 0x0007e20000100600 */
[----:B------:R-:W-:Y:S02]  /*280e0*/  @!P2 HADD2 R122, -R43.H0_H0, -RZ.H0_H0 ;  /* 0xa00000ff2b7aa230 */ /* 0x000fe40000000900 */
[----:B------:R-:W-:Y:S01]  /*280f0*/  @!P0 PRMT R41, R57, 0x5410, RZ ;  /* 0x0000541039298816 */ /* 0x000fe200000000ff */
[----:B------:R-:W-:Y:S01]  /*28100*/  IMAD.WIDE.U32 R56, R56, -0x2daee0ad, RZ ;  /* 0xd2511f5338387825 */ /* 0x000fe200078e00ff */
[----:B------:R-:W-:Y:S01]  /*28110*/  ISETP.GE.U32.AND P0, PT, R217, R2, PT ;  /* 0x00000002d900720c */ /* 0x000fe20003f06070 */
[----:B------:R-:W-:Y:S01]  /*28120*/  @!P5 HADD2 R60, -R40.H0_H0, -RZ.H0_H0 ;  /* 0xa00000ff283cd230 */ /* 0x000fe20000000900 */
[----:B------:R-:W-:Y:S01]  /*28130*/  PRMT R54, R122, 0x7610, R54 ;  /* 0x000076107a367816 */ /* 0x000fe20000000036 */
[----:B------:R-:W-:Y:S01]  /*28140*/  MUFU.EX2 R2, R248 ;  /* 0x000000f800027308 */ /* 0x000fe20000000800 */
[----:B--2---:R-:W-:Y:S01]  /*28150*/  SHF.R.U32.HI R126, RZ, 0x18, R56 ;  /* 0x00000018ff7e7819 */ /* 0x004fe20000011638 */
[----:B------:R2:W-:Y:S01]  /*28160*/  ST.E.U16 [R170.64+0x70], R41 ;  /* 0x00007029aa007985 */ /* 0x0005e2000c101504 */
[----:B------:R-:W-:Y:S02]  /*28170*/  @!P2 PRMT R43, R54, 0x5410, RZ ;  /* 0x00005410362ba816 */ /* 0x000fe400000000ff */
[----:B------:R-:W-:Y:S02]  /*28180*/  PRMT R61, R60, 0x7610, R61 ;  /* 0x000076103c3d7816 */ /* 0x000fe4000000003d */
[C---:B------:R-:W-:Y:S02]  /*28190*/  LOP3.LUT R54, R56.reuse, 0xff, RZ, 0xc0, !PT ;  /* 0x000000ff38367812 */ /* 0x040fe400078ec0ff */
[----:B------:R-:W-:Y:S02]  /*281a0*/  @!P5 PRMT R40, R61, 0x5410, RZ ;  /* 0x000054103d28d816 */ /* 0x000fe400000000ff */
[----:B------:R-:W-:Y:S03]  /*281b0*/  LOP3.LUT R61, R56, 0xffff, RZ, 0xc0, !PT ;  /* 0x0000ffff383d7812 */ /* 0x000fe600078ec0ff */
[----:B------:R-:W-:Y:S01]  /*281c0*/  ST.E.U16 [R170.64+0x72], R40 ;  /* 0x00007228aa007985 */ /* 0x000fe2000c101504 */
[----:B---3--:R-:W3:Y:S03]  /*281d0*/  MUFU.EX2 R58, R249 ;  /* 0x000000f9003a7308 */ /* 0x008ee60000000800 */
[----:B------:R4:W-:Y:S01]  /*281e0*/  ST.E.U16 [R174.64+0x80], R43 ;  /* 0x0000802bae007985 */ /* 0x0009e2000c101504 */
[----:B--2---:R-:W-:Y:S02]  /*281f0*/  PRMT R41, R136, 0x7632, R41 ;  /* 0x0000763288297816 */ /* 0x004fe40000000029 */
[----:B---3--:R-:W-:Y:S01]  /*28200*/  F2FP.PACK_AB R131, R2, R58 ;  /* 0x0000003a0283723e */ /* 0x008fe200000000ff */
[----:B------:R1:W5:Y:S01]  /*28210*/  LDL.LU R249, [R1+0x354] ;  /* 0x0003540001f97983 */ /* 0x0003620000300800 */
[----:B----4-:R-:W-:Y:S03]  /*28220*/  PRMT R43, R133, 0x7632, R43 ;  /* 0x00007632852b7816 */ /* 0x010fe6000000002b */
[----:B------:R1:W2:Y:S04]  /*28230*/  LDL.S16 R120, [R1+0x18c] ;  /* 0x00018c0001787983 */ /* 0x0002a80000100600 */
[----:B------:R1:W3:Y:S04]  /*28240*/  LDL.S16 R59, [R1+0x178] ;  /* 0x00017800013b7983 */ /* 0x0002e80000100600 */
[----:B------:R4:W-:Y:S01]  /*28250*/  @!P5 STL.S16 [R1+0x194], R60 ;  /* 0x0001943c0100d387 */ /* 0x0009e20000100600 */
[C---:B------:R-:W-:Y:S03]  /*28260*/  ISETP.GE.U32.AND P5, PT, R217.reuse, R54, PT ;  /* 0x00000036d900720c */ /* 0x040fe60003fa6070 */
[----:B------:R1:W5:Y:S04]  /*28270*/  LDL.LU R248, [R1+0x350] ;  /* 0x0003500001f87983 */ /* 0x0003680000300800 */
[----:B------:R-:W-:Y:S01]  /*28280*/  @!P2 STL.S16 [R1+0x17c], R122 ;  /* 0x00017c7a0100a387 */ /* 0x000fe20000100600 */
[----:B------:R-:W-:Y:S02]  /*28290*/  ISETP.GE.U32.AND P2, PT, R217, R44, PT ;  /* 0x0000002cd900720c */ /* 0x000fe40003f46070 */
[----:B------:R-:W-:Y:S03]  /*282a0*/  PRMT R44, R45, 0x7632, R44 ;  /* 0x000076322d2c7816 */ /* 0x000fe6000000002c */
[----:B------:R-:W-:Y:S01]  /*282b0*/  @P5 LOP3.LUT R220, R220, 0x2000000, RZ, 0xfc, !PT ;  /* 0x02000000dcdc5812 */ /* 0x000fe200078efcff */
[----:B------:R-:W-:Y:S05]  /*282c0*/  @!P4 HADD2 R113, -R42.H0_H0, -RZ.H0_H0 ;  /* 0xa00000ff2a71c230 */ /* 0x000fea0000000900 */
[----:B------:R1:W-:Y:S01]  /*282d0*/  @!P4 STL.S16 [R1+0x160], R113 ;  /* 0x000160710100c387 */ /* 0x0003e20000100600 */
[----:B----4-:R-:W-:Y:S01]  /*282e0*/  LOP3.LUT R60, R57, R237, R116, 0x96, !PT ;  /* 0x000000ed393c7212 */ /* 0x010fe200078e9674 */
[----:B------:R-:W-:Y:S01]  /*282f0*/  FADD.FTZ R57, R114, R78 ;  /* 0x0000004e72397221 */ /* 0x000fe20000010000 */
[----:B------:R-:W-:Y:S02]  /*28300*/  PRMT R116, R113, 0x7610, R116 ;  /* 0x0000761071747816 */ /* 0x000fe40000000074 */
[----:B------:R-:W-:Y:S01]  /*28310*/  LOP3.LUT R54, R60, 0xff, RZ, 0xc0, !PT ;  /* 0x000000ff3c367812 */ /* 0x000fe200078ec0ff */
[----:B------:R-:W-:Y:S01]  /*28320*/  FADD.FTZ R150, R53, R57 ;  /* 0x0000003935967221 */ /* 0x000fe20000010000 */
[----:B------:R-:W-:Y:S02]  /*28330*/  @!P4 PRMT R42, R116, 0x5410, RZ ;  /* 0x00005410742ac816 */ /* 0x000fe400000000ff */
[----:B------:R-:W-:Y:S02]  /*28340*/  ISETP.GE.U32.AND P6, PT, R217, R54, PT ;  /* 0x00000036d900720c */ /* 0x000fe40003fc6070 */
[----:B------:R-:W-:Y:S01]  /*28350*/  LOP3.LUT R54, R119, R232, R208, 0x96, !PT ;  /* 0x000000e877367212 */ /* 0x000fe200078e96d0 */
[----:B------:R4:W-:Y:S01]  /*28360*/  ST.E.U16 [R174.64+0x82], R42 ;  /* 0x0000822aae007985 */ /* 0x0009e2000c101504 */
[----:B------:R-:W-:Y:S02]  /*28370*/  PRMT R116, R45, 0x5410, R44 ;  /* 0x000054102d747816 */ /* 0x000fe4000000002c */
[----:B-1----:R-:W-:Y:S02]  /*28380*/  SHF.R.U32.HI R113, RZ, 0x10, R56 ;  /* 0x00000010ff717819 */ /* 0x002fe40000011638 */
[----:B----4-:R-:W-:Y:S01]  /*28390*/  PRMT R42, R136, 0x7610, R42 ;  /* 0x00007610882a7816 */ /* 0x010fe2000000002a */
[----:B--2---:R-:W-:Y:S02]  /*283a0*/  @!P3 HADD2 R120, -R45.H0_H0, -RZ.H0_H0 ;  /* 0xa00000ff2d78b230 */ /* 0x004fe40000000900 */
[----:B---3--:R-:W-:Y:S03]  /*283b0*/  @!P1 HADD2 R59, -R44.H0_H0, -RZ.H0_H0 ;  /* 0xa00000ff2c3b9230 */ /* 0x008fe60000000900 */
[----:B------:R-:W-:Y:S01]  /*283c0*/  PRMT R55, R120, 0x7610, R55 ;  /* 0x0000761078377816 */ /* 0x000fe20000000037 */
[----:B------:R1:W-:Y:S01]  /*283d0*/  @!P3 STL.S16 [R1+0x18c], R120 ;  /* 0x00018c780100b387 */ /* 0x0003e20000100600 */
[----:B------:R-:W-:Y:S03]  /*283e0*/  PRMT R56, R59, 0x7610, R56 ;  /* 0x000076103b387816 */ /* 0x000fe60000000038 */
[----:B------:R2:W-:Y:S01]  /*283f0*/  @!P1 STL.S16 [R1+0x178], R59 ;  /* 0x0001783b01009387 */ /* 0x0005e20000100600 */
[----:B------:R-:W-:Y:S02]  /*28400*/  @!P3 PRMT R45, R55, 0x5410, RZ ;  /* 0x00005410372db816 */ /* 0x000fe400000000ff */
[----:B------:R-:W-:Y:S01]  /*28410*/  SHF.R.U32.HI R55, RZ, 0x18, R60 ;  /* 0x00000018ff377819 */ /* 0x000fe2000001163c */
[----:B------:R2:W4:Y:S01]  /*28420*/  LDL.S16 R119, [R1+0x1c4] ;  /* 0x0001c40001777983 */ /* 0x0005220000100600 */
[----:B------:R-:W-:Y:S01]  /*28430*/  @!P1 PRMT R44, R56, 0x5410, RZ ;  /* 0x00005410382c9816 */ /* 0x000fe200000000ff */
[--C-:B------:R-:W-:Y:S01]  /*28440*/  FADD.FTZ R56, R58, R76.reuse ;  /* 0x0000004c3a387221 */ /* 0x100fe20000010000 */
[----:B------:R-:W-:Y:S01]  /*28450*/  ISETP.GE.U32.AND P1, PT, R217, R55, PT ;  /* 0x00000037d900720c */ /* 0x000fe20003f26070 */
[----:B------:R2:W2:Y:S01]  /*28460*/  LDL.S16 R144, [R1+0x1c0] ;  /* 0x0001c00001907983 */ /* 0x0004a20000100600 */
[----:B------:R-:W-:Y:S01]  /*28470*/  PRMT R76, R77, 0x7632, R76 ;  /* 0x000076324d4c7816 */ /* 0x000fe2000000004c */
[----:B------:R-:W-:Y:S01]  /*28480*/  FADD.FTZ R149, R2, R56 ;  /* 0x0000003802957221 */ /* 0x000fe20000010000 */
[----:B------:R-:W-:Y:S01]  /*28490*/  F2FP.PACK_AB R2, R53, R114 ;  /* 0x000000723502723e */ /* 0x000fe200000000ff */
[----:B------:R2:W-:Y:S01]  /*284a0*/  ST.E.U16 [R168.64+0x82], R44 ;  /* 0x0000822ca8007985 */ /* 0x0005e2000c101504 */
[----:B------:R-:W-:Y:S01]  /*284b0*/  SHF.R.U32.HI R53, RZ, 0x10, R60 ;  /* 0x00000010ff357819 */ /* 0x000fe2000001163c */
[----:B------:R-:W-:Y:S01]  /*284c0*/  IMAD.WIDE.U32 R54, R54, -0x2daee0ad, RZ ;  /* 0xd2511f5336367825 */ /* 0x000fe200078e00ff */
[----:B------:R-:W-:Y:S01]  /*284d0*/  LOP3.LUT R60, R60, 0xffff, RZ, 0xc0, !PT ;  /* 0x0000ffff3c3c7812 */ /* 0x000fe200078ec0ff */
[----:B------:R2:W-:Y:S01]  /*284e0*/  ST.E.U16 [R168.64+0x80], R45 ;  /* 0x0000802da8007985 */ /* 0x0005e2000c101504 */
[----:B------:R-:W-:Y:S02]  /*284f0*/  LOP3.LUT R53, R53, 0xff, RZ, 0xc0, !PT ;  /* 0x000000ff35357812 */ /* 0x000fe400078ec0ff */
[----:B------:R-:W-:Y:S02]  /*28500*/  LOP3.LUT R56, R55, R234, R180, 0x96, !PT ;  /* 0x000000ea37387212 */ /* 0x000fe400078e96b4 */
[----:B------:R-:W-:Y:S01]  /*28510*/  ISETP.GE.U32.AND P4, PT, R217, R53, PT ;  /* 0x00000035d900720c */ /* 0x000fe20003f86070 */
[----:B-1----:R1:W2:Y:S01]  /*28520*/  LDL.S16 R120, [R1+0x1ac] ;  /* 0x0001ac0001787983 */ /* 0x0022a20000100600 */
[----:B------:R-:W-:Y:S01]  /*28530*/  SHF.R.U32.HI R60, RZ, 0x8, R60 ;  /* 0x00000008ff3c7819 */ /* 0x000fe2000001163c */
[----:B------:R-:W-:Y:S01]  /*28540*/  IMAD.WIDE.U32 R56, R56, -0x326172a9, RZ ;  /* 0xcd9e8d5738387825 */ /* 0x000fe200078e00ff */
[----:B--2---:R-:W-:Y:S02]  /*28550*/  LOP3.LUT R59, R177, R233, R118, 0x96, !PT ;  /* 0x000000e9b13b7212 */ /* 0x004fe400078e9676 */
[----:B------:R1:W2:Y:S03]  /*28560*/  LDL.S16 R118, [R1+0x1e0] ;  /* 0x0001e00001767983 */ /* 0x0002a60000100600 */
[----:B------:R-:W-:Y:S05]  /*28570*/  IMAD.WIDE.U32 R58, R59, -0x2daee0ad, RZ ;  /* 0xd2511f533b3a7825 */ /* 0x000fea00078e00ff */
[----:B------:R-:W-:Y:S02]  /*28580*/  LOP3.LUT R59, R59, R241, R54, 0x96, !PT ;  /* 0x000000f13b3b7212 */ /* 0x000fe400078e9636 */
[----:B------:R-:W-:Y:S02]  /*28590*/  LOP3.LUT R54, R57, R231, R176, 0x96, !PT ;  /* 0x000000e739367212 */ /* 0x000fe400078e96b0 */
[----:B------:R-:W-:Y:S02]  /*285a0*/  PRMT R57, R183, 0x7610, R57 ;  /* 0x00007610b7397816 */ /* 0x000fe40000000039 */
[----:B------:R-:W-:Y:S01]  /*285b0*/  PRMT R44, R133, 0x7610, R44 ;  /* 0x00007610852c7816 */ /* 0x000fe2000000002c */
[----:B------:R-:W-:Y:S01]  /*285c0*/  IMAD.WIDE.U32 R54, R54, -0x2daee0ad, RZ ;  /* 0xd2511f5336367825 */ /* 0x000fe200078e00ff */
[----:B------:R-:W-:Y:S04]  /*285d0*/  PRMT R45, R131, 0x7632, R45 ;  /* 0x00007632832d7816 */ /* 0x000fe8000000002d */
[----:B------:R-:W-:Y:S01]  /*285e0*/  LOP3.LUT R55, R55, R239, R58, 0x96, !PT ;  /* 0x000000ef37377212 */ /* 0x000fe200078e963a */
[----:B------:R-:W-:Y:S05]  /*285f0*/  IMAD.WIDE.U32 R58, R59, -0x326172a9, RZ ;  /* 0xcd9e8d573b3a7825 */ /* 0x000fea00078e00ff */
[----:B------:R-:W-:Y:S02]  /*28600*/  LOP3.LUT R124, R59, R240, R56, 0x96, !PT ;  /* 0x000000f03b7c7212 */ /* 0x000fe400078e9638 */
[----:B------:R-:W-:Y:S03]  /*28610*/  PRMT R59, R127, 0x7610, R59 ;  /* 0x000076107f3b7816 */ /* 0x000fe6000000003b */
[----:B------:R-:W-:Y:S05]  /*28620*/  IMAD.WIDE.U32 R124, R124, -0x2daee0ad, RZ ;  /* 0xd2511f537c7c7825 */ /* 0x000fea00078e00ff */
[----:B------:R-:W-:Y:S01]  /*28630*/  LOP3.LUT R122, R125, R236, R54, 0x96, !PT ;  /* 0x000000ec7d7a7212 */ /* 0x000fe200078e9636 */
[----:B------:R-:W-:Y:S01]  /*28640*/  IMAD.WIDE.U32 R54, R55, -0x326172a9, RZ ;  /* 0xcd9e8d5737367825 */ /* 0x000fe200078e00ff */
[----:B------:R-:W-:Y:S03]  /*28650*/  PRMT R125, R71, 0x5410, R73 ;  /* 0x00005410477d7816 */ /* 0x000fe60000000049 */
[----:B------:R-:W-:Y:S01]  /*28660*/  IMAD.WIDE.U32 R122, R122, -0x326172a9, RZ ;  /* 0xcd9e8d577a7a7825 */ /* 0x000fe200078e00ff */
[--C-:B------:R-:W-:Y:S02]  /*28670*/  LOP3.LUT R78, R55, R238, R58.reuse, 0x96, !PT ;  /* 0x000000ee374e7212 */ /* 0x100fe400078e963a */
[----:B------:R-:W-:Y:S02]  /*28680*/  PRMT R58, R127, 0x7632, R58 ;  /* 0x000076327f3a7816 */ /* 0x000fe4000000003a */
[----:B------:R-:W-:Y:S04]  /*28690*/  LOP3.LUT R54, R123, R242, R54, 0x96, !PT ;  /* 0x000000f27b367212 */ /* 0x000fe800078e9636 */
[----:B------:R-:W-:Y:S04]  /*286a0*/  LOP3.LUT R53, R54, 0xff, RZ, 0xc0, !PT ;  /* 0x000000ff36357812 */ /* 0x000fe800078ec0ff */
[----:B------:R-:W-:Y:S02]  /*286b0*/  ISETP.GE.U32.AND P3, PT, R217, R53, PT ;  /* 0x00000035d900720c */ /* 0x000fe40003f66070 */
[C---:B------:R-:W-:Y:S11]  /*286c0*/  PRMT R53, R48.reuse, 0x7632, R53 ;  /* 0x0000763230357816 */ /* 0x040ff60000000035 */
[----:B----4-:R-:W-:Y:S05]  /*286d0*/  @!P3 HADD2 R119, -R48.H0_H0, -RZ.H0_H0 ;  /* 0xa00000ff3077b230 */ /* 0x010fea0000000900 */
[----:B------:R-:W-:Y:S01]  /*286e0*/  PRMT R55, R119, 0x7610, R55 ;  /* 0x0000761077377816 */ /* 0x000fe20000000037 */
[----:B------:R4:W-:Y:S04]  /*286f0*/  @!P3 STL.S16 [R1+0x1c4], R119 ;  /* 0x0001c4770100b387 */ /* 0x0009e80000100600 */
[----:B------:R1:W3:Y:S01]  /*28700*/  LDL.S16 R114, [R1+0x174] ;  /* 0x0001740001727983 */ /* 0x0002e20000100600 */
[----:B----4-:R-:W-:Y:S02]  /*28710*/  PRMT R119, R48, 0x5410, R53 ;  /* 0x0000541030777816 */ /* 0x010fe40000000035 */
[----:B------:R-:W-:Y:S02]  /*28720*/  @!P3 PRMT R48, R55, 0x5410, RZ ;  /* 0x000054103730b816 */ /* 0x000fe400000000ff */
[----:B------:R-:W-:Y:S03]  /*28730*/  LOP3.LUT R55, R54, 0xffff, RZ, 0xc0, !PT ;  /* 0x0000ffff36377812 */ /* 0x000fe600078ec0ff */
[----:B------:R-:W-:Y:S01]  /*28740*/  ST.E.U16 [R172.64+0x7e], R48 ;  /* 0x00007e30ac007985 */ /* 0x000fe2000c101504 */
[----:B------:R-:W-:Y:S04]  /*28750*/  SHF.R.U32.HI R55, RZ, 0x8, R55 ;  /* 0x00000008ff377819 */ /* 0x000fe80000011637 */
[----:B------:R-:W-:Y:S04]  /*28760*/  LOP3.LUT R55, R55, 0xffff, RZ, 0xc0, !PT ;  /* 0x0000ffff37377812 */ /* 0x000fe800078ec0ff */
[----:B------:R-:W-:Y:S11]  /*28770*/  ISETP.GE.U32.AND P3, PT, R217, R55, PT ;  /* 0x00000037d900720c */ /* 0x000ff60003f66070 */
[----:B------:R-:W-:Y:S02]  /*28780*/  @!UPT UIADD3 URZ, URZ, URZ, URZ ;  /* 0x0000003f3f3ff290 */ /* 0x000fe4000fffe03f */
[----:B--2---:R-:W-:Y:S05]  /*28790*/  @!P3 HADD2 R118, -R53.H0_H0, -RZ.H0_H0 ;  /* 0xa00000ff3576b230 */ /* 0x004fea0000000900 */
        /* <DEDUP_REMOVED lines=9> */
[----:B------:R-:W-:Y:S02]  /*28830*/  ISETP.GE.U32.AND P5, PT, R217, R55, PT ;  /* 0x00000037d900720c */ /* 0x000fe40003fa6070 */
[C---:B------:R-:W-:Y:S02]  /*28840*/  PRMT R55, R191.reuse, 0x7610, R55 ;  /* 0x00007610bf377816 */ /* 0x040fe40000000037 */
[----:B------:R-:W-:Y:S07]  /*28850*/  PRMT R54, R191, 0x7632, R54 ;  /* 0x00007632bf367816 */ /* 0x000fee0000000036 */
[----:B------:R-:W-:Y:S01]  /*28860*/  @!P3 HADD2 R144, -R54.H0_H0, -RZ.H0_H0 ;  /* 0xa00000ff3690b230 */ /* 0x000fe20000000900 */
[----:B--2---:R1:W2:Y:S01]  /*28870*/  LDL.S16 R118, [R1+0x154] ;  /* 0x0001540001767983 */ /* 0x0042a20000100600 */
[----:B------:R-:W-:Y:S03]  /*28880*/  @!P5 HADD2 R120, -R55.H0_H0, -RZ.H0_H0 ;  /* 0xa00000ff3778d230 */ /* 0x000fe60000000900 */
[----:B------:R-:W-:Y:S02]  /*28890*/  PRMT R56, R144, 0x7610, R56 ;  /* 0x0000761090387816 */ /* 0x000fe40000000038 */
[----:B------:R-:W-:Y:S01]  /*288a0*/  PRMT R139, R120, 0x7610, R139 ;  /* 0x00007610788b7816 */ /* 0x000fe2000000008b */
[----:B------:R1:W-:Y:S02]  /*288b0*/  @!P5 STL.S16 [R1+0x1ac], R120 ;  /* 0x0001ac780100d387 */ /* 0x0003e40000100600 */
[----:B-1----:R-:W-:Y:S02]  /*288c0*/  PRMT R120, R55, 0x5410, R54 ;  /* 0x0000541037787816 */ /* 0x002fe40000000036 */
[----:B------:R-:W-:Y:S02]  /*288d0*/  @!P5 PRMT R55, R139, 0x5410, RZ ;  /* 0x000054108b37d816 */ /* 0x000fe400000000ff */
[C---:B------:R-:W-:Y:S01]  /*288e0*/  ISETP.GE.U32.AND P5, PT, R217.reuse, R121, PT ;  /* 0x00000079d900720c */ /* 0x040fe20003fa6070 */
[----:B------:R1:W2:Y:S01]  /*288f0*/  LDL.S16 R139, [R1+0x150] ;  /* 0x00015000018b7983 */ /* 0x0002a20000100600 */
[----:B------:R-:W-:Y:S02]  /*28900*/  @!P3 PRMT R54, R56, 0x5410, RZ ;  /* 0x000054103836b816 */ /* 0x000fe400000000ff */
[----:B------:R-:W-:Y:S01]  /*28910*/  SHF.R.U32.HI R56, RZ, 0x8, R61 ;  /* 0x00000008ff387819 */ /* 0x000fe2000001163d */
[----:B------:R1:W-:Y:S03]  /*28920*/  @!P3 STL.S16 [R1+0x1c0], R144 ;  /* 0x0001c0900100b387 */ /* 0x0003e60000100600 */
[----:B------:R-:W-:Y:S01]  /*28930*/  LOP3.LUT R56, R56, 0xffff, RZ, 0xc0, !PT ;  /* 0x0000ffff38387812 */ /* 0x000fe200078ec0ff */
[----:B------:R-:W-:Y:S03]  /*28940*/  ST.E.U16 [R170.64+0x82], R54 ;  /* 0x00008236aa007985 */ /* 0x000fe6000c101504 */
[----:B------:R-:W-:Y:S01]  /*28950*/  ISETP.GE.U32.AND P3, PT, R217, R56, PT ;  /* 0x00000038d900720c */ /* 0x000fe20003f66070 */
[----:B------:R1:W-:Y:S01]  /*28960*/  ST.E.U16 [R170.64+0x80], R55 ;  /* 0x00008037aa007985 */ /* 0x0003e2000c101504 */
[----:B------:R-:W-:Y:S02]  /*28970*/  PRMT R56, R183, 0x7632, R56 ;  /* 0x00007632b7387816 */ /* 0x000fe40000000038 */
[----:B------:R-:W-:Y:S01]  /*28980*/  MUFU.EX2 R183, R204 ;  /* 0x000000cc00b77308 */ /* 0x000fe20000000800 */
[----:B-1----:R1:W2:Y:S01]  /*28990*/  LDL.S16 R144, [R1+0x13c] ;  /* 0x00013c0001907983 */ /* 0x0022a20000100600 */
[----:B------:R-:W-:Y:S01]  /*289a0*/  PRMT R55, R158, 0x7632, R55 ;  /* 0x000076329e377816 */ /* 0x000fe20000000037 */
[----:B---3--:R-:W-:Y:S05]  /*289b0*/  @!P5 HADD2 R114, -R57.H0_H0, -RZ.H0_H0 ;  /* 0xa00000ff3972d230 */ /* 0x008fea0000000900 */
[----:B------:R-:W-:Y:S01]  /*289c0*/  PRMT R143, R114, 0x7610, R143 ;  /* 0x00007610728f7816 */ /* 0x000fe2000000008f */
[----:B------:R3:W-:Y:S02]  /*289d0*/  @!P5 STL.S16 [R1+0x174], R114 ;  /* 0x000174720100d387 */ /* 0x0007e40000100600 */
[----:B---3--:R-:W-:Y:S02]  /*289e0*/  PRMT R114, R57, 0x5410, R56 ;  /* 0x0000541039727816 */ /* 0x008fe40000000038 */
[----:B------:R-:W-:Y:S02]  /*289f0*/  @!P5 PRMT R57, R143, 0x5410, RZ ;  /* 0x000054108f39d816 */ /* 0x000fe400000000ff */
[----:B------:R-:W-:Y:S01]  /*28a00*/  ISETP.GE.U32.AND P5, PT, R217, R115, PT ;  /* 0x00000073d900720c */ /* 0x000fe20003fa6070 */
[----:B------:R1:W3:Y:S04]  /*28a10*/  LDL.S16 R143, [R1+0x140] ;  /* 0x00014000018f7983 */ /* 0x0002e80000100600 */
[----:B------:R-:W-:Y:S01]  /*28a20*/  ST.E.U16 [R174.64+0x90], R57 ;  /* 0x00009039ae007985 */ /* 0x000fe2000c101504 */
[----:B----4-:R-:W-:Y:S05]  /*28a30*/  @!P2 HADD2 R140, -R56.H0_H0, -RZ.H0_H0 ;  /* 0xa00000ff388ca230 */ /* 0x010fea0000000900 */
[----:B------:R-:W-:Y:S01]  /*28a40*/  PRMT R61, R140, 0x7610, R61 ;  /* 0x000076108c3d7816 */ /* 0x000fe2000000003d */
[----:B------:R4:W-:Y:S03]  /*28a50*/  @!P2 STL.S16 [R1+0x188], R140 ;  /* 0x0001888c0100a387 */ /* 0x0009e60000100600 */
[----:B------:R-:W-:Y:S02]  /*28a60*/  @!P2 PRMT R56, R61, 0x5410, RZ ;  /* 0x000054103d38a816 */ /* 0x000fe400000000ff */
[----:B------:R-:W-:Y:S02]  /*28a70*/  LOP3.LUT R61, R113, 0xff, RZ, 0xc0, !PT ;  /* 0x000000ff713d7812 */ /* 0x000fe400078ec0ff */
[----:B------:R-:W-:Y:S01]  /*28a80*/  PRMT R113, R59, 0x5410, R58 ;  /* 0x000054103b717816 */ /* 0x000fe2000000003a */
[----:B------:R1:W-:Y:S01]  /*28a90*/  ST.E.U16 [R174.64+0x92], R56 ;  /* 0x00009238ae007985 */ /* 0x0003e2000c101504 */
[----:B------:R-:W-:Y:S02]  /*28aa0*/  ISETP.GE.U32.AND P2, PT, R217, R61, PT ;  /* 0x0000003dd900720c */ /* 0x000fe40003f46070 */
[----:B------:R-:W-:Y:S01]  /*28ab0*/  LOP3.LUT R61, R122, 0xff, RZ, 0xc0, !PT ;  /* 0x000000ff7a3d7812 */ /* 0x000fe200078ec0ff */
[----:B--2---:R-:W-:Y:S05]  /*28ac0*/  @!P5 HADD2 R118, -R59.H0_H0, -RZ.H0_H0 ;  /* 0xa00000ff3b76d230 */ /* 0x004fea0000000900 */
[----:B------:R-:W-:Y:S04]  /*28ad0*/  PRMT R69, R118, 0x7610, R69 ;  /* 0x0000761076457816 */ /* 0x000fe80000000045 */
[----:B------:R-:W-:Y:S01]  /*28ae0*/  @!P5 PRMT R59, R69, 0x5410, RZ ;  /* 0x00005410453bd816 */ /* 0x000fe200000000ff */
[----:B----4-:R3:W4:Y:S04]  /*28af0*/  LDL.S16 R140, [R1+0x14c] ;  /* 0x00014c00018c7983 */ /* 0x0107280000100600 */
[----:B------:R1:W-:Y:S04]  /*28b00*/  @!P5 STL.S16 [R1+0x154], R118 ;  /* 0x000154760100d387 */ /* 0x0003e80000100600 */
[----:B------:R1:W-:Y:S02]  /*28b10*/  ST.E.U16 [R168.64+0x90], R59 ;  /* 0x0000903ba8007985 */ /* 0x0003e4000c101504 */
[----:B-1----:R-:W-:Y:S01]  /*28b20*/  PRMT R56, R158, 0x7610, R56 ;  /* 0x000076109e387816 */ /* 0x002fe20000000038 */
[----:B------:R-:W-:Y:S01]  /*28b30*/  @!P0 HADD2 R139, -R58.H0_H0, -RZ.H0_H0 ;  /* 0xa00000ff3a8b8230 */ /* 0x000fe20000000900 */
[----:B------:R3:W3:Y:S04]  /*28b40*/  LDL.S16 R118, [R1+0x130] ;  /* 0x0001300001767983 */ /* 0x0006e80000100600 */
[----:B------:R-:W-:Y:S01]  /*28b50*/  PRMT R65, R139, 0x7610, R65 ;  /* 0x000076108b417816 */ /* 0x000fe20000000041 */
[----:B------:R1:W-:Y:S01]  /*28b60*/  @!P0 STL.S16 [R1+0x150], R139 ;  /* 0x0001508b01008387 */ /* 0x0003e20000100600 */
[----:B------:R-:W-:Y:S02]  /*28b70*/  PRMT R59, R155, 0x7632, R59 ;  /* 0x000076329b3b7816 */ /* 0x000fe4000000003b */
[----:B------:R-:W-:Y:S02]  /*28b80*/  @!P0 PRMT R58, R65, 0x5410, RZ ;  /* 0x00005410413a8816 */ /* 0x000fe400000000ff */
[----:B------:R-:W-:Y:S02]  /*28b90*/  ISETP.GE.U32.AND P0, PT, R217, R61, PT ;  /* 0x0000003dd900720c */ /* 0x000fe40003f06070 */
[----:B------:R-:W-:Y:S01]  /*28ba0*/  PRMT R61, R128, 0x7610, R61 ;  /* 0x00007610803d7816 */ /* 0x000fe2000000003d */
[----:B------:R1:W-:Y:S01]  /*28bb0*/  ST.E.U16 [R168.64+0x92], R58 ;  /* 0x0000923aa8007985 */ /* 0x0003e2000c101504 */
[----:B------:R-:W-:Y:S02]  /*28bc0*/  LOP3.LUT R65, R60, 0xffff, RZ, 0xc0, !PT ;  /* 0x0000ffff3c417812 */ /* 0x000fe400078ec0ff */
[----:B------:R-:W-:Y:S04]  /*28bd0*/  PRMT R60, R128, 0x7632, R60 ;  /* 0x00007632803c7816 */ /* 0x000fe8000000003c */
[----:B------:R-:W-:Y:S03]  /*28be0*/  PRMT R115, R61, 0x5410, R60 ;  /* 0x000054103d737816 */ /* 0x000fe6000000003c */
[----:B------:R-:W-:Y:S01]  /*28bf0*/  @!P0 HADD2 R144, -R61.H0_H0, -RZ.H0_H0 ;  /* 0xa00000ff3d908230 */ /* 0x000fe20000000900 */
[----:B-1----:R1:W3:Y:S04]  /*28c00*/  LDL.S16 R139, [R1+0x138] ;  /* 0x00013800018b7983 */ /* 0x0022e80000100600 */
[----:B------:R-:W-:Y:S01]  /*28c10*/  PRMT R64, R144, 0x7610, R64 ;  /* 0x0000761090407816 */ /* 0x000fe20000000040 */
[----:B------:R-:W-:Y:S03]  /*28c20*/  @!P0 STL.S16 [R1+0x13c], R144 ;  /* 0x00013c9001008387 */ /* 0x000fe60000100600 */
[----:B------:R-:W-:Y:S02]  /*28c30*/  @!P0 PRMT R61, R64, 0x5410, RZ ;  /* 0x00005410403d8816 */ /* 0x000fe400000000ff */
[----:B------:R-:W-:Y:S02]  /*28c40*/  LOP3.LUT R64, R122, 0xffff, RZ, 0xc0, !PT ;  /* 0x0000ffff7a407812 */ /* 0x000fe400078ec0ff */
[----:B------:R-:W-:Y:S01]  /*28c50*/  PRMT R58, R156, 0x7610, R58 ;  /* 0x000076109c3a7816 */ /* 0x000fe2000000003a */
[----:B------:R-:W-:Y:S01]  /*28c60*/  ST.E.U16 [R172.64+0x8e], R61 ;  /* 0x00008e3dac007985 */ /* 0x000fe2000c101504 */
[----:B------:R-:W-:Y:S04]  /*28c70*/  SHF.R.U32.HI R64, RZ, 0x8, R64 ;  /* 0x00000008ff407819 */ /* 0x000fe80000011640 */
[----:B------:R-:W-:Y:S04]  /*28c80*/  LOP3.LUT R64, R64, 0xffff, RZ, 0xc0, !PT ;  /* 0x0000ffff40407812 */ /* 0x000fe800078ec0ff */
[----:B------:R-:W-:Y:S01]  /*28c90*/  ISETP.GE.U32.AND P0, PT, R217, R64, PT ;  /* 0x00000040d900720c */ /* 0x000fe20003f06070 */
[----:B---3--:R-:W-:Y:S05]  /*28ca0*/  @!P6 HADD2 R143, -R80.H0_H0, -RZ.H0_H0 ;  /* 0xa00000ff508fe230 */ /* 0x008fea0000000900 */
[----:B------:R-:W-:Y:S01]  /*28cb0*/  PRMT R67, R143, 0x7610, R67 ;  /* 0x000076108f437816 */ /* 0x000fe20000000043 */
[----:B------:R3:W-:Y:S04]  /*28cc0*/  @!P6 STL.S16 [R1+0x140], R143 ;  /* 0x0001408f0100e387 */ /* 0x0007e80000100600 */
[----:B------:R1:W2:Y:S02]  /*28cd0*/  LDL.S16 R69, [R1+0x120] ;  /* 0x0001200001457983 */ /* 0x0002a40000100600 */
[----:B----4-:R-:W-:Y:S05]  /*28ce0*/  @!P0 HADD2 R140, -R60.H0_H0, -RZ.H0_H0 ;  /* 0xa00000ff3c8c8230 */ /* 0x010fea0000000900 */
[----:B------:R-:W-:Y:S01]  /*28cf0*/  PRMT R64, R140, 0x7610, R64 ;  /* 0x000076108c407816 */ /* 0x000fe20000000040 */
[----:B------:R-:W-:Y:S03]  /*28d00*/  @!P0 STL.S16 [R1+0x14c], R140 ;  /* 0x00014c8c01008387 */ /* 0x000fe60000100600 */
[----:B------:R-:W-:Y:S01]  /*28d10*/  @!P0 PRMT R60, R64, 0x5410, RZ ;  /* 0x00005410403c8816 */ /* 0x000fe200000000ff */
[----:B---3--:R1:W3:Y:S01]  /*28d20*/  LDL.S16 R143, [R1+0x12c] ;  /* 0x00012c00018f7983 */ /* 0x0082e20000100600 */
[--C-:B------:R-:W-:Y:S02]  /*28d30*/  SHF.R.U32.HI R64, RZ, 0x10, R122.reuse ;  /* 0x00000010ff407819 */ /* 0x100fe4000001167a */
[----:B------:R-:W-:Y:S01]  /*28d40*/  SHF.R.U32.HI R122, RZ, 0x18, R122 ;  /* 0x00000018ff7a7819 */ /* 0x000fe2000001167a */
[----:B------:R4:W-:Y:S01]  /*28d50*/  ST.E.U16 [R172.64+0x90], R60 ;  /* 0x0000903cac007985 */ /* 0x0009e2000c101504 */
[----:B------:R-:W-:Y:S02]  /*28d60*/  LOP3.LUT R64, R64, 0xff, RZ, 0xc0, !PT ;  /* 0x000000ff40407812 */ /* 0x000fe400078ec0ff */
[C---:B------:R-:W-:Y:S02]  /*28d70*/  ISETP.GE.U32.AND P0, PT, R217.reuse, R122, PT ;  /* 0x0000007ad900720c */ /* 0x040fe40003f06070 */
[----:B------:R-:W-:Y:S11]  /*28d80*/  ISETP.GE.U32.AND P5, PT, R217, R64, PT ;  /* 0x00000040d900720c */ /* 0x000ff60003fa6070 */
[----:B------:R-:W-:Y:S02]  /*28d90*/  @!UPT UIADD3 URZ, URZ, URZ, URZ ;  /* 0x0000003f3f3ff290 */ /* 0x000fe4000fffe03f */
[----:B------:R-:W-:Y:S05]  /*28da0*/  @!P5 HADD2 R118, -R77.H0_H0, -RZ.H0_H0 ;  /* 0xa00000ff4d76d230 */ /* 0x000fea0000000900 */
[----:B------:R-:W-:Y:S01]  /*28db0*/  PRMT R128, R118, 0x7610, R128 ;  /* 0x0000761076807816 */ /* 0x000fe20000000080 */
[----:B------:R1:W-:Y:S01]  /*28dc0*/  @!P5 STL.S16 [R1+0x130], R118 ;  /* 0x000130760100d387 */ /* 0x0003e20000100600 */
[----:B----4-:R-:W-:Y:S03]  /*28dd0*/  PRMT R60, R155, 0x7610, R60 ;  /* 0x000076109b3c7816 */ /* 0x010fe6000000003c */
[----:B------:R4:W4:Y:S01]  /*28de0*/  LDL.S16 R140, [R1+0x11c] ;  /* 0x00011c00018c7983 */ /* 0x0009220000100600 */
[----:B------:R-:W-:Y:S05]  /*28df0*/  @!P0 HADD2 R139, -R76.H0_H0, -RZ.H0_H0 ;  /* 0xa00000ff4c8b8230 */ /* 0x000fea0000000900 */
[----:B------:R-:W-:Y:S01]  /*28e00*/  PRMT R64, R139, 0x7610, R64 ;  /* 0x000076108b407816 */ /* 0x000fe20000000040 */
[----:B------:R1:W-:Y:S02]  /*28e10*/  @!P0 STL.S16 [R1+0x138], R139 ;  /* 0x0001388b01008387 */ /* 0x0003e40000100600 */
[----:B-1----:R-:W-:Y:S02]  /*28e20*/  PRMT R118, R77, 0x5410, R76 ;  /* 0x000054104d767816 */ /* 0x002fe4000000004c */
[----:B------:R-:W-:Y:S02]  /*28e30*/  @!P5 PRMT R77, R128, 0x5410, RZ ;  /* 0x00005410804dd816 */ /* 0x000fe400000000ff */
[----:B------:R-:W-:Y:S01]  /*28e40*/  @!P0 PRMT R76, R64, 0x5410, RZ ;  /* 0x00005410404c8816 */ /* 0x000fe200000000ff */
[----:B------:R1:W4:Y:S01]  /*28e50*/  LDL.S16 R128, [R1+0x108] ;  /* 0x0001080001807983 */ /* 0x0003220000100600 */
[----:B------:R-:W-:Y:S02]  /*28e60*/  ISETP.GE.U32.AND P0, PT, R217, R126, PT ;  /* 0x0000007ed900720c */ /* 0x000fe40003f06070 */
[----:B------:R-:W-:Y:S01]  /*28e70*/  PRMT R126, R80, 0x5410, R75 ;  /* 0x00005410507e7816 */ /* 0x000fe2000000004b */
[----:B------:R-:W-:Y:S01]  /*28e80*/  ST.E.U16 [R170.64+0x90], R77 ;  /* 0x0000904daa007985 */ /* 0x000fe2000c101504 */
[----:B------:R-:W-:Y:S02]  /*28e90*/  @!P6 PRMT R80, R67, 0x5410, RZ ;  /* 0x000054104350e816 */ /* 0x000fe400000000ff */
[----:B------:R-:W-:Y:S01]  /*28ea0*/  ISETP.GE.U32.AND P6, PT, R217, R65, PT ;  /* 0x00000041d900720c */ /* 0x000fe20003fc6070 */
[----:B------:R-:W-:Y:S01]  /*28eb0*/  IMAD.WIDE.U32 R64, R78, -0x2daee0ad, RZ ;  /* 0xd2511f534e407825 */ /* 0x000fe200078e00ff */
[----:B------:R-:W-:Y:S01]  /*28ec0*/  LOP3.LUT P5, RZ, R220, 0x2000000, RZ, 0xc0, !PT ;  /* 0x02000000dcff7812 */ /* 0x000fe200078ac0ff */
[----:B------:R1:W-:Y:S01]  /*28ed0*/  ST.E.U16 [R170.64+0x92], R76 ;  /* 0x0000924caa007985 */ /* 0x0003e2000c101504 */
[----:B------:R-:W-:Y:S02]  /*28ee0*/  PRMT R78, R79, 0x7632, R78 ;  /* 0x000076324f4e7816 */ /* 0x000fe4000000004e */
[----:B------:R-:W-:Y:S01]  /*28ef0*/  LOP3.LUT R67, R65, R237, R124, 0x96, !PT ;  /* 0x000000ed41437212 */ /* 0x000fe200078e967c */
[----:B------:R-:W-:Y:S01]  /*28f00*/  ST.E.U16 [R174.64+0xa0], R80 ;  /* 0x0000a050ae007985 */ /* 0x000fe2000c101504 */
[----:B------:R-:W-:Y:S02]  /*28f10*/  LOP3.LUT R62, R64, 0xff, RZ, 0xc0, !PT ;  /* 0x000000ff403e7812 */ /* 0x000fe400078ec0ff */
[----:B------:R-:W-:Y:S01]  /*28f20*/  SHF.R.U32.HI R49, RZ, 0x18, R64 ;  /* 0x00000018ff317819 */ /* 0x000fe20000011640 */
[----:B------:R2:W4:Y:S01]  /*28f30*/  LDL.S16 R139, [R1+0x10c] ;  /* 0x00010c00018b7983 */ /* 0x0005220000100600 */
[----:B-1----:R-:W-:Y:S01]  /*28f40*/  PRMT R76, R60, 0x5410, R59 ;  /* 0x000054103c4c7816 */ /* 0x002fe2000000003b */
[----:B--2---:R-:W-:Y:S05]  /*28f50*/  @!P6 HADD2 R69, -R75.H0_H0, -RZ.H0_H0 ;  /* 0xa00000ff4b45e230 */ /* 0x004fea0000000900 */
[----:B------:R-:W-:Y:S01]  /*28f60*/  PRMT R68, R69, 0x7610, R68 ;  /* 0x0000761045447816 */ /* 0x000fe20000000044 */
[----:B------:R1:W-:Y:S03]  /*28f70*/  @!P6 STL.S16 [R1+0x120], R69 ;  /* 0x000120450100e387 */ /* 0x0003e60000100600 */
[----:B------:R-:W-:Y:S01]  /*28f80*/  @!P6 PRMT R75, R68, 0x5410, RZ ;  /* 0x00005410444be816 */ /* 0x000fe200000000ff */
[----:B------:R2:W2:Y:S01]  /*28f90*/  LDL.S16 R124, [R1+0x104] ;  /* 0x00010400017c7983 */ /* 0x0004a20000100600 */
[----:B------:R-:W-:Y:S03]  /*28fa0*/  LOP3.LUT R68, R67, 0xffff, RZ, 0xc0, !PT ;  /* 0x0000ffff43447812 */ /* 0x000fe600078ec0ff */
[----:B------:R-:W-:Y:S01]  /*28fb0*/  ST.E.U16 [R174.64+0xa2], R75 ;  /* 0x0000a24bae007985 */ /* 0x000fe2000c101504 */
[----:B------:R-:W-:Y:S04]  /*28fc0*/  SHF.R.U32.HI R68, RZ, 0x8, R68 ;  /* 0x00000008ff447819 */ /* 0x000fe80000011644 */
[----:B------:R-:W-:Y:S04]  /*28fd0*/  LOP3.LUT R68, R68, 0xffff, RZ, 0xc0, !PT ;  /* 0x0000ffff44447812 */ /* 0x000fe800078ec0ff */
[----:B------:R-:W-:Y:S02]  /*28fe0*/  ISETP.GE.U32.AND P6, PT, R217, R68, PT ;  /* 0x00000044d900720c */ /* 0x000fe40003fc6070 */
[--C-:B------:R-:W-:Y:S04]  /*28ff0*/  SHF.R.U32.HI R68, RZ, 0x10, R67.reuse ;  /* 0x00000010ff447819 */ /* 0x100fe80000011643 */
[----:B------:R-:W-:Y:S02]  /*29000*/  LOP3.LUT R68, R68, 0xff, RZ, 0xc0, !PT ;  /* 0x000000ff44447812 */ /* 0x000fe400078ec0ff */
[----:B-1----:R-:W-:Y:S02]  /*29010*/  LOP3.LUT R69, R67, 0xff, RZ, 0xc0, !PT ;  /* 0x000000ff43457812 */ /* 0x002fe400078ec0ff */
[----:B------:R-:W-:Y:S01]  /*29020*/  SHF.R.U32.HI R67, RZ, 0x18, R67 ;  /* 0x00000018ff437819 */ /* 0x000fe20000011643 */
[----:B---3--:R-:W-:Y:S05]  /*29030*/  @!P4 HADD2 R143, -R71.H0_H0, -RZ.H0_H0 ;  /* 0xa00000ff478fc230 */ /* 0x008fea0000000900 */
[----:B------:R-:W-:Y:S01]  /*29040*/  PRMT R122, R143, 0x7610, R122 ;  /* 0x000076108f7a7816 */ /* 0x000fe2000000007a */
[----:B------:R-:W-:Y:S03]  /*29050*/  @!P4 STL.S16 [R1+0x12c], R143 ;  /* 0x00012c8f0100c387 */ /* 0x000fe60000100600 */
[----:B------:R-:W-:Y:S02]  /*29060*/  @!P4 PRMT R71, R122, 0x5410, RZ ;  /* 0x000054107a47c816 */ /* 0x000fe400000000ff */
[----:B------:R-:W-:Y:S01]  /*29070*/  ISETP.GE.U32.AND P4, PT, R217, R69, PT ;  /* 0x00000045d900720c */ /* 0x000fe20003f86070 */
[----:B------:R1:W3:Y:S01]  /*29080*/  LDL.S16 R122, [R1+0xe8] ;  /* 0x0000e800017a7983 */ /* 0x0002e20000100600 */
[----:B------:R-:W-:Y:S03]  /*29090*/  PRMT R69, R129, 0x7632, R69 ;  /* 0x0000763281457816 */ /* 0x000fe60000000045 */
[----:B------:R-:W-:Y:S01]  /*290a0*/  ST.E.U16 [R168.64+0xa0], R71 ;  /* 0x0000a047a8007985 */ /* 0x000fe2000c101504 */
[----:B----4-:R-:W-:Y:S05]  /*290b0*/  @!P1 HADD2 R140, -R73.H0_H0, -RZ.H0_H0 ;  /* 0xa00000ff498c9230 */ /* 0x010fea0000000900 */
[----:B------:R-:W-:Y:S01]  /*290c0*/  PRMT R121, R140, 0x7610, R121 ;  /* 0x000076108c797816 */ /* 0x000fe20000000079 */
[----:B------:R-:W-:Y:S03]  /*290d0*/  @!P1 STL.S16 [R1+0x11c], R140 ;  /* 0x00011c8c01009387 */ /* 0x000fe60000100600 */
[----:B------:R-:W-:Y:S02]  /*290e0*/  @!P1 PRMT R73, R121, 0x5410, RZ ;  /* 0x0000541079499816 */ /* 0x000fe400000000ff */
[----:B------:R-:W-:Y:S01]  /*290f0*/  ISETP.GE.U32.AND P1, PT, R217, R68, PT ;  /* 0x00000044d900720c */ /* 0x000fe20003f26070 */
[----:B------:R1:W4:Y:S01]  /*29100*/  LDL.S16 R121, [R1+0xf8] ;  /* 0x0000f80001797983 */ /* 0x0003220000100600 */
[----:B------:R-:W-:Y:S03]  /*29110*/  PRMT R68, R132, 0x7610, R68 ;  /* 0x0000761084447816 */ /* 0x000fe60000000044 */
[----:B------:R-:W-:Y:S01]  /*29120*/  ST.E.U16 [R168.64+0xa2], R73 ;  /* 0x0000a249a8007985 */ /* 0x000fe2000c101504 */
[----:B------:R-:W-:Y:S05]  /*29130*/  @!P6 HADD2 R128, -R69.H0_H0, -RZ.H0_H0 ;  /* 0xa00000ff4580e230 */ /* 0x000fea0000000900 */
[----:B------:R-:W-:Y:S01]  /*29140*/  PRMT R127, R128, 0x7610, R127 ;  /* 0x00007610807f7816 */ /* 0x000fe2000000007f */
[----:B------:R-:W-:Y:S05]  /*29150*/  @!P4 HADD2 R139, -R70.H0_H0, -RZ.H0_H0 ;  /* 0xa00000ff468bc230 */ /* 0x000fea0000000900 */
[----:B------:R-:W-:Y:S01]  /*29160*/  PRMT R138, R139, 0x7610, R138 ;  /* 0x000076108b8a7816 */ /* 0x000fe2000000008a */
[----:B------:R-:W-:Y:S04]  /*29170*/  @!P4 STL.S16 [R1+0x10c], R139 ;  /* 0x00010c8b0100c387 */ /* 0x000fe80000100600 */
[----:B------:R1:W-:Y:S02]  /*29180*/  @!P6 STL.S16 [R1+0x108], R128 ;  /* 0x000108800100e387 */ /* 0x0003e40000100600 */
[----:B-1----:R-:W-:Y:S02]  /*29190*/  PRMT R128, R70, 0x5410, R69 ;  /* 0x0000541046807816 */ /* 0x002fe40000000045 */
[----:B------:R-:W-:Y:S02]  /*291a0*/  @!P4 PRMT R70, R138, 0x5410, RZ ;  /* 0x000054108a46c816 */ /* 0x000fe400000000ff */
[----:B------:R-:W-:Y:S02]  /*291b0*/  ISETP.GE.U32.AND P4, PT, R217, R67, PT ;  /* 0x00000043d900720c */ /* 0x000fe40003f86070 */
[----:B------:R-:W-:Y:S01]  /*291c0*/  @!P6 PRMT R69, R127, 0x5410, RZ ;  /* 0x000054107f45e816 */ /* 0x000fe200000000ff */
[----:B------:R-:W-:Y:S01]  /*291d0*/  ST.E.U16 [R172.64+0x9e], R70 ;  /* 0x00009e46ac007985 */ /* 0x000fe2000c101504 */
[----:B------:R-:W-:Y:S02]  /*291e0*/  ISETP.GE.U32.AND P6, PT, R217, R62, PT ;  /* 0x0000003ed900720c */ /* 0x000fe40003fc6070 */
[----:B------:R-:W-:Y:S01]  /*291f0*/  LOP3.LUT R62, R64, 0xffff, RZ, 0xc0, !PT ;  /* 0x0000ffff403e7812 */ /* 0x000fe200078ec0ff */
[----:B------:R-:W-:Y:S01]  /*29200*/  ST.E.U16 [R172.64+0xa0], R69 ;  /* 0x0000a045ac007985 */ /* 0x000fe2000c101504 */
[----:B------:R-:W-:Y:S02]  /*29210*/  PRMT R127, R72, 0x5410, R74 ;  /* 0x00005410487f7816 */ /* 0x000fe4000000004a */
[----:B------:R-:W-:Y:S02]  /*29220*/  SHF.R.U32.HI R62, RZ, 0x8, R62 ;  /* 0x00000008ff3e7819 */ /* 0x000fe4000001163e */
[----:B------:R-:W-:Y:S02]  /*29230*/  SHF.R.U32.HI R64, RZ, 0x10, R64 ;  /* 0x00000010ff407819 */ /* 0x000fe40000011640 */
[----:B------:R-:W-:Y:S02]  /*29240*/  LOP3.LUT R50, R62, 0xffff, RZ, 0xc0, !PT ;  /* 0x0000ffff3e327812 */ /* 0x000fe400078ec0ff */
[----:B------:R-:W-:Y:S02]  /*29250*/  IADD3 R62, R203, 0x3, RZ ;  /* 0x00000003cb3e7810 */ /* 0x000fe40007ffe0ff */
[----:B------:R-:W-:Y:S02]  /*29260*/  PRMT R67, R132, 0x7632, R67 ;  /* 0x0000763284437816 */ /* 0x000fe40000000043 */
[----:B------:R-:W-:Y:S04]  /*29270*/  LOP3.LUT R151, R215, R62, RZ, 0x3c, !PT ;  /* 0x0000003ed7977212 */ /* 0x000fe800078e3cff */
[----:B------:R-:W-:Y:S01]  /*29280*/  LOP3.LUT R62, R151, R213, RZ, 0x3c, !PT ;  /* 0x000000d5973e7212 */ /* 0x000fe200078e3cff */
[----:B--2---:R-:W-:Y:S05]  /*29290*/  @!P1 HADD2 R124, -R72.H0_H0, -RZ.H0_H0 ;  /* 0xa00000ff487c9230 */ /* 0x004fea0000000900 */
[----:B------:R-:W-:Y:S01]  /*292a0*/  PRMT R123, R124, 0x7610, R123 ;  /* 0x000076107c7b7816 */ /* 0x000fe2000000007b */
[----:B------:R-:W-:Y:S03]  /*292b0*/  @!P1 STL.S16 [R1+0x104], R124 ;  /* 0x0001047c01009387 */ /* 0x000fe60000100600 */
[----:B------:R-:W-:Y:S02]  /*292c0*/  @!P1 PRMT R72, R123, 0x5410, RZ ;  /* 0x000054107b489816 */ /* 0x000fe400000000ff */
[----:B------:R-:W-:Y:S03]  /*292d0*/  ISETP.GE.U32.AND P1, PT, R217, R50, PT ;  /* 0x00000032d900720c */ /* 0x000fe60003f26070 */
[----:B------:R-:W-:Y:S01]  /*292e0*/  ST.E.U16 [R170.64+0xa0], R72 ;  /* 0x0000a048aa007985 */ /* 0x000fe2000c101504 */
[----:B---3--:R-:W-:Y:S05]  /*292f0*/  @!P4 HADD2 R122, -R74.H0_H0, -RZ.H0_H0 ;  /* 0xa00000ff4a7ac230 */ /* 0x008fea0000000900 */
[----:B------:R-:W-:Y:S01]  /*29300*/  PRMT R63, R122, 0x7610, R63 ;  /* 0x000076107a3f7816 */ /* 0x000fe2000000003f */
[----:B------:R1:W-:Y:S03]  /*29310*/  @!P4 STL.S16 [R1+0xe8], R122 ;  /* 0x0000e87a0100c387 */ /* 0x0003e60000100600 */
[----:B------:R-:W-:Y:S01]  /*29320*/  @!P4 PRMT R74, R63, 0x5410, RZ ;  /* 0x000054103f4ac816 */ /* 0x000fe200000000ff */
[----:B------:R-:W-:Y:S01]  /*29330*/  IMAD.WIDE.U32 R62, R62, -0x326172a9, RZ ;  /* 0xcd9e8d573e3e7825 */ /* 0x000fe200078e00ff */
[----:B------:R-:W-:Y:S02]  /*29340*/  ISETP.GE.U32.AND P4, PT, R217, R49, PT ;  /* 0x00000031d900720c */ /* 0x000fe40003f86070 */
[----:B------:R-:W-:Y:S01]  /*29350*/  LOP3.LUT R49, R64, 0xff, RZ, 0xc0, !PT ;  /* 0x000000ff40317812 */ /* 0x000fe200078ec0ff */
[----:B------:R-:W-:Y:S01]  /*29360*/  ST.E.U16 [R170.64+0xa2], R74 ;  /* 0x0000a24aaa007985 */ /* 0x000fe2000c101504 */
[----:B------:R-:W-:Y:S05]  /*29370*/  LOP3.LUT R64, R63, R232, R210, 0x96, !PT ;  /* 0x000000e83f407212 */ /* 0x000fea00078e96d2 */
[----:B------:R-:W-:Y:S05]  /*29380*/  IMAD.WIDE.U32 R64, R64, -0x2daee0ad, RZ ;  /* 0xd2511f5340407825 */ /* 0x000fea00078e00ff */
[----:B------:R-:W-:Y:S02]  /*29390*/  LOP3.LUT R65, R65, R234, R182, 0x96, !PT ;  /* 0x000000ea41417212 */ /* 0x000fe400078e96b6 */
[----:B-1----:R-:W-:Y:S01]  /*293a0*/  PRMT R122, R79, 0x5410, R78 ;  /* 0x000054104f7a7816 */ /* 0x002fe2000000004e */
[----:B----4-:R-:W-:Y:S05]  /*293b0*/  @!P5 HADD2 R121, -R79.H0_H0, -RZ.H0_H0 ;  /* 0xa00000ff4f79d230 */ /* 0x010fea0000000900 */
[----:B------:R-:W-:Y:S01]  /*293c0*/  PRMT R50, R121, 0x7610, R50 ;  /* 0x0000761079327816 */ /* 0x000fe20000000032 */
[----:B------:R1:W-:Y:S03]  /*293d0*/  @!P5 STL.S16 [R1+0xf8], R121 ;  /* 0x0000f8790100d387 */ /* 0x0003e60000100600 */
[----:B------:R-:W-:Y:S01]  /*293e0*/  @!P5 PRMT R79, R50, 0x5410, RZ ;  /* 0x00005410324fd816 */ /* 0x000fe200000000ff */
[----:B------:R2:W3:Y:S01]  /*293f0*/  LDL.S16 R138, [R1+0xf0] ;  /* 0x0000f000018a7983 */ /* 0x0004e20000100600 */
[--C-:B------:R-:W-:Y:S02]  /*29400*/  LOP3.LUT R50, R179, R233, R62.reuse, 0x96, !PT ;  /* 0x000000e9b3327212 */ /* 0x100fe400078e963e */
[----:B------:R-:W-:Y:S01]  /*29410*/  ISETP.GE.U32.AND P5, PT, R217, R49, PT ;  /* 0x00000031d900720c */ /* 0x000fe20003fa6070 */
[----:B------:R2:W4:Y:S01]  /*29420*/  LDL.S16 R123, [R1+0xe4] ;  /* 0x0000e400017b7983 */ /* 0x0005220000100600 */
[----:B------:R-:W-:Y:S01]  /*29430*/  LOP3.LUT R62, R177, R233, R62, 0x96, !PT ;  /* 0x000000e9b13e7212 */ /* 0x000fe200078e963e */
[----:B------:R-:W-:Y:S02]  /*29440*/  IMAD.WIDE.U32 R50, R50, -0x2daee0ad, RZ ;  /* 0xd2511f5332327825 */ /* 0x000fe400078e00ff */
[----:B------:R2:W2:Y:S03]  /*29450*/  LDL.S16 R143, [R1+0xd8] ;  /* 0x0000d800018f7983 */ /* 0x0004a60000100600 */
[----:B------:R-:W-:Y:S01]  /*29460*/  LOP3.LUT R51, R51, R241, R64, 0x96, !PT ;  /* 0x000000f133337212 */ /* 0x000fe200078e9640 */
[----:B------:R2:W2:Y:S01]  /*29470*/  LDL.S16 R124, [R1+0xd4] ;  /* 0x0000d400017c7983 */ /* 0x0004a20000100600 */
[----:B------:R-:W-:Y:S03]  /*29480*/  IMAD.WIDE.U32 R64, R65, -0x326172a9, RZ ;  /* 0xcd9e8d5741407825 */ /* 0x000fe600078e00ff */
[----:B------:R-:W-:Y:S02]  /*29490*/  ST.E.U16 [R174.64+0xb0], R79 ;  /* 0x0000b04fae007985 */ /* 0x000fe4000c101504 */
[----:B------:R-:W-:Y:S02]  /*294a0*/  LOP3.LUT R46, R65, R231, R178, 0x96, !PT ;  /* 0x000000e7412e7212 */ /* 0x000fe400078e96b2 */
[----:B-1----:R1:W2:Y:S03]  /*294b0*/  LDL.S16 R121, [R1+0xec] ;  /* 0x0000ec0001797983 */ /* 0x0022a60000100600 */
[----:B------:R-:W-:Y:S05]  /*294c0*/  IMAD.WIDE.U32 R46, R46, -0x2daee0ad, RZ ;  /* 0xd2511f532e2e7825 */ /* 0x000fea00078e00ff */
[----:B------:R-:W-:Y:S01]  /*294d0*/  LOP3.LUT R47, R47, R239, R50, 0x96, !PT ;  /* 0x000000ef2f2f7212 */ /* 0x000fe200078e9632 */
[----:B------:R-:W-:Y:S05]  /*294e0*/  IMAD.WIDE.U32 R50, R51, -0x326172a9, RZ ;  /* 0xcd9e8d5733327825 */ /* 0x000fea00078e00ff */
[----:B------:R-:W-:Y:S05]  /*294f0*/  LOP3.LUT R64, R51, R240, R64, 0x96, !PT ;  /* 0x000000f033407212 */ /* 0x000fea00078e9640 */
[----:B------:R-:W-:Y:S05]  /*29500*/  IMAD.WIDE.U32 R64, R64, -0x2daee0ad, RZ ;  /* 0xd2511f5340407825 */ /* 0x000fea00078e00ff */
[----:B------:R-:W-:Y:S01]  /*29510*/  LOP3.LUT R51, R65, R236, R46, 0x96, !PT ;  /* 0x000000ec41337212 */ /* 0x000fe200078e962e */
[----:B------:R-:W-:Y:S01]  /*29520*/  IMAD.WIDE.U32 R46, R47, -0x326172a9, RZ ;  /* 0xcd9e8d572f2e7825 */ /* 0x000fe200078e00ff */
[----:B------:R-:W-:Y:S04]  /*29530*/  PRMT R65, R66, 0x7632, R65 ;  /* 0x0000763242417816 */ /* 0x000fe80000000041 */
[----:B------:R-:W-:Y:S01]  /*29540*/  LOP3.LUT R49, R47, R238, R50, 0x96, !PT ;  /* 0x000000ee2f317212 */ /* 0x000fe200078e9632 */
[----:B------:R-:W-:Y:S05]  /*29550*/  IMAD.WIDE.U32 R50, R51, -0x326172a9, RZ ;  /* 0xcd9e8d5733327825 */ /* 0x000fea00078e00ff */
[--C-:B------:R-:W-:Y:S02]  /*29560*/  LOP3.LUT R0, R51, R242, R46.reuse, 0x96, !PT ;  /* 0x000000f233007212 */ /* 0x100fe400078e962e */
[----:B------:R-:W-:Y:S02]  /*29570*/  PRMT R46, R131, 0x7610, R46 ;  /* 0x00007610832e7816 */ /* 0x000fe4000000002e */
[----:B------:R-:W-:Y:S01]  /*29580*/  LOP3.LUT R3, R0, 0xff, RZ, 0xc0, !PT ;  /* 0x000000ff00037812 */ /* 0x000fe200078ec0ff */
[----:B---3--:R-:W-:Y:S02]  /*29590*/  @!P3 HADD2 R138, -R78.H0_H0, -RZ.H0_H0 ;  /* 0xa00000ff4e8ab230 */ /* 0x008fe40000000900 */
[----:B----4-:R-:W-:Y:S03]  /*295a0*/  @!P0 HADD2 R123, -R67.H0_H0, -RZ.H0_H0 ;  /* 0xa00000ff437b8230 */ /* 0x010fe60000000900 */
[----:B------:R-:W-:Y:S01]  /*295b0*/  PRMT R137, R138, 0x7610, R137 ;  /* 0x000076108a897816 */ /* 0x000fe20000000089 */
[----:B------:R3:W-:Y:S01]  /*295c0*/  @!P3 STL.S16 [R1+0xf0], R138 ;  /* 0x0000f08a0100b387 */ /* 0x0007e20000100600 */
[----:B--2---:R-:W-:Y:S02]  /*295d0*/  @!P6 HADD2 R143, -R66.H0_H0, -RZ.H0_H0 ;  /* 0xa00000ff428fe230 */ /* 0x004fe40000000900 */
[----:B------:R-:W-:Y:S02]  /*295e0*/  @!P3 PRMT R78, R137, 0x5410, RZ ;  /* 0x00005410894eb816 */ /* 0x000fe400000000ff */
[----:B------:R-:W-:Y:S01]  /*295f0*/  PRMT R47, R123, 0x7610, R47 ;  /* 0x000076107b2f7816 */ /* 0x000fe2000000002f */
[----:B------:R-:W-:Y:S01]  /*29600*/  @!P1 HADD2 R124, -R65.H0_H0, -RZ.H0_H0 ;  /* 0xa00000ff417c9230 */ /* 0x000fe20000000900 */
[----:B------:R-:W-:Y:S01]  /*29610*/  ISETP.GE.U32.AND P3, PT, R217, R3, PT ;  /* 0x00000003d900720c */ /* 0x000fe20003f66070 */
[----:B------:R-:W-:Y:S01]  /*29620*/  ST.E.U16 [R174.64+0xb2], R78 ;  /* 0x0000b24eae007985 */ /* 0x000fe2000c101504 */
[----:B------:R-:W-:Y:S02]  /*29630*/  LOP3.LUT R3, R0, 0xffff, RZ, 0xc0, !PT ;  /* 0x0000ffff00037812 */ /* 0x000fe400078ec0ff */
[----:B------:R-:W-:Y:S02]  /*29640*/  PRMT R141, R124, 0x7610, R141 ;  /* 0x000076107c8d7816 */ /* 0x000fe4000000008d */
[----:B------:R-:W-:Y:S02]  /*29650*/  SHF.R.U32.HI R3, RZ, 0x8, R3 ;  /* 0x00000008ff037819 */ /* 0x000fe40000011603 */
[----:B------:R-:W-:Y:S01]  /*29660*/  PRMT R142, R143, 0x7610, R142 ;  /* 0x000076108f8e7816 */ /* 0x000fe2000000008e */
[----:B------:R-:W-:Y:S01]  /*29670*/  @!P2 HADD2 R121, -R68.H0_H0, -RZ.H0_H0 ;  /* 0xa00000ff4479a230 */ /* 0x000fe20000000900 */
[----:B------:R-:W-:Y:S04]  /*29680*/  LOP3.LUT R3, R3, 0xffff, RZ, 0xc0, !PT ;  /* 0x0000ffff03037812 */ /* 0x000fe800078ec0ff */
[----:B------:R-:W-:Y:S01]  /*29690*/  PRMT R129, R121, 0x7610, R129 ;  /* 0x0000761079817816 */ /* 0x000fe20000000081 */
[----:B------:R2:W-:Y:S04]  /*296a0*/  @!P2 STL.S16 [R1+0xec], R121 ;  /* 0x0000ec790100a387 */ /* 0x0005e80000100600 */
[----:B------:R1:W4:Y:S04]  /*296b0*/  LDL.S16 R140, [R1+0xbc] ;  /* 0x0000bc00018c7983 */ /* 0x0003280000100600 */
[----:B------:R1:W4:Y:S04]  /*296c0*/  LDL.S16 R139, [R1+0xb8] ;  /* 0x0000b800018b7983 */ /* 0x0003280000100600 */
[----:B---3--:R1:W3:Y:S04]  /*296d0*/  LDL.S16 R138, [R1+0xd0] ;  /* 0x0000d000018a7983 */ /* 0x0082e80000100600 */
[----:B------:R1:W3:Y:S04]  /*296e0*/  LDL.S16 R137, [R1+0xcc] ;  /* 0x0000cc0001897983 */ /* 0x0002e80000100600 */
[----:B------:R1:W-:Y:S01]  /*296f0*/  @!P0 STL.S16 [R1+0xe4], R123 ;  /* 0x0000e47b01008387 */ /* 0x0003e20000100600 */
[----:B--2---:R-:W-:Y:S02]  /*29700*/  PRMT R121, R68, 0x5410, R67 ;  /* 0x0000541044797816 */ /* 0x004fe40000000043 */
[----:B------:R-:W-:Y:S02]  /*29710*/  @!P2 PRMT R68, R129, 0x5410, RZ ;  /* 0x000054108144a816 */ /* 0x000fe400000000ff */
[----:B------:R-:W-:Y:S01]  /*29720*/  ISETP.GE.U32.AND P2, PT, R217, R3, PT ;  /* 0x00000003d900720c */ /* 0x000fe20003f46070 */
[----:B------:R2:W2:Y:S01]  /*29730*/  LDL.S16 R129, [R1+0xc8] ;  /* 0x0000c80001817983 */ /* 0x0004a20000100600 */
[--C-:B------:R-:W-:Y:S02]  /*29740*/  SHF.R.U32.HI R3, RZ, 0x18, R0.reuse ;  /* 0x00000018ff037819 */ /* 0x100fe40000011600 */
[----:B------:R-:W-:Y:S01]  /*29750*/  SHF.R.U32.HI R0, RZ, 0x10, R0 ;  /* 0x00000010ff007819 */ /* 0x000fe20000011600 */
[----:B------:R-:W-:Y:S01]  /*29760*/  ST.E.U16 [R168.64+0xb0], R68 ;  /* 0x0000b044a8007985 */ /* 0x000fe2000c101504 */
[----:B------:R-:W-:Y:S02]  /*29770*/  @!P0 PRMT R67, R47, 0x5410, RZ ;  /* 0x000054102f438816 */ /* 0x000fe400000000ff */
[----:B------:R-:W-:Y:S02]  /*29780*/  LOP3.LUT R0, R0, 0xff, RZ, 0xc0, !PT ;  /* 0x000000ff00007812 */ /* 0x000fe400078ec0ff */
[----:B------:R-:W-:Y:S01]  /*29790*/  ISETP.GE.U32.AND P0, PT, R217, R3, PT ;  /* 0x00000003d900720c */ /* 0x000fe20003f06070 */
[----:B------:R-:W-:Y:S01]  /*297a0*/  ST.E.U16 [R168.64+0xb2], R67 ;  /* 0x0000b243a8007985 */ /* 0x000fe2000c101504 */
[----:B------:R-:W-:Y:S03]  /*297b0*/  LOP3.LUT R47, R50, 0xff, RZ, 0xc0, !PT ;  /* 0x000000ff322f7812 */ /* 0x000fe600078ec0ff */
[----:B-1----:R1:W2:Y:S04]  /*297c0*/  LDL.S16 R123, [R1+0xc4] ;  /* 0x0000c400017b7983 */ /* 0x0022a80000100600 */
[----:B------:R-:W-:Y:S04]  /*297d0*/  @!P6 STL.S16 [R1+0xd8], R143 ;  /* 0x0000d88f0100e387 */ /* 0x000fe80000100600 */
[----:B------:R1:W-:Y:S02]  /*297e0*/  @!P1 STL.S16 [R1+0xd4], R124 ;  /* 0x0000d47c01009387 */ /* 0x0003e40000100600 */
[----:B-1----:R-:W-:Y:S02]  /*297f0*/  PRMT R124, R66, 0x5410, R65 ;  /* 0x00005410427c7816 */ /* 0x002fe40000000041 */
[----:B------:R-:W-:Y:S02]  /*29800*/  @!P1 PRMT R65, R141, 0x5410, RZ ;  /* 0x000054108d419816 */ /* 0x000fe400000000ff */
[----:B------:R-:W-:Y:S02]  /*29810*/  ISETP.GE.U32.AND P1, PT, R217, R0, PT ;  /* 0x00000000d900720c */ /* 0x000fe40003f26070 */
[----:B------:R-:W-:Y:S01]  /*29820*/  LOP3.LUT R0, R50, 0xffff, RZ, 0xc0, !PT ;  /* 0x0000ffff32007812 */ /* 0x000fe200078ec0ff */
[----:B------:R-:W-:Y:S01]  /*29830*/  ST.E.U16 [R172.64+0xb0], R65 ;  /* 0x0000b041ac007985 */ /* 0x000fe2000c101504 */
[----:B------:R-:W-:Y:S02]  /*29840*/  @!P6 PRMT R66, R142, 0x5410, RZ ;  /* 0x000054108e42e816 */ /* 0x000fe400000000ff */
[----:B------:R-:W-:Y:S03]  /*29850*/  SHF.R.U32.HI R0, RZ, 0x8, R0 ;  /* 0x00000008ff007819 */ /* 0x000fe60000011600 */
[----:B------:R-:W-:Y:S01]  /*29860*/  ST.E.U16 [R172.64+0xae], R66 ;  /* 0x0000ae42ac007985 */ /* 0x000fe2000c101504 */
[----:B----4-:R-:W-:Y:S02]  /*29870*/  @!P5 HADD2 R140, -R42.H0_H0, -RZ.H0_H0 ;  /* 0xa00000ff2a8cd230 */ /* 0x010fe40000000900 */
[----:B------:R-:W-:Y:S03]  /*29880*/  @!P4 HADD2 R139, -R41.H0_H0, -RZ.H0_H0 ;  /* 0xa00000ff298bc230 */ /* 0x000fe60000000900 */
[----:B------:R-:W-:Y:S01]  /*29890*/  PRMT R132, R140, 0x7610, R132 ;  /* 0x000076108c847816 */ /* 0x000fe20000000084 */
[----:B------:R1:W-:Y:S01]  /*298a0*/  @!P5 STL.S16 [R1+0xbc], R140 ;  /* 0x0000bc8c0100d387 */ /* 0x0003e20000100600 */
[----:B---3--:R-:W-:Y:S01]  /*298b0*/  @!P3 HADD2 R138, -R44.H0_H0, -RZ.H0_H0 ;  /* 0xa00000ff2c8ab230 */ /* 0x008fe20000000900 */
[----:B------:R-:W-:Y:S02]  /*298c0*/  PRMT R131, R139, 0x7610, R131 ;  /* 0x000076108b837816 */ /* 0x000fe40000000083 */
[----:B------:R-:W-:Y:S01]  /*298d0*/  @!P4 STL.S16 [R1+0xb8], R139 ;  /* 0x0000b88b0100c387 */ /* 0x000fe20000100600 */
[----:B------:R-:W-:Y:S01]  /*298e0*/  @!P2 HADD2 R137, -R43.H0_H0, -RZ.H0_H0 ;  /* 0xa00000ff2b89a230 */ /* 0x000fe20000000900 */
[----:B------:R-:W-:Y:S02]  /*298f0*/  PRMT R48, R138, 0x7610, R48 ;  /* 0x000076108a307816 */ /* 0x000fe40000000030 */
[----:B------:R3:W-:Y:S02]  /*29900*/  @!P3 STL.S16 [R1+0xd0], R138 ;  /* 0x0000d08a0100b387 */ /* 0x0007e40000100600 */
[----:B------:R-:W-:Y:S02]  /*29910*/  PRMT R3, R137, 0x7610, R3 ;  /* 0x0000761089037816 */ /* 0x000fe40000000003 */
[----:B------:R-:W-:Y:S01]  /*29920*/  @!P2 STL.S16 [R1+0xcc], R137 ;  /* 0x0000cc890100a387 */ /* 0x000fe20000100600 */
[----:B--2---:R-:W-:Y:S05]  /*29930*/  @!P1 HADD2 R129, -R46.H0_H0, -RZ.H0_H0 ;  /* 0xa00000ff2e819230 */ /* 0x004fea0000000900 */
[----:B------:R-:W-:Y:S01]  /*29940*/  PRMT R130, R129, 0x7610, R130 ;  /* 0x0000761081827816 */ /* 0x000fe20000000082 */
[----:B------:R2:W-:Y:S01]  /*29950*/  @!P1 STL.S16 [R1+0xc8], R129 ;  /* 0x0000c88101009387 */ /* 0x0005e20000100600 */
[----:B-1----:R-:W-:Y:S01]  /*29960*/  SHF.R.U32.HI R140, RZ, 0x18, R50 ;  /* 0x00000018ff8c7819 */ /* 0x002fe20000011632 */
[----:B------:R-:W-:Y:S05]  /*29970*/  @!P0 HADD2 R123, -R45.H0_H0, -RZ.H0_H0 ;  /* 0xa00000ff2d7b8230 */ /* 0x000fea0000000900 */
[----:B------:R-:W-:Y:S01]  /*29980*/  PRMT R52, R123, 0x7610, R52 ;  /* 0x000076107b347816 */ /* 0x000fe20000000034 */
[----:B------:R1:W-:Y:S04]  /*29990*/  @!P0 STL.S16 [R1+0xc4], R123 ;  /* 0x0000c47b01008387 */ /* 0x0003e80000100600 */
[----:B---3--:R3:W4:Y:S04]  /*299a0*/  LDL.S16 R138, [R1+0x148] ;  /* 0x00014800018a7983 */ /* 0x0087280000100600 */
[----:B------:R3:W3:Y:S01]  /*299b0*/  LDL.S16 R167, [R1+0x158] ;  /* 0x0001580001a77983 */ /* 0x0006e20000100600 */
[----:B--2---:R-:W-:Y:S02]  /*299c0*/  LOP3.LUT R129, R0, 0xffff, RZ, 0xc0, !PT ;  /* 0x0000ffff00817812 */ /* 0x004fe400078ec0ff */
[----:B------:R-:W-:Y:S01]  /*299d0*/  SHF.R.U32.HI R0, RZ, 0x10, R50 ;  /* 0x00000010ff007819 */ /* 0x000fe20000011632 */
[----:B------:R3:W3:Y:S03]  /*299e0*/  LDL.S16 R186, [R1+0x134] ;  /* 0x0001340001ba7983 */ /* 0x0006e60000100600 */
[----:B------:R-:W-:Y:S01]  /*299f0*/  LOP3.LUT R133, R0, 0xff, RZ, 0xc0, !PT ;  /* 0x000000ff00857812 */ /* 0x000fe200078ec0ff */
[----:B------:R3:W3:Y:S01]  /*29a00*/  LDL.S16 R164, [R1+0x144] ;  /* 0x0001440001a47983 */ /* 0x0006e20000100600 */
[----:B-1----:R-:W-:Y:S02]  /*29a10*/  PRMT R123, R42, 0x5410, R41 ;  /* 0x000054102a7b7816 */ /* 0x002fe40000000029 */
[----:B------:R-:W-:Y:S02]  /*29a20*/  @!P4 PRMT R41, R131, 0x5410, RZ ;  /* 0x000054108329c816 */ /* 0x000fe400000000ff */
[----:B------:R-:W-:Y:S02]  /*29a30*/  PRMT R131, R44, 0x5410, R43 ;  /* 0x000054102c837816 */ /* 0x000fe4000000002b */
[----:B------:R-:W-:Y:S01]  /*29a40*/  @!P3 PRMT R44, R48, 0x5410, RZ ;  /* 0x00005410302cb816 */ /* 0x000fe200000000ff */
[----:B------:R-:W-:Y:S01]  /*29a50*/  IMAD.WIDE.U32 R48, R49, -0x2daee0ad, RZ ;  /* 0xd2511f5331307825 */ /* 0x000fe200078e00ff */
[----:B------:R-:W-:Y:S01]  /*29a60*/  @!P2 PRMT R43, R3, 0x5410, RZ ;  /* 0x00005410032ba816 */ /* 0x000fe200000000ff */
[----:B------:R-:W-:Y:S01]  /*29a70*/  ST.E.U16 [R170.64+0xb2], R41 ;  /* 0x0000b229aa007985 */ /* 0x000fe2000c101504 */
[----:B------:R-:W-:Y:S02]  /*29a80*/  @!P5 PRMT R42, R132, 0x5410, RZ ;  /* 0x00005410842ad816 */ /* 0x000fe400000000ff */
[----:B------:R-:W-:Y:S02]  /*29a90*/  LOP3.LUT R0, R49, R237, R64, 0x96, !PT ;  /* 0x000000ed31007212 */ /* 0x000fe400078e9640 */
[----:B------:R-:W-:Y:S01]  /*29aa0*/  LOP3.LUT R145, R48, 0xff, RZ, 0xc0, !PT ;  /* 0x000000ff30917812 */ /* 0x000fe200078ec0ff */
[----:B------:R-:W-:Y:S01]  /*29ab0*/  ST.E.U16 [R170.64+0xb0], R42 ;  /* 0x0000b02aaa007985 */ /* 0x000fe2000c101504 */
[C---:B------:R-:W-:Y:S02]  /*29ac0*/  LOP3.LUT R3, R0.reuse, 0xffff, RZ, 0xc0, !PT ;  /* 0x0000ffff00037812 */ /* 0x040fe400078ec0ff */
[----:B------:R-:W-:Y:S01]  /*29ad0*/  LOP3.LUT R142, R0, 0xff, RZ, 0xc0, !PT ;  /* 0x000000ff008e7812 */ /* 0x000fe200078ec0ff */
[----:B------:R-:W-:Y:S01]  /*29ae0*/  ST.E.U16 [R174.64+0xc0], R44 ;  /* 0x0000c02cae007985 */ /* 0x000fe2000c101504 */
[----:B------:R-:W-:Y:S02]  /*29af0*/  SHF.R.U32.HI R3, RZ, 0x8, R3 ;  /* 0x00000008ff037819 */ /* 0x000fe40000011603 */
[--C-:B------:R-:W-:Y:S01]  /*29b00*/  SHF.R.U32.HI R144, RZ, 0x18, R0.reuse ;  /* 0x00000018ff907819 */ /* 0x100fe20000011600 */
[----:B------:R-:W-:Y:S01]  /*29b10*/  ST.E.U16 [R174.64+0xc2], R43 ;  /* 0x0000c22bae007985 */ /* 0x000fe2000c101504 */
[----:B------:R-:W-:Y:S02]  /*29b20*/  LOP3.LUT R141, R3, 0xffff, RZ, 0xc0, !PT ;  /* 0x0000ffff038d7812 */ /* 0x000fe400078ec0ff */
[----:B------:R-:W-:Y:S02]  /*29b30*/  SHF.R.U32.HI R3, RZ, 0x10, R0 ;  /* 0x00000010ff037819 */ /* 0x000fe40000011600 */
[----:B------:R-:W-:Y:S02]  /*29b40*/  LOP3.LUT R0, R48, 0xffff, RZ, 0xc0, !PT ;  /* 0x0000ffff30007812 */ /* 0x000fe400078ec0ff */
[----:B------:R-:W-:Y:S02]  /*29b50*/  LOP3.LUT R143, R3, 0xff, RZ, 0xc0, !PT ;  /* 0x000000ff038f7812 */ /* 0x000fe400078ec0ff */
[--C-:B------:R-:W-:Y:S02]  /*29b60*/  SHF.R.U32.HI R3, RZ, 0x10, R48.reuse ;  /* 0x00000010ff037819 */ /* 0x100fe40000011630 */
[----:B------:R-:W-:Y:S02]  /*29b70*/  SHF.R.U32.HI R148, RZ, 0x18, R48 ;  /* 0x00000018ff947819 */ /* 0x000fe40000011630 */
[----:B------:R-:W-:Y:S01]  /*29b80*/  LOP3.LUT R48, R63, R232, R208, 0x96, !PT ;  /* 0x000000e83f307212 */ /* 0x000fe200078e96d0 */
[----:B------:R-:W-:Y:S01]  /*29b90*/  IMAD.WIDE.U32 R62, R62, -0x2daee0ad, RZ ;  /* 0xd2511f533e3e7825 */ /* 0x000fe200078e00ff */
[----:B------:R-:W-:Y:S02]  /*29ba0*/  SHF.R.U32.HI R0, RZ, 0x8, R0 ;  /* 0x00000008ff007819 */ /* 0x000fe40000011600 */
[----:B------:R-:W-:Y:S01]  /*29bb0*/  PRMT R132, R46, 0x5410, R45 ;  /* 0x000054102e847816 */ /* 0x000fe2000000002d */
[----:B------:R-:W-:Y:S01]  /*29bc0*/  IMAD.WIDE.U32 R48, R48, -0x2daee0ad, RZ ;  /* 0xd2511f5330307825 */ /* 0x000fe200078e00ff */
[----:B------:R-:W-:Y:S02]  /*29bd0*/  LOP3.LUT R147, R0, 0xffff, RZ, 0xc0, !PT ;  /* 0x0000ffff00937812 */ /* 0x000fe400078ec0ff */
[----:B------:R-:W-:Y:S02]  /*29be0*/  @!P1 PRMT R46, R130, 0x5410, RZ ;  /* 0x00005410822e9816 */ /* 0x000fe400000000ff */
[----:B------:R-:W-:Y:S01]  /*29bf0*/  LOP3.LUT R50, R49, R234, R180, 0x96, !PT ;  /* 0x000000ea31327212 */ /* 0x000fe200078e96b4 */
[----:B------:R1:W3:Y:S01]  /*29c00*/  LDL.S16 R130, [R1+0x128] ;  /* 0x0001280001827983 */ /* 0x0002e20000100600 */
[----:B------:R-:W-:Y:S02]  /*29c10*/  LOP3.LUT R63, R63, R241, R48, 0x96, !PT ;  /* 0x000000f13f3f7212 */ /* 0x000fe400078e9630 */
[----:B------:R-:W-:Y:S01]  /*29c20*/  LOP3.LUT R146, R3, 0xff, RZ, 0xc0, !PT ;  /* 0x000000ff03927812 */ /* 0x000fe200078ec0ff */
[----:B------:R-:W-:Y:S01]  /*29c30*/  IMAD.WIDE.U32 R50, R50, -0x326172a9, RZ ;  /* 0xcd9e8d5732327825 */ /* 0x000fe200078e00ff */
[----:B------:R-:W-:Y:S01]  /*29c40*/  @!P0 PRMT R45, R52, 0x5410, RZ ;  /* 0x00005410342d8816 */ /* 0x000fe200000000ff */
[----:B------:R-:W-:Y:S03]  /*29c50*/  ST.E.U16 [R168.64+0xc0], R46 ;  /* 0x0000c02ea8007985 */ /* 0x000fe6000c101504 */
[----:B------:R-:W-:Y:S01]  /*29c60*/  LOP3.LUT R48, R51, R231, R176, 0x96, !PT ;  /* 0x000000e733307212 */ /* 0x000fe200078e96b0 */
[----:B------:R-:W-:Y:S04]  /*29c70*/  ST.E.U16 [R168.64+0xc2], R45 ;  /* 0x0000c22da8007985 */ /* 0x000fe8000c101504 */
[----:B------:R-:W-:Y:S05]  /*29c80*/  IMAD.WIDE.U32 R48, R48, -0x2daee0ad, RZ ;  /* 0xd2511f5330307825 */ /* 0x000fea00078e00ff */
[----:B------:R-:W-:Y:S01]  /*29c90*/  LOP3.LUT R51, R49, R239, R62, 0x96, !PT ;  /* 0x000000ef31337212 */ /* 0x000fe200078e963e */
[----:B------:R-:W-:Y:S05]  /*29ca0*/  IMAD.WIDE.U32 R62, R63, -0x326172a9, RZ ;  /* 0xcd9e8d573f3e7825 */ /* 0x000fea00078e00ff */
[----:B------:R-:W-:Y:S01]  /*29cb0*/  LOP3.LUT R136, R63, R240, R50, 0x96, !PT ;  /* 0x000000f03f887212 */ /* 0x000fe200078e9632 */
[----:B------:R-:W-:Y:S04]  /*29cc0*/  IMAD.WIDE.U32 R50, R51, -0x326172a9, RZ ;  /* 0xcd9e8d5733327825 */ /* 0x000fe800078e00ff */
[----:B------:R-:W-:Y:S01]  /*29cd0*/  IMAD.WIDE.U32 R136, R136, -0x2daee0ad, RZ ;  /* 0xd2511f5388887825 */ /* 0x000fe200078e00ff */
[----:B------:R-:W-:Y:S04]  /*29ce0*/  LOP3.LUT R62, R51, R238, R62, 0x96, !PT ;  /* 0x000000ee333e7212 */ /* 0x000fe800078e963e */
[----:B------:R-:W-:Y:S05]  /*29cf0*/  LOP3.LUT R48, R137, R236, R48, 0x96, !PT ;  /* 0x000000ec89307212 */ /* 0x000fea00078e9630 */
[----:B------:R-:W-:Y:S05]  /*29d00*/  IMAD.WIDE.U32 R48, R48, -0x326172a9, RZ ;  /* 0xcd9e8d5730307825 */ /* 0x000fea00078e00ff */
[C---:B------:R-:W-:Y:S02]  /*29d10*/  LOP3.LUT R0, R48.reuse, 0xff, RZ, 0xc0, !PT ;  /* 0x000000ff30007812 */ /* 0x040fe400078ec0ff */
[----:B------:R-:W-:Y:S02]  /*29d20*/  LOP3.LUT R3, R49, R242, R50, 0x96, !PT ;  /* 0x000000f231037212 */ /* 0x000fe400078e9632 */
[C---:B------:R-:W-:Y:S02]  /*29d30*/  ISETP.GE.U32.AND P4, PT, R217.reuse, R0, PT ;  /* 0x00000000d900720c */ /* 0x040fe40003f86070 */
[----:B------:R-:W-:Y:S04]  /*29d40*/  LOP3.LUT R0, R48, 0xffff, RZ, 0xc0, !PT ;  /* 0x0000ffff30007812 */ /* 0x000fe800078ec0ff */
[----:B------:R-:W-:Y:S04]  /*29d50*/  SHF.R.U32.HI R0, RZ, 0x8, R0 ;  /* 0x00000008ff007819 */ /* 0x000fe80000011600 */
[----:B------:R-:W-:Y:S04]  /*29d60*/  LOP3.LUT R0, R0, 0xffff, RZ, 0xc0, !PT ;  /* 0x0000ffff00007812 */ /* 0x000fe800078ec0ff */
[C---:B------:R-:W-:Y:S02]  /*29d70*/  ISETP.GE.U32.AND P3, PT, R217.reuse, R0, PT ;  /* 0x00000000d900720c */ /* 0x040fe40003f66070 */
[--C-:B------:R-:W-:Y:S02]  /*29d80*/  SHF.R.U32.HI R0, RZ, 0x10, R48.reuse ;  /* 0x00000010ff007819 */ /* 0x100fe40000011630 */
[----:B------:R-:W-:Y:S02]  /*29d90*/  SHF.R.U32.HI R48, RZ, 0x18, R48 ;  /* 0x00000018ff307819 */ /* 0x000fe40000011630 */
[----:B------:R-:W-:Y:S02]  /*29da0*/  LOP3.LUT R0, R0, 0xff, RZ, 0xc0, !PT ;  /* 0x000000ff00007812 */ /* 0x000fe400078ec0ff */
[C---:B------:R-:W-:Y:S01]  /*29db0*/  ISETP.GE.U32.AND P1, PT, R217.reuse, R48, PT ;  /* 0x00000030d900720c */ /* 0x040fe20003f26070 */
[----:B------:R-:W-:Y:S01]  /*29dc0*/  IMAD.WIDE.U32 R48, R62, -0x2daee0ad, RZ ;  /* 0xd2511f533e307825 */ /* 0x000fe200078e00ff */
[----:B------:R-:W-:Y:S04]  /*29dd0*/  ISETP.GE.U32.AND P2, PT, R217, R0, PT ;  /* 0x00000000d900720c */ /* 0x000fe80003f46070 */
[----:B------:R-:W-:Y:S02]  /*29de0*/  LOP3.LUT R0, R48, 0xff, RZ, 0xc0, !PT ;  /* 0x000000ff30007812 */ /* 0x000fe400078ec0ff */
[----:B------:R-:W-:Y:S02]  /*29df0*/  LOP3.LUT R51, R49, R237, R136, 0x96, !PT ;  /* 0x000000ed31337212 */ /* 0x000fe400078e9688 */
[----:B------:R-:W-:Y:S02]  /*29e00*/  ISETP.GE.U32.AND P0, PT, R217, R0, PT ;  /* 0x00000000d900720c */ /* 0x000fe40003f06070 */
[----:B------:R-:W-:Y:S02]  /*29e10*/  LOP3.LUT R0, R3, 0xff, RZ, 0xc0, !PT ;  /* 0x000000ff03007812 */ /* 0x000fe400078ec0ff */
[----:B------:R-:W-:Y:S02]  /*29e20*/  SHF.R.U32.HI R50, RZ, 0x10, R48 ;  /* 0x00000010ff327819 */ /* 0x000fe40000011630 */
[----:B------:R-:W-:Y:S02]  /*29e30*/  ISETP.GE.U32.AND P5, PT, R217, R0, PT ;  /* 0x00000000d900720c */ /* 0x000fe40003fa6070 */
[----:B------:R-:W-:Y:S02]  /*29e40*/  PRMT R0, R2, 0x7632, R0 ;  /* 0x0000763202007816 */ /* 0x000fe40000000000 */
[----:B------:R-:W-:Y:S02]  /*29e50*/  LOP3.LUT R52, R48, 0xffff, RZ, 0xc0, !PT ;  /* 0x0000ffff30347812 */ /* 0x000fe400078ec0ff */
[--C-:B------:R-:W-:Y:S02]  /*29e60*/  SHF.R.U32.HI R139, RZ, 0x18, R48.reuse ;  /* 0x00000018ff8b7819 */ /* 0x100fe40000011630 */
[----:B------:R-:W-:Y:S02]  /*29e70*/  PRMT R48, R154, 0x7632, R48 ;  /* 0x000076329a307816 */ /* 0x000fe40000000030 */
[----:B------:R-:W-:Y:S04]  /*29e80*/  SHF.R.U32.HI R52, RZ, 0x8, R52 ;  /* 0x00000008ff347819 */ /* 0x000fe80000011634 */
[----:B------:R-:W-:Y:S01]  /*29e90*/  LOP3.LUT R52, R52, 0xffff, RZ, 0xc0, !PT ;  /* 0x0000ffff34347812 */ /* 0x000fe200078ec0ff */
[----:B----4-:R-:W-:Y:S05]  /*29ea0*/  @!P5 HADD2 R138, -R2.H0_H0, -RZ.H0_H0 ;  /* 0xa00000ff028ad230 */ /* 0x010fea0000000900 */
[----:B------:R-:W-:Y:S01]  /*29eb0*/  PRMT R40, R138, 0x7610, R40 ;  /* 0x000076108a287816 */ /* 0x000fe20000000028 */
[----:B------:R4:W-:Y:S04]  /*29ec0*/  @!P5 STL.S16 [R1+0x148], R138 ;  /* 0x0001488a0100d387 */ /* 0x0009e80000100600 */
[----:B------:R1:W2:Y:S01]  /*29ed0*/  LDL.S16 R136, [R1+0x124] ;  /* 0x0001240001887983 */ /* 0x0002a20000100600 */
        /* <DEDUP_REMOVED lines=8> */
[----:B---3--:R-:W-:Y:S05]  /*29f60*/  @!P5 HADD2 R167, -R0.H0_H0, -RZ.H0_H0 ;  /* 0xa00000ff00a7d230 */ /* 0x008fea0000000900 */
[----:B------:R-:W-:Y:S01]  /*29f70*/  PRMT R40, R167, 0x7610, R40 ;  /* 0x00007610a7287816 */ /* 0x000fe20000000028 */
[----:B------:R3:W-:Y:S03]  /*29f80*/  @!P5 STL.S16 [R1+0x158], R167 ;  /* 0x000158a70100d387 */ /* 0x0007e60000100600 */
[----:B------:R-:W-:Y:S02]  /*29f90*/  @!P5 PRMT R0, R40, 0x5410, RZ ;  /* 0x000054102800d816 */ /* 0x000fe400000000ff */
[--C-:B------:R-:W-:Y:S02]  /*29fa0*/  SHF.R.U32.HI R40, RZ, 0x10, R3.reuse ;  /* 0x00000010ff287819 */ /* 0x100fe40000011603 */
[----:B------:R-:W-:Y:S01]  /*29fb0*/  SHF.R.U32.HI R3, RZ, 0x18, R3 ;  /* 0x00000018ff037819 */ /* 0x000fe20000011603 */
[----:B------:R-:W-:Y:S01]  /*29fc0*/  ST.E.U16 [R172.64+0xc0], R0 ;  /* 0x0000c000ac007985 */ /* 0x000fe2000c101504 */
[----:B------:R-:W-:Y:S02]  /*29fd0*/  LOP3.LUT R40, R40, 0xff, RZ, 0xc0, !PT ;  /* 0x000000ff28287812 */ /* 0x000fe400078ec0ff */
[C---:B------:R-:W-:Y:S02]  /*29fe0*/  ISETP.GE.U32.AND P5, PT, R217.reuse, R3, PT ;  /* 0x00000003d900720c */ /* 0x040fe40003fa6070 */
[----:B------:R-:W-:Y:S02]  /*29ff0*/  ISETP.GE.U32.AND P6, PT, R217, R40, PT ;  /* 0x00000028d900720c */ /* 0x000fe40003fc6070 */
[C---:B------:R-:W-:Y:S02]  /*2a000*/  PRMT R40, R157.reuse, 0x7610, R40 ;  /* 0x000076109d287816 */ /* 0x040fe40000000028 */
[----:B------:R-:W-:Y:S04]  /*2a010*/  PRMT R3, R157, 0x7632, R3 ;  /* 0x000076329d037816 */ /* 0x000fe80000000003 */
[----:B------:R-:W-:Y:S03]  /*2a020*/  PRMT R137, R40, 0x5410, R3 ;  /* 0x0000541028897816 */ /* 0x000fe60000000003 */
[----:B------:R-:W-:Y:S01]  /*2a030*/  @!P5 HADD2 R164, -R3.H0_H0, -RZ.H0_H0 ;  /* 0xa00000ff03a4d230 */ /* 0x000fe20000000900 */
[----:B---3--:R1:W3:Y:S01]  /*2a040*/  LDL.S16 R167, [R1+0x118] ;  /* 0x0001180001a77983 */ /* 0x0082e20000100600 */
[----:B------:R-:W-:Y:S03]  /*2a050*/  @!P6 HADD2 R186, -R40.H0_H0, -RZ.H0_H0 ;  /* 0xa00000ff28bae230 */ /* 0x000fe60000000900 */
[----:B------:R-:W-:Y:S02]  /*2a060*/  PRMT R161, R164, 0x7610, R161 ;  /* 0x00007610a4a17816 */ /* 0x000fe400000000a1 */
[----:B------:R-:W-:Y:S01]  /*2a070*/  PRMT R166, R186, 0x7610, R166 ;  /* 0x00007610baa67816 */ /* 0x000fe200000000a6 */
[----:B------:R4:W-:Y:S01]  /*2a080*/  @!P6 STL.S16 [R1+0x134], R186 ;  /* 0x000134ba0100e387 */ /* 0x0009e20000100600 */
[----:B------:R-:W-:Y:S02]  /*2a090*/  @!P5 PRMT R3, R161, 0x5410, RZ ;  /* 0x00005410a103d816 */ /* 0x000fe400000000ff */
[----:B------:R-:W-:Y:S01]  /*2a0a0*/  @!P6 PRMT R40, R166, 0x5410, RZ ;  /* 0x00005410a628e816 */ /* 0x000fe200000000ff */
[----:B------:R-:W-:Y:S01]  /*2a0b0*/  @!P5 STL.S16 [R1+0x144], R164 ;  /* 0x000144a40100d387 */ /* 0x000fe20000100600 */
[C---:B------:R-:W-:Y:S02]  /*2a0c0*/  ISETP.GE.U32.AND P5, PT, R217.reuse, R47, PT ;  /* 0x0000002fd900720c */ /* 0x040fe40003fa6070 */
[----:B------:R-:W-:Y:S01]  /*2a0d0*/  PRMT R47, R154, 0x7610, R47 ;  /* 0x000076109a2f7816 */ /* 0x000fe2000000002f */
[----:B------:R1:W3:Y:S01]  /*2a0e0*/  LDL.S16 R161, [R1+0x114] ;  /* 0x0001140001a17983 */ /* 0x0002e20000100600 */
[----:B------:R-:W-:Y:S03]  /*2a0f0*/  ISETP.GE.U32.AND P6, PT, R217, R129, PT ;  /* 0x00000081d900720c */ /* 0x000fe60003fc6070 */
[----:B------:R1:W-:Y:S04]  /*2a100*/  ST.E.U16 [R170.64+0xc0], R40 ;  /* 0x0000c028aa007985 */ /* 0x0003e8000c101504 */
[----:B------:R1:W-:Y:S02]  /*2a110*/  ST.E.U16 [R170.64+0xc2], R3 ;  /* 0x0000c203aa007985 */ /* 0x0003e4000c101504 */
[----:B------:R-:W-:Y:S05]  /*2a120*/  @!P5 HADD2 R130, -R47.H0_H0, -RZ.H0_H0 ;  /* 0xa00000ff2f82d230 */ /* 0x000fea0000000900 */
[----:B------:R-:W-:Y:S01]  /*2a130*/  PRMT R162, R130, 0x7610, R162 ;  /* 0x0000761082a27816 */ /* 0x000fe200000000a2 */
[----:B------:R1:W-:Y:S01]  /*2a140*/  @!P5 STL.S16 [R1+0x128], R130 ;  /* 0x000128820100d387 */ /* 0x0003e20000100600 */
[----:B----4-:R-:W4:Y:S03]  /*2a150*/  MUFU.EX2 R186, R229 ;  /* 0x000000e500ba7308 */ /* 0x010f260000000800 */
[----:B------:R2:W3:Y:S01]  /*2a160*/  LDL.S16 R166, [R1+0x100] ;  /* 0x0001000001a67983 */ /* 0x0004e20000100600 */
[C---:B-1----:R-:W-:Y:S02]  /*2a170*/  PRMT R40, R160.reuse, 0x7610, R40 ;  /* 0x00007610a0287816 */ /* 0x042fe40000000028 */
[----:B------:R-:W-:Y:S02]  /*2a180*/  PRMT R3, R160, 0x7632, R3 ;  /* 0x00007632a0037816 */ /* 0x000fe40000000003 */
[----:B------:R-:W-:Y:S02]  /*2a190*/  PRMT R130, R47, 0x5410, R48 ;  /* 0x000054102f827816 */ /* 0x000fe40000000030 */
[----:B------:R-:W-:Y:S02]  /*2a1a0*/  @!P5 PRMT R47, R162, 0x5410, RZ ;  /* 0x00005410a22fd816 */ /* 0x000fe400000000ff */
[----:B------:R-:W-:Y:S02]  /*2a1b0*/  ISETP.GE.U32.AND P5, PT, R217, R133, PT ;  /* 0x00000085d900720c */ /* 0x000fe40003fa6070 */
[----:B----4-:R-:W-:Y:S01]  /*2a1c0*/  F2FP.PACK_AB R62, R187, R186 ;  /* 0x000000babb3e723e */ /* 0x010fe200000000ff */
[----:B------:R-:W-:Y:S03]  /*2a1d0*/  ST.E.U16 [R174.64+0xd0], R47 ;  /* 0x0000d02fae007985 */ /* 0x000fe6000c101504 */
[C---:B------:R-:W-:Y:S04]  /*2a1e0*/  PRMT R61, R62.reuse, 0x7632, R61 ;  /* 0x000076323e3d7816 */ /* 0x040fe8000000003d */
[----:B------:R-:W-:Y:S01]  /*2a1f0*/  PRMT R71, R62, 0x5410, R61 ;  /* 0x000054103e477816 */ /* 0x000fe2000000003d */
[----:B--2---:R-:W-:Y:S05]  /*2a200*/  @!P6 HADD2 R136, -R48.H0_H0, -RZ.H0_H0 ;  /* 0xa00000ff3088e230 */ /* 0x004fea0000000900 */
[----:B------:R-:W-:Y:S01]  /*2a210*/  PRMT R64, R136, 0x7610, R64 ;  /* 0x0000761088407816 */ /* 0x000fe20000000040 */
[----:B------:R1:W-:Y:S03]  /*2a220*/  @!P6 STL.S16 [R1+0x124], R136 ;  /* 0x000124880100e387 */ /* 0x0003e60000100600 */
[----:B------:R-:W-:Y:S01]  /*2a230*/  @!P6 PRMT R48, R64, 0x5410, RZ ;  /* 0x000054104030e816 */ /* 0x000fe200000000ff */
[----:B------:R2:W4:Y:S01]  /*2a240*/  LDL.S16 R164, [R1+0x110] ;  /* 0x0001100001a47983 */ /* 0x0005220000100600 */
[----:B------:R-:W-:Y:S01]  /*2a250*/  ISETP.GE.U32.AND P6, PT, R217, R140, PT ;  /* 0x0000008cd900720c */ /* 0x000fe20003fc6070 */
[----:B------:R1:W1:Y:S02]  /*2a260*/  MUFU.EX2 R64, R244 ;  /* 0x000000f400407308 */ /* 0x0002640000000800 */
[----:B------:R-:W-:Y:S04]  /*2a270*/  ST.E.U16 [R174.64+0xd2], R48 ;  /* 0x0000d230ae007985 */ /* 0x000fe8000c101504 */
[----:B-1----:R2:W5:Y:S01]  /*2a280*/  LDL.LU R244, [R1+0x34c] ;  /* 0x00034c0001f47983 */ /* 0x0025620000300800 */
[----:B------:R-:W-:Y:S01]  /*2a290*/  FADD.FTZ R194, R64, R149 ;  /* 0x0000009540c27221 */ /* 0x000fe20000010000 */
[----:B------:R-:W-:Y:S02]  /*2a2a0*/  F2FP.PACK_AB R64, R189, R64 ;  /* 0x00000040bd40723e */ /* 0x000fe400000000ff */
[----:B------:R2:W5:Y:S02]  /*2a2b0*/  LDL.LU R235, [R1+0x348] ;  /* 0x0003480001eb7983 */ /* 0x0005640000300800 */
[C---:B------:R-:W-:Y:S02]  /*2a2c0*/  PRMT R63, R64.reuse, 0x7632, R63 ;  /* 0x00007632403f7816 */ /* 0x040fe4000000003f */
[----:B------:R2:W2:Y:S02]  /*2a2d0*/  LDL.S16 R136, [R1+0xf4] ;  /* 0x0000f40001887983 */ /* 0x0004a40000100600 */
[----:B------:R-:W-:Y:S02]  /*2a2e0*/  PRMT R129, R64, 0x5410, R63 ;  /* 0x0000541040817816 */ /* 0x000fe4000000003f */
[----:B------:R1:W2:Y:S01]  /*2a2f0*/  LDL.S16 R162, [R1+0xfc] ;  /* 0x0000fc0001a27983 */ /* 0x0002a20000100600 */
[----:B---3--:R-:W-:Y:S05]  /*2a300*/  @!P5 HADD2 R167, -R64.H0_H0, -RZ.H0_H0 ;  /* 0xa00000ff40a7d230 */ /* 0x008fea0000000900 */
[----:B------:R-:W-:Y:S01]  /*2a310*/  PRMT R57, R167, 0x7610, R57 ;  /* 0x00007610a7397816 */ /* 0x000fe20000000039 */
[----:B------:R-:W-:Y:S03]  /*2a320*/  @!P5 STL.S16 [R1+0x118], R167 ;  /* 0x000118a70100d387 */ /* 0x000fe60000100600 */
[----:B------:R-:W-:Y:S02]  /*2a330*/  @!P5 PRMT R64, R57, 0x5410, RZ ;  /* 0x000054103940d816 */ /* 0x000fe400000000ff */
[----:B------:R-:W-:Y:S03]  /*2a340*/  ISETP.GE.U32.AND P5, PT, R217, R142, PT ;  /* 0x0000008ed900720c */ /* 0x000fe60003fa6070 */
[----:B------:R-:W-:Y:S01]  /*2a350*/  ST.E.U16 [R168.64+0xd0], R64 ;  /* 0x0000d040a8007985 */ /* 0x000fe2000c101504 */
[----:B------:R-:W-:Y:S05]  /*2a360*/  @!P6 HADD2 R161, -R63.H0_H0, -RZ.H0_H0 ;  /* 0xa00000ff3fa1e230 */ /* 0x000fea0000000900 */
[----:B------:R-:W-:Y:S01]  /*2a370*/  PRMT R54, R161, 0x7610, R54 ;  /* 0x00007610a1367816 */ /* 0x000fe20000000036 */
[----:B------:R3:W-:Y:S03]  /*2a380*/  @!P6 STL.S16 [R1+0x114], R161 ;  /* 0x000114a10100e387 */ /* 0x0007e60000100600 */
[----:B------:R-:W-:Y:S01]  /*2a390*/  @!P6 PRMT R63, R54, 0x5410, RZ ;  /* 0x00005410363fe816 */ /* 0x000fe200000000ff */
[----:B------:R1:W2:Y:S01]  /*2a3a0*/  LDL.S16 R57, [R1+0xdc] ;  /* 0x0000dc0001397983 */ /* 0x0002a20000100600 */
[----:B------:R-:W-:Y:S01]  /*2a3b0*/  ISETP.GE.U32.AND P6, PT, R217, R141, PT ;  /* 0x0000008dd900720c */ /* 0x000fe20003fc6070 */
[----:B------:R-:W1:Y:S02]  /*2a3c0*/  MUFU.EX2 R54, R184 ;  /* 0x000000b800367308 */ /* 0x000e640000000800 */
[----:B------:R-:W-:Y:S08]  /*2a3d0*/  ST.E.U16 [R168.64+0xd2], R63 ;  /* 0x0000d23fa8007985 */ /* 0x000ff0000c101504 */
[----:B------:R-:W2:Y:S01]  /*2a3e0*/  MUFU.EX2 R184, R190 ;  /* 0x000000be00b87308 */ /* 0x000ea20000000800 */
[----:B---3--:R3:W3:Y:S09]  /*2a3f0*/  LDL.S16 R161, [R1+0xe0] ;  /* 0x0000e00001a17983 */ /* 0x0086f20000100600 */
[----:B------:R2:W2:Y:S01]  /*2a400*/  MUFU.EX2 R190, R207 ;  /* 0x000000cf00be7308 */ /* 0x0004a20000000800 */
[----:B-1----:R-:W-:Y:S01]  /*2a410*/  FADD.FTZ R191, R54, R150 ;  /* 0x0000009636bf7221 */ /* 0x002fe20000010000 */
[----:B------:R-:W-:Y:S04]  /*2a420*/  F2FP.PACK_AB R54, R188, R54 ;  /* 0x00000036bc36723e */ /* 0x000fe800000000ff */
[C---:B------:R-:W-:Y:S01]  /*2a430*/  PRMT R53, R54.reuse, 0x7632, R53 ;  /* 0x0000763236357816 */ /* 0x040fe20000000035 */
[----:B------:R-:W-:Y:S03]  /*2a440*/  @!P4 HADD2 R166, -R54.H0_H0, -RZ.H0_H0 ;  /* 0xa00000ff36a6c230 */ /* 0x000fe60000000900 */
[----:B------:R-:W-:Y:S02]  /*2a450*/  PRMT R133, R54, 0x5410, R53 ;  /* 0x0000541036857816 */ /* 0x000fe40000000035 */
[----:B------:R-:W-:Y:S01]  /*2a460*/  PRMT R165, R166, 0x7610, R165 ;  /* 0x00007610a6a57816 */ /* 0x000fe200000000a5 */
[----:B------:R-:W-:Y:S03]  /*2a470*/  @!P4 STL.S16 [R1+0x100], R166 ;  /* 0x000100a60100c387 */ /* 0x000fe60000100600 */
[----:B------:R-:W-:Y:S05]  /*2a480*/  @!P4 PRMT R54, R165, 0x5410, RZ ;  /* 0x00005410a536c816 */ /* 0x000fea00000000ff */
[----:B------:R-:W-:Y:S01]  /*2a490*/  ST.E.U16 [R172.64+0xce], R54 ;  /* 0x0000ce36ac007985 */ /* 0x000fe2000c101504 */
[----:B----4-:R-:W-:Y:S05]  /*2a4a0*/  @!P3 HADD2 R164, -R53.H0_H0, -RZ.H0_H0 ;  /* 0xa00000ff35a4b230 */ /* 0x010fea0000000900 */
[----:B------:R-:W-:Y:S01]  /*2a4b0*/  PRMT R157, R164, 0x7610, R157 ;  /* 0x00007610a49d7816 */ /* 0x000fe2000000009d */
[----:B------:R-:W-:Y:S03]  /*2a4c0*/  @!P3 STL.S16 [R1+0x110], R164 ;  /* 0x000110a40100b387 */ /* 0x000fe60000100600 */
[----:B------:R-:W-:Y:S02]  /*2a4d0*/  @!P3 PRMT R53, R157, 0x5410, RZ ;  /* 0x000054109d35b816 */ /* 0x000fe400000000ff */
[----:B------:R1:W4:Y:S04]  /*2a4e0*/  LDL.S16 R157, [R1+0xc0] ;  /* 0x0000c000019d7983 */ /* 0x0003280000100600 */
[----:B------:R-:W-:Y:S01]  /*2a4f0*/  ST.E.U16 [R172.64+0xd0], R53 ;  /* 0x0000d035ac007985 */ /* 0x000fe2000c101504 */
[----:B--2---:R-:W-:Y:S02]  /*2a500*/  @!P2 HADD2 R136, -R56.H0_H0, -RZ.H0_H0 ;  /* 0xa00000ff3888a230 */ /* 0x004fe40000000900 */
[----:B------:R-:W-:Y:S03]  /*2a510*/  @!P1 HADD2 R162, -R55.H0_H0, -RZ.H0_H0 ;  /* 0xa00000ff37a29230 */ /* 0x000fe60000000900 */
[----:B------:R-:W-:Y:S01]  /*2a520*/  PRMT R163, R136, 0x7610, R163 ;  /* 0x0000761088a37816 */ /* 0x000fe200000000a3 */
[----:B------:R2:W-:Y:S01]  /*2a530*/  @!P2 STL.S16 [R1+0xf4], R136 ;  /* 0x0000f4880100a387 */ /* 0x0005e20000100600 */
[----:B------:R-:W-:Y:S03]  /*2a540*/  PRMT R154, R162, 0x7610, R154 ;  /* 0x00007610a29a7816 */ /* 0x000fe6000000009a */
[----:B------:R-:W-:Y:S01]  /*2a550*/  @!P1 STL.S16 [R1+0xfc], R162 ;  /* 0x0000fca201009387 */ /* 0x000fe20000100600 */
[----:B--2---:R-:W-:Y:S02]  /*2a560*/  PRMT R136, R56, 0x5410, R55 ;  /* 0x0000541038887816 */ /* 0x004fe40000000037 */
[----:B------:R-:W-:Y:S02]  /*2a570*/  @!P1 PRMT R55, R154, 0x5410, RZ ;  /* 0x000054109a379816 */ /* 0x000fe400000000ff */
[----:B------:R-:W-:Y:S01]  /*2a580*/  @!P2 PRMT R56, R163, 0x5410, RZ ;  /* 0x00005410a338a816 */ /* 0x000fe200000000ff */
[----:B------:R1:W2:Y:S01]  /*2a590*/  LDL.S16 R154, [R1+0xb4] ;  /* 0x0000b400019a7983 */ /* 0x0002a20000100600 */
[----:B------:R-:W-:Y:S02]  /*2a5a0*/  ISETP.GE.U32.AND P2, PT, R217, R52, PT ;  /* 0x00000034d900720c */ /* 0x000fe40003f46070 */
[----:B------:R-:W-:Y:S01]  /*2a5b0*/  LOP3.LUT R52, R51, 0xffff, RZ, 0xc0, !PT ;  /* 0x0000ffff33347812 */ /* 0x000fe200078ec0ff */
[----:B------:R1:W-:Y:S03]  /*2a5c0*/  ST.E.U16 [R170.64+0xd0], R56 ;  /* 0x0000d038aa007985 */ /* 0x0003e6000c101504 */
[----:B------:R-:W-:Y:S01]  /*2a5d0*/  SHF.R.U32.HI R52, RZ, 0x8, R52 ;  /* 0x00000008ff347819 */ /* 0x000fe20000011634 */
[----:B------:R-:W-:Y:S03]  /*2a5e0*/  ST.E.U16 [R170.64+0xd2], R55 ;  /* 0x0000d237aa007985 */ /* 0x000fe6000c101504 */
[----:B------:R-:W-:Y:S01]  /*2a5f0*/  LOP3.LUT R52, R52, 0xffff, RZ, 0xc0, !PT ;  /* 0x0000ffff34347812 */ /* 0x000fe200078ec0ff */
[----:B------:R-:W-:Y:S05]  /*2a600*/  @!P6 HADD2 R57, -R59.H0_H0, -RZ.H0_H0 ;  /* 0xa00000ff3b39e230 */ /* 0x000fea0000000900 */
[----:B------:R-:W-:Y:S02]  /*2a610*/  PRMT R49, R57, 0x7610, R49 ;  /* 0x0000761039317816 */ /* 0x000fe40000000031 */
[----:B-1----:R-:W-:Y:S02]  /*2a620*/  LOP3.LUT R56, R152, R213, RZ, 0x3c, !PT ;  /* 0x000000d598387212 */ /* 0x002fe400078e3cff */
[----:B------:R-:W-:Y:S02]  /*2a630*/  @!P6 PRMT R59, R49, 0x5410, RZ ;  /* 0x00005410313be816 */ /* 0x000fe400000000ff */
[----:B------:R-:W-:Y:S02]  /*2a640*/  LOP3.LUT R49, R50, 0xff, RZ, 0xc0, !PT ;  /* 0x000000ff32317812 */ /* 0x000fe400078ec0ff */
[----:B------:R-:W-:Y:S01]  /*2a650*/  F2FP.PACK_AB R50, R185, R184 ;  /* 0x000000b8b932723e */ /* 0x000fe200000000ff */
[----:B------:R-:W-:Y:S01]  /*2a660*/  ST.E.U16 [R174.64+0xe2], R59 ;  /* 0x0000e23bae007985 */ /* 0x000fe2000c101504 */
[----:B------:R-:W-:Y:S01]  /*2a670*/  ISETP.GE.U32.AND P1, PT, R217, R49, PT ;  /* 0x00000031d900720c */ /* 0x000fe20003f26070 */
[----:B---3--:R-:W-:Y:S05]  /*2a680*/  @!P5 HADD2 R161, -R60.H0_H0, -RZ.H0_H0 ;  /* 0xa00000ff3ca1d230 */ /* 0x008fea0000000900 */
[----:B------:R-:W-:Y:S01]  /*2a690*/  PRMT R77, R161, 0x7610, R77 ;  /* 0x00007610a14d7816 */ /* 0x000fe2000000004d */
[----:B------:R-:W-:Y:S03]  /*2a6a0*/  @!P5 STL.S16 [R1+0xe0], R161 ;  /* 0x0000e0a10100d387 */ /* 0x000fe60000100600 */
[----:B------:R-:W-:Y:S01]  /*2a6b0*/  @!P5 PRMT R60, R77, 0x5410, RZ ;  /* 0x000054104d3cd816 */ /* 0x000fe200000000ff */
[----:B------:R1:W-:Y:S01]  /*2a6c0*/  @!P6 STL.S16 [R1+0xdc], R57 ;  /* 0x0000dc390100e387 */ /* 0x0003e20000100600 */
[C---:B------:R-:W-:Y:S02]  /*2a6d0*/  ISETP.GE.U32.AND P5, PT, R217.reuse, R143, PT ;  /* 0x0000008fd900720c */ /* 0x040fe40003fa6070 */
[----:B------:R-:W-:Y:S01]  /*2a6e0*/  ISETP.GE.U32.AND P6, PT, R217, R144, PT ;  /* 0x00000090d900720c */ /* 0x000fe20003fc6070 */
[----:B------:R3:W3:Y:S04]  /*2a6f0*/  LDL.S16 R142, [R1+0xb0] ;  /* 0x0000b000018e7983 */ /* 0x0006e80000100600 */
[----:B------:R2:W5:Y:S04]  /*2a700*/  LDL.LU R229, [R1+0x344] ;  /* 0x0003440001e57983 */ /* 0x0005680000300800 */
[----:B------:R2:W5:Y:S04]  /*2a710*/  LDL.LU R216, [R1+0x340] ;  /* 0x0003400001d87983 */ /* 0x0005680000300800 */
[----:B------:R-:W-:Y:S04]  /*2a720*/  ST.E.U16 [R174.64+0xe0], R60 ;  /* 0x0000e03cae007985 */ /* 0x000fe8000c101504 */
[----:B-1----:R1:W3:Y:S01]  /*2a730*/  LDL.S16 R57, [R1+0xac] ;  /* 0x0000ac0001397983 */ /* 0x0022e20000100600 */
[----:B----4-:R-:W-:Y:S05]  /*2a740*/  @!P5 HADD2 R157, -R62.H0_H0, -RZ.H0_H0 ;  /* 0xa00000ff3e9dd230 */ /* 0x010fea0000000900 */
[----:B------:R-:W-:Y:S01]  /*2a750*/  PRMT R49, R157, 0x7610, R49 ;  /* 0x000076109d317816 */ /* 0x000fe20000000031 */
[----:B------:R-:W-:Y:S03]  /*2a760*/  @!P5 STL.S16 [R1+0xc0], R157 ;  /* 0x0000c09d0100d387 */ /* 0x000fe60000100600 */
[----:B------:R-:W-:Y:S01]  /*2a770*/  @!P5 PRMT R62, R49, 0x5410, RZ ;  /* 0x00005410313ed816 */ /* 0x000fe200000000ff */
[----:B------:R1:W4:Y:S01]  /*2a780*/  LDL.S16 R141, [R1+0xa8] ;  /* 0x0000a800018d7983 */ /* 0x0003220000100600 */
[----:B------:R-:W-:Y:S02]  /*2a790*/  LOP3.LUT R49, R51, 0xff, RZ, 0xc0, !PT ;  /* 0x000000ff33317812 */ /* 0x000fe400078ec0ff */
[C---:B------:R-:W-:Y:S01]  /*2a7a0*/  ISETP.GE.U32.AND P5, PT, R217.reuse, R146, PT ;  /* 0x00000092d900720c */ /* 0x040fe20003fa6070 */
[----:B------:R-:W-:Y:S01]  /*2a7b0*/  ST.E.U16 [R168.64+0xe0], R62 ;  /* 0x0000e03ea8007985 */ /* 0x000fe2000c101504 */
[----:B------:R-:W-:Y:S02]  /*2a7c0*/  ISETP.GE.U32.AND P3, PT, R217, R49, PT ;  /* 0x00000031d900720c */ /* 0x000fe40003f66070 */
[----:B------:R-:W-:Y:S01]  /*2a7d0*/  PRMT R49, R50, 0x7632, R49 ;  /* 0x0000763232317816 */ /* 0x000fe20000000031 */
[----:B--2---:R-:W-:Y:S05]  /*2a7e0*/  @!P6 HADD2 R154, -R61.H0_H0, -RZ.H0_H0 ;  /* 0xa00000ff3d9ae230 */ /* 0x004fea0000000900 */
[----:B------:R-:W-:Y:S01]  /*2a7f0*/  PRMT R73, R154, 0x7610, R73 ;  /* 0x000076109a497816 */ /* 0x000fe20000000049 */
[----:B------:R-:W-:Y:S03]  /*2a800*/  @!P6 STL.S16 [R1+0xb4], R154 ;  /* 0x0000b49a0100e387 */ /* 0x000fe60000100600 */
[----:B------:R-:W-:Y:S01]  /*2a810*/  @!P6 PRMT R61, R73, 0x5410, RZ ;  /* 0x00005410493de816 */ /* 0x000fe200000000ff */
[----:B------:R1:W2:Y:S01]  /*2a820*/  LDL.S16 R77, [R1+0xa4] ;  /* 0x0000a400014d7983 */ /* 0x0002a20000100600 */
[----:B------:R-:W-:Y:S02]  /*2a830*/  PRMT R73, R50, 0x5410, R49 ;  /* 0x0000541032497816 */ /* 0x000fe40000000031 */
[C---:B------:R-:W-:Y:S01]  /*2a840*/  ISETP.GE.U32.AND P6, PT, R217.reuse, R145, PT ;  /* 0x00000091d900720c */ /* 0x040fe20003fc6070 */
[----:B------:R1:W2:Y:S04]  /*2a850*/  LDL.S16 R75, [R1+0xa0] ;  /* 0x0000a000014b7983 */ /* 0x0002a80000100600 */
[----:B------:R-:W-:Y:S01]  /*2a860*/  ST.E.U16 [R168.64+0xe2], R61 ;  /* 0x0000e23da8007985 */ /* 0x000fe2000c101504 */
[----:B---3--:R-:W-:Y:S05]  /*2a870*/  @!P3 HADD2 R142, -R50.H0_H0, -RZ.H0_H0 ;  /* 0xa00000ff328eb230 */ /* 0x008fea0000000900 */
[----:B------:R-:W-:Y:S01]  /*2a880*/  PRMT R70, R142, 0x7610, R70 ;  /* 0x000076108e467816 */ /* 0x000fe20000000046 */
[----:B------:R-:W-:Y:S03]  /*2a890*/  @!P3 STL.S16 [R1+0xb0], R142 ;  /* 0x0000b08e0100b387 */ /* 0x000fe60000100600 */
[----:B------:R-:W-:Y:S02]  /*2a8a0*/  @!P3 PRMT R50, R70, 0x5410, RZ ;  /* 0x000054104632b816 */ /* 0x000fe400000000ff */
[----:B------:R-:W-:Y:S03]  /*2a8b0*/  ISETP.GE.U32.AND P3, PT, R217, R52, PT ;  /* 0x00000034d900720c */ /* 0x000fe60003f66070 */
[----:B------:R-:W-:Y:S10]  /*2a8c0*/  ST.E.U16 [R172.64+0xde], R50 ;  /* 0x0000de32ac007985 */ /* 0x000ff4000c101504 */
[----:B------:R-:W-:Y:S05]  /*2a8d0*/  @!P3 HADD2 R57, -R49.H0_H0, -RZ.H0_H0 ;  /* 0xa00000ff3139b230 */ /* 0x000fea0000000900 */
[----:B------:R-:W-:Y:S01]  /*2a8e0*/  PRMT R52, R57, 0x7610, R52 ;  /* 0x0000761039347816 */ /* 0x000fe20000000034 */
[----:B------:R3:W-:Y:S03]  /*2a8f0*/  @!P3 STL.S16 [R1+0xac], R57 ;  /* 0x0000ac390100b387 */ /* 0x0007e60000100600 */
[----:B------:R-:W-:Y:S02]  /*2a900*/  @!P3 PRMT R49, R52, 0x5410, RZ ;  /* 0x000054103431b816 */ /* 0x000fe400000000ff */
[--C-:B------:R-:W-:Y:S03]  /*2a910*/  SHF.R.U32.HI R52, RZ, 0x10, R51.reuse ;  /* 0x00000010ff347819 */ /* 0x100fe60000011633 */
[----:B------:R-:W-:Y:S01]  /*2a920*/  ST.E.U16 [R172.64+0xe0], R49 ;  /* 0x0000e031ac007985 */ /* 0x000fe2000c101504 */
[----:B------:R-:W-:Y:S04]  /*2a930*/  LOP3.LUT R52, R52, 0xff, RZ, 0xc0, !PT ;  /* 0x000000ff34347812 */ /* 0x000fe800078ec0ff */
[----:B------:R-:W-:Y:S02]  /*2a940*/  ISETP.GE.U32.AND P4, PT, R217, R52, PT ;  /* 0x00000034d900720c */ /* 0x000fe40003f86070 */
[C---:B------:R-:W-:Y:S02]  /*2a950*/  PRMT R52, R159.reuse, 0x7610, R52 ;  /* 0x000076109f347816 */ /* 0x040fe40000000034 */
[--C-:B---3--:R-:W-:Y:S02]  /*2a960*/  SHF.R.U32.HI R57, RZ, 0x18, R51.reuse ;  /* 0x00000018ff397819 */ /* 0x108fe40000011633 */
[----:B------:R-:W-:Y:S02]  /*2a970*/  PRMT R51, R159, 0x7632, R51 ;  /* 0x000076329f337816 */ /* 0x000fe40000000033 */
[----:B------:R-:W-:Y:S02]  /*2a980*/  ISETP.GE.U32.AND P3, PT, R217, R57, PT ;  /* 0x00000039d900720c */ /* 0x000fe40003f66070 */
[----:B------:R-:W-:Y:S02]  /*2a990*/  PRMT R57, R156, 0x7632, R57 ;  /* 0x000076329c397816 */ /* 0x000fe40000000039 */
[----:B------:R-:W-:Y:S01]  /*2a9a0*/  PRMT R70, R52, 0x5410, R51 ;  /* 0x0000541034467816 */ /* 0x000fe20000000033 */
[----:B----4-:R-:W-:Y:S05]  /*2a9b0*/  @!P4 HADD2 R141, -R52.H0_H0, -RZ.H0_H0 ;  /* 0xa00000ff348dc230 */ /* 0x010fea0000000900 */
[----:B------:R-:W-:Y:S01]  /*2a9c0*/  PRMT R140, R141, 0x7610, R140 ;  /* 0x000076108d8c7816 */ /* 0x000fe2000000008c */
[----:B------:R3:W-:Y:S03]  /*2a9d0*/  @!P4 STL.S16 [R1+0xa8], R141 ;  /* 0x0000a88d0100c387 */ /* 0x0007e60000100600 */
[----:B------:R-:W-:Y:S02]  /*2a9e0*/  @!P4 PRMT R52, R140, 0x5410, RZ ;  /* 0x000054108c34c816 */ /* 0x000fe400000000ff */
[----:B------:R-:W-:Y:S03]  /*2a9f0*/  ISETP.GE.U32.AND P4, PT, R217, R147, PT ;  /* 0x00000093d900720c */ /* 0x000fe60003f86070 */
[----:B------:R-:W-:Y:S01]  /*2aa00*/  ST.E.U16 [R170.64+0xe0], R52 ;  /* 0x0000e034aa007985 */ /* 0x000fe2000c101504 */
[----:B--2---:R-:W-:Y:S02]  /*2aa10*/  @!P3 HADD2 R77, -R51.H0_H0, -RZ.H0_H0 ;  /* 0xa00000ff334db230 */ /* 0x004fe40000000900 */
[----:B------:R-:W-:Y:S03]  /*2aa20*/  @!P6 HADD2 R75, -R58.H0_H0, -RZ.H0_H0 ;  /* 0xa00000ff3a4be230 */ /* 0x000fe60000000900 */
[----:B------:R-:W-:Y:S01]  /*2aa30*/  PRMT R69, R77, 0x7610, R69 ;  /* 0x000076104d457816 */ /* 0x000fe20000000045 */
[----:B------:R-:W-:Y:S01]  /*2aa40*/  @!P3 STL.S16 [R1+0xa4], R77 ;  /* 0x0000a44d0100b387 */ /* 0x000fe20000100600 */
[----:B------:R-:W-:Y:S03]  /*2aa50*/  PRMT R72, R75, 0x7610, R72 ;  /* 0x000076104b487816 */ /* 0x000fe60000000048 */
[----:B------:R2:W-:Y:S01]  /*2aa60*/  @!P6 STL.S16 [R1+0xa0], R75 ;  /* 0x0000a04b0100e387 */ /* 0x0005e20000100600 */
[----:B------:R-:W-:Y:S02]  /*2aa70*/  @!P3 PRMT R51, R69, 0x5410, RZ ;  /* 0x000054104533b816 */ /* 0x000fe400000000ff */
[----:B------:R-:W-:Y:S02]  /*2aa80*/  PRMT R69, R58, 0x5410, R57 ;  /* 0x000054103a457816 */ /* 0x000fe40000000039 */
[----:B------:R-:W-:Y:S01]  /*2aa90*/  @!P6 PRMT R58, R72, 0x5410, RZ ;  /* 0x00005410483ae816 */ /* 0x000fe200000000ff */
[----:B------:R-:W-:Y:S01]  /*2aaa0*/  IMAD.SHL.U32 R72, R246, 0x4, RZ ;  /* 0x00000004f6487824 */ /* 0x000fe200078e00ff */
[C---:B------:R-:W-:Y:S01]  /*2aab0*/  ISETP.GE.U32.AND P6, PT, R217.reuse, R148, PT ;  /* 0x00000094d900720c */ /* 0x040fe20003fc6070 */
[----:B------:R-:W-:Y:S01]  /*2aac0*/  ST.E.U16 [R170.64+0xe2], R51 ;  /* 0x0000e233aa007985 */ /* 0x000fe2000c101504 */
[----:B------:R-:W-:Y:S02]  /*2aad0*/  ISETP.GE.U32.AND P3, PT, R217, R139, PT ;  /* 0x0000008bd900720c */ /* 0x000fe40003f66070 */
[----:B------:R-:W-:Y:S01]  /*2aae0*/  LOP3.LUT R72, R213, R215, R72, 0x96, !PT ;  /* 0x000000d7d5487212 */ /* 0x000fe200078e9648 */
[----:B------:R-:W-:Y:S04]  /*2aaf0*/  ST.E.U16 [R174.64+0xf0], R58 ;  /* 0x0000f03aae007985 */ /* 0x000fe8000c101504 */
[----:B------:R1:W5:Y:S01]  /*2ab00*/  LDL.LU.64 R214, [R1+0x338] ;  /* 0x0003380001d67983 */ /* 0x0003620000300a00 */
[----:B---3--:R-:W-:Y:S05]  /*2ab10*/  IMAD.WIDE.U32 R140, R72, -0x326172a9, RZ ;  /* 0xcd9e8d57488c7825 */ /* 0x008fea00078e00ff */
[----:B------:R-:W-:Y:S01]  /*2ab20*/  LOP3.LUT R68, R141, R232, R210, 0x96, !PT ;  /* 0x000000e88d447212 */ /* 0x000fe200078e96d2 */
[----:B------:R1:W5:Y:S01]  /*2ab30*/  LDL.LU R207, [R1+0x334] ;  /* 0x0003340001cf7983 */ /* 0x0003620000300800 */
[-CC-:B------:R-:W-:Y:S02]  /*2ab40*/  LOP3.LUT R78, R179, R233.reuse, R140.reuse, 0x96, !PT ;  /* 0x000000e9b34e7212 */ /* 0x180fe400078e968c */
[----:B------:R-:W-:Y:S01]  /*2ab50*/  LOP3.LUT R46, R177, R233, R140, 0x96, !PT ;  /* 0x000000e9b12e7212 */ /* 0x000fe200078e968c */
[----:B------:R1:W5:Y:S01]  /*2ab60*/  LDL.LU R204, [R1+0x330] ;  /* 0x0003300001cc7983 */ /* 0x0003620000300800 */
[----:B------:R-:W-:Y:S03]  /*2ab70*/  IMAD.WIDE.U32 R66, R68, -0x2daee0ad, RZ ;  /* 0xd2511f5344427825 */ /* 0x000fe600078e00ff */
[----:B------:R1:W3:Y:S01]  /*2ab80*/  LDL.S16 R159, [R1+0x9c] ;  /* 0x00009c00019f7983 */ /* 0x0002e20000100600 */
[----:B------:R-:W-:Y:S01]  /*2ab90*/  IMAD.WIDE.U32 R46, R46, -0x2daee0ad, RZ ;  /* 0xd2511f532e2e7825 */ /* 0x000fe200078e00ff */
[----:B------:R-:W-:Y:S02]  /*2aba0*/  LOP3.LUT R74, R67, R234, R182, 0x96, !PT ;  /* 0x000000ea434a7212 */ /* 0x000fe400078e96b6 */
[----:B------:R1:W4:Y:S01]  /*2abb0*/  LDL.S16 R158, [R1+0x98] ;  /* 0x00009800019e7983 */ /* 0x0003220000100600 */
[----:B------:R-:W-:Y:S03]  /*2abc0*/  IMAD.WIDE.U32 R78, R78, -0x2daee0ad, RZ ;  /* 0xd2511f534e4e7825 */ /* 0x000fe600078e00ff */
[----:B------:R1:W4:Y:S01]  /*2abd0*/  LDL.S16 R157, [R1+0x94] ;  /* 0x00009400019d7983 */ /* 0x0003220000100600 */
[----:B--2---:R-:W-:Y:S01]  /*2abe0*/  IMAD.WIDE.U32 R74, R74, -0x326172a9, RZ ;  /* 0xcd9e8d574a4a7825 */ /* 0x004fe200078e00ff */
[----:B------:R-:W-:Y:S02]  /*2abf0*/  LOP3.LUT R142, R79, R241, R66, 0x96, !PT ;  /* 0x000000f14f8e7212 */ /* 0x000fe400078e9642 */
[----:B------:R1:W2:Y:S02]  /*2ac00*/  LDL.S16 R156, [R1+0x90] ;  /* 0x00009000019c7983 */ /* 0x0002a40000100600 */
[----:B------:R-:W-:Y:S01]  /*2ac10*/  LOP3.LUT R66, R75, R231, R178, 0x96, !PT ;  /* 0x000000e74b427212 */ /* 0x000fe200078e96b2 */
[----:B------:R-:W-:Y:S01]  /*2ac20*/  IMAD.WIDE.U32 R142, R142, -0x326172a9, RZ ;  /* 0xcd9e8d578e8e7825 */ /* 0x000fe200078e00ff */
[----:B------:R1:W2:Y:S03]  /*2ac30*/  LDL.S16 R155, [R1+0x8c] ;  /* 0x00008c00019b7983 */ /* 0x0002a60000100600 */
[----:B------:R-:W-:Y:S01]  /*2ac40*/  IMAD.WIDE.U32 R66, R66, -0x2daee0ad, RZ ;  /* 0xd2511f5342427825 */ /* 0x000fe200078e00ff */
[----:B------:R-:W-:Y:S01]  /*2ac50*/  LOP3.LUT R74, R143, R240, R74, 0x96, !PT ;  /* 0x000000f08f4a7212 */ /* 0x000fe200078e964a */
[----:B------:R1:W2:Y:S03]  /*2ac60*/  LDL.S16 R154, [R1+0x88] ;  /* 0x00008800019a7983 */ /* 0x0002a60000100600 */
[----:B------:R-:W-:Y:S01]  /*2ac70*/  LOP3.LUT R78, R67, R239, R78, 0x96, !PT ;  /* 0x000000ef434e7212 */ /* 0x000fe200078e964e */
[----:B------:R1:W2:Y:S01]  /*2ac80*/  LDL.S16 R44, [R1+0x70] ;  /* 0x00007000012c7983 */ /* 0x0002a20000100600 */
[----:B------:R-:W-:Y:S01]  /*2ac90*/  IMAD.WIDE.U32 R144, R74, -0x2daee0ad, RZ ;  /* 0xd2511f534a907825 */ /* 0x000fe200078e00ff */
[----:B------:R-:W-:Y:S03]  /*2aca0*/  LOP3.LUT R74, R141, R232, R208, 0x96, !PT ;  /* 0x000000e88d4a7212 */ /* 0x000fe600078e96d0 */
[----:B------:R-:W-:Y:S01]  /*2acb0*/  IMAD.WIDE.U32 R78, R78, -0x326172a9, RZ ;  /* 0xcd9e8d574e4e7825 */ /* 0x000fe200078e00ff */
[----:B------:R-:W-:Y:S03]  /*2acc0*/  LOP3.LUT R42, R145, R236, R66, 0x96, !PT ;  /* 0x000000ec912a7212 */ /* 0x000fe600078e9642 */
[----:B------:R-:W-:Y:S04]  /*2acd0*/  IMAD.WIDE.U32 R74, R74, -0x2daee0ad, RZ ;  /* 0xd2511f534a4a7825 */ /* 0x000fe800078e00ff */
[----:B------:R-:W-:Y:S01]  /*2ace0*/  IMAD.WIDE.U32 R42, R42, -0x326172a9, RZ ;  /* 0xcd9e8d572a2a7825 */ /* 0x000fe200078e00ff */
[----:B------:R-:W-:Y:S02]  /*2acf0*/  LOP3.LUT R66, R75, R234, R180, 0x96, !PT ;  /* 0x000000ea4b427212 */ /* 0x000fe400078e96b4 */
[----:B------:R-:W-:Y:S02]  /*2ad00*/  LOP3.LUT R74, R47, R241, R74, 0x96, !PT ;  /* 0x000000f12f4a7212 */ /* 0x000fe400078e964a */
[----:B------:R-:W-:Y:S01]  /*2ad10*/  LOP3.LUT R41, R42, 0xffff, RZ, 0xc0, !PT ;  /* 0x0000ffff2a297812 */ /* 0x000fe200078ec0ff */
[----:B------:R-:W-:Y:S01]  /*2ad20*/  IMAD.WIDE.U32 R66, R66, -0x326172a9, RZ ;  /* 0xcd9e8d5742427825 */ /* 0x000fe200078e00ff */
[----:B------:R-:W-:Y:S02]  /*2ad30*/  LOP3.LUT R2, R42, 0xff, RZ, 0xc0, !PT ;  /* 0x000000ff2a027812 */ /* 0x000fe400078ec0ff */
[--C-:B------:R-:W-:Y:S01]  /*2ad40*/  SHF.R.U32.HI R68, RZ, 0x10, R42.reuse ;  /* 0x00000010ff447819 */ /* 0x100fe2000001162a */
[----:B------:R-:W-:Y:S01]  /*2ad50*/  IMAD.WIDE.U32 R74, R74, -0x326172a9, RZ ;  /* 0xcd9e8d574a4a7825 */ /* 0x000fe200078e00ff */
[----:B------:R-:W-:Y:S02]  /*2ad60*/  SHF.R.U32.HI R41, RZ, 0x8, R41 ;  /* 0x00000008ff297819 */ /* 0x000fe40000011629 */
[----:B------:R-:W-:Y:S02]  /*2ad70*/  SHF.R.U32.HI R72, RZ, 0x18, R42 ;  /* 0x00000018ff487819 */ /* 0x000fe4000001162a */
[----:B------:R-:W-:Y:S02]  /*2ad80*/  F2FP.PACK_AB R42, R183, R190 ;  /* 0x000000beb72a723e */ /* 0x000fe400000000ff */
[--C-:B------:R-:W-:Y:S02]  /*2ad90*/  PRMT R77, R2, 0x5410, R41.reuse ;  /* 0x00005410024d7816 */ /* 0x100fe40000000029 */
[----:B------:R-:W-:Y:S02]  /*2ada0*/  PRMT R41, R42, 0x7632, R41 ;  /* 0x000076322a297816 */ /* 0x000fe40000000029 */
[----:B------:R-:W-:Y:S02]  /*2adb0*/  F2FP.PACK_AB R2, R192, R181 ;  /* 0x000000b5c002723e */ /* 0x000fe400000000ff */
[----:B------:R-:W-:Y:S02]  /*2adc0*/  PRMT R60, R42, 0x5410, R41 ;  /* 0x000054102a3c7816 */ /* 0x000fe40000000029 */
[C---:B------:R-:W-:Y:S02]  /*2add0*/  PRMT R0, R2.reuse, 0x7632, R0 ;  /* 0x0000763202007816 */ /* 0x040fe40000000000 */
[----:B------:R-:W-:Y:S02]  /*2ade0*/  LOP3.LUT R140, R75, R240, R66, 0x96, !PT ;  /* 0x000000f04b8c7212 */ /* 0x000fe400078e9642 */
[----:B------:R-:W-:Y:S02]  /*2adf0*/  PRMT R61, R2, 0x5410, R0 ;  /* 0x00005410023d7816 */ /* 0x000fe40000000000 */
[----:B------:R-:W-:Y:S01]  /*2ae00*/  LOP3.LUT R65, R43, R242, R78, 0x96, !PT ;  /* 0x000000f22b417212 */ /* 0x000fe200078e964e */
[----:B------:R-:W-:Y:S01]  /*2ae10*/  IMAD.WIDE.U32 R140, R140, -0x2daee0ad, RZ ;  /* 0xd2511f538c8c7825 */ /* 0x000fe200078e00ff */
[----:B---3--:R-:W-:Y:S02]  /*2ae20*/  @!P4 HADD2 R159, -R57.H0_H0, -RZ.H0_H0 ;  /* 0xa00000ff399fc230 */ /* 0x008fe40000000900 */
[----:B----4-:R-:W-:Y:S03]  /*2ae30*/  @!P5 HADD2 R158, -R42.H0_H0, -RZ.H0_H0 ;  /* 0xa00000ff2a9ed230 */ /* 0x010fe60000000900 */
[----:B------:R-:W-:Y:S01]  /*2ae40*/  PRMT R150, R159, 0x7610, R150 ;  /* 0x000076109f967816 */ /* 0x000fe20000000096 */
[----:B------:R-:W-:Y:S01]  /*2ae50*/  @!P4 STL.S16 [R1+0x9c], R159 ;  /* 0x00009c9f0100c387 */ /* 0x000fe20000100600 */
[----:B------:R-:W-:Y:S01]  /*2ae60*/  @!P6 HADD2 R157, -R41.H0_H0, -RZ.H0_H0 ;  /* 0xa00000ff299de230 */ /* 0x000fe20000000900 */
[----:B------:R-:W-:Y:S02]  /*2ae70*/  PRMT R149, R158, 0x7610, R149 ;  /* 0x000076109e957816 */ /* 0x000fe40000000095 */
[----:B------:R-:W-:Y:S01]  /*2ae80*/  @!P5 STL.S16 [R1+0x98], R158 ;  /* 0x0000989e0100d387 */ /* 0x000fe20000100600 */
[----:B------:R-:W-:Y:S01]  /*2ae90*/  @!P4 PRMT R57, R150, 0x5410, RZ ;  /* 0x000054109639c816 */ /* 0x000fe200000000ff */
[----:B--2---:R-:W-:Y:S01]  /*2aea0*/  @!P0 HADD2 R156, -R2.H0_H0, -RZ.H0_H0 ;  /* 0xa00000ff029c8230 */ /* 0x004fe20000000900 */
[----:B------:R-:W-:Y:S01]  /*2aeb0*/  PRMT R148, R157, 0x7610, R148 ;  /* 0x000076109d947816 */ /* 0x000fe20000000094 */
[----:B------:R-:W-:Y:S01]  /*2aec0*/  @!P6 STL.S16 [R1+0x94], R157 ;  /* 0x0000949d0100e387 */ /* 0x000fe20000100600 */
[----:B------:R-:W-:Y:S01]  /*2aed0*/  @!P5 PRMT R42, R149, 0x5410, RZ ;  /* 0x00005410952ad816 */ /* 0x000fe200000000ff */
[----:B------:R-:W-:Y:S01]  /*2aee0*/  @!P2 HADD2 R155, -R0.H0_H0, -RZ.H0_H0 ;  /* 0xa00000ff009ba230 */ /* 0x000fe20000000900 */
[----:B------:R-:W-:Y:S01]  /*2aef0*/  PRMT R147, R156, 0x7610, R147 ;  /* 0x000076109c937816 */ /* 0x000fe20000000093 */
[----:B------:R-:W-:Y:S01]  /*2af00*/  @!P0 STL.S16 [R1+0x90], R156 ;  /* 0x0000909c01008387 */ /* 0x000fe20000100600 */
[----:B------:R-:W-:Y:S02]  /*2af10*/  @!P6 PRMT R41, R148, 0x5410, RZ ;  /* 0x000054109429e816 */ /* 0x000fe400000000ff */
[----:B------:R-:W-:Y:S01]  /*2af20*/  @!P0 PRMT R2, R147, 0x5410, RZ ;  /* 0x0000541093028816 */ /* 0x000fe200000000ff */
[----:B------:R2:W-:Y:S01]  /*2af30*/  ST.E.U16 [R174.64+0xf2], R57 ;  /* 0x0000f239ae007985 */ /* 0x0005e2000c101504 */
[----:B------:R-:W-:Y:S01]  /*2af40*/  PRMT R146, R155, 0x7610, R146 ;  /* 0x000076109b927816 */ /* 0x000fe20000000092 */
[----:B------:R-:W-:Y:S01]  /*2af50*/  @!P1 HADD2 R154, -R40.H0_H0, -RZ.H0_H0 ;  /* 0xa00000ff289a9230 */ /* 0x000fe20000000900 */
[----:B------:R-:W-:Y:S01]  /*2af60*/  IADD3 R245, P0, R174, -0x100, RZ ;  /* 0xffffff00aef57810 */ /* 0x000fe20007f1e0ff */
[----:B------:R-:W-:Y:S01]  /*2af70*/  @!P2 STL.S16 [R1+0x8c], R155 ;  /* 0x00008c9b0100a387 */ /* 0x000fe20000100600 */
[----:B------:R-:W-:Y:S01]  /*2af80*/  @!P2 PRMT R0, R146, 0x5410, RZ ;  /* 0x000054109200a816 */ /* 0x000fe200000000ff */
[----:B------:R-:W-:Y:S01]  /*2af90*/  @!P3 HADD2 R44, -R3.H0_H0, -RZ.H0_H0 ;  /* 0xa00000ff032cb230 */ /* 0x000fe20000000900 */
[----:B------:R-:W-:Y:S01]  /*2afa0*/  PRMT R139, R154, 0x7610, R139 ;  /* 0x000076109a8b7816 */ /* 0x000fe2000000008b */
[----:B------:R3:W-:Y:S01]  /*2afb0*/  ST.E.U16 [R168.64+0xf0], R42 ;  /* 0x0000f02aa8007985 */ /* 0x0007e2000c101504 */
[----:B------:R-:W-:Y:S02]  /*2afc0*/  IADD3.X R243, R175, -0x1, RZ, P0, !PT ;  /* 0xffffffffaff37810 */ /* 0x000fe400007fe4ff */
[----:B------:R-:W-:Y:S01]  /*2afd0*/  PRMT R80, R44, 0x7610, R80 ;  /* 0x000076102c507816 */ /* 0x000fe20000000050 */
[----:B------:R4:W-:Y:S01]  /*2afe0*/  ST.E.U16 [R168.64+0xf2], R41 ;  /* 0x0000f229a8007985 */ /* 0x0009e2000c101504 */
[----:B------:R-:W-:Y:S03]  /*2aff0*/  ISETP.GT.AND P0, PT, R246, R196, PT ;  /* 0x000000c4f600720c */ /* 0x000fe60003f04270 */
[----:B------:R-:W-:Y:S04]  /*2b000*/  @!P1 STL.S16 [R1+0x88], R154 ;  /* 0x0000889a01009387 */ /* 0x000fe80000100600 */
[----:B------:R1:W-:Y:S04]  /*2b010*/  ST.E.U16 [R172.64+0xee], R2 ;  /* 0x0000ee02ac007985 */ /* 0x0003e8000c101504 */
[----:B------:R1:W-:Y:S01]  /*2b020*/  @!P3 STL.S16 [R1+0x70], R44 ;  /* 0x0000702c0100b387 */ /* 0x0003e20000100600 */
[----:B--2---:R-:W-:Y:S03]  /*2b030*/  IMAD.WIDE.U32 R56, R56, -0x326172a9, RZ ;  /* 0xcd9e8d5738387825 */ /* 0x004fe600078e00ff */
[----:B------:R2:W-:Y:S01]  /*2b040*/  ST.E.U16 [R172.64+0xf0], R0 ;  /* 0x0000f000ac007985 */ /* 0x0005e2000c101504 */
[----:B---3--:R-:W-:Y:S02]  /*2b050*/  LOP3.LUT R42, R65, 0xff, RZ, 0xc0, !PT ;  /* 0x000000ff412a7812 */ /* 0x008fe400078ec0ff */
[----:B----4-:R-:W-:Y:S04]  /*2b060*/  LOP3.LUT R41, R68, 0xff, RZ, 0xc0, !PT ;  /* 0x000000ff44297812 */ /* 0x010fe800078ec0ff */
[----:B------:R-:W-:Y:S02]  /*2b070*/  PRMT R49, R41, 0x5410, R72 ;  /* 0x0000541029317816 */ /* 0x000fe40000000048 */
[----:B-1----:R-:W-:Y:S02]  /*2b080*/  PRMT R2, R40, 0x5410, R3 ;  /* 0x0000541028027816 */ /* 0x002fe40000000003 */
[----:B------:R-:W-:Y:S02]  /*2b090*/  LOP3.LUT R44, R67, R231, R176, 0x96, !PT ;  /* 0x000000e7432c7212 */ /* 0x000fe400078e96b0 */
[----:B------:R-:W-:Y:S02]  /*2b0a0*/  @!P3 PRMT R3, R80, 0x5410, RZ ;  /* 0x000054105003b816 */ /* 0x000fe400000000ff */
[----:B------:R-:W-:Y:S01]  /*2b0b0*/  @!P1 PRMT R40, R139, 0x5410, RZ ;  /* 0x000054108b289816 */ /* 0x000fe200000000ff */
[----:B------:R-:W-:Y:S01]  /*2b0c0*/  IMAD.WIDE.U32 R44, R44, -0x2daee0ad, RZ ;  /* 0xd2511f532c2c7825 */ /* 0x000fe200078e00ff */
[----:B--2---:R-:W-:Y:S01]  /*2b0d0*/  LOP3.LUT R0, R65, 0xffff, RZ, 0xc0, !PT ;  /* 0x0000ffff41007812 */ /* 0x004fe200078ec0ff */
[----:B------:R1:W-:Y:S03]  /*2b0e0*/  ST.E.U16 [R170.64+0xf2], R3 ;  /* 0x0000f203aa007985 */ /* 0x0003e6000c101504 */
[----:B------:R-:W-:Y:S01]  /*2b0f0*/  LOP3.LUT R67, R45, R239, R46, 0x96, !PT ;  /* 0x000000ef2d437212 */ /* 0x000fe200078e962e */
[----:B------:R2:W-:Y:S01]  /*2b100*/  ST.E.U16 [R170.64+0xf0], R40 ;  /* 0x0000f028aa007985 */ /* 0x0005e2000c101504 */
[----:B------:R-:W-:Y:S02]  /*2b110*/  LOP3.LUT R44, R141, R236, R44, 0x96, !PT ;  /* 0x000000ec8d2c7212 */ /* 0x000fe400078e962c */
[----:B------:R-:W-:Y:S01]  /*2b120*/  SHF.R.U32.HI R0, RZ, 0x8, R0 ;  /* 0x00000008ff007819 */ /* 0x000fe20000011600 */
[----:B------:R-:W-:Y:S01]  /*2b130*/  LDSM.16.MT88.4 R160, [R205+0x5c00] ;  /* 0x005c0000cda0783b */ /* 0x000fe20000004200 */
[----:B------:R-:W-:Y:S01]  /*2b140*/  PRMT R141, R217, 0x7054, R217 ;  /* 0x00007054d98d7816 */ /* 0x000fe200000000d9 */
[----:B------:R-:W-:Y:S04]  /*2b150*/  IMAD.WIDE.U32 R44, R44, -0x326172a9, RZ ;  /* 0xcd9e8d572c2c7825 */ /* 0x000fe800078e00ff */
[----:B------:R-:W-:Y:S01]  /*2b160*/  IMAD.WIDE.U32 R66, R67, -0x326172a9, RZ ;  /* 0xcd9e8d5743427825 */ /* 0x000fe200078e00ff */
[C---:B------:R-:W-:Y:S02]  /*2b170*/  LOP3.LUT R48, R44.reuse, 0xffff, RZ, 0xc0, !PT ;  /* 0x0000ffff2c307812 */ /* 0x040fe400078ec0ff */
[----:B------:R-:W-:Y:S02]  /*2b180*/  SHF.R.U32.HI R53, RZ, 0x10, R44 ;  /* 0x00000010ff357819 */ /* 0x000fe4000001162c */
[----:B------:R-:W-:Y:S02]  /*2b190*/  LOP3.LUT R55, R44, 0xff, RZ, 0xc0, !PT ;  /* 0x000000ff2c377812 */ /* 0x000fe400078ec0ff */
[----:B------:R-:W-:Y:S02]  /*2b1a0*/  LOP3.LUT R43, R45, R242, R66, 0x96, !PT ;  /* 0x000000f22d2b7212 */ /* 0x000fe400078e9642 */
[----:B------:R-:W-:Y:S02]  /*2b1b0*/  SHF.R.U32.HI R54, RZ, 0x18, R44 ;  /* 0x00000018ff367819 */ /* 0x000fe4000001162c */
[----:B------:R-:W-:Y:S01]  /*2b1c0*/  SHF.R.U32.HI R41, RZ, 0x18, R43 ;  /* 0x00000018ff297819 */ /* 0x000fe2000001162b */
[----:B------:R-:W3:Y:S01]  /*2b1d0*/  LDSM.16.MT88.4 R44, [R205+0x4000] ;  /* 0x00400000cd2c783b */ /* 0x000ee20000004200 */
[----:B-1----:R-:W-:Y:S02]  /*2b1e0*/  LOP3.LUT R3, R53, 0xff, RZ, 0xc0, !PT ;  /* 0x000000ff35037812 */ /* 0x002fe400078ec0ff */
[----:B------:R-:W-:Y:S02]  /*2b1f0*/  LOP3.LUT R66, R67, R238, R74, 0x96, !PT ;  /* 0x000000ee43427212 */ /* 0x000fe400078e964a */
[----:B--2---:R-:W-:Y:S02]  /*2b200*/  SHF.R.U32.HI R40, RZ, 0x8, R48 ;  /* 0x00000008ff287819 */ /* 0x004fe40000011630 */
[----:B------:R-:W-:Y:S02]  /*2b210*/  PRMT R51, R3, 0x5410, R54 ;  /* 0x0000541003337816 */ /* 0x000fe40000000036 */
[--C-:B------:R-:W-:Y:S02]  /*2b220*/  SHF.R.U32.HI R3, RZ, 0x10, R65.reuse ;  /* 0x00000010ff037819 */ /* 0x100fe40000011641 */
[----:B------:R-:W-:Y:S01]  /*2b230*/  PRMT R50, R55, 0x5410, R40 ;  /* 0x0000541037327816 */ /* 0x000fe20000000028 */
[--C-:B------:R-:W-:Y:S01]  /*2b240*/  HSET2.LE.AND R51, R51, R141.reuse, PT ;  /* 0x0000008d33337233 */ /* 0x100fe20003803000 */
[----:B------:R-:W-:Y:S01]  /*2b250*/  SHF.R.U32.HI R65, RZ, 0x18, R65 ;  /* 0x00000018ff417819 */ /* 0x000fe20000011641 */
[----:B------:R-:W1:Y:S01]  /*2b260*/  LDSM.16.MT88.4 R52, [R206+0x4000] ;  /* 0x00400000ce34783b */ /* 0x000e620000004200 */
[----:B------:R-:W-:Y:S01]  /*2b270*/  LOP3.LUT R40, R3, 0xff, RZ, 0xc0, !PT ;  /* 0x000000ff03287812 */ /* 0x000fe200078ec0ff */
[--C-:B------:R-:W-:Y:S01]  /*2b280*/  HSET2.LE.AND R50, R50, R141.reuse, PT ;  /* 0x0000008d32327233 */ /* 0x100fe20003803000 */
[----:B------:R-:W-:Y:S02]  /*2b290*/  PRMT R48, R42, 0x5410, R0 ;  /* 0x000054102a307816 */ /* 0x000fe40000000000 */
[C---:B------:R-:W-:Y:S02]  /*2b2a0*/  LOP3.LUT R0, R43.reuse, 0xffff, RZ, 0xc0, !PT ;  /* 0x0000ffff2b007812 */ /* 0x040fe400078ec0ff */
[----:B------:R-:W-:Y:S02]  /*2b2b0*/  SHF.R.U32.HI R3, RZ, 0x10, R43 ;  /* 0x00000010ff037819 */ /* 0x000fe4000001162b */
[----:B------:R-:W-:Y:S01]  /*2b2c0*/  PRMT R65, R40, 0x5410, R65 ;  /* 0x0000541028417816 */ /* 0x000fe20000000041 */
[--C-:B------:R-:W-:Y:S01]  /*2b2d0*/  HSET2.LE.AND R40, R48, R141.reuse, PT ;  /* 0x0000008d30287233 */ /* 0x100fe20003803000 */
[----:B------:R-:W-:Y:S01]  /*2b2e0*/  LOP3.LUT R42, R43, 0xff, RZ, 0xc0, !PT ;  /* 0x000000ff2b2a7812 */ /* 0x000fe200078ec0ff */
[--C-:B------:R-:W-:Y:S01]  /*2b2f0*/  HSET2.LE.AND R43, R49, R141.reuse, PT ;  /* 0x0000008d312b7233 */ /* 0x100fe20003803000 */
[----:B------:R-:W-:Y:S02]  /*2b300*/  SHF.R.U32.HI R0, RZ, 0x8, R0 ;  /* 0x00000008ff007819 */ /* 0x000fe40000011600 */
[----:B------:R-:W-:Y:S02]  /*2b310*/  LOP3.LUT R3, R3, 0xff, RZ, 0xc0, !PT ;  /* 0x000000ff03037812 */ /* 0x000fe400078ec0ff */
[----:B------:R-:W-:Y:S01]  /*2b320*/  PRMT R0, R42, 0x5410, R0 ;  /* 0x000054102a007816 */ /* 0x000fe20000000000 */
[--C-:B------:R-:W-:Y:S01]  /*2b330*/  HSET2.LE.AND R42, R77, R141.reuse, PT ;  /* 0x0000008d4d2a7233 */ /* 0x100fe20003803000 */
        /* <DEDUP_REMOVED lines=11> */
[-C--:B---3--:R-:W-:Y:S05]  /*2b3f0*/  HMMA.16816.F32 R4, R40, R44.reuse, R4 ;  /* 0x0000002c2804723c */ /* 0x088fea0000001804 */
[----:B------:R-:W-:Y:S02]  /*2b400*/  LOP3.LUT R49, R92, R49, RZ, 0xc0, !PT ;  /* 0x000000315c317212 */ /* 0x000fe400078ec0ff */
[----:B------:R-:W-:Y:S02]  /*2b410*/  LOP3.LUT R0, R179, R233, R56, 0x96, !PT ;  /* 0x000000e9b3007212 */ /* 0x000fe400078e9638 */
[-C--:B------:R-:W-:Y:S03]  /*2b420*/  LOP3.LUT R3, R57, R232.reuse, R208, 0x96, !PT ;  /* 0x000000e839037212 */ /* 0x080fe600078e96d0 */
[----:B------:R-:W-:Y:S01]  /*2b430*/  LOP3.LUT R77, R151, R213, RZ, 0x3c, !PT ;  /* 0x000000d5974d7212 */ /* 0x000fe200078e3cff */
[C---:B------:R-:W-:Y:S04]  /*2b440*/  HMMA.16816.F32 R8, R48.reuse, R44, R8 ;  /* 0x0000002c3008723c */ /* 0x040fe80000001808 */
[----:B------:R-:W-:Y:S03]  /*2b450*/  IMAD.WIDE.U32 R80, R0, -0x2daee0ad, RZ ;  /* 0xd2511f5300507825 */ /* 0x000fe600078e00ff */
[----:B------:R-:W-:Y:S01]  /*2b460*/  LOP3.LUT R44, R57, R232, R210, 0x96, !PT ;  /* 0x000000e8392c7212 */ /* 0x000fe200078e96d2 */
[-C--:B------:R-:W-:Y:S04]  /*2b470*/  HMMA.16816.F32 R12, R48, R46.reuse, R12 ;  /* 0x0000002e300c723c */ /* 0x080fe8000000180c */
[----:B------:R-:W-:Y:S01]  /*2b480*/  LOP3.LUT R57, R177, R233, R56, 0x96, !PT ;  /* 0x000000e9b1397212 */ /* 0x000fe200078e9638 */
[----:B------:R-:W-:Y:S01]  /*2b490*/  IMAD.WIDE.U32 R44, R44, -0x2daee0ad, RZ ;  /* 0xd2511f532c2c7825 */ /* 0x000fe200078e00ff */
[----:B------:R-:W-:Y:S02]  /*2b4a0*/  LOP3.LUT R56, R79, R238, R142, 0x96, !PT ;  /* 0x000000ee4f387212 */ /* 0x000fe400078e968e */
[C---:B------:R-:W-:Y:S04]  /*2b4b0*/  HMMA.16816.F32 R16, R40.reuse, R46, R16 ;  /* 0x0000002e2810723c */ /* 0x040fe80000001810 */
[-C--:B------:R-:W-:Y:S01]  /*2b4c0*/  LOP3.LUT R75, R45, R234.reuse, R182, 0x96, !PT ;  /* 0x000000ea2d4b7212 */ /* 0x080fe200078e96b6 */
[----:B------:R-:W-:Y:S01]  /*2b4d0*/  IMAD.WIDE.U32 R64, R57, -0x2daee0ad, RZ ;  /* 0xd2511f5339407825 */ /* 0x000fe200078e00ff */
[----:B------:R-:W-:Y:S02]  /*2b4e0*/  LOP3.LUT R78, R81, R241, R44, 0x96, !PT ;  /* 0x000000f1514e7212 */ /* 0x000fe400078e962c */
[-C--:B-1----:R-:W-:Y:S04]  /*2b4f0*/  HMMA.16816.F32 R20, R40, R52.reuse, R20 ;  /* 0x000000342814723c */ /* 0x082fe80000001814 */
[----:B------:R-:W-:Y:S04]  /*2b500*/  IMAD.WIDE.U32 R56, R56, -0x2daee0ad, RZ ;  /* 0xd2511f5338387825 */ /* 0x000fe800078e00ff */
[C---:B------:R-:W-:Y:S04]  /*2b510*/  HMMA.16816.F32 R24, R48.reuse, R52, R24 ;  /* 0x000000343018723c */ /* 0x040fe80000001818 */
[C---:B------:R-:W-:Y:S01]  /*2b520*/  LOP3.LUT R46, R56.reuse, 0xffff, RZ, 0xc0, !PT ;  /* 0x0000ffff382e7812 */ /* 0x040fe200078ec0ff */
[----:B------:R-:W-:Y:S01]  /*2b530*/  IMAD.WIDE.U32 R44, R3, -0x2daee0ad, RZ ;  /* 0xd2511f53032c7825 */ /* 0x000fe200078e00ff */
[----:B------:R-:W-:Y:S02]  /*2b540*/  LOP3.LUT R3, R57, R237, R144, 0x96, !PT ;  /* 0x000000ed39037212 */ /* 0x000fe400078e9690 */
[----:B------:R-:W-:Y:S01]  /*2b550*/  LOP3.LUT R47, R56, 0xff, RZ, 0xc0, !PT ;  /* 0x000000ff382f7812 */ /* 0x000fe200078ec0ff */
[-C--:B------:R-:W-:Y:S03]  /*2b560*/  HMMA.16816.F32 R28, R48, R54.reuse, R28 ;  /* 0x00000036301c723c */ /* 0x080fe6000000181c */
[--C-:B------:R-:W-:Y:S01]  /*2b570*/  SHF.R.U32.HI R62, RZ, 0x10, R56.reuse ;  /* 0x00000010ff3e7819 */ /* 0x100fe20000011638 */
[----:B------:R-:W-:Y:S01]  /*2b580*/  IMAD.WIDE.U32 R78, R78, -0x326172a9, RZ ;  /* 0xcd9e8d574e4e7825 */ /* 0x000fe200078e00ff */
[----:B------:R-:W-:Y:S02]  /*2b590*/  SHF.R.U32.HI R67, RZ, 0x18, R56 ;  /* 0x00000018ff437819 */ /* 0x000fe40000011638 */
[----:B------:R-:W-:Y:S01]  /*2b5a0*/  LOP3.LUT R72, R45, R234, R180, 0x96, !PT ;  /* 0x000000ea2d487212 */ /* 0x000fe200078e96b4 */
[----:B------:R-:W1:Y:S01]  /*2b5b0*/  LDSM.16.MT88.4 R56, [R205+0x4400] ;  /* 0x00440000cd38783b */ /* 0x000e620000004200 */
[----:B------:R-:W-:Y:S01]  /*2b5c0*/  LOP3.LUT R82, R65, R241, R44, 0x96, !PT ;  /* 0x000000f141527212 */ /* 0x000fe200078e962c */
[----:B------:R-:W-:Y:S04]  /*2b5d0*/  HMMA.16816.F32 R32, R40, R54, R32 ;  /* 0x000000362820723c */ /* 0x000fe80000001820 */
[----:B------:R-:W-:Y:S01]  /*2b5e0*/  SHF.R.U32.HI R46, RZ, 0x8, R46 ;  /* 0x00000008ff2e7819 */ /* 0x000fe2000001162e */
[----:B------:R-:W-:Y:S01]  /*2b5f0*/  IMAD.WIDE.U32 R44, R66, -0x2daee0ad, RZ ;  /* 0xd2511f53422c7825 */ /* 0x000fe200078e00ff */
[----:B------:R-:W-:Y:S02]  /*2b600*/  LOP3.LUT R53, R3, 0xff, RZ, 0xc0, !PT ;  /* 0x000000ff03357812 */ /* 0x000fe400078ec0ff */
[----:B------:R-:W-:Y:S01]  /*2b610*/  PRMT R68, R47, 0x5410, R46 ;  /* 0x000054102f447816 */ /* 0x000fe2000000002e */
[----:B------:R-:W-:Y:S03]  /*2b620*/  IMAD.WIDE.U32 R54, R72, -0x326172a9, RZ ;  /* 0xcd9e8d5748367825 */ /* 0x000fe600078e00ff */
[----:B------:R-:W-:Y:S01]  /*2b630*/  LOP3.LUT R0, R45, R237, R140, 0x96, !PT ;  /* 0x000000ed2d007212 */ /* 0x000fe200078e968c */
[----:B------:R-:W-:Y:S01]  /*2b640*/  IMAD.WIDE.U32 R82, R82, -0x326172a9, RZ ;  /* 0xcd9e8d5752527825 */ /* 0x000fe200078e00ff */
[C---:B------:R-:W-:Y:S02]  /*2b650*/  LOP3.LUT R45, R44.reuse, 0xffff, RZ, 0xc0, !PT ;  /* 0x0000ffff2c2d7812 */ /* 0x040fe400078ec0ff */
[--C-:B------:R-:W-:Y:S02]  /*2b660*/  SHF.R.U32.HI R63, RZ, 0x10, R44.reuse ;  /* 0x00000010ff3f7819 */ /* 0x100fe4000001162c */
[----:B------:R-:W-:Y:S02]  /*2b670*/  LOP3.LUT R66, R44, 0xff, RZ, 0xc0, !PT ;  /* 0x000000ff2c427812 */ /* 0x000fe400078ec0ff */
[----:B------:R-:W-:Y:S02]  /*2b680*/  SHF.R.U32.HI R65, RZ, 0x18, R44 ;  /* 0x00000018ff417819 */ /* 0x000fe4000001162c */
[----:B------:R-:W-:Y:S02]  /*2b690*/  LOP3.LUT R44, R3, 0xffff, RZ, 0xc0, !PT ;  /* 0x0000ffff032c7812 */ /* 0x000fe400078ec0ff */
[----:B------:R-:W-:Y:S02]  /*2b6a0*/  SHF.R.U32.HI R46, RZ, 0x10, R3 ;  /* 0x00000010ff2e7819 */ /* 0x000fe40000011603 */
[----:B------:R-:W-:Y:S02]  /*2b6b0*/  SHF.R.U32.HI R44, RZ, 0x8, R44 ;  /* 0x00000008ff2c7819 */ /* 0x000fe4000001162c */
[----:B------:R-:W-:Y:S02]  /*2b6c0*/  LOP3.LUT R62, R62, 0xff, RZ, 0xc0, !PT ;  /* 0x000000ff3e3e7812 */ /* 0x000fe400078ec0ff */
[----:B------:R-:W-:Y:S02]  /*2b6d0*/  SHF.R.U32.HI R52, RZ, 0x8, R45 ;  /* 0x00000008ff347819 */ /* 0x000fe4000001162d */
[----:B------:R-:W-:Y:S02]  /*2b6e0*/  SHF.R.U32.HI R45, RZ, 0x18, R3 ;  /* 0x00000018ff2d7819 */ /* 0x000fe40000011603 */
[----:B------:R-:W-:Y:S01]  /*2b6f0*/  LOP3.LUT R3, R46, 0xff, RZ, 0xc0, !PT ;  /* 0x000000ff2e037812 */ /* 0x000fe200078ec0ff */
[--C-:B------:R-:W-:Y:S01]  /*2b700*/  HSET2.LE.AND R46, R68, R141.reuse, PT ;  /* 0x0000008d442e7233 */ /* 0x100fe20003803000 */
[----:B------:R-:W-:Y:S02]  /*2b710*/  PRMT R53, R53, 0x5410, R44 ;  /* 0x0000541035357816 */ /* 0x000fe4000000002c */
[----:B------:R-:W-:Y:S02]  /*2b720*/  SHF.R.U32.HI R44, RZ, 0x10, R0 ;  /* 0x00000010ff2c7819 */ /* 0x000fe40000011600 */
[----:B------:R-:W-:Y:S02]  /*2b730*/  PRMT R62, R62, 0x5410, R67 ;  /* 0x000054103e3e7816 */ /* 0x000fe40000000043 */
[----:B------:R-:W-:Y:S02]  /*2b740*/  PRMT R66, R66, 0x5410, R52 ;  /* 0x0000541042427816 */ /* 0x000fe40000000034 */
[----:B------:R-:W-:Y:S02]  /*2b750*/  PRMT R52, R3, 0x5410, R45 ;  /* 0x0000541003347816 */ /* 0x000fe4000000002d */
[C---:B------:R-:W-:Y:S01]  /*2b760*/  LOP3.LUT R3, R0.reuse, 0xffff, RZ, 0xc0, !PT ;  /* 0x0000ffff00037812 */ /* 0x040fe200078ec0ff */
[--C-:B------:R-:W-:Y:S01]  /*2b770*/  HSET2.LE.AND R42, R66, R141.reuse, PT ;  /* 0x0000008d422a7233 */ /* 0x100fe20003803000 */
[----:B------:R-:W-:Y:S02]  /*2b780*/  LOP3.LUT R47, R63, 0xff, RZ, 0xc0, !PT ;  /* 0x000000ff3f2f7812 */ /* 0x000fe400078ec0ff */
[----:B------:R-:W-:Y:S02]  /*2b790*/  LOP3.LUT R48, R0, 0xff, RZ, 0xc0, !PT ;  /* 0x000000ff00307812 */ /* 0x000fe400078ec0ff */
[----:B------:R-:W-:Y:S02]  /*2b7a0*/  SHF.R.U32.HI R45, RZ, 0x18, R0 ;  /* 0x00000018ff2d7819 */ /* 0x000fe40000011600 */
[----:B------:R-:W-:Y:S01]  /*2b7b0*/  LOP3.LUT R0, R44, 0xff, RZ, 0xc0, !PT ;  /* 0x000000ff2c007812 */ /* 0x000fe200078ec0ff */
[--C-:B------:R-:W-:Y:S01]  /*2b7c0*/  HSET2.LE.AND R44, R53, R141.reuse, PT ;  /* 0x0000008d352c7233 */ /* 0x100fe20003803000 */
[----:B------:R-:W-:Y:S02]  /*2b7d0*/  SHF.R.U32.HI R3, RZ, 0x8, R3 ;  /* 0x00000008ff037819 */ /* 0x000fe40000011603 */
[----:B------:R-:W-:Y:S01]  /*2b7e0*/  PRMT R65, R47, 0x5410, R65 ;  /* 0x000054102f417816 */ /* 0x000fe20000000041 */
[--C-:B------:R-:W-:Y:S01]  /*2b7f0*/  HSET2.LE.AND R47, R62, R141.reuse, PT ;  /* 0x0000008d3e2f7233 */ /* 0x100fe20003803000 */
[----:B------:R-:W-:Y:S01]  /*2b800*/  PRMT R0, R0, 0x5410, R45 ;  /* 0x0000541000007816 */ /* 0x000fe2000000002d */
[--C-:B------:R-:W-:Y:S01]  /*2b810*/  HSET2.LE.AND R45, R52, R141.reuse, PT ;  /* 0x0000008d342d7233 */ /* 0x100fe20003803000 */
[----:B------:R-:W-:Y:S01]  /*2b820*/  PRMT R3, R48, 0x5410, R3 ;  /* 0x0000541030037816 */ /* 0x000fe20000000003 */
[--C-:B------:R-:W-:Y:S01]  /*2b830*/  HSET2.LE.AND R43, R65, R141.reuse, PT ;  /* 0x0000008d412b7233 */ /* 0x100fe20003803000 */
[----:B------:R-:W-:Y:S01]  /*2b840*/  LOP3.LUT R46, R88, R46, RZ, 0xc0, !PT ;  /* 0x0000002e582e7212 */ /* 0x000fe200078ec0ff */
[----:B------:R-:W2:Y:S01]  /*2b850*/  LDSM.16.MT88.4 R48, [R206+0x4400] ;  /* 0x00440000ce30783b */ /* 0x000ea20000004200 */
[----:B------:R-:W-:Y:S01]  /*2b860*/  LOP3.LUT R47, R85, R47, RZ, 0xc0, !PT ;  /* 0x0000002f552f7212 */ /* 0x000fe200078ec0ff */
[--C-:B------:R-:W-:Y:S01]  /*2b870*/  HSET2.LE.AND R40, R3, R141.reuse, PT ;  /* 0x0000008d03287233 */ /* 0x100fe20003803000 */
[----:B------:R-:W-:Y:S01]  /*2b880*/  LOP3.LUT R44, R89, R44, RZ, 0xc0, !PT ;  /* 0x0000002c592c7212 */ /* 0x000fe200078ec0ff */
[--C-:B------:R-:W-:Y:S01]  /*2b890*/  HSET2.LE.AND R41, R0, R141.reuse, PT ;  /* 0x0000008d00297233 */ /* 0x100fe20003803000 */
[----:B------:R-:W-:Y:S01]  /*2b8a0*/  LOP3.LUT R45, R94, R45, RZ, 0xc0, !PT ;  /* 0x0000002d5e2d7212 */ /* 0x000fe200078ec0ff */
[----:B------:R-:W-:Y:S01]  /*2b8b0*/  IMAD.WIDE.U32 R52, R75, -0x326172a9, RZ ;  /* 0xcd9e8d574b347825 */ /* 0x000fe200078e00ff */
[----:B------:R-:W-:Y:S02]  /*2b8c0*/  LOP3.LUT R40, R95, R40, RZ, 0xc0, !PT ;  /* 0x000000285f287212 */ /* 0x000fe400078ec0ff */
[----:B------:R-:W-:Y:S02]  /*2b8d0*/  LOP3.LUT R41, R96, R41, RZ, 0xc0, !PT ;  /* 0x0000002960297212 */ /* 0x000fe400078ec0ff */
[----:B------:R-:W-:Y:S01]  /*2b8e0*/  LOP3.LUT R42, R91, R42, RZ, 0xc0, !PT ;  /* 0x0000002a5b2a7212 */ /* 0x000fe200078ec0ff */
[-C--:B-1----:R-:W-:Y:S05]  /*2b8f0*/  HMMA.16816.F32 R4, R44, R56.reuse, R4 ;  /* 0x000000382c04723c */ /* 0x082fea0000001804 */
[----:B------:R-:W-:Y:S02]  /*2b900*/  LOP3.LUT R43, R93, R43, RZ, 0xc0, !PT ;  /* 0x0000002b5d2b7212 */ /* 0x000fe400078ec0ff */
[-C--:B------:R-:W-:Y:S02]  /*2b910*/  LOP3.LUT R53, R53, R231.reuse, R178, 0x96, !PT ;  /* 0x000000e735357212 */ /* 0x080fe400078e96b2 */
[-C--:B------:R-:W-:Y:S03]  /*2b920*/  LOP3.LUT R0, R79, R240.reuse, R52, 0x96, !PT ;  /* 0x000000f04f007212 */ /* 0x080fe600078e9634 */
[----:B------:R-:W-:Y:S01]  /*2b930*/  LOP3.LUT R54, R83, R240, R54, 0x96, !PT ;  /* 0x000000f053367212 */ /* 0x000fe200078e9636 */
[C---:B------:R-:W-:Y:S04]  /*2b940*/  HMMA.16816.F32 R8, R40.reuse, R56, R8 ;  /* 0x000000382808723c */ /* 0x040fe80000001808 */
[----:B------:R-:W-:Y:S03]  /*2b950*/  IMAD.WIDE.U32 R52, R53, -0x2daee0ad, RZ ;  /* 0xd2511f5335347825 */ /* 0x000fe600078e00ff */
[----:B------:R-:W-:Y:S01]  /*2b960*/  LOP3.LUT R56, R55, R231, R176, 0x96, !PT ;  /* 0x000000e737387212 */ /* 0x000fe200078e96b0 */
[-C--:B------:R-:W-:Y:S04]  /*2b970*/  HMMA.16816.F32 R12, R40, R58.reuse, R12 ;  /* 0x0000003a280c723c */ /* 0x080fe8000000180c */
[----:B------:R-:W-:Y:S04]  /*2b980*/  IMAD.WIDE.U32 R74, R0, -0x2daee0ad, RZ ;  /* 0xd2511f53004a7825 */ /* 0x000fe800078e00ff */
[C---:B------:R-:W-:Y:S04]  /*2b990*/  HMMA.16816.F32 R16, R44.reuse, R58, R16 ;  /* 0x0000003a2c10723c */ /* 0x040fe80000001810 */
[----:B------:R-:W-:Y:S04]  /*2b9a0*/  IMAD.WIDE.U32 R56, R56, -0x2daee0ad, RZ ;  /* 0xd2511f5338387825 */ /* 0x000fe800078e00ff */
[-C--:B--2---:R-:W-:Y:S04]  /*2b9b0*/  HMMA.16816.F32 R20, R44, R48.reuse, R20 ;  /* 0x000000302c14723c */ /* 0x084fe80000001814 */
[-C--:B------:R-:W-:Y:S01]  /*2b9c0*/  LOP3.LUT R62, R57, R239.reuse, R64, 0x96, !PT ;  /* 0x000000ef393e7212 */ /* 0x080fe200078e9640 */
[----:B------:R-:W-:Y:S01]  /*2b9d0*/  IMAD.WIDE.U32 R84, R54, -0x2daee0ad, RZ ;  /* 0xd2511f5336547825 */ /* 0x000fe200078e00ff */
[-C--:B------:R-:W-:Y:S02]  /*2b9e0*/  LOP3.LUT R54, R75, R236.reuse, R52, 0x96, !PT ;  /* 0x000000ec4b367212 */ /* 0x080fe400078e9634 */
[----:B------:R-:W-:Y:S01]  /*2b9f0*/  LOP3.LUT R52, R53, R239, R80, 0x96, !PT ;  /* 0x000000ef35347212 */ /* 0x000fe200078e9650 */
[----:B------:R-:W-:Y:S01]  /*2ba00*/  IMAD.WIDE.U32 R62, R62, -0x326172a9, RZ ;  /* 0xcd9e8d573e3e7825 */ /* 0x000fe200078e00ff */
[C---:B------:R-:W-:Y:S04]  /*2ba10*/  HMMA.16816.F32 R24, R40.reuse, R48, R24 ;  /* 0x000000302818723c */ /* 0x040fe80000001818 */
[----:B------:R-:W-:Y:S01]  /*2ba20*/  LOP3.LUT R53, R85, R236, R56, 0x96, !PT ;  /* 0x000000ec55357212 */ /* 0x000fe200078e9638 */
[----:B------:R-:W-:Y:S03]  /*2ba30*/  IMAD.WIDE.U32 R54, R54, -0x326172a9, RZ ;  /* 0xcd9e8d5736367825 */ /* 0x000fe600078e00ff */
[-C--:B------:R-:W-:Y:S04]  /*2ba40*/  HMMA.16816.F32 R28, R40, R50.reuse, R28 ;  /* 0x00000032281c723c */ /* 0x080fe8000000181c */
[----:B------:R-:W-:Y:S01]  /*2ba50*/  LOP3.LUT R0, R54, 0xffff, RZ, 0xc0, !PT ;  /* 0x0000ffff36007812 */ /* 0x000fe200078ec0ff */
[----:B------:R-:W-:Y:S01]  /*2ba60*/  IMAD.WIDE.U32 R58, R52, -0x326172a9, RZ ;  /* 0xcd9e8d57343a7825 */ /* 0x000fe200078e00ff */
[--C-:B------:R-:W-:Y:S02]  /*2ba70*/  SHF.R.U32.HI R56, RZ, 0x10, R54.reuse ;  /* 0x00000010ff387819 */ /* 0x100fe40000011636 */
[----:B------:R-:W-:Y:S01]  /*2ba80*/  LOP3.LUT R65, R54, 0xff, RZ, 0xc0, !PT ;  /* 0x000000ff36417812 */ /* 0x000fe200078ec0ff */
[----:B------:R-:W-:Y:S01]  /*2ba90*/  IMAD.WIDE.U32 R52, R53, -0x326172a9, RZ ;  /* 0xcd9e8d5735347825 */ /* 0x000fe200078e00ff */
[----:B------:R-:W-:Y:S04]  /*2baa0*/  HMMA.16816.F32 R32, R44, R50, R32 ;  /* 0x000000322c20723c */ /* 0x000fe80000001820 */
[----:B------:R-:W-:Y:S02]  /*2bab0*/  SHF.R.U32.HI R64, RZ, 0x18, R54 ;  /* 0x00000018ff407819 */ /* 0x000fe40000011636 */
[-C--:B------:R-:W-:Y:S02]  /*2bac0*/  LOP3.LUT R3, R55, R242.reuse, R58, 0x96, !PT ;  /* 0x000000f237037212 */ /* 0x080fe400078e963a */
[----:B------:R-:W-:Y:S04]  /*2bad0*/  LOP3.LUT R55, R52, 0xffff, RZ, 0xc0, !PT ;  /* 0x0000ffff34377812 */ /* 0x000fe800078ec0ff */
[----:B------:R-:W-:Y:S02]  /*2bae0*/  SHF.R.U32.HI R57, RZ, 0x8, R0 ;  /* 0x00000008ff397819 */ /* 0x000fe40000011600 */
[----:B------:R-:W-:Y:S02]  /*2baf0*/  LOP3.LUT R54, R56, 0xff, RZ, 0xc0, !PT ;  /* 0x000000ff38367812 */ /* 0x000fe400078ec0ff */
[----:B------:R-:W-:Y:S02]  /*2bb00*/  LOP3.LUT R58, R52, 0xff, RZ, 0xc0, !PT ;  /* 0x000000ff343a7812 */ /* 0x000fe400078ec0ff */
[----:B------:R-:W-:Y:S02]  /*2bb10*/  SHF.R.U32.HI R66, RZ, 0x10, R52 ;  /* 0x00000010ff427819 */ /* 0x000fe40000011634 */
[----:B------:R-:W-:Y:S02]  /*2bb20*/  LOP3.LUT R0, R53, R242, R62, 0x96, !PT ;  /* 0x000000f235007212 */ /* 0x000fe400078e963e */
[----:B------:R-:W-:Y:S02]  /*2bb30*/  SHF.R.U32.HI R56, RZ, 0x8, R55 ;  /* 0x00000008ff387819 */ /* 0x000fe40000011637 */
[----:B------:R-:W-:Y:S02]  /*2bb40*/  SHF.R.U32.HI R67, RZ, 0x18, R52 ;  /* 0x00000018ff437819 */ /* 0x000fe40000011634 */
[----:B------:R-:W-:Y:S02]  /*2bb50*/  PRMT R68, R65, 0x5410, R57 ;  /* 0x0000541041447816 */ /* 0x000fe40000000039 */
[----:B------:R-:W-:Y:S02]  /*2bb60*/  PRMT R65, R54, 0x5410, R64 ;  /* 0x0000541036417816 */ /* 0x000fe40000000040 */
[C---:B------:R-:W-:Y:S01]  /*2bb70*/  LOP3.LUT R48, R3.reuse, 0xffff, RZ, 0xc0, !PT ;  /* 0x0000ffff03307812 */ /* 0x040fe200078ec0ff */
[----:B------:R-:W1:Y:S01]  /*2bb80*/  LDSM.16.MT88.4 R52, [R205+0x4800] ;  /* 0x00480000cd34783b */ /* 0x000e620000004200 */
[--C-:B------:R-:W-:Y:S01]  /*2bb90*/  SHF.R.U32.HI R49, RZ, 0x10, R3.reuse ;  /* 0x00000010ff317819 */ /* 0x100fe20000011603 */
[--C-:B------:R-:W-:Y:S01]  /*2bba0*/  HSET2.LE.AND R42, R68, R141.reuse, PT ;  /* 0x0000008d442a7233 */ /* 0x100fe20003803000 */
[----:B------:R-:W-:Y:S01]  /*2bbb0*/  PRMT R72, R58, 0x5410, R56 ;  /* 0x000054103a487816 */ /* 0x000fe20000000038 */
[--C-:B------:R-:W-:Y:S01]  /*2bbc0*/  HSET2.LE.AND R43, R65, R141.reuse, PT ;  /* 0x0000008d412b7233 */ /* 0x100fe20003803000 */
[----:B------:R-:W-:Y:S02]  /*2bbd0*/  LOP3.LUT R64, R3, 0xff, RZ, 0xc0, !PT ;  /* 0x000000ff03407812 */ /* 0x000fe400078ec0ff */
[----:B------:R-:W-:Y:S02]  /*2bbe0*/  SHF.R.U32.HI R58, RZ, 0x18, R3 ;  /* 0x00000018ff3a7819 */ /* 0x000fe40000011603 */
[C---:B------:R-:W-:Y:S02]  /*2bbf0*/  LOP3.LUT R56, R0.reuse, 0xffff, RZ, 0xc0, !PT ;  /* 0x0000ffff00387812 */ /* 0x040fe400078ec0ff */
[----:B------:R-:W-:Y:S02]  /*2bc00*/  SHF.R.U32.HI R57, RZ, 0x8, R48 ;  /* 0x00000008ff397819 */ /* 0x000fe40000011630 */
[----:B------:R-:W-:Y:S02]  /*2bc10*/  LOP3.LUT R49, R49, 0xff, RZ, 0xc0, !PT ;  /* 0x000000ff31317812 */ /* 0x000fe400078ec0ff */
[----:B------:R-:W-:Y:S02]  /*2bc20*/  LOP3.LUT R3, R0, 0xff, RZ, 0xc0, !PT ;  /* 0x000000ff00037812 */ /* 0x000fe400078ec0ff */
[----:B------:R-:W-:Y:S02]  /*2bc30*/  SHF.R.U32.HI R48, RZ, 0x8, R56 ;  /* 0x00000008ff307819 */ /* 0x000fe40000011638 */
[----:B------:R-:W-:Y:S02]  /*2bc40*/  PRMT R57, R64, 0x5410, R57 ;  /* 0x0000541040397816 */ /* 0x000fe40000000039 */
[----:B------:R-:W-:Y:S02]  /*2bc50*/  PRMT R58, R49, 0x5410, R58 ;  /* 0x00005410313a7816 */ /* 0x000fe4000000003a */
[----:B------:R-:W-:Y:S01]  /*2bc60*/  SHF.R.U32.HI R49, RZ, 0x10, R0 ;  /* 0x00000010ff317819 */ /* 0x000fe20000011600 */
[--C-:B------:R-:W-:Y:S01]  /*2bc70*/  HSET2.LE.AND R40, R57, R141.reuse, PT ;  /* 0x0000008d39287233 */ /* 0x100fe20003803000 */
[----:B------:R-:W-:Y:S01]  /*2bc80*/  LOP3.LUT R62, R66, 0xff, RZ, 0xc0, !PT ;  /* 0x000000ff423e7812 */ /* 0x000fe200078ec0ff */
[--C-:B------:R-:W-:Y:S01]  /*2bc90*/  HSET2.LE.AND R41, R58, R141.reuse, PT ;  /* 0x0000008d3a297233 */ /* 0x100fe20003803000 */
[----:B------:R-:W-:Y:S02]  /*2bca0*/  PRMT R48, R3, 0x5410, R48 ;  /* 0x0000541003307816 */ /* 0x000fe40000000030 */
[----:B------:R-:W-:Y:S02]  /*2bcb0*/  SHF.R.U32.HI R3, RZ, 0x18, R0 ;  /* 0x00000018ff037819 */ /* 0x000fe40000011600 */
[----:B------:R-:W-:Y:S01]  /*2bcc0*/  LOP3.LUT R0, R49, 0xff, RZ, 0xc0, !PT ;  /* 0x000000ff31007812 */ /* 0x000fe200078ec0ff */
[--C-:B------:R-:W-:Y:S01]  /*2bcd0*/  HSET2.LE.AND R44, R48, R141.reuse, PT ;  /* 0x0000008d302c7233 */ /* 0x100fe20003803000 */
        /* <DEDUP_REMOVED lines=13> */
[-C--:B-1----:R-:W-:Y:S05]  /*2bdb0*/  HMMA.16816.F32 R4, R40, R52.reuse, R4 ;  /* 0x000000342804723c */ /* 0x082fea0000001804 */
[----:B------:R-:W-:Y:S02]  /*2bdc0*/  LOP3.LUT R45, R104, R45, RZ, 0xc0, !PT ;  /* 0x0000002d682d7212 */ /* 0x000fe400078ec0ff */
[----:B------:R-:W-:Y:S02]  /*2bdd0*/  LOP3.LUT R56, R153, R213, RZ, 0x3c, !PT ;  /* 0x000000d599387212 */ /* 0x000fe400078e3cff */
[----:B------:R-:W-:Y:S01]  /*2bde0*/  LOP3.LUT R62, R63, R238, R82, 0x96, !PT ;  /* 0x000000ee3f3e7212 */ /* 0x000fe200078e9652 */
[----:B------:R1:W5:Y:S02]  /*2bdf0*/  LDL.LU.64 R212, [R1+0x328] ;  /* 0x0003280001d47983 */ /* 0x0003640000300a00 */
[C---:B------:R-:W-:Y:S04]  /*2be00*/  HMMA.16816.F32 R8, R44.reuse, R52, R8 ;  /* 0x000000342c08723c */ /* 0x040fe80000001808 */
[----:B------:R-:W-:Y:S04]  /*2be10*/  IMAD.WIDE.U32 R56, R56, -0x326172a9, RZ ;  /* 0xcd9e8d5738387825 */ /* 0x000fe800078e00ff */
[-C--:B------:R-:W-:Y:S04]  /*2be20*/  HMMA.16816.F32 R12, R44, R54.reuse, R12 ;  /* 0x000000362c0c723c */ /* 0x080fe8000000180c */
[-C--:B------:R-:W-:Y:S02]  /*2be30*/  LOP3.LUT R52, R57, R232.reuse, R210, 0x96, !PT ;  /* 0x000000e839347212 */ /* 0x080fe400078e96d2 */
[-C--:B------:R-:W-:Y:S02]  /*2be40*/  LOP3.LUT R0, R179, R233.reuse, R56, 0x96, !PT ;  /* 0x000000e9b3007212 */ /* 0x080fe400078e9638 */
[----:B------:R-:W-:Y:S01]  /*2be50*/  LOP3.LUT R3, R57, R232, R208, 0x96, !PT ;  /* 0x000000e839037212 */ /* 0x000fe200078e96d0 */
[C---:B------:R-:W-:Y:S04]  /*2be60*/  HMMA.16816.F32 R16, R40.reuse, R54, R16 ;  /* 0x000000362810723c */ /* 0x040fe80000001810 */
[----:B------:R-:W-:Y:S01]  /*2be70*/  LOP3.LUT R57, R177, R233, R56, 0x96, !PT ;  /* 0x000000e9b1397212 */ /* 0x000fe200078e9638 */
[----:B------:R-:W-:Y:S01]  /*2be80*/  IMAD.WIDE.U32 R52, R52, -0x2daee0ad, RZ ;  /* 0xd2511f5334347825 */ /* 0x000fe200078e00ff */
[----:B------:R-:W-:Y:S02]  /*2be90*/  LOP3.LUT R56, R59, R238, R78, 0x96, !PT ;  /* 0x000000ee3b387212 */ /* 0x000fe400078e964e */
[-C--:B--2---:R-:W-:Y:S04]  /*2bea0*/  HMMA.16816.F32 R20, R40, R48.reuse, R20 ;  /* 0x000000302814723c */ /* 0x084fe80000001814 */
[-C--:B------:R-:W-:Y:S01]  /*2beb0*/  LOP3.LUT R72, R53, R234.reuse, R182, 0x96, !PT ;  /* 0x000000ea35487212 */ /* 0x080fe200078e96b6 */
[----:B------:R-:W-:Y:S03]  /*2bec0*/  IMAD.WIDE.U32 R66, R57, -0x2daee0ad, RZ ;  /* 0xd2511f5339427825 */ /* 0x000fe600078e00ff */
[C---:B------:R-:W-:Y:S04]  /*2bed0*/  HMMA.16816.F32 R24, R44.reuse, R48, R24 ;  /* 0x000000302c18723c */ /* 0x040fe80000001818 */
[----:B------:R-:W-:Y:S04]  /*2bee0*/  IMAD.WIDE.U32 R56, R56, -0x2daee0ad, RZ ;  /* 0xd2511f5338387825 */ /* 0x000fe800078e00ff */
[-C--:B------:R-:W-:Y:S04]  /*2bef0*/  HMMA.16816.F32 R28, R44, R50.reuse, R28 ;  /* 0x000000322c1c723c */ /* 0x080fe8000000181c */
[----:B------:R-:W-:Y:S01]  /*2bf00*/  LOP3.LUT R54, R56, 0xffff, RZ, 0xc0, !PT ;  /* 0x0000ffff38367812 */ /* 0x000fe200078ec0ff */
[----:B------:R-:W-:Y:S01]  /*2bf10*/  IMAD.WIDE.U32 R80, R0, -0x2daee0ad, RZ ;  /* 0xd2511f5300507825 */ /* 0x000fe200078e00ff */
[----:B------:R-:W-:Y:S02]  /*2bf20*/  LOP3.LUT R55, R56, 0xff, RZ, 0xc0, !PT ;  /* 0x000000ff38377812 */ /* 0x000fe400078ec0ff */
[----:B------:R-:W-:Y:S01]  /*2bf30*/  SHF.R.U32.HI R54, RZ, 0x8, R54 ;  /* 0x00000008ff367819 */ /* 0x000fe20000011636 */
[----:B------:R-:W-:Y:S04]  /*2bf40*/  HMMA.16816.F32 R32, R40, R50, R32 ;  /* 0x000000322820723c */ /* 0x000fe80000001820 */
[----:B------:R-:W-:Y:S01]  /*2bf50*/  LOP3.LUT R78, R81, R241, R52, 0x96, !PT ;  /* 0x000000f1514e7212 */ /* 0x000fe200078e9634 */
[----:B------:R-:W-:Y:S01]  /*2bf60*/  IMAD.WIDE.U32 R52, R3, -0x2daee0ad, RZ ;  /* 0xd2511f5303347825 */ /* 0x000fe200078e00ff */
[----:B------:R-:W-:Y:S02]  /*2bf70*/  LOP3.LUT R3, R57, R237, R74, 0x96, !PT ;  /* 0x000000ed39037212 */ /* 0x000fe400078e964a */
[----:B------:R-:W-:Y:S01]  /*2bf80*/  SHF.R.U32.HI R65, RZ, 0x18, R56 ;  /* 0x00000018ff417819 */ /* 0x000fe20000011638 */
[----:B------:R-:W-:Y:S03]  /*2bf90*/  IMAD.WIDE.U32 R78, R78, -0x326172a9, RZ ;  /* 0xcd9e8d574e4e7825 */ /* 0x000fe600078e00ff */
[----:B------:R-:W-:Y:S02]  /*2bfa0*/  LOP3.LUT R68, R53, R234, R180, 0x96, !PT ;  /* 0x000000ea35447212 */ /* 0x000fe400078e96b4 */
[----:B------:R-:W-:Y:S01]  /*2bfb0*/  LOP3.LUT R86, R67, R241, R52, 0x96, !PT ;  /* 0x000000f143567212 */ /* 0x000fe200078e9634 */
[----:B------:R-:W-:Y:S01]  /*2bfc0*/  IMAD.WIDE.U32 R52, R62, -0x2daee0ad, RZ ;  /* 0xd2511f533e347825 */ /* 0x000fe200078e00ff */
[----:B------:R-:W-:Y:S02]  /*2bfd0*/  PRMT R67, R55, 0x5410, R54 ;  /* 0x0000541037437816 */ /* 0x000fe40000000036 */
[----:B------:R-:W-:Y:S01]  /*2bfe0*/  SHF.R.U32.HI R62, RZ, 0x10, R56 ;  /* 0x00000010ff3e7819 */ /* 0x000fe20000011638 */
[----:B------:R-:W-:Y:S01]  /*2bff0*/  IMAD.WIDE.U32 R86, R86, -0x326172a9, RZ ;  /* 0xcd9e8d5756567825 */ /* 0x000fe200078e00ff */
[----:B------:R-:W-:Y:S01]  /*2c000*/  LOP3.LUT R0, R53, R237, R84, 0x96, !PT ;  /* 0x000000ed35007212 */ /* 0x000fe200078e9654 */
[--C-:B------:R-:W-:Y:S01]  /*2c010*/  HSET2.LE.AND R46, R67, R141.reuse, PT ;  /* 0x0000008d432e7233 */ /* 0x100fe20003803000 */
[C---:B------:R-:W-:Y:S02]  /*2c020*/  LOP3.LUT R53, R52.reuse, 0xffff, RZ, 0xc0, !PT ;  /* 0x0000ffff34357812 */ /* 0x040fe400078ec0ff */
[--C-:B------:R-:W-:Y:S02]  /*2c030*/  SHF.R.U32.HI R57, RZ, 0x10, R52.reuse ;  /* 0x00000010ff397819 */ /* 0x100fe40000011634 */
[----:B------:R-:W-:Y:S02]  /*2c040*/  LOP3.LUT R64, R52, 0xff, RZ, 0xc0, !PT ;  /* 0x000000ff34407812 */ /* 0x000fe400078ec0ff */
[----:B------:R-:W-:Y:S02]  /*2c050*/  SHF.R.U32.HI R63, RZ, 0x18, R52 ;  /* 0x00000018ff3f7819 */ /* 0x000fe40000011634 */
[----:B------:R-:W-:Y:S02]  /*2c060*/  SHF.R.U32.HI R58, RZ, 0x8, R53 ;  /* 0x00000008ff3a7819 */ /* 0x000fe40000011635 */
[C---:B------:R-:W-:Y:S01]  /*2c070*/  LOP3.LUT R48, R3.reuse, 0xffff, RZ, 0xc0, !PT ;  /* 0x0000ffff03307812 */ /* 0x040fe200078ec0ff */
[----:B------:R-:W2:Y:S01]  /*2c080*/  LDSM.16.MT88.4 R52, [R205+0x4c00] ;  /* 0x004c0000cd34783b */ /* 0x000ea20000004200 */
[--C-:B------:R-:W-:Y:S02]  /*2c090*/  SHF.R.U32.HI R56, RZ, 0x10, R3.reuse ;  /* 0x00000010ff387819 */ /* 0x100fe40000011603 */
[----:B------:R-:W-:Y:S02]  /*2c0a0*/  LOP3.LUT R62, R62, 0xff, RZ, 0xc0, !PT ;  /* 0x000000ff3e3e7812 */ /* 0x000fe400078ec0ff */
[----:B------:R-:W-:Y:S02]  /*2c0b0*/  LOP3.LUT R59, R3, 0xff, RZ, 0xc0, !PT ;  /* 0x000000ff033b7812 */ /* 0x000fe400078ec0ff */
[----:B------:R-:W-:Y:S02]  /*2c0c0*/  SHF.R.U32.HI R49, RZ, 0x18, R3 ;  /* 0x00000018ff317819 */ /* 0x000fe40000011603 */
[----:B------:R-:W-:Y:S02]  /*2c0d0*/  SHF.R.U32.HI R48, RZ, 0x8, R48 ;  /* 0x00000008ff307819 */ /* 0x000fe40000011630 */
[----:B------:R-:W-:Y:S02]  /*2c0e0*/  LOP3.LUT R3, R56, 0xff, RZ, 0xc0, !PT ;  /* 0x000000ff38037812 */ /* 0x000fe400078ec0ff */
[----:B------:R-:W-:Y:S02]  /*2c0f0*/  SHF.R.U32.HI R44, RZ, 0x10, R0 ;  /* 0x00000010ff2c7819 */ /* 0x000fe40000011600 */
[----:B------:R-:W-:Y:S02]  /*2c100*/  PRMT R62, R62, 0x5410, R65 ;  /* 0x000054103e3e7816 */ /* 0x000fe40000000041 */
[----:B------:R-:W-:Y:S02]  /*2c110*/  PRMT R59, R59, 0x5410, R48 ;  /* 0x000054103b3b7816 */ /* 0x000fe40000000030 */
[----:B------:R-:W-:Y:S01]  /*2c120*/  PRMT R49, R3, 0x5410, R49 ;  /* 0x0000541003317816 */ /* 0x000fe20000000031 */
[--C-:B------:R-:W-:Y:S01]  /*2c130*/  HSET2.LE.AND R47, R62, R141.reuse, PT ;  /* 0x0000008d3e2f7233 */ /* 0x100fe20003803000 */
[C---:B------:R-:W-:Y:S02]  /*2c140*/  LOP3.LUT R3, R0.reuse, 0xffff, RZ, 0xc0, !PT ;  /* 0x0000ffff00037812 */ /* 0x040fe400078ec0ff */
[----:B------:R-:W-:Y:S02]  /*2c150*/  LOP3.LUT R48, R0, 0xff, RZ, 0xc0, !PT ;  /* 0x000000ff00307812 */ /* 0x000fe400078ec0ff */
[----:B------:R-:W-:Y:S02]  /*2c160*/  SHF.R.U32.HI R45, RZ, 0x18, R0 ;  /* 0x00000018ff2d7819 */ /* 0x000fe40000011600 */
[----:B------:R-:W-:Y:S01]  /*2c170*/  LOP3.LUT R0, R44, 0xff, RZ, 0xc0, !PT ;  /* 0x000000ff2c007812 */ /* 0x000fe200078ec0ff */
[--C-:B------:R-:W-:Y:S01]  /*2c180*/  HSET2.LE.AND R44, R59, R141.reuse, PT ;  /* 0x0000008d3b2c7233 */ /* 0x100fe20003803000 */
[----:B------:R-:W-:Y:S02]  /*2c190*/  LOP3.LUT R57, R57, 0xff, RZ, 0xc0, !PT ;  /* 0x000000ff39397812 */ /* 0x000fe400078ec0ff */
[----:B------:R-:W-:Y:S02]  /*2c1a0*/  SHF.R.U32.HI R3, RZ, 0x8, R3 ;  /* 0x00000008ff037819 */ /* 0x000fe40000011603 */
[----:B------:R-:W-:Y:S01]  /*2c1b0*/  PRMT R0, R0, 0x5410, R45 ;  /* 0x0000541000007816 */ /* 0x000fe2000000002d */
[--C-:B------:R-:W-:Y:S01]  /*2c1c0*/  HSET2.LE.AND R45, R49, R141.reuse, PT ;  /* 0x0000008d312d7233 */ /* 0x100fe20003803000 */
[----:B------:R-:W-:Y:S02]  /*2c1d0*/  PRMT R58, R64, 0x5410, R58 ;  /* 0x00005410403a7816 */ /* 0x000fe4000000003a */
[----:B------:R-:W-:Y:S01]  /*2c1e0*/  PRMT R57, R57, 0x5410, R63 ;  /* 0x0000541039397816 */ /* 0x000fe2000000003f */
[--C-:B------:R-:W-:Y:S01]  /*2c1f0*/  HSET2.LE.AND R41, R0, R141.reuse, PT ;  /* 0x0000008d00297233 */ /* 0x100fe20003803000 */
[----:B------:R-:W-:Y:S01]  /*2c200*/  PRMT R3, R48, 0x5410, R3 ;  /* 0x0000541030037816 */ /* 0x000fe20000000003 */
[--C-:B------:R-:W-:Y:S01]  /*2c210*/  HSET2.LE.AND R42, R58, R141.reuse, PT ;  /* 0x0000008d3a2a7233 */ /* 0x100fe20003803000 */
[----:B------:R-:W-:Y:S01]  /*2c220*/  LOP3.LUT R46, R106, R46, RZ, 0xc0, !PT ;  /* 0x0000002e6a2e7212 */ /* 0x000fe200078ec0ff */
[----:B------:R-:W3:Y:S01]  /*2c230*/  LDSM.16.MT88.4 R48, [R206+0x4c00] ;  /* 0x004c0000ce30783b */ /* 0x000ee20000004200 */
[----:B------:R-:W-:Y:S01]  /*2c240*/  LOP3.LUT R47, R105, R47, RZ, 0xc0, !PT ;  /* 0x0000002f692f7212 */ /* 0x000fe200078ec0ff */
[----:B------:R-:W-:Y:S01]  /*2c250*/  IMAD.WIDE.U32 R58, R68, -0x326172a9, RZ ;  /* 0xcd9e8d57443a7825 */ /* 0x000fe200078e00ff */
[----:B------:R-:W-:Y:S01]  /*2c260*/  LOP3.LUT R44, R108, R44, RZ, 0xc0, !PT ;  /* 0x0000002c6c2c7212 */ /* 0x000fe200078ec0ff */
[--C-:B------:R-:W-:Y:S01]  /*2c270*/  HSET2.LE.AND R40, R3, R141.reuse, PT ;  /* 0x0000008d03287233 */ /* 0x100fe20003803000 */
[----:B------:R-:W-:Y:S01]  /*2c280*/  LOP3.LUT R45, R112, R45, RZ, 0xc0, !PT ;  /* 0x0000002d702d7212 */ /* 0x000fe200078ec0ff */
[--C-:B------:R-:W-:Y:S01]  /*2c290*/  HSET2.LE.AND R43, R57, R141.reuse, PT ;  /* 0x0000008d392b7233 */ /* 0x100fe20003803000 */
[----:B------:R-:W-:Y:S01]  /*2c2a0*/  LOP3.LUT R41, R110, R41, RZ, 0xc0, !PT ;  /* 0x000000296e297212 */ /* 0x000fe200078ec0ff */
[----:B------:R-:W-:Y:S01]  /*2c2b0*/  IMAD.WIDE.U32 R56, R72, -0x326172a9, RZ ;  /* 0xcd9e8d5748387825 */ /* 0x000fe200078e00ff */
[----:B------:R-:W-:Y:S02]  /*2c2c0*/  LOP3.LUT R40, R111, R40, RZ, 0xc0, !PT ;  /* 0x000000286f287212 */ /* 0x000fe400078ec0ff */
[----:B------:R-:W-:Y:S01]  /*2c2d0*/  LOP3.LUT R42, R107, R42, RZ, 0xc0, !PT ;  /* 0x0000002a6b2a7212 */ /* 0x000fe200078ec0ff */
[-C--:B--2---:R-:W-:Y:S05]  /*2c2e0*/  HMMA.16816.F32 R4, R44, R52.reuse, R4 ;  /* 0x000000342c04723c */ /* 0x084fea0000001804 */
[----:B------:R-:W-:Y:S02]  /*2c2f0*/  LOP3.LUT R43, R109, R43, RZ, 0xc0, !PT ;  /* 0x0000002b6d2b7212 */ /* 0x000fe400078ec0ff */
[-C--:B------:R-:W-:Y:S02]  /*2c300*/  LOP3.LUT R3, R57, R231.reuse, R178, 0x96, !PT ;  /* 0x000000e739037212 */ /* 0x080fe400078e96b2 */
[-C--:B------:R-:W-:Y:S03]  /*2c310*/  LOP3.LUT R56, R79, R240.reuse, R56, 0x96, !PT ;  /* 0x000000f04f387212 */ /* 0x080fe600078e9638 */
[----:B------:R-:W-:Y:S01]  /*2c320*/  LOP3.LUT R59, R59, R231, R176, 0x96, !PT ;  /* 0x000000e73b3b7212 */ /* 0x000fe200078e96b0 */
[C---:B------:R-:W-:Y:S04]  /*2c330*/  HMMA.16816.F32 R8, R40.reuse, R52, R8 ;  /* 0x000000342808723c */ /* 0x040fe80000001808 */
[----:B------:R-:W-:Y:S01]  /*2c340*/  LOP3.LUT R0, R87, R240, R58, 0x96, !PT ;  /* 0x000000f057007212 */ /* 0x000fe200078e963a */
[----:B------:R-:W-:Y:S03]  /*2c350*/  IMAD.WIDE.U32 R58, R59, -0x2daee0ad, RZ ;  /* 0xd2511f533b3a7825 */ /* 0x000fe600078e00ff */
[-C--:B------:R-:W-:Y:S04]  /*2c360*/  HMMA.16816.F32 R12, R40, R54.reuse, R12 ;  /* 0x00000036280c723c */ /* 0x080fe8000000180c */
[-C--:B------:R-:W-:Y:S01]  /*2c370*/  LOP3.LUT R66, R59, R239.reuse, R66, 0x96, !PT ;  /* 0x000000ef3b427212 */ /* 0x080fe200078e9642 */
[----:B------:R-:W-:Y:S03]  /*2c380*/  IMAD.WIDE.U32 R52, R3, -0x2daee0ad, RZ ;  /* 0xd2511f5303347825 */ /* 0x000fe600078e00ff */
[C---:B------:R-:W-:Y:S04]  /*2c390*/  HMMA.16816.F32 R16, R44.reuse, R54, R16 ;  /* 0x000000362c10723c */ /* 0x040fe80000001810 */
[----:B------:R-:W-:Y:S01]  /*2c3a0*/  LOP3.LUT R64, R53, R239, R80, 0x96, !PT ;  /* 0x000000ef35407212 */ /* 0x000fe200078e9650 */
[----:B------:R-:W-:Y:S03]  /*2c3b0*/  IMAD.WIDE.U32 R66, R66, -0x326172a9, RZ ;  /* 0xcd9e8d5742427825 */ /* 0x000fe600078e00ff */
[-C--:B---3--:R-:W-:Y:S04]  /*2c3c0*/  HMMA.16816.F32 R20, R44, R48.reuse, R20 ;  /* 0x000000302c14723c */ /* 0x088fe80000001814 */
[----:B------:R-:W-:Y:S04]  /*2c3d0*/  IMAD.WIDE.U32 R64, R64, -0x326172a9, RZ ;  /* 0xcd9e8d5740407825 */ /* 0x000fe800078e00ff */
[----:B------:R-:W-:Y:S01]  /*2c3e0*/  IMAD.WIDE.U32 R82, R0, -0x2daee0ad, RZ ;  /* 0xd2511f5300527825 */ /* 0x000fe200078e00ff */
[C---:B------:R-:W-:Y:S04]  /*2c3f0*/  HMMA.16816.F32 R24, R40.reuse, R48, R24 ;  /* 0x000000302818723c */ /* 0x040fe80000001818 */
[----:B------:R-:W-:Y:S04]  /*2c400*/  IMAD.WIDE.U32 R74, R56, -0x2daee0ad, RZ ;  /* 0xd2511f53384a7825 */ /* 0x000fe800078e00ff */
[-C--:B------:R-:W-:Y:S04]  /*2c410*/  HMMA.16816.F32 R28, R40, R50.reuse, R28 ;  /* 0x00000032281c723c */ /* 0x080fe8000000181c */
[-C--:B------:R-:W-:Y:S02]  /*2c420*/  LOP3.LUT R56, R75, R236.reuse, R52, 0x96, !PT ;  /* 0x000000ec4b387212 */ /* 0x080fe400078e9634 */
[----:B------:R-:W-:Y:S02]  /*2c430*/  LOP3.LUT R52, R83, R236, R58, 0x96, !PT ;  /* 0x000000ec53347212 */ /* 0x000fe400078e963a */
[----:B------:R-:W-:Y:S01]  /*2c440*/  HMMA.16816.F32 R32, R44, R50, R32 ;  /* 0x000000322c20723c */ /* 0x000fe20000001820 */
[----:B------:R-:W-:Y:S03]  /*2c450*/  LDSM.16.MT88.4 R44, [R206+0x5000] ;  /* 0x00500000ce2c783b */ /* 0x000fe60000004200 */
[----:B------:R-:W-:Y:S03]  /*2c460*/  IMAD.WIDE.U32 R52, R52, -0x326172a9, RZ ;  /* 0xcd9e8d5734347825 */ /* 0x000fe600078e00ff */
[----:B------:R-:W-:Y:S01]  /*2c470*/  LOP3.LUT R50, R65, R238, R78, 0x96, !PT ;  /* 0x000000ee41327212 */ /* 0x000fe200078e964e */
[----:B------:R-:W-:Y:S01]  /*2c480*/  IMAD.WIDE.U32 R56, R56, -0x326172a9, RZ ;  /* 0xcd9e8d5738387825 */ /* 0x000fe200078e00ff */
[C---:B------:R-:W-:Y:S03]  /*2c490*/  LOP3.LUT R55, R52.reuse, 0xffff, RZ, 0xc0, !PT ;  /* 0x0000ffff34377812 */ /* 0x040fe600078ec0ff */
[----:B------:R-:W-:Y:S01]  /*2c4a0*/  LOP3.LUT R62, R52, 0xff, RZ, 0xc0, !PT ;  /* 0x000000ff343e7812 */ /* 0x000fe200078ec0ff */
[----:B------:R-:W-:Y:S01]  /*2c4b0*/  IMAD.WIDE.U32 R50, R50, -0x2daee0ad, RZ ;  /* 0xd2511f5332327825 */ /* 0x000fe200078e00ff */
[--C-:B------:R-:W-:Y:S02]  /*2c4c0*/  SHF.R.U32.HI R3, RZ, 0x10, R56.reuse ;  /* 0x00000010ff037819 */ /* 0x100fe40000011638 */
[C---:B------:R-:W-:Y:S02]  /*2c4d0*/  LOP3.LUT R0, R56.reuse, 0xffff, RZ, 0xc0, !PT ;  /* 0x0000ffff38007812 */ /* 0x040fe400078ec0ff */
[----:B------:R-:W-:Y:S02]  /*2c4e0*/  SHF.R.U32.HI R58, RZ, 0x18, R56 ;  /* 0x00000018ff3a7819 */ /* 0x000fe40000011638 */
[----:B------:R-:W-:Y:S02]  /*2c4f0*/  LOP3.LUT R54, R3, 0xff, RZ, 0xc0, !PT ;  /* 0x000000ff03367812 */ /* 0x000fe400078ec0ff */
[----:B------:R-:W-:Y:S02]  /*2c500*/  LOP3.LUT R59, R56, 0xff, RZ, 0xc0, !PT ;  /* 0x000000ff383b7812 */ /* 0x000fe400078ec0ff */
[-C--:B------:R-:W-:Y:S02]  /*2c510*/  LOP3.LUT R56, R57, R242.reuse, R64, 0x96, !PT ;  /* 0x000000f239387212 */ /* 0x080fe400078e9640 */
[----:B------:R-:W-:Y:S02]  /*2c520*/  SHF.R.U32.HI R63, RZ, 0x10, R52 ;  /* 0x00000010ff3f7819 */ /* 0x000fe40000011634 */
[----:B------:R-:W-:Y:S02]  /*2c530*/  SHF.R.U32.HI R57, RZ, 0x8, R0 ;  /* 0x00000008ff397819 */ /* 0x000fe40000011600 */
[----:B------:R-:W-:Y:S02]  /*2c540*/  LOP3.LUT R0, R53, R242, R66, 0x96, !PT ;  /* 0x000000f235007212 */ /* 0x000fe400078e9642 */
[----:B------:R-:W-:Y:S02]  /*2c550*/  SHF.R.U32.HI R3, RZ, 0x8, R55 ;  /* 0x00000008ff037819 */ /* 0x000fe40000011637 */
[----:B------:R-:W-:Y:S02]  /*2c560*/  SHF.R.U32.HI R66, RZ, 0x18, R52 ;  /* 0x00000018ff427819 */ /* 0x000fe40000011634 */
[----:B------:R-:W-:Y:S02]  /*2c570*/  PRMT R68, R54, 0x5410, R58 ;  /* 0x0000541036447816 */ /* 0x000fe4000000003a */
[----:B------:R-:W-:Y:S01]  /*2c580*/  LOP3.LUT R48, R56, 0xffff, RZ, 0xc0, !PT ;  /* 0x0000ffff38307812 */ /* 0x000fe200078ec0ff */
[----:B------:R-:W2:Y:S01]  /*2c590*/  LDSM.16.MT88.4 R52, [R205+0x5000] ;  /* 0x00500000cd34783b */ /* 0x000ea20000004200 */
[--C-:B------:R-:W-:Y:S01]  /*2c5a0*/  SHF.R.U32.HI R49, RZ, 0x10, R56.reuse ;  /* 0x00000010ff317819 */ /* 0x100fe20000011638 */
[--C-:B------:R-:W-:Y:S01]  /*2c5b0*/  HSET2.LE.AND R43, R68, R141.reuse, PT ;  /* 0x0000008d442b7233 */ /* 0x100fe20003803000 */
[----:B------:R-:W-:Y:S02]  /*2c5c0*/  PRMT R72, R62, 0x5410, R3 ;  /* 0x000054103e487816 */ /* 0x000fe40000000003 */
[----:B------:R-:W-:Y:S02]  /*2c5d0*/  LOP3.LUT R58, R63, 0xff, RZ, 0xc0, !PT ;  /* 0x000000ff3f3a7812 */ /* 0x000fe400078ec0ff */
[----:B------:R-:W-:Y:S02]  /*2c5e0*/  LOP3.LUT R63, R56, 0xff, RZ, 0xc0, !PT ;  /* 0x000000ff383f7812 */ /* 0x000fe400078ec0ff */
[----:B------:R-:W-:Y:S02]  /*2c5f0*/  SHF.R.U32.HI R62, RZ, 0x18, R56 ;  /* 0x00000018ff3e7819 */ /* 0x000fe40000011638 */
[----:B------:R-:W-:Y:S02]  /*2c600*/  SHF.R.U32.HI R56, RZ, 0x8, R48 ;  /* 0x00000008ff387819 */ /* 0x000fe40000011630 */
[----:B------:R-:W-:Y:S02]  /*2c610*/  LOP3.LUT R48, R49, 0xff, RZ, 0xc0, !PT ;  /* 0x000000ff31307812 */ /* 0x000fe400078ec0ff */
[----:B------:R-:W-:Y:S02]  /*2c620*/  PRMT R75, R59, 0x5410, R57 ;  /* 0x000054103b4b7816 */ /* 0x000fe40000000039 */
[----:B------:R-:W-:Y:S02]  /*2c630*/  PRMT R48, R48, 0x5410, R62 ;  /* 0x0000541030307816 */ /* 0x000fe4000000003e */
[C---:B------:R-:W-:Y:S01]  /*2c640*/  LOP3.LUT R3, R0.reuse, 0xffff, RZ, 0xc0, !PT ;  /* 0x0000ffff00037812 */ /* 0x040fe200078ec0ff */
[--C-:B------:R-:W-:Y:S01]  /*2c650*/  HSET2.LE.AND R42, R75, R141.reuse, PT ;  /* 0x0000008d4b2a7233 */ /* 0x100fe20003803000 */
[----:B------:R-:W-:Y:S01]  /*2c660*/  SHF.R.U32.HI R57, RZ, 0x10, R0 ;  /* 0x00000010ff397819 */ /* 0x000fe20000011600 */
[--C-:B------:R-:W-:Y:S01]  /*2c670*/  HSET2.LE.AND R41, R48, R141.reuse, PT ;  /* 0x0000008d30297233 */ /* 0x100fe20003803000 */
[----:B------:R-:W-:Y:S01]  /*2c680*/  PRMT R56, R63, 0x5410, R56 ;  /* 0x000054103f387816 */ /* 0x000fe20000000038 */
[----:B------:R-:W-:Y:S01]  /*2c690*/  IMAD.WIDE.U32 R48, R77, -0x326172a9, RZ ;  /* 0xcd9e8d574d307825 */ /* 0x000fe200078e00ff */
[----:B------:R-:W-:Y:S02]  /*2c6a0*/  LOP3.LUT R64, R0, 0xff, RZ, 0xc0, !PT ;  /* 0x000000ff00407812 */ /* 0x000fe400078ec0ff */
[----:B------:R-:W-:Y:S01]  /*2c6b0*/  SHF.R.U32.HI R59, RZ, 0x18, R0 ;  /* 0x00000018ff3b7819 */ /* 0x000fe20000011600 */
[--C-:B------:R-:W-:Y:S01]  /*2c6c0*/  HSET2.LE.AND R40, R56, R141.reuse, PT ;  /* 0x0000008d38287233 */ /* 0x100fe20003803000 */
[----:B------:R-:W-:Y:S02]  /*2c6d0*/  SHF.R.U32.HI R3, RZ, 0x8, R3 ;  /* 0x00000008ff037819 */ /* 0x000fe40000011603 */
[----:B------:R-:W-:Y:S02]  /*2c6e0*/  LOP3.LUT R0, R57, 0xff, RZ, 0xc0, !PT ;  /* 0x000000ff39007812 */ /* 0x000fe400078ec0ff */
[----:B------:R-:W-:Y:S01]  /*2c6f0*/  PRMT R66, R58, 0x5410, R66 ;  /* 0x000054103a427816 */ /* 0x000fe20000000042 */
[--C-:B------:R-:W-:Y:S01]  /*2c700*/  HSET2.LE.AND R58, R72, R141.reuse, PT ;  /* 0x0000008d483a7233 */ /* 0x100fe20003803000 */
[----:B------:R-:W-:Y:S02]  /*2c710*/  PRMT R3, R64, 0x5410, R3 ;  /* 0x0000541040037816 */ /* 0x000fe40000000003 */
[----:B------:R-:W-:Y:S01]  /*2c720*/  PRMT R0, R0, 0x5410, R59 ;  /* 0x0000541000007816 */ /* 0x000fe2000000003b */
[--C-:B------:R-:W-:Y:S01]  /*2c730*/  HSET2.LE.AND R59, R66, R141.reuse, PT ;  /* 0x0000008d423b7233 */ /* 0x100fe20003803000 */
[----:B------:R-:W-:Y:S01]  /*2c740*/  LOP3.LUT R62, R49, R232, R210, 0x96, !PT ;  /* 0x000000e8313e7212 */ /* 0x000fe200078e96d2 */
[--C-:B------:R-:W-:Y:S01]  /*2c750*/  HSET2.LE.AND R56, R3, R141.reuse, PT ;  /* 0x0000008d03387233 */ /* 0x100fe20003803000 */
[----:B------:R-:W-:Y:S01]  /*2c760*/  LOP3.LUT R42, R114, R42, RZ, 0xc0, !PT ;  /* 0x0000002a722a7212 */ /* 0x000fe200078ec0ff */
[----:B------:R1:W5:Y:S01]  /*2c770*/  LDL.LU.64 R210, [R1+0x320] ;  /* 0x0003200001d27983 */ /* 0x0003620000300a00 */
[----:B------:R-:W-:Y:S01]  /*2c780*/  LOP3.LUT R43, R113, R43, RZ, 0xc0, !PT ;  /* 0x0000002b712b7212 */ /* 0x000fe200078ec0ff */
[--C-:B------:R-:W-:Y:S01]  /*2c790*/  HSET2.LE.AND R57, R0, R141.reuse, PT ;  /* 0x0000008d00397233 */ /* 0x100fe20003803000 */
[----:B------:R-:W-:Y:S01]  /*2c7a0*/  LOP3.LUT R40, R117, R40, RZ, 0xc0, !PT ;  /* 0x0000002875287212 */ /* 0x000fe200078ec0ff */
[----:B------:R-:W-:Y:S01]  /*2c7b0*/  IMAD.WIDE.U32 R62, R62, -0x2daee0ad, RZ ;  /* 0xd2511f533e3e7825 */ /* 0x000fe200078e00ff */
[----:B------:R-:W-:Y:S02]  /*2c7c0*/  LOP3.LUT R41, R116, R41, RZ, 0xc0, !PT ;  /* 0x0000002974297212 */ /* 0x000fe400078ec0ff */
[----:B------:R-:W-:Y:S02]  /*2c7d0*/  LOP3.LUT R49, R49, R232, R208, 0x96, !PT ;  /* 0x000000e831317212 */ /* 0x000fe400078e96d0 */
[----:B------:R-:W-:Y:S01]  /*2c7e0*/  LOP3.LUT R58, R115, R58, RZ, 0xc0, !PT ;  /* 0x0000003a733a7212 */ /* 0x000fe200078ec0ff */
[----:B------:R1:W5:Y:S01]  /*2c7f0*/  LDL.LU.64 R208, [R1+0x318] ;  /* 0x0003180001d07983 */ /* 0x0003620000300a00 */
[----:B------:R-:W-:Y:S01]  /*2c800*/  LOP3.LUT R59, R118, R59, RZ, 0xc0, !PT ;  /* 0x0000003b763b7212 */ /* 0x000fe200078ec0ff */
[-C--:B--2---:R-:W-:Y:S05]  /*2c810*/  HMMA.16816.F32 R4, R40, R52.reuse, R4 ;  /* 0x000000342804723c */ /* 0x084fea0000001804 */
[----:B------:R-:W-:Y:S02]  /*2c820*/  LOP3.LUT R56, R119, R56, RZ, 0xc0, !PT ;  /* 0x0000003877387212 */ /* 0x000fe400078ec0ff */
[----:B------:R-:W-:Y:S02]  /*2c830*/  LOP3.LUT R57, R120, R57, RZ, 0xc0, !PT ;  /* 0x0000003978397212 */ /* 0x000fe400078ec0ff */
[-CC-:B------:R-:W-:Y:S03]  /*2c840*/  LOP3.LUT R3, R177, R233.reuse, R48.reuse, 0x96, !PT ;  /* 0x000000e9b1037212 */ /* 0x180fe600078e9630 */
[----:B------:R-:W-:Y:S01]  /*2c850*/  LOP3.LUT R0, R179, R233, R48, 0x96, !PT ;  /* 0x000000e9b3007212 */ /* 0x000fe200078e9630 */
[----:B------:R-:W-:Y:S01]  /*2c860*/  IMAD.WIDE.U32 R48, R49, -0x2daee0ad, RZ ;  /* 0xd2511f5331307825 */ /* 0x000fe200078e00ff */
[----:B------:R-:W-:Y:S01]  /*2c870*/  LOP3.LUT R66, R67, R238, R86, 0x96, !PT ;  /* 0x000000ee43427212 */ /* 0x000fe200078e9656 */
[C---:B------:R-:W-:Y:S04]  /*2c880*/  HMMA.16816.F32 R8, R56.reuse, R52, R8 ;  /* 0x000000343808723c */ /* 0x040fe80000001808 */
[-C--:B------:R-:W-:Y:S01]  /*2c890*/  LOP3.LUT R67, R49, R234.reuse, R180, 0x96, !PT ;  /* 0x000000ea31437212 */ /* 0x080fe200078e96b4 */
[----:B------:R-:W-:Y:S01]  /*2c8a0*/  IMAD.WIDE.U32 R80, R3, -0x2daee0ad, RZ ;  /* 0xd2511f5303507825 */ /* 0x000fe200078e00ff */
[----:B------:R-:W-:Y:S02]  /*2c8b0*/  LOP3.LUT R3, R51, R237, R74, 0x96, !PT ;  /* 0x000000ed33037212 */ /* 0x000fe400078e964a */
[----:B------:R-:W-:Y:S01]  /*2c8c0*/  LOP3.LUT R51, R50, 0xffff, RZ, 0xc0, !PT ;  /* 0x0000ffff32337812 */ /* 0x000fe200078ec0ff */
[-C--:B------:R-:W-:Y:S03]  /*2c8d0*/  HMMA.16816.F32 R12, R56, R54.reuse, R12 ;  /* 0x00000036380c723c */ /* 0x080fe6000000180c */
[--C-:B------:R-:W-:Y:S01]  /*2c8e0*/  SHF.R.U32.HI R52, RZ, 0x10, R50.reuse ;  /* 0x00000010ff347819 */ /* 0x100fe20000011632 */
[----:B------:R-:W-:Y:S01]  /*2c8f0*/  IMAD.WIDE.U32 R84, R0, -0x2daee0ad, RZ ;  /* 0xd2511f5300547825 */ /* 0x000fe200078e00ff */
[----:B------:R-:W-:Y:S02]  /*2c900*/  LOP3.LUT R53, R50, 0xff, RZ, 0xc0, !PT ;  /* 0x000000ff32357812 */ /* 0x000fe400078ec0ff */
[----:B------:R-:W-:Y:S01]  /*2c910*/  SHF.R.U32.HI R50, RZ, 0x18, R50 ;  /* 0x00000018ff327819 */ /* 0x000fe20000011632 */
[C---:B------:R-:W-:Y:S04]  /*2c920*/  HMMA.16816.F32 R16, R40.reuse, R54, R16 ;  /* 0x000000362810723c */ /* 0x040fe80000001810 */
[----:B------:R-:W-:Y:S02]  /*2c930*/  SHF.R.U32.HI R51, RZ, 0x8, R51 ;  /* 0x00000008ff337819 */ /* 0x000fe40000011633 */
[----:B------:R-:W-:Y:S02]  /*2c940*/  LOP3.LUT R52, R52, 0xff, RZ, 0xc0, !PT ;  /* 0x000000ff34347812 */ /* 0x000fe400078ec0ff */
[----:B------:R-:W-:Y:S01]  /*2c950*/  LOP3.LUT R83, R81, R241, R48, 0x96, !PT ;  /* 0x000000f151537212 */ /* 0x000fe200078e9630 */
[----:B------:R-:W-:Y:S01]  /*2c960*/  IMAD.WIDE.U32 R48, R66, -0x2daee0ad, RZ ;  /* 0xd2511f5342307825 */ /* 0x000fe200078e00ff */
[-C--:B------:R-:W-:Y:S03]  /*2c970*/  HMMA.16816.F32 R20, R40, R44.reuse, R20 ;  /* 0x0000002c2814723c */ /* 0x080fe60000001814 */
[----:B------:R-:W-:Y:S02]  /*2c980*/  PRMT R66, R53, 0x5410, R51 ;  /* 0x0000541035427816 */ /* 0x000fe40000000033 */
[----:B------:R-:W-:Y:S02]  /*2c990*/  PRMT R65, R52, 0x5410, R50 ;  /* 0x0000541034417816 */ /* 0x000fe40000000032 */
[----:B------:R-:W-:Y:S01]  /*2c9a0*/  LOP3.LUT R0, R49, R237, R82, 0x96, !PT ;  /* 0x000000ed31007212 */ /* 0x000fe200078e9652 */
[----:B------:R-:W2:Y:S01]  /*2c9b0*/  LDSM.16.MT88.4 R52, [R205+0x5400] ;  /* 0x00540000cd34783b */ /* 0x000ea20000004200 */
[C---:B------:R-:W-:Y:S01]  /*2c9c0*/  LOP3.LUT R49, R48.reuse, 0xffff, RZ, 0xc0, !PT ;  /* 0x0000ffff30317812 */ /* 0x040fe200078ec0ff */
[C---:B------:R-:W-:Y:S04]  /*2c9d0*/  HMMA.16816.F32 R24, R56.reuse, R44, R24 ;  /* 0x0000002c3818723c */ /* 0x040fe80000001818 */
[----:B------:R-:W-:Y:S01]  /*2c9e0*/  LOP3.LUT R68, R63, R234, R182, 0x96, !PT ;  /* 0x000000ea3f447212 */ /* 0x000fe200078e96b6 */
[----:B------:R-:W-:Y:S01]  /*2c9f0*/  IMAD.WIDE.U32 R82, R83, -0x326172a9, RZ ;  /* 0xcd9e8d5753527825 */ /* 0x000fe200078e00ff */
[----:B------:R-:W-:Y:S02]  /*2ca00*/  LOP3.LUT R75, R85, R241, R62, 0x96, !PT ;  /* 0x000000f1554b7212 */ /* 0x000fe400078e963e */
[----:B------:R-:W-:Y:S01]  /*2ca10*/  LOP3.LUT R63, R48, 0xff, RZ, 0xc0, !PT ;  /* 0x000000ff303f7812 */ /* 0x000fe200078ec0ff */
[-C--:B------:R-:W-:Y:S03]  /*2ca20*/  HMMA.16816.F32 R28, R56, R46.reuse, R28 ;  /* 0x0000002e381c723c */ /* 0x080fe6000000181c */
[--C-:B------:R-:W-:Y:S01]  /*2ca30*/  SHF.R.U32.HI R62, RZ, 0x10, R48.reuse ;  /* 0x00000010ff3e7819 */ /* 0x100fe20000011630 */
[----:B------:R-:W-:Y:S01]  /*2ca40*/  IMAD.WIDE.U32 R74, R75, -0x326172a9, RZ ;  /* 0xcd9e8d574b4a7825 */ /* 0x000fe200078e00ff */
[----:B------:R-:W-:Y:S02]  /*2ca50*/  SHF.R.U32.HI R49, RZ, 0x8, R49 ;  /* 0x00000008ff317819 */ /* 0x000fe40000011631 */
[----:B------:R-:W-:Y:S01]  /*2ca60*/  LOP3.LUT R44, R3, 0xffff, RZ, 0xc0, !PT ;  /* 0x0000ffff032c7812 */ /* 0x000fe200078ec0ff */
[----:B------:R-:W-:Y:S04]  /*2ca70*/  HMMA.16816.F32 R32, R40, R46, R32 ;  /* 0x0000002e2820723c */ /* 0x000fe80000001820 */
[----:B------:R-:W-:Y:S01]  /*2ca80*/  SHF.R.U32.HI R45, RZ, 0x10, R3 ;  /* 0x00000010ff2d7819 */ /* 0x000fe20000011603 */
[----:B------:R-:W-:Y:S01]  /*2ca90*/  IMAD.WIDE.U32 R56, R68, -0x326172a9, RZ ;  /* 0xcd9e8d5744387825 */ /* 0x000fe200078e00ff */
[----:B------:R-:W-:Y:S02]  /*2caa0*/  SHF.R.U32.HI R64, RZ, 0x18, R48 ;  /* 0x00000018ff407819 */ /* 0x000fe40000011630 */
[----:B------:R-:W-:Y:S01]  /*2cab0*/  PRMT R63, R63, 0x5410, R49 ;  /* 0x000054103f3f7816 */ /* 0x000fe20000000031 */
[----:B------:R-:W-:Y:S03]  /*2cac0*/  IMAD.WIDE.U32 R58, R67, -0x326172a9, RZ ;  /* 0xcd9e8d57433a7825 */ /* 0x000fe600078e00ff */
[----:B------:R-:W-:Y:S01]  /*2cad0*/  LOP3.LUT R51, R62, 0xff, RZ, 0xc0, !PT ;  /* 0x000000ff3e337812 */ /* 0x000fe200078ec0ff */
        /* <DEDUP_REMOVED lines=9> */
[----:B------:R-:W-:Y:S01]  /*2cb70*/  PRMT R49, R45, 0x5410, R50 ;  /* 0x000054102d317816 */ /* 0x000fe20000000032 */
[--C-:B------:R-:W-:Y:S01]  /*2cb80*/  HSET2.LE.AND R50, R66, R141.reuse, PT ;  /* 0x0000008d42327233 */ /* 0x100fe20003803000 */
[----:B------:R-:W-:Y:S01]  /*2cb90*/  SHF.R.U32.HI R45, RZ, 0x10, R0 ;  /* 0x00000010ff2d7819 */ /* 0x000fe20000011600 */
[--C-:B------:R-:W-:Y:S01]  /*2cba0*/  HSET2.LE.AND R48, R48, R141.reuse, PT ;  /* 0x0000008d30307233 */ /* 0x100fe20003803000 */
[----:B------:R-:W-:Y:S01]  /*2cbb0*/  PRMT R44, R3, 0x5410, R44 ;  /* 0x00005410032c7816 */ /* 0x000fe2000000002c */
[--C-:B------:R-:W-:Y:S01]  /*2cbc0*/  HSET2.LE.AND R49, R49, R141.reuse, PT ;  /* 0x0000008d31317233 */ /* 0x100fe20003803000 */
[----:B------:R-:W-:Y:S02]  /*2cbd0*/  SHF.R.U32.HI R3, RZ, 0x18, R0 ;  /* 0x00000018ff037819 */ /* 0x000fe40000011600 */
[----:B------:R-:W-:Y:S01]  /*2cbe0*/  LOP3.LUT R0, R45, 0xff, RZ, 0xc0, !PT ;  /* 0x000000ff2d007812 */ /* 0x000fe200078ec0ff */
[--C-:B------:R-:W-:Y:S01]  /*2cbf0*/  HSET2.LE.AND R40, R44, R141.reuse, PT ;  /* 0x0000008d2c287233 */ /* 0x100fe20003803000 */
[----:B------:R-:W-:Y:S01]  /*2cc00*/  PRMT R64, R51, 0x5410, R64 ;  /* 0x0000541033407816 */ /* 0x000fe20000000040 */
[--C-:B------:R-:W-:Y:S01]  /*2cc10*/  HSET2.LE.AND R51, R65, R141.reuse, PT ;  /* 0x0000008d41337233 */ /* 0x100fe20003803000 */
[----:B------:R-:W-:Y:S01]  /*2cc20*/  PRMT R0, R0, 0x5410, R3 ;  /* 0x0000541000007816 */ /* 0x000fe20000000003 */
[----:B------:R-:W3:Y:S01]  /*2cc30*/  LDSM.16.MT88.4 R44, [R206+0x5400] ;  /* 0x00540000ce2c783b */ /* 0x000ee20000004200 */
        /* <DEDUP_REMOVED lines=9> */
[-C--:B--2---:R-:W-:Y:S05]  /*2ccd0*/  HMMA.16816.F32 R4, R48, R52.reuse, R4 ;  /* 0x000000343004723c */ /* 0x084fea0000001804 */
[----:B------:R-:W-:Y:S02]  /*2cce0*/  LOP3.LUT R43, R123, R43, RZ, 0xc0, !PT ;  /* 0x0000002b7b2b7212 */ /* 0x000fe400078ec0ff */
[-C--:B------:R-:W-:Y:S02]  /*2ccf0*/  LOP3.LUT R57, R57, R231.reuse, R178, 0x96, !PT ;  /* 0x000000e739397212 */ /* 0x080fe400078e96b2 */
[-C--:B------:R-:W-:Y:S03]  /*2cd00*/  LOP3.LUT R0, R75, R240.reuse, R56, 0x96, !PT ;  /* 0x000000f04b007212 */ /* 0x080fe600078e9638 */
[C---:B------:R-:W-:Y:S04]  /*2cd10*/  HMMA.16816.F32 R8, R40.reuse, R52, R8 ;  /* 0x000000342808723c */ /* 0x040fe80000001808 */
[----:B------:R-:W-:Y:S01]  /*2cd20*/  LOP3.LUT R58, R83, R240, R58, 0x96, !PT ;  /* 0x000000f0533a7212 */ /* 0x000fe200078e963a */
[----:B------:R-:W-:Y:S02]  /*2cd30*/  IMAD.WIDE.U32 R66, R0, -0x2daee0ad, RZ ;  /* 0xd2511f5300427825 */ /* 0x000fe400078e00ff */
[----:B------:R-:W-:Y:S01]  /*2cd40*/  LOP3.LUT R52, R59, R231, R176, 0x96, !PT ;  /* 0x000000e73b347212 */ /* 0x000fe200078e96b0 */
[-C--:B------:R-:W-:Y:S04]  /*2cd50*/  HMMA.16816.F32 R12, R40, R54.reuse, R12 ;  /* 0x00000036280c723c */ /* 0x080fe8000000180c */
[----:B------:R-:W-:Y:S04]  /*2cd60*/  IMAD.WIDE.U32 R56, R57, -0x2daee0ad, RZ ;  /* 0xd2511f5339387825 */ /* 0x000fe800078e00ff */
[----:B------:R-:W-:Y:S01]  /*2cd70*/  IMAD.WIDE.U32 R52, R52, -0x2daee0ad, RZ ;  /* 0xd2511f5334347825 */ /* 0x000fe200078e00ff */
[-C--:B------:R-:W-:Y:S01]  /*2cd80*/  LOP3.LUT R56, R67, R236.reuse, R56, 0x96, !PT ;  /* 0x000000ec43387212 */ /* 0x080fe200078e9638 */
[C---:B------:R-:W-:Y:S04]  /*2cd90*/  HMMA.16816.F32 R16, R48.reuse, R54, R16 ;  /* 0x000000363010723c */ /* 0x040fe80000001810 */
[-C--:B------:R-:W-:Y:S01]  /*2cda0*/  LOP3.LUT R3, R57, R239.reuse, R84, 0x96, !PT ;  /* 0x000000ef39037212 */ /* 0x080fe200078e9654 */
[----:B------:R-:W-:Y:S01]  /*2cdb0*/  IMAD.WIDE.U32 R78, R58, -0x2daee0ad, RZ ;  /* 0xd2511f533a4e7825 */ /* 0x000fe200078e00ff */
[----:B------:R-:W-:Y:S02]  /*2cdc0*/  LOP3.LUT R0, R53, R239, R80, 0x96, !PT ;  /* 0x000000ef35007212 */ /* 0x000fe400078e9650 */
[-C--:B---3--:R-:W-:Y:S04]  /*2cdd0*/  HMMA.16816.F32 R20, R48, R44.reuse, R20 ;  /* 0x0000002c3014723c */ /* 0x088fe80000001814 */
[----:B------:R-:W-:Y:S01]  /*2cde0*/  LOP3.LUT R52, R79, R236, R52, 0x96, !PT ;  /* 0x000000ec4f347212 */ /* 0x000fe200078e9634 */
[----:B------:R-:W-:Y:S03]  /*2cdf0*/  IMAD.WIDE.U32 R56, R56, -0x326172a9, RZ ;  /* 0xcd9e8d5738387825 */ /* 0x000fe600078e00ff */
[C---:B------:R-:W-:Y:S04]  /*2ce00*/  HMMA.16816.F32 R24, R40.reuse, R44, R24 ;  /* 0x0000002c2818723c */ /* 0x040fe80000001818 */
[--C-:B------:R-:W-:Y:S01]  /*2ce10*/  SHF.R.U32.HI R54, RZ, 0x10, R56.reuse ;  /* 0x00000010ff367819 */ /* 0x100fe20000011638 */
[----:B------:R-:W-:Y:S01]  /*2ce20*/  IMAD.WIDE.U32 R52, R52, -0x326172a9, RZ ;  /* 0xcd9e8d5734347825 */ /* 0x000fe200078e00ff */
[C---:B------:R-:W-:Y:S02]  /*2ce30*/  LOP3.LUT R58, R56.reuse, 0xff, RZ, 0xc0, !PT ;  /* 0x000000ff383a7812 */ /* 0x040fe400078ec0ff */
[----:B------:R-:W-:Y:S01]  /*2ce40*/  SHF.R.U32.HI R55, RZ, 0x18, R56 ;  /* 0x00000018ff377819 */ /* 0x000fe20000011638 */
[----:B------:R-:W-:Y:S01]  /*2ce50*/  IMAD.WIDE.U32 R62, R3, -0x326172a9, RZ ;  /* 0xcd9e8d57033e7825 */ /* 0x000fe200078e00ff */
[-C--:B------:R-:W-:Y:S03]  /*2ce60*/  HMMA.16816.F32 R28, R40, R46.reuse, R28 ;  /* 0x0000002e281c723c */ /* 0x080fe6000000181c */
[----:B------:R-:W-:Y:S01]  /*2ce70*/  LOP3.LUT R3, R56, 0xffff, RZ, 0xc0, !PT ;  /* 0x0000ffff38037812 */ /* 0x000fe200078ec0ff */
[----:B------:R-:W-:Y:S01]  /*2ce80*/  IMAD.WIDE.U32 R64, R0, -0x326172a9, RZ ;  /* 0xcd9e8d5700407825 */ /* 0x000fe200078e00ff */
[-C--:B------:R-:W-:Y:S02]  /*2ce90*/  LOP3.LUT R56, R57, R242.reuse, R62, 0x96, !PT ;  /* 0x000000f239387212 */ /* 0x080fe400078e963e */
[----:B------:R-:W-:Y:S01]  /*2cea0*/  LOP3.LUT R57, R52, 0xffff, RZ, 0xc0, !PT ;  /* 0x0000ffff34397812 */ /* 0x000fe200078ec0ff */
[----:B------:R-:W-:Y:S04]  /*2ceb0*/  HMMA.16816.F32 R32, R48, R46, R32 ;  /* 0x0000002e3020723c */ /* 0x000fe80000001820 */
[----:B------:R-:W-:Y:S02]  /*2cec0*/  LOP3.LUT R0, R53, R242, R64, 0x96, !PT ;  /* 0x000000f235007212 */ /* 0x000fe400078e9640 */
[----:B------:R-:W-:Y:S02]  /*2ced0*/  SHF.R.U32.HI R53, RZ, 0x8, R3 ;  /* 0x00000008ff357819 */ /* 0x000fe40000011603 */
[----:B------:R-:W-:Y:S04]  /*2cee0*/  LOP3.LUT R3, R54, 0xff, RZ, 0xc0, !PT ;  /* 0x000000ff36037812 */ /* 0x000fe800078ec0ff */
[----:B------:R-:W-:Y:S02]  /*2cef0*/  LOP3.LUT R62, R52, 0xff, RZ, 0xc0, !PT ;  /* 0x000000ff343e7812 */ /* 0x000fe400078ec0ff */
[--C-:B------:R-:W-:Y:S02]  /*2cf00*/  SHF.R.U32.HI R68, RZ, 0x10, R52.reuse ;  /* 0x00000010ff447819 */ /* 0x100fe40000011634 */
[----:B------:R-:W-:Y:S02]  /*2cf10*/  SHF.R.U32.HI R72, RZ, 0x18, R52 ;  /* 0x00000018ff487819 */ /* 0x000fe40000011634 */
[----:B------:R-:W-:Y:S02]  /*2cf20*/  PRMT R67, R58, 0x5410, R53 ;  /* 0x000054103a437816 */ /* 0x000fe40000000035 */
[----:B------:R-:W-:Y:S02]  /*2cf30*/  PRMT R64, R3, 0x5410, R55 ;  /* 0x0000541003407816 */ /* 0x000fe40000000037 */
[--C-:B------:R-:W-:Y:S01]  /*2cf40*/  SHF.R.U32.HI R45, RZ, 0x10, R56.reuse ;  /* 0x00000010ff2d7819 */ /* 0x100fe20000011638 */
[----:B------:R-:W2:Y:S01]  /*2cf50*/  LDSM.16.MT88.4 R52, [R205+0x5800] ;  /* 0x00580000cd34783b */ /* 0x000ea20000004200 */
[----:B------:R-:W-:Y:S01]  /*2cf60*/  SHF.R.U32.HI R58, RZ, 0x8, R57 ;  /* 0x00000008ff3a7819 */ /* 0x000fe20000011639 */
[--C-:B------:R-:W-:Y:S01]  /*2cf70*/  HSET2.LE.AND R42, R67, R141.reuse, PT ;  /* 0x0000008d432a7233 */ /* 0x100fe20003803000 */
[----:B------:R-:W-:Y:S01]  /*2cf80*/  LOP3.LUT R3, R56, 0xffff, RZ, 0xc0, !PT ;  /* 0x0000ffff38037812 */ /* 0x000fe200078ec0ff */
[--C-:B------:R-:W-:Y:S01]  /*2cf90*/  HSET2.LE.AND R43, R64, R141.reuse, PT ;  /* 0x0000008d402b7233 */ /* 0x100fe20003803000 */
[----:B------:R-:W-:Y:S02]  /*2cfa0*/  SHF.R.U32.HI R57, RZ, 0x18, R56 ;  /* 0x00000018ff397819 */ /* 0x000fe40000011638 */
[----:B------:R-:W-:Y:S02]  /*2cfb0*/  LOP3.LUT R44, R0, 0xffff, RZ, 0xc0, !PT ;  /* 0x0000ffff002c7812 */ /* 0x000fe400078ec0ff */
[----:B------:R-:W-:Y:S02]  /*2cfc0*/  LOP3.LUT R45, R45, 0xff, RZ, 0xc0, !PT ;  /* 0x000000ff2d2d7812 */ /* 0x000fe400078ec0ff */
[----:B------:R-:W-:Y:S02]  /*2cfd0*/  LOP3.LUT R59, R56, 0xff, RZ, 0xc0, !PT ;  /* 0x000000ff383b7812 */ /* 0x000fe400078ec0ff */
[----:B------:R-:W-:Y:S02]  /*2cfe0*/  SHF.R.U32.HI R56, RZ, 0x8, R3 ;  /* 0x00000008ff387819 */ /* 0x000fe40000011603 */
[----:B------:R-:W-:Y:S02]  /*2cff0*/  PRMT R57, R45, 0x5410, R57 ;  /* 0x000054102d397816 */ /* 0x000fe40000000039 */
[----:B------:R-:W-:Y:S02]  /*2d000*/  SHF.R.U32.HI R45, RZ, 0x10, R0 ;  /* 0x00000010ff2d7819 */ /* 0x000fe40000011600 */
[----:B------:R-:W-:Y:S01]  /*2d010*/  LOP3.LUT R3, R0, 0xff, RZ, 0xc0, !PT ;  /* 0x000000ff00037812 */ /* 0x000fe200078ec0ff */
[--C-:B------:R-:W-:Y:S01]  /*2d020*/  HSET2.LE.AND R41, R57, R141.reuse, PT ;  /* 0x0000008d39297233 */ /* 0x100fe20003803000 */
        /* <DEDUP_REMOVED lines=8> */
[----:B------:R-:W-:Y:S01]  /*2d0b0*/  PRMT R3, R0, 0x5410, R3 ;  /* 0x0000541000037816 */ /* 0x000fe20000000003 */
[----:B------:R-:W3:Y:S01]  /*2d0c0*/  LDSM.16.MT88.4 R56, [R206+0x5800] ;  /* 0x00580000ce38783b */ /* 0x000ee20000004200 */
[----:B------:R-:W-:Y:S01]  /*2d0d0*/  LOP3.LUT R0, R68, 0xff, RZ, 0xc0, !PT ;  /* 0x000000ff44007812 */ /* 0x000fe200078ec0ff */
[--C-:B------:R-:W-:Y:S01]  /*2d0e0*/  HSET2.LE.AND R46, R62, R141.reuse, PT ;  /* 0x0000008d3e2e7233 */ /* 0x100fe20003803000 */
[----:B------:R-:W-:Y:S01]  /*2d0f0*/  LOP3.LUT R40, R131, R40, RZ, 0xc0, !PT ;  /* 0x0000002883287212 */ /* 0x000fe200078ec0ff */
[--C-:B------:R-:W-:Y:S01]  /*2d100*/  HSET2.LE.AND R45, R3, R141.reuse, PT ;  /* 0x0000008d032d7233 */ /* 0x100fe20003803000 */
[----:B------:R-:W-:Y:S02]  /*2d110*/  PRMT R47, R0, 0x5410, R72 ;  /* 0x00005410002f7816 */ /* 0x000fe40000000048 */
[----:B------:R-:W-:Y:S01]  /*2d120*/  LOP3.LUT R41, R132, R41, RZ, 0xc0, !PT ;  /* 0x0000002984297212 */ /* 0x000fe200078ec0ff */
[----:B------:R-:W-:Y:S01]  /*2d130*/  IMAD.MOV.U32 R132, RZ, RZ, R37 ;  /* 0x000000ffff847224 */ /* 0x000fe200078e0025 */
[----:B------:R-:W-:Y:S01]  /*2d140*/  LOP3.LUT R42, R130, R42, RZ, 0xc0, !PT ;  /* 0x0000002a822a7212 */ /* 0x000fe200078ec0ff */
[--C-:B------:R-:W-:Y:S01]  /*2d150*/  HSET2.LE.AND R47, R47, R141.reuse, PT ;  /* 0x0000008d2f2f7233 */ /* 0x100fe20003803000 */
[----:B------:R-:W-:Y:S02]  /*2d160*/  LOP3.LUT R43, R129, R43, RZ, 0xc0, !PT ;  /* 0x0000002b812b7212 */ /* 0x000fe400078ec0ff */
[-C--:B------:R-:W-:Y:S02]  /*2d170*/  LOP3.LUT R50, R63, R238.reuse, R74, 0x96, !PT ;  /* 0x000000ee3f327212 */ /* 0x080fe400078e964a */
[----:B------:R-:W-:Y:S02]  /*2d180*/  LOP3.LUT R48, R65, R238, R82, 0x96, !PT ;  /* 0x000000ee41307212 */ /* 0x000fe400078e9652 */
[----:B------:R-:W-:Y:S01]  /*2d190*/  LOP3.LUT R44, R138, R44, RZ, 0xc0, !PT ;  /* 0x0000002c8a2c7212 */ /* 0x000fe200078ec0ff */
[-C--:B--2---:R-:W-:Y:S05]  /*2d1a0*/  HMMA.16816.F32 R4, R40, R52.reuse, R4 ;  /* 0x000000342804723c */ /* 0x084fea0000001804 */
[----:B------:R-:W-:Y:S01]  /*2d1b0*/  LOP3.LUT R45, R137, R45, RZ, 0xc0, !PT ;  /* 0x0000002d892d7212 */ /* 0x000fe200078ec0ff */
[----:B------:R-:W-:Y:S01]  /*2d1c0*/  IMAD.WIDE.U32 R50, R50, -0x2daee0ad, RZ ;  /* 0xd2511f5332327825 */ /* 0x000fe200078e00ff */
[----:B------:R-:W-:Y:S02]  /*2d1d0*/  LOP3.LUT R46, R133, R46, RZ, 0xc0, !PT ;  /* 0x0000002e852e7212 */ /* 0x000fe400078ec0ff */
[----:B------:R-:W-:Y:S03]  /*2d1e0*/  LOP3.LUT R47, R136, R47, RZ, 0xc0, !PT ;  /* 0x0000002f882f7212 */ /* 0x000fe600078ec0ff */
[----:B------:R-:W-:Y:S01]  /*2d1f0*/  IMAD.WIDE.U32 R48, R48, -0x2daee0ad, RZ ;  /* 0xd2511f5330307825 */ /* 0x000fe200078e00ff */
[-C--:B------:R-:W-:Y:S02]  /*2d200*/  LOP3.LUT R3, R51, R237.reuse, R66, 0x96, !PT ;  /* 0x000000ed33037212 */ /* 0x080fe400078e9642 */
[----:B------:R-:W-:Y:S01]  /*2d210*/  LOP3.LUT R51, R50, 0xffff, RZ, 0xc0, !PT ;  /* 0x0000ffff32337812 */ /* 0x000fe200078ec0ff */
[C---:B------:R-:W-:Y:S04]  /*2d220*/  HMMA.16816.F32 R8, R44.reuse, R52, R8 ;  /* 0x000000342c08723c */ /* 0x040fe80000001808 */
[----:B------:R-:W-:Y:S01]  /*2d230*/  SHF.R.U32.HI R51, RZ, 0x8, R51 ;  /* 0x00000008ff337819 */ /* 0x000fe20000011633 */
[----:B------:R-:W-:Y:S01]  /*2d240*/  IMAD.MOV.U32 R133, RZ, RZ, R36 ;  /* 0x000000ffff857224 */ /* 0x000fe200078e0024 */
[----:B------:R-:W-:Y:S02]  /*2d250*/  LOP3.LUT R62, R48, 0xff, RZ, 0xc0, !PT ;  /* 0x000000ff303e7812 */ /* 0x000fe400078ec0ff */
[-C--:B------:R-:W-:Y:S04]  /*2d260*/  HMMA.16816.F32 R12, R44, R54.reuse, R12 ;  /* 0x000000362c0c723c */ /* 0x080fe8000000180c */
[--C-:B------:R-:W-:Y:S02]  /*2d270*/  SHF.R.U32.HI R52, RZ, 0x10, R50.reuse ;  /* 0x00000010ff347819 */ /* 0x100fe40000011632 */
[----:B------:R-:W-:Y:S02]  /*2d280*/  LOP3.LUT R53, R50, 0xff, RZ, 0xc0, !PT ;  /* 0x000000ff32357812 */ /* 0x000fe400078ec0ff */
[C---:B------:R-:W-:Y:S04]  /*2d290*/  HMMA.16816.F32 R16, R40.reuse, R54, R16 ;  /* 0x000000362810723c */ /* 0x040fe80000001810 */
[----:B------:R-:W-:Y:S02]  /*2d2a0*/  SHF.R.U32.HI R50, RZ, 0x18, R50 ;  /* 0x00000018ff327819 */ /* 0x000fe40000011632 */
[----:B------:R-:W-:Y:S02]  /*2d2b0*/  PRMT R146, R53, 0x5410, R51 ;  /* 0x0000541035927816 */ /* 0x000fe40000000033 */
[-C--:B---3--:R-:W-:Y:S04]  /*2d2c0*/  HMMA.16816.F32 R20, R40, R56.reuse, R20 ;  /* 0x000000382814723c */ /* 0x088fe80000001814 */
[----:B------:R-:W-:Y:S01]  /*2d2d0*/  LOP3.LUT R55, R48, 0xffff, RZ, 0xc0, !PT ;  /* 0x0000ffff30377812 */ /* 0x000fe200078ec0ff */
[--C-:B------:R-:W-:Y:S01]  /*2d2e0*/  HSET2.LE.AND R146, R146, R141.reuse, PT ;  /* 0x0000008d92927233 */ /* 0x100fe20003803000 */
[----:B------:R-:W-:Y:S02]  /*2d2f0*/  LOP3.LUT R0, R49, R237, R78, 0x96, !PT ;  /* 0x000000ed31007212 */ /* 0x000fe400078e964e */
[C---:B------:R-:W-:Y:S04]  /*2d300*/  HMMA.16816.F32 R24, R44.reuse, R56, R24 ;  /* 0x000000382c18723c */ /* 0x040fe80000001818 */
[----:B------:R-:W-:Y:S02]  /*2d310*/  LOP3.LUT R49, R52, 0xff, RZ, 0xc0, !PT ;  /* 0x000000ff34317812 */ /* 0x000fe400078ec0ff */
[----:B------:R-:W-:Y:S02]  /*2d320*/  SHF.R.U32.HI R139, RZ, 0x10, R48 ;  /* 0x00000010ff8b7819 */ /* 0x000fe40000011630 */
[-C--:B------:R-:W-:Y:S04]  /*2d330*/  HMMA.16816.F32 R28, R44, R58.reuse, R28 ;  /* 0x0000003a2c1c723c */ /* 0x080fe8000000181c */
[----:B------:R-:W-:Y:S02]  /*2d340*/  PRMT R147, R49, 0x5410, R50 ;  /* 0x0000541031937816 */ /* 0x000fe40000000032 */
[--C-:B------:R-:W-:Y:S02]  /*2d350*/  SHF.R.U32.HI R49, RZ, 0x10, R3.reuse ;  /* 0x00000010ff317819 */ /* 0x100fe40000011603 */
[----:B------:R-:W-:Y:S04]  /*2d360*/  HMMA.16816.F32 R32, R40, R58, R32 ;  /* 0x0000003a2820723c */ /* 0x000fe80000001820 */
[----:B------:R-:W-:Y:S01]  /*2d370*/  SHF.R.U32.HI R63, RZ, 0x18, R48 ;  /* 0x00000018ff3f7819 */ /* 0x000fe20000011630 */
[--C-:B------:R-:W-:Y:S01]  /*2d380*/  HSET2.LE.AND R147, R147, R141.reuse, PT ;  /* 0x0000008d93937233 */ /* 0x100fe20003803000 */
[----:B------:R-:W-:Y:S02]  /*2d390*/  LOP3.LUT R48, R3, 0xffff, RZ, 0xc0, !PT ;  /* 0x0000ffff03307812 */ /* 0x000fe400078ec0ff */
[----:B------:R-:W-:Y:S04]  /*2d3a0*/  LOP3.LUT R52, R49, 0xff, RZ, 0xc0, !PT ;  /* 0x000000ff31347812 */ /* 0x000fe800078ec0ff */
[----:B------:R-:W-:Y:S02]  /*2d3b0*/  SHF.R.U32.HI R53, RZ, 0x8, R48 ;  /* 0x00000008ff357819 */ /* 0x000fe40000011630 */
[----:B------:R-:W-:Y:S01]  /*2d3c0*/  LOP3.LUT R56, R3, 0xff, RZ, 0xc0, !PT ;  /* 0x000000ff03387812 */ /* 0x000fe200078ec0ff */
[----:B------:R-:W2:Y:S01]  /*2d3d0*/  LDSM.16.MT88.4 R48, [R206+0x5c00] ;  /* 0x005c0000ce30783b */ /* 0x000ea20000004200 */
[----:B------:R-:W-:Y:S02]  /*2d3e0*/  SHF.R.U32.HI R54, RZ, 0x18, R3 ;  /* 0x00000018ff367819 */ /* 0x000fe40000011603 */
[C---:B------:R-:W-:Y:S02]  /*2d3f0*/  LOP3.LUT R3, R0.reuse, 0xffff, RZ, 0xc0, !PT ;  /* 0x0000ffff00037812 */ /* 0x040fe400078ec0ff */
[----:B------:R-:W-:Y:S02]  /*2d400*/  LOP3.LUT R57, R0, 0xff, RZ, 0xc0, !PT ;  /* 0x000000ff00397812 */ /* 0x000fe400078ec0ff */
[----:B------:R-:W-:Y:S02]  /*2d410*/  SHF.R.U32.HI R3, RZ, 0x8, R3 ;  /* 0x00000008ff037819 */ /* 0x000fe40000011603 */
[----:B------:R-:W-:Y:S02]  /*2d420*/  PRMT R54, R52, 0x5410, R54 ;  /* 0x0000541034367816 */ /* 0x000fe40000000036 */
[--C-:B------:R-:W-:Y:S02]  /*2d430*/  SHF.R.U32.HI R52, RZ, 0x10, R0.reuse ;  /* 0x00000010ff347819 */ /* 0x100fe40000011600 */
[----:B------:R-:W-:Y:S01]  /*2d440*/  PRMT R53, R56, 0x5410, R53 ;  /* 0x0000541038357816 */ /* 0x000fe20000000035 */
[--C-:B------:R-:W-:Y:S01]  /*2d450*/  HSET2.LE.AND R145, R54, R141.reuse, PT ;  /* 0x0000008d36917233 */ /* 0x100fe20003803000 */
[----:B------:R-:W-:Y:S02]  /*2d460*/  PRMT R57, R57, 0x5410, R3 ;  /* 0x0000541039397816 */ /* 0x000fe40000000003 */
[----:B------:R-:W-:Y:S01]  /*2d470*/  SHF.R.U32.HI R3, RZ, 0x18, R0 ;  /* 0x00000018ff037819 */ /* 0x000fe20000011600 */
[--C-:B------:R-:W-:Y:S01]  /*2d480*/  HSET2.LE.AND R144, R53, R141.reuse, PT ;  /* 0x0000008d35907233 */ /* 0x100fe20003803000 */
[----:B------:R-:W-:Y:S01]  /*2d490*/  LOP3.LUT R0, R52, 0xff, RZ, 0xc0, !PT ;  /* 0x000000ff34007812 */ /* 0x000fe200078ec0ff */
[--C-:B------:R-:W-:Y:S01]  /*2d4a0*/  HSET2.LE.AND R136, R57, R141.reuse, PT ;  /* 0x0000008d39887233 */ /* 0x100fe20003803000 */
[----:B------:R-:W-:Y:S02]  /*2d4b0*/  LOP3.LUT R139, R139, 0xff, RZ, 0xc0, !PT ;  /* 0x000000ff8b8b7812 */ /* 0x000fe400078ec0ff */
[----:B------:R-:W-:Y:S02]  /*2d4c0*/  SHF.R.U32.HI R55, RZ, 0x8, R55 ;  /* 0x00000008ff377819 */ /* 0x000fe40000011637 */
[----:B------:R-:W-:Y:S01]  /*2d4d0*/  PRMT R0, R0, 0x5410, R3 ;  /* 0x0000541000007816 */ /* 0x000fe20000000003 */
[----:B------:R-:W-:Y:S01]  /*2d4e0*/  IMAD.MOV.U32 R3, RZ, RZ, R38 ;  /* 0x000000ffff037224 */ /* 0x000fe200078e0026 */
[----:B------:R-:W-:Y:S02]  /*2d4f0*/  PRMT R139, R139, 0x5410, R63 ;  /* 0x000054108b8b7816 */ /* 0x000fe4000000003f */
[----:B------:R-:W-:Y:S01]  /*2d500*/  PRMT R55, R62, 0x5410, R55 ;  /* 0x000054103e377816 */ /* 0x000fe20000000037 */
[--C-:B------:R-:W-:Y:S01]  /*2d510*/  HSET2.LE.AND R137, R0, R141.reuse, PT ;  /* 0x0000008d00897233 */ /* 0x100fe20003803000 */
[----:B------:R-:W-:Y:S01]  /*2d520*/  LOP3.LUT R144, R76, R144, RZ, 0xc0, !PT ;  /* 0x000000904c907212 */ /* 0x000fe200078ec0ff */
[--C-:B------:R-:W-:Y:S01]  /*2d530*/  HSET2.LE.AND R139, R139, R141.reuse, PT ;  /* 0x0000008d8b8b7233 */ /* 0x100fe20003803000 */
[----:B------:R-:W-:Y:S01]  /*2d540*/  LOP3.LUT R145, R71, R145, RZ, 0xc0, !PT ;  /* 0x0000009147917212 */ /* 0x000fe200078ec0ff */
[----:B------:R-:W-:Y:S01]  /*2d550*/  HSET2.LE.AND R138, R55, R141, PT ;  /* 0x0000008d378a7233 */ /* 0x000fe20003803000 */
[----:B------:R-:W-:Y:S01]  /*2d560*/  LOP3.LUT R146, R69, R146, RZ, 0xc0, !PT ;  /* 0x0000009245927212 */ /* 0x000fe200078ec0ff */
[----:B------:R-:W-:Y:S01]  /*2d570*/  FADD.FTZ R0, R188, R191 ;  /* 0x000000bfbc007221 */ /* 0x000fe20000010000 */
[----:B------:R-:W-:Y:S02]  /*2d580*/  LOP3.LUT R147, R60, R147, RZ, 0xc0, !PT ;  /* 0x000000933c937212 */ /* 0x000fe400078ec0ff */
[----:B------:R-:W-:Y:S01]  /*2d590*/  LOP3.LUT R139, R2, R139, RZ, 0xc0, !PT ;  /* 0x0000008b028b7212 */ /* 0x000fe200078ec0ff */
[----:B------:R-:W-:Y:S01]  /*2d5a0*/  FADD.FTZ R0, R184, R0 ;  /* 0x00000000b8007221 */ /* 0x000fe20000010000 */
[----:B------:R-:W-:Y:S01]  /*2d5b0*/  LOP3.LUT R136, R73, R136, RZ, 0xc0, !PT ;  /* 0x0000008849887212 */ /* 0x000fe200078ec0ff */
[----:B------:R-:W-:Y:S01]  /*2d5c0*/  FADD.FTZ R2, R189, R194 ;  /* 0x000000c2bd027221 */ /* 0x000fe20000010000 */
[----:B------:R-:W-:Y:S01]  /*2d5d0*/  LOP3.LUT R137, R70, R137, RZ, 0xc0, !PT ;  /* 0x0000008946897212 */ /* 0x000fe200078ec0ff */
[-C--:B------:R-:W-:Y:S05]  /*2d5e0*/  HMMA.16816.F32 R164, R144, R160.reuse, R4 ;  /* 0x000000a090a4723c */ /* 0x080fea0000001804 */
[----:B------:R-:W-:Y:S01]  /*2d5f0*/  LOP3.LUT R138, R61, R138, RZ, 0xc0, !PT ;  /* 0x0000008a3d8a7212 */ /* 0x000fe200078ec0ff */
[----:B------:R-:W-:Y:S02]  /*2d600*/  FADD.FTZ R0, R185, R0 ;  /* 0x00000000b9007221 */ /* 0x000fe40000010000 */
[----:B------:R-:W-:Y:S04]  /*2d610*/  FADD.FTZ R2, R186, R2 ;  /* 0x00000002ba027221 */ /* 0x000fe80000010000 */
[C---:B------:R-:W-:Y:S04]  /*2d620*/  HMMA.16816.F32 R152, R136.reuse, R160, R8 ;  /* 0x000000a08898723c */ /* 0x040fe80000001808 */
[----:B------:R-:W-:Y:S02]  /*2d630*/  FADD.FTZ R0, R181, R0 ;  /* 0x00000000b5007221 */ /* 0x000fe40000010000 */
[----:B------:R-:W-:Y:S02]  /*2d640*/  FADD.FTZ R2, R187, R2 ;  /* 0x00000002bb027221 */ /* 0x000fe40000010000 */
[-C--:B------:R-:W-:Y:S04]  /*2d650*/  HMMA.16816.F32 R148, R136, R162.reuse, R12 ;  /* 0x000000a28894723c */ /* 0x080fe8000000180c */
[----:B------:R-:W-:Y:S02]  /*2d660*/  FADD.FTZ R0, R192, R0 ;  /* 0x00000000c0007221 */ /* 0x000fe40000010000 */
[----:B------:R-:W-:Y:S02]  /*2d670*/  FADD.FTZ R2, R190, R2 ;  /* 0x00000002be027221 */ /* 0x000fe40000010000 */
[C---:B------:R-:W-:Y:S04]  /*2d680*/  HMMA.16816.F32 R160, R144.reuse, R162, R16 ;  /* 0x000000a290a0723c */ /* 0x040fe80000001810 */
[----:B------:R-:W-:Y:S04]  /*2d690*/  FADD.FTZ R2, R183, R2 ;  /* 0x00000002b7027221 */ /* 0x000fe80000010000 */
[-C--:B--2---:R-:W-:Y:S01]  /*2d6a0*/  HMMA.16816.F32 R156, R144, R48.reuse, R20 ;  /* 0x00000030909c723c */ /* 0x084fe20000001814 */
[----:B------:R2:W-:Y:S04]  /*2d6b0*/  STL [R1+0x6c], R2 ;  /* 0x00006c0201007387 */ /* 0x0005e80000100800 */
[----:B------:R1:W-:Y:S03]  /*2d6c0*/  STL [R1+0x68], R0 ;  /* 0x0000680001007387 */ /* 0x0003e60000100800 */
[C---:B------:R-:W-:Y:S08]  /*2d6d0*/  HMMA.16816.F32 R140, R136.reuse, R48, R24 ;  /* 0x00000030888c723c */ /* 0x040ff00000001818 */
[-C--:B------:R-:W-:Y:S08]  /*2d6e0*/  HMMA.16816.F32 R136, R136, R50.reuse, R28 ;  /* 0x000000328888723c */ /* 0x080ff0000000181c */
[----:B------:R-:W-:Y:S04]  /*2d6f0*/  HMMA.16816.F32 R144, R144, R50, R32 ;  /* 0x000000329090723c */ /* 0x000fe80000001820 */
[----:B--2---:R-:W-:Y:S04]  /*2d700*/  IMAD.MOV.U32 R2, RZ, RZ, R39 ;  /* 0x000000ffff027224 */ /* 0x004fe800078e0027 */
[----:B-1----:R-:W-:-:S05]  /*2d710*/  @P0 BRA `(.L_x_906) ;  /* 0xffff13c000000947 */ /* 0x002fca000383ffff */
.L_x_903:
[----:B-----5:R1:W5:Y:S04]  /*2d720*/  LD.E R26, [R134.64+0xd8] ;  /* 0x0000d804861a7980 */ /* 0x020368000c101900 */
[----:B------:R1:W5:Y:S01]  /*2d730*/  LD.E R4, [R134.64+0x17c] ;  /* 0x00017c0486047980 */ /* 0x000362000c101900 */
[----:B------:R-:W-:-:S02]  /*2d740*/  MOV R7, 0x1f ;  /* 0x0000001f00077802 */ /* 0x000fc40000000f00 */
[----:B------:R-:W-:Y:S01]  /*2d750*/  MOV R6, 0xffffffff ;  /* 0xffffffff00067802 */ /* 0x000fe20000000f00 */
[----:B------:R-:W-:Y:S05]  /*2d760*/  BRA.DIV ~URZ, `(.L_x_907) ;  /* 0x000015327f007947 */ /* 0x000fea000b800000 */
[----:B------:R-:W2:Y:S04]  /*2d770*/  LDL R2, [R1+0x28c] ;  /* 0x00028c0001027983 */ /* 0x000ea80000100800 */
[----:B--2---:R2:W3:Y:S02]  /*2d780*/  SHFL.BFLY PT, R0, R2, 0x2, 0x1f ;  /* 0x0c401f0002007f89 */ /* 0x0044e400000e0000 */
.L_x_922:
[----:B--2---:R-:W2:Y:S02]  /*2d790*/  LDL.LU R2, [R1+0x28c] ;  /* 0x00028c0001027983 */ /* 0x004ea40000300800 */
[----:B--23--:R-:W-:Y:S01]  /*2d7a0*/  FADD.FTZ R0, R0, R2 ;  /* 0x0000000200007221 */ /* 0x00cfe20000010000 */
[----:B------:R-:W-:Y:S05]  /*2d7b0*/  BRA.DIV ~URZ, `(.L_x_908) ;  /* 0x000015427f007947 */ /* 0x000fea000b800000 */
[----:B------:R-:W2:Y:S04]  /*2d7c0*/  LDL.LU R7, [R1+0x6c] ;  /* 0x00006c0001077983 */ /* 0x000ea80000300800 */
[----:B------:R-:W3:Y:S04]  /*2d7d0*/  LDL.LU R6, [R1+0x68] ;  /* 0x0000680001067983 */ /* 0x000ee80000300800 */
[----:B------:R-:W4:Y:S04]  /*2d7e0*/  LDL.LU R10, [R1+0x288] ;  /* 0x00028800010a7983 */ /* 0x000f280000300800 */
[----:B------:R-:W1:Y:S02]  /*2d7f0*/  SHFL.BFLY PT, R8, R0, 0x1, 0x1f ;  /* 0x0c201f0000087f89 */ /* 0x000e6400000e0000 */
[----:B-1----:R-:W-:-:S02]  /*2d800*/  FADD.FTZ R23, R0, R8 ;  /* 0x0000000800177221 */ /* 0x002fc40000010000 */
[----:B--2---:R-:W1:Y:S04]  /*2d810*/  SHFL.BFLY PT, R3, R7, 0x2, 0x1f ;  /* 0x0c401f0007037f89 */ /* 0x004e6800000e0000 */
[----:B---3--:R-:W2:Y:S04]  /*2d820*/  SHFL.BFLY PT, R2, R6, 0x2, 0x1f ;  /* 0x0c401f0006027f89 */ /* 0x008ea800000e0000 */
[----:B----4-:R-:W3:Y:S01]  /*2d830*/  SHFL.BFLY PT, R5, R10, 0x2, 0x1f ;  /* 0x0c401f000a057f89 */ /* 0x010ee200000e0000 */
[----:B-1----:R-:W-:Y:S02]  /*2d840*/  FADD.FTZ R3, R3, R7 ;  /* 0x0000000703037221 */ /* 0x002fe40000010000 */
[----:B--2---:R-:W-:-:S03]  /*2d850*/  FADD.FTZ R2, R2, R6 ;  /* 0x0000000602027221 */ /* 0x004fc60000010000 */
[----:B------:R-:W1:Y:S01]  /*2d860*/  SHFL.BFLY PT, R7, R3, 0x1, 0x1f ;  /* 0x0c201f0003077f89 */ /* 0x000e6200000e0000 */
[----:B---3--:R-:W-:-:S03]  /*2d870*/  FADD.FTZ R5, R5, R10 ;  /* 0x0000000a05057221 */ /* 0x008fc60000010000 */
[----:B------:R-:W2:Y:S04]  /*2d880*/  SHFL.BFLY PT, R6, R2, 0x1, 0x1f ;  /* 0x0c201f0002067f89 */ /* 0x000ea800000e0000 */
[----:B------:R3:W4:Y:S01]  /*2d890*/  SHFL.BFLY PT, R9, R5, 0x1, 0x1f ;  /* 0x0c201f0005097f89 */ /* 0x00072200000e0000 */
[----:B-1----:R-:W-:Y:S02]  /*2d8a0*/  FADD.FTZ R22, R3, R7 ;  /* 0x0000000703167221 */ /* 0x002fe40000010000 */
[----:B--2---:R-:W-:Y:S02]  /*2d8b0*/  FADD.FTZ R21, R2, R6 ;  /* 0x0000000602157221 */ /* 0x004fe40000010000 */
.L_x_923:
[----:B------:R-:W2:Y:S01]  /*2d8c0*/  LDL R28, [R1+0x2dc] ;  /* 0x0002dc00011c7983 */ /* 0x000ea20000100800 */
[----:B------:R-:W-:Y:S01]  /*2d8d0*/  FSETP.NE.FTZ.AND P4, PT, R22, RZ, PT ;  /* 0x000000ff1600720b */ /* 0x000fe20003f95000 */
[----:B------:R-:W-:Y:S01]  /*2d8e0*/  IMAD.MOV.U32 R3, RZ, RZ, 0x3f800000 ;  /* 0x3f800000ff037424 */ /* 0x000fe200078e00ff */
[----:B------:R-:W-:Y:S01]  /*2d8f0*/  FSETP.NE.FTZ.AND P5, PT, R23, RZ, PT ;  /* 0x000000ff1700720b */ /* 0x000fe20003fb5000 */
[----:B------:R-:W1:Y:S01]  /*2d900*/  S2R R46, SR_TID.X ;  /* 0x00000000002e7919 */ /* 0x000e620000002100 */
[----:B----4-:R-:W-:Y:S01]  /*2d910*/  FADD.FTZ R20, R9, R5 ;  /* 0x0000000509147221 */ /* 0x010fe20000010000 */
[----:B------:R-:W-:Y:S01]  /*2d920*/  FSETP.NE.FTZ.AND P3, PT, R21, RZ, PT ;  /* 0x000000ff1500720b */ /* 0x000fe20003f75000 */
[----:B---3--:R-:W-:Y:S01]  /*2d930*/  IMAD.MOV.U32 R5, RZ, RZ, 0x3f800000 ;  /* 0x3f800000ff057424 */ /* 0x008fe200078e00ff */
[----:B------:R-:W-:-:S02]  /*2d940*/  MOV R0, 0x3f800000 ;  /* 0x3f80000000007802 */ /* 0x000fc40000000f00 */
[----:B------:R-:W-:Y:S02]  /*2d950*/  FSETP.NE.FTZ.AND P2, PT, R20, RZ, PT ;  /* 0x000000ff1400720b */ /* 0x000fe40003f55000 */
[----:B------:R-:W-:Y:S02]  /*2d960*/  MOV R2, 0x3f800000 ;  /* 0x3f80000000027802 */ /* 0x000fe40000000f00 */
[----:B------:R-:W3:Y:S08]  /*2d970*/  @P4 MUFU.RCP R3, R22 ;  /* 0x0000001600034308 */ /* 0x000ef00000001000 */
[----:B------:R-:W4:Y:S01]  /*2d980*/  @P5 MUFU.RCP R0, R23 ;  /* 0x0000001700005308 */ /* 0x000f220000001000 */
[----:B-1----:R-:W-:-:S07]  /*2d990*/  SHF.R.S32.HI R44, RZ, 0x1f, R46 ;  /* 0x0000001fff2c7819 */ /* 0x002fce000001142e */
[----:B------:R-:W1:Y:S01]  /*2d9a0*/  @P3 MUFU.RCP R2, R21 ;  /* 0x0000001500023308 */ /* 0x000e620000001000 */
[----:B---3-5:R-:W-:Y:S01]  /*2d9b0*/  FMUL.FTZ R3, R4, R3 ;  /* 0x0000000304037220 */ /* 0x028fe20000410000 */
[CC--:B------:R-:W-:Y:S02]  /*2d9c0*/  LEA.HI R27, R44.reuse, R46.reuse, RZ, 0x2 ;  /* 0x0000002e2c1b7211 */ /* 0x0c0fe400078f10ff */
[----:B------:R-:W-:Y:S01]  /*2d9d0*/  LEA.HI R44, R44, R46, RZ, 0x5 ;  /* 0x0000002e2c2c7211 */ /* 0x000fe200078f28ff */
[C---:B------:R-:W-:Y:S01]  /*2d9e0*/  FMUL.FTZ R166, R3.reuse, R166 ;  /* 0x000000a603a67220 */ /* 0x040fe20000410000 */
[----:B------:R-:W-:Y:S01]  /*2d9f0*/  SHF.R.S32.HI R45, RZ, 0x2, R27 ;  /* 0x00000002ff2d7819 */ /* 0x000fe2000001141b */
[C---:B------:R-:W-:Y:S01]  /*2da00*/  FMUL.FTZ R18, R3.reuse, R167 ;  /* 0x000000a703127220 */ /* 0x040fe20000410000 */
[----:B------:R-:W3:Y:S01]  /*2da10*/  @P2 MUFU.RCP R5, R20 ;  /* 0x0000001400052308 */ /* 0x000ee20000001000 */
[C---:B------:R-:W-:Y:S02]  /*2da20*/  FMUL.FTZ R162, R3.reuse, R162 ;  /* 0x000000a203a27220 */ /* 0x040fe40000410000 */
[C---:B------:R-:W-:Y:S01]  /*2da30*/  FMUL.FTZ R13, R3.reuse, R163 ;  /* 0x000000a3030d7220 */ /* 0x040fe20000410000 */
[----:B------:R-:W-:Y:S01]  /*2da40*/  F2FP.PACK_AB R18, R18, R166 ;  /* 0x000000a61212723e */ /* 0x000fe200000000ff */
[----:B------:R-:W-:-:S02]  /*2da50*/  FMUL.FTZ R158, R3, R158 ;  /* 0x0000009e039e7220 */ /* 0x000fc40000410000 */
[----:B------:R-:W-:Y:S01]  /*2da60*/  FMUL.FTZ R14, R3, R159 ;  /* 0x0000009f030e7220 */ /* 0x000fe20000410000 */
[----:B------:R-:W-:Y:S01]  /*2da70*/  F2FP.PACK_AB R13, R13, R162 ;  /* 0x000000a20d0d723e */ /* 0x000fe200000000ff */
[C---:B------:R-:W-:Y:S02]  /*2da80*/  FMUL.FTZ R146, R3.reuse, R146 ;  /* 0x0000009203927220 */ /* 0x040fe40000410000 */
[----:B------:R-:W-:Y:S01]  /*2da90*/  FMUL.FTZ R10, R3, R147 ;  /* 0x00000093030a7220 */ /* 0x000fe20000410000 */
[----:B------:R-:W-:Y:S01]  /*2daa0*/  SHF.R.S32.HI R3, RZ, 0x1f, R45 ;  /* 0x0000001fff037819 */ /* 0x000fe2000001142d */
[----:B----4-:R-:W-:Y:S01]  /*2dab0*/  FMUL.FTZ R0, R4, R0 ;  /* 0x0000000004007220 */ /* 0x010fe20000410000 */
[----:B------:R-:W-:Y:S01]  /*2dac0*/  F2FP.PACK_AB R14, R14, R158 ;  /* 0x0000009e0e0e723e */ /* 0x000fe200000000ff */
[----:B-1----:R-:W-:Y:S01]  /*2dad0*/  FMUL.FTZ R2, R4, R2 ;  /* 0x0000000204027220 */ /* 0x002fe20000410000 */
[----:B------:R-:W-:Y:S01]  /*2dae0*/  LEA.HI R3, R3, R45, RZ, 0x3 ;  /* 0x0000002d03037211 */ /* 0x000fe200078f18ff */
[----:B------:R-:W-:Y:S01]  /*2daf0*/  FMUL.FTZ R164, R0, R164 ;  /* 0x000000a400a47220 */ /* 0x000fe20000410000 */
[----:B------:R-:W-:Y:S01]  /*2db00*/  F2FP.PACK_AB R10, R10, R146 ;  /* 0x000000920a0a723e */ /* 0x000fe200000000ff */
[C---:B------:R-:W-:Y:S01]  /*2db10*/  FMUL.FTZ R19, R0.reuse, R165 ;  /* 0x000000a500137220 */ /* 0x040fe20000410000 */
[----:B------:R-:W-:Y:S01]  /*2db20*/  LOP3.LUT R3, R3, 0xfffffff8, RZ, 0xc0, !PT ;  /* 0xfffffff803037812 */ /* 0x000fe200078ec0ff */
[----:B------:R-:W-:-:S02]  /*2db30*/  FMUL.FTZ R160, R0, R160 ;  /* 0x000000a000a07220 */ /* 0x000fc40000410000 */
[C---:B------:R-:W-:Y:S01]  /*2db40*/  FMUL.FTZ R17, R0.reuse, R161 ;  /* 0x000000a100117220 */ /* 0x040fe20000410000 */
[----:B------:R-:W-:Y:S01]  /*2db50*/  IADD3 R3, R45, -R3, RZ ;  /* 0x800000032d037210 */ /* 0x000fe20007ffe0ff */
[C---:B------:R-:W-:Y:S01]  /*2db60*/  FMUL.FTZ R156, R0.reuse, R156 ;  /* 0x0000009c009c7220 */ /* 0x040fe20000410000 */
[----:B------:R-:W-:Y:S01]  /*2db70*/  F2FP.PACK_AB R19, R19, R164 ;  /* 0x000000a41313723e */ /* 0x000fe200000000ff */
[C---:B------:R-:W-:Y:S01]  /*2db80*/  FMUL.FTZ R15, R0.reuse, R157 ;  /* 0x0000009d000f7220 */ /* 0x040fe20000410000 */
[----:B------:R-:W-:Y:S01]  /*2db90*/  F2FP.PACK_AB R17, R17, R160 ;  /* 0x000000a01111723e */ /* 0x000fe200000000ff */
[C---:B------:R-:W-:Y:S02]  /*2dba0*/  FMUL.FTZ R144, R0.reuse, R144 ;  /* 0x0000009000907220 */ /* 0x040fe40000410000 */
[----:B------:R-:W-:Y:S01]  /*2dbb0*/  FMUL.FTZ R11, R0, R145 ;  /* 0x00000091000b7220 */ /* 0x000fe20000410000 */
[----:B------:R-:W-:Y:S01]  /*2dbc0*/  F2FP.PACK_AB R15, R15, R156 ;  /* 0x0000009c0f0f723e */ /* 0x000fe200000000ff */
[----:B---3--:R-:W-:Y:S01]  /*2dbd0*/  FMUL.FTZ R0, R4, R5 ;  /* 0x0000000504007220 */ /* 0x008fe20000410000 */
[----:B------:R-:W-:Y:S01]  /*2dbe0*/  LOP3.LUT R4, R27, 0xfffffffc, RZ, 0xc0, !PT ;  /* 0xfffffffc1b047812 */ /* 0x000fe200078ec0ff */
[C---:B------:R-:W-:Y:S01]  /*2dbf0*/  FMUL.FTZ R152, R2.reuse, R152 ;  /* 0x0000009802987220 */ /* 0x040fe20000410000 */
[----:B------:R-:W-:Y:S01]  /*2dc00*/  SHF.R.S32.HI R5, RZ, 0x5, R44 ;  /* 0x00000005ff057819 */ /* 0x000fe2000001142c */
[C---:B------:R-:W-:Y:S01]  /*2dc10*/  FMUL.FTZ R153, R2.reuse, R153 ;  /* 0x0000009902997220 */ /* 0x040fe20000410000 */
[----:B------:R-:W-:Y:S01]  /*2dc20*/  F2FP.PACK_AB R11, R11, R144 ;  /* 0x000000900b0b723e */ /* 0x000fe200000000ff */
        /* <DEDUP_REMOVED lines=8> */
[----:B------:R-:W-:Y:S01]  /*2dcb0*/  LEA.HI R2, R3, R3, RZ, 0x1 ;  /* 0x0000000303027211 */ /* 0x000fe200078f08ff */
[----:B------:R-:W-:Y:S01]  /*2dcc0*/  FMUL.FTZ R154, R0, R154 ;  /* 0x0000009a009a7220 */ /* 0x000fe20000410000 */
[----:B------:R-:W-:Y:S01]  /*2dcd0*/  F2FP.PACK_AB R12, R12, R140 ;  /* 0x0000008c0c0c723e */ /* 0x000fe200000000ff */
[C---:B------:R-:W-:Y:S01]  /*2dce0*/  FMUL.FTZ R155, R0.reuse, R155 ;  /* 0x0000009b009b7220 */ /* 0x040fe20000410000 */
        /* <DEDUP_REMOVED lines=8> */
[----:B------:R-:W-:Y:S01]  /*2dd70*/  SHF.R.S32.HI R0, RZ, 0x1, R2 ;  /* 0x00000001ff007819 */ /* 0x000fe20000011402 */
[----:B------:R-:W-:Y:S01]  /*2dd80*/  IMAD.IADD R4, R46, 0x1, -R4 ;  /* 0x000000012e047824 */ /* 0x000fe200078e0a04 */
[----:B------:R-:W-:-:S02]  /*2dd90*/  LOP3.LUT R2, R2, 0x3fffffe, RZ, 0xc0, !PT ;  /* 0x03fffffe02027812 */ /* 0x000fc400078ec0ff */
[----:B------:R-:W-:Y:S01]  /*2dda0*/  SHF.L.U32 R6, R0, 0x6, RZ ;  /* 0x0000000600067819 */ /* 0x000fe200000006ff */
[----:B------:R-:W-:Y:S01]  /*2ddb0*/  IMAD R4, R5, 0x100, R4 ;  /* 0x0000010005047824 */ /* 0x000fe200078e0204 */
[----:B------:R-:W-:Y:S02]  /*2ddc0*/  IADD3 R2, R3, -R2, RZ ;  /* 0x8000000203027210 */ /* 0x000fe40007ffe0ff */
[----:B------:R-:W-:Y:S02]  /*2ddd0*/  LOP3.LUT R3, R6, 0xc0, RZ, 0xc0, !PT ;  /* 0x000000c006037812 */ /* 0x000fe400078ec0ff */
[----:B------:R-:W-:Y:S01]  /*2dde0*/  LOP3.LUT R5, R0, 0x1, RZ, 0xc0, !PT ;  /* 0x0000000100057812 */ /* 0x000fe200078ec0ff */
[----:B------:R-:W-:Y:S01]  /*2ddf0*/  IMAD R2, R2, 0x10, R4 ;  /* 0x0000001002027824 */ /* 0x000fe200078e0204 */
[----:B------:R-:W-:Y:S02]  /*2de00*/  LEA.HI R3, R3, R3, RZ, 0x1d ;  /* 0x0000000303037211 */ /* 0x000fe400078fe8ff */
[----:B------:R-:W-:-:S02]  /*2de10*/  LOP3.LUT P0, RZ, R0, 0x2, RZ, 0xc0, !PT ;  /* 0x0000000200ff7812 */ /* 0x000fc4000780c0ff */
[----:B------:R-:W-:Y:S01]  /*2de20*/  ISETP.NE.U32.AND P1, PT, R5, 0x1, PT ;  /* 0x000000010500780c */ /* 0x000fe20003f25070 */
[----:B------:R-:W-:Y:S01]  /*2de30*/  IMAD.U32 R2, R2, 0x2, R3 ;  /* 0x0000000202027824 */ /* 0x000fe200078e0003 */
[----:B------:R-:W-:Y:S02]  /*2de40*/  MOV R4, 0xfffffff0 ;  /* 0xfffffff000047802 */ /* 0x000fe40000000f00 */
[----:B------:R-:W-:Y:S02]  /*2de50*/  F2FP.PACK_AB R5, R155, R154 ;  /* 0x0000009a9b05723e */ /* 0x000fe400000000ff */
[----:B------:R-:W-:Y:S02]  /*2de60*/  SEL R4, R4, 0x10, !P1 ;  /* 0x0000001004047807 */ /* 0x000fe40004800000 */
[----:B------:R-:W-:Y:S02]  /*2de70*/  SHF.L.U32 R0, R2, 0x1, RZ ;  /* 0x0000000102007819 */ /* 0x000fe400000006ff */
[----:B------:R-:W-:-:S02]  /*2de80*/  F2FP.PACK_AB R7, R7, R142 ;  /* 0x0000008e0707723e */ /* 0x000fc400000000ff */
[C---:B------:R-:W-:Y:S01]  /*2de90*/  IADD3 R2, R0.reuse, 0x20, RZ ;  /* 0x0000002000027810 */ /* 0x040fe20007ffe0ff */
[C---:B------:R-:W-:Y:S01]  /*2dea0*/  IMAD.IADD R3, R0.reuse, 0x1, R4 ;  /* 0x0000000100037824 */ /* 0x040fe200078e0204 */
[----:B------:R-:W-:Y:S01]  /*2deb0*/  @P0 IADD3 R2, R0, -0x20, RZ ;  /* 0xffffffe000020810 */ /* 0x000fe20007ffe0ff */
[----:B------:R-:W-:Y:S01]  /*2dec0*/  STS [R0], R19 ;  /* 0x0000001300007388 */ /* 0x000fe20000000800 */
[----:B------:R-:W-:-:S03]  /*2ded0*/  F2FP.PACK_AB R6, R139, R138 ;  /* 0x0000008a8b06723e */ /* 0x000fc600000000ff */
[----:B------:R-:W-:Y:S04]  /*2dee0*/  STS [R0+0x200], R18 ;  /* 0x0002001200007388 */ /* 0x000fe80000000800 */
[----:B------:R-:W-:Y:S04]  /*2def0*/  STS [R3], R17 ;  /* 0x0000001103007388 */ /* 0x000fe80000000800 */
[----:B------:R-:W-:Y:S04]  /*2df00*/  STS [R3+0x200], R13 ;  /* 0x0002000d03007388 */ /* 0x000fe80000000800 */
[----:B------:R-:W-:Y:S04]  /*2df10*/  STS [R0+0x1000], R153 ;  /* 0x0010009900007388 */ /* 0x000fe80000000800 */
[----:B------:R1:W-:Y:S04]  /*2df20*/  STS [R0+0x1200], R5 ;  /* 0x0012000500007388 */ /* 0x0003e80000000800 */
[----:B------:R3:W-:Y:S04]  /*2df30*/  STS [R3+0x1000], R16 ;  /* 0x0010001003007388 */ /* 0x0007e80000000800 */
        /* <DEDUP_REMOVED lines=10> */
[----:B---3--:R3:W5:Y:S04]  /*2dfe0*/  LD.E.64 R16, [R134.64+0x70] ;  /* 0x0000700486107980 */ /* 0x008768000c101b00 */
[----:B------:R3:W5:Y:S04]  /*2dff0*/  LD.E.64 R18, [R134.64+0x90] ;  /* 0x0000900486127980 */ /* 0x000768000c101b00 */
[----:B-1----:R-:W4:Y:S01]  /*2e000*/  LD.E.U16 R0, [R134.64+0x1c8] ;  /* 0x0001c80486007980 */ /* 0x002f22000c101500 */
[----:B--2---:R-:W-:-:S13]  /*2e010*/  ISETP.NE.AND P0, PT, R28, -0x1, PT ;  /* 0xffffffff1c00780c */ /* 0x004fda0003f05270 */
[----:B------:R-:W2:Y:S04]  /*2e020*/  @P0 LD.E.64 R8, [R134.64+0x88] ;  /* 0x0000880486080980 */ /* 0x000ea8000c101b00 */
[----:B------:R-:W3:Y:S01]  /*2e030*/  @!P0 LD.E.64 R2, [R134.64+0x80] ;  /* 0x0000800486028980 */ /* 0x000ee2000c101b00 */
[----:B------:R-:W1:Y:S03]  /*2e040*/  @P5 MUFU.LG2 R11, R23 ;  /* 0x00000017000b5308 */ /* 0x000e660000000c00 */
[----:B------:R-:W2:Y:S01]  /*2e050*/  S2R R47, SR_CTAID.Y ;  /* 0x00000000002f7919 */ /* 0x000ea20000002600 */
[----:B------:R-:W-:-:S04]  /*2e060*/  IMAD.MOV.U32 R24, RZ, RZ, 0x7f800000 ;  /* 0x7f800000ff187424 */ /* 0x000fc800078e00ff */
[----:B------:R-:W2:Y:S01]  /*2e070*/  @P4 MUFU.LG2 R10, R22 ;  /* 0x00000016000a4308 */ /* 0x000ea20000000c00 */
[----:B-1----:R-:W-:-:S07]  /*2e080*/  @P5 FMUL.FTZ R11, R11, 0.69314718246459960938 ;  /* 0x3f3172180b0b5820 */ /* 0x002fce0000410000 */
[----:B------:R-:W1:Y:S01]  /*2e090*/  @P2 MUFU.LG2 R13, R20 ;  /* 0x00000014000d2308 */ /* 0x000e620000000c00 */
[----:B------:R-:W-:Y:S02]  /*2e0a0*/  @P5 FFMA.FTZ R24, R26, R38, R11 ;  /* 0x000000261a185223 */ /* 0x000fe4000001000b */
[-C--:B--2---:R-:W-:Y:S02]  /*2e0b0*/  @P0 IMAD R6, R9, R28.reuse, RZ ;  /* 0x0000001c09060224 */ /* 0x084fe400078e02ff */
[----:B------:R-:W-:Y:S02]  /*2e0c0*/  @P0 IMAD.WIDE.U32 R4, R8, R28, RZ ;  /* 0x0000001c08040225 */ /* 0x000fe400078e00ff */
[----:B------:R2:W5:Y:S01]  /*2e0d0*/  @!P0 LD.E.64 R8, [R134.64+0x88] ;  /* 0x0000880486088980 */ /* 0x000562000c101b00 */
[C---:B----4-:R-:W-:Y:S01]  /*2e0e0*/  PRMT R11, R0.reuse, 0x7770, RZ ;  /* 0x00007770000b7816 */ /* 0x050fe200000000ff */
[----:B------:R-:W4:Y:S01]  /*2e0f0*/  @P3 MUFU.LG2 R7, R21 ;  /* 0x0000001500073308 */ /* 0x000f220000000c00 */
[----:B------:R-:W-:-:S02]  /*2e100*/  PRMT R0, R0, 0x7771, RZ ;  /* 0x0000777100007816 */ /* 0x000fc400000000ff */
[----:B------:R-:W-:-:S04]  /*2e110*/  ISETP.NE.AND P1, PT, R11, RZ, PT ;  /* 0x000000ff0b00720c */ /* 0x000fc80003f25270 */
[----:B------:R-:W-:Y:S01]  /*2e120*/  ISETP.NE.OR P5, PT, R0, RZ, !P1 ;  /* 0x000000ff0000720c */ /* 0x000fe20004fa5670 */
[----:B------:R-:W-:Y:S01]  /*2e130*/  @P4 FMUL.FTZ R10, R10, 0.69314718246459960938 ;  /* 0x3f3172180a0a4820 */ /* 0x000fe20000410000 */
[----:B------:R-:W-:Y:S01]  /*2e140*/  @!P0 SHF.R.S32.HI R12, RZ, 0x1f, R47 ;  /* 0x0000001fff0c8819 */ /* 0x000fe2000001142f */
[----:B---3--:R-:W-:Y:S01]  /*2e150*/  @!P0 IMAD R3, R3, R47, RZ ;  /* 0x0000002f03038224 */ /* 0x008fe200078e02ff */
[----:B------:R-:W-:Y:S01]  /*2e160*/  MOV R25, 0x7f800000 ;  /* 0x7f80000000197802 */ /* 0x000fe20000000f00 */
[----:B------:R-:W-:Y:S01]  /*2e170*/  @P4 FFMA.FTZ R25, R26, R37, R10 ;  /* 0x000000251a194223 */ /* 0x000fe2000001000a */
[----:B------:R-:W-:Y:S01]  /*2e180*/  @P0 MOV R22, R4 ;  /* 0x0000000400160202 */ /* 0x000fe20000000f00 */
[C---:B------:R-:W-:Y:S02]  /*2e190*/  @!P0 IMAD R10, R2.reuse, R12, R3 ;  /* 0x0000000c020a8224 */ /* 0x040fe400078e0203 */
[----:B-1----:R-:W-:Y:S02]  /*2e1a0*/  @P2 FMUL.FTZ R4, R13, 0.69314718246459960938 ;  /* 0x3f3172180d042820 */ /* 0x002fe40000410000 */
[----:B------:R-:W-:Y:S01]  /*2e1b0*/  @!P0 IMAD.WIDE.U32 R2, R2, R47, RZ ;  /* 0x0000002f02028225 */ /* 0x000fe200078e00ff */
[----:B------:R-:W-:Y:S03]  /*2e1c0*/  BSSY B1, `(.L_x_909) ;  /* 0x0000017000017945 */ /* 0x000fe60003800000 */
[----:B----4-:R-:W-:Y:S01]  /*2e1d0*/  @P3 FMUL.FTZ R7, R7, 0.69314718246459960938 ;  /* 0x3f31721807073820 */ /* 0x010fe20000410000 */
[----:B------:R-:W-:Y:S01]  /*2e1e0*/  MOV R20, 0x7f800000 ;  /* 0x7f80000000147802 */ /* 0x000fe20000000f00 */
[----:B------:R-:W-:Y:S01]  /*2e1f0*/  IMAD.MOV.U32 R21, RZ, RZ, 0x7f800000 ;  /* 0x7f800000ff157424 */ /* 0x000fe200078e00ff */
[----:B------:R-:W-:Y:S01]  /*2e200*/  PLOP3.LUT P4, PT, PT, PT, PT, 0x8, 0x0 ;  /* 0x000000000000781c */ /* 0x000fe20003f8e170 */
[----:B------:R-:W-:Y:S01]  /*2e210*/  @P0 IMAD.IADD R23, R5, 0x1, R6 ;  /* 0x0000000105170824 */ /* 0x000fe200078e0206 */
[----:B------:R-:W-:Y:S01]  /*2e220*/  @!P0 IADD3 R23, R3, R10, RZ ;  /* 0x0000000a03178210 */ /* 0x000fe20007ffe0ff */
[C---:B------:R-:W-:Y:S01]  /*2e230*/  @P2 FFMA.FTZ R21, R26.reuse, R39, R4 ;  /* 0x000000271a152223 */ /* 0x040fe20000010004 */
[----:B------:R-:W-:Y:S01]  /*2e240*/  @!P0 MOV R22, R2 ;  /* 0x0000000200168202 */ /* 0x000fe20000000f00 */
[----:B------:R-:W-:Y:S01]  /*2e250*/  @P3 FFMA.FTZ R20, R26, R36, R7 ;  /* 0x000000241a143223 */ /* 0x000fe20000010007 */
[----:B------:R-:W-:Y:S01]  /*2e260*/  CS2R R4, SRZ ;  /* 0x0000000000047805 */ /* 0x000fe2000001ff00 */
[----:B------:R-:W-:Y:S05]  /*2e270*/  @P5 BRA `(.L_x_910) ;  /* 0x000000b000005947 */ /* 0x000fea0003800000 */
[----:B--2---:R-:W-:Y:S01]  /*2e280*/  ISETP.NE.AND P0, PT, R28, -0x1, PT ;  /* 0xffffffff1c00780c */ /* 0x004fe20003f05270 */
[----:B------:R-:W-:-:S12]  /*2e290*/  BSSY B0, `(.L_x_911) ;  /* 0x0000005000007945 */ /* 0x000fd80003800000 */
[----:B------:R-:W-:Y:S05]  /*2e2a0*/  @P0 BRA `(.L_x_912) ;  /* 0x0000003000000947 */ /* 0x000fea0003800000 */
[----:B------:R-:W2:Y:S02]  /*2e2b0*/  LD.E R0, [R134.64+0xb4] ;  /* 0x0000b40486007980 */ /* 0x000ea4000c101900 */
[----:B--2---:R-:W-:-:S05]  /*2e2c0*/  IMAD R28, R0, R47, RZ ;  /* 0x0000002f001c7224 */ /* 0x004fca00078e02ff */
[----:B------:R1:W-:Y:S02]  /*2e2d0*/  STL [R1+0x2dc], R28 ;  /* 0x0002dc1c01007387 */ /* 0x0003e40000100800 */
.L_x_912:
[----:B------:R-:W-:Y:S05]  /*2e2e0*/  BSYNC B0 ;  /* 0x0000000000007941 */ /* 0x000fea0003800000 */
.L_x_911:
[----:B------:R-:W-:Y:S01]  /*2e2f0*/  PLOP3.LUT P4, PT, PT, PT, PT, 0x80, 0x0 ;  /* 0x000000000000781c */ /* 0x000fe20003f8f070 */
[--C-:B------:R-:W-:Y:S01]  /*2e300*/  IMAD.MOV.U32 R4, RZ, RZ, R28.reuse ;  /* 0x000000ffff047224 */ /* 0x100fe200078e001c */
[----:B------:R-:W-:Y:S02]  /*2e310*/  SHF.R.S32.HI R5, RZ, 0x1f, R28 ;  /* 0x0000001fff057819 */ /* 0x000fe4000001141c */
[----:B------:R-:W-:-:S04]  /*2e320*/  PRMT R0, RZ, 0x7610, R0 ;  /* 0x00007610ff007816 */ /* 0x000fc80000000000 */
.L_x_910:
[----:B--2---:R-:W-:Y:S05]  /*2e330*/  BSYNC B1 ;  /* 0x0000000000017941 */ /* 0x004fea0003800000 */
.L_x_909:
[----:B------:R-:W-:Y:S01]  /*2e340*/  LOP3.LUT P0, RZ, R0, 0xff, RZ, 0xc0, !PT ;  /* 0x000000ff00ff7812 */ /* 0x000fe2000780c0ff */
[----:B------:R2:W5:-:S12]  /*2e350*/  LD.E.64 R2, [R134.64+0xa0] ;  /* 0x0000a00486027980 */ /* 0x000558000c101b00 */
[----:B------:R-:W3:Y:S01]  /*2e360*/  @P0 LD.E.64 R6, [R134.64+0xb0] ;  /* 0x0000b00486060980 */ /* 0x000ee2000c101b00 */
        /* <DEDUP_REMOVED lines=8> */
.L_x_913:
[----:B--2---:R-:W-:Y:S01]  /*2e3f0*/  WARPSYNC 0xffffffff ;  /* 0xffffffff00007948 */ /* 0x004fe20003800000 */
[----:B------:R-:W-:Y:S01]  /*2e400*/  BAR.SYNC.DEFER_BLOCKING 0x0 ;  /* 0x0000000000007b1d */ /* 0x000fe20000010000 */
[----:B------:R-:W-:Y:S01]  /*2e410*/  IMAD R7, R47, R10, RZ ;  /* 0x0000000a2f077224 */ /* 0x000fe200078e02ff */
[----:B------:R-:W-:-:S04]  /*2e420*/  LOP3.LUT R11, R44, 0xffffffe0, RZ, 0xc0, !PT ;  /* 0xffffffe02c0b7812 */ /* 0x000fc800078ec0ff */
[----:B------:R-:W2:Y:S01]  /*2e430*/  S2R R47, SR_CTAID.X ;  /* 0x00000000002f7919 */ /* 0x000ea20000002500 */
[----:B------:R-:W-:Y:S01]  /*2e440*/  IMAD.IADD R11, R46, 0x1, -R11 ;  /* 0x000000012e0b7824 */ /* 0x000fe200078e0a0b */
[----:B------:R-:W-:Y:S01]  /*2e450*/  SEL R7, R7, RZ, !P4 ;  /* 0x000000ff07077207 */ /* 0x000fe20006000000 */
[----:B------:R-:W-:Y:S01]  /*2e460*/  BSSY B0, `(.L_x_914) ;  /* 0x0000030000007945 */ /* 0x000fe20003800000 */
[----:B------:R-:W3:Y:S02]  /*2e470*/  S2R R26, SR_CTAID.Z ;  /* 0x00000000001a7919 */ /* 0x000ee40000002700 */
[----:B------:R-:W-:Y:S02]  /*2e480*/  LOP3.LUT P2, RZ, R11, 0x3, RZ, 0xc0, !PT ;  /* 0x000000030bff7812 */ /* 0x000fe4000784c0ff */
[----:B-1----:R1:W4:Y:S04]  /*2e490*/  LDS.128 R28, [R229] ;  /* 0x00000000e51c7984 */ /* 0x0023280000000c00 */
[----:B------:R1:W1:Y:S01]  /*2e4a0*/  LDS.128 R32, [R229+0x800] ;  /* 0x00080000e5207984 */ /* 0x0002620000000c00 */
[----:B--2---:R-:W-:-:S03]  /*2e4b0*/  IMAD R10, R47, R6, RZ ;  /* 0x000000062f0a7224 */ /* 0x004fc600078e02ff */
[----:B------:R2:W1:Y:S01]  /*2e4c0*/  LDS.128 R36, [R229+0x1000] ;  /* 0x00100000e5247984 */ /* 0x0004620000000c00 */
[----:B---3--:R-:W-:-:S03]  /*2e4d0*/  IMAD R7, R26, R0, R7 ;  /* 0x000000001a077224 */ /* 0x008fc600078e0207 */
[----:B------:R2:W3:Y:S01]  /*2e4e0*/  LDS.128 R40, [R229+0x1800] ;  /* 0x00180000e5287984 */ /* 0x0004e20000000c00 */
[----:B------:R-:W-:-:S05]  /*2e4f0*/  IMAD.SHL.U32 R0, R10, 0x80, RZ ;  /* 0x000000800a007824 */ /* 0x000fca00078e00ff */
[--C-:B------:R-:W-:Y:S02]  /*2e500*/  IADD3 R4, P1, P0, R0, R4, R7.reuse ;  /* 0x0000000400047210 */ /* 0x100fe4000783e007 */
[----:B------:R-:W-:Y:S02]  /*2e510*/  SHF.R.S32.HI R10, RZ, 0x1f, R0 ;  /* 0x0000001fff0a7819 */ /* 0x000fe40000011400 */
[----:B------:R-:W-:-:S04]  /*2e520*/  SHF.R.S32.HI R0, RZ, 0x1f, R7 ;  /* 0x0000001fff007819 */ /* 0x000fc80000011407 */
[----:B------:R-:W-:Y:S01]  /*2e530*/  IADD3.X R0, R10, R5, R0, P1, P0 ;  /* 0x000000050a007210 */ /* 0x000fe20000fe0400 */
[----:B------:R-:W-:Y:S05]  /*2e540*/  @P2 BRA `(.L_x_915) ;  /* 0x0000021000002947 */ /* 0x000fea0003800000 */
[----:B--2---:R-:W2:Y:S04]  /*2e550*/  LDL.LU R13, [R1+0x2fc] ;  /* 0x0002fc00010d7983 */ /* 0x004ea80000300800 */
[----:B------:R-:W2:Y:S02]  /*2e560*/  LDL.LU R12, [R1+0x300] ;  /* 0x00030000010c7983 */ /* 0x000ea40000300800 */
[C---:B--2---:R-:W-:Y:S02]  /*2e570*/  ISETP.GE.AND P6, PT, R12.reuse, R13, PT ;  /* 0x0000000d0c00720c */ /* 0x044fe40003fc6270 */
[C---:B------:R-:W-:Y:S02]  /*2e580*/  IADD3 R7, R12.reuse, 0x8, RZ ;  /* 0x000000080c077810 */ /* 0x040fe40007ffe0ff */
[----:B------:R-:W-:-:S02]  /*2e590*/  IADD3 R5, R12, 0x40, RZ ;  /* 0x000000400c057810 */ /* 0x000fc40007ffe0ff */
[C---:B------:R-:W-:Y:S02]  /*2e5a0*/  IADD3 R11, R12.reuse, 0x48, RZ ;  /* 0x000000480c0b7810 */ /* 0x040fe40007ffe0ff */
[-C--:B------:R-:W-:Y:S02]  /*2e5b0*/  ISETP.GE.AND P5, PT, R7, R13.reuse, PT ;  /* 0x0000000d0700720c */ /* 0x080fe40003fa6270 */
[-C--:B------:R-:W-:Y:S02]  /*2e5c0*/  ISETP.GE.AND P4, PT, R5, R13.reuse, PT ;  /* 0x0000000d0500720c */ /* 0x080fe40003f86270 */
[----:B------:R-:W-:Y:S01]  /*2e5d0*/  ISETP.GE.AND P3, PT, R11, R13, PT ;  /* 0x0000000d0b00720c */ /* 0x000fe20003f66270 */
[----:B------:R-:W-:-:S05]  /*2e5e0*/  @!P6 IMAD R10, R12, R6, RZ ;  /* 0x000000060c0ae224 */ /* 0x000fca00078e02ff */
[----:B------:R-:W-:-:S03]  /*2e5f0*/  @!P6 IADD3 R12, P0, R10, R4, RZ ;  /* 0x000000040a0ce210 */ /* 0x000fc60007f1e0ff */
[----:B------:R-:W-:Y:S01]  /*2e600*/  @!P5 IMAD R13, R7, R6, RZ ;  /* 0x00000006070dd224 */ /* 0x000fe200078e02ff */
[----:B------:R-:W-:Y:S01]  /*2e610*/  @!P6 LEA.HI.X.SX32 R14, R10, R0, 0x1, P0 ;  /* 0x000000000a0ee211 */ /* 0x000fe200000f0eff */
[----:B------:R-:W-:Y:S01]  /*2e620*/  @!P4 IMAD R15, R5, R6, RZ ;  /* 0x00000006050fc224 */ /* 0x000fe200078e02ff */
[C---:B-----5:R-:W-:Y:S01]  /*2e630*/  @!P6 LEA R10, P0, R12.reuse, R2, 0x2 ;  /* 0x000000020c0ae211 */ /* 0x060fe200078010ff */
[----:B------:R-:W-:Y:S01]  /*2e640*/  @!P3 IMAD R7, R11, R6, RZ ;  /* 0x000000060b07b224 */ /* 0x000fe200078e02ff */
[-C--:B------:R-:W-:Y:S02]  /*2e650*/  @!P5 IADD3 R5, P2, R13, R4.reuse, RZ ;  /* 0x000000040d05d210 */ /* 0x080fe40007f5e0ff */
[----:B------:R-:W-:Y:S02]  /*2e660*/  @!P6 LEA.HI.X R11, R12, R3, R14, 0x2, P0 ;  /* 0x000000030c0be211 */ /* 0x000fe400000f140e */
[-C--:B------:R-:W-:Y:S02]  /*2e670*/  @!P4 IADD3 R14, P1, R15, R4.reuse, RZ ;  /* 0x000000040f0ec210 */ /* 0x080fe40007f3e0ff */
[----:B------:R-:W-:Y:S01]  /*2e680*/  @!P3 IADD3 R12, P0, R7, R4, RZ ;  /* 0x00000004070cb210 */ /* 0x000fe20007f1e0ff */
[----:B------:R2:W-:Y:S01]  /*2e690*/  @!P6 ST.E [R10.64], R24 ;  /* 0x000000180a00e985 */ /* 0x0005e2000c101904 */
[----:B------:R-:W-:-:S02]  /*2e6a0*/  @!P5 LEA.HI.X.SX32 R4, R13, R0, 0x1, P2 ;  /* 0x000000000d04d211 */ /* 0x000fc400010f0eff */
[----:B------:R-:W-:Y:S02]  /*2e6b0*/  @!P5 LEA R6, P2, R5, R2, 0x2 ;  /* 0x000000020506d211 */ /* 0x000fe400078410ff */
[-C--:B------:R-:W-:Y:S02]  /*2e6c0*/  @!P4 LEA.HI.X.SX32 R15, R15, R0.reuse, 0x1, P1 ;  /* 0x000000000f0fc211 */ /* 0x080fe400008f0eff */
[----:B------:R-:W-:Y:S02]  /*2e6d0*/  @!P3 LEA.HI.X.SX32 R0, R7, R0, 0x1, P0 ;  /* 0x000000000700b211 */ /* 0x000fe400000f0eff */
[-C--:B------:R-:W-:Y:S02]  /*2e6e0*/  @!P5 LEA.HI.X R7, R5, R3.reuse, R4, 0x2, P2 ;  /* 0x000000030507d211 */ /* 0x080fe400010f1404 */
[-C--:B------:R-:W-:Y:S02]  /*2e6f0*/  @!P4 LEA R4, P1, R14, R2.reuse, 0x2 ;  /* 0x000000020e04c211 */ /* 0x080fe400078210ff */
[----:B------:R-:W-:Y:S01]  /*2e700*/  @!P3 LEA R2, P0, R12, R2, 0x2 ;  /* 0x000000020c02b211 */ /* 0x000fe200078010ff */
[----:B------:R2:W-:Y:S01]  /*2e710*/  @!P5 ST.E [R6.64], R25 ;  /* 0x000000190600d985 */ /* 0x0005e2000c101904 */
[----:B------:R-:W-:-:S02]  /*2e720*/  @!P4 LEA.HI.X R5, R14, R3, R15, 0x2, P1 ;  /* 0x000000030e05c211 */ /* 0x000fc400008f140f */
[----:B------:R-:W-:-:S03]  /*2e730*/  @!P3 LEA.HI.X R3, R12, R3, R0, 0x2, P0 ;  /* 0x000000030c03b211 */ /* 0x000fc600000f1400 */
[----:B------:R2:W-:Y:S04]  /*2e740*/  @!P4 ST.E [R4.64], R20 ;  /* 0x000000140400c985 */ /* 0x0005e8000c101904 */
[----:B------:R2:W-:Y:S02]  /*2e750*/  @!P3 ST.E [R2.64], R21 ;  /* 0x000000150200b985 */ /* 0x0005e4000c101904 */
.L_x_915:
[----:B------:R-:W-:Y:S05]  /*2e760*/  BSYNC B0 ;  /* 0x0000000000007941 */ /* 0x000fea0003800000 */
.L_x_914:
[----:B--2---:R-:W2:Y:S04]  /*2e770*/  LDL.LU R5, [R1+0x2f8] ;  /* 0x0002f80001057983 */ /* 0x004ea80000300800 */
[----:B----4-:R-:W4:Y:S04]  /*2e780*/  LD.E R4, [R134.64+0xc0] ;  /* 0x0000c00486047980 */ /* 0x010f28000c101900 */
[----:B------:R3:W5:Y:S04]  /*2e790*/  LDL.64 R14, [R1+0x2f0] ;  /* 0x0002f000010e7983 */ /* 0x0007680000100a00 */
[----:B-----5:R-:W1:Y:S02]  /*2e7a0*/  S2R R2, SR_TID.X ;  /* 0x0000000000027919 */ /* 0x020e640000002100 */
[----:B-1----:R-:W-:-:S04]  /*2e7b0*/  SHF.R.S32.HI R0, RZ, 0x1f, R2 ;  /* 0x0000001fff007819 */ /* 0x002fc80000011402 */
[----:B------:R-:W-:-:S04]  /*2e7c0*/  LEA.HI R0, R0, R2, RZ, 0x2 ;  /* 0x0000000200007211 */ /* 0x000fc800078f10ff */
[----:B------:R-:W-:-:S05]  /*2e7d0*/  LOP3.LUT R0, R0, 0xfffffffc, RZ, 0xc0, !PT ;  /* 0xfffffffc00007812 */ /* 0x000fca00078ec0ff */
[----:B------:R-:W-:-:S04]  /*2e7e0*/  IMAD.IADD R0, R2, 0x1, -R0 ;  /* 0x0000000102007824 */ /* 0x000fc800078e0a00 */
[----:B------:R-:W-:Y:S01]  /*2e7f0*/  IMAD.SHL.U32 R0, R0, 0x8, RZ ;  /* 0x0000000800007824 */ /* 0x000fe200078e00ff */
[----:B------:R-:W-:-:S04]  /*2e800*/  IADD3 R2, P0, R235, R22, RZ ;  /* 0x00000016eb027210 */ /* 0x000fc80007f1e0ff */
[----:B------:R-:W-:-:S05]  /*2e810*/  SHF.R.S32.HI R0, RZ, 0x1f, R0 ;  /* 0x0000001fff007819 */ /* 0x000fca0000011400 */
[----:B------:R-:W-:Y:S02]  /*2e820*/  IMAD.X R3, R0, 0x1, R23, P0 ;  /* 0x0000000100037824 */ /* 0x000fe400000e0617 */
[-C--:B------:R-:W-:Y:S01]  /*2e830*/  IMAD R0, R19, R26.reuse, RZ ;  /* 0x0000001a13007224 */ /* 0x080fe200078e02ff */
[----:B------:R-:W-:Y:S01]  /*2e840*/  BSSY B0, `(.L_x_916) ;  /* 0x0000011000007945 */ /* 0x000fe20003800000 */
[----:B------:R-:W-:-:S04]  /*2e850*/  IMAD.WIDE.U32 R6, R18, R26, R2 ;  /* 0x0000001a12067225 */ /* 0x000fc800078e0002 */
[----:B--2---:R-:W-:Y:S01]  /*2e860*/  IMAD R12, R47, -0x80, R5 ;  /* 0xffffff802f0c7824 */ /* 0x004fe200078e0205 */
[----:B----4-:R-:W-:-:S04]  /*2e870*/  ISETP.GE.AND P1, PT, R235, R4, PT ;  /* 0x00000004eb00720c */ /* 0x010fc80003f26270 */
[----:B------:R-:W-:Y:S02]  /*2e880*/  ISETP.GE.OR P0, PT, R45, R12, P1 ;  /* 0x0000000c2d00720c */ /* 0x000fe40000f06670 */
[----:B------:R-:W-:-:S05]  /*2e890*/  SHF.R.S32.HI R5, RZ, 0x1f, R26 ;  /* 0x0000001fff057819 */ /* 0x000fca000001141a */
[----:B------:R-:W-:-:S04]  /*2e8a0*/  IMAD R0, R18, R5, R0 ;  /* 0x0000000512007224 */ /* 0x000fc800078e0200 */
[----:B------:R-:W-:Y:S02]  /*2e8b0*/  IMAD.IADD R5, R7, 0x1, R0 ;  /* 0x0000000107057824 */ /* 0x000fe400078e0200 */
[----:B------:R-:W-:Y:S05]  /*2e8c0*/  @P0 BRA `(.L_x_917) ;  /* 0x0000008000000947 */ /* 0x000fea0003800000 */
[----:B---3--:R-:W-:Y:S01]  /*2e8d0*/  MOV R4, R6 ;  /* 0x0000000600047202 */ /* 0x008fe20000000f00 */
[----:B------:R-:W-:-:S04]  /*2e8e0*/  IMAD R0, R15, R8, RZ ;  /* 0x000000080f007224 */ /* 0x000fc800078e02ff */
[----:B------:R-:W-:-:S04]  /*2e8f0*/  IMAD.WIDE.U32 R2, R14, R8, R4 ;  /* 0x000000080e027225 */ /* 0x000fc800078e0004 */
[----:B------:R-:W-:Y:S01]  /*2e900*/  IMAD R0, R14, R9, R0 ;  /* 0x000000090e007224 */ /* 0x000fe200078e0200 */
[----:B------:R-:W-:-:S04]  /*2e910*/  LEA R10, P0, R2, R16, 0x1 ;  /* 0x00000010020a7211 */ /* 0x000fc800078008ff */
[----:B------:R-:W-:-:S04]  /*2e920*/  IADD3 R0, R3, R0, RZ ;  /* 0x0000000003007210 */ /* 0x000fc80007ffe0ff */
[----:B------:R-:W-:-:S05]  /*2e930*/  LEA.HI.X R11, R2, R17, R0, 0x1, P0 ;  /* 0x00000011020b7211 */ /* 0x000fca00000f0c00 */
[----:B------:R1:W-:Y:S02]  /*2e940*/  ST.E.128 [R10.64], R28 ;  /* 0x0000001c0a007985 */ /* 0x0003e4000c101d04 */
.L_x_917:
[----:B---3--:R-:W-:Y:S05]  /*2e950*/  BSYNC B0 ;  /* 0x0000000000007941 */ /* 0x008fea0003800000 */
.L_x_916:
[----:B------:R-:W-:Y:S01]  /*2e960*/  LEA.HI.SX32 R0, R27, 0x20, 0x1e ;  /* 0x000000201b007811 */ /* 0x000fe200078ff2ff */
[----:B------:R-:W-:Y:S03]  /*2e970*/  BSSY B0, `(.L_x_918) ;  /* 0x000000e000007945 */ /* 0x000fe60003800000 */
[----:B------:R-:W-:-:S13]  /*2e980*/  ISETP.GE.OR P0, PT, R0, R12, P1 ;  /* 0x0000000c0000720c */ /* 0x000fda0000f06670 */
[----:B------:R-:W-:Y:S05]  /*2e990*/  @P0 BRA `(.L_x_919) ;  /* 0x000000b000000947 */ /* 0x000fea0003800000 */
[----:B-1----:R-:W-:Y:S01]  /*2e9a0*/  IADD3 R10, P0, R14, 0x20, RZ ;  /* 0x000000200e0a7810 */ /* 0x002fe20007f1e0ff */
[----:B------:R-:W-:Y:S01]  /*2e9b0*/  IMAD.MOV.U32 R2, RZ, RZ, R6 ;  /* 0x000000ffff027224 */ /* 0x000fe200078e0006 */
[----:B------:R-:W-:-:S03]  /*2e9c0*/  MOV R3, R5 ;  /* 0x0000000500037202 */ /* 0x000fc60000000f00 */
[----:B------:R-:W-:Y:S02]  /*2e9d0*/  IMAD.X R0, RZ, RZ, R15, P0 ;  /* 0x000000ffff007224 */ /* 0x000fe400000e060f */
[----:B------:R-:W-:-:S04]  /*2e9e0*/  IMAD.WIDE.U32 R2, R8, R10, R2 ;  /* 0x0000000a08027225 */ /* 0x000fc800078e0002 */
[----:B------:R-:W-:-:S04]  /*2e9f0*/  IMAD R0, R0, R8, RZ ;  /* 0x0000000800007224 */ /* 0x000fc800078e02ff */
[----:B------:R-:W-:Y:S01]  /*2ea00*/  IMAD R0, R9, R10, R0 ;  /* 0x0000000a09007224 */ /* 0x000fe200078e0200 */
[----:B------:R-:W-:-:S04]  /*2ea10*/  LEA R10, P0, R2, R16, 0x1 ;  /* 0x00000010020a7211 */ /* 0x000fc800078008ff */
[----:B------:R-:W-:-:S04]  /*2ea20*/  IADD3 R0, R3, R0, RZ ;  /* 0x0000000003007210 */ /* 0x000fc80007ffe0ff */
[----:B------:R-:W-:-:S05]  /*2ea30*/  LEA.HI.X R11, R2, R17, R0, 0x1, P0 ;  /* 0x00000011020b7211 */ /* 0x000fca00000f0c00 */
[----:B------:R1:W-:Y:S02]  /*2ea40*/  ST.E.128 [R10.64], R32 ;  /* 0x000000200a007985 */ /* 0x0003e4000c101d04 */
.L_x_919:
[----:B------:R-:W-:Y:S05]  /*2ea50*/  BSYNC B0 ;  /* 0x0000000000007941 */ /* 0x000fea0003800000 */
.L_x_918:
        /* <DEDUP_REMOVED lines=15> */
.L_x_921:
[----:B------:R-:W-:Y:S05]  /*2eb50*/  BSYNC B0 ;  /* 0x0000000000007941 */ /* 0x000fea0003800000 */
.L_x_920:
[----:B------:R-:W-:Y:S01]  /*2eb60*/  LEA.HI.SX32 R0, R27, 0x60, 0x1e ;  /* 0x000000601b007811 */ /* 0x000fe200078ff2ff */
[----:B------:R-:W-:Y:S01]  /*2eb70*/  IMAD.MOV.U32 R3, RZ, RZ, 0x0 ;  /* 0x00000000ff037424 */ /* 0x000fe200078e00ff */
[----:B-1----:R-:W-:Y:S02]  /*2eb80*/  MOV R10, 0x70 ;  /* 0x00000070000a7802 */ /* 0x002fe40000000f00 */
[----:B------:R-:W-:-:S03]  /*2eb90*/  ISETP.GE.OR P1, PT, R0, R12, P1 ;  /* 0x0000000c0000720c */ /* 0x000fc60000f26670 */
[----:B------:R-:W-:-:S10]  /*2eba0*/  IMAD.MOV.U32 R2, RZ, RZ, R10 ;  /* 0x000000ffff027224 */ /* 0x000fd400078e000a */
[----:B------:R-:W-:Y:S05]  /*2ebb0*/  @P1 RET.REL.NODEC R2 `(_ZN5flash16flash_fwd_kernelI23Flash_fwd_kernel_traitsILi32ELi128ELi128ELi4ELb0ELb0EN7cutlass6half_tE19Flash_kernel_traitsILi32ELi128ELi128ELi4ES3_EELb1ELb0ELb1ELb0ELb0ELb0ELb0ELb1EEEvNS_16Flash_fwd_paramsE) ;  /* 0xfffd144002001950 */ /* 0x000fea0003c3ffff */
[----:B------:R-:W-:Y:S01]  /*2ebc0*/  IADD3 R7, P0, R14, 0x60, RZ ;  /* 0x000000600e077810 */ /* 0x000fe20007f1e0ff */
[----:B------:R-:W-:Y:S01]  /*2ebd0*/  IMAD.MOV.U32 R2, RZ, RZ, R6 ;  /* 0x000000ffff027224 */ /* 0x000fe200078e0006 */
[----:B------:R-:W-:-:S03]  /*2ebe0*/  MOV R3, R5 ;  /* 0x0000000500037202 */ /* 0x000fc60000000f00 */
[----:B------:R-:W-:Y:S02]  /*2ebf0*/  IMAD.X R0, RZ, RZ, R15, P0 ;  /* 0x000000ffff007224 */ /* 0x000fe400000e060f */
[----:B------:R-:W-:-:S04]  /*2ec00*/  IMAD.WIDE.U32 R4, R8, R7, R2 ;  /* 0x0000000708047225 */ /* 0x000fc800078e0002 */
[----:B------:R-:W-:Y:S01]  /*2ec10*/  IMAD R0, R0, R8, RZ ;  /* 0x0000000800007224 */ /* 0x000fe200078e02ff */
[----:B------:R-:W-:-:S03]  /*2ec20*/  LEA R2, P0, R4, R16, 0x1 ;  /* 0x0000001004027211 */ /* 0x000fc600078008ff */
[----:B------:R-:W-:-:S04]  /*2ec30*/  IMAD R0, R9, R7, R0 ;  /* 0x0000000709007224 */ /* 0x000fc800078e0200 */
[----:B------:R-:W-:-:S05]  /*2ec40*/  IMAD.IADD R0, R5, 0x1, R0 ;  /* 0x0000000105007824 */ /* 0x000fca00078e0200 */
[----:B------:R-:W-:-:S05]  /*2ec50*/  LEA.HI.X R3, R4, R17, R0, 0x1, P0 ;  /* 0x0000001104037211 */ /* 0x000fca00000f0c00 */
[----:B------:R1:W-:Y:S02]  /*2ec60*/  ST.E.128 [R2.64], R40 ;  /* 0x0000002802007985 */ /* 0x0003e4000c101d04 */
[----:B-1----:R-:W-:Y:S02]  /*2ec70*/  MOV R2, R10 ;  /* 0x0000000a00027202 */ /* 0x002fe40000000f00 */
[----:B------:R-:W-:-:S04]  /*2ec80*/  MOV R3, 0x0 ;  /* 0x0000000000037802 */ /* 0x000fc80000000f00 */
[----:B------:R-:W-:Y:S05]  /*2ec90*/  RET.REL.NODEC R2 `(_ZN5flash16flash_fwd_kernelI23Flash_fwd_kernel_traitsILi32ELi128ELi128ELi4ELb0ELb0EN7cutlass6half_tE19Flash_kernel_traitsILi32ELi128ELi128ELi4ES3_EELb1ELb0ELb1ELb0ELb0ELb0ELb0ELb1EEEvNS_16Flash_fwd_paramsE) ;  /* 0xfffd136002007950 */ /* 0x000fea0003c3ffff */
.L_x_907:
[----:B------:R2:W5:Y:S01]  /*2eca0*/  LDL R0, [R1+0x28c] ;  /* 0x00028c0001007983 */ /* 0x0005620000100800 */
[----:B------:R-:W-:Y:S02]  /*2ecb0*/  MOV R3, 0x2 ;  /* 0x0000000200037802 */ /* 0x000fe40000000f00 */
[----:B------:R-:W-:Y:S02]  /*2ecc0*/  MOV R2, 0x2ece0 ;  /* 0x0002ece000027802 */ /* 0x000fe40000000f00 */
[----:B-12--5:R-:W-:Y:S05]  /*2ecd0*/  CALL.REL.NOINC `($__internal_0_$__cuda_sm70_shflsync_bfly_p) ;  /* 0x0000026000007944 */ /* 0x026fea0003c00000 */
[----:B------:R-:W-:Y:S01]  /*2ece0*/  MOV R0, R9 ;  /* 0x0000000900007202 */ /* 0x000fe20000000f00 */
[----:B------:R-:W-:Y:S05]  /*2ecf0*/  BRA `(.L_x_922) ;  /* 0xffffea9000007947 */ /* 0x000fea000383ffff */
.L_x_908:
[----:B------:R-:W-:Y:S02]  /*2ed00*/  MOV R3, 0x1 ;  /* 0x0000000100037802 */ /* 0x000fe40000000f00 */
[----:B------:R-:W-:Y:S02]  /*2ed10*/  MOV R2, 0x2ed30 ;  /* 0x0002ed3000027802 */ /* 0x000fe40000000f00 */
[----:B-1---5:R-:W-:Y:S05]  /*2ed20*/  CALL.REL.NOINC `($__internal_0_$__cuda_sm70_shflsync_bfly_p) ;  /* 0x0000021000007944 */ /* 0x022fea0003c00000 */
[----:B------:R-:W-:Y:S02]  /*2ed30*/  FADD.FTZ R23, R0, R9 ;  /* 0x0000000900177221 */ /* 0x000fe40000010000 */
[----:B------:R1:W5:Y:S01]  /*2ed40*/  LDL R0, [R1+0x6c] ;  /* 0x00006c0001007983 */ /* 0x0003620000100800 */
[----:B------:R-:W-:Y:S02]  /*2ed50*/  MOV R3, 0x2 ;  /* 0x0000000200037802 */ /* 0x000fe40000000f00 */
[----:B------:R-:W-:-:S02]  /*2ed60*/  MOV R2, 0x2ed80 ;  /* 0x0002ed8000027802 */ /* 0x000fc40000000f00 */
[----:B-1---5:R-:W-:Y:S05]  /*2ed70*/  CALL.REL.NOINC `($__internal_0_$__cuda_sm70_shflsync_bfly_p) ;  /* 0x000001c000007944 */ /* 0x022fea0003c00000 */
[----:B------:R-:W2:Y:S01]  /*2ed80*/  LDL.LU R0, [R1+0x6c] ;  /* 0x00006c0001007983 */ /* 0x000ea20000300800 */
[----:B------:R-:W-:-:S02]  /*2ed90*/  MOV R3, 0x1 ;  /* 0x0000000100037802 */ /* 0x000fc40000000f00 */
[----:B------:R-:W-:Y:S01]  /*2eda0*/  MOV R2, 0x2edd0 ;  /* 0x0002edd000027802 */ /* 0x000fe20000000f00 */
[----:B--2---:R-:W-:Y:S02]  /*2edb0*/  FADD.FTZ R0, R0, R9 ;  /* 0x0000000900007221 */ /* 0x004fe40000010000 */
[----:B------:R-:W-:Y:S05]  /*2edc0*/  CALL.REL.NOINC `($__internal_0_$__cuda_sm70_shflsync_bfly_p) ;  /* 0x0000017000007944 */ /* 0x000fea0003c00000 */
[----:B------:R-:W-:Y:S02]  /*2edd0*/  FADD.FTZ R22, R0, R9 ;  /* 0x0000000900167221 */ /* 0x000fe40000010000 */
[----:B------:R1:W5:Y:S01]  /*2ede0*/  LDL R0, [R1+0x68] ;  /* 0x0000680001007983 */ /* 0x0003620000100800 */
[----:B------:R-:W-:Y:S02]  /*2edf0*/  MOV R3, 0x2 ;  /* 0x0000000200037802 */ /* 0x000fe40000000f00 */
[----:B------:R-:W-:Y:S02]  /*2ee00*/  MOV R2, 0x2ee20 ;  /* 0x0002ee2000027802 */ /* 0x000fe40000000f00 */
[----:B-1---5:R-:W-:Y:S05]  /*2ee10*/  CALL.REL.NOINC `($__internal_0_$__cuda_sm70_shflsync_bfly_p) ;  /* 0x0000012000007944 */ /* 0x022fea0003c00000 */
[----:B------:R-:W2:Y:S01]  /*2ee20*/  LDL.LU R0, [R1+0x68] ;  /* 0x0000680001007983 */ /* 0x000ea20000300800 */
[----:B------:R-:W-:Y:S02]  /*2ee30*/  MOV R3, 0x1 ;  /* 0x0000000100037802 */ /* 0x000fe40000000f00 */
[----:B------:R-:W-:Y:S01]  /*2ee40*/  MOV R2, 0x2ee80 ;  /* 0x0002ee8000027802 */ /* 0x000fe20000000f00 */
[----:B--2---:R-:W-:-:S05]  /*2ee50*/  FADD.FTZ R21, R0, R9 ;  /* 0x0000000900157221 */ /* 0x004fca0000010000 */
[----:B------:R-:W-:Y:S02]  /*2ee60*/  MOV R0, R21 ;  /* 0x0000001500007202 */ /* 0x000fe40000000f00 */
[----:B------:R-:W-:Y:S05]  /*2ee70*/  CALL.REL.NOINC `($__internal_0_$__cuda_sm70_shflsync_bfly_p) ;  /* 0x000000c000007944 */ /* 0x000fea0003c00000 */
[----:B------:R1:W5:Y:S01]  /*2ee80*/  LDL R0, [R1+0x288] ;  /* 0x0002880001007983 */ /* 0x0003620000100800 */
[----:B------:R-:W-:Y:S01]  /*2ee90*/  FADD.FTZ R21, R21, R9 ;  /* 0x0000000915157221 */ /* 0x000fe20000010000 */
        /* <DEDUP_REMOVED lines=9> */
[----:B------:R-:W-:Y:S05]  /*2ef30*/  BRA `(.L_x_923) ;  /* 0xffffe98000007947 */ /* 0x000fea000383ffff */
        .weak           $__internal_0_$__cuda_sm70_shflsync_bfly_p
        .type           $__internal_0_$__cuda_sm70_shflsync_bfly_p,@function
        .size           $__internal_0_$__cuda_sm70_shflsync_bfly_p,(.L_x_1121 - $__internal_0_$__cuda_sm70_shflsync_bfly_p)
$__internal_0_$__cuda_sm70_shflsync_bfly_p:
[----:B------:R-:W-:Y:S04]  /*2ef40*/  WARPSYNC R6 ;  /* 0x0000000600007348 */ /* 0x000fe80003800000 */
[----:B------:R1:W2:Y:S02]  /*2ef50*/  SHFL.BFLY PT, R9, R0, R3, R7 ;  /* 0x0c00000300097389 */ /* 0x0002a400000e0007 */
[----:B-1----:R-:W-:-:S04]  /*2ef60*/  MOV R3, 0x0 ;  /* 0x0000000000037802 */ /* 0x002fc80000000f00 */
[----:B--2---:R-:W-:Y:S05]  /*2ef70*/  RET.REL.NODEC R2 `(_ZN5flash16flash_fwd_kernelI23Flash_fwd_kernel_traitsILi32ELi128ELi128ELi4ELb0ELb0EN7cutlass6half_tE19Flash_kernel_traitsILi32ELi128ELi128ELi4ES3_EELb1ELb0ELb1ELb0ELb0ELb0ELb0ELb1EEEvNS_16Flash_fwd_paramsE) ;  /* 0xfffd108002007950 */ /* 0x004fea0003c3ffff */
.L_x_924:
        /* <DEDUP_REMOVED lines=16> */
.L_x_1121:


//--------------------- .text._ZN5flash16flash_fwd_kernelI23Flash_fwd_kernel_traitsILi32ELi128ELi128ELi4ELb0ELb0EN7cutlass6half_tE19Flash_kernel_traitsILi32ELi128ELi128ELi4ES3_EELb0ELb0ELb1ELb0ELb0ELb0ELb1ELb0EEEvNS_16Flash_fwd_paramsE --------------------------
	.section	.text._ZN5flash16flash_fwd_kernelI23Flash_fwd_kernel_traitsILi32ELi128ELi128ELi4ELb0ELb0EN7cutlass6half_tE19Flash_kernel_traitsILi32ELi128ELi128ELi4ES3_EELb0ELb0ELb1ELb0ELb0ELb0ELb1ELb0EEEvNS_16Flash_fwd_paramsE,"ax",@progbits
	.sectioninfo	@"SHI_REGISTERS=255"
	.align	128
        .global         _ZN5flash16flash_fwd_kernelI23Flash_fwd_kernel_traitsILi32ELi128ELi128ELi4ELb0ELb0EN7cutlass6half_tE19Flash_kernel_traitsILi32ELi128ELi128ELi4ES3_EELb0ELb0ELb1ELb0ELb0ELb0ELb1ELb0EEEvNS_16Flash_fwd_paramsE
        .type           _ZN5flash16flash_fwd_kernelI23Flash_fwd_kernel_traitsILi32ELi128ELi128ELi4ELb0ELb0EN7cutlass6half_tE19Flash_kernel_traitsILi32ELi128ELi128ELi4ES3_EELb0ELb0ELb1ELb0ELb0ELb0ELb1ELb0EEEvNS_16Flash_fwd_paramsE,@function
        .size           _ZN5flash16flash_fwd_kernelI23Flash_fwd_kernel_traitsILi32ELi128ELi128ELi4ELb0ELb0EN7cutlass6half_tE19Flash_kernel_traitsILi32ELi128ELi128ELi4ES3_EELb0ELb0ELb1ELb0ELb0ELb0ELb1ELb0EEEvNS_16Flash_fwd_paramsE,(.L_x_1146 - _ZN5flash16flash_fwd_kernelI23Flash_fwd_kernel_traitsILi32ELi128ELi128ELi4ELb0ELb0EN7cutlass6half_tE19Flash_kernel_traitsILi32ELi128ELi128ELi4ES3_EELb0ELb0ELb1ELb0ELb0ELb0ELb1ELb0EEEvNS_16Flash_fwd_paramsE)
        .other          _ZN5flash16flash_fwd_kernelI23Flash_fwd_kernel_traitsILi32ELi128ELi128ELi4ELb0ELb0EN7cutlass6half_tE19Flash_kernel_traitsILi32ELi128ELi128ELi4ES3_EELb0ELb0ELb1ELb0ELb0ELb0ELb1ELb0EEEvNS_16Flash_fwd_paramsE,@"STO_CUDA_ENTRY STV_DEFAULT"
_ZN5flash16flash_fwd_kernelI23Flash_fwd_kernel_traitsILi32ELi128ELi128ELi4ELb0ELb0EN7cutlass6half_tE19Flash_kernel_traitsILi32ELi128ELi128ELi4ES3_EELb0ELb0ELb1ELb0ELb0ELb0ELb1ELb0EEEvNS_16Flash_fwd_paramsE:
.text._ZN5flash16flash_fwd_kernelI23Flash_fwd_kernel_traitsILi32ELi128ELi128ELi4ELb0ELb0EN7cutlass6half_tE19Flash_kernel_traitsILi32ELi128ELi128ELi4ES3_EELb0ELb0ELb1ELb0ELb0ELb0ELb1ELb0EEEvNS_16Flash_fwd_paramsE:
        /* <DEDUP_REMOVED lines=55> */
.L_x_925:
[----:B------:R-:W-:Y:S02]  /*0370*/  ULDC UR6, c[0x0][0x218] ;  /* 0x0000860000067ab9 */ /* 0x000fe40000000800 */
.L_x_926:
        /* <DEDUP_REMOVED lines=118> */
.L_x_929:
[----:B------:R-:W-:Y:S05]  /*0ae0*/  BSYNC B0 ;  /* 0x0000000000007941 */ /* 0x000fea0003800000 */
.L_x_928:
        /* <DEDUP_REMOVED lines=16> */
.L_x_931:
[----:B------:R-:W-:Y:S05]  /*0bf0*/  BSYNC B0 ;  /* 0x0000000000007941 */ /* 0x000fea0003800000 */
.L_x_930:
        /* <DEDUP_REMOVED lines=16> */
.L_x_933:
[----:B------:R-:W-:Y:S05]  /*0d00*/  BSYNC B0 ;  /* 0x0000000000007941 */ /* 0x000fea0003800000 */
.L_x_932:
        /* <DEDUP_REMOVED lines=15> */
.L_x_935:
[----:B------:R-:W-:Y:S05]  /*0e00*/  BSYNC B0 ;  /* 0x0000000000007941 */ /* 0x000fea0003800000 */
.L_x_934:
        /* <DEDUP_REMOVED lines=34> */
.L_x_927:
        /* <DEDUP_REMOVED lines=33> */
.L_x_936:
        /* <DEDUP_REMOVED lines=44> */
.L_x_937:
        /* <DEDUP_REMOVED lines=54> */
.L_x_939:
[----:B------:R-:W-:Y:S05]  /*1860*/  BSYNC B0 ;  /* 0x0000000000007941 */ /* 0x000fea0003800000 */
.L_x_938:
        /* <DEDUP_REMOVED lines=8> */
[----:B------:R-:W-:Y:S01]  /*18f0*/  IMAD.MOV.U32 R22, RZ, RZ, R12 ;  /* 0x000000ffff167224 */ /* 0x000fe200078e000c */
[----:B------:R-:W-:-:S03]  /*1900*/  MOV R23, R9 ;  /* 0x0000000900177202 */ /* 0x000fc60000000f00 */
[----:B------:R-:W-:Y:S02]  /*1910*/  IMAD.X R2, RZ, RZ, R21, P0 ;  /* 0x000000ffff027224 */ /* 0x000fe400000e0615 */
[----:B------:R-:W-:-:S04]  /*1920*/  IMAD.WIDE.U32 R22, R3, c[0x0][0x190], R22 ;  /* 0x0000640003167a25 */ /* 0x000fc800078e0016 */
[----:B------:R-:W-:Y:S01]  /*1930*/  IMAD R2, R2, c[0x0][0x190], RZ ;  /* 0x0000640002027a24 */ /* 0x000fe200078e02ff */
[----:B--2---:R-:W-:-:S03]  /*1940*/  LEA R24, P0, R22, c[0x0][0x160], 0x1 ;  /* 0x0000580016187a11 */ /* 0x004fc600078008ff */
[----:B------:R-:W-:-:S05]  /*1950*/  IMAD R2, R3, c[0x0][0x194], R2 ;  /* 0x0000650003027a24 */ /* 0x000fca00078e0202 */
[----:B------:R-:W-:-:S04]  /*1960*/  IADD3 R2, R23, R2, RZ ;  /* 0x0000000217027210 */ /* 0x000fc80007ffe0ff */
[----:B------:R-:W-:-:S05]  /*1970*/  LEA.HI.X R25, R22, c[0x0][0x164], R2, 0x1, P0 ;  /* 0x0000590016197a11 */ /* 0x000fca00000f0c02 */
[----:B------:R-:W-:Y:S01]  /*1980*/  @!PT LDS RZ, [RZ] ;  /* 0x00000000fffff984 */ /* 0x000fe20000000800 */
[----:B------:R-:W-:Y:S01]  /*1990*/  @!PT LDS RZ, [RZ] ;  /* 0x00000000fffff984 */ /* 0x000fe20000000800 */
[----:B------:R-:W-:Y:S01]  /*19a0*/  @!PT LDS RZ, [RZ] ;  /* 0x00000000fffff984 */ /* 0x000fe20000000800 */
[----:B------:R2:W-:Y:S02]  /*19b0*/  LDGSTS.E.BYPASS.LTC128B.128 [R198+0x800], [R24.64] ;  /* 0x0080000018c67fae */ /* 0x0005e4000b901d50 */
.L_x_941:
[----:B------:R-:W-:Y:S05]  /*19c0*/  BSYNC B0 ;  /* 0x0000000000007941 */ /* 0x000fea0003800000 */
.L_x_940:
        /* <DEDUP_REMOVED lines=21> */
.L_x_943:
[----:B------:R-:W-:Y:S05]  /*1b20*/  BSYNC B0 ;  /* 0x0000000000007941 */ /* 0x000fea0003800000 */
.L_x_942:
        /* <DEDUP_REMOVED lines=24> */
.L_x_945:
[----:B------:R-:W-:Y:S05]  /*1cb0*/  BSYNC B0 ;  /* 0x0000000000007941 */ /* 0x000fea0003800000 */
.L_x_944:
[-C--:B------:R-:W-:Y:S01]  /*1cc0*/  LEA.HI R15, R15, R5.reuse, RZ, 0x4 ;  /* 0x000000050f0f7211 */ /* 0x080fe200078f20ff */
[----:B-1----:R-:W-:Y:S01]  /*1cd0*/  IMAD R9, R19, c[0x0][0x198], RZ ;  /* 0x0000660013097a24 */ /* 0x002fe200078e02ff */
[----:B------:R-:W-:Y:S01]  /*1ce0*/  LOP3.LUT R11, R11, 0xffffffe0, RZ, 0xc0, !PT ;  /* 0xffffffe00b0b7812 */ /* 0x000fe200078ec0ff */
[--C-:B------:R-:W-:Y:S01]  /*1cf0*/  IMAD.WIDE.U32 R22, R18, c[0x0][0x198], R212.reuse ;  /* 0x0000660012167a25 */ /* 0x100fe200078e00d4 */
        /* <DEDUP_REMOVED lines=51> */
.L_x_947:
[----:B------:R-:W-:Y:S05]  /*2030*/  BSYNC B0 ;  /* 0x0000000000007941 */ /* 0x000fea0003800000 */
.L_x_946:
        /* <DEDUP_REMOVED lines=18> */
.L_x_949:
[----:B------:R-:W-:Y:S05]  /*2160*/  BSYNC B0 ;  /* 0x0000000000007941 */ /* 0x000fea0003800000 */
.L_x_948:
        /* <DEDUP_REMOVED lines=17> */
.L_x_951:
[----:B------:R-:W-:Y:S05]  /*2280*/  BSYNC B0 ;  /* 0x0000000000007941 */ /* 0x000fea0003800000 */
.L_x_950:
        /* <DEDUP_REMOVED lines=21> */
.L_x_953:
[----:B------:R-:W-:Y:S05]  /*23e0*/  BSYNC B0 ;  /* 0x0000000000007941 */ /* 0x000fea0003800000 */
.L_x_952:
[----:B------:R-:W0:Y:S01]  /*23f0*/  LDGDEPBAR ;  /* 0x00000000000079af */ /* 0x000e220000000000 */
[----:B-1----:R-:W-:Y:S01]  /*2400*/  LOP3.LUT R9, R16, 0xfffffff8, RZ, 0xc0, !PT ;  /* 0xfffffff810097812 */ /* 0x002fe200078ec0ff */
[----:B------:R-:W-:Y:S01]  /*2410*/  IMAD.SHL.U32 R12, R12, 0x40, RZ ;  /* 0x000000400c0c7824 */ /* 0x000fe200078e00ff */
[----:B------:R-:W-:Y:S01]  /*2420*/  LOP3.LUT R8, R13, 0x7fffffe, RZ, 0xc0, !PT ;  /* 0x07fffffe0d087812 */ /* 0x000fe200078ec0ff */
[----:B------:R-:W-:Y:S01]  /*2430*/  IMAD.MOV.U32 R126, RZ, RZ, R124 ;  /* 0x000000ffff7e7224 */ /* 0x000fe200078e007c */
[----:B------:R-:W-:Y:S01]  /*2440*/  SHF.R.S32.HI R13, RZ, 0x1f, R14 ;  /* 0x0000001fff0d7819 */ /* 0x000fe2000001140e */
[C---:B------:R-:W-:Y:S01]  /*2450*/  IMAD.IADD R9, R5.reuse, 0x1, -R9 ;  /* 0x0000000105097824 */ /* 0x040fe200078e0a09 */
[----:B------:R-:W-:Y:S01]  /*2460*/  SHF.R.S32.HI R10, RZ, 0x4, R15 ;  /* 0x00000004ff0a7819 */ /* 0x000fe2000001140f */
[----:B------:R-:W-:Y:S01]  /*2470*/  IMAD.IADD R8, R14, 0x1, -R8 ;  /* 0x000000010e087824 */ /* 0x000fe200078e0a08 */
[----:B------:R-:W-:Y:S01]  /*2480*/  SHF.R.S32.HI R138, RZ, 0x1f, R11 ;  /* 0x0000001fff8a7819 */ /* 0x000fe2000001140b */
[----:B------:R-:W-:Y:S01]  /*2490*/  IMAD.SHL.U32 R197, R5, 0x2, RZ ;  /* 0x0000000205c57824 */ /* 0x000fe200078e00ff */
[----:B------:R-:W-:Y:S01]  /*24a0*/  LEA.HI R14, R13, R14, RZ, 0x3 ;  /* 0x0000000e0d0e7211 */ /* 0x000fe200078f18ff */
[----:B------:R-:W-:Y:S01]  /*24b0*/  BSSY B0, `(.L_x_954) ;  /* 0x0000038000007945 */ /* 0x000fe20003800000 */
[----:B------:R-:W-:-:S02]  /*24c0*/  LEA.HI R13, R9, R9, RZ, 0x1 ;  /* 0x00000009090d7211 */ /* 0x000fc400078f08ff */
[----:B------:R-:W-:Y:S01]  /*24d0*/  LEA.HI R16, R15, R10, RZ, 0x1 ;  /* 0x0000000a0f107211 */ /* 0x000fe200078f08ff */
[----:B------:R-:W-:Y:S01]  /*24e0*/  IMAD.SHL.U32 R14, R14, 0x20, RZ ;  /* 0x000000200e0e7824 */ /* 0x000fe200078e00ff */
[----:B------:R-:W-:Y:S02]  /*24f0*/  LEA.HI R138, R138, R11, RZ, 0x2 ;  /* 0x0000000b8a8a7211 */ /* 0x000fe400078f10ff */
[----:B------:R-:W-:Y:S02]  /*2500*/  LOP3.LUT R11, R13, 0x7fffffe, RZ, 0xc0, !PT ;  /* 0x07fffffe0d0b7812 */ /* 0x000fe400078ec0ff */
[----:B------:R-:W-:Y:S02]  /*2510*/  ISETP.GE.AND P0, PT, R18, UR21, PT ;  /* 0x0000001512007c0c */ /* 0x000fe4000bf06270 */
[----:B------:R-:W-:Y:S01]  /*2520*/  LOP3.LUT R16, R16, 0xfffffffe, RZ, 0xc0, !PT ;  /* 0xfffffffe10107812 */ /* 0x000fe200078ec0ff */
[----:B------:R-:W-:-:S04]  /*2530*/  DEPBAR.LE SB0, 0x0 ;  /* 0x000080000000791a */ /* 0x000fc80000000000 */
[----:B------:R-:W-:Y:S01]  /*2540*/  BAR.SYNC.DEFER_BLOCKING 0x0 ;  /* 0x0000000000007b1d */ /* 0x000fe20000010000 */
[----:B------:R-:W-:Y:S01]  /*2550*/  IMAD.IADD R11, R9, 0x1, -R11 ;  /* 0x00000001090b7824 */ /* 0x000fe200078e0a0b */
[----:B------:R-:W-:Y:S01]  /*2560*/  LOP3.LUT R12, R12, 0xc0, RZ, 0xc0, !PT ;  /* 0x000000c00c0c7812 */ /* 0x000fe200078ec0ff */
[----:B------:R-:W-:Y:S01]  /*2570*/  IMAD.SHL.U32 R9, R0, 0x8, RZ ;  /* 0x0000000800097824 */ /* 0x000fe200078e00ff */
[----:B------:R-:W-:Y:S01]  /*2580*/  SHF.R.S32.HI R0, RZ, 0x1, R13 ;  /* 0x00000001ff007819 */ /* 0x000fe2000001140d */
[----:B------:R-:W-:Y:S01]  /*2590*/  IMAD.IADD R16, R10, 0x1, -R16 ;  /* 0x000000010a107824 */ /* 0x000fe200078e0a10 */
[----:B------:R-:W-:Y:S02]  /*25a0*/  LOP3.LUT R13, R14, 0xffffff00, RZ, 0xc0, !PT ;  /* 0xffffff000e0d7812 */ /* 0x000fe400078ec0ff */
[C---:B------:R-:W-:Y:S01]  /*25b0*/  LEA R15, R7.reuse, UR19, 0x4 ;  /* 0x00000013070f7c11 */ /* 0x040fe2000f8e20ff */
[----:B------:R-:W-:Y:S01]  /*25c0*/  IMAD R195, R16, 0x8, R11 ;  /* 0x0000000810c37824 */ /* 0x000fe200078e020b */
[----:B------:R-:W-:Y:S01]  /*25d0*/  UIMAD UR19, UR7, UR22, URZ ;  /* 0x00000016071372a4 */ /* 0x000fe2000f8e023f */
[----:B------:R-:W-:Y:S01]  /*25e0*/  IMAD.SHL.U32 R11, R0, 0x40, RZ ;  /* 0x00000040000b7824 */ /* 0x000fe200078e00ff */
[----:B------:R-:W-:Y:S01]  /*25f0*/  SHF.R.S32.HI R138, RZ, 0x2, R138 ;  /* 0x00000002ff8a7819 */ /* 0x000fe2000001148a */
[----:B------:R-:W-:Y:S01]  /*2600*/  IMAD.SHL.U32 R10, R16, 0x8, RZ ;  /* 0x00000008100a7824 */ /* 0x000fe200078e00ff */
[----:B------:R-:W-:Y:S01]  /*2610*/  UIMAD UR19, UR20, UR18, UR19 ;  /* 0x00000012141372a4 */ /* 0x000fe2000f8e0213 */
[--C-:B------:R-:W-:Y:S01]  /*2620*/  IMAD R196, R7, 0x200, R13.reuse ;  /* 0x0000020007c47824 */ /* 0x100fe200078e020d */
[----:B------:R-:W-:Y:S01]  /*2630*/  LOP3.LUT R11, R11, 0xc0, RZ, 0xc0, !PT ;  /* 0x000000c00b0b7812 */ /* 0x000fe200078ec0ff */
[----:B------:R-:W-:Y:S01]  /*2640*/  IMAD R7, R8, 0x20, R13 ;  /* 0x0000002008077824 */ /* 0x000fe200078e020d */
[----:B------:R-:W-:Y:S01]  /*2650*/  LOP3.LUT R10, R12, 0x8, R10, 0xf8, !PT ;  /* 0x000000080c0a7812 */ /* 0x000fe200078ef80a */
[----:B------:R-:W-:Y:S01]  /*2660*/  IMAD R196, R8, 0x20, R196 ;  /* 0x0000002008c47824 */ /* 0x000fe200078e02c4 */
[----:B------:R-:W-:Y:S01]  /*2670*/  SHF.R.U32.HI R12, RZ, 0x3, R12 ;  /* 0x00000003ff0c7819 */ /* 0x000fe2000001160c */
[----:B------:R-:W-:Y:S01]  /*2680*/  IMAD.IADD R138, R15, 0x1, R138 ;  /* 0x000000010f8a7824 */ /* 0x000fe200078e028a */
[----:B------:R-:W-:Y:S01]  /*2690*/  LOP3.LUT R9, R11, 0x8, R9, 0xf8, !PT ;  /* 0x000000080b097812 */ /* 0x000fe200078ef809 */
[----:B------:R1:W-:Y:S01]  /*26a0*/  @P0 STS [R198+0x4000], RZ ;  /* 0x004000ffc6000388 */ /* 0x0003e20000000800 */
[----:B------:R-:W-:Y:S01]  /*26b0*/  SHF.R.U32.HI R8, RZ, 0x3, R11 ;  /* 0x00000003ff087819 */ /* 0x000fe2000001160b */
[----:B------:R-:W-:Y:S01]  /*26c0*/  IMAD.U32 R11, RZ, RZ, UR22 ;  /* 0x00000016ff0b7e24 */ /* 0x000fe2000f8e00ff */
[----:B------:R-:W-:Y:S01]  /*26d0*/  LOP3.LUT R10, R10, R12, RZ, 0x3c, !PT ;  /* 0x0000000c0a0a7212 */ /* 0x000fe200078e3cff */
[----:B------:R1:W-:Y:S01]  /*26e0*/  @P0 STS [R198+0x4004], RZ ;  /* 0x004004ffc6000388 */ /* 0x0003e20000000800 */
[----:B------:R-:W-:Y:S01]  /*26f0*/  LOP3.LUT R8, R9, R8, RZ, 0x3c, !PT ;  /* 0x0000000809087212 */ /* 0x000fe200078e3cff */
[----:B------:R-:W-:Y:S01]  /*2700*/  IMAD.WIDE.U32 R12, R11, UR18, R126 ;  /* 0x000000120b0c7c25 */ /* 0x000fe2000f8e007e */
[----:B------:R-:W-:Y:S01]  /*2710*/  LOP3.LUT R197, R197, 0x6, RZ, 0xc0, !PT ;  /* 0x00000006c5c57812 */ /* 0x000fe200078ec0ff */
[----:B------:R1:W-:Y:S02]  /*2720*/  @P0 STS.64 [R198+0x4008], RZ ;  /* 0x004008ffc6000388 */ /* 0x0003e40000000a00 */
[C---:B------:R-:W-:Y:S01]  /*2730*/  IMAD.IADD R196, R10.reuse, 0x1, R196 ;  /* 0x000000010ac47824 */ /* 0x040fe200078e02c4 */
[----:B------:R-:W-:Y:S01]  /*2740*/  IADD3 R9, R13, UR19, RZ ;  /* 0x000000130d097c10 */ /* 0x000fe2000fffe0ff */
[----:B------:R-:W-:-:S02]  /*2750*/  IMAD.IADD R5, R10, 0x1, R7 ;  /* 0x000000010a057824 */ /* 0x000fc400078e0207 */
[----:B------:R-:W-:Y:S01]  /*2760*/  IMAD.U32 R195, R195, 0x20, R8 ;  /* 0x00000020c3c37824 */ /* 0x000fe200078e0008 */
        /* <DEDUP_REMOVED lines=12> */
.L_x_955:
[----:B------:R-:W-:Y:S05]  /*2830*/  BSYNC B0 ;  /* 0x0000000000007941 */ /* 0x000fea0003800000 */
.L_x_954:
        /* <DEDUP_REMOVED lines=18> */
.L_x_957:
[----:B------:R-:W-:Y:S05]  /*2960*/  BSYNC B0 ;  /* 0x0000000000007941 */ /* 0x000fea0003800000 */
.L_x_956:
        /* <DEDUP_REMOVED lines=18> */
.L_x_959:
[----:B------:R-:W-:Y:S05]  /*2a90*/  BSYNC B0 ;  /* 0x0000000000007941 */ /* 0x000fea0003800000 */
.L_x_958:
        /* <DEDUP_REMOVED lines=24> */
.L_x_961:
[----:B------:R-:W-:Y:S05]  /*2c20*/  BSYNC B0 ;  /* 0x0000000000007941 */ /* 0x000fea0003800000 */
.L_x_960:
[----:B------:R-:W-:Y:S01]  /*2c30*/  IMAD.SHL.U32 R196, R196, 0x2, RZ ;  /* 0x00000002c4c47824 */ /* 0x000fe200078e00ff */
[----:B------:R-:W-:Y:S01]  /*2c40*/  LOP3.LUT P0, RZ, R0, 0x2, RZ, 0xc0, !PT ;  /* 0x0000000200ff7812 */ /* 0x000fe2000780c0ff */
[----:B------:R-:W-:Y:S01]  /*2c50*/  IMAD.SHL.U32 R195, R195, 0x2, RZ ;  /* 0x00000002c3c37824 */ /* 0x000fe200078e00ff */
[----:B------:R-:W-:Y:S01]  /*2c60*/  IADD3 R207, R138, UR24, RZ ;  /* 0x000000188acf7c10 */ /* 0x000fe2000fffe0ff */
[----:B------:R-:W-:Y:S01]  /*2c70*/  IMAD R194, R4, 0x2, R196 ;  /* 0x0000000204c27824 */ /* 0x000fe200078e02c4 */
[----:B------:R-:W-:Y:S01]  /*2c80*/  LDSM.16.M88.4 R40, [R196] ;  /* 0x00000000c428783b */ /* 0x000fe20000000200 */
[----:B------:R-:W-:Y:S01]  /*2c90*/  IADD3 R208, R138, UR23, RZ ;  /* 0x000000178ad07c10 */ /* 0x000fe2000fffe0ff */
[----:B------:R-:W-:Y:S01]  /*2ca0*/  UISETP.GT.AND UP0, UPT, UR22, UR11, UPT ;  /* 0x0000000b1600728c */ /* 0x000fe2000bf04270 */
[C---:B------:R-:W-:Y:S01]  /*2cb0*/  IADD3 R0, R195.reuse, 0x2000, RZ ;  /* 0x00002000c3007810 */ /* 0x040fe20007ffe0ff */
[----:B------:R-:W5:Y:S01]  /*2cc0*/  LDSM.16.M88.4 R12, [R195+0x2000] ;  /* 0x00200000c30c783b */ /* 0x000f620000000200 */
[----:B------:R-:W-:-:S02]  /*2cd0*/  IADD3 R193, R195, 0x2020, RZ ;  /* 0x00002020c3c17810 */ /* 0x000fc40007ffe0ff */
[----:B------:R-:W-:Y:S01]  /*2ce0*/  IADD3 R205, R138, 0x8, RZ ;  /* 0x000000088acd7810 */ /* 0x000fe20007ffe0ff */
[----:B------:R-:W-:Y:S01]  /*2cf0*/  LDSM.16.M88.4 R44, [R196+0x1000] ;  /* 0x00100000c42c783b */ /* 0x000fe20000000200 */
[----:B------:R-:W-:Y:S02]  /*2d00*/  @P0 IADD3 R193, R0, -0x20, RZ ;  /* 0xffffffe000c10810 */ /* 0x000fe40007ffe0ff */
[C---:B------:R-:W-:Y:S01]  /*2d10*/  IADD3 R203, R138.reuse, 0x40, RZ ;  /* 0x000000408acb7810 */ /* 0x040fe20007ffe0ff */
[----:B------:R-:W1:Y:S01]  /*2d20*/  LDSM.16.M88.4 R64, [R195+0x2400] ;  /* 0x00240000c340783b */ /* 0x000e620000000200 */
[----:B------:R-:W-:Y:S02]  /*2d30*/  IADD3 R138, R138, 0x48, RZ ;  /* 0x000000488a8a7810 */ /* 0x000fe40007ffe0ff */
[----:B------:R-:W-:Y:S01]  /*2d40*/  IMNMX R207, R207, UR4, PT ;  /* 0x00000004cfcf7c17 */ /* 0x000fe2000b800200 */
[----:B------:R-:W2:Y:S01]  /*2d50*/  LDSM.16.M88.4 R112, [R195+0x2800] ;  /* 0x00280000c370783b */ /* 0x000ea20000000200 */
[----:B------:R-:W-:-:S02]  /*2d60*/  IADD3 R206, R205, UR23, RZ ;  /* 0x00000017cdce7c10 */ /* 0x000fc4000fffe0ff */
[----:B------:R-:W-:Y:S01]  /*2d70*/  IADD3 R204, R203, UR23, RZ ;  /* 0x00000017cbcc7c10 */ /* 0x000fe2000fffe0ff */
[----:B------:R-:W-:Y:S01]  /*2d80*/  LDSM.16.M88.4 R108, [R194] ;  /* 0x00000000c26c783b */ /* 0x000fe20000000200 */
[----:B------:R-:W-:Y:S02]  /*2d90*/  IADD3 R205, R205, UR24, RZ ;  /* 0x00000018cdcd7c10 */ /* 0x000fe4000fffe0ff */
[----:B------:R-:W-:Y:S01]  /*2da0*/  IADD3 R203, R203, UR24, RZ ;  /* 0x00000018cbcb7c10 */ /* 0x000fe2000fffe0ff */
[----:B------:R-:W3:Y:S01]  /*2db0*/  LDSM.16.M88.4 R32, [R193] ;  /* 0x00000000c120783b */ /* 0x000ee20000000200 */
[C---:B------:R-:W-:Y:S02]  /*2dc0*/  IADD3 R199, R138.reuse, UR24, RZ ;  /* 0x000000188ac77c10 */ /* 0x040fe4000fffe0ff */
[----:B------:R-:W-:Y:S01]  /*2dd0*/  IMNMX R208, RZ, R208, !PT ;  /* 0x000000d0ffd07217 */ /* 0x000fe20007800200 */
[----:B------:R-:W-:Y:S01]  /*2de0*/  LDSM.16.M88.4 R104, [R194+0x1000] ;  /* 0x00100000c268783b */ /* 0x000fe20000000200 */
[----:B------:R-:W-:-:S02]  /*2df0*/  IADD3 R202, R138, UR23, RZ ;  /* 0x000000178aca7c10 */ /* 0x000fc4000fffe0ff */
[----:B------:R-:W-:Y:S01]  /*2e00*/  IMNMX R205, R205, UR4, PT ;  /* 0x00000004cdcd7c17 */ /* 0x000fe2000b800200 */
[----:B------:R-:W4:Y:S01]  /*2e10*/  LDSM.16.M88.4 R20, [R193+0x400] ;  /* 0x00040000c114783b */ /* 0x000f220000000200 */
[----:B------:R-:W-:Y:S02]  /*2e20*/  IMNMX R203, R203, UR4, PT ;  /* 0x00000004cbcb7c17 */ /* 0x000fe4000b800200 */
[----:B------:R-:W-:Y:S01]  /*2e30*/  IMNMX R199, R199, UR4, PT ;  /* 0x00000004c7c77c17 */ /* 0x000fe2000b800200 */
[----:B------:R-:W4:Y:S01]  /*2e40*/  LDSM.16.M88.4 R128, [R193+0x800] ;  /* 0x00080000c180783b */ /* 0x000f220000000200 */
[----:B------:R-:W-:Y:S02]  /*2e50*/  IMNMX R206, RZ, R206, !PT ;  /* 0x000000ceffce7217 */ /* 0x000fe40007800200 */
[----:B------:R-:W-:Y:S01]  /*2e60*/  IMNMX R204, RZ, R204, !PT ;  /* 0x000000ccffcc7217 */ /* 0x000fe20007800200 */
[----:B------:R-:W4:Y:S01]  /*2e70*/  LDSM.16.M88.4 R84, [R195+0x2c00] ;  /* 0x002c0000c354783b */ /* 0x000f220000000200 */
[----:B------:R-:W-:-:S02]  /*2e80*/  IMNMX R202, RZ, R202, !PT ;  /* 0x000000caffca7217 */ /* 0x000fc40007800200 */
[C---:B------:R-:W-:Y:S01]  /*2e90*/  IADD3 R190, R193.reuse, 0x400, RZ ;  /* 0x00000400c1be7810 */ /* 0x040fe20007ffe0ff */
[----:B-----5:R-:W-:Y:S01]  /*2ea0*/  HMMA.16816.F32 R28, R40, R12, RZ ;  /* 0x0000000c281c723c */ /* 0x020fe200000018ff */
[----:B------:R-:W5:Y:S01]  /*2eb0*/  LDSM.16.M88.4 R116, [R193+0xc00] ;  /* 0x000c0000c174783b */ /* 0x000f620000000200 */
[C---:B------:R-:W-:Y:S02]  /*2ec0*/  IADD3 R189, R193.reuse, 0x800, RZ ;  /* 0x00000800c1bd7810 */ /* 0x040fe40007ffe0ff */
[C---:B------:R-:W-:Y:S01]  /*2ed0*/  IADD3 R188, R193.reuse, 0xc00, RZ ;  /* 0x00000c00c1bc7810 */ /* 0x040fe20007ffe0ff */
[----:B------:R-:W4:Y:S01]  /*2ee0*/  LDSM.16.M88.4 R76, [R195+0x3000] ;  /* 0x00300000c34c783b */ /* 0x000f220000000200 */
        /* <DEDUP_REMOVED lines=9> */
[----:B------:R-:W1:Y:S03]  /*2f80*/  LDSM.16.M88.4 R56, [R195+0x3800] ;  /* 0x00380000c338783b */ /* 0x000e660000000200 */
[----:B---3--:R-:W-:Y:S01]  /*2f90*/  HMMA.16816.F32 R28, R108, R32, R28 ;  /* 0x000000206c1c723c */ /* 0x008fe2000000181c */
[----:B------:R-:W-:Y:S04]  /*2fa0*/  LDSM.16.M88.4 R96, [R193+0x1400] ;  /* 0x00140000c160783b */ /* 0x000fe80000000200 */
[----:B------:R-:W0:Y:S03]  /*2fb0*/  LDGDEPBAR ;  /* 0x00000000000079af */ /* 0x000e260000000000 */
[----:B------:R-:W-:Y:S08]  /*2fc0*/  HMMA.16816.F32 R24, R44, R12, RZ ;  /* 0x0000000c2c18723c */ /* 0x000ff000000018ff */
[-C--:B------:R-:W-:Y:S08]  /*2fd0*/  HMMA.16816.F32 R16, R40, R14.reuse, RZ ;  /* 0x0000000e2810723c */ /* 0x080ff000000018ff */
[----:B------:R-:W-:Y:S01]  /*2fe0*/  HMMA.16816.F32 R12, R44, R14, RZ ;  /* 0x0000000e2c0c723c */ /* 0x000fe200000018ff */
[----:B------:R-:W-:-:S02]  /*2ff0*/  FMUL.FTZ R28, R28, c[0x0][0x2ec] ;  /* 0x0000bb001c1c7a20 */ /* 0x000fc40000410000 */
[----:B------:R-:W-:Y:S02]  /*3000*/  FMUL.FTZ R29, R29, c[0x0][0x2ec] ;  /* 0x0000bb001d1d7a20 */ /* 0x000fe40000410000 */
[----:B------:R-:W-:Y:S01]  /*3010*/  FMUL.FTZ R30, R30, c[0x0][0x2ec] ;  /* 0x0000bb001e1e7a20 */ /* 0x000fe20000410000 */
[----:B------:R-:W3:Y:S01]  /*3020*/  MUFU.TANH R134, R28 ;  /* 0x0000001c00867308 */ /* 0x000ee20000002400 */
[----:B------:R-:W-:Y:S01]  /*3030*/  FMUL.FTZ R7, R31, c[0x0][0x2ec] ;  /* 0x0000bb001f077a20 */ /* 0x000fe20000410000 */
[----:B----4-:R-:W-:Y:S06]  /*3040*/  HMMA.16816.F32 R36, R104, R20, R36 ;  /* 0x000000146824723c */ /* 0x010fec0000001824 */
[----:B------:R-:W-:Y:S02]  /*3050*/  MUFU.TANH R133, R29 ;  /* 0x0000001d00857308 */ /* 0x000fe40000002400 */
[----:B------:R-:W-:Y:S06]  /*3060*/  HMMA.16816.F32 R52, R40, R112, RZ ;  /* 0x000000702834723c */ /* 0x000fec00000018ff */
[----:B------:R4:W1:Y:S02]  /*3070*/  MUFU.TANH R132, R30 ;  /* 0x0000001e00847308 */ /* 0x0008640000002400 */
[----:B------:R-:W-:Y:S06]  /*3080*/  HMMA.16816.F32 R88, R104, R128, R88 ;  /* 0x000000806858723c */ /* 0x000fec0000001858 */
[----:B------:R-:W-:Y:S02]  /*3090*/  MUFU.TANH R7, R7 ;  /* 0x0000000700077308 */ /* 0x000fe40000002400 */
[----:B------:R-:W-:Y:S01]  /*30a0*/  HMMA.16816.F32 R120, R44, R114, RZ ;  /* 0x000000722c78723c */ /* 0x000fe200000018ff */
[----:B------:R-:W-:-:S02]  /*30b0*/  FMUL.FTZ R36, R36, c[0x0][0x2ec] ;  /* 0x0000bb0024247a20 */ /* 0x000fc40000410000 */
[----:B------:R-:W-:Y:S02]  /*30c0*/  FMUL.FTZ R37, R37, c[0x0][0x2ec] ;  /* 0x0000bb0025257a20 */ /* 0x000fe40000410000 */
[----:B------:R-:W-:Y:S01]  /*30d0*/  FMUL.FTZ R38, R38, c[0x0][0x2ec] ;  /* 0x0000bb0026267a20 */ /* 0x000fe20000410000 */
[----:B------:R-:W-:Y:S01]  /*30e0*/  MUFU.TANH R146, R36 ;  /* 0x0000002400927308 */ /* 0x000fe20000002400 */
[----:B------:R-:W-:Y:S01]  /*30f0*/  FMUL.FTZ R39, R39, c[0x0][0x2ec] ;  /* 0x0000bb0027277a20 */ /* 0x000fe20000410000 */
[----:B------:R-:W-:Y:S06]  /*3100*/  HMMA.16816.F32 R24, R104, R32, R24 ;  /* 0x000000206818723c */ /* 0x000fec0000001818 */
[----:B------:R-:W-:Y:S02]  /*3110*/  MUFU.TANH R147, R37 ;  /* 0x0000002500937308 */ /* 0x000fe40000002400 */
[----:B------:R-:W-:Y:S01]  /*3120*/  HMMA.16816.F32 R16, R108, R34, R16 ;  /* 0x000000226c10723c */ /* 0x000fe20000001810 */
[----:B------:R-:W-:-:S02]  /*3130*/  FMUL.FTZ R88, R88, c[0x0][0x2ec] ;  /* 0x0000bb0058587a20 */ /* 0x000fc40000410000 */
[----:B------:R-:W-:Y:S02]  /*3140*/  FMUL.FTZ R89, R89, c[0x0][0x2ec] ;  /* 0x0000bb0059597a20 */ /* 0x000fe40000410000 */
[----:B------:R-:W-:Y:S01]  /*3150*/  FMUL.FTZ R90, R90, c[0x0][0x2ec] ;  /* 0x0000bb005a5a7a20 */ /* 0x000fe20000410000 */
[----:B------:R-:W-:Y:S01]  /*3160*/  MUFU.TANH R148, R38 ;  /* 0x0000002600947308 */ /* 0x000fe20000002400 */
[----:B------:R-:W-:Y:S01]  /*3170*/  FMUL.FTZ R91, R91, c[0x0][0x2ec] ;  /* 0x0000bb005b5b7a20 */ /* 0x000fe20000410000 */
[----:B------:R-:W-:Y:S06]  /*3180*/  HMMA.16816.F32 R12, R104, R34, R12 ;  /* 0x00000022680c723c */ /* 0x000fec000000180c */
[----:B------:R1:W-:Y:S02]  /*3190*/  MUFU.TANH R149, R39 ;  /* 0x0000002700957308 */ /* 0x0003e40000002400 */
[----:B------:R-:W-:Y:S01]  /*31a0*/  HMMA.16816.F32 R112, R40, R114, RZ ;  /* 0x000000722870723c */ /* 0x000fe200000018ff */
[----:B------:R-:W-:-:S02]  /*31b0*/  FMUL.FTZ R6, R24, c[0x0][0x2ec] ;  /* 0x0000bb0018067a20 */ /* 0x000fc40000410000 */
[----:B------:R-:W-:Y:S02]  /*31c0*/  FMUL.FTZ R3, R25, c[0x0][0x2ec] ;  /* 0x0000bb0019037a20 */ /* 0x000fe40000410000 */
[----:B------:R-:W-:Y:S01]  /*31d0*/  FMUL.FTZ R2, R26, c[0x0][0x2ec] ;  /* 0x0000bb001a027a20 */ /* 0x000fe20000410000 */
[----:B------:R-:W-:Y:S01]  /*31e0*/  MUFU.TANH R162, R88 ;  /* 0x0000005800a27308 */ /* 0x000fe20000002400 */
[----:B------:R-:W-:Y:S01]  /*31f0*/  FMUL.FTZ R0, R27, c[0x0][0x2ec] ;  /* 0x0000bb001b007a20 */ /* 0x000fe20000410000 */
[C---:B------:R-:W-:Y:S01]  /*3200*/  HMMA.16816.F32 R8, R40.reuse, R64, RZ ;  /* 0x000000402808723c */ /* 0x040fe200000018ff */
[----:B------:R-:W-:Y:S02]  /*3210*/  FMUL.FTZ R16, R16, c[0x0][0x2ec] ;  /* 0x0000bb0010107a20 */ /* 0x000fe40000410000 */
[----:B------:R-:W-:Y:S02]  /*3220*/  FMUL.FTZ R18, R18, c[0x0][0x2ec] ;  /* 0x0000bb0012127a20 */ /* 0x000fe40000410000 */
[----:B------:R-:W-:Y:S01]  /*3230*/  FMUL.FTZ R17, R17, c[0x0][0x2ec] ;  /* 0x0000bb0011117a20 */ /* 0x000fe20000410000 */
[----:B------:R-:W-:Y:S01]  /*3240*/  MUFU.TANH R163, R89 ;  /* 0x0000005900a37308 */ /* 0x000fe20000002400 */
[----:B------:R-:W-:Y:S01]  /*3250*/  FMUL.FTZ R19, R19, c[0x0][0x2ec] ;  /* 0x0000bb0013137a20 */ /* 0x000fe20000410000 */
[----:B------:R-:W-:Y:S01]  /*3260*/  HMMA.16816.F32 R72, R40, R66, RZ ;  /* 0x000000422848723c */ /* 0x000fe200000018ff */
[----:B------:R-:W-:-:S02]  /*3270*/  FMUL.FTZ R12, R12, c[0x0][0x2ec] ;  /* 0x0000bb000c0c7a20 */ /* 0x000fc40000410000 */
[----:B------:R-:W-:Y:S02]  /*3280*/  FMUL.FTZ R14, R14, c[0x0][0x2ec] ;  /* 0x0000bb000e0e7a20 */ /* 0x000fe40000410000 */
[----:B------:R-:W-:Y:S01]  /*3290*/  FMUL.FTZ R13, R13, c[0x0][0x2ec] ;  /* 0x0000bb000d0d7a20 */ /* 0x000fe20000410000 */
[----:B------:R-:W-:Y:S01]  /*32a0*/  MUFU.TANH R164, R90 ;  /* 0x0000005a00a47308 */ /* 0x000fe20000002400 */
[----:B------:R-:W-:Y:S01]  /*32b0*/  FMUL.FTZ R15, R15, c[0x0][0x2ec] ;  /* 0x0000bb000f0f7a20 */ /* 0x000fe20000410000 */
[C---:B------:R-:W-:Y:S06]  /*32c0*/  HMMA.16816.F32 R32, R44.reuse, R84, RZ ;  /* 0x000000542c20723c */ /* 0x040fec00000018ff */
[----:B------:R-:W1:Y:S02]  /*32d0*/  MUFU.TANH R135, R16 ;  /* 0x0000001000877308 */ /* 0x000e640000002400 */
[C---:B------:R-:W-:Y:S06]  /*32e0*/  HMMA.16816.F32 R64, R44.reuse, R66, RZ ;  /* 0x000000422c40723c */ /* 0x040fec00000018ff */
[----:B------:R-:W-:Y:S02]  /*32f0*/  MUFU.TANH R136, R18 ;  /* 0x0000001200887308 */ /* 0x000fe40000002400 */
[----:B----4-:R-:W-:Y:S06]  /*3300*/  HMMA.16816.F32 R28, R44, R86, RZ ;  /* 0x000000562c1c723c */ /* 0x010fec00000018ff */
[----:B------:R-:W-:Y:S02]  /*3310*/  MUFU.TANH R137, R12 ;  /* 0x0000000c00897308 */ /* 0x000fe40000002400 */
[----:B------:R-:W-:Y:S06]  /*3320*/  HMMA.16816.F32 R52, R108, R128, R52 ;  /* 0x000000806c34723c */ /* 0x000fec0000001834 */
[----:B------:R-:W4:Y:S02]  /*3330*/  MUFU.TANH R139, R14 ;  /* 0x0000000e008b7308 */ /* 0x000f240000002400 */
[C---:B-1----:R-:W-:Y:S06]  /*3340*/  HMMA.16816.F32 R36, R40.reuse, R84, RZ ;  /* 0x000000542824723c */ /* 0x042fec00000018ff */
[----:B------:R-:W-:Y:S02]  /*3350*/  MUFU.TANH R140, R17 ;  /* 0x00000011008c7308 */ /* 0x000fe40000002400 */
[----:B------:R-:W-:Y:S06]  /*3360*/  HMMA.16816.F32 R84, R40, R86, RZ ;  /* 0x000000562854723c */ /* 0x000fec00000018ff */
        /* <DEDUP_REMOVED lines=9> */
[----:B-----5:R-:W-:Y:S06]  /*3400*/  HMMA.16816.F32 R32, R104, R116, R32 ;  /* 0x000000746820723c */ /* 0x020fec0000001820 */
[----:B------:R-:W-:Y:S02]  /*3410*/  MUFU.TANH R159, R53 ;  /* 0x00000035009f7308 */ /* 0x000fe40000002400 */
[C---:B------:R-:W-:Y:S01]  /*3420*/  HMMA.16816.F32 R8, R108.reuse, R20, R8 ;  /* 0x000000146c08723c */ /* 0x040fe20000001808 */
[----:B------:R-:W-:Y:S01]  /*3430*/  FMUL.FTZ R120, R120, c[0x0][0x2ec] ;  /* 0x0000bb0078787a20 */ /* 0x000fe20000410000 */
[----:B-1----:R-:W1:Y:S04]  /*3440*/  LDSM.16.M88.4 R88, [R193+0x1c00] ;  /* 0x001c0000c158783b */ /* 0x002e680000000200 */
[----:B------:R-:W-:Y:S02]  /*3450*/  MUFU.TANH R160, R54 ;  /* 0x0000003600a07308 */ /* 0x000fe40000002400 */
[----:B------:R-:W-:Y:S01]  /*3460*/  HMMA.16816.F32 R72, R108, R22, R72 ;  /* 0x000000166c48723c */ /* 0x000fe20000001848 */
[----:B------:R-:W-:-:S02]  /*3470*/  FMUL.FTZ R112, R112, c[0x0][0x2ec] ;  /* 0x0000bb0070707a20 */ /* 0x000fc40000410000 */
[----:B------:R-:W-:Y:S02]  /*3480*/  FMUL.FTZ R114, R114, c[0x0][0x2ec] ;  /* 0x0000bb0072727a20 */ /* 0x000fe40000410000 */
[----:B------:R-:W-:Y:S01]  /*3490*/  FMUL.FTZ R113, R113, c[0x0][0x2ec] ;  /* 0x0000bb0071717a20 */ /* 0x000fe20000410000 */
[----:B------:R5:W-:Y:S02]  /*34a0*/  MUFU.TANH R161, R55 ;  /* 0x0000003700a17308 */ /* 0x000be40000002400 */
[C---:B------:R-:W-:Y:S01]  /*34b0*/  HMMA.16816.F32 R64, R104.reuse, R22, R64 ;  /* 0x000000166840723c */ /* 0x040fe20000001840 */
[----:B------:R-:W-:Y:S02]  /*34c0*/  FMUL.FTZ R35, R35, c[0x0][0x2ec] ;  /* 0x0000bb0023237a20 */ /* 0x000fe40000410000 */
[----:B------:R-:W-:Y:S02]  /*34d0*/  FMUL.FTZ R115, R115, c[0x0][0x2ec] ;  /* 0x0000bb0073737a20 */ /* 0x000fe40000410000 */
[----:B------:R-:W-:Y:S01]  /*34e0*/  FMUL.FTZ R32, R32, c[0x0][0x2ec] ;  /* 0x0000bb0020207a20 */ /* 0x000fe20000410000 */
[----:B------:R-:W-:Y:S02]  /*34f0*/  MUFU.TANH R142, R13 ;  /* 0x0000000d008e7308 */ /* 0x000fe40000002400 */
[----:B------:R-:W-:Y:S01]  /*3500*/  HMMA.16816.F32 R28, R104, R118, R28 ;  /* 0x00000076681c723c */ /* 0x000fe2000000181c */
[----:B------:R-:W-:-:S02]  /*3510*/  FMUL.FTZ R8, R8, c[0x0][0x2ec] ;  /* 0x0000bb0008087a20 */ /* 0x000fc40000410000 */
[----:B------:R-:W-:Y:S02]  /*3520*/  FMUL.FTZ R9, R9, c[0x0][0x2ec] ;  /* 0x0000bb0009097a20 */ /* 0x000fe40000410000 */
[----:B------:R-:W-:Y:S02]  /*3530*/  FMUL.FTZ R10, R10, c[0x0][0x2ec] ;  /* 0x0000bb000a0a7a20 */ /* 0x000fe40000410000 */
[----:B------:R-:W-:Y:S01]  /*3540*/  FMUL.FTZ R11, R11, c[0x0][0x2ec] ;  /* 0x0000bb000b0b7a20 */ /* 0x000fe20000410000 */
[----:B------:R-:W-:Y:S01]  /*3550*/  HMMA.16816.F32 R80, R40, R76, RZ ;  /* 0x0000004c2850723c */ /* 0x000fe200000018ff */
[----:B------:R-:W-:Y:S01]  /*3560*/  FMUL.FTZ R72, R72, c[0x0][0x2ec] ;  /* 0x0000bb0048487a20 */ /* 0x000fe20000410000 */
[----:B------:R1:W-:Y:S01]  /*3570*/  MUFU.TANH R128, R15 ;  /* 0x0000000f00807308 */ /* 0x0003e20000002400 */
[----:B------:R-:W-:Y:S02]  /*3580*/  FMUL.FTZ R74, R74, c[0x0][0x2ec] ;  /* 0x0000bb004a4a7a20 */ /* 0x000fe40000410000 */
[----:B------:R-:W-:-:S02]  /*3590*/  FMUL.FTZ R73, R73, c[0x0][0x2ec] ;  /* 0x0000bb0049497a20 */ /* 0x000fc40000410000 */
[----:B------:R-:W-:Y:S01]  /*35a0*/  FMUL.FTZ R75, R75, c[0x0][0x2ec] ;  /* 0x0000bb004b4b7a20 */ /* 0x000fe20000410000 */
[----:B------:R-:W-:Y:S01]  /*35b0*/  HMMA.16816.F32 R84, R108, R118, R84 ;  /* 0x000000766c54723c */ /* 0x000fe20000001854 */
[----:B------:R-:W-:Y:S01]  /*35c0*/  FMUL.FTZ R64, R64, c[0x0][0x2ec] ;  /* 0x0000bb0040407a20 */ /* 0x000fe20000410000 */
[----:B------:R-:W-:Y:S01]  /*35d0*/  MUFU.TANH R129, R8 ;  /* 0x0000000800817308 */ /* 0x000fe20000002400 */
[----:B------:R-:W-:Y:S02]  /*35e0*/  FMUL.FTZ R66, R66, c[0x0][0x2ec] ;  /* 0x0000bb0042427a20 */ /* 0x000fe40000410000 */
[----:B------:R-:W-:Y:S02]  /*35f0*/  FMUL.FTZ R65, R65, c[0x0][0x2ec] ;  /* 0x0000bb0041417a20 */ /* 0x000fe40000410000 */
[----:B------:R-:W-:Y:S01]  /*3600*/  FMUL.FTZ R67, R67, c[0x0][0x2ec] ;  /* 0x0000bb0043437a20 */ /* 0x000fe20000410000 */
[----:B------:R-:W-:Y:S01]  /*3610*/  HMMA.16816.F32 R48, R44, R92, RZ ;  /* 0x0000005c2c30723c */ /* 0x000fe200000018ff */
[----:B------:R-:W-:Y:S01]  /*3620*/  FMUL.FTZ R28, R28, c[0x0][0x2ec] ;  /* 0x0000bb001c1c7a20 */ /* 0x000fe20000410000 */
[----:B------:R-:W-:Y:S01]  /*3630*/  MUFU.TANH R143, R9 ;  /* 0x00000009008f7308 */ /* 0x000fe20000002400 */
[----:B------:R-:W-:-:S02]  /*3640*/  FMUL.FTZ R31, R31, c[0x0][0x2ec] ;  /* 0x0000bb001f1f7a20 */ /* 0x000fc40000410000 */
[----:B------:R-:W-:Y:S02]  /*3650*/  FMUL.FTZ R30, R30, c[0x0][0x2ec] ;  /* 0x0000bb001e1e7a20 */ /* 0x000fe40000410000 */
[----:B------:R-:W-:Y:S01]  /*3660*/  FMUL.FTZ R33, R33, c[0x0][0x2ec] ;  /* 0x0000bb0021217a20 */ /* 0x000fe20000410000 */
[----:B-----5:R-:W-:Y:S01]  /*3670*/  HMMA.16816.F32 R52, R40, R92, RZ ;  /* 0x0000005c2834723c */ /* 0x020fe200000018ff */
[----:B------:R-:W-:Y:S01]  /*3680*/  FMUL.FTZ R34, R34, c[0x0][0x2ec] ;  /* 0x0000bb0022227a20 */ /* 0x000fe20000410000 */
[----:B------:R-:W-:Y:S01]  /*3690*/  MUFU.TANH R144, R10 ;  /* 0x0000000a00907308 */ /* 0x000fe20000002400 */
[----:B------:R-:W-:-:S05]  /*36a0*/  FMUL.FTZ R29, R29, c[0x0][0x2ec] ;  /* 0x0000bb001d1d7a20 */ /* 0x000fca0000410000 */
[----:B------:R-:W-:Y:S01]  /*36b0*/  HMMA.16816.F32 R20, R44, R78, RZ ;  /* 0x0000004e2c14723c */ /* 0x000fe200000018ff */
[----:B------:R-:W-:Y:S01]  /*36c0*/  FMUL.FTZ R84, R84, c[0x0][0x2ec] ;  /* 0x0000bb0054547a20 */ /* 0x000fe20000410000 */
[----:B------:R5:W-:Y:S01]  /*36d0*/  MUFU.TANH R145, R11 ;  /* 0x0000000b00917308 */ /* 0x000be20000002400 */
[----:B------:R-:W-:Y:S02]  /*36e0*/  FMUL.FTZ R85, R85, c[0x0][0x2ec] ;  /* 0x0000bb0055557a20 */ /* 0x000fe40000410000 */
[----:B------:R-:W-:-:S03]  /*36f0*/  FMUL.FTZ R86, R86, c[0x0][0x2ec] ;  /* 0x0000bb0056567a20 */ /* 0x000fc60000410000 */
[C---:B------:R-:W-:Y:S02]  /*3700*/  HMMA.16816.F32 R36, R108.reuse, R116, R36 ;  /* 0x000000746c24723c */ /* 0x040fe40000001824 */
[----:B------:R-:W-:Y:S05]  /*3710*/  MUFU.TANH R150, R72 ;  /* 0x0000004800967308 */ /* 0x000fea0000002400 */
[----:B------:R-:W-:Y:S01]  /*3720*/  FMUL.FTZ R117, R121, c[0x0][0x2ec] ;  /* 0x0000bb0079757a20 */ /* 0x000fe20000410000 */
[----:B------:R-:W-:Y:S01]  /*3730*/  HMMA.16816.F32 R80, R108, R100, R80 ;  /* 0x000000646c50723c */ /* 0x000fe20000001850 */
[----:B------:R-:W-:Y:S01]  /*3740*/  FMUL.FTZ R121, R123, c[0x0][0x2ec] ;  /* 0x0000bb007b797a20 */ /* 0x000fe20000410000 */
[----:B------:R-:W-:Y:S01]  /*3750*/  MUFU.TANH R151, R74 ;  /* 0x0000004a00977308 */ /* 0x000fe20000002400 */
[----:B------:R-:W-:-:S05]  /*3760*/  FMUL.FTZ R116, R122, c[0x0][0x2ec] ;  /* 0x0000bb007a747a20 */ /* 0x000fca0000410000 */
[C---:B------:R-:W-:Y:S02]  /*3770*/  HMMA.16816.F32 R24, R44.reuse, R76, RZ ;  /* 0x0000004c2c18723c */ /* 0x040fe400000018ff */
[----:B------:R-:W-:Y:S06]  /*3780*/  MUFU.TANH R152, R64 ;  /* 0x0000004000987308 */ /* 0x000fec0000002400 */
[----:B--2---:R-:W-:Y:S01]  /*3790*/  HMMA.16816.F32 R16, R44, R68, RZ ;  /* 0x000000442c10723c */ /* 0x004fe200000018ff */
[----:B------:R-:W-:Y:S01]  /*37a0*/  FMUL.FTZ R36, R36, c[0x0][0x2ec] ;  /* 0x0000bb0024247a20 */ /* 0x000fe20000410000 */
[----:B------:R-:W-:Y:S01]  /*37b0*/  MUFU.TANH R153, R66 ;  /* 0x0000004200997308 */ /* 0x000fe20000002400 */
[----:B------:R-:W-:-:S02]  /*37c0*/  FMUL.FTZ R39, R39, c[0x0][0x2ec] ;  /* 0x0000bb0027277a20 */ /* 0x000fc40000410000 */
[----:B------:R-:W-:Y:S02]  /*37d0*/  FMUL.FTZ R37, R37, c[0x0][0x2ec] ;  /* 0x0000bb0025257a20 */ /* 0x000fe40000410000 */
[----:B------:R-:W-:Y:S01]  /*37e0*/  FMUL.FTZ R38, R38, c[0x0][0x2ec] ;  /* 0x0000bb0026267a20 */ /* 0x000fe20000410000 */
[C---:B-1----:R-:W-:Y:S02]  /*37f0*/  HMMA.16816.F32 R12, R44.reuse, R70, RZ ;  /* 0x000000462c0c723c */ /* 0x042fe400000018ff */
[----:B------:R-:W-:Y:S06]  /*3800*/  MUFU.TANH R154, R73 ;  /* 0x00000049009a7308 */ /* 0x000fec0000002400 */
[C---:B-----5:R-:W-:Y:S02]  /*3810*/  HMMA.16816.F32 R8, R44.reuse, R56, RZ ;  /* 0x000000382c08723c */ /* 0x060fe400000018ff */
[----:B------:R1:W-:Y:S06]  /*3820*/  MUFU.TANH R155, R75 ;  /* 0x0000004b009b7308 */ /* 0x0003ec0000002400 */
[----:B------:R-:W-:Y:S02]  /*3830*/  HMMA.16816.F32 R60, R44, R58, RZ ;  /* 0x0000003a2c3c723c */ /* 0x000fe400000018ff */
[----:B------:R-:W-:Y:S06]  /*3840*/  MUFU.TANH R156, R65 ;  /* 0x00000041009c7308 */ /* 0x000fec0000002400 */
[C---:B------:R-:W-:Y:S02]  /*3850*/  HMMA.16816.F32 R76, R40.reuse, R78, RZ ;  /* 0x0000004e284c723c */ /* 0x040fe400000018ff */
[----:B------:R2:W-:Y:S06]  /*3860*/  MUFU.TANH R157, R67 ;  /* 0x00000043009d7308 */ /* 0x0005ec0000002400 */
[C---:B-1----:R-:W-:Y:S02]  /*3870*/  HMMA.16816.F32 R72, R40.reuse, R68, RZ ;  /* 0x000000442848723c */ /* 0x042fe400000018ff */
[----:B------:R-:W-:Y:S06]  /*3880*/  MUFU.TANH R123, R35 ;  /* 0x00000023007b7308 */ /* 0x000fec0000002400 */
[C---:B------:R-:W-:Y:S02]  /*3890*/  HMMA.16816.F32 R68, R40.reuse, R70, RZ ;  /* 0x000000462844723c */ /* 0x040fe400000018ff */
[----:B------:R1:W-:Y:S06]  /*38a0*/  MUFU.TANH R35, R28 ;  /* 0x0000001c00237308 */ /* 0x0003ec0000002400 */
[C---:B--2---:R-:W-:Y:S02]  /*38b0*/  HMMA.16816.F32 R64, R40.reuse, R56, RZ ;  /* 0x000000382840723c */ /* 0x044fe400000018ff */
[----:B------:R-:W2:Y:S06]  /*38c0*/  MUFU.TANH R2, R2 ;  /* 0x0000000200027308 */ /* 0x000eac0000002400 */
[----:B------:R-:W-:Y:S01]  /*38d0*/  HMMA.16816.F32 R56, R40, R58, RZ ;  /* 0x0000003a2838723c */ /* 0x000fe200000018ff */
[----:B-1----:R-:W-:Y:S01]  /*38e0*/  IMAD.U32 R28, RZ, RZ, UR22 ;  /* 0x00000016ff1c7e24 */ /* 0x002fe2000f8e00ff */
[----:B------:R-:W-:Y:S03]  /*38f0*/  MUFU.TANH R6, R6 ;  /* 0x0000000600067308 */ /* 0x000fe60000002400 */
[----:B------:R-:W-:-:S03]  /*3900*/  IMAD R28, R28, 0x80, R197 ;  /* 0x000000801c1c7824 */ /* 0x000fc600078e02c5 */
[-C--:B------:R-:W-:Y:S02]  /*3910*/  HMMA.16816.F32 R44, R44, R94.reuse, RZ ;  /* 0x0000005e2c2c723c */ /* 0x080fe400000018ff */
[C---:B------:R-:W-:Y:S01]  /*3920*/  ISETP.GE.AND P0, PT, R28.reuse, R207, PT ;  /* 0x000000cf1c00720c */ /* 0x040fe20003f06270 */
[----:B------:R-:W1:Y:S01]  /*3930*/  MUFU.TANH R3, R3 ;  /* 0x0000000300037308 */ /* 0x000e620000002400 */
[C---:B------:R-:W-:Y:S02]  /*3940*/  ISETP.GE.AND P6, PT, R28.reuse, R205, PT ;  /* 0x000000cd1c00720c */ /* 0x040fe40003fc6270 */
[C---:B------:R-:W-:Y:S02]  /*3950*/  ISETP.LT.OR P0, PT, R28.reuse, R208, P0 ;  /* 0x000000d01c00720c */ /* 0x040fe40000701670 */
[----:B------:R-:W-:Y:S01]  /*3960*/  HMMA.16816.F32 R40, R40, R94, RZ ;  /* 0x0000005e2828723c */ /* 0x000fe200000018ff */
[----:B------:R-:W-:Y:S01]  /*3970*/  ISETP.GE.AND P5, PT, R28, R203, PT ;  /* 0x000000cb1c00720c */ /* 0x000fe20003fa6270 */
[----:B------:R-:W5:Y:S01]  /*3980*/  LDSM.16.M88.4 R92, [R193+0x1800] ;  /* 0x00180000c15c783b */ /* 0x000f620000000200 */
[----:B---3--:R-:W-:Y:S01]  /*3990*/  FSEL R134, R134, -INF , !P0 ;  /* 0xff80000086867808 */ /* 0x008fe20004000000 */
[----:B------:R-:W3:Y:S01]  /*39a0*/  MUFU.TANH R0, R0 ;  /* 0x0000000000007308 */ /* 0x000ee20000002400 */
[----:B------:R-:W-:Y:S01]  /*39b0*/  ISETP.GE.AND P0, PT, R28, R199, PT ;  /* 0x000000c71c00720c */ /* 0x000fe20003f06270 */
[----:B------:R-:W-:-:S04]  /*39c0*/  DEPBAR.LE SB0, 0x0 ;  /* 0x000080000000791a */ /* 0x000fc80000000000 */
[-C--:B------:R-:W-:Y:S01]  /*39d0*/  HMMA.16816.F32 R48, R104, R88.reuse, R48 ;  /* 0x000000586830723c */ /* 0x080fe20000001830 */
[C---:B------:R-:W-:Y:S01]  /*39e0*/  ISETP.LT.OR P0, PT, R28.reuse, R202, P0 ;  /* 0x000000ca1c00720c */ /* 0x040fe20000701670 */
[----:B------:R1:W-:Y:S01]  /*39f0*/  MUFU.TANH R165, R31 ;  /* 0x0000001f00a57308 */ /* 0x0003e20000002400 */
[C---:B------:R-:W-:Y:S02]  /*3a00*/  ISETP.LT.OR P6, PT, R28.reuse, R206, P6 ;  /* 0x000000ce1c00720c */ /* 0x040fe400037c1670 */
[----:B------:R-:W-:Y:S02]  /*3a10*/  ISETP.LT.OR P5, PT, R28, R204, P5 ;  /* 0x000000cc1c00720c */ /* 0x000fe40002fa1670 */
[----:B------:R-:W-:Y:S01]  /*3a20*/  FSEL R132, R132, -INF , !P6 ;  /* 0xff80000084847808 */ /* 0x000fe20007000000 */
[----:B------:R-:W-:Y:S02]  /*3a30*/  HMMA.16816.F32 R52, R108, R88, R52 ;  /* 0x000000586c34723c */ /* 0x000fe40000001834 */
[----:B------:R2:W-:Y:S06]  /*3a40*/  MUFU.TANH R88, R84 ;  /* 0x0000005400587308 */ /* 0x0005ec0000002400 */
[----:B------:R-:W-:Y:S02]  /*3a50*/  HMMA.16816.F32 R20, R104, R102, R20 ;  /* 0x000000666814723c */ /* 0x000fe40000001814 */
[----:B------:R3:W-:Y:S01]  /*3a60*/  MUFU.TANH R131, R30 ;  /* 0x0000001e00837308 */ /* 0x0007e20000002400 */
[----:B-1----:R-:W-:-:S05]  /*3a70*/  FMUL.FTZ R31, R87, c[0x0][0x2ec] ;  /* 0x0000bb00571f7a20 */ /* 0x002fca0000410000 */
[-C--:B------:R-:W-:Y:S01]  /*3a80*/  HMMA.16816.F32 R44, R104, R90.reuse, R44 ;  /* 0x0000005a682c723c */ /* 0x080fe2000000182c */
[----:B------:R-:W-:Y:S01]  /*3a90*/  FMUL.FTZ R48, R48, c[0x0][0x2ec] ;  /* 0x0000bb0030307a20 */ /* 0x000fe20000410000 */
[----:B--2---:R-:W-:Y:S01]  /*3aa0*/  IADD3 R84, R28, 0x1, RZ ;  /* 0x000000011c547810 */ /* 0x004fe20007ffe0ff */
[----:B------:R1:W-:Y:S01]  /*3ab0*/  MUFU.TANH R87, R85 ;  /* 0x0000005500577308 */ /* 0x0003e20000002400 */
[----:B------:R-:W-:Y:S02]  /*3ac0*/  FMUL.FTZ R49, R49, c[0x0][0x2ec] ;  /* 0x0000bb0031317a20 */ /* 0x000fe40000410000 */
[----:B------:R-:W-:Y:S01]  /*3ad0*/  ISETP.GE.AND P1, PT, R84, R207, PT ;  /* 0x000000cf5400720c */ /* 0x000fe20003f26270 */
[----:B------:R-:W-:Y:S01]  /*3ae0*/  FMUL.FTZ R50, R50, c[0x0][0x2ec] ;  /* 0x0000bb0032327a20 */ /* 0x000fe20000410000 */
[C---:B------:R-:W-:Y:S01]  /*3af0*/  ISETP.GE.AND P4, PT, R84.reuse, R205, PT ;  /* 0x000000cd5400720c */ /* 0x040fe20003f86270 */
[C---:B------:R-:W-:Y:S01]  /*3b00*/  HMMA.16816.F32 R40, R108.reuse, R90, R40 ;  /* 0x0000005a6c28723c */ /* 0x040fe20000001828 */
[----:B------:R-:W-:Y:S01]  /*3b10*/  ISETP.GE.AND P3, PT, R84, R203, PT ;  /* 0x000000cb5400720c */ /* 0x000fe20003f66270 */
[----:B---3--:R-:W-:Y:S01]  /*3b20*/  FMUL.FTZ R30, R80, c[0x0][0x2ec] ;  /* 0x0000bb00501e7a20 */ /* 0x008fe20000410000 */
[C---:B------:R-:W-:Y:S01]  /*3b30*/  ISETP.GE.AND P2, PT, R84.reuse, R199, PT ;  /* 0x000000c75400720c */ /* 0x040fe20003f46270 */
[----:B------:R-:W-:Y:S01]  /*3b40*/  MUFU.TANH R89, R86 ;  /* 0x0000005600597308 */ /* 0x000fe20000002400 */
[----:B------:R-:W-:Y:S01]  /*3b50*/  ISETP.LT.OR P1, PT, R84, R208, P1 ;  /* 0x000000d05400720c */ /* 0x000fe20000f21670 */
[----:B------:R-:W-:Y:S01]  /*3b60*/  FMUL.FTZ R54, R54, c[0x0][0x2ec] ;  /* 0x0000bb0036367a20 */ /* 0x000fe20000410000 */
[C---:B------:R-:W-:Y:S01]  /*3b70*/  ISETP.LT.OR P4, PT, R84.reuse, R206, P4 ;  /* 0x000000ce5400720c */ /* 0x040fe20002781670 */
[----:B------:R-:W-:Y:S01]  /*3b80*/  FMUL.FTZ R90, R83, c[0x0][0x2ec] ;  /* 0x0000bb00535a7a20 */ /* 0x000fe20000410000 */
[C---:B------:R-:W-:Y:S01]  /*3b90*/  ISETP.LT.OR P3, PT, R84.reuse, R204, P3 ;  /* 0x000000cc5400720c */ /* 0x040fe20001f61670 */
[----:B------:R-:W-:Y:S01]  /*3ba0*/  HMMA.16816.F32 R76, R108, R102, R76 ;  /* 0x000000666c4c723c */ /* 0x000fe2000000184c */
[----:B------:R-:W-:Y:S01]  /*3bb0*/  ISETP.LT.OR P2, PT, R84, R202, P2 ;  /* 0x000000ca5400720c */ /* 0x000fe20001741670 */
[----:B------:R-:W-:Y:S01]  /*3bc0*/  FMUL.FTZ R84, R81, c[0x0][0x2ec] ;  /* 0x0000bb0051547a20 */ /* 0x000fe20000410000 */
[----:B-1----:R-:W-:Y:S01]  /*3bd0*/  IADD3 R85, R28, 0x8, RZ ;  /* 0x000000081c557810 */ /* 0x002fe20007ffe0ff */
[----:B------:R-:W-:Y:S01]  /*3be0*/  FMUL.FTZ R81, R82, c[0x0][0x2ec] ;  /* 0x0000bb0052517a20 */ /* 0x000fe20000410000 */
[----:B------:R-:W-:Y:S01]  /*3bf0*/  IADD3 R80, R28, 0x9, RZ ;  /* 0x000000091c507810 */ /* 0x000fe20007ffe0ff */
[----:B------:R1:W-:Y:S01]  /*3c00*/  MUFU.TANH R82, R84 ;  /* 0x0000005400527308 */ /* 0x0003e20000002400 */
[----:B------:R-:W-:Y:S01]  /*3c10*/  ISETP.GE.AND P6, PT, R85, R207, PT ;  /* 0x000000cf5500720c */ /* 0x000fe20003fc6270 */
[----:B------:R-:W-:Y:S01]  /*3c20*/  FMUL.FTZ R20, R20, c[0x0][0x2ec] ;  /* 0x0000bb0014147a20 */ /* 0x000fe20000410000 */
[----:B------:R-:W-:Y:S01]  /*3c30*/  FSEL R133, R133, -INF , !P1 ;  /* 0xff80000085857808 */ /* 0x000fe20004800000 */
[-C--:B------:R-:W-:Y:S01]  /*3c40*/  HMMA.16816.F32 R12, R104, R98.reuse, R12 ;  /* 0x00000062680c723c */ /* 0x080fe2000000180c */
[-C--:B------:R-:W-:Y:S01]  /*3c50*/  ISETP.GE.AND P1, PT, R85, R199.reuse, PT ;  /* 0x000000c75500720c */ /* 0x080fe20003f26270 */
[----:B------:R-:W-:Y:S01]  /*3c60*/  FMUL.FTZ R23, R23, c[0x0][0x2ec] ;  /* 0x0000bb0017177a20 */ /* 0x000fe20000410000 */
[C---:B------:R-:W-:Y:S01]  /*3c70*/  ISETP.LT.OR P6, PT, R85.reuse, R208, P6 ;  /* 0x000000d05500720c */ /* 0x040fe200037c1670 */
[----:B------:R2:W-:Y:S01]  /*3c80*/  MUFU.TANH R83, R81 ;  /* 0x0000005100537308 */ /* 0x0005e20000002400 */
[----:B------:R-:W-:Y:S01]  /*3c90*/  ISETP.LT.OR P1, PT, R85, R202, P1 ;  /* 0x000000ca5500720c */ /* 0x000fe20000f21670 */
[----:B------:R-:W-:Y:S01]  /*3ca0*/  FMUL.FTZ R22, R22, c[0x0][0x2ec] ;  /* 0x0000bb0016167a20 */ /* 0x000fe20000410000 */
[----:B------:R-:W-:Y:S01]  /*3cb0*/  FSEL R135, R135, -INF , !P6 ;  /* 0xff80000087877808 */ /* 0x000fe20007000000 */
[----:B------:R-:W-:Y:S01]  /*3cc0*/  HMMA.16816.F32 R68, R108, R98, R68 ;  /* 0x000000626c44723c */ /* 0x000fe20000001844 */
[----:B------:R-:W-:Y:S01]  /*3cd0*/  ISETP.GE.AND P6, PT, R80, R199, PT ;  /* 0x000000c75000720c */ /* 0x000fe20003fc6270 */
[----:B------:R-:W-:Y:S01]  /*3ce0*/  FMUL.FTZ R21, R21, c[0x0][0x2ec] ;  /* 0x0000bb0015157a20 */ /* 0x000fe20000410000 */
[----:B----4-:R-:W-:Y:S01]  /*3cf0*/  FSEL R139, R139, -INF , !P1 ;  /* 0xff8000008b8b7808 */ /* 0x010fe20004800000 */
[----:B------:R3:W-:Y:S01]  /*3d00*/  MUFU.TANH R173, R20 ;  /* 0x0000001400ad7308 */ /* 0x0007e20000002400 */
[----:B-1----:R-:W-:Y:S01]  /*3d10*/  FSEL R84, R2, -INF , !P0 ;  /* 0xff80000002547808 */ /* 0x002fe20004000000 */
[----:B------:R-:W-:Y:S01]  /*3d20*/  FMUL.FTZ R77, R77, c[0x0][0x2ec] ;  /* 0x0000bb004d4d7a20 */ /* 0x000fe20000410000 */
[----:B------:R-:W-:Y:S01]  /*3d30*/  FSEL R2, R7, -INF , !P4 ;  /* 0xff80000007027808 */ /* 0x000fe20006000000 */
[C---:B------:R-:W-:Y:S01]  /*3d40*/  HMMA.16816.F32 R16, R104.reuse, R96, R16 ;  /* 0x000000606810723c */ /* 0x040fe20000001810 */
[----:B------:R-:W-:Y:S01]  /*3d50*/  FSEL R7, R3, -INF , !P3 ;  /* 0xff80000003077808 */ /* 0x000fe20005800000 */
[----:B------:R-:W-:Y:S01]  /*3d60*/  FMUL.FTZ R76, R76, c[0x0][0x2ec] ;  /* 0x0000bb004c4c7a20 */ /* 0x000fe20000410000 */
[-C--:B------:R-:W-:Y:S01]  /*3d70*/  ISETP.GE.AND P3, PT, R80, R205.reuse, PT ;  /* 0x000000cd5000720c */ /* 0x080fe20003f66270 */
[----:B------:R-:W1:Y:S01]  /*3d80*/  MUFU.TANH R120, R120 ;  /* 0x0000007800787308 */ /* 0x000e620000002400 */
[----:B--2---:R-:W-:Y:S01]  /*3d90*/  FSEL R81, R6, -INF , !P5 ;  /* 0xff80000006517808 */ /* 0x004fe20006800000 */
[----:B------:R-:W-:Y:S01]  /*3da0*/  FMUL.FTZ R78, R78, c[0x0][0x2ec] ;  /* 0x0000bb004e4e7a20 */ /* 0x000fe20000410000 */
[C---:B------:R-:W-:Y:S01]  /*3db0*/  ISETP.GE.AND P5, PT, R85.reuse, R205, PT ;  /* 0x000000cd5500720c */ /* 0x040fe20003fa6270 */
[C---:B------:R-:W-:Y:S01]  /*3dc0*/  HMMA.16816.F32 R24, R104.reuse, R100, R24 ;  /* 0x000000646818723c */ /* 0x040fe20000001818 */
[C---:B------:R-:W-:Y:S01]  /*3dd0*/  ISETP.GE.AND P0, PT, R85.reuse, R203, PT ;  /* 0x000000cb5500720c */ /* 0x040fe20003f06270 */
[----:B------:R-:W-:Y:S01]  /*3de0*/  FMUL.FTZ R217, R12, c[0x0][0x2ec] ;  /* 0x0000bb000cd97a20 */ /* 0x000fe20000410000 */
[----:B------:R-:W-:Y:S01]  /*3df0*/  ISETP.GE.AND P4, PT, R80, R207, PT ;  /* 0x000000cf5000720c */ /* 0x000fe20003f86270 */
[----:B------:R-:W2:Y:S01]  /*3e00*/  MUFU.TANH R116, R116 ;  /* 0x0000007400747308 */ /* 0x000ea20000002400 */
[-C--:B------:R-:W-:Y:S01]  /*3e10*/  ISETP.LT.OR P5, PT, R85, R206.reuse, P5 ;  /* 0x000000ce5500720c */ /* 0x080fe20002fa1670 */
[----:B------:R-:W-:Y:S01]  /*3e20*/  FMUL.FTZ R13, R13, c[0x0][0x2ec] ;  /* 0x0000bb000d0d7a20 */ /* 0x000fe20000410000 */
[----:B------:R-:W-:Y:S01]  /*3e30*/  FSEL R6, R0, -INF , !P2 ;  /* 0xff80000000067808 */ /* 0x000fe20005000000 */
[-C--:B-----5:R-:W-:Y:S01]  /*3e40*/  HMMA.16816.F32 R8, R104, R92.reuse, R8 ;  /* 0x0000005c6808723c */ /* 0x0a0fe20000001808 */
[----:B------:R-:W-:Y:S01]  /*3e50*/  ISETP.LT.OR P3, PT, R80, R206, P3 ;  /* 0x000000ce5000720c */ /* 0x000fe20001f61670 */
[----:B------:R-:W-:Y:S01]  /*3e60*/  FMUL.FTZ R14, R14, c[0x0][0x2ec] ;  /* 0x0000bb000e0e7a20 */ /* 0x000fe20000410000 */
[C---:B------:R-:W-:Y:S01]  /*3e70*/  IADD3 R0, R28.reuse, 0x10, RZ ;  /* 0x000000101c007810 */ /* 0x040fe20007ffe0ff */
[----:B------:R-:W-:Y:S01]  /*3e80*/  MUFU.TANH R91, R76 ;  /* 0x0000004c005b7308 */ /* 0x000fe20000002400 */
[----:B------:R-:W-:Y:S01]  /*3e90*/  IADD3 R3, R28, 0x11, RZ ;  /* 0x000000111c037810 */ /* 0x000fe20007ffe0ff */
[----:B------:R-:W-:Y:S01]  /*3ea0*/  FMUL.FTZ R178, R15, c[0x0][0x2ec] ;  /* 0x0000bb000fb27a20 */ /* 0x000fe20000410000 */
[----:B------:R-:W-:Y:S01]  /*3eb0*/  ISETP.GE.AND P2, PT, R80, R203, PT ;  /* 0x000000cb5000720c */ /* 0x000fe20003f46270 */
[C---:B------:R-:W-:Y:S01]  /*3ec0*/  HMMA.16816.F32 R64, R108.reuse, R92, R64 ;  /* 0x0000005c6c40723c */ /* 0x040fe20000001840 */
[----:B------:R-:W-:Y:S01]  /*3ed0*/  ISETP.LT.OR P0, PT, R85, R204, P0 ;  /* 0x000000cc5500720c */ /* 0x000fe20000701670 */
[----:B------:R-:W-:Y:S01]  /*3ee0*/  FMUL.FTZ R16, R16, c[0x0][0x2ec] ;  /* 0x0000bb0010107a20 */ /* 0x000fe20000410000 */
[----:B------:R-:W-:Y:S01]  /*3ef0*/  ISETP.LT.OR P4, PT, R80, R208, P4 ;  /* 0x000000d05000720c */ /* 0x000fe20002781670 */
[----:B------:R-:W4:Y:S01]  /*3f00*/  MUFU.TANH R112, R112 ;  /* 0x0000007000707308 */ /* 0x000f220000002400 */
[----:B------:R-:W-:Y:S01]  /*3f10*/  FSEL R136, R136, -INF , !P5 ;  /* 0xff80000088887808 */ /* 0x000fe20006800000 */
[----:B------:R-:W-:Y:S01]  /*3f20*/  FMUL.FTZ R17, R17, c[0x0][0x2ec] ;  /* 0x0000bb0011117a20 */ /* 0x000fe20000410000 */
[----:B------:R-:W-:Y:S01]  /*3f30*/  FSEL R141, R141, -INF , !P3 ;  /* 0xff8000008d8d7808 */ /* 0x000fe20005800000 */
[----:B------:R-:W-:Y:S01]  /*3f40*/  FMUL.FTZ R93, R79, c[0x0][0x2ec] ;  /* 0x0000bb004f5d7a20 */ /* 0x000fe20000410000 */
[-C--:B------:R-:W-:Y:S01]  /*3f50*/  ISETP.GE.AND P5, PT, R0, R207.reuse, PT ;  /* 0x000000cf0000720c */ /* 0x080fe20003fa6270 */
[----:B------:R-:W-:Y:S01]  /*3f60*/  HMMA.16816.F32 R72, R108, R96, R72 ;  /* 0x000000606c48723c */ /* 0x000fe20000001848 */
[----:B------:R-:W-:Y:S01]  /*3f70*/  ISETP.GE.AND P3, PT, R3, R207, PT ;  /* 0x000000cf0300720c */ /* 0x000fe20003f66270 */
[----:B------:R5:W-:Y:S01]  /*3f80*/  MUFU.TANH R79, R77 ;  /* 0x0000004d004f7308 */ /* 0x000be20000002400 */
[----:B------:R-:W-:Y:S01]  /*3f90*/  ISETP.LT.OR P2, PT, R80, R204, P2 ;  /* 0x000000cc5000720c */ /* 0x000fe20001741670 */
[----:B------:R-:W-:Y:S01]  /*3fa0*/  FMUL.FTZ R27, R27, c[0x0][0x2ec] ;  /* 0x0000bb001b1b7a20 */ /* 0x000fe20000410000 */
[----:B------:R-:W-:Y:S01]  /*3fb0*/  FSEL R137, R137, -INF , !P0 ;  /* 0xff80000089897808 */ /* 0x000fe20004000000 */
[----:B------:R-:W-:Y:S01]  /*3fc0*/  FMUL.FTZ R209, R19, c[0x0][0x2ec] ;  /* 0x0000bb0013d17a20 */ /* 0x000fe20000410000 */
[----:B------:R-:W-:Y:S01]  /*3fd0*/  FSEL R140, R140, -INF , !P4 ;  /* 0xff8000008c8c7808 */ /* 0x000fe20006000000 */
[-C--:B------:R-:W-:Y:S01]  /*3fe0*/  HMMA.16816.F32 R60, R104, R94.reuse, R60 ;  /* 0x0000005e683c723c */ /* 0x080fe2000000183c */
[C---:B------:R-:W-:Y:S01]  /*3ff0*/  ISETP.GE.AND P0, PT, R0.reuse, R205, PT ;  /* 0x000000cd0000720c */ /* 0x040fe20003f06270 */
[----:B------:R-:W1:Y:S01]  /*4000*/  MUFU.TANH R114, R114 ;  /* 0x0000007200727308 */ /* 0x000e620000002400 */
[----:B------:R-:W-:Y:S01]  /*4010*/  ISETP.GE.AND P1, PT, R0, R203, PT ;  /* 0x000000cb0000720c */ /* 0x000fe20003f26270 */
[----:B------:R-:W-:Y:S01]  /*4020*/  FMUL.FTZ R215, R18, c[0x0][0x2ec] ;  /* 0x0000bb0012d77a20 */ /* 0x000fe20000410000 */
[----:B------:R-:W-:Y:S01]  /*4030*/  ISETP.GE.AND P4, PT, R0, R199, PT ;  /* 0x000000c70000720c */ /* 0x000fe20003f86270 */
[----:B------:R-:W-:Y:S01]  /*4040*/  FMUL.FTZ R24, R24, c[0x0][0x2ec] ;  /* 0x0000bb0018187a20 */ /* 0x000fe20000410000 */
[----:B------:R-:W-:Y:S01]  /*4050*/  ISETP.LT.OR P6, PT, R80, R202, P6 ;  /* 0x000000ca5000720c */ /* 0x000fe200037c1670 */
[----:B------:R-:W-:Y:S01]  /*4060*/  HMMA.16816.F32 R56, R108, R94, R56 ;  /* 0x0000005e6c38723c */ /* 0x000fe20000001838 */
[-C--:B------:R-:W-:Y:S01]  /*4070*/  ISETP.LT.OR P5, PT, R0, R208.reuse, P5 ;  /* 0x000000d00000720c */ /* 0x080fe20002fa1670 */
[----:B------:R-:W1:Y:S01]  /*4080*/  MUFU.TANH R113, R113 ;  /* 0x0000007100717308 */ /* 0x000e620000002400 */
[----:B------:R-:W-:Y:S01]  /*4090*/  ISETP.LT.OR P3, PT, R3, R208, P3 ;  /* 0x000000d00300720c */ /* 0x000fe20001f61670 */
[----:B------:R-:W-:Y:S01]  /*40a0*/  FMUL.FTZ R25, R25, c[0x0][0x2ec] ;  /* 0x0000bb0019197a20 */ /* 0x000fe20000410000 */
[----:B------:R-:W-:Y:S01]  /*40b0*/  FSEL R142, R142, -INF , !P2 ;  /* 0xff8000008e8e7808 */ /* 0x000fe20005000000 */
[----:B------:R-:W-:Y:S01]  /*40c0*/  FMUL.FTZ R26, R26, c[0x0][0x2ec] ;  /* 0x0000bb001a1a7a20 */ /* 0x000fe20000410000 */
[----:B---3--:R-:W-:Y:S01]  /*40d0*/  IADD3 R20, R28, 0x18, RZ ;  /* 0x000000181c147810 */ /* 0x008fe20007ffe0ff */
[----:B------:R-:W-:Y:S01]  /*40e0*/  FMUL.FTZ R72, R72, c[0x0][0x2ec] ;  /* 0x0000bb0048487a20 */ /* 0x000fe20000410000 */
[----:B------:R-:W-:Y:S01]  /*40f0*/  ISETP.GE.AND P2, PT, R3, R205, PT ;  /* 0x000000cd0300720c */ /* 0x000fe20003f46270 */
[----:B------:R3:W-:Y:S01]  /*4100*/  MUFU.TANH R214, R23 ;  /* 0x0000001700d67308 */ /* 0x0007e20000002400 */
[C---:B------:R-:W-:Y:S01]  /*4110*/  ISETP.LT.OR P0, PT, R0.reuse, R206, P0 ;  /* 0x000000ce0000720c */ /* 0x040fe20000701670 */
[----:B------:R-:W-:Y:S01]  /*4120*/  FMUL.FTZ R9, R9, c[0x0][0x2ec] ;  /* 0x0000bb0009097a20 */ /* 0x000fe20000410000 */
[C---:B------:R-:W-:Y:S01]  /*4130*/  ISETP.LT.OR P1, PT, R0.reuse, R204, P1 ;  /* 0x000000cc0000720c */ /* 0x040fe20000f21670 */
[----:B------:R-:W-:Y:S01]  /*4140*/  FMUL.FTZ R73, R73, c[0x0][0x2ec] ;  /* 0x0000bb0049497a20 */ /* 0x000fe20000410000 */
[----:B------:R-:W-:Y:S01]  /*4150*/  ISETP.LT.OR P4, PT, R0, R202, P4 ;  /* 0x000000ca0000720c */ /* 0x000fe20002781670 */
[----:B------:R-:W-:Y:S01]  /*4160*/  FMUL.FTZ R74, R74, c[0x0][0x2ec] ;  /* 0x0000bb004a4a7a20 */ /* 0x000fe20000410000 */
[----:B------:R-:W-:Y:S01]  /*4170*/  FSEL R98, R128, -INF , !P6 ;  /* 0xff80000080627808 */ /* 0x000fe20007000000 */
[----:B------:R-:W-:Y:S01]  /*4180*/  MUFU.TANH R117, R117 ;  /* 0x0000007500757308 */ /* 0x000fe20000002400 */
[----:B------:R-:W-:Y:S01]  /*4190*/  FSEL R0, R129, -INF , !P5 ;  /* 0xff80000081007808 */ /* 0x000fe20006800000 */
[----:B------:R-:W-:Y:S01]  /*41a0*/  FMUL.FTZ R75, R75, c[0x0][0x2ec] ;  /* 0x0000bb004b4b7a20 */ /* 0x000fe20000410000 */
[----:B------:R-:W-:Y:S01]  /*41b0*/  FSEL R143, R143, -INF , !P3 ;  /* 0xff8000008f8f7808 */ /* 0x000fe20005800000 */
[----:B------:R-:W-:Y:S01]  /*41c0*/  FMUL.FTZ R10, R10, c[0x0][0x2ec] ;  /* 0x0000bb000a0a7a20 */ /* 0x000fe20000410000 */
[C---:B------:R-:W-:Y:S01]  /*41d0*/  ISETP.GE.AND P6, PT, R3.reuse, R203, PT ;  /* 0x000000cb0300720c */ /* 0x040fe20003fc6270 */
[----:B------:R-:W-:Y:S01]  /*41e0*/  FMUL.FTZ R8, R8, c[0x0][0x2ec] ;  /* 0x0000bb0008087a20 */ /* 0x000fe20000410000 */
[----:B------:R-:W-:Y:S01]  /*41f0*/  ISETP.GE.AND P5, PT, R3, R199, PT ;  /* 0x000000c70300720c */ /* 0x000fe20003fa6270 */
[----:B------:R-:W-:Y:S01]  /*4200*/  MUFU.TANH R121, R121 ;  /* 0x0000007900797308 */ /* 0x000fe20000002400 */
[----:B------:R-:W-:Y:S01]  /*4210*/  ISETP.GE.AND P3, PT, R20, R207, PT ;  /* 0x000000cf1400720c */ /* 0x000fe20003f66270 */
[----:B------:R-:W-:Y:S01]  /*4220*/  FMUL.FTZ R11, R11, c[0x0][0x2ec] ;  /* 0x0000bb000b0b7a20 */ /* 0x000fe20000410000 */
[----:B------:R-:W-:Y:S01]  /*4230*/  ISETP.LT.OR P2, PT, R3, R206, P2 ;  /* 0x000000ce0300720c */ /* 0x000fe20001741670 */
[----:B------:R-:W-:Y:S01]  /*4240*/  FMUL.FTZ R71, R71, c[0x0][0x2ec] ;  /* 0x0000bb0047477a20 */ /* 0x000fe20000410000 */
[C---:B------:R-:W-:Y:S01]  /*4250*/  ISETP.LT.OR P6, PT, R3.reuse, R204, P6 ;  /* 0x000000cc0300720c */ /* 0x040fe200037c1670 */
[----:B------:R-:W-:Y:S01]  /*4260*/  FMUL.FTZ R66, R66, c[0x0][0x2ec] ;  /* 0x0000bb0042427a20 */ /* 0x000fe20000410000 */
[----:B------:R-:W-:Y:S01]  /*4270*/  ISETP.LT.OR P5, PT, R3, R202, P5 ;  /* 0x000000ca0300720c */ /* 0x000fe20002fa1670 */
[----:B------:R-:W1:Y:S01]  /*4280*/  MUFU.TANH R115, R115 ;  /* 0x0000007300737308 */ /* 0x000e620000002400 */
[----:B------:R-:W-:Y:S01]  /*4290*/  ISETP.LT.OR P3, PT, R20, R208, P3 ;  /* 0x000000d01400720c */ /* 0x000fe20001f61670 */
[----:B------:R-:W-:Y:S01]  /*42a0*/  FMUL.FTZ R67, R67, c[0x0][0x2ec] ;  /* 0x0000bb0043437a20 */ /* 0x000fe20000410000 */
[----:B------:R-:W-:Y:S01]  /*42b0*/  IADD3 R3, R28, 0x19, RZ ;  /* 0x000000191c037810 */ /* 0x000fe20007ffe0ff */
[----:B------:R-:W-:Y:S01]  /*42c0*/  FMUL.FTZ R58, R58, c[0x0][0x2ec] ;  /* 0x0000bb003a3a7a20 */ /* 0x000fe20000410000 */
[----:B------:R-:W-:Y:S01]  /*42d0*/  FSEL R144, R144, -INF , !P0 ;  /* 0xff80000090907808 */ /* 0x000fe20004000000 */
[----:B------:R-:W-:Y:S01]  /*42e0*/  FMUL.FTZ R62, R62, c[0x0][0x2ec] ;  /* 0x0000bb003e3e7a20 */ /* 0x000fe20000410000 */
[----:B------:R-:W-:Y:S01]  /*42f0*/  FSEL R145, R145, -INF , !P2 ;  /* 0xff80000091917808 */ /* 0x000fe20005000000 */
[----:B------:R-:W1:Y:S01]  /*4300*/  MUFU.TANH R36, R36 ;  /* 0x0000002400247308 */ /* 0x000e620000002400 */
[----:B------:R-:W-:Y:S01]  /*4310*/  FSEL R146, R146, -INF , !P1 ;  /* 0xff80000092927808 */ /* 0x000fe20004800000 */
[----:B------:R-:W-:Y:S01]  /*4320*/  FMUL.FTZ R61, R61, c[0x0][0x2ec] ;  /* 0x0000bb003d3d7a20 */ /* 0x000fe20000410000 */
[C---:B------:R-:W-:Y:S01]  /*4330*/  ISETP.GE.AND P0, PT, R20.reuse, R205, PT ;  /* 0x000000cd1400720c */ /* 0x040fe20003f06270 */
[----:B------:R-:W-:Y:S01]  /*4340*/  FMUL.FTZ R63, R63, c[0x0][0x2ec] ;  /* 0x0000bb003f3f7a20 */ /* 0x000fe20000410000 */
[C---:B------:R-:W-:Y:S01]  /*4350*/  ISETP.GE.AND P2, PT, R20.reuse, R203, PT ;  /* 0x000000cb1400720c */ /* 0x040fe20003f46270 */
[----:B------:R-:W-:Y:S01]  /*4360*/  FMUL.FTZ R59, R59, c[0x0][0x2ec] ;  /* 0x0000bb003b3b7a20 */ /* 0x000fe20000410000 */
[----:B------:R-:W-:Y:S01]  /*4370*/  ISETP.GE.AND P1, PT, R20, R199, PT ;  /* 0x000000c71400720c */ /* 0x000fe20003f26270 */
[----:B------:R1:W-:Y:S01]  /*4380*/  MUFU.TANH R183, R22 ;  /* 0x0000001600b77308 */ /* 0x0003e20000002400 */
[----:B------:R-:W-:Y:S01]  /*4390*/  FSEL R147, R147, -INF , !P6 ;  /* 0xff80000093937808 */ /* 0x000fe20007000000 */
[----:B------:R-:W-:Y:S01]  /*43a0*/  FMUL.FTZ R60, R60, c[0x0][0x2ec] ;  /* 0x0000bb003c3c7a20 */ /* 0x000fe20000410000 */
[----:B------:R-:W-:Y:S01]  /*43b0*/  FSEL R86, R148, -INF , !P4 ;  /* 0xff80000094567808 */ /* 0x000fe20006000000 */
[----:B------:R-:W-:Y:S01]  /*43c0*/  FMUL.FTZ R42, R42, c[0x0][0x2ec] ;  /* 0x0000bb002a2a7a20 */ /* 0x000fe20000410000 */
[----:B------:R-:W-:Y:S01]  /*43d0*/  FSEL R85, R149, -INF , !P5 ;  /* 0xff80000095557808 */ /* 0x000fe20006800000 */
[----:B------:R-:W-:Y:S01]  /*43e0*/  FMUL.FTZ R44, R44, c[0x0][0x2ec] ;  /* 0x0000bb002c2c7a20 */ /* 0x000fe20000410000 */
[----:B------:R-:W-:Y:S01]  /*43f0*/  FSEL R150, R150, -INF , !P3 ;  /* 0xff80000096967808 */ /* 0x000fe20005800000 */
[----:B------:R-:W-:Y:S01]  /*4400*/  MUFU.TANH R176, R21 ;  /* 0x0000001500b07308 */ /* 0x000fe20000002400 */
[----:B------:R-:W-:Y:S01]  /*4410*/  ISETP.GE.AND P6, PT, R3, R207, PT ;  /* 0x000000cf0300720c */ /* 0x000fe20003fc6270 */
[----:B------:R-:W-:Y:S01]  /*4420*/  FMUL.FTZ R55, R55, c[0x0][0x2ec] ;  /* 0x0000bb0037377a20 */ /* 0x000fe20000410000 */
[----:B------:R-:W-:Y:S01]  /*4430*/  ISETP.GE.AND P4, PT, R3, R205, PT ;  /* 0x000000cd0300720c */ /* 0x000fe20003f86270 */
[----:B------:R-:W-:Y:S01]  /*4440*/  FMUL.FTZ R51, R51, c[0x0][0x2ec] ;  /* 0x0000bb0033337a20 */ /* 0x000fe20000410000 */
[C---:B------:R-:W-:Y:S01]  /*4450*/  ISETP.GE.AND P5, PT, R3.reuse, R203, PT ;  /* 0x000000cb0300720c */ /* 0x040fe20003fa6270 */
[----:B------:R-:W-:Y:S01]  /*4460*/  FMUL.FTZ R40, R40, c[0x0][0x2ec] ;  /* 0x0000bb0028287a20 */ /* 0x000fe20000410000 */
[----:B------:R-:W-:Y:S01]  /*4470*/  ISETP.GE.AND P3, PT, R3, R199, PT ;  /* 0x000000c70300720c */ /* 0x000fe20003f66270 */
[----:B------:R1:W-:Y:S01]  /*4480*/  MUFU.TANH R220, R16 ;  /* 0x0000001000dc7308 */ /* 0x0003e20000002400 */
[C---:B------:R-:W-:Y:S01]  /*4490*/  ISETP.LT.OR P0, PT, R20.reuse, R206, P0 ;  /* 0x000000ce1400720c */ /* 0x040fe20000701670 */
[----:B------:R-:W-:Y:S01]  /*44a0*/  FMUL.FTZ R45, R45, c[0x0][0x2ec] ;  /* 0x0000bb002d2d7a20 */ /* 0x000fe20000410000 */
[----:B------:R-:W-:Y:S01]  /*44b0*/  ISETP.LT.OR P2, PT, R20, R204, P2 ;  /* 0x000000cc1400720c */ /* 0x000fe20001741670 */
[----:B------:R-:W-:Y:S01]  /*44c0*/  FMUL.FTZ R46, R46, c[0x0][0x2ec] ;  /* 0x0000bb002e2e7a20 */ /* 0x000fe20000410000 */
[----:B------:R-:W-:Y:S01]  /*44d0*/  ISETP.LT.OR P1, PT, R20, R202, P1 ;  /* 0x000000ca1400720c */ /* 0x000fe20000f21670 */
[----:B------:R-:W-:Y:S01]  /*44e0*/  FMUL.FTZ R47, R47, c[0x0][0x2ec] ;  /* 0x0000bb002f2f7a20 */ /* 0x000fe20000410000 */
[----:B------:R-:W-:Y:S01]  /*44f0*/  IADD3 R20, R28, 0x20, RZ ;  /* 0x000000201c147810 */ /* 0x000fe20007ffe0ff */
[----:B------:R1:W-:Y:S01]  /*4500*/  MUFU.TANH R219, R17 ;  /* 0x0000001100db7308 */ /* 0x0003e20000002400 */
[----:B------:R-:W-:Y:S01]  /*4510*/  ISETP.LT.OR P6, PT, R3, R208, P6 ;  /* 0x000000d00300720c */ /* 0x000fe200037c1670 */
[----:B------:R-:W-:Y:S01]  /*4520*/  FMUL.FTZ R43, R43, c[0x0][0x2ec] ;  /* 0x0000bb002b2b7a20 */ /* 0x000fe20000410000 */
[----:B------:R-:W-:-:S02]  /*4530*/  ISETP.LT.OR P4, PT, R3, R206, P4 ;  /* 0x000000ce0300720c */ /* 0x000fc40002781670 */
[C---:B------:R-:W-:Y:S02]  /*4540*/  ISETP.LT.OR P5, PT, R3.reuse, R204, P5 ;  /* 0x000000cc0300720c */ /* 0x040fe40002fa1670 */
[----:B------:R-:W-:Y:S01]  /*4550*/  ISETP.LT.OR P3, PT, R3, R202, P3 ;  /* 0x000000ca0300720c */ /* 0x000fe20001f61670 */
[----:B------:R-:W1:Y:S01]  /*4560*/  MUFU.TANH R39, R39 ;  /* 0x0000002700277308 */ /* 0x000e620000002400 */
[----:B------:R-:W-:Y:S02]  /*4570*/  IADD3 R3, R28, 0x21, RZ ;  /* 0x000000211c037810 */ /* 0x000fe40007ffe0ff */
[----:B------:R-:W-:Y:S02]  /*4580*/  FSEL R151, R151, -INF , !P0 ;  /* 0xff80000097977808 */ /* 0x000fe40004000000 */
[----:B------:R-:W-:Y:S02]  /*4590*/  ISETP.GE.AND P0, PT, R20, R207, PT ;  /* 0x000000cf1400720c */ /* 0x000fe40003f06270 */
[----:B------:R-:W-:Y:S01]  /*45a0*/  FSEL R152, R152, -INF , !P2 ;  /* 0xff80000098987808 */ /* 0x000fe20005000000 */
[----:B------:R1:W-:Y:S01]  /*45b0*/  MUFU.TANH R180, R27 ;  /* 0x0000001b00b47308 */ /* 0x0003e20000002400 */
[----:B------:R-:W-:-:S02]  /*45c0*/  FSEL R80, R153, -INF , !P1 ;  /* 0xff80000099507808 */ /* 0x000fc40004800000 */
[----:B------:R-:W-:Y:S02]  /*45d0*/  FSEL R154, R154, -INF , !P6 ;  /* 0xff8000009a9a7808 */ /* 0x000fe40007000000 */
[----:B-----5:R-:W-:Y:S02]  /*45e0*/  FSEL R77, R156, -INF , !P5 ;  /* 0xff8000009c4d7808 */ /* 0x020fe40006800000 */
[C---:B------:R-:W-:Y:S01]  /*45f0*/  ISETP.GE.AND P2, PT, R20.reuse, R205, PT ;  /* 0x000000cd1400720c */ /* 0x040fe20003f46270 */
[----:B------:R5:W-:Y:S01]  /*4600*/  MUFU.TANH R92, R72 ;  /* 0x00000048005c7308 */ /* 0x000be20000002400 */
[C---:B------:R-:W-:Y:S02]  /*4610*/  ISETP.GE.AND P1, PT, R20.reuse, R203, PT ;  /* 0x000000cb1400720c */ /* 0x040fe40003f26270 */
[----:B------:R-:W-:Y:S02]  /*4620*/  ISETP.GE.AND P6, PT, R20, R199, PT ;  /* 0x000000c71400720c */ /* 0x000fe40003fc6270 */
[----:B------:R-:W-:-:S02]  /*4630*/  ISETP.GE.AND P5, PT, R3, R205, PT ;  /* 0x000000cd0300720c */ /* 0x000fc40003fa6270 */
[C---:B------:R-:W-:Y:S01]  /*4640*/  ISETP.LT.OR P0, PT, R20.reuse, R208, P0 ;  /* 0x000000d01400720c */ /* 0x040fe20000701670 */
[----:B------:R-:W1:Y:S01]  /*4650*/  MUFU.TANH R37, R37 ;  /* 0x0000002500257308 */ /* 0x000e620000002400 */
[----:B------:R-:W-:Y:S02]  /*4660*/  FSEL R155, R155, -INF , !P4 ;  /* 0xff8000009b9b7808 */ /* 0x000fe40006000000 */
[----:B------:R-:W-:Y:S02]  /*4670*/  ISETP.GE.AND P4, PT, R3, R207, PT ;  /* 0x000000cf0300720c */ /* 0x000fe40003f86270 */
[C---:B------:R-:W-:Y:S02]  /*4680*/  ISETP.LT.OR P2, PT, R20.reuse, R206, P2 ;  /* 0x000000ce1400720c */ /* 0x040fe40001741670 */
[C---:B------:R-:W-:Y:S01]  /*4690*/  ISETP.LT.OR P1, PT, R20.reuse, R204, P1 ;  /* 0x000000cc1400720c */ /* 0x040fe20000f21670 */
[----:B------:R-:W1:Y:S01]  /*46a0*/  MUFU.TANH R38, R38 ;  /* 0x0000002600267308 */ /* 0x000e620000002400 */
[----:B------:R-:W-:-:S02]  /*46b0*/  ISETP.LT.OR P6, PT, R20, R202, P6 ;  /* 0x000000ca1400720c */ /* 0x000fc400037c1670 */
[----:B------:R-:W-:Y:S02]  /*46c0*/  ISETP.LT.OR P5, PT, R3, R206, P5 ;  /* 0x000000ce0300720c */ /* 0x000fe40002fa1670 */
[----:B------:R-:W-:Y:S02]  /*46d0*/  FSEL R76, R157, -INF , !P3 ;  /* 0xff8000009d4c7808 */ /* 0x000fe40005800000 */
[----:B------:R-:W-:Y:S01]  /*46e0*/  FSEL R158, R158, -INF , !P0 ;  /* 0xff8000009e9e7808 */ /* 0x000fe20004000000 */
[----:B------:R-:W1:Y:S01]  /*46f0*/  MUFU.TANH R32, R32 ;  /* 0x0000002000207308 */ /* 0x000e620000002400 */
[----:B------:R-:W-:Y:S02]  /*4700*/  IADD3 R20, R28, 0x28, RZ ;  /* 0x000000281c147810 */ /* 0x000fe40007ffe0ff */
[C---:B------:R-:W-:Y:S02]  /*4710*/  ISETP.GE.AND P3, PT, R3.reuse, R203, PT ;  /* 0x000000cb0300720c */ /* 0x040fe40003f66270 */
[----:B------:R-:W-:-:S02]  /*4720*/  ISETP.GE.AND P0, PT, R3, R199, PT ;  /* 0x000000c70300720c */ /* 0x000fc40003f06270 */
[----:B------:R-:W-:Y:S01]  /*4730*/  ISETP.LT.OR P4, PT, R3, R208, P4 ;  /* 0x000000d00300720c */ /* 0x000fe20002781670 */
[----:B------:R-:W1:Y:S01]  /*4740*/  MUFU.TANH R33, R33 ;  /* 0x0000002100217308 */ /* 0x000e620000002400 */
[----:B------:R-:W-:Y:S02]  /*4750*/  FSEL R161, R161, -INF , !P5 ;  /* 0xff800000a1a17808 */ /* 0x000fe40006800000 */
[----:B------:R-:W-:Y:S02]  /*4760*/  ISETP.GE.AND P5, PT, R20, R203, PT ;  /* 0x000000cb1400720c */ /* 0x000fe40003fa6270 */
[C---:B------:R-:W-:Y:S02]  /*4770*/  ISETP.LT.OR P3, PT, R3.reuse, R204, P3 ;  /* 0x000000cc0300720c */ /* 0x040fe40001f61670 */
[----:B------:R-:W-:Y:S01]  /*4780*/  ISETP.LT.OR P0, PT, R3, R202, P0 ;  /* 0x000000ca0300720c */ /* 0x000fe20000701670 */
[----:B------:R-:W1:Y:S01]  /*4790*/  MUFU.TANH R34, R34 ;  /* 0x0000002200227308 */ /* 0x000e620000002400 */
[----:B------:R-:W-:-:S02]  /*47a0*/  IADD3 R3, R28, 0x29, RZ ;  /* 0x000000291c037810 */ /* 0x000fc40007ffe0ff */
[----:B------:R-:W-:Y:S02]  /*47b0*/  FSEL R159, R159, -INF , !P4 ;  /* 0xff8000009f9f7808 */ /* 0x000fe40006000000 */
[----:B------:R-:W-:Y:S02]  /*47c0*/  FSEL R160, R160, -INF , !P2 ;  /* 0xff800000a0a07808 */ /* 0x000fe40005000000 */
[----:B---3--:R-:W-:Y:S01]  /*47d0*/  FSEL R23, R162, -INF , !P1 ;  /* 0xff800000a2177808 */ /* 0x008fe20004800000 */
[----:B------:R3:W-:Y:S01]  /*47e0*/  MUFU.TANH R218, R13 ;  /* 0x0000000d00da7308 */ /* 0x0007e20000002400 */
[C---:B------:R-:W-:Y:S02]  /*47f0*/  ISETP.GE.AND P4, PT, R20.reuse, R207, PT ;  /* 0x000000cf1400720c */ /* 0x040fe40003f86270 */
[C---:B------:R-:W-:Y:S02]  /*4800*/  ISETP.GE.AND P2, PT, R20.reuse, R205, PT ;  /* 0x000000cd1400720c */ /* 0x040fe40003f46270 */
[----:B------:R-:W-:-:S02]  /*4810*/  ISETP.GE.AND P1, PT, R20, R199, PT ;  /* 0x000000c71400720c */ /* 0x000fc40003f26270 */
[C---:B------:R-:W-:Y:S01]  /*4820*/  ISETP.LT.OR P5, PT, R20.reuse, R204, P5 ;  /* 0x000000cc1400720c */ /* 0x040fe20002fa1670 */
[----:B------:R-:W-:Y:S01]  /*4830*/  MUFU.TANH R29, R29 ;  /* 0x0000001d001d7308 */ /* 0x000fe20000002400 */
[----:B-1----:R-:W-:Y:S02]  /*4840*/  FSEL R22, R163, -INF , !P3 ;  /* 0xff800000a3167808 */ /* 0x002fe40005800000 */
[----:B------:R-:W-:Y:S02]  /*4850*/  ISETP.GE.AND P3, PT, R3, R207, PT ;  /* 0x000000cf0300720c */ /* 0x000fe40003f66270 */
[C---:B------:R-:W-:Y:S02]  /*4860*/  ISETP.LT.OR P4, PT, R20.reuse, R208, P4 ;  /* 0x000000d01400720c */ /* 0x040fe40002781670 */
[C---:B------:R-:W-:Y:S01]  /*4870*/  ISETP.LT.OR P2, PT, R20.reuse, R206, P2 ;  /* 0x000000ce1400720c */ /* 0x040fe20001741670 */
[----:B------:R-:W1:Y:S01]  /*4880*/  MUFU.TANH R31, R31 ;  /* 0x0000001f001f7308 */ /* 0x000e620000002400 */
[----:B------:R-:W-:-:S02]  /*4890*/  ISETP.LT.OR P1, PT, R20, R202, P1 ;  /* 0x000000ca1400720c */ /* 0x000fc40000f21670 */
[----:B------:R-:W-:Y:S02]  /*48a0*/  FSEL R20, R164, -INF , !P6 ;  /* 0xff800000a4147808 */ /* 0x000fe40007000000 */
[----:B------:R-:W-:Y:S02]  /*48b0*/  FSEL R16, R130, -INF , !P0 ;  /* 0xff80000082107808 */ /* 0x000fe40004000000 */
[----:B------:R-:W-:Y:S01]  /*48c0*/  FSEL R21, R120, -INF , !P5 ;  /* 0xff80000078157808 */ /* 0x000fe20006800000 */
[----:B------:R1:W-:Y:S01]  /*48d0*/  MUFU.TANH R182, R14 ;  /* 0x0000000e00b67308 */ /* 0x0003e20000002400 */
[----:B------:R-:W-:Y:S02]  /*48e0*/  IADD3 R17, R28, 0x30, RZ ;  /* 0x000000301c117810 */ /* 0x000fe40007ffe0ff */
[C---:B------:R-:W-:Y:S02]  /*48f0*/  ISETP.GE.AND P6, PT, R3.reuse, R205, PT ;  /* 0x000000cd0300720c */ /* 0x040fe40003fc6270 */
[----:B------:R-:W-:-:S02]  /*4900*/  ISETP.GE.AND P0, PT, R3, R203, PT ;  /* 0x000000cb0300720c */ /* 0x000fc40003f06270 */
[C---:B------:R-:W-:Y:S01]  /*4910*/  ISETP.GE.AND P5, PT, R3.reuse, R199, PT ;  /* 0x000000c70300720c */ /* 0x040fe20003fa6270 */
[----:B------:R-:W1:Y:S01]  /*4920*/  MUFU.TANH R30, R30 ;  /* 0x0000001e001e7308 */ /* 0x000e620000002400 */
[----:B------:R-:W-:Y:S02]  /*4930*/  ISETP.LT.OR P3, PT, R3, R208, P3 ;  /* 0x000000d00300720c */ /* 0x000fe40001f61670 */
[----:B--2---:R-:W-:Y:S02]  /*4940*/  FSEL R107, R116, -INF , !P1 ;  /* 0xff800000746b7808 */ /* 0x004fe40004800000 */
[----:B------:R-:W-:Y:S02]  /*4950*/  ISETP.GE.AND P1, PT, R17, R207, PT ;  /* 0x000000cf1100720c */ /* 0x000fe40003f26270 */
[C---:B------:R-:W-:Y:S01]  /*4960*/  ISETP.LT.OR P6, PT, R3.reuse, R206, P6 ;  /* 0x000000ce0300720c */ /* 0x040fe200037c1670 */
[----:B------:R-:W2:Y:S01]  /*4970*/  MUFU.TANH R90, R90 ;  /* 0x0000005a005a7308 */ /* 0x000ea20000002400 */
[----:B------:R-:W-:-:S02]  /*4980*/  ISETP.LT.OR P0, PT, R3, R204, P0 ;  /* 0x000000cc0300720c */ /* 0x000fc40000701670 */
[----:B------:R-:W-:Y:S02]  /*4990*/  ISETP.LT.OR P5, PT, R3, R202, P5 ;  /* 0x000000ca0300720c */ /* 0x000fe40002fa1670 */
[----:B----4-:R-:W-:Y:S02]  /*49a0*/  FSEL R3, R112, -INF , !P4 ;  /* 0xff80000070037808 */ /* 0x010fe40006000000 */
[----:B------:R-:W-:Y:S01]  /*49b0*/  FSEL R19, R114, -INF , !P2 ;  /* 0xff80000072137808 */ /* 0x000fe20005000000 */
[----:B------:R4:W1:Y:S01]  /*49c0*/  MUFU.TANH R169, R24 ;  /* 0x0000001800a97308 */ /* 0x0008620000002400 */
[----:B------:R-:W-:Y:S02]  /*49d0*/  FSEL R27, R113, -INF , !P3 ;  /* 0xff800000711b7808 */ /* 0x000fe40005800000 */
[C---:B------:R-:W-:Y:S02]  /*49e0*/  ISETP.GE.AND P4, PT, R17.reuse, R205, PT ;  /* 0x000000cd1100720c */ /* 0x040fe40003f86270 */
[----:B------:R-:W-:-:S02]  /*49f0*/  ISETP.GE.AND P2, PT, R17, R203, PT ;  /* 0x000000cb1100720c */ /* 0x000fc40003f46270 */
[C---:B------:R-:W-:Y:S01]  /*4a00*/  ISETP.GE.AND P3, PT, R17.reuse, R199, PT ;  /* 0x000000c71100720c */ /* 0x040fe20003f66270 */
[----:B------:R1:W1:Y:S01]  /*4a10*/  MUFU.TANH R171, R25 ;  /* 0x0000001900ab7308 */ /* 0x0002620000002400 */
[C---:B------:R-:W-:Y:S02]  /*4a20*/  ISETP.LT.OR P1, PT, R17.reuse, R208, P1 ;  /* 0x000000d01100720c */ /* 0x040fe40000f21670 */
[----:B------:R-:W-:Y:S02]  /*4a30*/  IADD3 R18, R28, 0x31, RZ ;  /* 0x000000311c127810 */ /* 0x000fe40007ffe0ff */
[C---:B------:R-:W-:Y:S02]  /*4a40*/  ISETP.LT.OR P4, PT, R17.reuse, R206, P4 ;  /* 0x000000ce1100720c */ /* 0x040fe40002781670 */
[C---:B------:R-:W-:Y:S01]  /*4a50*/  ISETP.LT.OR P2, PT, R17.reuse, R204, P2 ;  /* 0x000000cc1100720c */ /* 0x040fe20001741670 */
[----:B------:R1:W1:Y:S01]  /*4a60*/  MUFU.TANH R181, R26 ;  /* 0x0000001a00b57308 */ /* 0x0002620000002400 */
[----:B------:R-:W-:-:S02]  /*4a70*/  ISETP.LT.OR P3, PT, R17, R202, P3 ;  /* 0x000000ca1100720c */ /* 0x000fc40001f61670 */
[----:B------:R-:W-:Y:S02]  /*4a80*/  FSEL R12, R115, -INF , !P6 ;  /* 0xff800000730c7808 */ /* 0x000fe40007000000 */
[----:B------:R-:W-:Y:S02]  /*4a90*/  FSEL R17, R117, -INF , !P0 ;  /* 0xff80000075117808 */ /* 0x000fe40004000000 */
[----:B------:R-:W-:Y:S01]  /*4aa0*/  FSEL R110, R121, -INF , !P5 ;  /* 0xff800000796e7808 */ /* 0x000fe20006800000 */
[----:B------:R-:W1:Y:S01]  /*4ab0*/  MUFU.TANH R78, R78 ;  /* 0x0000004e004e7308 */ /* 0x000e620000002400 */
[----:B-----5:R-:W-:Y:S02]  /*4ac0*/  FSEL R72, R36, -INF , !P1 ;  /* 0xff80000024487808 */ /* 0x020fe40004800000 */
[C---:B------:R-:W-:Y:S02]  /*4ad0*/  ISETP.GE.AND P6, PT, R18.reuse, R207, PT ;  /* 0x000000cf1200720c */ /* 0x040fe40003fc6270 */
[----:B------:R-:W-:-:S02]  /*4ae0*/  ISETP.GE.AND P0, PT, R18, R205, PT ;  /* 0x000000cd1200720c */ /* 0x000fc40003f06270 */
[C---:B------:R-:W-:Y:S01]  /*4af0*/  ISETP.GE.AND P5, PT, R18.reuse, R203, PT ;  /* 0x000000cb1200720c */ /* 0x040fe20003fa6270 */
[----:B------:R-:W5:Y:S01]  /*4b00*/  MUFU.TANH R93, R93 ;  /* 0x0000005d005d7308 */ /* 0x000f620000002400 */
[C---:B------:R-:W-:Y:S02]  /*4b10*/  ISETP.GE.AND P1, PT, R18.reuse, R199, PT ;  /* 0x000000c71200720c */ /* 0x040fe40003f26270 */
[C---:B------:R-:W-:Y:S02]  /*4b20*/  ISETP.LT.OR P6, PT, R18.reuse, R208, P6 ;  /* 0x000000d01200720c */ /* 0x040fe400037c1670 */
[C---:B------:R-:W-:Y:S02]  /*4b30*/  ISETP.LT.OR P0, PT, R18.reuse, R206, P0 ;  /* 0x000000ce1200720c */ /* 0x040fe40000701670 */
[C---:B------:R-:W-:Y:S01]  /*4b40*/  ISETP.LT.OR P5, PT, R18.reuse, R204, P5 ;  /* 0x000000cc1200720c */ /* 0x040fe20002fa1670 */
[----:B------:R2:W-:Y:S01]  /*4b50*/  MUFU.TANH R175, R9 ;  /* 0x0000000900af7308 */ /* 0x0005e20000002400 */
[----:B------:R-:W-:-:S02]  /*4b60*/  ISETP.LT.OR P1, PT, R18, R202, P1 ;  /* 0x000000ca1200720c */ /* 0x000fc40000f21670 */
[----:B------:R-:W-:Y:S02]  /*4b70*/  IADD3 R18, R28, 0x38, RZ ;  /* 0x000000381c127810 */ /* 0x000fe40007ffe0ff */
[----:B---3--:R-:W-:Y:S01]  /*4b80*/  FSEL R13, R39, -INF , !P0 ;  /* 0xff800000270d7808 */ /* 0x008fe20004000000 */
[----:B------:R-:W-:Y:S01]  /*4b90*/  FMUL.FTZ R39, R53, c[0x0][0x2ec] ;  /* 0x0000bb0035277a20 */ /* 0x000fe20000410000 */
[----:B------:R-:W-:Y:S01]  /*4ba0*/  ISETP.GE.AND P0, PT, R18, R203, PT ;  /* 0x000000cb1200720c */ /* 0x000fe20003f06270 */
[----:B------:R-:W3:Y:S01]  /*4bb0*/  MUFU.TANH R73, R73 ;  /* 0x0000004900497308 */ /* 0x000ee20000002400 */
[----:B------:R-:W-:Y:S02]  /*4bc0*/  IADD3 R15, R28, 0x39, RZ ;  /* 0x000000391c0f7810 */ /* 0x000fe40007ffe0ff */
[----:B------:R-:W-:Y:S02]  /*4bd0*/  ISETP.LT.OR P0, PT, R18, R204, P0 ;  /* 0x000000cc1200720c */ /* 0x000fe40000701670 */
[----:B------:R-:W-:-:S02]  /*4be0*/  FSEL R37, R37, -INF , !P6 ;  /* 0xff80000025257808 */ /* 0x000fc40007000000 */
[----:B-1----:R-:W-:Y:S01]  /*4bf0*/  FSEL R14, R38, -INF , !P4 ;  /* 0xff800000260e7808 */ /* 0x002fe20006000000 */
[----:B------:R-:W1:Y:S01]  /*4c00*/  MUFU.TANH R74, R74 ;  /* 0x0000004a004a7308 */ /* 0x000e620000002400 */
[----:B------:R-:W-:Y:S01]  /*4c10*/  FSEL R114, R32, -INF , !P2 ;  /* 0xff80000020727808 */ /* 0x000fe20005000000 */
[----:B------:R-:W-:Y:S01]  /*4c20*/  FMUL.FTZ R32, R70, c[0x0][0x2ec] ;  /* 0x0000bb0046207a20 */ /* 0x000fe20000410000 */
[----:B------:R-:W-:Y:S01]  /*4c30*/  FSEL R115, R33, -INF , !P5 ;  /* 0xff80000021737808 */ /* 0x000fe20006800000 */
[----:B------:R-:W-:Y:S01]  /*4c40*/  FMUL.FTZ R33, R69, c[0x0][0x2ec] ;  /* 0x0000bb0045217a20 */ /* 0x000fe20000410000 */
[----:B------:R-:W-:Y:S01]  /*4c50*/  FSEL R128, R34, -INF , !P3 ;  /* 0xff80000022807808 */ /* 0x000fe20005800000 */
[----:B------:R-:W-:Y:S01]  /*4c60*/  FMUL.FTZ R34, R65, c[0x0][0x2ec] ;  /* 0x0000bb0041227a20 */ /* 0x000fe20000410000 */
[----:B------:R-:W-:Y:S01]  /*4c70*/  FSEL R123, R123, -INF , !P1 ;  /* 0xff8000007b7b7808 */ /* 0x000fe20004800000 */
[----:B------:R-:W1:Y:S01]  /*4c80*/  MUFU.TANH R75, R75 ;  /* 0x0000004b004b7308 */ /* 0x000e620000002400 */
[----:B------:R-:W-:Y:S01]  /*4c90*/  FSEL R117, R35, -INF , !P0 ;  /* 0xff80000023757808 */ /* 0x000fe20004000000 */
[----:B------:R-:W-:Y:S01]  /*4ca0*/  FMUL.FTZ R35, R64, c[0x0][0x2ec] ;  /* 0x0000bb0040237a20 */ /* 0x000fe20000410000 */
[----:B------:R-:W-:Y:S01]  /*4cb0*/  ISETP.GE.AND P6, PT, R18, R207, PT ;  /* 0x000000cf1200720c */ /* 0x000fe20003fc6270 */
[----:B------:R-:W-:Y:S01]  /*4cc0*/  FMUL.FTZ R38, R52, c[0x0][0x2ec] ;  /* 0x0000bb0034267a20 */ /* 0x000fe20000410000 */
[----:B------:R-:W-:-:S02]  /*4cd0*/  ISETP.GE.AND P4, PT, R18, R205, PT ;  /* 0x000000cd1200720c */ /* 0x000fc40003f86270 */
[C---:B------:R-:W-:Y:S01]  /*4ce0*/  ISETP.GE.AND P2, PT, R18.reuse, R199, PT ;  /* 0x000000c71200720c */ /* 0x040fe20003f46270 */
[----:B------:R1:W-:Y:S01]  /*4cf0*/  MUFU.TANH R170, R10 ;  /* 0x0000000a00aa7308 */ /* 0x0003e20000002400 */
[C---:B------:R-:W-:Y:S02]  /*4d00*/  ISETP.GE.AND P5, PT, R15.reuse, R207, PT ;  /* 0x000000cf0f00720c */ /* 0x040fe40003fa6270 */
[C---:B------:R-:W-:Y:S02]  /*4d10*/  ISETP.GE.AND P3, PT, R15.reuse, R205, PT ;  /* 0x000000cd0f00720c */ /* 0x040fe40003f66270 */
[C---:B------:R-:W-:Y:S02]  /*4d20*/  ISETP.GE.AND P1, PT, R15.reuse, R203, PT ;  /* 0x000000cb0f00720c */ /* 0x040fe40003f26270 */
[----:B------:R-:W-:Y:S01]  /*4d30*/  ISETP.GE.AND P0, PT, R15, R199, PT ;  /* 0x000000c70f00720c */ /* 0x000fe20003f06270 */
[----:B------:R1:W-:Y:S01]  /*4d40*/  MUFU.TANH R177, R8 ;  /* 0x0000000800b17308 */ /* 0x0003e20000002400 */
[----:B------:R-:W-:-:S02]  /*4d50*/  ISETP.LT.OR P6, PT, R18, R208, P6 ;  /* 0x000000d01200720c */ /* 0x000fc400037c1670 */
[C---:B------:R-:W-:Y:S02]  /*4d60*/  ISETP.LT.OR P4, PT, R18.reuse, R206, P4 ;  /* 0x000000ce1200720c */ /* 0x040fe40002781670 */
[----:B------:R-:W-:Y:S01]  /*4d70*/  ISETP.LT.OR P2, PT, R18, R202, P2 ;  /* 0x000000ca1200720c */ /* 0x000fe20001741670 */
[----:B------:R-:W-:Y:S01]  /*4d80*/  FMUL.FTZ R18, R68, c[0x0][0x2ec] ;  /* 0x0000bb0044127a20 */ /* 0x000fe20000410000 */
[C---:B------:R-:W-:Y:S01]  /*4d90*/  ISETP.LT.OR P5, PT, R15.reuse, R208, P5 ;  /* 0x000000d00f00720c */ /* 0x040fe20002fa1670 */
[----:B------:R-:W1:Y:S01]  /*4da0*/  MUFU.TANH R215, R215 ;  /* 0x000000d700d77308 */ /* 0x000e620000002400 */
[C---:B------:R-:W-:Y:S02]  /*4db0*/  ISETP.LT.OR P3, PT, R15.reuse, R206, P3 ;  /* 0x000000ce0f00720c */ /* 0x040fe40001f61670 */
[C---:B------:R-:W-:Y:S02]  /*4dc0*/  ISETP.LT.OR P1, PT, R15.reuse, R204, P1 ;  /* 0x000000cc0f00720c */ /* 0x040fe40000f21670 */
[----:B------:R-:W-:-:S02]  /*4dd0*/  ISETP.LT.OR P0, PT, R15, R202, P0 ;  /* 0x000000ca0f00720c */ /* 0x000fc40000701670 */
[----:B------:R-:W-:Y:S01]  /*4de0*/  IADD3 R15, R28, 0x40, RZ ;  /* 0x000000401c0f7810 */ /* 0x000fe20007ffe0ff */
[----:B------:R-:W1:Y:S01]  /*4df0*/  MUFU.TANH R209, R209 ;  /* 0x000000d100d17308 */ /* 0x000e620000002400 */
[----:B------:R-:W-:Y:S02]  /*4e00*/  FSEL R131, R131, -INF , !P2 ;  /* 0xff80000083837808 */ /* 0x000fe40005000000 */
[----:B------:R-:W-:Y:S02]  /*4e10*/  FSEL R88, R88, -INF , !P6 ;  /* 0xff80000058587808 */ /* 0x000fe40007000000 */
[----:B----4-:R-:W-:Y:S02]  /*4e20*/  FSEL R24, R89, -INF , !P4 ;  /* 0xff80000059187808 */ /* 0x010fe40006000000 */
[----:B------:R-:W-:Y:S01]  /*4e30*/  FSEL R87, R87, -INF , !P5 ;  /* 0xff80000057577808 */ /* 0x000fe20006800000 */
[----:B------:R-:W4:Y:S01]  /*4e40*/  MUFU.TANH R217, R217 ;  /* 0x000000d900d97308 */ /* 0x000f220000002400 */
[----:B------:R-:W-:-:S02]  /*4e50*/  ISETP.GE.AND P2, PT, R15, R207, PT ;  /* 0x000000cf0f00720c */ /* 0x000fc40003f46270 */
[C---:B------:R-:W-:Y:S02]  /*4e60*/  ISETP.GE.AND P6, PT, R15.reuse, R205, PT ;  /* 0x000000cd0f00720c */ /* 0x040fe40003fc6270 */
[C---:B------:R-:W-:Y:S02]  /*4e70*/  ISETP.GE.AND P4, PT, R15.reuse, R203, PT ;  /* 0x000000cb0f00720c */ /* 0x040fe40003f86270 */
[C---:B------:R-:W-:Y:S01]  /*4e80*/  ISETP.GE.AND P5, PT, R15.reuse, R199, PT ;  /* 0x000000c70f00720c */ /* 0x040fe20003fa6270 */
[----:B------:R1:W-:Y:S01]  /*4e90*/  MUFU.TANH R168, R11 ;  /* 0x0000000b00a87308 */ /* 0x0003e20000002400 */
[----:B------:R-:W-:Y:S02]  /*4ea0*/  IADD3 R25, R28, 0x41, RZ ;  /* 0x000000411c197810 */ /* 0x000fe40007ffe0ff */
[C---:B------:R-:W-:Y:S02]  /*4eb0*/  ISETP.LT.OR P2, PT, R15.reuse, R208, P2 ;  /* 0x000000d00f00720c */ /* 0x040fe40001741670 */
[----:B------:R-:W-:-:S02]  /*4ec0*/  ISETP.LT.OR P6, PT, R15, R206, P6 ;  /* 0x000000ce0f00720c */ /* 0x000fc400037c1670 */
[C---:B------:R-:W-:Y:S01]  /*4ed0*/  ISETP.LT.OR P4, PT, R15.reuse, R204, P4 ;  /* 0x000000cc0f00720c */ /* 0x040fe20002781670 */
[----:B------:R-:W1:Y:S01]  /*4ee0*/  MUFU.TANH R33, R33 ;  /* 0x0000002100217308 */ /* 0x000e620000002400 */
[----:B------:R-:W-:Y:S02]  /*4ef0*/  ISETP.LT.OR P5, PT, R15, R202, P5 ;  /* 0x000000ca0f00720c */ /* 0x000fe40002fa1670 */
[----:B------:R-:W-:Y:S02]  /*4f00*/  FSEL R15, R31, -INF , !P3 ;  /* 0xff8000001f0f7808 */ /* 0x000fe40005800000 */
[----:B------:R-:W-:Y:S02]  /*4f10*/  FSEL R120, R29, -INF , !P1 ;  /* 0xff8000001d787808 */ /* 0x000fe40004800000 */
[----:B------:R-:W-:Y:S01]  /*4f20*/  FSEL R165, R165, -INF , !P0 ;  /* 0xff800000a5a57808 */ /* 0x000fe20004000000 */
[----:B------:R-:W1:Y:S01]  /*4f30*/  MUFU.TANH R18, R18 ;  /* 0x0000001200127308 */ /* 0x000e620000002400 */
[----:B------:R-:W-:-:S02]  /*4f40*/  ISETP.GE.AND P3, PT, R25, R207, PT ;  /* 0x000000cf1900720c */ /* 0x000fc40003f66270 */
[C---:B------:R-:W-:Y:S02]  /*4f50*/  ISETP.GE.AND P1, PT, R25.reuse, R205, PT ;  /* 0x000000cd1900720c */ /* 0x040fe40003f26270 */
[C---:B------:R-:W-:Y:S02]  /*4f60*/  ISETP.GE.AND P0, PT, R25.reuse, R203, PT ;  /* 0x000000cb1900720c */ /* 0x040fe40003f06270 */
[----:B------:R-:W-:Y:S01]  /*4f70*/  FSEL R30, R30, -INF , !P2 ;  /* 0xff8000001e1e7808 */ /* 0x000fe20005000000 */
[----:B------:R-:W1:Y:S01]  /*4f80*/  MUFU.TANH R35, R35 ;  /* 0x0000002300237308 */ /* 0x000e620000002400 */
[C---:B------:R-:W-:Y:S02]  /*4f90*/  ISETP.GE.AND P2, PT, R25.reuse, R199, PT ;  /* 0x000000c71900720c */ /* 0x040fe40003f46270 */
[C---:B------:R-:W-:Y:S02]  /*4fa0*/  ISETP.LT.OR P3, PT, R25.reuse, R208, P3 ;  /* 0x000000d01900720c */ /* 0x040fe40001f61670 */
[----:B------:R-:W-:-:S02]  /*4fb0*/  ISETP.LT.OR P1, PT, R25, R206, P1 ;  /* 0x000000ce1900720c */ /* 0x000fc40000f21670 */
[C---:B------:R-:W-:Y:S01]  /*4fc0*/  ISETP.LT.OR P0, PT, R25.reuse, R204, P0 ;  /* 0x000000cc1900720c */ /* 0x040fe20000701670 */
[----:B------:R-:W1:Y:S01]  /*4fd0*/  MUFU.TANH R32, R32 ;  /* 0x0000002000207308 */ /* 0x000e620000002400 */
[C---:B------:R-:W-:Y:S02]  /*4fe0*/  IADD3 R31, R28.reuse, 0x48, RZ ;  /* 0x000000481c1f7810 */ /* 0x040fe40007ffe0ff */
[----:B------:R-:W-:Y:S02]  /*4ff0*/  IADD3 R29, R28, 0x49, RZ ;  /* 0x000000491c1d7810 */ /* 0x000fe40007ffe0ff */
[----:B------:R-:W-:Y:S02]  /*5000*/  ISETP.LT.OR P2, PT, R25, R202, P2 ;  /* 0x000000ca1900720c */ /* 0x000fe40001741670 */
[----:B------:R-:W-:Y:S01]  /*5010*/  FSEL R82, R82, -INF , !P3 ;  /* 0xff80000052527808 */ /* 0x000fe20005800000 */
[----:B------:R-:W1:Y:S01]  /*5020*/  MUFU.TANH R112, R71 ;  /* 0x0000004700707308 */ /* 0x000e620000002400 */
[----:B------:R-:W-:-:S02]  /*5030*/  FSEL R26, R83, -INF , !P6 ;  /* 0xff800000531a7808 */ /* 0x000fc40007000000 */
[----:B--2---:R-:W-:Y:S02]  /*5040*/  FSEL R25, R90, -INF , !P1 ;  /* 0xff8000005a197808 */ /* 0x004fe40004800000 */
[----:B------:R-:W-:Y:S02]  /*5050*/  FSEL R169, R169, -INF , !P4 ;  /* 0xff800000a9a97808 */ /* 0x000fe40006000000 */
[----:B------:R-:W-:Y:S01]  /*5060*/  FSEL R171, R171, -INF , !P0 ;  /* 0xff800000abab7808 */ /* 0x000fe20004000000 */
[----:B------:R-:W2:Y:S01]  /*5070*/  MUFU.TANH R178, R178 ;  /* 0x000000b200b27308 */ /* 0x000ea20000002400 */
[C---:B------:R-:W-:Y:S02]  /*5080*/  ISETP.GE.AND P3, PT, R31.reuse, R207, PT ;  /* 0x000000cf1f00720c */ /* 0x040fe40003f66270 */
[C---:B------:R-:W-:Y:S02]  /*5090*/  ISETP.GE.AND P6, PT, R31.reuse, R205, PT ;  /* 0x000000cd1f00720c */ /* 0x040fe40003fc6270 */
[----:B------:R-:W-:-:S02]  /*50a0*/  ISETP.GE.AND P1, PT, R31, R203, PT ;  /* 0x000000cb1f00720c */ /* 0x000fc40003f26270 */
[----:B------:R-:W-:Y:S01]  /*50b0*/  ISETP.GE.AND P4, PT, R31, R199, PT ;  /* 0x000000c71f00720c */ /* 0x000fe20003f86270 */
[----:B------:R-:W-:Y:S01]  /*50c0*/  MUFU.TANH R34, R34 ;  /* 0x0000002200227308 */ /* 0x000fe20000002400 */
[----:B------:R-:W-:Y:S02]  /*50d0*/  ISETP.GE.AND P0, PT, R29, R207, PT ;  /* 0x000000cf1d00720c */ /* 0x000fe40003f06270 */
[C---:B------:R-:W-:Y:S02]  /*50e0*/  ISETP.LT.OR P3, PT, R31.reuse, R208, P3 ;  /* 0x000000d01f00720c */ /* 0x040fe40001f61670 */
[C---:B------:R-:W-:Y:S02]  /*50f0*/  ISETP.LT.OR P6, PT, R31.reuse, R206, P6 ;  /* 0x000000ce1f00720c */ /* 0x040fe400037c1670 */
[C---:B------:R-:W-:Y:S01]  /*5100*/  ISETP.LT.OR P1, PT, R31.reuse, R204, P1 ;  /* 0x000000cc1f00720c */ /* 0x040fe20000f21670 */
[----:B------:R-:W1:Y:S01]  /*5110*/  MUFU.TANH R167, R66 ;  /* 0x0000004200a77308 */ /* 0x000e620000002400 */
[----:B------:R-:W-:-:S02]  /*5120*/  ISETP.LT.OR P4, PT, R31, R202, P4 ;  /* 0x000000ca1f00720c */ /* 0x000fc40002781670 */
[----:B------:R-:W-:Y:S02]  /*5130*/  ISETP.LT.OR P0, PT, R29, R208, P0 ;  /* 0x000000d01d00720c */ /* 0x000fe40000701670 */
[----:B------:R-:W-:Y:S02]  /*5140*/  FSEL R181, R181, -INF , !P5 ;  /* 0xff800000b5b57808 */ /* 0x000fe40006800000 */
[----:B------:R-:W-:Y:S01]  /*5150*/  FSEL R180, R180, -INF , !P2 ;  /* 0xff800000b4b47808 */ /* 0x000fe20005000000 */
[----:B------:R-:W2:Y:S01]  /*5160*/  MUFU.TANH R216, R67 ;  /* 0x0000004300d87308 */ /* 0x000ea20000002400 */
[----:B------:R-:W-:Y:S02]  /*5170*/  IADD3 R9, R28, 0x50, RZ ;  /* 0x000000501c097810 */ /* 0x000fe40007ffe0ff */
[C---:B------:R-:W-:Y:S02]  /*5180*/  ISETP.GE.AND P5, PT, R29.reuse, R205, PT ;  /* 0x000000cd1d00720c */ /* 0x040fe40003fa6270 */
[----:B------:R-:W-:-:S02]  /*5190*/  ISETP.GE.AND P2, PT, R29, R203, PT ;  /* 0x000000cb1d00720c */ /* 0x000fc40003f46270 */
[----:B------:R-:W-:Y:S01]  /*51a0*/  FSEL R173, R173, -INF , !P1 ;  /* 0xff800000adad7808 */ /* 0x000fe20004800000 */
[----:B------:R-:W-:Y:S01]  /*51b0*/  MUFU.TANH R179, R58 ;  /* 0x0000003a00b37308 */ /* 0x000fe20000002400 */
[----:B------:R-:W-:Y:S02]  /*51c0*/  FSEL R183, R183, -INF , !P4 ;  /* 0xff800000b7b77808 */ /* 0x000fe40006000000 */
[----:B------:R-:W-:Y:S02]  /*51d0*/  FSEL R91, R91, -INF , !P3 ;  /* 0xff8000005b5b7808 */ /* 0x000fe40005800000 */
[----:B-1----:R-:W-:Y:S02]  /*51e0*/  FSEL R10, R78, -INF , !P6 ;  /* 0xff8000004e0a7808 */ /* 0x002fe40007000000 */
[----:B------:R-:W-:Y:S01]  /*51f0*/  FSEL R79, R79, -INF , !P0 ;  /* 0xff8000004f4f7808 */ /* 0x000fe20004000000 */
[----:B------:R-:W-:Y:S01]  /*5200*/  MUFU.TANH R166, R62 ;  /* 0x0000003e00a67308 */ /* 0x000fe20000002400 */
[----:B------:R-:W-:-:S02]  /*5210*/  ISETP.GE.AND P1, PT, R29, R199, PT ;  /* 0x000000c71d00720c */ /* 0x000fc40003f26270 */
[C---:B------:R-:W-:Y:S02]  /*5220*/  ISETP.GE.AND P4, PT, R9.reuse, R207, PT ;  /* 0x000000cf0900720c */ /* 0x040fe40003f86270 */
[C---:B------:R-:W-:Y:S02]  /*5230*/  ISETP.GE.AND P3, PT, R9.reuse, R205, PT ;  /* 0x000000cd0900720c */ /* 0x040fe40003f66270 */
[C---:B------:R-:W-:Y:S01]  /*5240*/  ISETP.GE.AND P6, PT, R9.reuse, R203, PT ;  /* 0x000000cb0900720c */ /* 0x040fe20003fc6270 */
[----:B------:R-:W-:Y:S01]  /*5250*/  MUFU.TANH R38, R38 ;  /* 0x0000002600267308 */ /* 0x000fe20000002400 */
[----:B------:R-:W-:Y:S02]  /*5260*/  ISETP.GE.AND P0, PT, R9, R199, PT ;  /* 0x000000c70900720c */ /* 0x000fe40003f06270 */
[C---:B------:R-:W-:Y:S02]  /*5270*/  ISETP.LT.OR P5, PT, R29.reuse, R206, P5 ;  /* 0x000000ce1d00720c */ /* 0x040fe40002fa1670 */
[----:B------:R-:W-:-:S02]  /*5280*/  ISETP.LT.OR P2, PT, R29, R204, P2 ;  /* 0x000000cc1d00720c */ /* 0x000fc40001741670 */
[----:B------:R-:W-:Y:S01]  /*5290*/  IADD3 R8, R28, 0x51, RZ ;  /* 0x000000511c087810 */ /* 0x000fe20007ffe0ff */
[----:B------:R-:W-:Y:S01]  /*52a0*/  MUFU.TANH R172, R61 ;  /* 0x0000003d00ac7308 */ /* 0x000fe20000002400 */
[----:B------:R-:W-:Y:S02]  /*52b0*/  ISETP.LT.OR P1, PT, R29, R202, P1 ;  /* 0x000000ca1d00720c */ /* 0x000fe40000f21670 */
[C---:B------:R-:W-:Y:S02]  /*52c0*/  ISETP.LT.OR P4, PT, R9.reuse, R208, P4 ;  /* 0x000000d00900720c */ /* 0x040fe40002781670 */
[C---:B------:R-:W-:Y:S02]  /*52d0*/  ISETP.LT.OR P3, PT, R9.reuse, R206, P3 ;  /* 0x000000ce0900720c */ /* 0x040fe40001f61670 */
[C---:B------:R-:W-:Y:S01]  /*52e0*/  ISETP.LT.OR P6, PT, R9.reuse, R204, P6 ;  /* 0x000000cc0900720c */ /* 0x040fe200037c1670 */
[----:B------:R-:W-:Y:S01]  /*52f0*/  MUFU.TANH R164, R63 ;  /* 0x0000003f00a47308 */ /* 0x000fe20000002400 */
[----:B------:R-:W-:-:S02]  /*5300*/  ISETP.LT.OR P0, PT, R9, R202, P0 ;  /* 0x000000ca0900720c */ /* 0x000fc40000701670 */
[----:B-----5:R-:W-:Y:S02]  /*5310*/  FSEL R9, R93, -INF , !P5 ;  /* 0xff8000005d097808 */ /* 0x020fe40006800000 */
[----:B------:R-:W-:Y:S02]  /*5320*/  FSEL R176, R176, -INF , !P2 ;  /* 0xff800000b0b07808 */ /* 0x000fe40005000000 */
[C---:B------:R-:W-:Y:S01]  /*5330*/  ISETP.GE.AND P5, PT, R8.reuse, R207, PT ;  /* 0x000000cf0800720c */ /* 0x040fe20003fa6270 */
[----:B------:R-:W-:Y:S01]  /*5340*/  MUFU.TANH R129, R59 ;  /* 0x0000003b00817308 */ /* 0x000fe20000002400 */
[----:B------:R-:W-:Y:S02]  /*5350*/  ISETP.GE.AND P2, PT, R8, R205, PT ;  /* 0x000000cd0800720c */ /* 0x000fe40003f46270 */
[----:B------:R-:W-:Y:S02]  /*5360*/  FSEL R214, R214, -INF , !P1 ;  /* 0xff800000d6d67808 */ /* 0x000fe40004800000 */
[----:B------:R-:W-:-:S02]  /*5370*/  FSEL R92, R92, -INF , !P4 ;  /* 0xff8000005c5c7808 */ /* 0x000fc40006000000 */
[C---:B------:R-:W-:Y:S01]  /*5380*/  ISETP.GE.AND P1, PT, R8.reuse, R203, PT ;  /* 0x000000cb0800720c */ /* 0x040fe20003f26270 */
[----:B------:R-:W-:Y:S01]  /*5390*/  MUFU.TANH R174, R60 ;  /* 0x0000003c00ae7308 */ /* 0x000fe20000002400 */
[C---:B------:R-:W-:Y:S02]  /*53a0*/  ISETP.GE.AND P4, PT, R8.reuse, R199, PT ;  /* 0x000000c70800720c */ /* 0x040fe40003f86270 */
[C---:B------:R-:W-:Y:S02]  /*53b0*/  ISETP.LT.OR P5, PT, R8.reuse, R208, P5 ;  /* 0x000000d00800720c */ /* 0x040fe40002fa1670 */
[----:B------:R-:W-:Y:S02]  /*53c0*/  ISETP.LT.OR P2, PT, R8, R206, P2 ;  /* 0x000000ce0800720c */ /* 0x000fe40001741670 */
[----:B------:R-:W-:Y:S01]  /*53d0*/  IADD3 R29, R28, 0x58, RZ ;  /* 0x000000581c1d7810 */ /* 0x000fe20007ffe0ff */
[----:B------:R1:W-:Y:S01]  /*53e0*/  MUFU.TANH R130, R48 ;  /* 0x0000003000827308 */ /* 0x0003e20000002400 */
[----:B------:R-:W-:-:S02]  /*53f0*/  ISETP.LT.OR P1, PT, R8, R204, P1 ;  /* 0x000000cc0800720c */ /* 0x000fc40000f21670 */
[----:B------:R-:W-:Y:S02]  /*5400*/  ISETP.LT.OR P4, PT, R8, R202, P4 ;  /* 0x000000ca0800720c */ /* 0x000fe40002781670 */
[----:B---3--:R-:W-:Y:S02]  /*5410*/  FSEL R73, R73, -INF , !P5 ;  /* 0xff80000049497808 */ /* 0x008fe40006800000 */
[----:B------:R-:W-:Y:S01]  /*5420*/  FSEL R11, R74, -INF , !P3 ;  /* 0xff8000004a0b7808 */ /* 0x000fe20005800000 */
[----:B------:R-:W-:Y:S01]  /*5430*/  MUFU.TANH R105, R54 ;  /* 0x0000003600697308 */ /* 0x000fe20000002400 */
[----:B------:R-:W-:Y:S02]  /*5440*/  FSEL R8, R75, -INF , !P2 ;  /* 0xff8000004b087808 */ /* 0x000fe40005000000 */
[----:B------:R-:W-:Y:S02]  /*5450*/  FSEL R220, R220, -INF , !P6 ;  /* 0xff800000dcdc7808 */ /* 0x000fe40007000000 */
[----:B------:R-:W-:-:S02]  /*5460*/  ISETP.GE.AND P5, PT, R29, R207, PT ;  /* 0x000000cf1d00720c */ /* 0x000fc40003fa6270 */
[C---:B------:R-:W-:Y:S01]  /*5470*/  ISETP.GE.AND P3, PT, R29.reuse, R205, PT ;  /* 0x000000cd1d00720c */ /* 0x040fe20003f66270 */
[----:B------:R-:W-:Y:S01]  /*5480*/  MUFU.TANH R102, R42 ;  /* 0x0000002a00667308 */ /* 0x000fe20000002400 */
[C---:B------:R-:W-:Y:S02]  /*5490*/  ISETP.GE.AND P2, PT, R29.reuse, R203, PT ;  /* 0x000000cb1d00720c */ /* 0x040fe40003f46270 */
[C---:B------:R-:W-:Y:S02]  /*54a0*/  ISETP.GE.AND P6, PT, R29.reuse, R199, PT ;  /* 0x000000c71d00720c */ /* 0x040fe40003fc6270 */
[C---:B------:R-:W-:Y:S02]  /*54b0*/  ISETP.LT.OR P5, PT, R29.reuse, R208, P5 ;  /* 0x000000d01d00720c */ /* 0x040fe40002fa1670 */
[C---:B------:R-:W-:Y:S01]  /*54c0*/  ISETP.LT.OR P3, PT, R29.reuse, R206, P3 ;  /* 0x000000ce1d00720c */ /* 0x040fe20001f61670 */
[----:B------:R-:W-:Y:S01]  /*54d0*/  MUFU.TANH R121, R44 ;  /* 0x0000002c00797308 */ /* 0x000fe20000002400 */
[----:B------:R-:W-:-:S02]  /*54e0*/  ISETP.LT.OR P2, PT, R29, R204, P2 ;  /* 0x000000cc1d00720c */ /* 0x000fc40001741670 */
[----:B------:R-:W-:Y:S02]  /*54f0*/  ISETP.LT.OR P6, PT, R29, R202, P6 ;  /* 0x000000ca1d00720c */ /* 0x000fe400037c1670 */
[C---:B------:R-:W-:Y:S02]  /*5500*/  IADD3 R29, R28.reuse, 0x59, RZ ;  /* 0x000000591c1d7810 */ /* 0x040fe40007ffe0ff */
[----:B------:R-:W-:Y:S01]  /*5510*/  IADD3 R36, R28, 0x60, RZ ;  /* 0x000000601c247810 */ /* 0x000fe20007ffe0ff */
[----:B------:R-:W-:Y:S01]  /*5520*/  MUFU.TANH R39, R39 ;  /* 0x0000002700277308 */ /* 0x000fe20000002400 */
[----:B------:R-:W-:Y:S02]  /*5530*/  FSEL R219, R219, -INF , !P1 ;  /* 0xff800000dbdb7808 */ /* 0x000fe40004800000 */
[----:B------:R-:W-:Y:S02]  /*5540*/  ISETP.GE.AND P1, PT, R29, R207, PT ;  /* 0x000000cf1d00720c */ /* 0x000fe40003f26270 */
[----:B------:R-:W-:-:S02]  /*5550*/  FSEL R182, R182, -INF , !P6 ;  /* 0xff800000b6b67808 */ /* 0x000fc40007000000 */
[----:B------:R-:W-:Y:S01]  /*5560*/  ISETP.GE.AND P6, PT, R36, R207, PT ;  /* 0x000000cf2400720c */ /* 0x000fe20003fc6270 */
[----:B------:R-:W-:Y:S01]  /*5570*/  MUFU.TANH R106, R55 ;  /* 0x00000037006a7308 */ /* 0x000fe20000002400 */
[----:B------:R-:W-:Y:S02]  /*5580*/  FSEL R215, R215, -INF , !P0 ;  /* 0xff800000d7d77808 */ /* 0x000fe40004000000 */
[----:B------:R-:W-:Y:S02]  /*5590*/  FSEL R209, R209, -INF , !P4 ;  /* 0xff800000d1d17808 */ /* 0x000fe40006000000 */
[----:B----4-:R-:W-:Y:S02]  /*55a0*/  FSEL R217, R217, -INF , !P2 ;  /* 0xff800000d9d97808 */ /* 0x010fe40005000000 */
[C---:B------:R-:W-:Y:S01]  /*55b0*/  ISETP.GE.AND P0, PT, R29.reuse, R205, PT ;  /* 0x000000cd1d00720c */ /* 0x040fe20003f06270 */
[----:B------:R-:W-:Y:S01]  /*55c0*/  MUFU.TANH R122, R49 ;  /* 0x00000031007a7308 */ /* 0x000fe20000002400 */
[----:B------:R-:W-:-:S02]  /*55d0*/  ISETP.GE.AND P4, PT, R29, R203, PT ;  /* 0x000000cb1d00720c */ /* 0x000fc40003f86270 */
[C---:B------:R-:W-:Y:S02]  /*55e0*/  ISETP.GE.AND P2, PT, R29.reuse, R199, PT ;  /* 0x000000c71d00720c */ /* 0x040fe40003f46270 */
[CC--:B------:R-:W-:Y:S02]  /*55f0*/  ISETP.LT.OR P1, PT, R29.reuse, R208.reuse, P1 ;  /* 0x000000d01d00720c */ /* 0x0c0fe40000f21670 */
[----:B------:R-:W-:Y:S01]  /*5600*/  ISETP.LT.OR P6, PT, R36, R208, P6 ;  /* 0x000000d02400720c */ /* 0x000fe200037c1670 */
[----:B------:R-:W-:Y:S01]  /*5610*/  MUFU.TANH R116, R50 ;  /* 0x0000003200747308 */ /* 0x000fe20000002400 */
[C---:B------:R-:W-:Y:S02]  /*5620*/  ISETP.LT.OR P0, PT, R29.reuse, R206, P0 ;  /* 0x000000ce1d00720c */ /* 0x040fe40000701670 */
[C---:B------:R-:W-:Y:S02]  /*5630*/  ISETP.LT.OR P4, PT, R29.reuse, R204, P4 ;  /* 0x000000cc1d00720c */ /* 0x040fe40002781670 */
[----:B------:R-:W-:-:S02]  /*5640*/  ISETP.LT.OR P2, PT, R29, R202, P2 ;  /* 0x000000ca1d00720c */ /* 0x000fc40001741670 */
[----:B------:R-:W-:Y:S01]  /*5650*/  FSEL R29, R33, -INF , !P1 ;  /* 0xff800000211d7808 */ /* 0x000fe20004800000 */
[----:B------:R-:W-:Y:S01]  /*5660*/  MUFU.TANH R113, R51 ;  /* 0x0000003300717308 */ /* 0x000fe20000002400 */
[----:B------:R-:W-:Y:S02]  /*5670*/  FSEL R31, R18, -INF , !P5 ;  /* 0xff800000121f7808 */ /* 0x000fe40006800000 */
[----:B------:R-:W-:Y:S01]  /*5680*/  FSEL R33, R35, -INF , !P6 ;  /* 0xff80000023217808 */ /* 0x000fe20007000000 */
[----:B------:R-:W-:Y:S01]  /*5690*/  FMUL.FTZ R35, R56, c[0x0][0x2ec] ;  /* 0x0000bb0038237a20 */ /* 0x000fe20000410000 */
[----:B------:R-:W-:Y:S02]  /*56a0*/  FSEL R18, R32, -INF , !P3 ;  /* 0xff80000020127808 */ /* 0x000fe40005800000 */
[----:B------:R-:W-:Y:S01]  /*56b0*/  IADD3 R32, R28, 0x61, RZ ;  /* 0x000000611c207810 */ /* 0x000fe20007ffe0ff */
[----:B------:R-:W-:Y:S01]  /*56c0*/  MUFU.TANH R62, R40 ;  /* 0x00000028003e7308 */ /* 0x000fe20000002400 */
[----:B------:R-:W-:-:S02]  /*56d0*/  FSEL R112, R112, -INF , !P0 ;  /* 0xff80000070707808 */ /* 0x000fc40004000000 */
[C---:B------:R-:W-:Y:S02]  /*56e0*/  ISETP.GE.AND P5, PT, R36.reuse, R205, PT ;  /* 0x000000cd2400720c */ /* 0x040fe40003fa6270 */
[C---:B------:R-:W-:Y:S02]  /*56f0*/  ISETP.GE.AND P3, PT, R36.reuse, R203, PT ;  /* 0x000000cb2400720c */ /* 0x040fe40003f66270 */
[----:B------:R-:W-:Y:S01]  /*5700*/  ISETP.GE.AND P1, PT, R36, R199, PT ;  /* 0x000000c72400720c */ /* 0x000fe20003f26270 */
[----:B------:R-:W3:Y:S01]  /*5710*/  MUFU.TANH R35, R35 ;  /* 0x0000002300237308 */ /* 0x000ee20000002400 */
[----:B------:R-:W-:Y:S02]  /*5720*/  ISETP.GE.AND P0, PT, R32, R207, PT ;  /* 0x000000cf2000720c */ /* 0x000fe40003f06270 */
[----:B------:R-:W-:Y:S02]  /*5730*/  FSEL R218, R218, -INF , !P4 ;  /* 0xff800000dada7808 */ /* 0x000fe40006000000 */
[----:B--2---:R-:W-:-:S02]  /*5740*/  FSEL R178, R178, -INF , !P2 ;  /* 0xff800000b2b27808 */ /* 0x004fc40005000000 */
[C---:B------:R-:W-:Y:S01]  /*5750*/  ISETP.GE.AND P4, PT, R32.reuse, R205, PT ;  /* 0x000000cd2000720c */ /* 0x040fe20003f86270 */
[----:B------:R-:W-:Y:S01]  /*5760*/  MUFU.TANH R118, R45 ;  /* 0x0000002d00767308 */ /* 0x000fe20000002400 */
[C---:B------:R-:W-:Y:S02]  /*5770*/  ISETP.GE.AND P2, PT, R32.reuse, R203, PT ;  /* 0x000000cb2000720c */ /* 0x040fe40003f46270 */
[----:B------:R-:W-:Y:S02]  /*5780*/  ISETP.GE.AND P6, PT, R32, R199, PT ;  /* 0x000000c72000720c */ /* 0x000fe40003fc6270 */
[C---:B------:R-:W-:Y:S02]  /*5790*/  ISETP.LT.OR P5, PT, R36.reuse, R206, P5 ;  /* 0x000000ce2400720c */ /* 0x040fe40002fa1670 */
[C---:B------:R-:W-:Y:S01]  /*57a0*/  ISETP.LT.OR P3, PT, R36.reuse, R204, P3 ;  /* 0x000000cc2400720c */ /* 0x040fe20001f61670 */
[----:B------:R-:W-:Y:S01]  /*57b0*/  MUFU.TANH R111, R46 ;  /* 0x0000002e006f7308 */ /* 0x000fe20000002400 */
[----:B------:R-:W-:-:S02]  /*57c0*/  ISETP.LT.OR P1, PT, R36, R202, P1 ;  /* 0x000000ca2400720c */ /* 0x000fc40000f21670 */
[----:B------:R-:W-:Y:S02]  /*57d0*/  ISETP.LT.OR P0, PT, R32, R208, P0 ;  /* 0x000000d02000720c */ /* 0x000fe40000701670 */
[----:B------:R-:W-:Y:S02]  /*57e0*/  IADD3 R36, R28, 0x68, RZ ;  /* 0x000000681c247810 */ /* 0x000fe40007ffe0ff */
[C---:B------:R-:W-:Y:S01]  /*57f0*/  ISETP.LT.OR P4, PT, R32.reuse, R206, P4 ;  /* 0x000000ce2000720c */ /* 0x040fe20002781670 */
[----:B------:R-:W-:Y:S01]  /*5800*/  MUFU.TANH R100, R43 ;  /* 0x0000002b00647308 */ /* 0x000fe20000002400 */
[C---:B------:R-:W-:Y:S02]  /*5810*/  ISETP.LT.OR P2, PT, R32.reuse, R204, P2 ;  /* 0x000000cc2000720c */ /* 0x040fe40001741670 */
[----:B------:R-:W-:Y:S02]  /*5820*/  ISETP.LT.OR P6, PT, R32, R202, P6 ;  /* 0x000000ca2000720c */ /* 0x000fe400037c1670 */
[----:B------:R-:W-:-:S02]  /*5830*/  FSEL R167, R167, -INF , !P5 ;  /* 0xff800000a7a77808 */ /* 0x000fc40006800000 */
[----:B------:R-:W-:Y:S01]  /*5840*/  FSEL R177, R177, -INF , !P3 ;  /* 0xff800000b1b17808 */ /* 0x000fe20005800000 */
[----:B------:R-:W-:Y:S01]  /*5850*/  MUFU.TANH R108, R47 ;  /* 0x0000002f006c7308 */ /* 0x000fe20000002400 */
[----:B------:R-:W-:Y:S02]  /*5860*/  FSEL R170, R170, -INF , !P1 ;  /* 0xff800000aaaa7808 */ /* 0x000fe40004800000 */
[----:B------:R-:W-:Y:S01]  /*5870*/  FSEL R32, R34, -INF , !P0 ;  /* 0xff80000022207808 */ /* 0x000fe20004000000 */
[----:B------:R-:W-:Y:S01]  /*5880*/  FMUL.FTZ R34, R57, c[0x0][0x2ec] ;  /* 0x0000bb0039227a20 */ /* 0x000fe20000410000 */
[C---:B------:R-:W-:Y:S02]  /*5890*/  ISETP.GE.AND P5, PT, R36.reuse, R207, PT ;  /* 0x000000cf2400720c */ /* 0x040fe40003fa6270 */
[C---:B------:R-:W-:Y:S02]  /*58a0*/  ISETP.GE.AND P3, PT, R36.reuse, R205, PT ;  /* 0x000000cd2400720c */ /* 0x040fe40003f66270 */
[C---:B------:R-:W-:Y:S01]  /*58b0*/  ISETP.GE.AND P1, PT, R36.reuse, R203, PT ;  /* 0x000000cb2400720c */ /* 0x040fe20003f26270 */
[----:B------:R-:W2:Y:S01]  /*58c0*/  MUFU.TANH R34, R34 ;  /* 0x0000002200227308 */ /* 0x000ea20000002400 */
[----:B------:R-:W-:-:S02]  /*58d0*/  ISETP.GE.AND P0, PT, R36, R199, PT ;  /* 0x000000c72400720c */ /* 0x000fc40003f06270 */
[C---:B------:R-:W-:Y:S02]  /*58e0*/  ISETP.LT.OR P5, PT, R36.reuse, R208, P5 ;  /* 0x000000d02400720c */ /* 0x040fe40002fa1670 */
[C---:B------:R-:W-:Y:S02]  /*58f0*/  ISETP.LT.OR P3, PT, R36.reuse, R206, P3 ;  /* 0x000000ce2400720c */ /* 0x040fe40001f61670 */
[C---:B------:R-:W-:Y:S02]  /*5900*/  ISETP.LT.OR P1, PT, R36.reuse, R204, P1 ;  /* 0x000000cc2400720c */ /* 0x040fe40000f21670 */
[----:B------:R-:W-:Y:S02]  /*5910*/  ISETP.LT.OR P0, PT, R36, R202, P0 ;  /* 0x000000ca2400720c */ /* 0x000fe40000701670 */
[C---:B------:R-:W-:Y:S02]  /*5920*/  IADD3 R36, R28.reuse, 0x69, RZ ;  /* 0x000000691c247810 */ /* 0x040fe40007ffe0ff */
[----:B-1----:R-:W-:-:S02]  /*5930*/  IADD3 R48, R28, 0x70, RZ ;  /* 0x000000701c307810 */ /* 0x002fc40007ffe0ff */
[----:B------:R-:W-:Y:S02]  /*5940*/  FSEL R216, R216, -INF , !P4 ;  /* 0xff800000d8d87808 */ /* 0x000fe40006000000 */
[----:B------:R-:W-:Y:S02]  /*5950*/  FSEL R175, R175, -INF , !P2 ;  /* 0xff800000afaf7808 */ /* 0x000fe40005000000 */
[----:B------:R-:W-:Y:S02]  /*5960*/  FSEL R168, R168, -INF , !P6 ;  /* 0xff800000a8a87808 */ /* 0x000fe40007000000 */
[----:B---3--:R-:W-:Y:S02]  /*5970*/  FSEL R35, R35, -INF , !P5 ;  /* 0xff80000023237808 */ /* 0x008fe40006800000 */
[----:B------:R-:W-:Y:S02]  /*5980*/  FSEL R179, R179, -INF , !P3 ;  /* 0xff800000b3b37808 */ /* 0x000fe40005800000 */
[----:B------:R-:W-:-:S02]  /*5990*/  ISETP.GE.AND P4, PT, R36, R207, PT ;  /* 0x000000cf2400720c */ /* 0x000fc40003f86270 */
[C---:B------:R-:W-:Y:S02]  /*59a0*/  ISETP.GE.AND P2, PT, R36.reuse, R205, PT ;  /* 0x000000cd2400720c */ /* 0x040fe40003f46270 */
[C---:B------:R-:W-:Y:S02]  /*59b0*/  ISETP.GE.AND P6, PT, R36.reuse, R203, PT ;  /* 0x000000cb2400720c */ /* 0x040fe40003fc6270 */
[----:B------:R-:W-:Y:S02]  /*59c0*/  ISETP.GE.AND P5, PT, R36, R199, PT ;  /* 0x000000c72400720c */ /* 0x000fe40003fa6270 */
[----:B------:R-:W-:Y:S02]  /*59d0*/  ISETP.GE.AND P3, PT, R48, R207, PT ;  /* 0x000000cf3000720c */ /* 0x000fe40003f66270 */
[----:B------:R-:W-:Y:S02]  /*59e0*/  FSEL R166, R166, -INF , !P0 ;  /* 0xff800000a6a67808 */ /* 0x000fe40004000000 */
[----:B------:R-:W-:-:S02]  /*59f0*/  ISETP.GE.AND P0, PT, R48, R203, PT ;  /* 0x000000cb3000720c */ /* 0x000fc40003f06270 */
[C---:B------:R-:W-:Y:S02]  /*5a00*/  ISETP.LT.OR P4, PT, R36.reuse, R208, P4 ;  /* 0x000000d02400720c */ /* 0x040fe40002781670 */
[C---:B------:R-:W-:Y:S02]  /*5a10*/  ISETP.LT.OR P2, PT, R36.reuse, R206, P2 ;  /* 0x000000ce2400720c */ /* 0x040fe40001741670 */
[C---:B------:R-:W-:Y:S02]  /*5a20*/  ISETP.LT.OR P6, PT, R36.reuse, R204, P6 ;  /* 0x000000cc2400720c */ /* 0x040fe400037c1670 */
[----:B------:R-:W-:Y:S02]  /*5a30*/  ISETP.LT.OR P5, PT, R36, R202, P5 ;  /* 0x000000ca2400720c */ /* 0x000fe40002fa1670 */
[----:B------:R-:W-:Y:S02]  /*5a40*/  ISETP.LT.OR P3, PT, R48, R208, P3 ;  /* 0x000000d03000720c */ /* 0x000fe40001f61670 */
[----:B------:R-:W-:-:S02]  /*5a50*/  IADD3 R36, R28, 0x71, RZ ;  /* 0x000000711c247810 */ /* 0x000fc40007ffe0ff */
[----:B------:R-:W-:Y:S02]  /*5a60*/  ISETP.LT.OR P0, PT, R48, R204, P0 ;  /* 0x000000cc3000720c */ /* 0x000fe40000701670 */
[----:B------:R-:W-:Y:S02]  /*5a70*/  FSEL R129, R129, -INF , !P2 ;  /* 0xff80000081817808 */ /* 0x000fe40005000000 */
[----:B------:R-:W-:Y:S02]  /*5a80*/  FSEL R172, R172, -INF , !P6 ;  /* 0xff800000acac7808 */ /* 0x000fe40007000000 */
[----:B------:R-:W-:Y:S02]  /*5a90*/  FSEL R164, R164, -INF , !P5 ;  /* 0xff800000a4a47808 */ /* 0x000fe40006800000 */
[----:B------:R-:W-:Y:S02]  /*5aa0*/  FSEL R38, R38, -INF , !P3 ;  /* 0xff80000026267808 */ /* 0x000fe40005800000 */
[----:B------:R-:W-:-:S02]  /*5ab0*/  IADD3 R44, R28, 0x78, RZ ;  /* 0x000000781c2c7810 */ /* 0x000fc40007ffe0ff */
[----:B------:R-:W-:Y:S02]  /*5ac0*/  FSEL R174, R174, -INF , !P1 ;  /* 0xff800000aeae7808 */ /* 0x000fe40004800000 */
[C---:B------:R-:W-:Y:S02]  /*5ad0*/  ISETP.GE.AND P2, PT, R36.reuse, R207, PT ;  /* 0x000000cf2400720c */ /* 0x040fe40003f46270 */
[C---:B------:R-:W-:Y:S02]  /*5ae0*/  ISETP.GE.AND P6, PT, R36.reuse, R205, PT ;  /* 0x000000cd2400720c */ /* 0x040fe40003fc6270 */
[C---:B------:R-:W-:Y:S02]  /*5af0*/  ISETP.GE.AND P5, PT, R36.reuse, R203, PT ;  /* 0x000000cb2400720c */ /* 0x040fe40003fa6270 */
[----:B------:R-:W-:Y:S02]  /*5b00*/  ISETP.GE.AND P3, PT, R36, R199, PT ;  /* 0x000000c72400720c */ /* 0x000fe40003f66270 */
[----:B------:R-:W-:-:S02]  /*5b10*/  ISETP.GE.AND P1, PT, R48, R205, PT ;  /* 0x000000cd3000720c */ /* 0x000fc40003f26270 */
[----:B------:R-:W-:Y:S02]  /*5b20*/  FSEL R130, R130, -INF , !P0 ;  /* 0xff80000082827808 */ /* 0x000fe40004000000 */
[----:B------:R-:W-:Y:S02]  /*5b30*/  ISETP.GE.AND P0, PT, R44, R205, PT ;  /* 0x000000cd2c00720c */ /* 0x000fe40003f06270 */
[C---:B------:R-:W-:Y:S02]  /*5b40*/  ISETP.LT.OR P2, PT, R36.reuse, R208, P2 ;  /* 0x000000d02400720c */ /* 0x040fe40001741670 */
[C---:B------:R-:W-:Y:S02]  /*5b50*/  ISETP.LT.OR P6, PT, R36.reuse, R206, P6 ;  /* 0x000000ce2400720c */ /* 0x040fe400037c1670 */
[C---:B------:R-:W-:Y:S02]  /*5b60*/  ISETP.LT.OR P5, PT, R36.reuse, R204, P5 ;  /* 0x000000cc2400720c */ /* 0x040fe40002fa1670 */
[----:B------:R-:W-:Y:S01]  /*5b70*/  ISETP.LT.OR P3, PT, R36, R202, P3 ;  /* 0x000000ca2400720c */ /* 0x000fe20001f61670 */
[----:B------:R-:W-:Y:S01]  /*5b80*/  FMUL.FTZ R36, R41, c[0x0][0x2ec] ;  /* 0x0000bb0029247a20 */ /* 0x000fe20000410000 */
[----:B------:R-:W-:-:S02]  /*5b90*/  ISETP.LT.OR P1, PT, R48, R206, P1 ;  /* 0x000000ce3000720c */ /* 0x000fc40000f21670 */
[----:B------:R-:W-:Y:S02]  /*5ba0*/  ISETP.LT.OR P0, PT, R44, R206, P0 ;  /* 0x000000ce2c00720c */ /* 0x000fe40000701670 */
[----:B--2---:R-:W-:Y:S01]  /*5bb0*/  FSEL R34, R34, -INF , !P4 ;  /* 0xff80000022227808 */ /* 0x004fe20006000000 */
[----:B------:R-:W1:Y:S01]  /*5bc0*/  MUFU.TANH R36, R36 ;  /* 0x0000002400247308 */ /* 0x000e620000002400 */
[----:B------:R-:W-:Y:S02]  /*5bd0*/  FSEL R105, R105, -INF , !P1 ;  /* 0xff80000069697808 */ /* 0x000fe40004800000 */
[----:B------:R-:W-:Y:S02]  /*5be0*/  ISETP.GE.AND P4, PT, R48, R199, PT ;  /* 0x000000c73000720c */ /* 0x000fe40003f86270 */
[----:B------:R-:W-:Y:S02]  /*5bf0*/  ISETP.GE.AND P1, PT, R44, R207, PT ;  /* 0x000000cf2c00720c */ /* 0x000fe40003f26270 */
[----:B------:R-:W-:-:S02]  /*5c00*/  FSEL R102, R102, -INF , !P0 ;  /* 0xff80000066667808 */ /* 0x000fc40004000000 */
[----:B------:R-:W-:Y:S01]  /*5c10*/  PLOP3.LUT P0, PT, PT, PT, UP0, 0x80, 0x0 ;  /* 0x000000000000781c */ /* 0x000fe20003f0f008 */
[----:B------:R-:W-:Y:S01]  /*5c20*/  BAR.SYNC.DEFER_BLOCKING 0x0 ;  /* 0x0000000000007b1d */ /* 0x000fe20000010000 */
[----:B------:R-:W-:Y:S02]  /*5c30*/  ISETP.LT.OR P4, PT, R48, R202, P4 ;  /* 0x000000ca3000720c */ /* 0x000fe40002781670 */
        /* <DEDUP_REMOVED lines=22> */
[----:B-1----:R-:W-:Y:S02]  /*5da0*/  FSEL R28, R36, -INF , !P6 ;  /* 0xff800000241c7808 */ /* 0x002fe40007000000 */
        /* <DEDUP_REMOVED lines=58> */
.L_x_964:
[----:B------:R-:W-:Y:S05]  /*6150*/  BSYNC B0 ;  /* 0x0000000000007941 */ /* 0x000fea0003800000 */
.L_x_963:
[----:B------:R-:W0:Y:S02]  /*6160*/  LDGDEPBAR ;  /* 0x00000000000079af */ /* 0x000e240000000000 */
.L_x_962:
[----:B------:R-:W-:Y:S01]  /*6170*/  FMNMX.FTZ R36, R134, R133, !PT ;  /* 0x0000008586247209 */ /* 0x000fe20007810000 */
[----:B------:R-:W-:Y:S01]  /*6180*/  UMOV UR4, UR22 ;  /* 0x0000001600047c82 */ /* 0x000fe20008000000 */
        /* <DEDUP_REMOVED lines=39> */
[--C-:B------:R-:W-:Y:S01]  /*6400*/  FFMA.FTZ R75, R0, c[0x0][0x23c], -R61.reuse ;  /* 0x00008f00004b7a23 */ /* 0x100fe2000001083d */
[----:B------:R-:W-:Y:S01]  /*6410*/  FMNMX.FTZ R0, R132, R2, !PT ;  /* 0x0000000284007209 */ /* 0x000fe20007810000 */
[--C-:B------:R-:W-:Y:S02]  /*6420*/  FFMA.FTZ R59, R3, c[0x0][0x23c], -R61.reuse ;  /* 0x00008f00033b7a23 */ /* 0x100fe4000001083d */
        /* <DEDUP_REMOVED lines=56> */
[----:B------:R-:W1:Y:S02]  /*67b0*/  MUFU.EX2 R83, R83 ;  /* 0x0000005300537308 */ /* 0x000e640000000800 */
[----:B------:R-:W-:-:S04]  /*67c0*/  FMNMX.FTZ R0, R25, R0, !PT ;  /* 0x0000000019007209 */ /* 0x000fc80007810000 */
[----:B------:R-:W-:Y:S02]  /*67d0*/  FMNMX.FTZ R0, R10, R0, !PT ;  /* 0x000000000a007209 */ /* 0x000fe40007810000 */
[----:B------:R-:W-:Y:S02]  /*67e0*/  MUFU.EX2 R75, R75 ;  /* 0x0000004b004b7308 */ /* 0x000fe40000000800 */
[----:B------:R-:W-:-:S04]  /*67f0*/  FMNMX.FTZ R0, R9, R0, !PT ;  /* 0x0000000009007209 */ /* 0x000fc80007810000 */
[----:B------:R-:W-:Y:S02]  /*6800*/  FMNMX.FTZ R0, R11, R0, !PT ;  /* 0x000000000b007209 */ /* 0x000fe40007810000 */
[----:B-1----:R-:W-:Y:S01]  /*6810*/  F2FP.PACK_AB R134, R83, R93 ;  /* 0x0000005d5386723e */ /* 0x002fe200000000ff */
        /* <DEDUP_REMOVED lines=29> */
[----:B------:R-:W-:Y:S01]  /*69f0*/  FMNMX.FTZ R27, R23, R29, !PT ;  /* 0x0000001d171b7209 */ /* 0x000fe20007810000 */
[----:B------:R-:W-:Y:S01]  /*6a00*/  FMUL.FTZ R101, R3, c[0x0][0x23c] ;  /* 0x00008f0003657a20 */ /* 0x000fe20000410000 */
        /* <DEDUP_REMOVED lines=9> */
[----:B------:R-:W-:Y:S02]  /*6aa0*/  FSETP.NEU.FTZ.AND P1, PT, R3, -INF , PT ;  /* 0xff8000000300780b */ /* 0x000fe40003f3d000 */
[----:B------:R-:W-:Y:S01]  /*6ab0*/  FMNMX.FTZ R0, R76, R0, !PT ;  /* 0x000000004c007209 */ /* 0x000fe20007810000 */
[----:B------:R-:W-:Y:S01]  /*6ac0*/  MUFU.EX2 R49, R49 ;  /* 0x0000003100317308 */ /* 0x000fe20000000800 */
[----:B------:R-:W-:-:S02]  /*6ad0*/  FMNMX.FTZ R27, R114, R27, !PT ;  /* 0x0000001b721b7209 */ /* 0x000fc40007810000 */
[----:B------:R-:W-:Y:S02]  /*6ae0*/  FMNMX.FTZ R0, R20, R0, !PT ;  /* 0x0000000014007209 */ /* 0x000fe40007810000 */
[----:B------:R-:W-:Y:S02]  /*6af0*/  FSEL R101, R101, RZ, P1 ;  /* 0x000000ff65657208 */ /* 0x000fe40000800000 */
        /* <DEDUP_REMOVED lines=15> */
[----:B------:R-:W1:Y:S01]  /*6bf0*/  LDSM.16.MT88.4 R148, [R192+0x4000] ;  /* 0x00400000c094783b */ /* 0x000e620000004200 */
        /* <DEDUP_REMOVED lines=45> */
[----:B------:R-:W4:Y:S01]  /*6ed0*/  MUFU.EX2 R73, R73 ;  /* 0x0000004900497308 */ /* 0x000f220000000800 */
[----:B------:R-:W-:Y:S01]  /*6ee0*/  FMNMX.FTZ R2, R130, R2, !PT ;  /* 0x0000000282027209 */ /* 0x000fe20007810000 */
[--C-:B------:R-:W-:Y:S01]  /*6ef0*/  FFMA.FTZ R167, R167, c[0x0][0x23c], -R101.reuse ;  /* 0x00008f00a7a77a23 */ /* 0x100fe20000010865 */
[----:B------:R-:W-:Y:S01]  /*6f00*/  FMNMX.FTZ R0, R168, R0, !PT ;  /* 0x00000000a8007209 */ /* 0x000fe20007810000 */
[--C-:B------:R-:W-:Y:S01]  /*6f10*/  FFMA.FTZ R216, R216, c[0x0][0x23c], -R101.reuse ;  /* 0x00008f00d8d87a23 */ /* 0x100fe20000010865 */
[----:B------:R-:W-:Y:S01]  /*6f20*/  FMNMX.FTZ R2, R122, R2, !PT ;  /* 0x000000027a027209 */ /* 0x000fe20007810000 */
[--C-:B------:R-:W-:Y:S01]  /*6f30*/  FFMA.FTZ R179, R179, c[0x0][0x23c], -R101.reuse ;  /* 0x00008f00b3b37a23 */ /* 0x100fe20000010865 */
[----:B------:R-:W-:Y:S01]  /*6f40*/  FMNMX.FTZ R0, R166, R0, !PT ;  /* 0x00000000a6007209 */ /* 0x000fe20007810000 */
[----:B------:R-:W5:Y:S01]  /*6f50*/  MUFU.EX2 R72, R72 ;  /* 0x0000004800487308 */ /* 0x000f620000000800 */
[----:B------:R-:W-:Y:S01]  /*6f60*/  FMNMX.FTZ R2, R121, R2, !PT ;  /* 0x0000000279027209 */ /* 0x000fe20007810000 */
[----:B------:R-:W-:Y:S01]  /*6f70*/  FFMA.FTZ R129, R129, c[0x0][0x23c], -R101 ;  /* 0x00008f0081817a23 */ /* 0x000fe20000010865 */
[----:B------:R-:W-:-:S02]  /*6f80*/  FMNMX.FTZ R0, R164, R0, !PT ;  /* 0x00000000a4007209 */ /* 0x000fc40007810000 */
[----:B------:R-:W-:Y:S02]  /*6f90*/  FMNMX.FTZ R2, R118, R2, !PT ;  /* 0x0000000276027209 */ /* 0x000fe40007810000 */
[----:B------:R-:W-:Y:S01]  /*6fa0*/  FMNMX.FTZ R0, R116, R0, !PT ;  /* 0x0000000074007209 */ /* 0x000fe20007810000 */
[----:B------:R-:W1:Y:S01]  /*6fb0*/  MUFU.EX2 R66, R66 ;  /* 0x0000004200427308 */ /* 0x000e620000000800 */
[----:B------:R-:W-:Y:S01]  /*6fc0*/  F2FP.PACK_AB R132, R94, R95 ;  /* 0x0000005f5e84723e */ /* 0x000fe200000000ff */
[----:B------:R-:W5:Y:S01]  /*6fd0*/  SHFL.BFLY PT, R19, R2, 0x2, 0x1f ;  /* 0x0c401f0002137f89 */ /* 0x000f6200000e0000 */
[----:B------:R-:W-:Y:S01]  /*6fe0*/  FMNMX.FTZ R0, R113, R0, !PT ;  /* 0x0000000071007209 */ /* 0x000fe20007810000 */
[----:B------:R-:W-:Y:S01]  /*6ff0*/  FADD.FTZ R94, R95, R94 ;  /* 0x0000005e5f5e7221 */ /* 0x000fe20000010000 */
[----:B--2---:R-:W-:Y:S01]  /*7000*/  F2FP.PACK_AB R133, R91, R92 ;  /* 0x0000005c5b85723e */ /* 0x004fe200000000ff */
[----:B------:R-:W-:Y:S01]  /*7010*/  FADD.FTZ R91, R92, R91 ;  /* 0x0000005b5c5b7221 */ /* 0x000fe20000010000 */
[----:B------:R-:W-:Y:S01]  /*7020*/  FMNMX.FTZ R0, R111, R0, !PT ;  /* 0x000000006f007209 */ /* 0x000fe20007810000 */
[----:B------:R-:W2:Y:S01]  /*7030*/  MUFU.EX2 R62, R62 ;  /* 0x0000003e003e7308 */ /* 0x000ea20000000800 */
[----:B---3--:R-:W-:Y:S01]  /*7040*/  F2FP.PACK_AB R135, R82, R90 ;  /* 0x0000005a5287723e */ /* 0x008fe200000000ff */
[----:B------:R-:W-:Y:S01]  /*7050*/  FADD.FTZ R93, R93, R94 ;  /* 0x0000005e5d5d7221 */ /* 0x000fe20000010000 */
[----:B------:R-:W-:Y:S01]  /*7060*/  FMNMX.FTZ R0, R108, R0, !PT ;  /* 0x000000006c007209 */ /* 0x000fe20007810000 */
[----:B------:R-:W-:-:S02]  /*7070*/  FADD.FTZ R90, R90, R91 ;  /* 0x0000005b5a5a7221 */ /* 0x000fc40000010000 */
[----:B------:R-:W-:Y:S02]  /*7080*/  FADD.FTZ R93, R83, R93 ;  /* 0x0000005d535d7221 */ /* 0x000fe40000010000 */
[----:B------:R-:W3:Y:S01]  /*7090*/  SHFL.BFLY PT, R13, R0, 0x2, 0x1f ;  /* 0x0c401f00000d7f89 */ /* 0x000ee200000e0000 */
[----:B-1----:R-:W-:Y:S01]  /*70a0*/  HMMA.16816.F32 R160, R132, R148, RZ ;  /* 0x0000009484a0723c */ /* 0x002fe200000018ff */
[----:B------:R-:W1:Y:S01]  /*70b0*/  MUFU.EX2 R61, R61 ;  /* 0x0000003d003d7308 */ /* 0x000e620000000800 */
[----:B------:R-:W-:Y:S02]  /*70c0*/  FADD.FTZ R90, R82, R90 ;  /* 0x0000005a525a7221 */ /* 0x000fe40000010000 */
[----:B------:R-:W-:Y:S02]  /*70d0*/  FADD.FTZ R93, R75, R93 ;  /* 0x0000005d4b5d7221 */ /* 0x000fe40000010000 */
[----:B----4-:R-:W-:Y:S02]  /*70e0*/  FADD.FTZ R90, R73, R90 ;  /* 0x0000005a495a7221 */ /* 0x010fe40000010000 */
[----:B------:R-:W-:Y:S01]  /*70f0*/  FADD.FTZ R93, R74, R93 ;  /* 0x0000005d4a5d7221 */ /* 0x000fe20000010000 */
[----:B-----5:R-:W-:Y:S01]  /*7100*/  FMNMX.FTZ R2, R2, R19, !PT ;  /* 0x0000001302027209 */ /* 0x020fe20007810000 */
[----:B------:R-:W4:Y:S01]  /*7110*/  MUFU.EX2 R37, R37 ;  /* 0x0000002500257308 */ /* 0x000f220000000800 */
[----:B------:R-:W-:-:S02]  /*7120*/  FADD.FTZ R90, R72, R90 ;  /* 0x0000005a485a7221 */ /* 0x000fc40000010000 */
[----:B------:R-:W-:Y:S01]  /*7130*/  FADD.FTZ R93, R68, R93 ;  /* 0x0000005d445d7221 */ /* 0x000fe20000010000 */
[----:B------:R-:W5:Y:S01]  /*7140*/  SHFL.BFLY PT, R12, R2, 0x1, 0x1f ;  /* 0x0c201f00020c7f89 */ /* 0x000f6200000e0000 */
[----:B------:R-:W-:Y:S02]  /*7150*/  FADD.FTZ R90, R66, R90 ;  /* 0x0000005a425a7221 */ /* 0x000fe40000010000 */
[----:B------:R-:W-:Y:S01]  /*7160*/  FADD.FTZ R93, R67, R93 ;  /* 0x0000005d435d7221 */ /* 0x000fe20000010000 */
[----:B------:R-:W5:Y:S01]  /*7170*/  MUFU.EX2 R35, R35 ;  /* 0x0000002300237308 */ /* 0x000f620000000800 */
[----:B--2---:R-:W-:Y:S02]  /*7180*/  FADD.FTZ R90, R62, R90 ;  /* 0x0000005a3e5a7221 */ /* 0x004fe40000010000 */
[----:B------:R-:W-:Y:S01]  /*7190*/  FADD.FTZ R93, R63, R93 ;  /* 0x0000005d3f5d7221 */ /* 0x000fe20000010000 */
[----:B---3--:R-:W-:Y:S01]  /*71a0*/  FMNMX.FTZ R0, R0, R13, !PT ;  /* 0x0000000d00007209 */ /* 0x008fe20007810000 */
[----:B-1----:R-:W-:-:S03]  /*71b0*/  FADD.FTZ R90, R61, R90 ;  /* 0x0000005a3d5a7221 */ /* 0x002fc60000010000 */
[----:B------:R-:W1:Y:S01]  /*71c0*/  MUFU.EX2 R34, R34 ;  /* 0x0000002200227308 */ /* 0x000e620000000800 */
[----:B------:R-:W-:Y:S01]  /*71d0*/  FADD.FTZ R93, R60, R93 ;  /* 0x0000005d3c5d7221 */ /* 0x000fe20000010000 */
[----:B------:R-:W2:Y:S01]  /*71e0*/  SHFL.BFLY PT, R10, R0, 0x1, 0x1f ;  /* 0x0c201f00000a7f89 */ /* 0x000ea200000e0000 */
[----:B----4-:R-:W-:Y:S02]  /*71f0*/  FADD.FTZ R90, R37, R90 ;  /* 0x0000005a255a7221 */ /* 0x010fe40000010000 */
[----:B------:R-:W-:-:S03]  /*7200*/  FADD.FTZ R93, R59, R93 ;  /* 0x0000005d3b5d7221 */ /* 0x000fc60000010000 */
[----:B------:R-:W3:Y:S01]  /*7210*/  MUFU.EX2 R33, R33 ;  /* 0x0000002100217308 */ /* 0x000ee20000000800 */
[----:B-----5:R-:W-:Y:S02]  /*7220*/  FADD.FTZ R90, R35, R90 ;  /* 0x0000005a235a7221 */ /* 0x020fe40000010000 */
[----:B------:R-:W-:Y:S01]  /*7230*/  FADD.FTZ R93, R58, R93 ;  /* 0x0000005d3a5d7221 */ /* 0x000fe20000010000 */
[----:B------:R-:W-:Y:S02]  /*7240*/  FMNMX.FTZ R2, R2, R12, !PT ;  /* 0x0000000c02027209 */ /* 0x000fe40007810000 */
[----:B------:R-:W-:Y:S01]  /*7250*/  LDSM.16.MT88.4 R12, [R192+0x4400] ;  /* 0x00440000c00c783b */ /* 0x000fe20000004200 */
[----:B------:R-:W-:Y:S01]  /*7260*/  FADD.FTZ R93, R57, R93 ;  /* 0x0000005d395d7221 */ /* 0x000fe20000010000 */
[C---:B------:R-:W-:Y:S01]  /*7270*/  FSETP.NEU.FTZ.AND P1, PT, R2.reuse, -INF , PT ;  /* 0xff8000000200780b */ /* 0x040fe20003f3d000 */
[----:B------:R-:W-:Y:S01]  /*7280*/  FMUL.FTZ R119, R2, c[0x0][0x23c] ;  /* 0x00008f0002777a20 */ /* 0x000fe20000410000 */
[----:B------:R-:W-:Y:S01]  /*7290*/  MUFU.EX2 R32, R32 ;  /* 0x0000002000207308 */ /* 0x000fe20000000800 */
[----:B-1----:R-:W-:-:S02]  /*72a0*/  FADD.FTZ R90, R34, R90 ;  /* 0x0000005a225a7221 */ /* 0x002fc40000010000 */
[----:B------:R-:W-:Y:S01]  /*72b0*/  FADD.FTZ R93, R56, R93 ;  /* 0x0000005d385d7221 */ /* 0x000fe20000010000 */
[----:B------:R-:W-:Y:S01]  /*72c0*/  FSEL R119, R119, RZ, P1 ;  /* 0x000000ff77777208 */ /* 0x000fe20000800000 */
[----:B---3--:R-:W-:Y:S01]  /*72d0*/  FADD.FTZ R90, R33, R90 ;  /* 0x0000005a215a7221 */ /* 0x008fe20000010000 */
[----:B--2---:R-:W-:-:S03]  /*72e0*/  FMNMX.FTZ R0, R0, R10, !PT ;  /* 0x0000000a00007209 */ /* 0x004fc60007810000 */
        /* <DEDUP_REMOVED lines=10> */
[----:B------:R-:W-:Y:S01]  /*7390*/  FFMA.FTZ R79, R146, c[0x0][0x23c], -R119 ;  /* 0x00008f00924f7a23 */ /* 0x000fe20000010877 */
[----:B------:R-:W-:Y:S01]  /*73a0*/  MUFU.EX2 R89, R89 ;  /* 0x0000005900597308 */ /* 0x000fe20000000800 */
[--C-:B------:R-:W-:Y:S02]  /*73b0*/  FFMA.FTZ R97, R6, c[0x0][0x23c], -R109.reuse ;  /* 0x00008f0006617a23 */ /* 0x100fe4000001086d */
[----:B------:R-:W1:Y:S01]  /*73c0*/  LDSM.16.MT88.4 R4, [R191+0x4000] ;  /* 0x00400000bf04783b */ /* 0x000e620000004200 */
[--C-:B------:R-:W-:Y:S02]  /*73d0*/  FFMA.FTZ R96, R84, c[0x0][0x23c], -R109.reuse ;  /* 0x00008f0054607a23 */ /* 0x100fe4000001086d */
[--C-:B------:R-:W-:Y:S02]  /*73e0*/  FFMA.FTZ R84, R139, c[0x0][0x23c], -R109.reuse ;  /* 0x00008f008b547a23 */ /* 0x100fe4000001086d */
[----:B------:R-:W-:Y:S01]  /*73f0*/  FFMA.FTZ R78, R98, c[0x0][0x23c], -R109 ;  /* 0x00008f00624e7a23 */ /* 0x000fe2000001086d */
[----:B------:R-:W2:Y:S01]  /*7400*/  MUFU.EX2 R88, R88 ;  /* 0x0000005800587308 */ /* 0x000ea20000000800 */
[----:B------:R-:W-:-:S02]  /*7410*/  FFMA.FTZ R71, R147, c[0x0][0x23c], -R119 ;  /* 0x00008f0093477a23 */ /* 0x000fc40000010877 */
[----:B------:R-:W-:Y:S02]  /*7420*/  FFMA.FTZ R70, R152, c[0x0][0x23c], -R119 ;  /* 0x00008f0098467a23 */ /* 0x000fe40000010877 */
[--C-:B------:R-:W-:Y:S02]  /*7430*/  FFMA.FTZ R77, R86, c[0x0][0x23c], -R109.reuse ;  /* 0x00008f00564d7a23 */ /* 0x100fe4000001086d */
[--C-:B------:R-:W-:Y:S01]  /*7440*/  FFMA.FTZ R69, R85, c[0x0][0x23c], -R109.reuse ;  /* 0x00008f0055457a23 */ /* 0x100fe2000001086d */
[----:B------:R-:W-:Y:S01]  /*7450*/  MUFU.EX2 R87, R87 ;  /* 0x0000005700577308 */ /* 0x000fe20000000800 */
[--C-:B------:R-:W-:Y:S02]  /*7460*/  FFMA.FTZ R80, R80, c[0x0][0x23c], -R109.reuse ;  /* 0x00008f0050507a23 */ /* 0x100fe4000001086d */
[----:B------:R-:W-:Y:S02]  /*7470*/  FFMA.FTZ R76, R76, c[0x0][0x23c], -R109 ;  /* 0x00008f004c4c7a23 */ /* 0x000fe4000001086d */
[----:B------:R-:W-:-:S02]  /*7480*/  FFMA.FTZ R86, R23, c[0x0][0x23c], -R119 ;  /* 0x00008f0017567a23 */ /* 0x000fc40000010877 */
[--C-:B------:R-:W-:Y:S01]  /*7490*/  FFMA.FTZ R85, R22, c[0x0][0x23c], -R119.reuse ;  /* 0x00008f0016557a23 */ /* 0x100fe20000010877 */
[----:B------:R-:W3:Y:S01]  /*74a0*/  MUFU.EX2 R81, R81 ;  /* 0x0000005100517308 */ /* 0x000ee20000000800 */
[----:B--2---:R-:W-:Y:S01]  /*74b0*/  F2FP.PACK_AB R136, R88, R89 ;  /* 0x000000595888723e */ /* 0x004fe200000000ff */
[--C-:B------:R-:W-:Y:S02]  /*74c0*/  FFMA.FTZ R98, R21, c[0x0][0x23c], -R119.reuse ;  /* 0x00008f0015627a23 */ /* 0x100fe40000010877 */
[----:B------:R-:W-:Y:S02]  /*74d0*/  FFMA.FTZ R99, R17, c[0x0][0x23c], -R119 ;  /* 0x00008f0011637a23 */ /* 0x000fe40000010877 */
[--C-:B------:R-:W-:Y:S02]  /*74e0*/  FFMA.FTZ R104, R20, c[0x0][0x23c], -R109.reuse ;  /* 0x00008f0014687a23 */ /* 0x100fe4000001086d */
[----:B------:R-:W-:Y:S01]  /*74f0*/  MUFU.EX2 R96, R96 ;  /* 0x0000006000607308 */ /* 0x000fe20000000800 */
[--C-:B------:R-:W-:Y:S01]  /*7500*/  FFMA.FTZ R103, R16, c[0x0][0x23c], -R109.reuse ;  /* 0x00008f0010677a23 */ /* 0x100fe2000001086d */
[----:B------:R-:W2:Y:S01]  /*7510*/  LDSM.16.MT88.4 R20, [R192+0x4800] ;  /* 0x00480000c014783b */ /* 0x000ea20000004200 */
[----:B------:R-:W-:-:S02]  /*7520*/  FFMA.FTZ R107, R107, c[0x0][0x23c], -R109 ;  /* 0x00008f006b6b7a23 */ /* 0x000fc4000001086d */
[----:B------:R-:W-:Y:S01]  /*7530*/  FFMA.FTZ R110, R110, c[0x0][0x23c], -R109 ;  /* 0x00008f006e6e7a23 */ /* 0x000fe2000001086d */
[----:B------:R-:W4:Y:S01]  /*7540*/  LDSM.16.MT88.4 R16, [R191+0x4800] ;  /* 0x00480000bf10783b */ /* 0x000f220000004200 */
[--C-:B------:R-:W-:Y:S01]  /*7550*/  FFMA.FTZ R114, R114, c[0x0][0x23c], -R119.reuse ;  /* 0x00008f0072727a23 */ /* 0x100fe20000010877 */
[----:B------:R-:W5:Y:S01]  /*7560*/  MUFU.EX2 R97, R97 ;  /* 0x0000006100617308 */ /* 0x000f620000000800 */
[----:B---3--:R-:W-:Y:S01]  /*7570*/  F2FP.PACK_AB R138, R81, R87 ;  /* 0x00000057518a723e */ /* 0x008fe200000000ff */
[----:B-1----:R-:W-:Y:S01]  /*7580*/  HMMA.16816.F32 R144, R132, R4, RZ ;  /* 0x000000048490723c */ /* 0x002fe200000018ff */
[--C-:B------:R-:W-:Y:S02]  /*7590*/  FFMA.FTZ R115, R115, c[0x0][0x23c], -R119.reuse ;  /* 0x00008f0073737a23 */ /* 0x100fe40000010877 */
[--C-:B------:R-:W-:Y:S02]  /*75a0*/  FFMA.FTZ R117, R117, c[0x0][0x23c], -R119.reuse ;  /* 0x00008f0075757a23 */ /* 0x100fe40000010877 */
[----:B------:R-:W-:Y:S01]  /*75b0*/  FFMA.FTZ R120, R120, c[0x0][0x23c], -R119 ;  /* 0x00008f0078787a23 */ /* 0x000fe20000010877 */
[----:B------:R-:W-:Y:S01]  /*75c0*/  MUFU.EX2 R84, R84 ;  /* 0x0000005400547308 */ /* 0x000fe20000000800 */
[----:B------:R-:W-:-:S02]  /*75d0*/  FFMA.FTZ R128, R128, c[0x0][0x23c], -R109 ;  /* 0x00008f0080807a23 */ /* 0x000fc4000001086d */
[--C-:B------:R-:W-:Y:S02]  /*75e0*/  FFMA.FTZ R123, R123, c[0x0][0x23c], -R109.reuse ;  /* 0x00008f007b7b7a23 */ /* 0x100fe4000001086d */
[--C-:B------:R-:W-:Y:S02]  /*75f0*/  FFMA.FTZ R131, R131, c[0x0][0x23c], -R109.reuse ;  /* 0x00008f0083837a23 */ /* 0x100fe4000001086d */
[----:B------:R-:W-:Y:S01]  /*7600*/  FFMA.FTZ R165, R165, c[0x0][0x23c], -R109 ;  /* 0x00008f00a5a57a23 */ /* 0x000fe2000001086d */
[----:B------:R-:W1:Y:S01]  /*7610*/  MUFU.EX2 R78, R78 ;  /* 0x0000004e004e7308 */ /* 0x000e620000000800 */
[----:B-----5:R-:W-:Y:S01]  /*7620*/  F2FP.PACK_AB R137, R97, R96 ;  /* 0x000000606189723e */ /* 0x020fe200000000ff */
[--C-:B------:R-:W-:Y:S02]  /*7630*/  FFMA.FTZ R169, R169, c[0x0][0x23c], -R119.reuse ;  /* 0x00008f00a9a97a23 */ /* 0x100fe40000010877 */
[--C-:B------:R-:W-:Y:S02]  /*7640*/  FFMA.FTZ R171, R171, c[0x0][0x23c], -R119.reuse ;  /* 0x00008f00abab7a23 */ /* 0x100fe40000010877 */
[----:B------:R-:W-:-:S02]  /*7650*/  FFMA.FTZ R173, R173, c[0x0][0x23c], -R119 ;  /* 0x00008f00adad7a23 */ /* 0x000fc40000010877 */
[----:B------:R-:W3:Y:S01]  /*7660*/  MUFU.EX2 R79, R79 ;  /* 0x0000004f004f7308 */ /* 0x000ee20000000800 */
[----:B------:R-:W-:Y:S02]  /*7670*/  FFMA.FTZ R176, R176, c[0x0][0x23c], -R119 ;  /* 0x00008f00b0b07a23 */ /* 0x000fe40000010877 */
[--C-:B------:R-:W-:Y:S02]  /*7680*/  FFMA.FTZ R181, R181, c[0x0][0x23c], -R109.reuse ;  /* 0x00008f00b5b57a23 */ /* 0x100fe4000001086d */
[--C-:B------:R-:W-:Y:S02]  /*7690*/  FFMA.FTZ R180, R180, c[0x0][0x23c], -R109.reuse ;  /* 0x00008f00b4b47a23 */ /* 0x100fe4000001086d */
[--C-:B------:R-:W-:Y:S01]  /*76a0*/  FFMA.FTZ R183, R183, c[0x0][0x23c], -R109.reuse ;  /* 0x00008f00b7b77a23 */ /* 0x100fe2000001086d */
[----:B-1----:R-:W-:Y:S01]  /*76b0*/  F2FP.PACK_AB R139, R78, R84 ;  /* 0x000000544e8b723e */ /* 0x002fe200000000ff */
[----:B------:R-:W1:Y:S01]  /*76c0*/  MUFU.EX2 R71, R71 ;  /* 0x0000004700477308 */ /* 0x000e620000000800 */
[----:B------:R-:W-:-:S02]  /*76d0*/  FFMA.FTZ R214, R214, c[0x0][0x23c], -R109 ;  /* 0x00008f00d6d67a23 */ /* 0x000fc4000001086d */
[----:B------:R-:W-:Y:S02]  /*76e0*/  FADD.FTZ R88, R89, R88 ;  /* 0x0000005859587221 */ /* 0x000fe40000010000 */
[----:B------:R-:W-:Y:S01]  /*76f0*/  FADD.FTZ R96, R96, R97 ;  /* 0x0000006160607221 */ /* 0x000fe20000010000 */
[C---:B------:R-:W-:Y:S01]  /*7700*/  HMMA.16816.F32 R156, R136.reuse, R148, RZ ;  /* 0x00000094889c723c */ /* 0x040fe200000018ff */
[----:B------:R-:W-:Y:S01]  /*7710*/  FADD.FTZ R87, R87, R88 ;  /* 0x0000005857577221 */ /* 0x000fe20000010000 */
[----:B------:R-:W5:Y:S01]  /*7720*/  MUFU.EX2 R70, R70 ;  /* 0x0000004600467308 */ /* 0x000f620000000800 */
[----:B------:R-:W-:Y:S02]  /*7730*/  FADD.FTZ R96, R84, R96 ;  /* 0x0000006054607221 */ /* 0x000fe40000010000 */
[----:B------:R-:W-:Y:S02]  /*7740*/  FADD.FTZ R87, R81, R87 ;  /* 0x0000005751577221 */ /* 0x000fe40000010000 */
[----:B------:R-:W-:Y:S01]  /*7750*/  FADD.FTZ R96, R78, R96 ;  /* 0x000000604e607221 */ /* 0x000fe20000010000 */
[----:B------:R-:W-:Y:S01]  /*7760*/  HMMA.16816.F32 R140, R136, R4, RZ ;  /* 0x00000004888c723c */ /* 0x000fe200000018ff */
[----:B---3--:R-:W-:Y:S01]  /*7770*/  FADD.FTZ R87, R79, R87 ;  /* 0x000000574f577221 */ /* 0x008fe20000010000 */
[----:B------:R-:W-:Y:S01]  /*7780*/  MUFU.EX2 R64, R64 ;  /* 0x0000004000407308 */ /* 0x000fe20000000800 */
[----:B------:R-:W-:-:S02]  /*7790*/  FFMA.FTZ R220, R220, c[0x0][0x23c], -R119 ;  /* 0x00008f00dcdc7a23 */ /* 0x000fc40000010877 */
[C---:B-1----:R-:W-:Y:S02]  /*77a0*/  FADD.FTZ R87, R71.reuse, R87 ;  /* 0x0000005747577221 */ /* 0x042fe40000010000 */
[----:B------:R-:W-:Y:S01]  /*77b0*/  F2FP.PACK_AB R4, R71, R79 ;  /* 0x0000004f4704723e */ /* 0x000fe200000000ff */
[C---:B------:R-:W-:Y:S01]  /*77c0*/  HMMA.16816.F32 R152, R136.reuse, R150, RZ ;  /* 0x000000968898723c */ /* 0x040fe200000018ff */
[--C-:B------:R-:W-:Y:S01]  /*77d0*/  FFMA.FTZ R219, R219, c[0x0][0x23c], -R119.reuse ;  /* 0x00008f00dbdb7a23 */ /* 0x100fe20000010877 */
[----:B------:R-:W1:Y:S01]  /*77e0*/  MUFU.EX2 R77, R77 ;  /* 0x0000004d004d7308 */ /* 0x000e620000000800 */
[--C-:B------:R-:W-:Y:S02]  /*77f0*/  FFMA.FTZ R217, R217, c[0x0][0x23c], -R119.reuse ;  /* 0x00008f00d9d97a23 */ /* 0x100fe40000010877 */
[----:B------:R-:W-:Y:S02]  /*7800*/  FFMA.FTZ R218, R218, c[0x0][0x23c], -R119 ;  /* 0x00008f00dada7a23 */ /* 0x000fe40000010877 */
[--C-:B------:R-:W-:Y:S01]  /*7810*/  FFMA.FTZ R215, R215, c[0x0][0x23c], -R109.reuse ;  /* 0x00008f00d7d77a23 */ /* 0x100fe2000001086d */
[----:B------:R-:W-:Y:S01]  /*7820*/  HMMA.16816.F32 R136, R136, R6, RZ ;  /* 0x000000068888723c */ /* 0x000fe200000018ff */
[--C-:B------:R-:W-:Y:S01]  /*7830*/  FFMA.FTZ R209, R209, c[0x0][0x23c], -R109.reuse ;  /* 0x00008f00d1d17a23 */ /* 0x100fe2000001086d */
[----:B------:R-:W3:Y:S01]  /*7840*/  MUFU.EX2 R69, R69 ;  /* 0x0000004500457308 */ /* 0x000ee20000000800 */
[----:B------:R-:W-:-:S02]  /*7850*/  FFMA.FTZ R182, R182, c[0x0][0x23c], -R109 ;  /* 0x00008f00b6b67a23 */ /* 0x000fc4000001086d */
[----:B------:R-:W-:Y:S02]  /*7860*/  FFMA.FTZ R178, R178, c[0x0][0x23c], -R109 ;  /* 0x00008f00b2b27a23 */ /* 0x000fe4000001086d */
[----:B-----5:R-:W-:Y:S01]  /*7870*/  FADD.FTZ R87, R70, R87 ;  /* 0x0000005746577221 */ /* 0x020fe20000010000 */
[C---:B------:R-:W-:Y:S01]  /*7880*/  HMMA.16816.F32 R148, R132.reuse, R150, RZ ;  /* 0x000000968494723c */ /* 0x040fe200000018ff */
[----:B------:R-:W-:Y:S01]  /*7890*/  FFMA.FTZ R177, R177, c[0x0][0x23c], -R119 ;  /* 0x00008f00b1b17a23 */ /* 0x000fe20000010877 */
[----:B------:R-:W5:Y:S01]  /*78a0*/  MUFU.EX2 R80, R80 ;  /* 0x0000005000507308 */ /* 0x000f620000000800 */
[----:B-1----:R-:W-:Y:S02]  /*78b0*/  FADD.FTZ R96, R77, R96 ;  /* 0x000000604d607221 */ /* 0x002fe40000010000 */
[----:B------:R-:W-:Y:S02]  /*78c0*/  FADD.FTZ R87, R64, R87 ;  /* 0x0000005740577221 */ /* 0x000fe40000010000 */
[--C-:B------:R-:W-:Y:S01]  /*78d0*/  FFMA.FTZ R175, R175, c[0x0][0x23c], -R119.reuse ;  /* 0x00008f00afaf7a23 */ /* 0x100fe20000010877 */
[----:B------:R-:W-:Y:S01]  /*78e0*/  HMMA.16816.F32 R132, R132, R6, RZ ;  /* 0x000000068484723c */ /* 0x000fe200000018ff */
[----:B------:R-:W-:Y:S01]  /*78f0*/  FFMA.FTZ R174, R174, c[0x0][0x23c], -R119 ;  /* 0x00008f00aeae7a23 */ /* 0x000fe20000010877 */
[----:B------:R-:W1:Y:S01]  /*7900*/  MUFU.EX2 R76, R76 ;  /* 0x0000004c004c7308 */ /* 0x000e620000000800 */
[C---:B---3--:R-:W-:Y:S01]  /*7910*/  F2FP.PACK_AB R5, R69.reuse, R77 ;  /* 0x0000004d4505723e */ /* 0x048fe200000000ff */
[----:B------:R-:W-:-:S02]  /*7920*/  FADD.FTZ R96, R69, R96 ;  /* 0x0000006045607221 */ /* 0x000fc40000010000 */
[----:B------:R-:W-:Y:S01]  /*7930*/  FFMA.FTZ R172, R172, c[0x0][0x23c], -R119 ;  /* 0x00008f00acac7a23 */ /* 0x000fe20000010877 */
[----:B------:R-:W-:Y:S01]  /*7940*/  F2FP.PACK_AB R6, R64, R70 ;  /* 0x000000464006723e */ /* 0x000fe200000000ff */
[--C-:B------:R-:W-:Y:S02]  /*7950*/  FFMA.FTZ R170, R170, c[0x0][0x23c], -R109.reuse ;  /* 0x00008f00aaaa7a23 */ /* 0x100fe4000001086d */
[----:B------:R-:W3:Y:S01]  /*7960*/  MUFU.EX2 R86, R86 ;  /* 0x0000005600567308 */ /* 0x000ee20000000800 */
[----:B-----5:R-:W-:Y:S02]  /*7970*/  FADD.FTZ R96, R80, R96 ;  /* 0x0000006050607221 */ /* 0x020fe40000010000 */
[--C-:B------:R-:W-:Y:S02]  /*7980*/  FFMA.FTZ R168, R168, c[0x0][0x23c], -R109.reuse ;  /* 0x00008f00a8a87a23 */ /* 0x100fe4000001086d */
[--C-:B------:R-:W-:Y:S02]  /*7990*/  FFMA.FTZ R166, R166, c[0x0][0x23c], -R109.reuse ;  /* 0x00008f00a6a67a23 */ /* 0x100fe4000001086d */
[----:B------:R-:W-:Y:S01]  /*79a0*/  FFMA.FTZ R164, R164, c[0x0][0x23c], -R109 ;  /* 0x00008f00a4a47a23 */ /* 0x000fe2000001086d */
[C---:B-1----:R-:W-:Y:S01]  /*79b0*/  F2FP.PACK_AB R7, R76.reuse, R80 ;  /* 0x000000504c07723e */ /* 0x042fe200000000ff */
[----:B------:R-:W1:Y:S01]  /*79c0*/  MUFU.EX2 R85, R85 ;  /* 0x0000005500557308 */ /* 0x000e620000000800 */
[----:B------:R-:W-:-:S02]  /*79d0*/  FADD.FTZ R96, R76, R96 ;  /* 0x000000604c607221 */ /* 0x000fc40000010000 */
[----:B------:R-:W-:Y:S02]  /*79e0*/  FADD.FTZ R90, R32, R90 ;  /* 0x0000005a205a7221 */ /* 0x000fe40000010000 */
[----:B------:R-:W-:Y:S01]  /*79f0*/  FADD.FTZ R93, R55, R93 ;  /* 0x0000005d375d7221 */ /* 0x000fe20000010000 */
[C---:B------:R-:W-:Y:S01]  /*7a00*/  HMMA.16816.F32 R156, R4.reuse, R12, R156 ;  /* 0x0000000c049c723c */ /* 0x040fe2000000189c */
[----:B---3--:R-:W-:Y:S01]  /*7a10*/  FADD.FTZ R87, R86, R87 ;  /* 0x0000005756577221 */ /* 0x008fe20000010000 */
[----:B------:R-:W3:Y:S01]  /*7a20*/  MUFU.EX2 R98, R98 ;  /* 0x0000006200627308 */ /* 0x000ee20000000800 */
[----:B------:R-:W-:Y:S02]  /*7a30*/  FADD.FTZ R90, R31, R90 ;  /* 0x0000005a1f5a7221 */ /* 0x000fe40000010000 */
[----:B------:R-:W-:Y:S02]  /*7a40*/  FADD.FTZ R93, R54, R93 ;  /* 0x0000005d365d7221 */ /* 0x000fe40000010000 */
[----:B------:R-:W-:Y:S01]  /*7a50*/  FFMA.FTZ R130, R130, c[0x0][0x23c], -R119 ;  /* 0x00008f0082827a23 */ /* 0x000fe20000010877 */
[----:B------:R-:W-:Y:S01]  /*7a60*/  HMMA.16816.F32 R140, R4, R8, R140 ;  /* 0x00000008048c723c */ /* 0x000fe2000000188c */
[----:B------:R-:W-:Y:S01]  /*7a70*/  FADD.FTZ R93, R53, R93 ;  /* 0x0000005d355d7221 */ /* 0x000fe20000010000 */
[----:B------:R-:W5:Y:S01]  /*7a80*/  MUFU.EX2 R99, R99 ;  /* 0x0000006300637308 */ /* 0x000f620000000800 */
        /* <DEDUP_REMOVED lines=12> */
[----:B-----5:R-:W-:-:S02]  /*7b50*/  FADD.FTZ R87, R99, R87 ;  /* 0x0000005763577221 */ /* 0x020fc40000010000 */
[----:B------:R-:W-:Y:S02]  /*7b60*/  FFMA.FTZ R118, R118, c[0x0][0x23c], -R119 ;  /* 0x00008f0076767a23 */ /* 0x000fe40000010877 */
[----:B------:R-:W-:Y:S01]  /*7b70*/  F2FP.PACK_AB R4, R74, R75 ;  /* 0x0000004b4a04723e */ /* 0x000fe200000000ff */
[--C-:B------:R-:W-:Y:S01]  /*7b80*/  FFMA.FTZ R116, R116, c[0x0][0x23c], -R109.reuse ;  /* 0x00008f0074747a23 */ /* 0x100fe2000001086d */
[----:B------:R-:W-:Y:S01]  /*7b90*/  F2FP.PACK_AB R5, R72, R73 ;  /* 0x000000494805723e */ /* 0x000fe200000000ff */
[----:B------:R-:W5:Y:S01]  /*7ba0*/  MUFU.EX2 R107, R107 ;  /* 0x0000006b006b7308 */ /* 0x000f620000000800 */
[----:B------:R-:W-:Y:S01]  /*7bb0*/  F2FP.PACK_AB R6, R67, R68 ;  /* 0x000000444306723e */ /* 0x000fe200000000ff */
[----:B-1----:R-:W-:Y:S01]  /*7bc0*/  FADD.FTZ R96, R104, R96 ;  /* 0x0000006068607221 */ /* 0x002fe20000010000 */
[----:B------:R-:W-:Y:S01]  /*7bd0*/  F2FP.PACK_AB R7, R62, R66 ;  /* 0x000000423e07723e */ /* 0x000fe200000000ff */
[----:B------:R-:W-:Y:S02]  /*7be0*/  FFMA.FTZ R113, R113, c[0x0][0x23c], -R109 ;  /* 0x00008f0071717a23 */ /* 0x000fe4000001086d */
[----:B------:R-:W-:-:S02]  /*7bf0*/  FADD.FTZ R93, R48, R93 ;  /* 0x0000005d305d7221 */ /* 0x000fc40000010000 */
[----:B------:R-:W1:Y:S01]  /*7c00*/  MUFU.EX2 R110, R110 ;  /* 0x0000006e006e7308 */ /* 0x000e620000000800 */
[----:B---3--:R-:W-:Y:S01]  /*7c10*/  FADD.FTZ R96, R103, R96 ;  /* 0x0000006067607221 */ /* 0x008fe20000010000 */
[C---:B------:R-:W-:Y:S06]  /*7c20*/  HMMA.16816.F32 R160, R4.reuse, R12, R160 ;  /* 0x0000000c04a0723c */ /* 0x040fec00000018a0 */
[----:B------:R-:W3:Y:S01]  /*7c30*/  MUFU.EX2 R114, R114 ;  /* 0x0000007200727308 */ /* 0x000ee20000000800 */
[----:B-----5:R-:W-:Y:S01]  /*7c40*/  FADD.FTZ R96, R107, R96 ;  /* 0x000000606b607221 */ /* 0x020fe20000010000 */
[C---:B------:R-:W-:Y:S06]  /*7c50*/  HMMA.16816.F32 R144, R4.reuse, R8, R144 ;  /* 0x000000080490723c */ /* 0x040fec0000001890 */
[----:B------:R-:W5:Y:S01]  /*7c60*/  MUFU.EX2 R115, R115 ;  /* 0x0000007300737308 */ /* 0x000f620000000800 */
[----:B-1----:R-:W-:Y:S01]  /*7c70*/  FADD.FTZ R96, R110, R96 ;  /* 0x000000606e607221 */ /* 0x002fe20000010000 */
[C---:B------:R-:W-:Y:S01]  /*7c80*/  HMMA.16816.F32 R148, R4.reuse, R14, R148 ;  /* 0x0000000e0494723c */ /* 0x040fe20000001894 */
[----:B------:R-:W1:Y:S05]  /*7c90*/  LDSM.16.MT88.4 R12, [R192+0x4c00] ;  /* 0x004c0000c00c783b */ /* 0x000e6a0000004200 */
[----:B------:R-:W2:Y:S01]  /*7ca0*/  MUFU.EX2 R117, R117 ;  /* 0x0000007500757308 */ /* 0x000ea20000000800 */
[----:B---3--:R-:W-:Y:S01]  /*7cb0*/  FADD.FTZ R87, R114, R87 ;  /* 0x0000005772577221 */ /* 0x008fe20000010000 */
[----:B------:R-:W-:Y:S01]  /*7cc0*/  HMMA.16816.F32 R132, R4, R10, R132 ;  /* 0x0000000a0484723c */ /* 0x000fe20000001884 */
[----:B------:R-:W3:Y:S05]  /*7cd0*/  LDSM.16.MT88.4 R8, [R191+0x4c00] ;  /* 0x004c0000bf08783b */ /* 0x000eea0000004200 */
[----:B------:R-:W4:Y:S01]  /*7ce0*/  MUFU.EX2 R120, R120 ;  /* 0x0000007800787308 */ /* 0x000f220000000800 */
        /* <DEDUP_REMOVED lines=9> */
[----:B----4-:R-:W-:-:S05]  /*7d80*/  FADD.FTZ R87, R120, R87 ;  /* 0x0000005778577221 */ /* 0x010fca0000010000 */
[----:B------:R-:W-:Y:S02]  /*7d90*/  HMMA.16816.F32 R140, R4, R16, R140 ;  /* 0x00000010048c723c */ /* 0x000fe4000000188c */
[----:B------:R-:W4:Y:S01]  /*7da0*/  MUFU.EX2 R131, R131 ;  /* 0x0000008300837308 */ /* 0x000f220000000800 */
[----:B-----5:R-:W-:-:S05]  /*7db0*/  FADD.FTZ R96, R128, R96 ;  /* 0x0000006080607221 */ /* 0x020fca0000010000 */
[----:B------:R-:W-:Y:S02]  /*7dc0*/  HMMA.16816.F32 R152, R4, R22, R152 ;  /* 0x000000160498723c */ /* 0x000fe40000001898 */
[----:B------:R-:W5:Y:S01]  /*7dd0*/  MUFU.EX2 R165, R165 ;  /* 0x000000a500a57308 */ /* 0x000f620000000800 */
[----:B--2---:R-:W-:-:S05]  /*7de0*/  FADD.FTZ R96, R123, R96 ;  /* 0x000000607b607221 */ /* 0x004fca0000010000 */
[----:B------:R-:W-:Y:S02]  /*7df0*/  HMMA.16816.F32 R136, R4, R18, R136 ;  /* 0x000000120488723c */ /* 0x000fe40000001888 */
[----:B------:R-:W2:Y:S01]  /*7e00*/  MUFU.EX2 R30, R30 ;  /* 0x0000001e001e7308 */ /* 0x000ea20000000800 */
[----:B----4-:R-:W-:-:S04]  /*7e10*/  FADD.FTZ R96, R131, R96 ;  /* 0x0000006083607221 */ /* 0x010fc80000010000 */
[----:B------:R-:W-:Y:S02]  /*7e20*/  F2FP.PACK_AB R4, R60, R63 ;  /* 0x0000003f3c04723e */ /* 0x000fe400000000ff */
[----:B------:R-:W-:Y:S01]  /*7e30*/  F2FP.PACK_AB R5, R37, R61 ;  /* 0x0000003d2505723e */ /* 0x000fe200000000ff */
[----:B------:R-:W4:Y:S01]  /*7e40*/  MUFU.EX2 R169, R169 ;  /* 0x000000a900a97308 */ /* 0x000f220000000800 */
[----:B------:R-:W-:Y:S01]  /*7e50*/  F2FP.PACK_AB R6, R58, R59 ;  /* 0x0000003b3a06723e */ /* 0x000fe200000000ff */
[----:B-----5:R-:W-:Y:S01]  /*7e60*/  FADD.FTZ R96, R165, R96 ;  /* 0x00000060a5607221 */ /* 0x020fe20000010000 */
[----:B------:R-:W-:-:S05]  /*7e70*/  F2FP.PACK_AB R7, R34, R35 ;  /* 0x000000232207723e */ /* 0x000fca00000000ff */
[----:B------:R-:W5:Y:S01]  /*7e80*/  MUFU.EX2 R171, R171 ;  /* 0x000000ab00ab7308 */ /* 0x000f620000000800 */
[----:B--2---:R-:W-:Y:S01]  /*7e90*/  FADD.FTZ R90, R30, R90 ;  /* 0x0000005a1e5a7221 */ /* 0x004fe20000010000 */
[C---:B------:R-:W-:Y:S06]  /*7ea0*/  HMMA.16816.F32 R160, R4.reuse, R20, R160 ;  /* 0x0000001404a0723c */ /* 0x040fec00000018a0 */
[----:B------:R-:W2:Y:S01]  /*7eb0*/  MUFU.EX2 R173, R173 ;  /* 0x000000ad00ad7308 */ /* 0x000ea20000000800 */
[----:B----4-:R-:W-:Y:S01]  /*7ec0*/  FADD.FTZ R87, R169, R87 ;  /* 0x00000057a9577221 */ /* 0x010fe20000010000 */
[C---:B------:R-:W-:Y:S01]  /*7ed0*/  HMMA.16816.F32 R148, R4.reuse, R22, R148 ;  /* 0x000000160494723c */ /* 0x040fe20000001894 */
[----:B------:R-:W4:Y:S05]  /*7ee0*/  LDSM.16.MT88.4 R20, [R192+0x5000] ;  /* 0x00500000c014783b */ /* 0x000f2a0000004200 */
[----:B------:R-:W1:Y:S01]  /*7ef0*/  MUFU.EX2 R176, R176 ;  /* 0x000000b000b07308 */ /* 0x000e620000000800 */
[----:B-----5:R-:W-:Y:S01]  /*7f00*/  FADD.FTZ R87, R171, R87 ;  /* 0x00000057ab577221 */ /* 0x020fe20000010000 */
[C---:B------:R-:W-:Y:S06]  /*7f10*/  HMMA.16816.F32 R144, R4.reuse, R16, R144 ;  /* 0x000000100490723c */ /* 0x040fec0000001890 */
[----:B------:R-:W5:Y:S01]  /*7f20*/  MUFU.EX2 R181, R181 ;  /* 0x000000b500b57308 */ /* 0x000f620000000800 */
[----:B--2---:R-:W-:Y:S01]  /*7f30*/  FADD.FTZ R87, R173, R87 ;  /* 0x00000057ad577221 */ /* 0x004fe20000010000 */
[----:B------:R-:W-:Y:S01]  /*7f40*/  HMMA.16816.F32 R132, R4, R18, R132 ;  /* 0x000000120484723c */ /* 0x000fe20000001884 */
[----:B------:R-:W2:Y:S05]  /*7f50*/  LDSM.16.MT88.4 R16, [R191+0x5000] ;  /* 0x00500000bf10783b */ /* 0x000eaa0000004200 */
[----:B------:R-:W3:Y:S01]  /*7f60*/  MUFU.EX2 R180, R180 ;  /* 0x000000b400b47308 */ /* 0x000ee20000000800 */
[----:B------:R-:W-:Y:S01]  /*7f70*/  F2FP.PACK_AB R4, R115, R114 ;  /* 0x000000727304723e */ /* 0x000fe200000000ff */
[----:B-1----:R-:W-:Y:S01]  /*7f80*/  FADD.FTZ R87, R176, R87 ;  /* 0x00000057b0577221 */ /* 0x002fe20000010000 */
[----:B------:R-:W-:-:S02]  /*7f90*/  F2FP.PACK_AB R5, R123, R128 ;  /* 0x000000807b05723e */ /* 0x000fc400000000ff */
[----:B------:R-:W-:Y:S02]  /*7fa0*/  F2FP.PACK_AB R6, R120, R117 ;  /* 0x000000757806723e */ /* 0x000fe400000000ff */
[----:B------:R-:W-:Y:S01]  /*7fb0*/  F2FP.PACK_AB R7, R165, R131 ;  /* 0x00000083a507723e */ /* 0x000fe200000000ff */
[----:B------:R-:W1:Y:S01]  /*7fc0*/  MUFU.EX2 R183, R183 ;  /* 0x000000b700b77308 */ /* 0x000e620000000800 */
[----:B-----5:R-:W-:-:S05]  /*7fd0*/  FADD.FTZ R96, R181, R96 ;  /* 0x00000060b5607221 */ /* 0x020fca0000010000 */
[----:B------:R-:W-:Y:S02]  /*7fe0*/  HMMA.16816.F32 R156, R4, R12, R156 ;  /* 0x0000000c049c723c */ /* 0x000fe4000000189c */
[----:B------:R-:W5:Y:S01]  /*7ff0*/  MUFU.EX2 R214, R214 ;  /* 0x000000d600d67308 */ /* 0x000f620000000800 */
[----:B---3--:R-:W-:-:S05]  /*8000*/  FADD.FTZ R96, R180, R96 ;  /* 0x00000060b4607221 */ /* 0x008fca0000010000 */
[----:B------:R-:W-:Y:S02]  /*8010*/  HMMA.16816.F32 R152, R4, R14, R152 ;  /* 0x0000000e0498723c */ /* 0x000fe40000001898 */
[----:B------:R-:W3:Y:S01]  /*8020*/  MUFU.EX2 R29, R29 ;  /* 0x0000001d001d7308 */ /* 0x000ee20000000800 */
[----:B-1----:R-:W-:-:S05]  /*8030*/  FADD.FTZ R96, R183, R96 ;  /* 0x00000060b7607221 */ /* 0x002fca0000010000 */
[----:B------:R-:W-:Y:S02]  /*8040*/  HMMA.16816.F32 R140, R4, R8, R140 ;  /* 0x00000008048c723c */ /* 0x000fe4000000188c */
[----:B------:R-:W1:Y:S01]  /*8050*/  MUFU.EX2 R28, R28 ;  /* 0x0000001c001c7308 */ /* 0x000e620000000800 */
[----:B-----5:R-:W-:-:S05]  /*8060*/  FADD.FTZ R96, R214, R96 ;  /* 0x00000060d6607221 */ /* 0x020fca0000010000 */
[----:B------:R-:W-:Y:S02]  /*8070*/  HMMA.16816.F32 R136, R4, R10, R136 ;  /* 0x0000000a0488723c */ /* 0x000fe40000001888 */
[----:B------:R-:W5:Y:S01]  /*8080*/  MUFU.EX2 R27, R27 ;  /* 0x0000001b001b7308 */ /* 0x000f620000000800 */
[----:B---3--:R-:W-:-:S04]  /*8090*/  FADD.FTZ R90, R29, R90 ;  /* 0x0000005a1d5a7221 */ /* 0x008fc80000010000 */
[----:B------:R-:W-:Y:S02]  /*80a0*/  F2FP.PACK_AB R4, R56, R57 ;  /* 0x000000393804723e */ /* 0x000fe400000000ff */
[----:B------:R-:W-:Y:S01]  /*80b0*/  F2FP.PACK_AB R5, R32, R33 ;  /* 0x000000212005723e */ /* 0x000fe200000000ff */
[----:B------:R-:W3:Y:S01]  /*80c0*/  MUFU.EX2 R26, R26 ;  /* 0x0000001a001a7308 */ /* 0x000ee20000000800 */
[----:B------:R-:W-:Y:S01]  /*80d0*/  F2FP.PACK_AB R6, R54, R55 ;  /* 0x000000373606723e */ /* 0x000fe200000000ff */
[----:B-1----:R-:W-:Y:S01]  /*80e0*/  FADD.FTZ R90, R28, R90 ;  /* 0x0000005a1c5a7221 */ /* 0x002fe20000010000 */
[----:B------:R-:W-:-:S05]  /*80f0*/  F2FP.PACK_AB R7, R30, R31 ;  /* 0x0000001f1e07723e */ /* 0x000fca00000000ff */
[----:B------:R-:W1:Y:S01]  /*8100*/  MUFU.EX2 R220, R220 ;  /* 0x000000dc00dc7308 */ /* 0x000e620000000800 */
[----:B-----5:R-:W-:Y:S01]  /*8110*/  FADD.FTZ R90, R27, R90 ;  /* 0x0000005a1b5a7221 */ /* 0x020fe20000010000 */
[C---:B------:R-:W-:Y:S06]  /*8120*/  HMMA.16816.F32 R160, R4.reuse, R12, R160 ;  /* 0x0000000c04a0723c */ /* 0x040fec00000018a0 */
[----:B------:R-:W5:Y:S01]  /*8130*/  MUFU.EX2 R219, R219 ;  /* 0x000000db00db7308 */ /* 0x000f620000000800 */
[----:B---3--:R-:W-:Y:S01]  /*8140*/  FADD.FTZ R90, R26, R90 ;  /* 0x0000005a1a5a7221 */ /* 0x008fe20000010000 */
[C---:B------:R-:W-:Y:S01]  /*8150*/  HMMA.16816.F32 R148, R4.reuse, R14, R148 ;  /* 0x0000000e0494723c */ /* 0x040fe20000001894 */
[----:B------:R-:W3:Y:S05]  /*8160*/  LDSM.16.MT88.4 R12, [R192+0x5400] ;  /* 0x00540000c00c783b */ /* 0x000eea0000004200 */
[----:B------:R-:W2:Y:S01]  /*8170*/  MUFU.EX2 R217, R217 ;  /* 0x000000d900d97308 */ /* 0x000ea20000000800 */
[----:B-1----:R-:W-:Y:S01]  /*8180*/  FADD.FTZ R87, R220, R87 ;  /* 0x00000057dc577221 */ /* 0x002fe20000010000 */
[C---:B------:R-:W-:Y:S06]  /*8190*/  HMMA.16816.F32 R144, R4.reuse, R8, R144 ;  /* 0x000000080490723c */ /* 0x040fec0000001890 */
[----:B------:R-:W1:Y:S01]  /*81a0*/  MUFU.EX2 R218, R218 ;  /* 0x000000da00da7308 */ /* 0x000e620000000800 */
[----:B-----5:R-:W-:Y:S01]  /*81b0*/  FADD.FTZ R87, R219, R87 ;  /* 0x00000057db577221 */ /* 0x020fe20000010000 */
[----:B------:R-:W-:Y:S01]  /*81c0*/  HMMA.16816.F32 R132, R4, R10, R132 ;  /* 0x0000000a0484723c */ /* 0x000fe20000001884 */
[----:B------:R-:W5:Y:S05]  /*81d0*/  LDSM.16.MT88.4 R8, [R191+0x5400] ;  /* 0x00540000bf08783b */ /* 0x000f6a0000004200 */
[----:B------:R-:W3:Y:S01]  /*81e0*/  MUFU.EX2 R215, R215 ;  /* 0x000000d700d77308 */ /* 0x000ee20000000800 */
[----:B------:R-:W-:Y:S01]  /*81f0*/  F2FP.PACK_AB R4, R171, R169 ;  /* 0x000000a9ab04723e */ /* 0x000fe200000000ff */
[----:B--2---:R-:W-:Y:S01]  /*8200*/  FADD.FTZ R87, R217, R87 ;  /* 0x00000057d9577221 */ /* 0x004fe20000010000 */
[----:B------:R-:W-:-:S02]  /*8210*/  F2FP.PACK_AB R5, R180, R181 ;  /* 0x000000b5b405723e */ /* 0x000fc400000000ff */
[----:B------:R-:W-:Y:S02]  /*8220*/  F2FP.PACK_AB R6, R176, R173 ;  /* 0x000000adb006723e */ /* 0x000fe400000000ff */
[----:B------:R-:W-:Y:S01]  /*8230*/  F2FP.PACK_AB R7, R214, R183 ;  /* 0x000000b7d607723e */ /* 0x000fe200000000ff */
[----:B------:R-:W2:Y:S01]  /*8240*/  MUFU.EX2 R209, R209 ;  /* 0x000000d100d17308 */ /* 0x000ea20000000800 */
[----:B-1----:R-:W-:-:S05]  /*8250*/  FADD.FTZ R87, R218, R87 ;  /* 0x00000057da577221 */ /* 0x002fca0000010000 */
[----:B----4-:R-:W-:Y:S02]  /*8260*/  HMMA.16816.F32 R156, R4, R20, R156 ;  /* 0x00000014049c723c */ /* 0x010fe4000000189c */
[----:B------:R-:W1:Y:S01]  /*8270*/  MUFU.EX2 R182, R182 ;  /* 0x000000b600b67308 */ /* 0x000e620000000800 */
[----:B---3--:R-:W-:-:S05]  /*8280*/  FADD.FTZ R96, R215, R96 ;  /* 0x00000060d7607221 */ /* 0x008fca0000010000 */
[----:B------:R-:W-:Y:S02]  /*8290*/  HMMA.16816.F32 R152, R4, R22, R152 ;  /* 0x000000160498723c */ /* 0x000fe40000001898 */
[----:B------:R-:W3:Y:S01]  /*82a0*/  MUFU.EX2 R178, R178 ;  /* 0x000000b200b27308 */ /* 0x000ee20000000800 */
[----:B--2---:R-:W-:-:S05]  /*82b0*/  FADD.FTZ R96, R209, R96 ;  /* 0x00000060d1607221 */ /* 0x004fca0000010000 */
[----:B------:R-:W-:Y:S02]  /*82c0*/  HMMA.16816.F32 R140, R4, R16, R140 ;  /* 0x00000010048c723c */ /* 0x000fe4000000188c */
[----:B------:R-:W2:Y:S01]  /*82d0*/  MUFU.EX2 R47, R47 ;  /* 0x0000002f002f7308 */ /* 0x000ea20000000800 */
[----:B-1----:R-:W-:-:S05]  /*82e0*/  FADD.FTZ R96, R182, R96 ;  /* 0x00000060b6607221 */ /* 0x002fca0000010000 */
[----:B------:R-:W-:Y:S02]  /*82f0*/  HMMA.16816.F32 R136, R4, R18, R136 ;  /* 0x000000120488723c */ /* 0x000fe40000001888 */
[----:B------:R-:W1:Y:S01]  /*8300*/  MUFU.EX2 R46, R46 ;  /* 0x0000002e002e7308 */ /* 0x000e620000000800 */
[----:B---3--:R-:W-:-:S04]  /*8310*/  FADD.FTZ R96, R178, R96 ;  /* 0x00000060b2607221 */ /* 0x008fc80000010000 */
[----:B------:R-:W-:Y:S02]  /*8320*/  F2FP.PACK_AB R4, R52, R53 ;  /* 0x000000353404723e */ /* 0x000fe400000000ff */
[----:B------:R-:W-:Y:S01]  /*8330*/  F2FP.PACK_AB R5, R28, R29 ;  /* 0x0000001d1c05723e */ /* 0x000fe200000000ff */
[----:B------:R-:W3:Y:S01]  /*8340*/  MUFU.EX2 R25, R25 ;  /* 0x0000001900197308 */ /* 0x000ee20000000800 */
[----:B------:R-:W-:Y:S01]  /*8350*/  F2FP.PACK_AB R6, R50, R51 ;  /* 0x000000333206723e */ /* 0x000fe200000000ff */
[----:B--2---:R-:W-:Y:S01]  /*8360*/  FADD.FTZ R93, R47, R93 ;  /* 0x0000005d2f5d7221 */ /* 0x004fe20000010000 */
[----:B------:R-:W-:-:S05]  /*8370*/  F2FP.PACK_AB R7, R26, R27 ;  /* 0x0000001b1a07723e */ /* 0x000fca00000000ff */
[----:B------:R-:W2:Y:S01]  /*8380*/  MUFU.EX2 R24, R24 ;  /* 0x0000001800187308 */ /* 0x000ea20000000800 */
[----:B-1----:R-:W-:Y:S01]  /*8390*/  FADD.FTZ R93, R46, R93 ;  /* 0x0000005d2e5d7221 */ /* 0x002fe20000010000 */
[C---:B------:R-:W-:Y:S06]  /*83a0*/  HMMA.16816.F32 R160, R4.reuse, R20, R160 ;  /* 0x0000001404a0723c */ /* 0x040fec00000018a0 */
[----:B------:R-:W1:Y:S01]  /*83b0*/  MUFU.EX2 R65, R65 ;  /* 0x0000004100417308 */ /* 0x000e620000000800 */
[----:B---3--:R-:W-:Y:S01]  /*83c0*/  FADD.FTZ R90, R25, R90 ;  /* 0x0000005a195a7221 */ /* 0x008fe20000010000 */
[C---:B------:R-:W-:Y:S01]  /*83d0*/  HMMA.16816.F32 R148, R4.reuse, R22, R148 ;  /* 0x000000160494723c */ /* 0x040fe20000001894 */
[----:B------:R-:W3:Y:S05]  /*83e0*/  LDSM.16.MT88.4 R20, [R192+0x5800] ;  /* 0x00580000c014783b */ /* 0x000eea0000004200 */
[----:B------:R-:W4:Y:S01]  /*83f0*/  MUFU.EX2 R112, R112 ;  /* 0x0000007000707308 */ /* 0x000f220000000800 */
        /* <DEDUP_REMOVED lines=8> */
[----:B----4-:R-:W-:Y:S01]  /*8480*/  FADD.FTZ R90, R112, R90 ;  /* 0x0000005a705a7221 */ /* 0x010fe20000010000 */
[----:B------:R-:W-:-:S02]  /*8490*/  F2FP.PACK_AB R5, R209, R215 ;  /* 0x000000d7d105723e */ /* 0x000fc400000000ff */
[----:B------:R-:W-:Y:S02]  /*84a0*/  F2FP.PACK_AB R6, R218, R217 ;  /* 0x000000d9da06723e */ /* 0x000fe400000000ff */
[----:B------:R-:W-:Y:S01]  /*84b0*/  F2FP.PACK_AB R7, R178, R182 ;  /* 0x000000b6b207723e */ /* 0x000fe200000000ff */
[----:B------:R-:W4:Y:S01]  /*84c0*/  MUFU.EX2 R174, R174 ;  /* 0x000000ae00ae7308 */ /* 0x000f220000000800 */
[----:B--2---:R-:W-:-:S05]  /*84d0*/  FADD.FTZ R87, R177, R87 ;  /* 0x00000057b1577221 */ /* 0x004fca0000010000 */
[----:B------:R-:W-:Y:S02]  /*84e0*/  HMMA.16816.F32 R156, R4, R12, R156 ;  /* 0x0000000c049c723c */ /* 0x000fe4000000189c */
[----:B------:R-:W2:Y:S01]  /*84f0*/  MUFU.EX2 R172, R172 ;  /* 0x000000ac00ac7308 */ /* 0x000ea20000000800 */
[----:B-----5:R-:W-:-:S05]  /*8500*/  FADD.FTZ R87, R175, R87 ;  /* 0x00000057af577221 */ /* 0x020fca0000010000 */
[----:B------:R-:W-:Y:S02]  /*8510*/  HMMA.16816.F32 R152, R4, R14, R152 ;  /* 0x0000000e0498723c */ /* 0x000fe40000001898 */
[----:B------:R-:W5:Y:S01]  /*8520*/  MUFU.EX2 R170, R170 ;  /* 0x000000aa00aa7308 */ /* 0x000f620000000800 */
[----:B----4-:R-:W-:-:S05]  /*8530*/  FADD.FTZ R87, R174, R87 ;  /* 0x00000057ae577221 */ /* 0x010fca0000010000 */
[----:B------:R-:W-:Y:S02]  /*8540*/  HMMA.16816.F32 R140, R4, R8, R140 ;  /* 0x00000008048c723c */ /* 0x000fe4000000188c */
[----:B------:R-:W4:Y:S01]  /*8550*/  MUFU.EX2 R168, R168 ;  /* 0x000000a800a87308 */ /* 0x000f220000000800 */
        /* <DEDUP_REMOVED lines=8> */
[----:B----4-:R-:W-:Y:S01]  /*85e0*/  FADD.FTZ R96, R168, R96 ;  /* 0x00000060a8607221 */ /* 0x010fe20000010000 */
[----:B------:R-:W-:-:S05]  /*85f0*/  F2FP.PACK_AB R7, R112, R65 ;  /* 0x000000417007723e */ /* 0x000fca00000000ff */
[----:B------:R-:W4:Y:S01]  /*8600*/  MUFU.EX2 R45, R45 ;  /* 0x0000002d002d7308 */ /* 0x000f220000000800 */
[----:B--2---:R-:W-:Y:S01]  /*8610*/  FADD.FTZ R96, R166, R96 ;  /* 0x00000060a6607221 */ /* 0x004fe20000010000 */
[C---:B------:R-:W-:Y:S06]  /*8620*/  HMMA.16816.F32 R160, R4.reuse, R12, R160 ;  /* 0x0000000c04a0723c */ /* 0x040fec00000018a0 */
[----:B------:R-:W2:Y:S01]  /*8630*/  MUFU.EX2 R44, R44 ;  /* 0x0000002c002c7308 */ /* 0x000ea20000000800 */
[----:B-----5:R-:W-:Y:S01]  /*8640*/  FADD.FTZ R96, R164, R96 ;  /* 0x00000060a4607221 */ /* 0x020fe20000010000 */
[C---:B------:R-:W-:Y:S06]  /*8650*/  HMMA.16816.F32 R144, R4.reuse, R8, R144 ;  /* 0x000000080490723c */ /* 0x040fec0000001890 */
[----:B------:R-:W5:Y:S01]  /*8660*/  MUFU.EX2 R43, R43 ;  /* 0x0000002b002b7308 */ /* 0x000f620000000800 */
[----:B----4-:R-:W-:Y:S01]  /*8670*/  FADD.FTZ R93, R45, R93 ;  /* 0x0000005d2d5d7221 */ /* 0x010fe20000010000 */
[C---:B------:R-:W-:Y:S01]  /*8680*/  HMMA.16816.F32 R148, R4.reuse, R14, R148 ;  /* 0x0000000e0494723c */ /* 0x040fe20000001894 */
[----:B------:R-:W4:Y:S05]  /*8690*/  LDSM.16.MT88.4 R12, [R192+0x5c00] ;  /* 0x005c0000c00c783b */ /* 0x000f2a0000004200 */
[----:B------:R-:W1:Y:S01]  /*86a0*/  MUFU.EX2 R42, R42 ;  /* 0x0000002a002a7308 */ /* 0x000e620000000800 */
[----:B--2---:R-:W-:Y:S01]  /*86b0*/  FADD.FTZ R93, R44, R93 ;  /* 0x0000005d2c5d7221 */ /* 0x004fe20000010000 */
[----:B------:R-:W-:Y:S01]  /*86c0*/  HMMA.16816.F32 R132, R4, R10, R132 ;  /* 0x0000000a0484723c */ /* 0x000fe20000001884 */
[----:B------:R-:W2:Y:S05]  /*86d0*/  LDSM.16.MT88.4 R8, [R191+0x5c00] ;  /* 0x005c0000bf08783b */ /* 0x000eaa0000004200 */
[----:B------:R-:W3:Y:S01]  /*86e0*/  MUFU.EX2 R167, R167 ;  /* 0x000000a700a77308 */ /* 0x000ee20000000800 */
[----:B------:R-:W-:Y:S01]  /*86f0*/  F2FP.PACK_AB R4, R175, R177 ;  /* 0x000000b1af04723e */ /* 0x000fe200000000ff */
[----:B-----5:R-:W-:Y:S01]  /*8700*/  FADD.FTZ R93, R43, R93 ;  /* 0x0000005d2b5d7221 */ /* 0x020fe20000010000 */
[----:B------:R-:W-:-:S02]  /*8710*/  F2FP.PACK_AB R5, R168, R170 ;  /* 0x000000aaa805723e */ /* 0x000fc400000000ff */
[----:B------:R-:W-:Y:S02]  /*8720*/  F2FP.PACK_AB R6, R172, R174 ;  /* 0x000000aeac06723e */ /* 0x000fe400000000ff */
[----:B------:R-:W-:Y:S01]  /*8730*/  F2FP.PACK_AB R7, R164, R166 ;  /* 0x000000a6a407723e */ /* 0x000fe200000000ff */
[----:B------:R-:W5:Y:S01]  /*8740*/  MUFU.EX2 R216, R216 ;  /* 0x000000d800d87308 */ /* 0x000f620000000800 */
[----:B-1----:R-:W-:-:S05]  /*8750*/  FADD.FTZ R93, R42, R93 ;  /* 0x0000005d2a5d7221 */ /* 0x002fca0000010000 */
[----:B---3--:R-:W-:Y:S02]  /*8760*/  HMMA.16816.F32 R156, R4, R20, R156 ;  /* 0x00000014049c723c */ /* 0x008fe4000000189c */
[----:B------:R-:W1:Y:S01]  /*8770*/  MUFU.EX2 R179, R179 ;  /* 0x000000b300b37308 */ /* 0x000e620000000800 */
[----:B------:R-:W-:-:S05]  /*8780*/  FADD.FTZ R90, R167, R90 ;  /* 0x0000005aa75a7221 */ /* 0x000fca0000010000 */
[----:B------:R-:W-:Y:S02]  /*8790*/  HMMA.16816.F32 R152, R4, R22, R152 ;  /* 0x000000160498723c */ /* 0x000fe40000001898 */
[----:B------:R-:W3:Y:S01]  /*87a0*/  MUFU.EX2 R129, R129 ;  /* 0x0000008100817308 */ /* 0x000ee20000000800 */
[----:B-----5:R-:W-:-:S05]  /*87b0*/  FADD.FTZ R90, R216, R90 ;  /* 0x0000005ad85a7221 */ /* 0x020fca0000010000 */
[----:B------:R-:W-:Y:S02]  /*87c0*/  HMMA.16816.F32 R140, R4, R16, R140 ;  /* 0x00000010048c723c */ /* 0x000fe4000000188c */
[----:B------:R-:W5:Y:S01]  /*87d0*/  MUFU.EX2 R130, R130 ;  /* 0x0000008200827308 */ /* 0x000f620000000800 */
        /* <DEDUP_REMOVED lines=8> */
[----:B-----5:R-:W-:Y:S01]  /*8860*/  FADD.FTZ R87, R130, R87 ;  /* 0x0000005782577221 */ /* 0x020fe20000010000 */
[----:B------:R-:W-:-:S05]  /*8870*/  F2FP.PACK_AB R7, R129, R179 ;  /* 0x000000b38107723e */ /* 0x000fca00000000ff */
[----:B------:R-:W5:Y:S01]  /*8880*/  MUFU.EX2 R118, R118 ;  /* 0x0000007600767308 */ /* 0x000f620000000800 */
[----:B-1----:R-:W-:Y:S01]  /*8890*/  FADD.FTZ R87, R122, R87 ;  /* 0x000000577a577221 */ /* 0x002fe20000010000 */
[C---:B------:R-:W-:Y:S06]  /*88a0*/  HMMA.16816.F32 R160, R4.reuse, R20, R160 ;  /* 0x0000001404a0723c */ /* 0x040fec00000018a0 */
[----:B------:R-:W1:Y:S01]  /*88b0*/  MUFU.EX2 R116, R116 ;  /* 0x0000007400747308 */ /* 0x000e620000000800 */
[--C-:B------:R-:W-:Y:S01]  /*88c0*/  FFMA.FTZ R20, R111, c[0x0][0x23c], -R109.reuse ;  /* 0x00008f006f147a23 */ /* 0x100fe2000001086d */
[----:B------:R-:W-:Y:S01]  /*88d0*/  HMMA.16816.F32 R144, R4, R16, R144 ;  /* 0x000000100490723c */ /* 0x000fe20000001890 */
[----:B------:R-:W-:-:S02]  /*88e0*/  FFMA.FTZ R21, R108, c[0x0][0x23c], -R109 ;  /* 0x00008f006c157a23 */ /* 0x000fc4000001086d */
[----:B---3--:R-:W-:-:S03]  /*88f0*/  FADD.FTZ R87, R121, R87 ;  /* 0x0000005779577221 */ /* 0x008fc60000010000 */
[----:B------:R-:W3:Y:S01]  /*8900*/  MUFU.EX2 R113, R113 ;  /* 0x0000007100717308 */ /* 0x000ee20000000800 */
[--C-:B------:R-:W-:Y:S01]  /*8910*/  FFMA.FTZ R16, R105, c[0x0][0x23c], -R101.reuse ;  /* 0x00008f0069107a23 */ /* 0x100fe20000010865 */
[----:B------:R-:W-:Y:S01]  /*8920*/  HMMA.16816.F32 R132, R4, R18, R132 ;  /* 0x000000120484723c */ /* 0x000fe20000001884 */
[----:B------:R-:W-:Y:S02]  /*8930*/  FFMA.FTZ R17, R106, c[0x0][0x23c], -R101 ;  /* 0x00008f006a117a23 */ /* 0x000fe40000010865 */
[----:B-----5:R-:W-:-:S03]  /*8940*/  FADD.FTZ R216, R118, R87 ;  /* 0x0000005776d87221 */ /* 0x020fc60000010000 */
[----:B------:R-:W5:Y:S01]  /*8950*/  MUFU.EX2 R20, R20 ;  /* 0x0000001400147308 */ /* 0x000f620000000800 */
[--C-:B------:R-:W-:Y:S01]  /*8960*/  FFMA.FTZ R18, R102, c[0x0][0x23c], -R101.reuse ;  /* 0x00008f0066127a23 */ /* 0x100fe20000010865 */
[----:B------:R-:W-:Y:S01]  /*8970*/  HMMA.16816.F32 R148, R4, R22, R148 ;  /* 0x000000160494723c */ /* 0x000fe20000001894 */
[----:B------:R-:W-:Y:S02]  /*8980*/  FFMA.FTZ R19, R100, c[0x0][0x23c], -R101 ;  /* 0x00008f0064137a23 */ /* 0x000fe40000010865 */
[----:B-1----:R-:W-:-:S03]  /*8990*/  FADD.FTZ R96, R116, R96 ;  /* 0x0000006074607221 */ /* 0x002fc60000010000 */
[----:B------:R-:W1:Y:S01]  /*89a0*/  MUFU.EX2 R21, R21 ;  /* 0x0000001500157308 */ /* 0x000e620000000800 */
[----:B------:R-:W-:Y:S01]  /*89b0*/  F2FP.PACK_AB R4, R122, R130 ;  /* 0x000000827a04723e */ /* 0x000fe200000000ff */
[C---:B---3--:R-:W-:Y:S01]  /*89c0*/  FADD.FTZ R96, R113.reuse, R96 ;  /* 0x0000006071607221 */ /* 0x048fe20000010000 */
[----:B------:R-:W-:Y:S02]  /*89d0*/  F2FP.PACK_AB R5, R113, R116 ;  /* 0x000000747105723e */ /* 0x000fe400000000ff */
[----:B------:R-:W-:-:S03]  /*89e0*/  F2FP.PACK_AB R6, R118, R121 ;  /* 0x000000797606723e */ /* 0x000fc600000000ff */
[----:B------:R-:W3:Y:S01]  /*89f0*/  MUFU.EX2 R41, R41 ;  /* 0x0000002900297308 */ /* 0x000ee20000000800 */
[----:B-----5:R-:W-:-:S07]  /*8a00*/  FADD.FTZ R96, R20, R96 ;  /* 0x0000006014607221 */ /* 0x020fce0000010000 */
[----:B------:R-:W5:Y:S01]  /*8a10*/  MUFU.EX2 R16, R16 ;  /* 0x0000001000107308 */ /* 0x000f620000000800 */
[C---:B-1----:R-:W-:Y:S01]  /*8a20*/  F2FP.PACK_AB R7, R21.reuse, R20 ;  /* 0x000000141507723e */ /* 0x042fe200000000ff */
[----:B------:R-:W-:-:S06]  /*8a30*/  FADD.FTZ R209, R21, R96 ;  /* 0x0000006015d17221 */ /* 0x000fcc0000010000 */
[----:B------:R-:W1:Y:S01]  /*8a40*/  MUFU.EX2 R40, R40 ;  /* 0x0000002800287308 */ /* 0x000e620000000800 */
[----:B---3--:R-:W-:Y:S01]  /*8a50*/  FADD.FTZ R93, R41, R93 ;  /* 0x0000005d295d7221 */ /* 0x008fe20000010000 */
[C---:B----4-:R-:W-:Y:S06]  /*8a60*/  HMMA.16816.F32 R156, R4.reuse, R12, R156 ;  /* 0x0000000c049c723c */ /* 0x050fec000000189c */
[----:B------:R-:W3:Y:S01]  /*8a70*/  MUFU.EX2 R39, R39 ;  /* 0x0000002700277308 */ /* 0x000ee20000000800 */
[----:B-----5:R-:W-:Y:S01]  /*8a80*/  FADD.FTZ R90, R16, R90 ;  /* 0x0000005a105a7221 */ /* 0x020fe20000010000 */
[C---:B------:R-:W-:Y:S06]  /*8a90*/  HMMA.16816.F32 R152, R4.reuse, R14, R152 ;  /* 0x0000000e0498723c */ /* 0x040fec0000001898 */
[----:B------:R-:W4:Y:S01]  /*8aa0*/  MUFU.EX2 R38, R38 ;  /* 0x0000002600267308 */ /* 0x000f220000000800 */
[C---:B-1----:R-:W-:Y:S01]  /*8ab0*/  FADD.FTZ R93, R40.reuse, R93 ;  /* 0x0000005d285d7221 */ /* 0x042fe20000010000 */
[C---:B--2---:R-:W-:Y:S06]  /*8ac0*/  HMMA.16816.F32 R140, R4.reuse, R8, R140 ;  /* 0x00000008048c723c */ /* 0x044fec000000188c */
        /* <DEDUP_REMOVED lines=50> */
[C---:B------:R-:W-:Y:S01]  /*8df0*/  @!P1 LEA R4, P0, R10.reuse, c[0x0][0x170], 0x1 ;  /* 0x00005c000a049a11 */ /* 0x040fe200078008ff */
[----:B------:R-:W-:Y:S01]  /*8e00*/  @P1 STS.64 [R198+0x4008], RZ ;  /* 0x004008ffc6001388 */ /* 0x000fe20000000a00 */
[C---:B------:R-:W-:Y:S02]  /*8e10*/  ISETP.GE.AND P2, PT, R65.reuse, R205, PT ;  /* 0x000000cd4100720c */ /* 0x040fe40003f46270 */
[----:B------:R-:W-:Y:S01]  /*8e20*/  @!P1 LEA.HI.X R5, R10, c[0x0][0x174], R5, 0x1, P0 ;  /* 0x00005d000a059a11 */ /* 0x000fe200000f0c05 */
[----:B------:R-:W-:Y:S01]  /*8e30*/  @!PT LDS RZ, [RZ] ;  /* 0x00000000fffff984 */ /* 0x000fe20000000800 */
[----:B------:R-:W-:Y:S01]  /*8e40*/  @!PT LDS RZ, [RZ] ;  /* 0x00000000fffff984 */ /* 0x000fe20000000800 */
[----:B------:R-:W-:Y:S01]  /*8e50*/  @!PT LDS RZ, [RZ] ;  /* 0x00000000fffff984 */ /* 0x000fe20000000800 */
[----:B------:R1:W-:Y:S01]  /*8e60*/  @!P1 LDGSTS.E.BYPASS.LTC128B.128 [R198+0x4000], [R16.64] ;  /* 0x0400000010c69fae */ /* 0x0003e2000b901d50 */
[C---:B------:R-:W-:Y:S02]  /*8e70*/  ISETP.GE.AND P0, PT, R65.reuse, R207, PT ;  /* 0x000000cf4100720c */ /* 0x040fe40003f06270 */
[C---:B------:R-:W-:Y:S01]  /*8e80*/  ISETP.LT.OR P2, PT, R65.reuse, R206, P2 ;  /* 0x000000ce4100720c */ /* 0x040fe20001741670 */
[----:B------:R-:W-:Y:S01]  /*8e90*/  @P1 STS.128 [R198+0x4800], RZ ;  /* 0x004800ffc6001388 */ /* 0x000fe20000000c00 */
[----:B------:R-:W-:-:S02]  /*8ea0*/  ISETP.LT.OR P0, PT, R65, R208, P0 ;  /* 0x000000d04100720c */ /* 0x000fc40000701670 */
        /* <DEDUP_REMOVED lines=16> */
[----:B------:R-:W1:Y:S04]  /*8fb0*/  LDSM.16.M88.4 R20, [R196+0x1000] ;  /* 0x00100000c414783b */ /* 0x000e680000000200 */
[----:B------:R-:W4:Y:S04]  /*8fc0*/  LDSM.16.M88.4 R24, [R196] ;  /* 0x00000000c418783b */ /* 0x000f280000000200 */
[----:B------:R-:W-:Y:S04]  /*8fd0*/  LDSM.16.M88.4 R48, [R193] ;  /* 0x00000000c130783b */ /* 0x000fe80000000200 */
[----:B--2---:R-:W2:Y:S04]  /*8fe0*/  LDSM.16.M88.4 R12, [R194+0x1000] ;  /* 0x00100000c20c783b */ /* 0x004ea80000000200 */
[----:B------:R-:W-:Y:S04]  /*8ff0*/  LDSM.16.M88.4 R8, [R195+0x2400] ;  /* 0x00240000c308783b */ /* 0x000fe80000000200 */
[----:B---3--:R-:W3:Y:S04]  /*9000*/  LDSM.16.M88.4 R4, [R194] ;  /* 0x00000000c204783b */ /* 0x008ee80000000200 */
[----:B------:R-:W5:Y:S04]  /*9010*/  LDSM.16.M88.4 R44, [R190] ;  /* 0x00000000be2c783b */ /* 0x000f680000000200 */
[----:B------:R-:W0:Y:S01]  /*9020*/  LDGDEPBAR ;  /* 0x00000000000079af */ /* 0x000e220000000000 */
[-C--:B-1----:R-:W-:Y:S08]  /*9030*/  HMMA.16816.F32 R16, R20, R28.reuse, RZ ;  /* 0x0000001c1410723c */ /* 0x082ff000000018ff */
[----:B----4-:R-:W-:Y:S08]  /*9040*/  HMMA.16816.F32 R40, R24, R28, RZ ;  /* 0x0000001c1828723c */ /* 0x010ff000000018ff */
[-C--:B------:R-:W-:Y:S08]  /*9050*/  HMMA.16816.F32 R32, R20, R30.reuse, RZ ;  /* 0x0000001e1420723c */ /* 0x080ff000000018ff */
[----:B------:R-:W-:Y:S08]  /*9060*/  HMMA.16816.F32 R28, R24, R30, RZ ;  /* 0x0000001e181c723c */ /* 0x000ff000000018ff */
[-C--:B--2---:R-:W-:Y:S08]  /*9070*/  HMMA.16816.F32 R16, R12, R48.reuse, R16 ;  /* 0x000000300c10723c */ /* 0x084ff00000001810 */
[C---:B---3--:R-:W-:Y:S08]  /*9080*/  HMMA.16816.F32 R40, R4.reuse, R48, R40 ;  /* 0x000000300428723c */ /* 0x048ff00000001828 */
[-C--:B------:R-:W-:Y:S08]  /*9090*/  HMMA.16816.F32 R28, R4, R50.reuse, R28 ;  /* 0x00000032041c723c */ /* 0x080ff0000000181c */
[----:B------:R-:W-:Y:S01]  /*90a0*/  FMUL.FTZ R16, R16, c[0x0][0x2ec] ;  /* 0x0000bb0010107a20 */ /* 0x000fe20000410000 */
[----:B------:R-:W-:Y:S01]  /*90b0*/  HMMA.16816.F32 R32, R12, R50, R32 ;  /* 0x000000320c20723c */ /* 0x000fe20000001820 */
[----:B------:R-:W-:Y:S01]  /*90c0*/  FMUL.FTZ R17, R17, c[0x0][0x2ec] ;  /* 0x0000bb0011117a20 */ /* 0x000fe20000410000 */
[----:B------:R-:W-:Y:S01]  /*90d0*/  LDSM.16.M88.4 R48, [R189] ;  /* 0x00000000bd30783b */ /* 0x000fe20000000200 */
[----:B------:R-:W-:Y:S01]  /*90e0*/  FMUL.FTZ R18, R18, c[0x0][0x2ec] ;  /* 0x0000bb0012127a20 */ /* 0x000fe20000410000 */
[----:B------:R-:W-:Y:S01]  /*90f0*/  MUFU.TANH R104, R16 ;  /* 0x0000001000687308 */ /* 0x000fe20000002400 */
[----:B------:R-:W-:-:S02]  /*9100*/  FMUL.FTZ R19, R19, c[0x0][0x2ec] ;  /* 0x0000bb0013137a20 */ /* 0x000fc40000410000 */
[----:B------:R-:W-:Y:S02]  /*9110*/  FMUL.FTZ R40, R40, c[0x0][0x2ec] ;  /* 0x0000bb0028287a20 */ /* 0x000fe40000410000 */
[----:B------:R-:W-:Y:S02]  /*9120*/  FMUL.FTZ R41, R41, c[0x0][0x2ec] ;  /* 0x0000bb0029297a20 */ /* 0x000fe40000410000 */
[----:B------:R-:W-:Y:S01]  /*9130*/  FMUL.FTZ R42, R42, c[0x0][0x2ec] ;  /* 0x0000bb002a2a7a20 */ /* 0x000fe20000410000 */
[----:B------:R-:W-:Y:S01]  /*9140*/  MUFU.TANH R56, R17 ;  /* 0x0000001100387308 */ /* 0x000fe20000002400 */
[----:B------:R-:W-:Y:S02]  /*9150*/  FMUL.FTZ R43, R43, c[0x0][0x2ec] ;  /* 0x0000bb002b2b7a20 */ /* 0x000fe40000410000 */
[----:B------:R-:W-:Y:S02]  /*9160*/  FMUL.FTZ R28, R28, c[0x0][0x2ec] ;  /* 0x0000bb001c1c7a20 */ /* 0x000fe40000410000 */
[----:B------:R-:W-:-:S02]  /*9170*/  FMUL.FTZ R30, R30, c[0x0][0x2ec] ;  /* 0x0000bb001e1e7a20 */ /* 0x000fc40000410000 */
[----:B------:R-:W-:Y:S01]  /*9180*/  FMUL.FTZ R29, R29, c[0x0][0x2ec] ;  /* 0x0000bb001d1d7a20 */ /* 0x000fe20000410000 */
[----:B------:R-:W-:Y:S01]  /*9190*/  MUFU.TANH R116, R18 ;  /* 0x0000001200747308 */ /* 0x000fe20000002400 */
[----:B------:R-:W-:-:S03]  /*91a0*/  FMUL.FTZ R31, R31, c[0x0][0x2ec] ;  /* 0x0000bb001f1f7a20 */ /* 0x000fc60000410000 */
[----:B------:R-:W-:Y:S02]  /*91b0*/  FMUL.FTZ R32, R32, c[0x0][0x2ec] ;  /* 0x0000bb0020207a20 */ /* 0x000fe40000410000 */
[----:B------:R-:W-:Y:S02]  /*91c0*/  FMUL.FTZ R34, R34, c[0x0][0x2ec] ;  /* 0x0000bb0022227a20 */ /* 0x000fe40000410000 */
[----:B------:R1:W-:Y:S01]  /*91d0*/  MUFU.TANH R115, R19 ;  /* 0x0000001300737308 */ /* 0x0003e20000002400 */
[----:B------:R-:W-:Y:S02]  /*91e0*/  FMUL.FTZ R33, R33, c[0x0][0x2ec] ;  /* 0x0000bb0021217a20 */ /* 0x000fe40000410000 */
[----:B------:R-:W-:-:S05]  /*91f0*/  FMUL.FTZ R35, R35, c[0x0][0x2ec] ;  /* 0x0000bb0023237a20 */ /* 0x000fca0000410000 */
[----:B------:R-:W2:Y:S01]  /*9200*/  MUFU.TANH R67, R40 ;  /* 0x0000002800437308 */ /* 0x000ea20000002400 */
[----:B-1----:R-:W-:Y:S07]  /*9210*/  HMMA.16816.F32 R16, R20, R8, RZ ;  /* 0x000000081410723c */ /* 0x002fee00000018ff */
[----:B------:R-:W-:Y:S01]  /*9220*/  MUFU.TANH R64, R41 ;  /* 0x0000002900407308 */ /* 0x000fe20000002400 */
[----:B--2---:R-:W-:-:S07]  /*9230*/  FSEL R67, R67, -INF , !P0 ;  /* 0xff80000043437808 */ /* 0x004fce0004000000 */
[----:B------:R-:W1:Y:S01]  /*9240*/  MUFU.TANH R58, R42 ;  /* 0x0000002a003a7308 */ /* 0x000e620000002400 */
[----:B------:R-:W-:-:S04]  /*9250*/  ISETP.GE.AND P0, PT, R65, R203, PT ;  /* 0x000000cb4100720c */ /* 0x000fc80003f06270 */
[----:B------:R-:W-:-:S03]  /*9260*/  ISETP.LT.OR P0, PT, R65, R204, P0 ;  /* 0x000000cc4100720c */ /* 0x000fc60000701670 */
[----:B------:R2:W3:Y:S01]  /*9270*/  MUFU.TANH R57, R43 ;  /* 0x0000002b00397308 */ /* 0x0004e20000002400 */
[----:B------:R-:W-:Y:S01]  /*9280*/  FSEL R104, R104, -INF , !P0 ;  /* 0xff80000068687808 */ /* 0x000fe20004000000 */
[----:B-----5:R-:W-:Y:S06]  /*9290*/  HMMA.16816.F32 R16, R12, R44, R16 ;  /* 0x0000002c0c10723c */ /* 0x020fec0000001810 */
[----:B------:R-:W-:Y:S01]  /*92a0*/  MUFU.TANH R71, R28 ;  /* 0x0000001c00477308 */ /* 0x000fe20000002400 */
[----:B-1----:R-:W-:Y:S01]  /*92b0*/  FSEL R58, R58, -INF , !P2 ;  /* 0xff8000003a3a7808 */ /* 0x002fe20005000000 */
[----:B--2---:R-:W-:Y:S06]  /*92c0*/  HMMA.16816.F32 R40, R24, R8, RZ ;  /* 0x000000081828723c */ /* 0x004fec00000018ff */
[----:B------:R-:W-:Y:S08]  /*92d0*/  MUFU.TANH R60, R30 ;  /* 0x0000001e003c7308 */ /* 0x000ff00000002400 */
[----:B------:R-:W-:Y:S02]  /*92e0*/  MUFU.TANH R70, R29 ;  /* 0x0000001d00467308 */ /* 0x000fe40000002400 */
[----:B------:R-:W-:-:S06]  /*92f0*/  FMUL.FTZ R16, R16, c[0x0][0x2ec] ;  /* 0x0000bb0010107a20 */ /* 0x000fcc0000410000 */
[----:B------:R1:W-:Y:S01]  /*9300*/  MUFU.TANH R59, R31 ;  /* 0x0000001f003b7308 */ /* 0x0003e20000002400 */
[----:B------:R-:W-:Y:S02]  /*9310*/  FMUL.FTZ R17, R17, c[0x0][0x2ec] ;  /* 0x0000bb0011117a20 */ /* 0x000fe40000410000 */
[----:B------:R-:W-:Y:S02]  /*9320*/  FMUL.FTZ R18, R18, c[0x0][0x2ec] ;  /* 0x0000bb0012127a20 */ /* 0x000fe40000410000 */
[----:B------:R-:W-:Y:S01]  /*9330*/  FMUL.FTZ R19, R19, c[0x0][0x2ec] ;  /* 0x0000bb0013137a20 */ /* 0x000fe20000410000 */
[----:B------:R-:W-:Y:S02]  /*9340*/  HMMA.16816.F32 R40, R4, R44, R40 ;  /* 0x0000002c0428723c */ /* 0x000fe40000001828 */
[----:B------:R-:W2:Y:S01]  /*9350*/  MUFU.TANH R109, R32 ;  /* 0x00000020006d7308 */ /* 0x000ea20000002400 */
[----:B-1----:R-:W1:Y:S07]  /*9360*/  LDSM.16.M88.4 R28, [R195+0x2800] ;  /* 0x00280000c31c783b */ /* 0x002e6e0000000200 */
[----:B------:R-:W4:Y:S08]  /*9370*/  MUFU.TANH R108, R34 ;  /* 0x00000022006c7308 */ /* 0x000f300000002400 */
[----:B------:R-:W5:Y:S06]  /*9380*/  MUFU.TANH R128, R33 ;  /* 0x0000002100807308 */ /* 0x000f6c0000002400 */
[----:B------:R-:W-:-:S02]  /*9390*/  FMUL.FTZ R40, R40, c[0x0][0x2ec] ;  /* 0x0000bb0028287a20 */ /* 0x000fc40000410000 */
[----:B------:R2:W1:Y:S01]  /*93a0*/  MUFU.TANH R120, R35 ;  /* 0x0000002300787308 */ /* 0x0004620000002400 */
[----:B------:R-:W-:Y:S02]  /*93b0*/  FMUL.FTZ R41, R41, c[0x0][0x2ec] ;  /* 0x0000bb0029297a20 */ /* 0x000fe40000410000 */
[----:B------:R-:W-:Y:S02]  /*93c0*/  FMUL.FTZ R42, R42, c[0x0][0x2ec] ;  /* 0x0000bb002a2a7a20 */ /* 0x000fe40000410000 */
[----:B------:R-:W-:-:S03]  /*93d0*/  FMUL.FTZ R43, R43, c[0x0][0x2ec] ;  /* 0x0000bb002b2b7a20 */ /* 0x000fc60000410000 */
[----:B------:R-:W-:Y:S01]  /*93e0*/  MUFU.TANH R166, R16 ;  /* 0x0000001000a67308 */ /* 0x000fe20000002400 */
[-C--:B--2---:R-:W-:Y:S07]  /*93f0*/  HMMA.16816.F32 R32, R20, R10.reuse, RZ ;  /* 0x0000000a1420723c */ /* 0x084fee00000018ff */
[----:B------:R-:W-:Y:S01]  /*9400*/  MUFU.TANH R121, R17 ;  /* 0x0000001100797308 */ /* 0x000fe20000002400 */
[----:B------:R-:W-:Y:S07]  /*9410*/  HMMA.16816.F32 R8, R24, R10, RZ ;  /* 0x0000000a1808723c */ /* 0x000fee00000018ff */
[----:B------:R-:W-:Y:S08]  /*9420*/  MUFU.TANH R39, R18 ;  /* 0x0000001200277308 */ /* 0x000ff00000002400 */
[----:B------:R1:W-:Y:S01]  /*9430*/  MUFU.TANH R38, R19 ;  /* 0x0000001300267308 */ /* 0x0003e20000002400 */
[-C--:B------:R-:W-:Y:S07]  /*9440*/  HMMA.16816.F32 R32, R12, R46.reuse, R32 ;  /* 0x0000002e0c20723c */ /* 0x080fee0000001820 */
[----:B------:R-:W2:Y:S01]  /*9450*/  MUFU.TANH R72, R40 ;  /* 0x0000002800487308 */ /* 0x000ea20000002400 */
[----:B------:R-:W-:Y:S07]  /*9460*/  HMMA.16816.F32 R8, R4, R46, R8 ;  /* 0x0000002e0408723c */ /* 0x000fee0000001808 */
[----:B------:R-:W2:Y:S01]  /*9470*/  MUFU.TANH R73, R41 ;  /* 0x0000002900497308 */ /* 0x000ea20000002400 */
[-C--:B-1----:R-:W-:Y:S07]  /*9480*/  HMMA.16816.F32 R16, R24, R28.reuse, RZ ;  /* 0x0000001c1810723c */ /* 0x082fee00000018ff */
[----:B------:R-:W1:Y:S01]  /*9490*/  MUFU.TANH R62, R42 ;  /* 0x0000002a003e7308 */ /* 0x000e620000002400 */
[----:B------:R-:W-:Y:S07]  /*94a0*/  HMMA.16816.F32 R44, R20, R28, RZ ;  /* 0x0000001c142c723c */ /* 0x000fee00000018ff */
[----:B------:R1:W1:Y:S01]  /*94b0*/  MUFU.TANH R61, R43 ;  /* 0x0000002b003d7308 */ /* 0x0002620000002400 */
[----:B------:R-:W-:-:S02]  /*94c0*/  FMUL.FTZ R32, R32, c[0x0][0x2ec] ;  /* 0x0000bb0020207a20 */ /* 0x000fc40000410000 */
[----:B------:R-:W-:Y:S02]  /*94d0*/  FMUL.FTZ R34, R34, c[0x0][0x2ec] ;  /* 0x0000bb0022227a20 */ /* 0x000fe40000410000 */
[----:B------:R-:W-:Y:S02]  /*94e0*/  FMUL.FTZ R33, R33, c[0x0][0x2ec] ;  /* 0x0000bb0021217a20 */ /* 0x000fe40000410000 */
[----:B------:R-:W-:Y:S01]  /*94f0*/  FMUL.FTZ R8, R8, c[0x0][0x2ec] ;  /* 0x0000bb0008087a20 */ /* 0x000fe20000410000 */
[----:B------:R-:W-:Y:S01]  /*9500*/  MUFU.TANH R122, R32 ;  /* 0x00000020007a7308 */ /* 0x000fe20000002400 */
[----:B------:R-:W-:Y:S02]  /*9510*/  FMUL.FTZ R10, R10, c[0x0][0x2ec] ;  /* 0x0000bb000a0a7a20 */ /* 0x000fe40000410000 */
[----:B------:R-:W-:Y:S02]  /*9520*/  FMUL.FTZ R9, R9, c[0x0][0x2ec] ;  /* 0x0000bb0009097a20 */ /* 0x000fe40000410000 */
[----:B------:R-:W-:Y:S01]  /*9530*/  FMUL.FTZ R11, R11, c[0x0][0x2ec] ;  /* 0x0000bb000b0b7a20 */ /* 0x000fe20000410000 */
[----:B------:R-:W-:Y:S01]  /*9540*/  HMMA.16816.F32 R16, R4, R48, R16 ;  /* 0x000000300410723c */ /* 0x000fe20000001810 */
[----:B-1----:R-:W1:Y:S01]  /*9550*/  LDSM.16.M88.4 R40, [R195+0x2c00] ;  /* 0x002c0000c328783b */ /* 0x002e620000000200 */
[----:B------:R-:W1:Y:S01]  /*9560*/  MUFU.TANH R75, R8 ;  /* 0x00000008004b7308 */ /* 0x000e620000002400 */
[----:B------:R-:W-:-:S05]  /*9570*/  FMUL.FTZ R35, R35, c[0x0][0x2ec] ;  /* 0x0000bb0023237a20 */ /* 0x000fca0000410000 */
[----:B------:R-:W-:Y:S02]  /*9580*/  HMMA.16816.F32 R44, R12, R48, R44 ;  /* 0x000000300c2c723c */ /* 0x000fe4000000182c */
[----:B------:R-:W1:Y:S08]  /*9590*/  MUFU.TANH R66, R10 ;  /* 0x0000000a00427308 */ /* 0x000e700000002400 */
[----:B------:R-:W1:Y:S06]  /*95a0*/  MUFU.TANH R74, R9 ;  /* 0x00000009004a7308 */ /* 0x000e6c0000002400 */
[----:B------:R-:W-:-:S02]  /*95b0*/  FMUL.FTZ R16, R16, c[0x0][0x2ec] ;  /* 0x0000bb0010107a20 */ /* 0x000fc40000410000 */
[----:B------:R1:W1:Y:S01]  /*95c0*/  MUFU.TANH R63, R11 ;  /* 0x0000000b003f7308 */ /* 0x0002620000002400 */
[----:B------:R-:W-:Y:S02]  /*95d0*/  FMUL.FTZ R17, R17, c[0x0][0x2ec] ;  /* 0x0000bb0011117a20 */ /* 0x000fe40000410000 */
[----:B------:R-:W-:Y:S02]  /*95e0*/  FMUL.FTZ R18, R18, c[0x0][0x2ec] ;  /* 0x0000bb0012127a20 */ /* 0x000fe40000410000 */
[----:B------:R-:W-:Y:S02]  /*95f0*/  FMUL.FTZ R19, R19, c[0x0][0x2ec] ;  /* 0x0000bb0013137a20 */ /* 0x000fe40000410000 */
[----:B------:R-:W-:Y:S01]  /*9600*/  FMUL.FTZ R44, R44, c[0x0][0x2ec] ;  /* 0x0000bb002c2c7a20 */ /* 0x000fe20000410000 */
[----:B------:R-:W2:Y:S01]  /*9610*/  MUFU.TANH R37, R34 ;  /* 0x0000002200257308 */ /* 0x000ea20000002400 */
[----:B------:R-:W-:Y:S02]  /*9620*/  FMUL.FTZ R45, R45, c[0x0][0x2ec] ;  /* 0x0000bb002d2d7a20 */ /* 0x000fe40000410000 */
[----:B------:R-:W-:-:S02]  /*9630*/  FMUL.FTZ R46, R46, c[0x0][0x2ec] ;  /* 0x0000bb002e2e7a20 */ /* 0x000fc40000410000 */
[----:B------:R-:W-:Y:S01]  /*9640*/  FMUL.FTZ R47, R47, c[0x0][0x2ec] ;  /* 0x0000bb002f2f7a20 */ /* 0x000fe20000410000 */
[-C--:B-1----:R-:W-:Y:S02]  /*9650*/  HMMA.16816.F32 R8, R20, R30.reuse, RZ ;  /* 0x0000001e1408723c */ /* 0x082fe400000018ff */
[----:B------:R-:W1:Y:S06]  /*9660*/  MUFU.TANH R172, R33 ;  /* 0x0000002100ac7308 */ /* 0x000e6c0000002400 */
[----:B------:R-:W-:Y:S02]  /*9670*/  HMMA.16816.F32 R28, R24, R30, RZ ;  /* 0x0000001e181c723c */ /* 0x000fe400000018ff */
[----:B------:R1:W1:Y:S08]  /*9680*/  MUFU.TANH R165, R35 ;  /* 0x0000002300a57308 */ /* 0x0002700000002400 */
[----:B------:R-:W2:Y:S06]  /*9690*/  MUFU.TANH R76, R16 ;  /* 0x00000010004c7308 */ /* 0x000eac0000002400 */
[-C--:B------:R-:W-:Y:S01]  /*96a0*/  HMMA.16816.F32 R8, R12, R50.reuse, R8 ;  /* 0x000000320c08723c */ /* 0x080fe20000001808 */
[----:B-1----:R-:W1:Y:S01]  /*96b0*/  LDSM.16.M88.4 R32, [R188] ;  /* 0x00000000bc20783b */ /* 0x002e620000000200 */
[----:B------:R-:W1:Y:S06]  /*96c0*/  MUFU.TANH R77, R17 ;  /* 0x00000011004d7308 */ /* 0x000e6c0000002400 */
[----:B------:R-:W-:Y:S02]  /*96d0*/  HMMA.16816.F32 R28, R4, R50, R28 ;  /* 0x00000032041c723c */ /* 0x000fe4000000181c */
[----:B------:R-:W1:Y:S08]  /*96e0*/  MUFU.TANH R69, R18 ;  /* 0x0000001200457308 */ /* 0x000e700000002400 */
[----:B------:R2:W1:Y:S06]  /*96f0*/  MUFU.TANH R68, R19 ;  /* 0x0000001300447308 */ /* 0x00046c0000002400 */
[----:B------:R-:W-:-:S02]  /*9700*/  FMUL.FTZ R8, R8, c[0x0][0x2ec] ;  /* 0x0000bb0008087a20 */ /* 0x000fc40000410000 */
[----:B------:R-:W-:Y:S01]  /*9710*/  FMUL.FTZ R10, R10, c[0x0][0x2ec] ;  /* 0x0000bb000a0a7a20 */ /* 0x000fe20000410000 */
[----:B------:R-:W1:Y:S01]  /*9720*/  MUFU.TANH R171, R44 ;  /* 0x0000002c00ab7308 */ /* 0x000e620000002400 */
[----:B------:R-:W-:Y:S02]  /*9730*/  FMUL.FTZ R9, R9, c[0x0][0x2ec] ;  /* 0x0000bb0009097a20 */ /* 0x000fe40000410000 */
[----:B------:R-:W-:Y:S02]  /*9740*/  FMUL.FTZ R11, R11, c[0x0][0x2ec] ;  /* 0x0000bb000b0b7a20 */ /* 0x000fe40000410000 */
[----:B------:R-:W-:Y:S01]  /*9750*/  FMUL.FTZ R28, R28, c[0x0][0x2ec] ;  /* 0x0000bb001c1c7a20 */ /* 0x000fe20000410000 */
[----:B--2---:R-:W-:Y:S01]  /*9760*/  HMMA.16816.F32 R16, R24, R40, RZ ;  /* 0x000000281810723c */ /* 0x004fe200000018ff */
[----:B------:R-:W-:Y:S02]  /*9770*/  FMUL.FTZ R30, R30, c[0x0][0x2ec] ;  /* 0x0000bb001e1e7a20 */ /* 0x000fe40000410000 */
[----:B------:R-:W-:Y:S01]  /*9780*/  MUFU.TANH R79, R28 ;  /* 0x0000001c004f7308 */ /* 0x000fe20000002400 */
[----:B------:R-:W-:-:S02]  /*9790*/  FMUL.FTZ R29, R29, c[0x0][0x2ec] ;  /* 0x0000bb001d1d7a20 */ /* 0x000fc40000410000 */
[----:B------:R-:W-:-:S05]  /*97a0*/  FMUL.FTZ R31, R31, c[0x0][0x2ec] ;  /* 0x0000bb001f1f7a20 */ /* 0x000fca0000410000 */
[----:B------:R-:W-:Y:S08]  /*97b0*/  MUFU.TANH R105, R30 ;  /* 0x0000001e00697308 */ /* 0x000ff00000002400 */
[----:B------:R-:W-:Y:S05]  /*97c0*/  MUFU.TANH R78, R29 ;  /* 0x0000001d004e7308 */ /* 0x000fea0000002400 */
[----:B-1----:R-:W-:Y:S03]  /*97d0*/  HMMA.16816.F32 R16, R4, R32, R16 ;  /* 0x000000200410723c */ /* 0x002fe60000001810 */
[----:B------:R1:W-:Y:S08]  /*97e0*/  MUFU.TANH R110, R31 ;  /* 0x0000001f006e7308 */ /* 0x0003f00000002400 */
[----:B------:R-:W-:Y:S01]  /*97f0*/  MUFU.TANH R53, R8 ;  /* 0x0000000800357308 */ /* 0x000fe20000002400 */
[----:B-1----:R-:W1:Y:S07]  /*9800*/  LDSM.16.M88.4 R28, [R195+0x3000] ;  /* 0x00300000c31c783b */ /* 0x002e6e0000000200 */
[----:B------:R-:W-:Y:S05]  /*9810*/  MUFU.TANH R178, R10 ;  /* 0x0000000a00b27308 */ /* 0x000fea0000002400 */
[----:B------:R-:W-:-:S02]  /*9820*/  FMUL.FTZ R16, R16, c[0x0][0x2ec] ;  /* 0x0000bb0010107a20 */ /* 0x000fc40000410000 */
[----:B------:R-:W-:Y:S01]  /*9830*/  FMUL.FTZ R17, R17, c[0x0][0x2ec] ;  /* 0x0000bb0011117a20 */ /* 0x000fe20000410000 */
[----:B------:R-:W-:Y:S01]  /*9840*/  MUFU.TANH R55, R9 ;  /* 0x0000000900377308 */ /* 0x000fe20000002400 */
[----:B------:R-:W-:Y:S02]  /*9850*/  FMUL.FTZ R18, R18, c[0x0][0x2ec] ;  /* 0x0000bb0012127a20 */ /* 0x000fe40000410000 */
[----:B------:R-:W-:-:S05]  /*9860*/  FMUL.FTZ R19, R19, c[0x0][0x2ec] ;  /* 0x0000bb0013137a20 */ /* 0x000fca0000410000 */
[----:B------:R2:W-:Y:S08]  /*9870*/  MUFU.TANH R179, R11 ;  /* 0x0000000b00b37308 */ /* 0x0005f00000002400 */
[----:B------:R-:W1:Y:S01]  /*9880*/  MUFU.TANH R54, R45 ;  /* 0x0000002d00367308 */ /* 0x000e620000002400 */
[----:B--2---:R-:W-:Y:S07]  /*9890*/  HMMA.16816.F32 R8, R20, R42, RZ ;  /* 0x0000002a1408723c */ /* 0x004fee00000018ff */
[----:B------:R-:W2:Y:S08]  /*98a0*/  MUFU.TANH R52, R46 ;  /* 0x0000002e00347308 */ /* 0x000eb00000002400 */
[----:B------:R1:W1:Y:S08]  /*98b0*/  MUFU.TANH R175, R47 ;  /* 0x0000002f00af7308 */ /* 0x0002700000002400 */
[----:B------:R-:W2:Y:S01]  /*98c0*/  MUFU.TANH R81, R16 ;  /* 0x0000001000517308 */ /* 0x000ea20000002400 */
[----:B------:R-:W-:Y:S07]  /*98d0*/  HMMA.16816.F32 R8, R12, R34, R8 ;  /* 0x000000220c08723c */ /* 0x000fee0000001808 */
[----:B------:R-:W2:Y:S01]  /*98e0*/  MUFU.TANH R80, R17 ;  /* 0x0000001100507308 */ /* 0x000ea20000002400 */
[----:B-1----:R-:W-:Y:S07]  /*98f0*/  HMMA.16816.F32 R44, R20, R40, RZ ;  /* 0x00000028142c723c */ /* 0x002fee00000018ff */
[----:B------:R-:W1:Y:S01]  /*9900*/  MUFU.TANH R129, R18 ;  /* 0x0000001200817308 */ /* 0x000e620000002400 */
[----:B------:R-:W-:Y:S07]  /*9910*/  HMMA.16816.F32 R40, R24, R42, RZ ;  /* 0x0000002a1828723c */ /* 0x000fee00000018ff */
[----:B------:R1:W1:Y:S01]  /*9920*/  MUFU.TANH R117, R19 ;  /* 0x0000001300757308 */ /* 0x0002620000002400 */
[----:B------:R-:W-:Y:S01]  /*9930*/  FMUL.FTZ R235, R8, c[0x0][0x2ec] ;  /* 0x0000bb0008eb7a20 */ /* 0x000fe20000410000 */
[----:B------:R-:W-:Y:S01]  /*9940*/  IADD3 R8, R65, 0x1, RZ ;  /* 0x0000000141087810 */ /* 0x000fe20007ffe0ff */
[----:B------:R-:W-:-:S02]  /*9950*/  FMUL.FTZ R10, R10, c[0x0][0x2ec] ;  /* 0x0000bb000a0a7a20 */ /* 0x000fc40000410000 */
[----:B------:R-:W-:Y:S01]  /*9960*/  FMUL.FTZ R9, R9, c[0x0][0x2ec] ;  /* 0x0000bb0009097a20 */ /* 0x000fe20000410000 */
[C---:B------:R-:W-:Y:S01]  /*9970*/  ISETP.GE.AND P3, PT, R8.reuse, R207, PT ;  /* 0x000000cf0800720c */ /* 0x040fe20003f66270 */
[----:B------:R-:W-:Y:S01]  /*9980*/  FMUL.FTZ R11, R11, c[0x0][0x2ec] ;  /* 0x0000bb000b0b7a20 */ /* 0x000fe20000410000 */
[C---:B------:R-:W-:Y:S01]  /*9990*/  ISETP.GE.AND P5, PT, R8.reuse, R205, PT ;  /* 0x000000cd0800720c */ /* 0x040fe20003fa6270 */
[----:B------:R-:W-:Y:S01]  /*99a0*/  HMMA.16816.F32 R44, R12, R32, R44 ;  /* 0x000000200c2c723c */ /* 0x000fe2000000182c */
[----:B-1----:R-:W1:Y:S01]  /*99b0*/  LDSM.16.M88.4 R16, [R187] ;  /* 0x00000000bb10783b */ /* 0x002e620000000200 */
[C---:B------:R-:W-:Y:S01]  /*99c0*/  ISETP.GE.AND P4, PT, R8.reuse, R203, PT ;  /* 0x000000cb0800720c */ /* 0x040fe20003f86270 */
[----:B------:R-:W-:Y:S01]  /*99d0*/  MUFU.TANH R250, R10 ;  /* 0x0000000a00fa7308 */ /* 0x000fe20000002400 */
[C---:B------:R-:W-:Y:S02]  /*99e0*/  ISETP.GE.AND P6, PT, R8.reuse, R199, PT ;  /* 0x000000c70800720c */ /* 0x040fe40003fc6270 */
[----:B------:R-:W-:-:S02]  /*99f0*/  ISETP.LT.OR P3, PT, R8, R208, P3 ;  /* 0x000000d00800720c */ /* 0x000fc40001f61670 */
[----:B------:R-:W-:Y:S01]  /*9a00*/  HMMA.16816.F32 R40, R4, R34, R40 ;  /* 0x000000220428723c */ /* 0x000fe20000001828 */
[C---:B------:R-:W-:Y:S02]  /*9a10*/  ISETP.LT.OR P5, PT, R8.reuse, R206, P5 ;  /* 0x000000ce0800720c */ /* 0x040fe40002fa1670 */
[C---:B------:R-:W-:Y:S01]  /*9a20*/  ISETP.LT.OR P4, PT, R8.reuse, R204, P4 ;  /* 0x000000cc0800720c */ /* 0x040fe20002781670 */
[----:B------:R-:W-:Y:S01]  /*9a30*/  MUFU.TANH R236, R9 ;  /* 0x0000000900ec7308 */ /* 0x000fe20000002400 */
[----:B------:R-:W-:Y:S02]  /*9a40*/  ISETP.LT.OR P6, PT, R8, R202, P6 ;  /* 0x000000ca0800720c */ /* 0x000fe400037c1670 */
[----:B---3--:R-:W-:Y:S01]  /*9a50*/  FSEL R57, R57, -INF , !P5 ;  /* 0xff80000039397808 */ /* 0x008fe20006800000 */
[----:B------:R-:W-:Y:S01]  /*9a60*/  HMMA.16816.F32 R32, R24, R28, RZ ;  /* 0x0000001c1820723c */ /* 0x000fe200000018ff */
[----:B------:R-:W-:Y:S02]  /*9a70*/  FSEL R56, R56, -INF , !P4 ;  /* 0xff80000038387808 */ /* 0x000fe40006000000 */
[----:B------:R-:W-:Y:S01]  /*9a80*/  FSEL R64, R64, -INF , !P3 ;  /* 0xff80000040407808 */ /* 0x000fe20005800000 */
[----:B------:R1:W-:Y:S01]  /*9a90*/  MUFU.TANH R83, R11 ;  /* 0x0000000b00537308 */ /* 0x0003e20000002400 */
[----:B------:R-:W-:-:S02]  /*9aa0*/  ISETP.GE.AND P3, PT, R65, R199, PT ;  /* 0x000000c74100720c */ /* 0x000fc40003f66270 */
[----:B------:R-:W-:Y:S01]  /*9ab0*/  FSEL R115, R115, -INF , !P6 ;  /* 0xff80000073737808 */ /* 0x000fe20007000000 */
[----:B------:R-:W-:Y:S01]  /*9ac0*/  FMUL.FTZ R44, R44, c[0x0][0x2ec] ;  /* 0x0000bb002c2c7a20 */ /* 0x000fe20000410000 */
[----:B------:R-:W-:Y:S01]  /*9ad0*/  ISETP.LT.OR P3, PT, R65, R202, P3 ;  /* 0x000000ca4100720c */ /* 0x000fe20001f61670 */
[----:B------:R-:W-:Y:S02]  /*9ae0*/  FMUL.FTZ R45, R45, c[0x0][0x2ec] ;  /* 0x0000bb002d2d7a20 */ /* 0x000fe40000410000 */
[----:B------:R3:W2:Y:S01]  /*9af0*/  MUFU.TANH R231, R44 ;  /* 0x0000002c00e77308 */ /* 0x0006a20000002400 */
[----:B------:R-:W-:Y:S01]  /*9b00*/  FMUL.FTZ R46, R46, c[0x0][0x2ec] ;  /* 0x0000bb002e2e7a20 */ /* 0x000fe20000410000 */
[----:B------:R-:W-:Y:S01]  /*9b10*/  FSEL R116, R116, -INF , !P3 ;  /* 0xff80000074747808 */ /* 0x000fe20005800000 */
[----:B------:R-:W-:Y:S02]  /*9b20*/  FMUL.FTZ R47, R47, c[0x0][0x2ec] ;  /* 0x0000bb002f2f7a20 */ /* 0x000fe40000410000 */
[----:B------:R-:W-:-:S02]  /*9b30*/  FMUL.FTZ R40, R40, c[0x0][0x2ec] ;  /* 0x0000bb0028287a20 */ /* 0x000fc40000410000 */
[----:B------:R-:W-:Y:S01]  /*9b40*/  FMUL.FTZ R42, R42, c[0x0][0x2ec] ;  /* 0x0000bb002a2a7a20 */ /* 0x000fe20000410000 */
[----:B------:R-:W2:Y:S01]  /*9b50*/  MUFU.TANH R232, R45 ;  /* 0x0000002d00e87308 */ /* 0x000ea20000002400 */
[----:B------:R-:W-:Y:S02]  /*9b60*/  FMUL.FTZ R41, R41, c[0x0][0x2ec] ;  /* 0x0000bb0029297a20 */ /* 0x000fe40000410000 */
[----:B------:R-:W-:Y:S01]  /*9b70*/  FMUL.FTZ R43, R43, c[0x0][0x2ec] ;  /* 0x0000bb002b2b7a20 */ /* 0x000fe20000410000 */
[----:B-1----:R-:W-:Y:S01]  /*9b80*/  HMMA.16816.F32 R8, R4, R16, R32 ;  /* 0x000000100408723c */ /* 0x002fe20000001820 */
[----:B---3--:R-:W-:-:S03]  /*9b90*/  IADD3 R44, R65, 0x8, RZ ;  /* 0x00000008412c7810 */ /* 0x008fc60007ffe0ff */
[----:B------:R-:W1:Y:S01]  /*9ba0*/  MUFU.TANH R240, R46 ;  /* 0x0000002e00f07308 */ /* 0x000e620000002400 */
[----:B------:R-:W-:-:S03]  /*9bb0*/  ISETP.GE.AND P2, PT, R44, R207, PT ;  /* 0x000000cf2c00720c */ /* 0x000fc60003f46270 */
[----:B------:R-:W-:Y:S01]  /*9bc0*/  HMMA.16816.F32 R32, R20, R28, RZ ;  /* 0x0000001c1420723c */ /* 0x000fe200000018ff */
[C---:B------:R-:W-:Y:S02]  /*9bd0*/  ISETP.GE.AND P5, PT, R44.reuse, R205, PT ;  /* 0x000000cd2c00720c */ /* 0x040fe40003fa6270 */
[C---:B------:R-:W-:Y:S01]  /*9be0*/  ISETP.GE.AND P0, PT, R44.reuse, R203, PT ;  /* 0x000000cb2c00720c */ /* 0x040fe20003f06270 */
[----:B------:R3:W1:Y:S01]  /*9bf0*/  MUFU.TANH R239, R47 ;  /* 0x0000002f00ef7308 */ /* 0x0006620000002400 */
[C---:B------:R-:W-:Y:S02]  /*9c00*/  ISETP.GE.AND P4, PT, R44.reuse, R199, PT ;  /* 0x000000c72c00720c */ /* 0x040fe40003f86270 */
[C---:B------:R-:W-:Y:S02]  /*9c10*/  ISETP.LT.OR P2, PT, R44.reuse, R208, P2 ;  /* 0x000000d02c00720c */ /* 0x040fe40001741670 */
[C---:B------:R-:W-:Y:S02]  /*9c20*/  ISETP.LT.OR P5, PT, R44.reuse, R206, P5 ;  /* 0x000000ce2c00720c */ /* 0x040fe40002fa1670 */
[C---:B------:R-:W-:Y:S01]  /*9c30*/  ISETP.LT.OR P0, PT, R44.reuse, R204, P0 ;  /* 0x000000cc2c00720c */ /* 0x040fe20000701670 */
[----:B------:R-:W1:Y:S01]  /*9c40*/  MUFU.TANH R82, R40 ;  /* 0x0000002800527308 */ /* 0x000e620000002400 */
[----:B------:R-:W-:-:S02]  /*9c50*/  ISETP.LT.OR P4, PT, R44, R202, P4 ;  /* 0x000000ca2c00720c */ /* 0x000fc40002781670 */
[----:B------:R-:W-:Y:S01]  /*9c60*/  IADD3 R28, R65, 0x9, RZ ;  /* 0x00000009411c7810 */ /* 0x000fe20007ffe0ff */
[----:B------:R-:W-:Y:S01]  /*9c70*/  FMUL.FTZ R8, R8, c[0x0][0x2ec] ;  /* 0x0000bb0008087a20 */ /* 0x000fe20000410000 */
[----:B------:R-:W-:Y:S01]  /*9c80*/  FSEL R109, R109, -INF , !P0 ;  /* 0xff8000006d6d7808 */ /* 0x000fe20004000000 */
[----:B------:R-:W-:Y:S01]  /*9c90*/  FMUL.FTZ R9, R9, c[0x0][0x2ec] ;  /* 0x0000bb0009097a20 */ /* 0x000fe20000410000 */
[----:B----4-:R-:W-:Y:S01]  /*9ca0*/  FSEL R108, R108, -INF , !P4 ;  /* 0xff8000006c6c7808 */ /* 0x010fe20006000000 */
[----:B---3--:R-:W-:Y:S01]  /*9cb0*/  HMMA.16816.F32 R44, R20, R30, RZ ;  /* 0x0000001e142c723c */ /* 0x008fe200000018ff */
[----:B------:R-:W-:Y:S01]  /*9cc0*/  FMUL.FTZ R10, R10, c[0x0][0x2ec] ;  /* 0x0000bb000a0a7a20 */ /* 0x000fe20000410000 */
[----:B------:R-:W3:Y:S01]  /*9cd0*/  MUFU.TANH R130, R42 ;  /* 0x0000002a00827308 */ /* 0x000ee20000002400 */
[----:B------:R-:W-:Y:S01]  /*9ce0*/  FMUL.FTZ R11, R11, c[0x0][0x2ec] ;  /* 0x0000bb000b0b7a20 */ /* 0x000fe20000410000 */
[C---:B------:R-:W-:Y:S02]  /*9cf0*/  ISETP.GE.AND P3, PT, R28.reuse, R207, PT ;  /* 0x000000cf1c00720c */ /* 0x040fe40003f66270 */
[----:B------:R-:W-:-:S02]  /*9d00*/  ISETP.GE.AND P6, PT, R28, R205, PT ;  /* 0x000000cd1c00720c */ /* 0x000fc40003fc6270 */
[----:B------:R-:W-:Y:S01]  /*9d10*/  HMMA.16816.F32 R32, R12, R16, R32 ;  /* 0x000000100c20723c */ /* 0x000fe20000001820 */
[C---:B------:R-:W-:Y:S01]  /*9d20*/  ISETP.GE.AND P0, PT, R28.reuse, R203, PT ;  /* 0x000000cb1c00720c */ /* 0x040fe20003f06270 */
[----:B------:R-:W4:Y:S01]  /*9d30*/  MUFU.TANH R85, R41 ;  /* 0x0000002900557308 */ /* 0x000f220000002400 */
[C---:B------:R-:W-:Y:S02]  /*9d40*/  ISETP.GE.AND P4, PT, R28.reuse, R199, PT ;  /* 0x000000c71c00720c */ /* 0x040fe40003f86270 */
[C---:B------:R-:W-:Y:S02]  /*9d50*/  ISETP.LT.OR P3, PT, R28.reuse, R208, P3 ;  /* 0x000000d01c00720c */ /* 0x040fe40001f61670 */
[C---:B------:R-:W-:Y:S02]  /*9d60*/  ISETP.LT.OR P6, PT, R28.reuse, R206, P6 ;  /* 0x000000ce1c00720c */ /* 0x040fe400037c1670 */
[C---:B------:R-:W-:Y:S01]  /*9d70*/  ISETP.LT.OR P0, PT, R28.reuse, R204, P0 ;  /* 0x000000cc1c00720c */ /* 0x040fe20000701670 */
[----:B------:R1:W1:Y:S01]  /*9d80*/  MUFU.TANH R167, R43 ;  /* 0x0000002b00a77308 */ /* 0x0002620000002400 */
[----:B------:R-:W-:-:S02]  /*9d90*/  ISETP.LT.OR P4, PT, R28, R202, P4 ;  /* 0x000000ca1c00720c */ /* 0x000fc40002781670 */
[----:B------:R-:W-:Y:S02]  /*9da0*/  IADD3 R28, R65, 0x10, RZ ;  /* 0x00000010411c7810 */ /* 0x000fe40007ffe0ff */
[----:B------:R-:W-:Y:S02]  /*9db0*/  FSEL R71, R71, -INF , !P2 ;  /* 0xff80000047477808 */ /* 0x000fe40005000000 */
[----:B------:R-:W-:Y:S01]  /*9dc0*/  FSEL R60, R60, -INF , !P5 ;  /* 0xff8000003c3c7808 */ /* 0x000fe20006800000 */
[----:B------:R-:W-:Y:S01]  /*9dd0*/  MUFU.TANH R87, R8 ;  /* 0x0000000800577308 */ /* 0x000fe20000002400 */
[----:B------:R-:W-:Y:S02]  /*9de0*/  FSEL R70, R70, -INF , !P3 ;  /* 0xff80000046467808 */ /* 0x000fe40005800000 */
[----:B------:R-:W-:Y:S02]  /*9df0*/  FSEL R59, R59, -INF , !P6 ;  /* 0xff8000003b3b7808 */ /* 0x000fe40007000000 */
[----:B------:R-:W-:Y:S01]  /*9e00*/  ISETP.GE.AND P2, PT, R28, R207, PT ;  /* 0x000000cf1c00720c */ /* 0x000fe20003f46270 */
[----:B------:R-:W-:Y:S01]  /*9e10*/  FMUL.FTZ R32, R32, c[0x0][0x2ec] ;  /* 0x0000bb0020207a20 */ /* 0x000fe20000410000 */
[C---:B------:R-:W-:Y:S01]  /*9e20*/  ISETP.GE.AND P5, PT, R28.reuse, R205, PT ;  /* 0x000000cd1c00720c */ /* 0x040fe20003fa6270 */
[----:B------:R-:W-:Y:S01]  /*9e30*/  MUFU.TANH R90, R9 ;  /* 0x00000009005a7308 */ /* 0x000fe20000002400 */
[----:B-1----:R-:W-:Y:S01]  /*9e40*/  HMMA.16816.F32 R40, R24, R30, RZ ;  /* 0x0000001e1828723c */ /* 0x002fe200000018ff */
[C---:B------:R-:W-:Y:S01]  /*9e50*/  ISETP.GE.AND P3, PT, R28.reuse, R203, PT ;  /* 0x000000cb1c00720c */ /* 0x040fe20003f66270 */
[----:B------:R-:W-:Y:S01]  /*9e60*/  FMUL.FTZ R33, R33, c[0x0][0x2ec] ;  /* 0x0000bb0021217a20 */ /* 0x000fe20000410000 */
[----:B------:R-:W-:Y:S01]  /*9e70*/  ISETP.GE.AND P6, PT, R28, R199, PT ;  /* 0x000000c71c00720c */ /* 0x000fe20003fc6270 */
[----:B------:R-:W-:Y:S01]  /*9e80*/  FMUL.FTZ R34, R34, c[0x0][0x2ec] ;  /* 0x0000bb0022227a20 */ /* 0x000fe20000410000 */
[C---:B------:R-:W-:Y:S01]  /*9e90*/  ISETP.LT.OR P2, PT, R28.reuse, R208, P2 ;  /* 0x000000d01c00720c */ /* 0x040fe20001741670 */
[----:B------:R-:W-:Y:S01]  /*9ea0*/  FMUL.FTZ R248, R35, c[0x0][0x2ec] ;  /* 0x0000bb0023f87a20 */ /* 0x000fe20000410000 */
[----:B------:R-:W-:Y:S01]  /*9eb0*/  MUFU.TANH R84, R10 ;  /* 0x0000000a00547308 */ /* 0x000fe20000002400 */
[----:B------:R-:W-:-:S02]  /*9ec0*/  ISETP.LT.OR P5, PT, R28, R206, P5 ;  /* 0x000000ce1c00720c */ /* 0x000fc40002fa1670 */
[C---:B------:R-:W-:Y:S02]  /*9ed0*/  ISETP.LT.OR P3, PT, R28.reuse, R204, P3 ;  /* 0x000000cc1c00720c */ /* 0x040fe40001f61670 */
[----:B------:R-:W-:Y:S02]  /*9ee0*/  ISETP.LT.OR P6, PT, R28, R202, P6 ;  /* 0x000000ca1c00720c */ /* 0x000fe400037c1670 */
[----:B------:R-:W-:Y:S01]  /*9ef0*/  HMMA.16816.F32 R28, R12, R18, R44 ;  /* 0x000000120c1c723c */ /* 0x000fe2000000182c */
[----:B------:R1:W-:Y:S01]  /*9f00*/  MUFU.TANH R86, R11 ;  /* 0x0000000b00567308 */ /* 0x0003e20000002400 */
[----:B------:R-:W-:Y:S02]  /*9f10*/  IADD3 R17, R65, 0x11, RZ ;  /* 0x0000001141117810 */ /* 0x000fe40007ffe0ff */
[----:B-----5:R-:W-:Y:S02]  /*9f20*/  FSEL R128, R128, -INF , !P0 ;  /* 0xff80000080807808 */ /* 0x020fe40004000000 */
[----:B------:R-:W-:-:S02]  /*9f30*/  ISETP.GE.AND P0, PT, R17, R207, PT ;  /* 0x000000cf1100720c */ /* 0x000fc40003f06270 */
[----:B------:R-:W-:Y:S01]  /*9f40*/  FSEL R120, R120, -INF , !P4 ;  /* 0xff80000078787808 */ /* 0x000fe20006000000 */
[----:B------:R-:W-:Y:S01]  /*9f50*/  MUFU.TANH R88, R32 ;  /* 0x0000002000587308 */ /* 0x000fe20000002400 */
[C---:B------:R-:W-:Y:S02]  /*9f60*/  ISETP.LT.OR P0, PT, R17.reuse, R208, P0 ;  /* 0x000000d01100720c */ /* 0x040fe40000701670 */
[----:B------:R-:W-:Y:S02]  /*9f70*/  FSEL R72, R72, -INF , !P2 ;  /* 0xff80000048487808 */ /* 0x000fe40005000000 */
[C---:B------:R-:W-:Y:S02]  /*9f80*/  ISETP.GE.AND P4, PT, R17.reuse, R205, PT ;  /* 0x000000cd1100720c */ /* 0x040fe40003f86270 */
[----:B------:R-:W-:Y:S01]  /*9f90*/  ISETP.GE.AND P2, PT, R17, R203, PT ;  /* 0x000000cb1100720c */ /* 0x000fe20003f46270 */
[----:B-1----:R-:W1:Y:S01]  /*9fa0*/  LDSM.16.M88.4 R8, [R195+0x3400] ;  /* 0x00340000c308783b */ /* 0x002e620000000200 */
[----:B------:R-:W-:Y:S01]  /*9fb0*/  MUFU.TANH R89, R33 ;  /* 0x0000002100597308 */ /* 0x000fe20000002400 */
[----:B------:R-:W-:-:S02]  /*9fc0*/  FSEL R73, R73, -INF , !P0 ;  /* 0xff80000049497808 */ /* 0x000fc40004000000 */
[C---:B------:R-:W-:Y:S02]  /*9fd0*/  ISETP.GE.AND P0, PT, R17.reuse, R199, PT ;  /* 0x000000c71100720c */ /* 0x040fe40003f06270 */
[C---:B------:R-:W-:Y:S01]  /*9fe0*/  ISETP.LT.OR P4, PT, R17.reuse, R206, P4 ;  /* 0x000000ce1100720c */ /* 0x040fe20002781670 */
[----:B------:R-:W-:Y:S01]  /*9ff0*/  FMUL.FTZ R28, R28, c[0x0][0x2ec] ;  /* 0x0000bb001c1c7a20 */ /* 0x000fe20000410000 */
[----:B------:R-:W-:Y:S01]  /*a000*/  ISETP.LT.OR P2, PT, R17, R204, P2 ;  /* 0x000000cc1100720c */ /* 0x000fe20001741670 */
[----:B------:R5:W-:Y:S01]  /*a010*/  MUFU.TANH R249, R34 ;  /* 0x0000002200f97308 */ /* 0x000be20000002400 */
[----:B------:R-:W-:Y:S01]  /*a020*/  IADD3 R16, R65, 0x18, RZ ;  /* 0x0000001841107810 */ /* 0x000fe20007ffe0ff */
[----:B------:R-:W-:Y:S01]  /*a030*/  FMUL.FTZ R30, R30, c[0x0][0x2ec] ;  /* 0x0000bb001e1e7a20 */ /* 0x000fe20000410000 */
[----:B------:R-:W-:Y:S01]  /*a040*/  ISETP.LT.OR P0, PT, R17, R202, P0 ;  /* 0x000000ca1100720c */ /* 0x000fe20000701670 */
[----:B------:R-:W-:Y:S01]  /*a050*/  FMUL.FTZ R29, R29, c[0x0][0x2ec] ;  /* 0x0000bb001d1d7a20 */ /* 0x000fe20000410000 */
[----:B------:R-:W-:Y:S01]  /*a060*/  FSEL R62, R62, -INF , !P5 ;  /* 0xff8000003e3e7808 */ /* 0x000fe20006800000 */
[----:B------:R-:W-:Y:S01]  /*a070*/  FMUL.FTZ R31, R31, c[0x0][0x2ec] ;  /* 0x0000bb001f1f7a20 */ /* 0x000fe20000410000 */
[----:B------:R-:W-:Y:S01]  /*a080*/  FSEL R61, R61, -INF , !P4 ;  /* 0xff8000003d3d7808 */ /* 0x000fe20006000000 */
[----:B------:R1:W-:Y:S01]  /*a090*/  MUFU.TANH R252, R28 ;  /* 0x0000001c00fc7308 */ /* 0x0003e20000002400 */
[----:B------:R-:W-:-:S02]  /*a0a0*/  FSEL R166, R166, -INF , !P3 ;  /* 0xff800000a6a67808 */ /* 0x000fc40005800000 */
[----:B------:R-:W-:Y:S02]  /*a0b0*/  FSEL R121, R121, -INF , !P2 ;  /* 0xff80000079797808 */ /* 0x000fe40005000000 */
[----:B------:R-:W-:Y:S02]  /*a0c0*/  IADD3 R44, R65, 0x19, RZ ;  /* 0x00000019412c7810 */ /* 0x000fe40007ffe0ff */
[C---:B------:R-:W-:Y:S01]  /*a0d0*/  ISETP.GE.AND P5, PT, R16.reuse, R207, PT ;  /* 0x000000cf1000720c */ /* 0x040fe20003fa6270 */
[----:B-----5:R-:W-:Y:S01]  /*a0e0*/  HMMA.16816.F32 R32, R4, R18, R40 ;  /* 0x000000120420723c */ /* 0x020fe20000001828 */
[----:B------:R-:W5:Y:S01]  /*a0f0*/  LDSM.16.M88.4 R40, [R186] ;  /* 0x00000000ba28783b */ /* 0x000f620000000200 */
[C---:B------:R-:W-:Y:S01]  /*a100*/  ISETP.GE.AND P4, PT, R16.reuse, R205, PT ;  /* 0x000000cd1000720c */ /* 0x040fe20003f86270 */
[----:B------:R-:W-:Y:S01]  /*a110*/  MUFU.TANH R247, R30 ;  /* 0x0000001e00f77308 */ /* 0x000fe20000002400 */
[C---:B------:R-:W-:Y:S02]  /*a120*/  ISETP.GE.AND P3, PT, R16.reuse, R203, PT ;  /* 0x000000cb1000720c */ /* 0x040fe40003f66270 */
[----:B------:R-:W-:-:S02]  /*a130*/  ISETP.GE.AND P2, PT, R16, R199, PT ;  /* 0x000000c71000720c */ /* 0x000fc40003f46270 */
[----:B------:R-:W-:Y:S02]  /*a140*/  FSEL R39, R39, -INF , !P6 ;  /* 0xff80000027277808 */ /* 0x000fe40007000000 */
[----:B------:R-:W-:Y:S01]  /*a150*/  FSEL R38, R38, -INF , !P0 ;  /* 0xff80000026267808 */ /* 0x000fe20004000000 */
[----:B------:R-:W-:Y:S01]  /*a160*/  MUFU.TANH R91, R29 ;  /* 0x0000001d005b7308 */ /* 0x000fe20000002400 */
[C---:B------:R-:W-:Y:S02]  /*a170*/  ISETP.GE.AND P6, PT, R44.reuse, R207, PT ;  /* 0x000000cf2c00720c */ /* 0x040fe40003fc6270 */
[----:B------:R-:W-:Y:S02]  /*a180*/  ISETP.GE.AND P0, PT, R44, R205, PT ;  /* 0x000000cd2c00720c */ /* 0x000fe40003f06270 */
[C---:B------:R-:W-:Y:S02]  /*a190*/  ISETP.LT.OR P5, PT, R16.reuse, R208, P5 ;  /* 0x000000d01000720c */ /* 0x040fe40002fa1670 */
[C---:B------:R-:W-:Y:S01]  /*a1a0*/  ISETP.LT.OR P4, PT, R16.reuse, R206, P4 ;  /* 0x000000ce1000720c */ /* 0x040fe20002781670 */
[----:B------:R2:W-:Y:S01]  /*a1b0*/  MUFU.TANH R246, R31 ;  /* 0x0000001f00f67308 */ /* 0x0005e20000002400 */
[----:B------:R-:W-:-:S02]  /*a1c0*/  ISETP.LT.OR P3, PT, R16, R204, P3 ;  /* 0x000000cc1000720c */ /* 0x000fc40001f61670 */
[----:B------:R-:W-:Y:S02]  /*a1d0*/  ISETP.LT.OR P2, PT, R16, R202, P2 ;  /* 0x000000ca1000720c */ /* 0x000fe40001741670 */
[----:B-1----:R-:W-:Y:S01]  /*a1e0*/  HMMA.16816.F32 R16, R24, R8, RZ ;  /* 0x000000081810723c */ /* 0x002fe200000018ff */
[----:B------:R-:W-:Y:S01]  /*a1f0*/  ISETP.LT.OR P6, PT, R44, R208, P6 ;  /* 0x000000d02c00720c */ /* 0x000fe200037c1670 */
[----:B------:R-:W-:Y:S01]  /*a200*/  FMUL.FTZ R32, R32, c[0x0][0x2ec] ;  /* 0x0000bb0020207a20 */ /* 0x000fe20000410000 */
[----:B------:R-:W-:Y:S01]  /*a210*/  ISETP.LT.OR P0, PT, R44, R206, P0 ;  /* 0x000000ce2c00720c */ /* 0x000fe20000701670 */
[----:B------:R-:W-:Y:S01]  /*a220*/  FMUL.FTZ R34, R34, c[0x0][0x2ec] ;  /* 0x0000bb0022227a20 */ /* 0x000fe20000410000 */
[----:B------:R-:W-:Y:S01]  /*a230*/  IADD3 R28, R65, 0x20, RZ ;  /* 0x00000020411c7810 */ /* 0x000fe20007ffe0ff */
[----:B------:R-:W-:Y:S01]  /*a240*/  FMUL.FTZ R33, R33, c[0x0][0x2ec] ;  /* 0x0000bb0021217a20 */ /* 0x000fe20000410000 */
[----:B------:R-:W-:Y:S01]  /*a250*/  FSEL R75, R75, -INF , !P5 ;  /* 0xff8000004b4b7808 */ /* 0x000fe20006800000 */
[----:B------:R-:W-:Y:S01]  /*a260*/  FMUL.FTZ R35, R35, c[0x0][0x2ec] ;  /* 0x0000bb0023237a20 */ /* 0x000fe20000410000 */
        /* <DEDUP_REMOVED lines=9> */
[C---:B------:R-:W-:Y:S01]  /*a300*/  ISETP.LT.OR P5, PT, R28.reuse, R208, P5 ;  /* 0x000000d01c00720c */ /* 0x040fe20002fa1670 */
[----:B-----5:R-:W-:Y:S01]  /*a310*/  HMMA.16816.F32 R16, R4, R40, R16 ;  /* 0x000000280410723c */ /* 0x020fe20000001810 */
[C---:B------:R-:W-:Y:S01]  /*a320*/  ISETP.LT.OR P4, PT, R28.reuse, R206, P4 ;  /* 0x000000ce1c00720c */ /* 0x040fe20002781670 */
[----:B------:R-:W-:Y:S01]  /*a330*/  MUFU.TANH R94, R33 ;  /* 0x00000021005e7308 */ /* 0x000fe20000002400 */
[----:B------:R-:W-:-:S02]  /*a340*/  ISETP.LT.OR P6, PT, R28, R204, P6 ;  /* 0x000000cc1c00720c */ /* 0x000fc400037c1670 */
[----:B------:R-:W-:Y:S02]  /*a350*/  ISETP.LT.OR P0, PT, R28, R202, P0 ;  /* 0x000000ca1c00720c */ /* 0x000fe40000701670 */
[----:B------:R-:W-:Y:S01]  /*a360*/  FSEL R122, R122, -INF , !P3 ;  /* 0xff8000007a7a7808 */ /* 0x000fe20005800000 */
[----:B--2---:R-:W-:Y:S01]  /*a370*/  HMMA.16816.F32 R28, R20, R8, RZ ;  /* 0x00000008141c723c */ /* 0x004fe200000018ff */
[----:B------:R-:W-:Y:S01]  /*a380*/  FSEL R37, R37, -INF , !P2 ;  /* 0xff80000025257808 */ /* 0x000fe20005000000 */
[----:B------:R1:W-:Y:S01]  /*a390*/  MUFU.TANH R96, R35 ;  /* 0x0000002300607308 */ /* 0x0003e20000002400 */
[C---:B------:R-:W-:Y:S02]  /*a3a0*/  ISETP.GE.AND P3, PT, R44.reuse, R203, PT ;  /* 0x000000cb2c00720c */ /* 0x040fe40003f66270 */
[C---:B------:R-:W-:Y:S02]  /*a3b0*/  ISETP.GE.AND P2, PT, R44.reuse, R199, PT ;  /* 0x000000c72c00720c */ /* 0x040fe40003f46270 */
[----:B------:R-:W-:-:S02]  /*a3c0*/  ISETP.LT.OR P3, PT, R44, R204, P3 ;  /* 0x000000cc2c00720c */ /* 0x000fc40001f61670 */
[----:B------:R-:W-:Y:S01]  /*a3d0*/  ISETP.LT.OR P2, PT, R44, R202, P2 ;  /* 0x000000ca2c00720c */ /* 0x000fe20001741670 */
[----:B------:R-:W2:Y:S01]  /*a3e0*/  MUFU.TANH R235, R235 ;  /* 0x000000eb00eb7308 */ /* 0x000ea20000002400 */
[----:B------:R-:W-:Y:S02]  /*a3f0*/  IADD3 R44, R65, 0x21, RZ ;  /* 0x00000021412c7810 */ /* 0x000fe40007ffe0ff */
[----:B------:R-:W-:Y:S02]  /*a400*/  FSEL R172, R172, -INF , !P3 ;  /* 0xff800000acac7808 */ /* 0x000fe40005800000 */
[----:B------:R-:W-:Y:S01]  /*a410*/  FSEL R165, R165, -INF , !P2 ;  /* 0xff800000a5a57808 */ /* 0x000fe20005000000 */
[----:B------:R-:W-:Y:S01]  /*a420*/  FMUL.FTZ R16, R16, c[0x0][0x2ec] ;  /* 0x0000bb0010107a20 */ /* 0x000fe20000410000 */
[----:B------:R-:W-:Y:S01]  /*a430*/  FSEL R76, R76, -INF , !P5 ;  /* 0xff8000004c4c7808 */ /* 0x000fe20006800000 */
[----:B------:R-:W-:Y:S01]  /*a440*/  FMUL.FTZ R17, R17, c[0x0][0x2ec] ;  /* 0x0000bb0011117a20 */ /* 0x000fe20000410000 */
[----:B------:R-:W-:Y:S01]  /*a450*/  ISETP.GE.AND P3, PT, R44, R207, PT ;  /* 0x000000cf2c00720c */ /* 0x000fe20003f66270 */
[----:B------:R-:W-:Y:S01]  /*a460*/  FMUL.FTZ R18, R18, c[0x0][0x2ec] ;  /* 0x0000bb0012127a20 */ /* 0x000fe20000410000 */
[C---:B------:R-:W-:Y:S01]  /*a470*/  ISETP.GE.AND P2, PT, R44.reuse, R205, PT ;  /* 0x000000cd2c00720c */ /* 0x040fe20003f46270 */
[----:B------:R-:W-:Y:S01]  /*a480*/  FMUL.FTZ R19, R19, c[0x0][0x2ec] ;  /* 0x0000bb0013137a20 */ /* 0x000fe20000410000 */
[C---:B------:R-:W-:Y:S01]  /*a490*/  ISETP.GE.AND P5, PT, R44.reuse, R203, PT ;  /* 0x000000cb2c00720c */ /* 0x040fe20003fa6270 */
[----:B-1----:R-:W-:Y:S01]  /*a4a0*/  HMMA.16816.F32 R32, R12, R40, R28 ;  /* 0x000000280c20723c */ /* 0x002fe2000000181c */
[C---:B------:R-:W-:Y:S01]  /*a4b0*/  ISETP.LT.OR P3, PT, R44.reuse, R208, P3 ;  /* 0x000000d02c00720c */ /* 0x040fe20001f61670 */
[----:B------:R-:W-:Y:S01]  /*a4c0*/  MUFU.TANH R95, R16 ;  /* 0x00000010005f7308 */ /* 0x000fe20000002400 */
[----:B------:R-:W-:-:S02]  /*a4d0*/  ISETP.LT.OR P2, PT, R44, R206, P2 ;  /* 0x000000ce2c00720c */ /* 0x000fc40001741670 */
[----:B------:R-:W-:Y:S02]  /*a4e0*/  ISETP.LT.OR P5, PT, R44, R204, P5 ;  /* 0x000000cc2c00720c */ /* 0x000fe40002fa1670 */
[----:B------:R-:W-:Y:S01]  /*a4f0*/  IADD3 R8, R65, 0x28, RZ ;  /* 0x0000002841087810 */ /* 0x000fe20007ffe0ff */
[----:B------:R-:W-:Y:S01]  /*a500*/  HMMA.16816.F32 R28, R20, R10, RZ ;  /* 0x0000000a141c723c */ /* 0x000fe200000018ff */
[----:B------:R-:W-:Y:S01]  /*a510*/  FSEL R77, R77, -INF , !P3 ;  /* 0xff8000004d4d7808 */ /* 0x000fe20005800000 */
[----:B------:R-:W-:Y:S01]  /*a520*/  MUFU.TANH R99, R17 ;  /* 0x0000001100637308 */ /* 0x000fe20000002400 */
[----:B------:R-:W-:Y:S02]  /*a530*/  FSEL R69, R69, -INF , !P4 ;  /* 0xff80000045457808 */ /* 0x000fe40006000000 */
[----:B------:R-:W-:Y:S02]  /*a540*/  FSEL R68, R68, -INF , !P2 ;  /* 0xff80000044447808 */ /* 0x000fe40005000000 */
[----:B------:R-:W-:-:S02]  /*a550*/  FSEL R171, R171, -INF , !P6 ;  /* 0xff800000abab7808 */ /* 0x000fc40007000000 */
[----:B------:R-:W-:Y:S01]  /*a560*/  FSEL R54, R54, -INF , !P5 ;  /* 0xff80000036367808 */ /* 0x000fe20006800000 */
[----:B------:R-:W-:Y:S01]  /*a570*/  MUFU.TANH R97, R18 ;  /* 0x0000001200617308 */ /* 0x000fe20000002400 */
[----:B------:R-:W-:Y:S02]  /*a580*/  ISETP.GE.AND P3, PT, R44, R199, PT ;  /* 0x000000c72c00720c */ /* 0x000fe40003f66270 */
[C---:B------:R-:W-:Y:S02]  /*a590*/  ISETP.GE.AND P4, PT, R8.reuse, R207, PT ;  /* 0x000000cf0800720c */ /* 0x040fe40003f86270 */
[----:B------:R-:W-:Y:S01]  /*a5a0*/  ISETP.GE.AND P2, PT, R8, R205, PT ;  /* 0x000000cd0800720c */ /* 0x000fe20003f46270 */
[----:B------:R-:W-:Y:S01]  /*a5b0*/  FMUL.FTZ R32, R32, c[0x0][0x2ec] ;  /* 0x0000bb0020207a20 */ /* 0x000fe20000410000 */
[C---:B------:R-:W-:Y:S01]  /*a5c0*/  ISETP.GE.AND P6, PT, R8.reuse, R203, PT ;  /* 0x000000cb0800720c */ /* 0x040fe20003fc6270 */
[----:B------:R1:W-:Y:S01]  /*a5d0*/  MUFU.TANH R98, R19 ;  /* 0x0000001300627308 */ /* 0x0003e20000002400 */
[----:B------:R-:W-:Y:S01]  /*a5e0*/  ISETP.GE.AND P5, PT, R8, R199, PT ;  /* 0x000000c70800720c */ /* 0x000fe20003fa6270 */
[----:B------:R-:W-:Y:S01]  /*a5f0*/  FMUL.FTZ R33, R33, c[0x0][0x2ec] ;  /* 0x0000bb0021217a20 */ /* 0x000fe20000410000 */
[----:B------:R-:W-:Y:S01]  /*a600*/  ISETP.LT.OR P3, PT, R44, R202, P3 ;  /* 0x000000ca2c00720c */ /* 0x000fe20001f61670 */
[----:B------:R-:W-:Y:S01]  /*a610*/  FMUL.FTZ R34, R34, c[0x0][0x2ec] ;  /* 0x0000bb0022227a20 */ /* 0x000fe20000410000 */
[C---:B------:R-:W-:Y:S01]  /*a620*/  ISETP.LT.OR P4, PT, R8.reuse, R208, P4 ;  /* 0x000000d00800720c */ /* 0x040fe20002781670 */
[----:B------:R-:W-:Y:S01]  /*a630*/  HMMA.16816.F32 R28, R12, R42, R28 ;  /* 0x0000002a0c1c723c */ /* 0x000fe2000000181c */
[C---:B------:R-:W-:Y:S01]  /*a640*/  ISETP.LT.OR P2, PT, R8.reuse, R206, P2 ;  /* 0x000000ce0800720c */ /* 0x040fe20001741670 */
[----:B------:R-:W-:Y:S01]  /*a650*/  LDSM.16.M88.4 R44, [R195+0x3c00] ;  /* 0x003c0000c32c783b */ /* 0x000fe20000000200 */
[C---:B------:R-:W-:Y:S01]  /*a660*/  ISETP.LT.OR P6, PT, R8.reuse, R204, P6 ;  /* 0x000000cc0800720c */ /* 0x040fe200037c1670 */
[----:B------:R5:W-:Y:S01]  /*a670*/  MUFU.TANH R245, R32 ;  /* 0x0000002000f57308 */ /* 0x000be20000002400 */
[----:B------:R-:W-:Y:S01]  /*a680*/  ISETP.LT.OR P5, PT, R8, R202, P5 ;  /* 0x000000ca0800720c */ /* 0x000fe20002fa1670 */
[----:B------:R-:W-:Y:S01]  /*a690*/  FMUL.FTZ R35, R35, c[0x0][0x2ec] ;  /* 0x0000bb0023237a20 */ /* 0x000fe20000410000 */
[----:B------:R-:W-:-:S02]  /*a6a0*/  IADD3 R8, R65, 0x29, RZ ;  /* 0x0000002941087810 */ /* 0x000fc40007ffe0ff */
[----:B------:R-:W-:Y:S01]  /*a6b0*/  FSEL R52, R52, -INF , !P0 ;  /* 0xff80000034347808 */ /* 0x000fe20004000000 */
[----:B-1----:R-:W1:Y:S01]  /*a6c0*/  LDSM.16.M88.4 R16, [R195+0x3800] ;  /* 0x00380000c310783b */ /* 0x002e620000000200 */
[----:B------:R-:W-:Y:S01]  /*a6d0*/  FSEL R175, R175, -INF , !P3 ;  /* 0xff800000afaf7808 */ /* 0x000fe20005800000 */
[----:B------:R-:W-:Y:S01]  /*a6e0*/  MUFU.TANH R244, R33 ;  /* 0x0000002100f47308 */ /* 0x000fe20000002400 */
[----:B------:R-:W-:Y:S02]  /*a6f0*/  FSEL R53, R53, -INF , !P6 ;  /* 0xff80000035357808 */ /* 0x000fe40007000000 */
[----:B------:R-:W-:Y:S02]  /*a700*/  FSEL R178, R178, -INF , !P5 ;  /* 0xff800000b2b27808 */ /* 0x000fe40006800000 */
[C---:B------:R-:W-:Y:S02]  /*a710*/  ISETP.GE.AND P0, PT, R8.reuse, R207, PT ;  /* 0x000000cf0800720c */ /* 0x040fe40003f06270 */
[C---:B------:R-:W-:Y:S01]  /*a720*/  ISETP.GE.AND P3, PT, R8.reuse, R205, PT ;  /* 0x000000cd0800720c */ /* 0x040fe20003f66270 */
[----:B------:R-:W-:Y:S01]  /*a730*/  MUFU.TANH R242, R34 ;  /* 0x0000002200f27308 */ /* 0x000fe20000002400 */
[----:B------:R-:W-:-:S02]  /*a740*/  ISETP.GE.AND P6, PT, R8, R203, PT ;  /* 0x000000cb0800720c */ /* 0x000fc40003fc6270 */
[----:B------:R-:W-:Y:S01]  /*a750*/  ISETP.GE.AND P5, PT, R8, R199, PT ;  /* 0x000000c70800720c */ /* 0x000fe20003fa6270 */
[----:B------:R-:W-:Y:S01]  /*a760*/  FMUL.FTZ R28, R28, c[0x0][0x2ec] ;  /* 0x0000bb001c1c7a20 */ /* 0x000fe20000410000 */
[----:B------:R-:W-:Y:S01]  /*a770*/  ISETP.LT.OR P0, PT, R8, R208, P0 ;  /* 0x000000d00800720c */ /* 0x000fe20000701670 */
[----:B------:R-:W-:Y:S01]  /*a780*/  FMUL.FTZ R30, R30, c[0x0][0x2ec] ;  /* 0x0000bb001e1e7a20 */ /* 0x000fe20000410000 */
[C---:B------:R-:W-:Y:S01]  /*a790*/  ISETP.LT.OR P3, PT, R8.reuse, R206, P3 ;  /* 0x000000ce0800720c */ /* 0x040fe20001f61670 */
[----:B------:R1:W-:Y:S01]  /*a7a0*/  MUFU.TANH R243, R28 ;  /* 0x0000001c00f37308 */ /* 0x0003e20000002400 */
[C---:B------:R-:W-:Y:S01]  /*a7b0*/  ISETP.LT.OR P6, PT, R8.reuse, R204, P6 ;  /* 0x000000cc0800720c */ /* 0x040fe200037c1670 */
[----:B------:R-:W-:Y:S01]  /*a7c0*/  FMUL.FTZ R29, R29, c[0x0][0x2ec] ;  /* 0x0000bb001d1d7a20 */ /* 0x000fe20000410000 */
[----:B------:R-:W-:Y:S01]  /*a7d0*/  ISETP.LT.OR P5, PT, R8, R202, P5 ;  /* 0x000000ca0800720c */ /* 0x000fe20002fa1670 */
[----:B------:R-:W-:Y:S01]  /*a7e0*/  FMUL.FTZ R31, R31, c[0x0][0x2ec] ;  /* 0x0000bb001f1f7a20 */ /* 0x000fe20000410000 */
[----:B------:R-:W-:Y:S01]  /*a7f0*/  HMMA.16816.F32 R8, R24, R10, RZ ;  /* 0x0000000a1808723c */ /* 0x000fe200000018ff */
[----:B------:R-:W-:-:S02]  /*a800*/  IADD3 R41, R65, 0x30, RZ ;  /* 0x0000003041297810 */ /* 0x000fc40007ffe0ff */
[----:B------:R-:W-:Y:S01]  /*a810*/  IADD3 R40, R65, 0x31, RZ ;  /* 0x0000003141287810 */ /* 0x000fe20007ffe0ff */
[----:B------:R-:W-:Y:S01]  /*a820*/  MUFU.TANH R241, R35 ;  /* 0x0000002300f17308 */ /* 0x000fe20000002400 */
[----:B------:R-:W-:Y:S02]  /*a830*/  FSEL R79, R79, -INF , !P4 ;  /* 0xff8000004f4f7808 */ /* 0x000fe40006000000 */
[----:B------:R-:W-:Y:S02]  /*a840*/  FSEL R55, R55, -INF , !P6 ;  /* 0xff80000037377808 */ /* 0x000fe40007000000 */
[CC--:B------:R-:W-:Y:S02]  /*a850*/  ISETP.GE.AND P4, PT, R41.reuse, R207.reuse, PT ;  /* 0x000000cf2900720c */ /* 0x0c0fe40003f86270 */
[----:B------:R-:W-:Y:S01]  /*a860*/  ISETP.GE.AND P6, PT, R40, R207, PT ;  /* 0x000000cf2800720c */ /* 0x000fe20003fc6270 */
[----:B------:R-:W-:Y:S01]  /*a870*/  MUFU.TANH R238, R30 ;  /* 0x0000001e00ee7308 */ /* 0x000fe20000002400 */
[----:B------:R-:W-:-:S02]  /*a880*/  ISETP.LT.OR P4, PT, R41, R208, P4 ;  /* 0x000000d02900720c */ /* 0x000fc40002781670 */
[----:B------:R-:W-:Y:S02]  /*a890*/  ISETP.LT.OR P6, PT, R40, R208, P6 ;  /* 0x000000d02800720c */ /* 0x000fe400037c1670 */
[----:B------:R-:W-:Y:S01]  /*a8a0*/  FSEL R105, R105, -INF , !P2 ;  /* 0xff80000069697808 */ /* 0x000fe20005000000 */
[----:B-1----:R-:W-:Y:S01]  /*a8b0*/  HMMA.16816.F32 R48, R24, R16, RZ ;  /* 0x000000101830723c */ /* 0x002fe200000018ff */
[----:B------:R-:W-:Y:S01]  /*a8c0*/  FSEL R78, R78, -INF , !P0 ;  /* 0xff8000004e4e7808 */ /* 0x000fe20004000000 */
[----:B------:R-:W-:Y:S01]  /*a8d0*/  MUFU.TANH R251, R29 ;  /* 0x0000001d00fb7308 */ /* 0x000fe20000002400 */
[----:B------:R-:W-:Y:S02]  /*a8e0*/  FSEL R110, R110, -INF , !P3 ;  /* 0xff8000006e6e7808 */ /* 0x000fe40005800000 */
[----:B------:R-:W-:Y:S02]  /*a8f0*/  FSEL R179, R179, -INF , !P5 ;  /* 0xff800000b3b37808 */ /* 0x000fe40006800000 */
[----:B------:R-:W-:Y:S01]  /*a900*/  FSEL R81, R81, -INF , !P4 ;  /* 0xff80000051517808 */ /* 0x000fe20006000000 */
[----:B------:R-:W-:Y:S01]  /*a910*/  HMMA.16816.F32 R8, R4, R42, R8 ;  /* 0x0000002a0408723c */ /* 0x000fe20000001808 */
[----:B------:R-:W-:Y:S01]  /*a920*/  FSEL R80, R80, -INF , !P6 ;  /* 0xff80000050507808 */ /* 0x000fe20007000000 */
[----:B------:R-:W-:Y:S01]  /*a930*/  MUFU.TANH R237, R31 ;  /* 0x0000001f00ed7308 */ /* 0x000fe20000002400 */
[----:B------:R-:W-:-:S02]  /*a940*/  ISETP.GE.AND P2, PT, R41, R205, PT ;  /* 0x000000cd2900720c */ /* 0x000fc40003f46270 */
[C---:B------:R-:W-:Y:S02]  /*a950*/  ISETP.GE.AND P0, PT, R41.reuse, R203, PT ;  /* 0x000000cb2900720c */ /* 0x040fe40003f06270 */
[C---:B------:R-:W-:Y:S02]  /*a960*/  ISETP.GE.AND P3, PT, R41.reuse, R199, PT ;  /* 0x000000c72900720c */ /* 0x040fe40003f66270 */
[C---:B------:R-:W-:Y:S01]  /*a970*/  ISETP.GE.AND P5, PT, R40.reuse, R205, PT ;  /* 0x000000cd2800720c */ /* 0x040fe20003fa6270 */
[----:B------:R-:W1:Y:S01]  /*a980*/  MUFU.TANH R248, R248 ;  /* 0x000000f800f87308 */ /* 0x000e620000002400 */
[C---:B------:R-:W-:Y:S02]  /*a990*/  ISETP.GE.AND P4, PT, R40.reuse, R203, PT ;  /* 0x000000cb2800720c */ /* 0x040fe40003f86270 */
[----:B------:R-:W-:Y:S02]  /*a9a0*/  ISETP.GE.AND P6, PT, R40, R199, PT ;  /* 0x000000c72800720c */ /* 0x000fe40003fc6270 */
[----:B------:R-:W-:-:S02]  /*a9b0*/  ISETP.LT.OR P2, PT, R41, R206, P2 ;  /* 0x000000ce2900720c */ /* 0x000fc40001741670 */
[C---:B------:R-:W-:Y:S02]  /*a9c0*/  ISETP.LT.OR P0, PT, R41.reuse, R204, P0 ;  /* 0x000000cc2900720c */ /* 0x040fe40000701670 */
[----:B------:R-:W-:Y:S02]  /*a9d0*/  ISETP.LT.OR P3, PT, R41, R202, P3 ;  /* 0x000000ca2900720c */ /* 0x000fe40001f61670 */
[C---:B------:R-:W-:Y:S02]  /*a9e0*/  ISETP.LT.OR P5, PT, R40.reuse, R206, P5 ;  /* 0x000000ce2800720c */ /* 0x040fe40002fa1670 */
[----:B------:R-:W-:Y:S01]  /*a9f0*/  ISETP.LT.OR P4, PT, R40, R204, P4 ;  /* 0x000000cc2800720c */ /* 0x000fe20002781670 */
[----:B------:R-:W-:Y:S01]  /*aa00*/  FMUL.FTZ R8, R8, c[0x0][0x2ec] ;  /* 0x0000bb0008087a20 */ /* 0x000fe20000410000 */
[----:B------:R-:W-:Y:S01]  /*aa10*/  ISETP.LT.OR P6, PT, R40, R202, P6 ;  /* 0x000000ca2800720c */ /* 0x000fe200037c1670 */
[----:B------:R-:W-:Y:S01]  /*aa20*/  FMUL.FTZ R10, R10, c[0x0][0x2ec] ;  /* 0x0000bb000a0a7a20 */ /* 0x000fe20000410000 */
[----:B------:R-:W1:Y:S01]  /*aa30*/  LDSM.16.M88.4 R40, [R185] ;  /* 0x00000000b928783b */ /* 0x000e620000000200 */
[----:B-----5:R-:W-:Y:S01]  /*aa40*/  IADD3 R32, R65, 0x38, RZ ;  /* 0x0000003841207810 */ /* 0x020fe20007ffe0ff */
[----:B------:R-:W-:Y:S01]  /*aa50*/  FMUL.FTZ R9, R9, c[0x0][0x2ec] ;  /* 0x0000bb0009097a20 */ /* 0x000fe20000410000 */
[----:B------:R-:W-:Y:S01]  /*aa60*/  IADD3 R28, R65, 0x39, RZ ;  /* 0x00000039411c7810 */ /* 0x000fe20007ffe0ff */
[----:B------:R-:W-:Y:S01]  /*aa70*/  FMUL.FTZ R11, R11, c[0x0][0x2ec] ;  /* 0x0000bb000b0b7a20 */ /* 0x000fe20000410000 */
[----:B------:R-:W-:Y:S01]  /*aa80*/  FSEL R129, R129, -INF , !P2 ;  /* 0xff80000081817808 */ /* 0x000fe20005000000 */
[----:B------:R-:W5:Y:S01]  /*aa90*/  MUFU.TANH R100, R8 ;  /* 0x0000000800647308 */ /* 0x000f620000002400 */
[----:B------:R-:W-:-:S02]  /*aaa0*/  FSEL R117, R117, -INF , !P5 ;  /* 0xff80000075757808 */ /* 0x000fc40006800000 */
[----:B------:R-:W-:Y:S02]  /*aab0*/  FSEL R231, R231, -INF , !P0 ;  /* 0xff800000e7e77808 */ /* 0x000fe40004000000 */
[----:B------:R-:W-:Y:S02]  /*aac0*/  FSEL R232, R232, -INF , !P4 ;  /* 0xff800000e8e87808 */ /* 0x000fe40006000000 */
[----:B------:R-:W-:Y:S01]  /*aad0*/  FSEL R240, R240, -INF , !P3 ;  /* 0xff800000f0f07808 */ /* 0x000fe20005800000 */
[----:B------:R-:W1:Y:S01]  /*aae0*/  MUFU.TANH R101, R10 ;  /* 0x0000000a00657308 */ /* 0x000e620000002400 */
[----:B------:R-:W-:Y:S02]  /*aaf0*/  FSEL R239, R239, -INF , !P6 ;  /* 0xff800000efef7808 */ /* 0x000fe40007000000 */
[C---:B------:R-:W-:Y:S02]  /*ab00*/  ISETP.GE.AND P2, PT, R32.reuse, R207, PT ;  /* 0x000000cf2000720c */ /* 0x040fe40003f46270 */
[----:B------:R-:W-:-:S02]  /*ab10*/  ISETP.GE.AND P5, PT, R32, R205, PT ;  /* 0x000000cd2000720c */ /* 0x000fc40003fa6270 */
[C---:B------:R-:W-:Y:S01]  /*ab20*/  ISETP.GE.AND P0, PT, R32.reuse, R203, PT ;  /* 0x000000cb2000720c */ /* 0x040fe20003f06270 */
[----:B------:R-:W1:Y:S01]  /*ab30*/  MUFU.TANH R102, R9 ;  /* 0x0000000900667308 */ /* 0x000e620000002400 */
[----:B------:R-:W-:Y:S02]  /*ab40*/  ISETP.GE.AND P4, PT, R32, R199, PT ;  /* 0x000000c72000720c */ /* 0x000fe40003f86270 */
[C---:B------:R-:W-:Y:S02]  /*ab50*/  ISETP.GE.AND P3, PT, R28.reuse, R207, PT ;  /* 0x000000cf1c00720c */ /* 0x040fe40003f66270 */
[----:B------:R-:W-:Y:S02]  /*ab60*/  ISETP.GE.AND P6, PT, R28, R205, PT ;  /* 0x000000cd1c00720c */ /* 0x000fe40003fc6270 */
[C---:B------:R-:W-:Y:S01]  /*ab70*/  ISETP.LT.OR P2, PT, R32.reuse, R208, P2 ;  /* 0x000000d02000720c */ /* 0x040fe20001741670 */
[----:B------:R2:W2:Y:S01]  /*ab80*/  MUFU.TANH R106, R11 ;  /* 0x0000000b006a7308 */ /* 0x0004a20000002400 */
[----:B------:R-:W-:-:S02]  /*ab90*/  ISETP.LT.OR P5, PT, R32, R206, P5 ;  /* 0x000000ce2000720c */ /* 0x000fc40002fa1670 */
[C---:B------:R-:W-:Y:S02]  /*aba0*/  ISETP.LT.OR P0, PT, R32.reuse, R204, P0 ;  /* 0x000000cc2000720c */ /* 0x040fe40000701670 */
[----:B------:R-:W-:Y:S02]  /*abb0*/  ISETP.LT.OR P4, PT, R32, R202, P4 ;  /* 0x000000ca2000720c */ /* 0x000fe40002781670 */
[C---:B------:R-:W-:Y:S02]  /*abc0*/  ISETP.LT.OR P3, PT, R28.reuse, R208, P3 ;  /* 0x000000d01c00720c */ /* 0x040fe40001f61670 */
[----:B------:R-:W-:Y:S01]  /*abd0*/  ISETP.LT.OR P6, PT, R28, R206, P6 ;  /* 0x000000ce1c00720c */ /* 0x000fe200037c1670 */
[----:B-1----:R-:W-:Y:S01]  /*abe0*/  HMMA.16816.F32 R48, R4, R40, R48 ;  /* 0x000000280430723c */ /* 0x002fe20000001830 */
[----:B------:R-:W-:Y:S02]  /*abf0*/  IADD3 R32, R65, 0x40, RZ ;  /* 0x0000004041207810 */ /* 0x000fe40007ffe0ff */
[----:B------:R-:W-:-:S02]  /*ac00*/  FSEL R82, R82, -INF , !P2 ;  /* 0xff80000052527808 */ /* 0x000fc40005000000 */
[----:B---3--:R-:W-:Y:S02]  /*ac10*/  FSEL R130, R130, -INF , !P5 ;  /* 0xff80000082827808 */ /* 0x008fe40006800000 */
[----:B----4-:R-:W-:Y:S01]  /*ac20*/  FSEL R85, R85, -INF , !P3 ;  /* 0xff80000055557808 */ /* 0x010fe20005800000 */
[----:B--2---:R-:W-:Y:S01]  /*ac30*/  HMMA.16816.F32 R8, R24, R44, RZ ;  /* 0x0000002c1808723c */ /* 0x004fe200000018ff */
[----:B------:R-:W-:Y:S02]  /*ac40*/  FSEL R167, R167, -INF , !P6 ;  /* 0xff800000a7a77808 */ /* 0x000fe40007000000 */
[C---:B------:R-:W-:Y:S02]  /*ac50*/  ISETP.GE.AND P2, PT, R32.reuse, R207, PT ;  /* 0x000000cf2000720c */ /* 0x040fe40003f46270 */
[C---:B------:R-:W-:Y:S02]  /*ac60*/  ISETP.GE.AND P5, PT, R32.reuse, R205, PT ;  /* 0x000000cd2000720c */ /* 0x040fe40003fa6270 */
[----:B------:R-:W-:-:S02]  /*ac70*/  ISETP.GE.AND P3, PT, R32, R203, PT ;  /* 0x000000cb2000720c */ /* 0x000fc40003f66270 */
[C---:B------:R-:W-:Y:S02]  /*ac80*/  ISETP.GE.AND P6, PT, R32.reuse, R199, PT ;  /* 0x000000c72000720c */ /* 0x040fe40003fc6270 */
[C---:B------:R-:W-:Y:S02]  /*ac90*/  ISETP.LT.OR P2, PT, R32.reuse, R208, P2 ;  /* 0x000000d02000720c */ /* 0x040fe40001741670 */
[C---:B------:R-:W-:Y:S02]  /*aca0*/  ISETP.LT.OR P5, PT, R32.reuse, R206, P5 ;  /* 0x000000ce2000720c */ /* 0x040fe40002fa1670 */
[----:B------:R-:W-:Y:S01]  /*acb0*/  ISETP.LT.OR P3, PT, R32, R204, P3 ;  /* 0x000000cc2000720c */ /* 0x000fe20001f61670 */
[----:B------:R-:W-:Y:S01]  /*acc0*/  FMUL.FTZ R48, R48, c[0x0][0x2ec] ;  /* 0x0000bb0030307a20 */ /* 0x000fe20000410000 */
[----:B------:R-:W-:Y:S01]  /*acd0*/  ISETP.LT.OR P6, PT, R32, R202, P6 ;  /* 0x000000ca2000720c */ /* 0x000fe200037c1670 */
[----:B------:R-:W-:Y:S01]  /*ace0*/  FMUL.FTZ R49, R49, c[0x0][0x2ec] ;  /* 0x0000bb0031317a20 */ /* 0x000fe20000410000 */
[----:B------:R-:W1:Y:S01]  /*acf0*/  LDSM.16.M88.4 R32, [R184] ;  /* 0x00000000b820783b */ /* 0x000e620000000200 */
[----:B------:R-:W-:Y:S01]  /*ad00*/  FSEL R235, R235, -INF , !P0 ;  /* 0xff800000ebeb7808 */ /* 0x000fe20004000000 */
[----:B------:R-:W-:Y:S01]  /*ad10*/  FMUL.FTZ R50, R50, c[0x0][0x2ec] ;  /* 0x0000bb0032327a20 */ /* 0x000fe20000410000 */
[----:B------:R-:W-:Y:S01]  /*ad20*/  FSEL R250, R250, -INF , !P4 ;  /* 0xff800000fafa7808 */ /* 0x000fe20006000000 */
[----:B------:R-:W-:Y:S01]  /*ad30*/  FMUL.FTZ R51, R51, c[0x0][0x2ec] ;  /* 0x0000bb0033337a20 */ /* 0x000fe20000410000 */
[C---:B------:R-:W-:Y:S01]  /*ad40*/  ISETP.GE.AND P0, PT, R28.reuse, R203, PT ;  /* 0x000000cb1c00720c */ /* 0x040fe20003f06270 */
[----:B------:R-:W-:Y:S01]  /*ad50*/  MUFU.TANH R219, R50 ;  /* 0x0000003200db7308 */ /* 0x000fe20000002400 */
[----:B------:R-:W-:Y:S01]  /*ad60*/  ISETP.GE.AND P4, PT, R28, R199, PT ;  /* 0x000000c71c00720c */ /* 0x000fe20003f86270 */
[----:B------:R-:W-:-:S04]  /*ad70*/  DEPBAR.LE SB0, 0x0 ;  /* 0x000080000000791a */ /* 0x000fc80000000000 */
[----:B------:R-:W-:Y:S01]  /*ad80*/  BAR.SYNC.DEFER_BLOCKING 0x0 ;  /* 0x0000000000007b1d */ /* 0x000fe20000010000 */
[C---:B------:R-:W-:Y:S02]  /*ad90*/  ISETP.LT.OR P0, PT, R28.reuse, R204, P0 ;  /* 0x000000cc1c00720c */ /* 0x040fe40000701670 */
[----:B------:R-:W-:Y:S02]  /*ada0*/  ISETP.LT.OR P4, PT, R28, R202, P4 ;  /* 0x000000ca1c00720c */ /* 0x000fe40002781670 */
[----:B------:R-:W-:Y:S01]  /*adb0*/  HMMA.16816.F32 R28, R20, R16, RZ ;  /* 0x00000010141c723c */ /* 0x000fe200000018ff */
[----:B------:R-:W-:Y:S02]  /*adc0*/  FSEL R236, R236, -INF , !P0 ;  /* 0xff800000ecec7808 */ /* 0x000fe40004000000 */
[----:B------:R-:W-:Y:S02]  /*add0*/  FSEL R87, R87, -INF , !P2 ;  /* 0xff80000057577808 */ /* 0x000fe40005000000 */
[----:B------:R-:W-:-:S02]  /*ade0*/  ISETP.GE.AND P0, PT, R103, R207, PT ;  /* 0x000000cf6700720c */ /* 0x000fc40003f06270 */
[C---:B------:R-:W-:Y:S02]  /*adf0*/  ISETP.GE.AND P2, PT, R103.reuse, R203, PT ;  /* 0x000000cb6700720c */ /* 0x040fe40003f46270 */
[C---:B------:R-:W-:Y:S02]  /*ae00*/  ISETP.LT.OR P0, PT, R103.reuse, R208, P0 ;  /* 0x000000d06700720c */ /* 0x040fe40000701670 */
[----:B------:R-:W-:Y:S02]  /*ae10*/  ISETP.LT.OR P2, PT, R103, R204, P2 ;  /* 0x000000cc6700720c */ /* 0x000fe40001741670 */
[----:B------:R-:W-:Y:S02]  /*ae20*/  IADD3 R17, R65, 0x48, RZ ;  /* 0x0000004841117810 */ /* 0x000fe40007ffe0ff */
[----:B------:R-:W-:Y:S02]  /*ae30*/  FSEL R173, R83, -INF , !P4 ;  /* 0xff80000053ad7808 */ /* 0x000fe40006000000 */
[----:B------:R-:W-:-:S02]  /*ae40*/  FSEL R90, R90, -INF , !P0 ;  /* 0xff8000005a5a7808 */ /* 0x000fc40004000000 */
[----:B------:R-:W-:Y:S02]  /*ae50*/  FSEL R176, R88, -INF , !P3 ;  /* 0xff80000058b07808 */ /* 0x000fe40005800000 */
[----:B------:R-:W-:Y:S01]  /*ae60*/  FSEL R111, R89, -INF , !P2 ;  /* 0xff800000596f7808 */ /* 0x000fe20005000000 */
[----:B------:R-:W-:Y:S01]  /*ae70*/  MUFU.TANH R88, R51 ;  /* 0x0000003300587308 */ /* 0x000fe20000002400 */
[C---:B------:R-:W-:Y:S01]  /*ae80*/  ISETP.GE.AND P4, PT, R103.reuse, R205, PT ;  /* 0x000000cd6700720c */ /* 0x040fe20003f86270 */
[----:B------:R-:W-:Y:S01]  /*ae90*/  HMMA.16816.F32 R28, R12, R40, R28 ;  /* 0x000000280c1c723c */ /* 0x000fe2000000181c */
[----:B------:R-:W-:Y:S02]  /*aea0*/  ISETP.GE.AND P0, PT, R103, R199, PT ;  /* 0x000000c76700720c */ /* 0x000fe40003f06270 */
[C---:B------:R-:W-:Y:S02]  /*aeb0*/  ISETP.GE.AND P3, PT, R17.reuse, R203, PT ;  /* 0x000000cb1100720c */ /* 0x040fe40003f66270 */
[----:B------:R-:W-:-:S02]  /*aec0*/  ISETP.GE.AND P2, PT, R17, R199, PT ;  /* 0x000000c71100720c */ /* 0x000fc40003f46270 */
[C---:B------:R-:W-:Y:S01]  /*aed0*/  ISETP.LT.OR P4, PT, R103.reuse, R206, P4 ;  /* 0x000000ce6700720c */ /* 0x040fe20002781670 */
[----:B-1----:R-:W-:Y:S01]  /*aee0*/  HMMA.16816.F32 R8, R4, R32, R8 ;  /* 0x000000200408723c */ /* 0x002fe20000001808 */
[----:B------:R-:W-:Y:S02]  /*aef0*/  ISETP.LT.OR P0, PT, R103, R202, P0 ;  /* 0x000000ca6700720c */ /* 0x000fe40000701670 */
[C---:B------:R-:W-:Y:S01]  /*af00*/  ISETP.LT.OR P3, PT, R17.reuse, R204, P3 ;  /* 0x000000cc1100720c */ /* 0x040fe20001f61670 */
[----:B------:R-:W-:Y:S01]  /*af10*/  MUFU.TANH R103, R48 ;  /* 0x0000003000677308 */ /* 0x000fe20000002400 */
[----:B------:R-:W-:Y:S02]  /*af20*/  ISETP.LT.OR P2, PT, R17, R202, P2 ;  /* 0x000000ca1100720c */ /* 0x000fe40001741670 */
[----:B------:R-:W-:Y:S02]  /*af30*/  IADD3 R16, R65, 0x49, RZ ;  /* 0x0000004941107810 */ /* 0x000fe40007ffe0ff */
[----:B------:R-:W-:-:S02]  /*af40*/  FSEL R41, R84, -INF , !P5 ;  /* 0xff80000054297808 */ /* 0x000fc40006800000 */
[----:B------:R-:W-:Y:S02]  /*af50*/  FSEL R40, R86, -INF , !P4 ;  /* 0xff80000056287808 */ /* 0x000fe40006000000 */
[----:B------:R-:W-:Y:S01]  /*af60*/  FSEL R249, R249, -INF , !P6 ;  /* 0xff800000f9f97808 */ /* 0x000fe20007000000 */
[----:B------:R1:W-:Y:S01]  /*af70*/  MUFU.TANH R86, R49 ;  /* 0x0000003100567308 */ /* 0x0003e20000002400 */
[----:B------:R-:W-:Y:S01]  /*af80*/  FSEL R248, R248, -INF , !P0 ;  /* 0xff800000f8f87808 */ /* 0x000fe20004000000 */
[----:B------:R-:W-:Y:S01]  /*af90*/  FMUL.FTZ R28, R28, c[0x0][0x2ec] ;  /* 0x0000bb001c1c7a20 */ /* 0x000fe20000410000 */
[----:B------:R-:W-:Y:S01]  /*afa0*/  FSEL R252, R252, -INF , !P3 ;  /* 0xff800000fcfc7808 */ /* 0x000fe20005800000 */
[----:B------:R-:W-:Y:S01]  /*afb0*/  FMUL.FTZ R29, R29, c[0x0][0x2ec] ;  /* 0x0000bb001d1d7a20 */ /* 0x000fe20000410000 */
[----:B------:R-:W-:Y:S01]  /*afc0*/  FSEL R247, R247, -INF , !P2 ;  /* 0xff800000f7f77808 */ /* 0x000fe20005000000 */
[----:B------:R-:W-:Y:S01]  /*afd0*/  FMUL.FTZ R30, R30, c[0x0][0x2ec] ;  /* 0x0000bb001e1e7a20 */ /* 0x000fe20000410000 */
[----:B------:R-:W-:Y:S01]  /*afe0*/  ISETP.GE.AND P5, PT, R17, R207, PT ;  /* 0x000000cf1100720c */ /* 0x000fe20003fa6270 */
[----:B------:R-:W-:Y:S01]  /*aff0*/  FMUL.FTZ R31, R31, c[0x0][0x2ec] ;  /* 0x0000bb001f1f7a20 */ /* 0x000fe20000410000 */
[----:B------:R-:W-:Y:S01]  /*b000*/  ISETP.GE.AND P4, PT, R17, R205, PT ;  /* 0x000000cd1100720c */ /* 0x000fe20003f86270 */
[----:B------:R-:W2:Y:S01]  /*b010*/  MUFU.TANH R234, R28 ;  /* 0x0000001c00ea7308 */ /* 0x000ea20000002400 */
[----:B------:R-:W-:Y:S01]  /*b020*/  ISETP.GE.AND P6, PT, R16, R207, PT ;  /* 0x000000cf1000720c */ /* 0x000fe20003fc6270 */
[----:B------:R-:W-:Y:S01]  /*b030*/  FMUL.FTZ R8, R8, c[0x0][0x2ec] ;  /* 0x0000bb0008087a20 */ /* 0x000fe20000410000 */
[C---:B------:R-:W-:Y:S01]  /*b040*/  ISETP.GE.AND P0, PT, R16.reuse, R205, PT ;  /* 0x000000cd1000720c */ /* 0x040fe20003f06270 */
[----:B------:R-:W-:Y:S01]  /*b050*/  FMUL.FTZ R9, R9, c[0x0][0x2ec] ;  /* 0x0000bb0009097a20 */ /* 0x000fe20000410000 */
[C---:B------:R-:W-:Y:S01]  /*b060*/  ISETP.GE.AND P3, PT, R16.reuse, R203, PT ;  /* 0x000000cb1000720c */ /* 0x040fe20003f66270 */
[----:B-1----:R-:W-:Y:S01]  /*b070*/  HMMA.16816.F32 R48, R20, R44, RZ ;  /* 0x0000002c1430723c */ /* 0x002fe200000018ff */
[----:B------:R-:W-:Y:S01]  /*b080*/  ISETP.GE.AND P2, PT, R16, R199, PT ;  /* 0x000000c71000720c */ /* 0x000fe20003f46270 */
[----:B------:R-:W-:Y:S01]  /*b090*/  MUFU.TANH R233, R29 ;  /* 0x0000001d00e97308 */ /* 0x000fe20000002400 */
[C---:B------:R-:W-:Y:S01]  /*b0a0*/  ISETP.LT.OR P5, PT, R17.reuse, R208, P5 ;  /* 0x000000d01100720c */ /* 0x040fe20002fa1670 */
[----:B------:R-:W-:Y:S01]  /*b0b0*/  FMUL.FTZ R225, R10, c[0x0][0x2ec] ;  /* 0x0000bb000ae17a20 */ /* 0x000fe20000410000 */
[----:B------:R-:W-:Y:S01]  /*b0c0*/  ISETP.LT.OR P4, PT, R17, R206, P4 ;  /* 0x000000ce1100720c */ /* 0x000fe20002781670 */
[----:B------:R-:W-:Y:S01]  /*b0d0*/  FMUL.FTZ R224, R11, c[0x0][0x2ec] ;  /* 0x0000bb000be07a20 */ /* 0x000fe20000410000 */
[----:B------:R-:W-:-:S02]  /*b0e0*/  ISETP.LT.OR P6, PT, R16, R208, P6 ;  /* 0x000000d01000720c */ /* 0x000fc400037c1670 */
[C---:B------:R-:W-:Y:S01]  /*b0f0*/  ISETP.LT.OR P0, PT, R16.reuse, R206, P0 ;  /* 0x000000ce1000720c */ /* 0x040fe20000701670 */
[----:B------:R-:W1:Y:S01]  /*b100*/  MUFU.TANH R227, R30 ;  /* 0x0000001e00e37308 */ /* 0x000e620000002400 */
[C---:B------:R-:W-:Y:S02]  /*b110*/  ISETP.LT.OR P3, PT, R16.reuse, R204, P3 ;  /* 0x000000cc1000720c */ /* 0x040fe40001f61670 */
[----:B------:R-:W-:Y:S02]  /*b120*/  ISETP.LT.OR P2, PT, R16, R202, P2 ;  /* 0x000000ca1000720c */ /* 0x000fe40001741670 */
[----:B------:R-:W-:Y:S02]  /*b130*/  IADD3 R16, R65, 0x50, RZ ;  /* 0x0000005041107810 */ /* 0x000fe40007ffe0ff */
[----:B------:R-:W-:Y:S01]  /*b140*/  FSEL R83, R92, -INF , !P5 ;  /* 0xff8000005c537808 */ /* 0x000fe20006800000 */
[----:B------:R3:W-:Y:S01]  /*b150*/  MUFU.TANH R220, R31 ;  /* 0x0000001f00dc7308 */ /* 0x0007e20000002400 */
[----:B------:R-:W-:-:S02]  /*b160*/  FSEL R45, R93, -INF , !P4 ;  /* 0xff8000005d2d7808 */ /* 0x000fc40006000000 */
[----:B------:R-:W-:Y:S02]  /*b170*/  FSEL R84, R94, -INF , !P6 ;  /* 0xff8000005e547808 */ /* 0x000fe40007000000 */
[----:B------:R-:W-:Y:S02]  /*b180*/  FSEL R44, R96, -INF , !P0 ;  /* 0xff800000602c7808 */ /* 0x000fe40004000000 */
[C---:B------:R-:W-:Y:S01]  /*b190*/  ISETP.GE.AND P5, PT, R16.reuse, R207, PT ;  /* 0x000000cf1000720c */ /* 0x040fe20003fa6270 */
[----:B------:R-:W-:Y:S01]  /*b1a0*/  MUFU.TANH R225, R225 ;  /* 0x000000e100e17308 */ /* 0x000fe20000002400 */
[C---:B------:R-:W-:Y:S02]  /*b1b0*/  ISETP.GE.AND P4, PT, R16.reuse, R205, PT ;  /* 0x000000cd1000720c */ /* 0x040fe40003f86270 */
[C---:B------:R-:W-:Y:S02]  /*b1c0*/  ISETP.GE.AND P6, PT, R16.reuse, R203, PT ;  /* 0x000000cb1000720c */ /* 0x040fe40003fc6270 */
[----:B------:R-:W-:-:S02]  /*b1d0*/  ISETP.GE.AND P0, PT, R16, R199, PT ;  /* 0x000000c71000720c */ /* 0x000fc40003f06270 */
[C---:B------:R-:W-:Y:S01]  /*b1e0*/  ISETP.LT.OR P5, PT, R16.reuse, R208, P5 ;  /* 0x000000d01000720c */ /* 0x040fe20002fa1670 */
[----:B---3--:R-:W-:Y:S01]  /*b1f0*/  HMMA.16816.F32 R28, R12, R32, R48 ;  /* 0x000000200c1c723c */ /* 0x008fe20000001830 */
[C---:B------:R-:W-:Y:S01]  /*b200*/  ISETP.LT.OR P4, PT, R16.reuse, R206, P4 ;  /* 0x000000ce1000720c */ /* 0x040fe20002781670 */
[----:B------:R-:W-:Y:S01]  /*b210*/  MUFU.TANH R51, R8 ;  /* 0x0000000800337308 */ /* 0x000fe20000002400 */
[C---:B------:R-:W-:Y:S02]  /*b220*/  ISETP.LT.OR P6, PT, R16.reuse, R204, P6 ;  /* 0x000000cc1000720c */ /* 0x040fe400037c1670 */
[----:B------:R-:W-:Y:S02]  /*b230*/  ISETP.LT.OR P0, PT, R16, R202, P0 ;  /* 0x000000ca1000720c */ /* 0x000fe40000701670 */
[----:B------:R-:W-:Y:S02]  /*b240*/  IADD3 R16, R65, 0x51, RZ ;  /* 0x0000005141107810 */ /* 0x000fe40007ffe0ff */
[----:B------:R-:W-:Y:S01]  /*b250*/  FSEL R107, R91, -INF , !P3 ;  /* 0xff8000005b6b7808 */ /* 0x000fe20005800000 */
[----:B------:R3:W-:Y:S01]  /*b260*/  MUFU.TANH R50, R9 ;  /* 0x0000000900327308 */ /* 0x0007e20000002400 */
[----:B------:R-:W-:-:S02]  /*b270*/  ISETP.GE.AND P3, PT, R16, R207, PT ;  /* 0x000000cf1000720c */ /* 0x000fc40003f66270 */
[----:B------:R-:W-:Y:S02]  /*b280*/  FSEL R246, R246, -INF , !P2 ;  /* 0xff800000f6f67808 */ /* 0x000fe40005000000 */
[C---:B------:R-:W-:Y:S02]  /*b290*/  ISETP.LT.OR P3, PT, R16.reuse, R208, P3 ;  /* 0x000000d01000720c */ /* 0x040fe40001f61670 */
[----:B------:R-:W-:Y:S01]  /*b2a0*/  FSEL R49, R95, -INF , !P5 ;  /* 0xff8000005f317808 */ /* 0x000fe20006800000 */
[----:B------:R-:W-:Y:S01]  /*b2b0*/  MUFU.TANH R224, R224 ;  /* 0x000000e000e07308 */ /* 0x000fe20000002400 */
[----:B------:R-:W-:Y:S02]  /*b2c0*/  FSEL R48, R99, -INF , !P3 ;  /* 0xff80000063307808 */ /* 0x000fe40005800000 */
[C---:B------:R-:W-:Y:S02]  /*b2d0*/  ISETP.GE.AND P2, PT, R16.reuse, R205, PT ;  /* 0x000000cd1000720c */ /* 0x040fe40003f46270 */
[----:B------:R-:W-:Y:S01]  /*b2e0*/  ISETP.GE.AND P5, PT, R16, R203, PT ;  /* 0x000000cb1000720c */ /* 0x000fe20003fa6270 */
[----:B------:R-:W-:Y:S01]  /*b2f0*/  FMUL.FTZ R28, R28, c[0x0][0x2ec] ;  /* 0x0000bb001c1c7a20 */ /* 0x000fe20000410000 */
[C---:B------:R-:W-:Y:S01]  /*b300*/  ISETP.GE.AND P3, PT, R16.reuse, R199, PT ;  /* 0x000000c71000720c */ /* 0x040fe20003f66270 */
[-C--:B---3--:R-:W-:Y:S01]  /*b310*/  HMMA.16816.F32 R8, R20, R18.reuse, RZ ;  /* 0x000000121408723c */ /* 0x088fe200000018ff */
[C---:B------:R-:W-:Y:S01]  /*b320*/  ISETP.LT.OR P2, PT, R16.reuse, R206, P2 ;  /* 0x000000ce1000720c */ /* 0x040fe20001741670 */
[----:B------:R-:W-:Y:S01]  /*b330*/  FMUL.FTZ R29, R29, c[0x0][0x2ec] ;  /* 0x0000bb001d1d7a20 */ /* 0x000fe20000410000 */
[----:B------:R-:W-:Y:S01]  /*b340*/  ISETP.LT.OR P5, PT, R16, R204, P5 ;  /* 0x000000cc1000720c */ /* 0x000fe20002fa1670 */
[----:B------:R-:W-:Y:S01]  /*b350*/  FMUL.FTZ R30, R30, c[0x0][0x2ec] ;  /* 0x0000bb001e1e7a20 */ /* 0x000fe20000410000 */
[----:B------:R-:W-:Y:S01]  /*b360*/  ISETP.LT.OR P3, PT, R16, R202, P3 ;  /* 0x000000ca1000720c */ /* 0x000fe20001f61670 */
[----:B------:R-:W-:Y:S01]  /*b370*/  MUFU.TANH R221, R28 ;  /* 0x0000001c00dd7308 */ /* 0x000fe20000002400 */
[C---:B------:R-:W-:Y:S01]  /*b380*/  IADD3 R91, R65.reuse, 0x58, RZ ;  /* 0x00000058415b7810 */ /* 0x040fe20007ffe0ff */
[----:B------:R-:W-:Y:S01]  /*b390*/  HMMA.16816.F32 R16, R24, R18, RZ ;  /* 0x000000121810723c */ /* 0x000fe200000018ff */
[----:B------:R-:W-:Y:S01]  /*b3a0*/  IADD3 R89, R65, 0x59, RZ ;  /* 0x0000005941597810 */ /* 0x000fe20007ffe0ff */
[----:B------:R-:W-:Y:S01]  /*b3b0*/  FMUL.FTZ R169, R31, c[0x0][0x2ec] ;  /* 0x0000bb001fa97a20 */ /* 0x000fe20000410000 */
[----:B------:R-:W-:-:S02]  /*b3c0*/  FSEL R33, R97, -INF , !P4 ;  /* 0xff80000061217808 */ /* 0x000fc40006000000 */
[----:B------:R-:W-:Y:S01]  /*b3d0*/  FSEL R32, R98, -INF , !P2 ;  /* 0xff80000062207808 */ /* 0x000fe20005000000 */
[----:B------:R-:W-:Y:S01]  /*b3e0*/  MUFU.TANH R214, R29 ;  /* 0x0000001d00d67308 */ /* 0x000fe20000002400 */
[----:B------:R-:W-:Y:S01]  /*b3f0*/  FSEL R245, R245, -INF , !P6 ;  /* 0xff800000f5f57808 */ /* 0x000fe20007000000 */
[----:B------:R-:W-:Y:S01]  /*b400*/  HMMA.16816.F32 R20, R20, R46, RZ ;  /* 0x0000002e1414723c */ /* 0x000fe200000018ff */
[----:B------:R-:W-:Y:S02]  /*b410*/  FSEL R244, R244, -INF , !P5 ;  /* 0xff800000f4f47808 */ /* 0x000fe40006800000 */
[----:B------:R-:W-:Y:S02]  /*b420*/  FSEL R242, R242, -INF , !P0 ;  /* 0xff800000f2f27808 */ /* 0x000fe40004000000 */
[----:B------:R-:W-:Y:S01]  /*b430*/  FSEL R241, R241, -INF , !P3 ;  /* 0xff800000f1f17808 */ /* 0x000fe20005800000 */
[----:B------:R5:W-:Y:S01]  /*b440*/  MUFU.TANH R170, R30 ;  /* 0x0000001e00aa7308 */ /* 0x000be20000002400 */
[C---:B------:R-:W-:Y:S01]  /*b450*/  ISETP.GE.AND P4, PT, R91.reuse, R207, PT ;  /* 0x000000cf5b00720c */ /* 0x040fe20003f86270 */
[----:B------:R-:W-:Y:S01]  /*b460*/  HMMA.16816.F32 R8, R12, R42, R8 ;  /* 0x0000002a0c08723c */ /* 0x000fe20000001808 */
[----:B------:R-:W-:-:S02]  /*b470*/  ISETP.GE.AND P2, PT, R91, R205, PT ;  /* 0x000000cd5b00720c */ /* 0x000fc40003f46270 */
[C---:B------:R-:W-:Y:S02]  /*b480*/  ISETP.GE.AND P6, PT, R91.reuse, R203, PT ;  /* 0x000000cb5b00720c */ /* 0x040fe40003fc6270 */
[----:B------:R-:W-:Y:S01]  /*b490*/  ISETP.GE.AND P5, PT, R91, R199, PT ;  /* 0x000000c75b00720c */ /* 0x000fe20003fa6270 */
[----:B------:R-:W-:Y:S01]  /*b4a0*/  MUFU.TANH R169, R169 ;  /* 0x000000a900a97308 */ /* 0x000fe20000002400 */
[C---:B------:R-:W-:Y:S01]  /*b4b0*/  ISETP.GE.AND P0, PT, R89.reuse, R207, PT ;  /* 0x000000cf5900720c */ /* 0x040fe20003f06270 */
[----:B------:R-:W-:Y:S01]  /*b4c0*/  HMMA.16816.F32 R16, R4, R42, R16 ;  /* 0x0000002a0410723c */ /* 0x000fe20000001810 */
[----:B------:R-:W-:Y:S02]  /*b4d0*/  ISETP.GE.AND P3, PT, R89, R205, PT ;  /* 0x000000cd5900720c */ /* 0x000fe40003f66270 */
[C---:B------:R-:W-:Y:S02]  /*b4e0*/  ISETP.LT.OR P4, PT, R91.reuse, R208, P4 ;  /* 0x000000d05b00720c */ /* 0x040fe40002781670 */
[----:B------:R-:W-:-:S02]  /*b4f0*/  ISETP.LT.OR P2, PT, R91, R206, P2 ;  /* 0x000000ce5b00720c */ /* 0x000fc40001741670 */
[C---:B------:R-:W-:Y:S01]  /*b500*/  ISETP.LT.OR P6, PT, R91.reuse, R204, P6 ;  /* 0x000000cc5b00720c */ /* 0x040fe200037c1670 */
[----:B------:R-:W-:Y:S01]  /*b510*/  HMMA.16816.F32 R24, R24, R46, RZ ;  /* 0x0000002e1818723c */ /* 0x000fe200000018ff */
[----:B------:R-:W-:Y:S02]  /*b520*/  ISETP.LT.OR P5, PT, R91, R202, P5 ;  /* 0x000000ca5b00720c */ /* 0x000fe40002fa1670 */
[C---:B------:R-:W-:Y:S02]  /*b530*/  ISETP.LT.OR P0, PT, R89.reuse, R208, P0 ;  /* 0x000000d05900720c */ /* 0x040fe40000701670 */
[----:B------:R-:W-:Y:S02]  /*b540*/  ISETP.LT.OR P3, PT, R89, R206, P3 ;  /* 0x000000ce5900720c */ /* 0x000fe40001f61670 */
[----:B------:R-:W-:Y:S01]  /*b550*/  IADD3 R42, R65, 0x60, RZ ;  /* 0x00000060412a7810 */ /* 0x000fe20007ffe0ff */
[-C--:B------:R-:W-:Y:S01]  /*b560*/  HMMA.16816.F32 R20, R12, R34.reuse, R20 ;  /* 0x000000220c14723c */ /* 0x080fe20000001814 */
[----:B------:R-:W-:Y:S01]  /*b570*/  FSEL R243, R243, -INF , !P6 ;  /* 0xff800000f3f37808 */ /* 0x000fe20007000000 */
[----:B------:R-:W-:Y:S01]  /*b580*/  FMUL.FTZ R10, R10, c[0x0][0x2ec] ;  /* 0x0000bb000a0a7a20 */ /* 0x000fe20000410000 */
[----:B------:R-:W-:Y:S01]  /*b590*/  FSEL R238, R238, -INF , !P5 ;  /* 0xff800000eeee7808 */ /* 0x000fe20006800000 */
[----:B------:R-:W-:Y:S01]  /*b5a0*/  FMUL.FTZ R8, R8, c[0x0][0x2ec] ;  /* 0x0000bb0008087a20 */ /* 0x000fe20000410000 */
[----:B-----5:R-:W-:Y:S01]  /*b5b0*/  FSEL R30, R100, -INF , !P4 ;  /* 0xff800000641e7808 */ /* 0x020fe20006000000 */
[----:B------:R3:W-:Y:S01]  /*b5c0*/  MUFU.TANH R180, R10 ;  /* 0x0000000a00b47308 */ /* 0x0007e20000002400 */
[----:B------:R-:W-:Y:S01]  /*b5d0*/  FSEL R29, R101, -INF , !P2 ;  /* 0xff800000651d7808 */ /* 0x000fe20005000000 */
[----:B------:R-:W-:Y:S01]  /*b5e0*/  FMUL.FTZ R16, R16, c[0x0][0x2ec] ;  /* 0x0000bb0010107a20 */ /* 0x000fe20000410000 */
[----:B------:R-:W-:Y:S01]  /*b5f0*/  FSEL R31, R102, -INF , !P0 ;  /* 0xff800000661f7808 */ /* 0x000fe20004000000 */
[----:B------:R-:W-:Y:S01]  /*b600*/  FMUL.FTZ R12, R18, c[0x0][0x2ec] ;  /* 0x0000bb00120c7a20 */ /* 0x000fe20000410000 */
[----:B------:R-:W-:Y:S01]  /*b610*/  FSEL R28, R106, -INF , !P3 ;  /* 0xff8000006a1c7808 */ /* 0x000fe20005800000 */
[----:B------:R-:W-:Y:S01]  /*b620*/  FMUL.FTZ R9, R9, c[0x0][0x2ec] ;  /* 0x0000bb0009097a20 */ /* 0x000fe20000410000 */
[C---:B------:R-:W-:Y:S01]  /*b630*/  ISETP.GE.AND P6, PT, R89.reuse, R203, PT ;  /* 0x000000cb5900720c */ /* 0x040fe20003fc6270 */
[----:B------:R-:W4:Y:S01]  /*b640*/  MUFU.TANH R16, R16 ;  /* 0x0000001000107308 */ /* 0x000f220000002400 */
[----:B------:R-:W-:Y:S01]  /*b650*/  ISETP.GE.AND P5, PT, R89, R199, PT ;  /* 0x000000c75900720c */ /* 0x000fe20003fa6270 */
[----:B------:R-:W-:Y:S01]  /*b660*/  HMMA.16816.F32 R24, R4, R34, R24 ;  /* 0x000000220418723c */ /* 0x000fe20000001818 */
[C---:B------:R-:W-:Y:S01]  /*b670*/  ISETP.GE.AND P4, PT, R42.reuse, R207, PT ;  /* 0x000000cf2a00720c */ /* 0x040fe20003f86270 */
[----:B------:R-:W-:Y:S01]  /*b680*/  FMUL.FTZ R13, R11, c[0x0][0x2ec] ;  /* 0x0000bb000b0d7a20 */ /* 0x000fe20000410000 */
[C---:B------:R-:W-:Y:S01]  /*b690*/  ISETP.GE.AND P2, PT, R42.reuse, R205, PT ;  /* 0x000000cd2a00720c */ /* 0x040fe20003f46270 */
[----:B------:R-:W-:Y:S01]  /*b6a0*/  FMUL.FTZ R17, R17, c[0x0][0x2ec] ;  /* 0x0000bb0011117a20 */ /* 0x000fe20000410000 */
[C---:B------:R-:W-:Y:S01]  /*b6b0*/  ISETP.GE.AND P0, PT, R42.reuse, R203, PT ;  /* 0x000000cb2a00720c */ /* 0x040fe20003f06270 */
[----:B------:R-:W5:Y:S01]  /*b6c0*/  MUFU.TANH R12, R12 ;  /* 0x0000000c000c7308 */ /* 0x000f620000002400 */
[----:B------:R-:W-:Y:S01]  /*b6d0*/  ISETP.GE.AND P3, PT, R42, R199, PT ;  /* 0x000000c72a00720c */ /* 0x000fe20003f66270 */
[----:B------:R-:W-:Y:S01]  /*b6e0*/  FMUL.FTZ R19, R19, c[0x0][0x2ec] ;  /* 0x0000bb0013137a20 */ /* 0x000fe20000410000 */
[C---:B------:R-:W-:Y:S01]  /*b6f0*/  ISETP.LT.OR P6, PT, R89.reuse, R204, P6 ;  /* 0x000000cc5900720c */ /* 0x040fe200037c1670 */
[----:B------:R-:W-:Y:S01]  /*b700*/  FMUL.FTZ R20, R20, c[0x0][0x2ec] ;  /* 0x0000bb0014147a20 */ /* 0x000fe20000410000 */
[----:B------:R-:W-:Y:S01]  /*b710*/  ISETP.LT.OR P5, PT, R89, R202, P5 ;  /* 0x000000ca5900720c */ /* 0x000fe20002fa1670 */
[----:B------:R-:W-:Y:S01]  /*b720*/  FMUL.FTZ R21, R21, c[0x0][0x2ec] ;  /* 0x0000bb0015157a20 */ /* 0x000fe20000410000 */
[C---:B------:R-:W-:Y:S01]  /*b730*/  ISETP.LT.OR P4, PT, R42.reuse, R208, P4 ;  /* 0x000000d02a00720c */ /* 0x040fe20002781670 */
[----:B------:R-:W1:Y:S01]  /*b740*/  MUFU.TANH R230, R8 ;  /* 0x0000000800e67308 */ /* 0x000e620000002400 */
[----:B------:R-:W-:Y:S01]  /*b750*/  ISETP.LT.OR P2, PT, R42, R206, P2 ;  /* 0x000000ce2a00720c */ /* 0x000fe20001741670 */
[----:B------:R-:W-:Y:S01]  /*b760*/  FMUL.FTZ R22, R22, c[0x0][0x2ec] ;  /* 0x0000bb0016167a20 */ /* 0x000fe20000410000 */
[C---:B------:R-:W-:Y:S01]  /*b770*/  ISETP.LT.OR P0, PT, R42.reuse, R204, P0 ;  /* 0x000000cc2a00720c */ /* 0x040fe20000701670 */
[----:B------:R-:W-:Y:S01]  /*b780*/  FMUL.FTZ R23, R23, c[0x0][0x2ec] ;  /* 0x0000bb0017177a20 */ /* 0x000fe20000410000 */
[----:B------:R-:W-:-:S02]  /*b790*/  ISETP.LT.OR P3, PT, R42, R202, P3 ;  /* 0x000000ca2a00720c */ /* 0x000fc40001f61670 */
[----:B------:R-:W-:Y:S01]  /*b7a0*/  IADD3 R42, R65, 0x61, RZ ;  /* 0x00000061412a7810 */ /* 0x000fe20007ffe0ff */
[----:B------:R1:W1:Y:S01]  /*b7b0*/  MUFU.TANH R228, R9 ;  /* 0x0000000900e47308 */ /* 0x0002620000002400 */
[----:B------:R-:W-:Y:S01]  /*b7c0*/  FSEL R251, R251, -INF , !P6 ;  /* 0xff800000fbfb7808 */ /* 0x000fe20007000000 */
[----:B------:R-:W-:Y:S01]  /*b7d0*/  FMUL.FTZ R7, R24, c[0x0][0x2ec] ;  /* 0x0000bb0018077a20 */ /* 0x000fe20000410000 */
[----:B------:R-:W-:Y:S01]  /*b7e0*/  FSEL R237, R237, -INF , !P5 ;  /* 0xff800000eded7808 */ /* 0x000fe20006800000 */
[----:B------:R-:W-:Y:S01]  /*b7f0*/  FMUL.FTZ R26, R26, c[0x0][0x2ec] ;  /* 0x0000bb001a1a7a20 */ /* 0x000fe20000410000 */
[C---:B------:R-:W-:Y:S01]  /*b800*/  ISETP.GE.AND P6, PT, R42.reuse, R207, PT ;  /* 0x000000cf2a00720c */ /* 0x040fe20003fc6270 */
[----:B------:R-:W-:Y:S01]  /*b810*/  FMUL.FTZ R27, R27, c[0x0][0x2ec] ;  /* 0x0000bb001b1b7a20 */ /* 0x000fe20000410000 */
[----:B------:R-:W-:Y:S01]  /*b820*/  ISETP.GE.AND P5, PT, R42, R205, PT ;  /* 0x000000cd2a00720c */ /* 0x000fe20003fa6270 */
[----:B------:R-:W4:Y:S01]  /*b830*/  MUFU.TANH R13, R13 ;  /* 0x0000000d000d7308 */ /* 0x000f220000002400 */
[----:B---3--:R-:W-:-:S02]  /*b840*/  IADD3 R10, R65, 0x68, RZ ;  /* 0x00000068410a7810 */ /* 0x008fc40007ffe0ff */
[C---:B------:R-:W-:Y:S02]  /*b850*/  ISETP.LT.OR P6, PT, R42.reuse, R208, P6 ;  /* 0x000000d02a00720c */ /* 0x040fe400037c1670 */
[----:B------:R-:W-:Y:S02]  /*b860*/  ISETP.LT.OR P5, PT, R42, R206, P5 ;  /* 0x000000ce2a00720c */ /* 0x000fe40002fa1670 */
[----:B--2---:R-:W-:Y:S01]  /*b870*/  FSEL R234, R234, -INF , !P0 ;  /* 0xff800000eaea7808 */ /* 0x004fe20004000000 */
[----:B------:R-:W2:Y:S01]  /*b880*/  MUFU.TANH R11, R17 ;  /* 0x00000011000b7308 */ /* 0x000ea20000002400 */
[C---:B------:R-:W-:Y:S02]  /*b890*/  ISETP.GE.AND P0, PT, R10.reuse, R207, PT ;  /* 0x000000cf0a00720c */ /* 0x040fe40003f06270 */
[----:B-1----:R-:W-:Y:S02]  /*b8a0*/  FSEL R227, R227, -INF , !P3 ;  /* 0xff800000e3e37808 */ /* 0x002fe40005800000 */
[----:B------:R-:W-:-:S02]  /*b8b0*/  ISETP.GE.AND P3, PT, R10, R205, PT ;  /* 0x000000cd0a00720c */ /* 0x000fc40003f66270 */
[----:B------:R-:W-:Y:S01]  /*b8c0*/  FSEL R9, R86, -INF , !P6 ;  /* 0xff80000056097808 */ /* 0x000fe20007000000 */
[----:B------:R-:W1:Y:S01]  /*b8d0*/  MUFU.TANH R229, R19 ;  /* 0x0000001300e57308 */ /* 0x000e620000002400 */
[----:B------:R-:W-:Y:S02]  /*b8e0*/  FSEL R174, R88, -INF , !P5 ;  /* 0xff80000058ae7808 */ /* 0x000fe40006800000 */
[C---:B------:R-:W-:Y:S02]  /*b8f0*/  ISETP.GE.AND P6, PT, R10.reuse, R203, PT ;  /* 0x000000cb0a00720c */ /* 0x040fe40003fc6270 */
[C---:B------:R-:W-:Y:S02]  /*b900*/  ISETP.GE.AND P5, PT, R10.reuse, R199, PT ;  /* 0x000000c70a00720c */ /* 0x040fe40003fa6270 */
[----:B------:R-:W-:Y:S01]  /*b910*/  ISETP.LT.OR P0, PT, R10, R208, P0 ;  /* 0x000000d00a00720c */ /* 0x000fe20000701670 */
[----:B------:R-:W3:Y:S01]  /*b920*/  MUFU.TANH R183, R20 ;  /* 0x0000001400b77308 */ /* 0x000ee20000002400 */
[----:B------:R-:W-:-:S02]  /*b930*/  IADD3 R14, R65, 0x69, RZ ;  /* 0x00000069410e7810 */ /* 0x000fc40007ffe0ff */
[----:B------:R-:W-:Y:S02]  /*b940*/  FSEL R8, R103, -INF , !P4 ;  /* 0xff80000067087808 */ /* 0x000fe40006000000 */
[----:B------:R-:W-:Y:S02]  /*b950*/  FSEL R219, R219, -INF , !P2 ;  /* 0xff800000dbdb7808 */ /* 0x000fe40005000000 */
[----:B------:R-:W-:Y:S01]  /*b960*/  ISETP.LT.OR P3, PT, R10, R206, P3 ;  /* 0x000000ce0a00720c */ /* 0x000fe20001f61670 */
[----:B------:R-:W1:Y:S01]  /*b970*/  MUFU.TANH R7, R7 ;  /* 0x0000000700077308 */ /* 0x000e620000002400 */
[C---:B------:R-:W-:Y:S02]  /*b980*/  ISETP.GE.AND P4, PT, R42.reuse, R203, PT ;  /* 0x000000cb2a00720c */ /* 0x040fe40003f86270 */
[----:B------:R-:W-:Y:S02]  /*b990*/  ISETP.GE.AND P2, PT, R42, R199, PT ;  /* 0x000000c72a00720c */ /* 0x000fe40003f46270 */
[----:B------:R-:W-:-:S02]  /*b9a0*/  ISETP.LT.OR P6, PT, R10, R204, P6 ;  /* 0x000000cc0a00720c */ /* 0x000fc400037c1670 */
[----:B------:R-:W-:Y:S01]  /*b9b0*/  ISETP.LT.OR P5, PT, R10, R202, P5 ;  /* 0x000000ca0a00720c */ /* 0x000fe20002fa1670 */
[----:B------:R-:W1:Y:S01]  /*b9c0*/  MUFU.TANH R223, R26 ;  /* 0x0000001a00df7308 */ /* 0x000e620000002400 */
[----:B----4-:R-:W-:Y:S02]  /*b9d0*/  FSEL R10, R16, -INF , !P0 ;  /* 0xff800000100a7808 */ /* 0x010fe40004000000 */
[----:B------:R-:W-:Y:S02]  /*b9e0*/  ISETP.GE.AND P0, PT, R14, R203, PT ;  /* 0x000000cb0e00720c */ /* 0x000fe40003f06270 */
[----:B-----5:R-:W-:Y:S02]  /*b9f0*/  FSEL R43, R12, -INF , !P3 ;  /* 0xff8000000c2b7808 */ /* 0x020fe40005800000 */
[C---:B------:R-:W-:Y:S01]  /*ba00*/  ISETP.LT.OR P4, PT, R42.reuse, R204, P4 ;  /* 0x000000cc2a00720c */ /* 0x040fe20002781670 */
[----:B------:R-:W-:Y:S01]  /*ba10*/  MUFU.TANH R182, R21 ;  /* 0x0000001500b67308 */ /* 0x000fe20000002400 */
[----:B------:R-:W-:-:S02]  /*ba20*/  ISETP.LT.OR P2, PT, R42, R202, P2 ;  /* 0x000000ca2a00720c */ /* 0x000fc40001741670 */
[C---:B------:R-:W-:Y:S02]  /*ba30*/  IADD3 R12, R65.reuse, 0x70, RZ ;  /* 0x00000070410c7810 */ /* 0x040fe40007ffe0ff */
[----:B------:R-:W-:Y:S02]  /*ba40*/  ISETP.LT.OR P0, PT, R14, R204, P0 ;  /* 0x000000cc0e00720c */ /* 0x000fe40000701670 */
[----:B------:R-:W-:Y:S01]  /*ba50*/  FSEL R230, R230, -INF , !P6 ;  /* 0xff800000e6e67808 */ /* 0x000fe20007000000 */
[----:B------:R-:W4:Y:S01]  /*ba60*/  MUFU.TANH R168, R22 ;  /* 0x0000001600a87308 */ /* 0x000f220000002400 */
[----:B------:R-:W-:Y:S02]  /*ba70*/  FSEL R180, R180, -INF , !P5 ;  /* 0xff800000b4b47808 */ /* 0x000fe40006800000 */
[----:B------:R-:W-:Y:S02]  /*ba80*/  IADD3 R6, R65, 0x71, RZ ;  /* 0x0000007141067810 */ /* 0x000fe40007ffe0ff */
[----:B------:R-:W-:-:S02]  /*ba90*/  FSEL R233, R233, -INF , !P4 ;  /* 0xff800000e9e97808 */ /* 0x000fc40006000000 */
[----:B------:R-:W-:Y:S01]  /*baa0*/  FSEL R220, R220, -INF , !P2 ;  /* 0xff800000dcdc7808 */ /* 0x000fe20005000000 */
[----:B------:R-:W-:Y:S01]  /*bab0*/  MUFU.TANH R222, R27 ;  /* 0x0000001b00de7308 */ /* 0x000fe20000002400 */
[----:B------:R-:W-:Y:S02]  /*bac0*/  ISETP.GE.AND P3, PT, R14, R199, PT ;  /* 0x000000c70e00720c */ /* 0x000fe40003f66270 */
[C---:B------:R-:W-:Y:S02]  /*bad0*/  ISETP.GE.AND P6, PT, R12.reuse, R207, PT ;  /* 0x000000cf0c00720c */ /* 0x040fe40003fc6270 */
[----:B------:R-:W-:Y:S02]  /*bae0*/  ISETP.GE.AND P5, PT, R12, R205, PT ;  /* 0x000000cd0c00720c */ /* 0x000fe40003fa6270 */
[C---:B------:R-:W-:Y:S01]  /*baf0*/  ISETP.GE.AND P4, PT, R14.reuse, R207, PT ;  /* 0x000000cf0e00720c */ /* 0x040fe20003f86270 */
[----:B------:R-:W-:Y:S01]  /*bb00*/  MUFU.TANH R123, R23 ;  /* 0x00000017007b7308 */ /* 0x000fe20000002400 */
[----:B------:R-:W-:-:S02]  /*bb10*/  ISETP.GE.AND P2, PT, R14, R205, PT ;  /* 0x000000cd0e00720c */ /* 0x000fc40003f46270 */
[----:B------:R-:W-:Y:S02]  /*bb20*/  FSEL R228, R228, -INF , !P0 ;  /* 0xff800000e4e47808 */ /* 0x000fe40004000000 */
[----:B------:R-:W-:Y:S02]  /*bb30*/  ISETP.GE.AND P0, PT, R6, R207, PT ;  /* 0x000000cf0600720c */ /* 0x000fe40003f06270 */
[----:B------:R-:W-:Y:S02]  /*bb40*/  ISETP.LT.OR P3, PT, R14, R202, P3 ;  /* 0x000000ca0e00720c */ /* 0x000fe40001f61670 */
[C---:B------:R-:W-:Y:S02]  /*bb50*/  ISETP.LT.OR P6, PT, R12.reuse, R208, P6 ;  /* 0x000000d00c00720c */ /* 0x040fe400037c1670 */
[----:B------:R-:W-:Y:S02]  /*bb60*/  ISETP.LT.OR P5, PT, R12, R206, P5 ;  /* 0x000000ce0c00720c */ /* 0x000fe40002fa1670 */
[----:B------:R-:W-:-:S02]  /*bb70*/  ISETP.LT.OR P4, PT, R14, R208, P4 ;  /* 0x000000d00e00720c */ /* 0x000fc40002781670 */
[----:B------:R-:W-:Y:S02]  /*bb80*/  ISETP.LT.OR P2, PT, R14, R206, P2 ;  /* 0x000000ce0e00720c */ /* 0x000fe40001741670 */
[----:B------:R-:W-:Y:S02]  /*bb90*/  ISETP.LT.OR P0, PT, R6, R208, P0 ;  /* 0x000000d00600720c */ /* 0x000fe40000701670 */
[----:B------:R-:W-:Y:S02]  /*bba0*/  IADD3 R5, R65, 0x78, RZ ;  /* 0x0000007841057810 */ /* 0x000fe40007ffe0ff */
[----:B------:R-:W-:Y:S02]  /*bbb0*/  FSEL R177, R13, -INF , !P3 ;  /* 0xff8000000db17808 */ /* 0x000fe40005800000 */
[----:B------:R-:W-:Y:S02]  /*bbc0*/  FSEL R51, R51, -INF , !P6 ;  /* 0xff80000033337808 */ /* 0x000fe40007000000 */
[----:B------:R-:W-:-:S02]  /*bbd0*/  FSEL R225, R225, -INF , !P5 ;  /* 0xff800000e1e17808 */ /* 0x000fc40006800000 */
[----:B--2---:R-:W-:Y:S02]  /*bbe0*/  FSEL R4, R11, -INF , !P4 ;  /* 0xff8000000b047808 */ /* 0x004fe40006000000 */
[----:B-1----:R-:W-:Y:S02]  /*bbf0*/  FSEL R229, R229, -INF , !P2 ;  /* 0xff800000e5e57808 */ /* 0x002fe40005000000 */
[C---:B------:R-:W-:Y:S02]  /*bc00*/  ISETP.GE.AND P3, PT, R6.reuse, R205, PT ;  /* 0x000000cd0600720c */ /* 0x040fe40003f66270 */
[C---:B------:R-:W-:Y:S02]  /*bc10*/  ISETP.GE.AND P6, PT, R6.reuse, R203, PT ;  /* 0x000000cb0600720c */ /* 0x040fe40003fc6270 */
[----:B------:R-:W-:Y:S02]  /*bc20*/  ISETP.GE.AND P5, PT, R6, R199, PT ;  /* 0x000000c70600720c */ /* 0x000fe40003fa6270 */
[----:B------:R-:W-:-:S02]  /*bc30*/  ISETP.GE.AND P4, PT, R12, R203, PT ;  /* 0x000000cb0c00720c */ /* 0x000fc40003f86270 */
[----:B------:R-:W-:Y:S02]  /*bc40*/  ISETP.GE.AND P2, PT, R12, R199, PT ;  /* 0x000000c70c00720c */ /* 0x000fe40003f46270 */
[----:B------:R-:W-:Y:S02]  /*bc50*/  FSEL R50, R50, -INF , !P0 ;  /* 0xff80000032327808 */ /* 0x000fe40004000000 */
[----:B------:R-:W-:Y:S02]  /*bc60*/  ISETP.GE.AND P0, PT, R5, R203, PT ;  /* 0x000000cb0500720c */ /* 0x000fe40003f06270 */
[C---:B------:R-:W-:Y:S02]  /*bc70*/  ISETP.LT.OR P3, PT, R6.reuse, R206, P3 ;  /* 0x000000ce0600720c */ /* 0x040fe40001f61670 */
[C---:B------:R-:W-:Y:S02]  /*bc80*/  ISETP.LT.OR P6, PT, R6.reuse, R204, P6 ;  /* 0x000000cc0600720c */ /* 0x040fe400037c1670 */
[----:B------:R-:W-:Y:S01]  /*bc90*/  ISETP.LT.OR P5, PT, R6, R202, P5 ;  /* 0x000000ca0600720c */ /* 0x000fe20002fa1670 */
[----:B------:R-:W-:Y:S01]  /*bca0*/  FMUL.FTZ R6, R25, c[0x0][0x2ec] ;  /* 0x0000bb0019067a20 */ /* 0x000fe20000410000 */
[----:B------:R-:W-:-:S02]  /*bcb0*/  ISETP.LT.OR P4, PT, R12, R204, P4 ;  /* 0x000000cc0c00720c */ /* 0x000fc40002781670 */
[----:B------:R-:W-:Y:S02]  /*bcc0*/  ISETP.LT.OR P2, PT, R12, R202, P2 ;  /* 0x000000ca0c00720c */ /* 0x000fe40001741670 */
[----:B------:R-:W-:Y:S01]  /*bcd0*/  ISETP.LT.OR P0, PT, R5, R204, P0 ;  /* 0x000000cc0500720c */ /* 0x000fe20000701670 */
[----:B------:R-:W1:Y:S01]  /*bce0*/  MUFU.TANH R6, R6 ;  /* 0x0000000600067308 */ /* 0x000e620000002400 */
[----:B------:R-:W-:Y:S02]  /*bcf0*/  FSEL R221, R221, -INF , !P4 ;  /* 0xff800000dddd7808 */ /* 0x000fe40006000000 */
[----:B------:R-:W-:Y:S02]  /*bd00*/  FSEL R170, R170, -INF , !P2 ;  /* 0xff800000aaaa7808 */ /* 0x000fe40005000000 */
[C---:B------:R-:W-:Y:S02]  /*bd10*/  ISETP.GE.AND P4, PT, R5.reuse, R207, PT ;  /* 0x000000cf0500720c */ /* 0x040fe40003f86270 */
[----:B------:R-:W-:-:S02]  /*bd20*/  ISETP.GE.AND P2, PT, R5, R205, PT ;  /* 0x000000cd0500720c */ /* 0x000fc40003f46270 */
[----:B---3--:R-:W-:Y:S02]  /*bd30*/  FSEL R183, R183, -INF , !P0 ;  /* 0xff800000b7b77808 */ /* 0x008fe40004000000 */
[----:B------:R-:W-:Y:S02]  /*bd40*/  PLOP3.LUT P0, PT, PT, PT, UP0, 0x80, 0x0 ;  /* 0x000000000000781c */ /* 0x000fe40003f0f008 */
[C---:B------:R-:W-:Y:S02]  /*bd50*/  ISETP.LT.OR P4, PT, R5.reuse, R208, P4 ;  /* 0x000000d00500720c */ /* 0x040fe40002781670 */
[----:B------:R-:W-:Y:S02]  /*bd60*/  ISETP.LT.OR P2, PT, R5, R206, P2 ;  /* 0x000000ce0500720c */ /* 0x000fe40001741670 */
[----:B------:R-:W-:Y:S02]  /*bd70*/  IADD3 R65, R65, 0x79, RZ ;  /* 0x0000007941417810 */ /* 0x000fe40007ffe0ff */
        /* <DEDUP_REMOVED lines=10> */
[----:B------:R-:W-:Y:S02]  /*be20*/  ISETP.LT.OR P3, PT, R5, R202, P3 ;  /* 0x000000ca0500720c */ /* 0x000fe40001f61670 */
[C---:B------:R-:W-:Y:S02]  /*be30*/  ISETP.LT.OR P6, PT, R65.reuse, R208, P6 ;  /* 0x000000d04100720c */ /* 0x040fe400037c1670 */
[----:B------:R-:W-:-:S02]  /*be40*/  ISETP.LT.OR P5, PT, R65, R206, P5 ;  /* 0x000000ce4100720c */ /* 0x000fc40002fa1670 */
[C---:B------:R-:W-:Y:S02]  /*be50*/  ISETP.LT.OR P4, PT, R65.reuse, R204, P4 ;  /* 0x000000cc4100720c */ /* 0x040fe40002781670 */
[----:B------:R-:W-:Y:S02]  /*be60*/  ISETP.LT.OR P2, PT, R65, R202, P2 ;  /* 0x000000ca4100720c */ /* 0x000fe40001741670 */
[----:B----4-:R-:W-:Y:S02]  /*be70*/  FSEL R168, R168, -INF , !P3 ;  /* 0xff800000a8a87808 */ /* 0x010fe40005800000 */
[----:B-1----:R-:W-:Y:S02]  /*be80*/  FSEL R5, R6, -INF , !P6 ;  /* 0xff80000006057808 */ /* 0x002fe40007000000 */
        /* <DEDUP_REMOVED lines=60> */
.L_x_968:
[----:B------:R-:W-:Y:S05]  /*c250*/  BSYNC B0 ;  /* 0x0000000000007941 */ /* 0x000fea0003800000 */
.L_x_967:
[----:B------:R-:W0:Y:S02]  /*c260*/  LDGDEPBAR ;  /* 0x00000000000079af */ /* 0x000e240000000000 */
.L_x_966:
[----:B------:R-:W-:Y:S01]  /*c270*/  FMNMX.FTZ R11, R36, R67, !PT ;  /* 0x00000043240b7209 */ /* 0x000fe20007810000 */
        /* <DEDUP_REMOVED lines=15> */
[----:B--2---:R-:W-:Y:S02]  /*c370*/  MOV R13, R107 ;  /* 0x0000006b000d7202 */ /* 0x004fe40000000f00 */
        /* <DEDUP_REMOVED lines=48> */
[----:B------:R-:W-:Y:S01]  /*c680*/  MOV R12, R111 ;  /* 0x0000006f000c7202 */ /* 0x000fe20000000f00 */
[----:B------:R-:W2:Y:S01]  /*c690*/  SHFL.BFLY PT, R6, R11, 0x2, 0x1f ;  /* 0x0c401f000b067f89 */ /* 0x000ea200000e0000 */
[----:B------:R-:W-:-:S02]  /*c6a0*/  FMNMX.FTZ R106, R222, R106, !PT ;  /* 0x0000006ade6a7209 */ /* 0x000fc40007810000 */
[----:B--2---:R-:W-:-:S03]  /*c6b0*/  FMNMX.FTZ R6, R11, R6, !PT ;  /* 0x000000060b067209 */ /* 0x004fc60007810000 */
[----:B------:R-:W2:Y:S04]  /*c6c0*/  SHFL.BFLY PT, R11, R106, 0x2, 0x1f ;  /* 0x0c401f006a0b7f89 */ /* 0x000ea800000e0000 */
[----:B------:R-:W3:Y:S01]  /*c6d0*/  SHFL.BFLY PT, R107, R6, 0x1, 0x1f ;  /* 0x0c201f00066b7f89 */ /* 0x000ee200000e0000 */
[----:B--2---:R-:W-:Y:S02]  /*c6e0*/  FMNMX.FTZ R106, R106, R11, !PT ;  /* 0x0000000b6a6a7209 */ /* 0x004fe40007810000 */
[----:B---3--:R-:W-:-:S04]  /*c6f0*/  FMNMX.FTZ R107, R6, R107, !PT ;  /* 0x0000006b066b7209 */ /* 0x008fc80007810000 */
[C---:B------:R-:W-:Y:S01]  /*c700*/  FSETP.NEU.FTZ.AND P3, PT, R107.reuse, -INF , PT ;  /* 0xff8000006b00780b */ /* 0x040fe20003f7d000 */
[----:B------:R-:W-:-:S03]  /*c710*/  FMUL.FTZ R6, R107, c[0x0][0x23c] ;  /* 0x00008f006b067a20 */ /* 0x000fc60000410000 */
[----:B-1----:R-:W-:Y:S02]  /*c720*/  FSEL R16, R107, RZ, P3 ;  /* 0x000000ff6b107208 */ /* 0x002fe40001800000 */
[----:B------:R-:W-:-:S03]  /*c730*/  FSEL R6, R6, RZ, P3 ;  /* 0x000000ff06067208 */ /* 0x000fc60001800000 */
[----:B------:R-:W-:Y:S02]  /*c740*/  FADD.FTZ R16, R36, -R16 ;  /* 0x8000001024107221 */ /* 0x000fe40000010000 */
[--C-:B------:R-:W-:Y:S02]  /*c750*/  FFMA.FTZ R96, R81, c[0x0][0x23c], -R6.reuse ;  /* 0x00008f0051607a23 */ /* 0x100fe40000010806 */
        /* <DEDUP_REMOVED lines=9> */
[----:B------:R-:W1:Y:S01]  /*c7f0*/  SHFL.BFLY PT, R8, R106, 0x1, 0x1f ;  /* 0x0c201f006a087f89 */ /* 0x000e6200000e0000 */
        /* <DEDUP_REMOVED lines=51> */
[----:B------:R-:W-:Y:S01]  /*cb30*/  FMUL.FTZ R16, R16, c[0x0][0x23c] ;  /* 0x00008f0010107a20 */ /* 0x000fe20000410000 */
        /* <DEDUP_REMOVED lines=30> */
[----:B-1----:R-:W-:Y:S02]  /*cd20*/  FMNMX.FTZ R106, R106, R8, !PT ;  /* 0x000000086a6a7209 */ /* 0x002fe40007810000 */
[----:B------:R-:W-:Y:S01]  /*cd30*/  FMNMX.FTZ R5, R221, R5, !PT ;  /* 0x00000005dd057209 */ /* 0x000fe20007810000 */
[----:B------:R-:W-:Y:S01]  /*cd40*/  MUFU.EX2 R102, R102 ;  /* 0x0000006600667308 */ /* 0x000fe20000000800 */
[----:B------:R-:W-:Y:S01]  /*cd50*/  FMNMX.FTZ R4, R238, R4, !PT ;  /* 0x00000004ee047209 */ /* 0x000fe20007810000 */
[----:B------:R-:W-:Y:S01]  /*cd60*/  FMUL.FTZ R226, R106, c[0x0][0x23c] ;  /* 0x00008f006ae27a20 */ /* 0x000fe20000410000 */
[----:B------:R-:W-:Y:S02]  /*cd70*/  FMNMX.FTZ R5, R214, R5, !PT ;  /* 0x00000005d6057209 */ /* 0x000fe40007810000 */
[----:B------:R-:W-:-:S02]  /*cd80*/  FMNMX.FTZ R4, R237, R4, !PT ;  /* 0x00000004ed047209 */ /* 0x000fc40007810000 */
[----:B------:R-:W-:Y:S01]  /*cd90*/  FSETP.NEU.FTZ.AND P2, PT, R106, -INF , PT ;  /* 0xff8000006a00780b */ /* 0x000fe20003f5d000 */
[----:B------:R-:W-:Y:S01]  /*cda0*/  MUFU.EX2 R101, R101 ;  /* 0x0000006500657308 */ /* 0x000fe20000000800 */
[----:B------:R-:W-:Y:S02]  /*cdb0*/  FMNMX.FTZ R5, R183, R5, !PT ;  /* 0x00000005b7057209 */ /* 0x000fe40007810000 */
[----:B------:R-:W-:Y:S02]  /*cdc0*/  FMNMX.FTZ R4, R227, R4, !PT ;  /* 0x00000004e3047209 */ /* 0x000fe40007810000 */
[----:B------:R-:W-:Y:S02]  /*cdd0*/  FSEL R226, R226, RZ, P2 ;  /* 0x000000ffe2e27208 */ /* 0x000fe40001000000 */
[----:B------:R-:W-:Y:S01]  /*cde0*/  FMNMX.FTZ R5, R182, R5, !PT ;  /* 0x00000005b6057209 */ /* 0x000fe20007810000 */
[----:B------:R-:W-:Y:S01]  /*cdf0*/  MUFU.EX2 R100, R100 ;  /* 0x0000006400647308 */ /* 0x000fe20000000800 */
[----:B------:R-:W-:Y:S01]  /*ce00*/  FMNMX.FTZ R4, R220, R4, !PT ;  /* 0x00000004dc047209 */ /* 0x000fe20007810000 */
[--C-:B------:R-:W-:Y:S01]  /*ce10*/  FFMA.FTZ R70, R105, c[0x0][0x23c], -R226.reuse ;  /* 0x00008f0069467a23 */ /* 0x100fe200000108e2 */
[----:B------:R-:W-:Y:S01]  /*ce20*/  FSEL R24, R106, RZ, P2 ;  /* 0x000000ff6a187208 */ /* 0x000fe20001000000 */
[----:B------:R-:W1:Y:S01]  /*ce30*/  SHFL.BFLY PT, R105, R5, 0x2, 0x1f ;  /* 0x0c401f0005697f89 */ /* 0x000e6200000e0000 */
[----:B------:R-:W-:Y:S01]  /*ce40*/  FMNMX.FTZ R4, R180, R4, !PT ;  /* 0x00000004b4047209 */ /* 0x000fe20007810000 */
[--C-:B------:R-:W-:Y:S01]  /*ce50*/  FFMA.FTZ R74, R66, c[0x0][0x23c], -R226.reuse ;  /* 0x00008f00424a7a23 */ /* 0x100fe200000108e2 */
[----:B--2---:R-:W-:Y:S01]  /*ce60*/  F2FP.PACK_AB R46, R114, R119 ;  /* 0x00000077722e723e */ /* 0x004fe200000000ff */
        /* <DEDUP_REMOVED lines=14> */
[----:B------:R-:W-:Y:S01]  /*cf50*/  LDSM.16.MT88.4 R28, [R192+0x4000] ;  /* 0x00400000c01c783b */ /* 0x000fe20000004200 */
[----:B------:R-:W-:Y:S01]  /*cf60*/  FMNMX.FTZ R4, R123, R4, !PT ;  /* 0x000000047b047209 */ /* 0x000fe20007810000 */
[--C-:B------:R-:W-:Y:S01]  /*cf70*/  FFMA.FTZ R72, R69, c[0x0][0x23c], -R226.reuse ;  /* 0x00008f0045487a23 */ /* 0x100fe200000108e2 */
[----:B------:R-:W-:Y:S01]  /*cf80*/  MUFU.EX2 R131, R131 ;  /* 0x0000008300837308 */ /* 0x000fe20000000800 */
[----:B-1----:R-:W-:Y:S01]  /*cf90*/  FMNMX.FTZ R105, R5, R105, !PT ;  /* 0x0000006905697209 */ /* 0x002fe20007810000 */
[--C-:B------:R-:W-:Y:S01]  /*cfa0*/  FFMA.FTZ R69, R110, c[0x0][0x23c], -R226.reuse ;  /* 0x00008f006e457a23 */ /* 0x100fe200000108e2 */
[----:B------:R-:W1:Y:S01]  /*cfb0*/  SHFL.BFLY PT, R6, R4, 0x2, 0x1f ;  /* 0x0c401f0004067f89 */ /* 0x000e6200000e0000 */
[----:B------:R-:W-:-:S02]  /*cfc0*/  FFMA.FTZ R65, R167, c[0x0][0x23c], -R226 ;  /* 0x00008f00a7417a23 */ /* 0x000fc400000108e2 */
[--C-:B------:R-:W-:Y:S01]  /*cfd0*/  FFMA.FTZ R112, R60, c[0x0][0x23c], -R226.reuse ;  /* 0x00008f003c707a23 */ /* 0x100fe200000108e2 */
[----:B------:R-:W2:Y:S01]  /*cfe0*/  SHFL.BFLY PT, R5, R105, 0x1, 0x1f ;  /* 0x0c201f0069057f89 */ /* 0x000ea200000e0000 */
[--C-:B------:R-:W-:Y:S01]  /*cff0*/  FFMA.FTZ R111, R59, c[0x0][0x23c], -R226.reuse ;  /* 0x00008f003b6f7a23 */ /* 0x100fe200000108e2 */
[----:B------:R-:W3:Y:S01]  /*d000*/  MUFU.EX2 R118, R118 ;  /* 0x0000007600767308 */ /* 0x000ee20000000800 */
[--C-:B------:R-:W-:Y:S02]  /*d010*/  FFMA.FTZ R60, R33, c[0x0][0x23c], -R226.reuse ;  /* 0x00008f00213c7a23 */ /* 0x100fe400000108e2 */
[----:B------:R-:W-:Y:S02]  /*d020*/  FFMA.FTZ R59, R32, c[0x0][0x23c], -R226 ;  /* 0x00008f00203b7a23 */ /* 0x000fe400000108e2 */
[----:B------:R-:W-:Y:S01]  /*d030*/  FADD.FTZ R24, R3, -R24 ;  /* 0x8000001803187221 */ /* 0x000fe20000010000 */
[----:B------:R-:W-:Y:S01]  /*d040*/  LDSM.16.MT88.4 R32, [R192+0x4400] ;  /* 0x00440000c020783b */ /* 0x000fe20000004200 */
[----:B------:R-:W-:Y:S01]  /*d050*/  FFMA.FTZ R76, R62, c[0x0][0x23c], -R226 ;  /* 0x00008f003e4c7a23 */ /* 0x000fe200000108e2 */
[----:B------:R-:W-:Y:S01]  /*d060*/  MUFU.EX2 R112, R112 ;  /* 0x0000007000707308 */ /* 0x000fe20000000800 */
[----:B------:R-:W-:-:S02]  /*d070*/  FMUL.FTZ R24, R24, c[0x0][0x23c] ;  /* 0x00008f0018187a20 */ /* 0x000fc40000410000 */
[--C-:B------:R-:W-:Y:S02]  /*d080*/  FFMA.FTZ R75, R61, c[0x0][0x23c], -R226.reuse ;  /* 0x00008f003d4b7a23 */ /* 0x100fe400000108e2 */
[--C-:B------:R-:W-:Y:S02]  /*d090*/  FFMA.FTZ R73, R63, c[0x0][0x23c], -R226.reuse ;  /* 0x00008f003f497a23 */ /* 0x100fe400000108e2 */
[--C-:B------:R-:W-:Y:S01]  /*d0a0*/  FFMA.FTZ R64, R41, c[0x0][0x23c], -R226.reuse ;  /* 0x00008f0029407a23 */ /* 0x100fe200000108e2 */
[----:B------:R-:W4:Y:S01]  /*d0b0*/  MUFU.EX2 R111, R111 ;  /* 0x0000006f006f7308 */ /* 0x000f220000000800 */
[--C-:B------:R-:W-:Y:S01]  /*d0c0*/  FFMA.FTZ R63, R40, c[0x0][0x23c], -R226.reuse ;  /* 0x00008f00283f7a23 */ /* 0x100fe200000108e2 */
[----:B-1----:R-:W-:Y:S01]  /*d0d0*/  FMNMX.FTZ R4, R4, R6, !PT ;  /* 0x0000000604047209 */ /* 0x002fe20007810000 */
[--C-:B------:R-:W-:Y:S01]  /*d0e0*/  FFMA.FTZ R62, R45, c[0x0][0x23c], -R226.reuse ;  /* 0x00008f002d3e7a23 */ /* 0x100fe200000108e2 */
[----:B---3--:R-:W-:Y:S01]  /*d0f0*/  F2FP.PACK_AB R45, R118, R131 ;  /* 0x00000083762d723e */ /* 0x008fe200000000ff */
[--C-:B------:R-:W-:Y:S01]  /*d100*/  FFMA.FTZ R61, R44, c[0x0][0x23c], -R226.reuse ;  /* 0x00008f002c3d7a23 */ /* 0x100fe200000108e2 */
[----:B--2---:R-:W-:Y:S01]  /*d110*/  FMNMX.FTZ R105, R105, R5, !PT ;  /* 0x0000000569697209 */ /* 0x004fe20007810000 */
[--C-:B------:R-:W-:Y:S01]  /*d120*/  FFMA.FTZ R219, R219, c[0x0][0x23c], -R226.reuse ;  /* 0x00008f00dbdb7a23 */ /* 0x100fe200000108e2 */
[----:B------:R-:W1:Y:S01]  /*d130*/  SHFL.BFLY PT, R5, R4, 0x1, 0x1f ;  /* 0x0c201f0004057f89 */ /* 0x000e6200000e0000 */
[----:B------:R-:W-:Y:S01]  /*d140*/  F2FP.PACK_AB R44, R164, R181 ;  /* 0x000000b5a42c723e */ /* 0x000fe200000000ff */
[----:B------:R-:W-:Y:S01]  /*d150*/  MUFU.EX2 R76, R76 ;  /* 0x0000004c004c7308 */ /* 0x000fe20000000800 */
[C---:B------:R-:W-:Y:S01]  /*d160*/  FMUL.FTZ R215, R105.reuse, c[0x0][0x23c] ;  /* 0x00008f0069d77a20 */ /* 0x040fe20000410000 */
[----:B------:R-:W-:Y:S01]  /*d170*/  FSETP.NEU.FTZ.AND P1, PT, R105, -INF , PT ;  /* 0xff8000006900780b */ /* 0x000fe20003f3d000 */
[----:B------:R-:W-:-:S02]  /*d180*/  FFMA.FTZ R229, R229, c[0x0][0x23c], -R226 ;  /* 0x00008f00e5e57a23 */ /* 0x000fc400000108e2 */
[--C-:B------:R-:W-:Y:S01]  /*d190*/  FFMA.FTZ R224, R224, c[0x0][0x23c], -R226.reuse ;  /* 0x00008f00e0e07a23 */ /* 0x100fe200000108e2 */
[----:B------:R-:W-:Y:S01]  /*d1a0*/  FSEL R215, R215, RZ, P1 ;  /* 0x000000ffd7d77208 */ /* 0x000fe20000800000 */
[--C-:B------:R-:W-:Y:S01]  /*d1b0*/  FFMA.FTZ R223, R223, c[0x0][0x23c], -R226.reuse ;  /* 0x00008f00dfdf7a23 */ /* 0x100fe200000108e2 */
[----:B----4-:R-:W-:Y:S01]  /*d1c0*/  F2FP.PACK_AB R47, R111, R112 ;  /* 0x000000706f2f723e */ /* 0x010fe200000000ff */
[----:B------:R-:W-:Y:S01]  /*d1d0*/  MUFU.EX2 R75, R75 ;  /* 0x0000004b004b7308 */ /* 0x000fe20000000800 */
[----:B------:R-:W-:Y:S02]  /*d1e0*/  FFMA.FTZ R222, R222, c[0x0][0x23c], -R226 ;  /* 0x00008f00dede7a23 */ /* 0x000fe400000108e2 */
[--C-:B------:R-:W-:Y:S02]  /*d1f0*/  FFMA.FTZ R130, R104, c[0x0][0x23c], -R215.reuse ;  /* 0x00008f0068827a23 */ /* 0x100fe400000108d7 */
[--C-:B------:R-:W-:Y:S02]  /*d200*/  FFMA.FTZ R117, R56, c[0x0][0x23c], -R215.reuse ;  /* 0x00008f0038757a23 */ /* 0x100fe400000108d7 */
[--C-:B------:R-:W-:Y:S01]  /*d210*/  FFMA.FTZ R56, R166, c[0x0][0x23c], -R215.reuse ;  /* 0x00008f00a6387a23 */ /* 0x100fe200000108d7 */
[----:B------:R-:W-:Y:S01]  /*d220*/  MUFU.EX2 R73, R73 ;  /* 0x0000004900497308 */ /* 0x000fe20000000800 */
[----:B------:R-:W-:-:S02]  /*d230*/  FFMA.FTZ R110, R109, c[0x0][0x23c], -R215 ;  /* 0x00008f006d6e7a23 */ /* 0x000fc400000108d7 */
[--C-:B------:R-:W-:Y:S01]  /*d240*/  FFMA.FTZ R109, R128, c[0x0][0x23c], -R215.reuse ;  /* 0x00008f00806d7a23 */ /* 0x100fe200000108d7 */
[----:B-1----:R-:W-:Y:S01]  /*d250*/  FMNMX.FTZ R104, R4, R5, !PT ;  /* 0x0000000504687209 */ /* 0x002fe20007810000 */
[--C-:B------:R-:W-:Y:S01]  /*d260*/  FFMA.FTZ R172, R172, c[0x0][0x23c], -R215.reuse ;  /* 0x00008f00acac7a23 */ /* 0x100fe200000108d7 */
[----:B------:R-:W-:Y:S02]  /*d270*/  FSEL R4, R105, RZ, P1 ;  /* 0x000000ff69047208 */ /* 0x000fe40000800000 */
        /* <DEDUP_REMOVED lines=9> */
[----:B------:R-:W-:-:S02]  /*d310*/  FADD.FTZ R4, R0, -R4 ;  /* 0x8000000400047221 */ /* 0x000fc40000010000 */
[--C-:B------:R-:W-:Y:S02]  /*d320*/  FFMA.FTZ R128, R116, c[0x0][0x23c], -R129.reuse ;  /* 0x00008f0074807a23 */ /* 0x100fe40000010881 */
[----:B------:R-:W-:Y:S02]  /*d330*/  FMUL.FTZ R4, R4, c[0x0][0x23c] ;  /* 0x00008f0004047a20 */ /* 0x000fe40000410000 */
[--C-:B------:R-:W-:Y:S01]  /*d340*/  FFMA.FTZ R116, R115, c[0x0][0x23c], -R129.reuse ;  /* 0x00008f0073747a23 */ /* 0x100fe20000010881 */
[----:B------:R2:W3:Y:S01]  /*d350*/  MUFU.EX2 R167, R2 ;  /* 0x0000000200a77308 */ /* 0x0004e20000000800 */
[--C-:B------:R-:W-:Y:S02]  /*d360*/  FFMA.FTZ R108, R108, c[0x0][0x23c], -R129.reuse ;  /* 0x00008f006c6c7a23 */ /* 0x100fe40000010881 */
[----:B------:R-:W-:Y:S02]  /*d370*/  FFMA.FTZ R115, R120, c[0x0][0x23c], -R129 ;  /* 0x00008f0078737a23 */ /* 0x000fe40000010881 */
[----:B------:R-:W-:-:S02]  /*d380*/  FFMA.FTZ R0, R121, c[0x0][0x23c], -R215 ;  /* 0x00008f0079007a23 */ /* 0x000fc400000108d7 */
[--C-:B------:R-:W-:Y:S01]  /*d390*/  FFMA.FTZ R120, R39, c[0x0][0x23c], -R129.reuse ;  /* 0x00008f0027787a23 */ /* 0x100fe20000010881 */
[----:B------:R4:W5:Y:S01]  /*d3a0*/  MUFU.EX2 R166, R4 ;  /* 0x0000000400a67308 */ /* 0x0009620000000800 */
[--C-:B------:R-:W-:Y:S01]  /*d3b0*/  FFMA.FTZ R121, R38, c[0x0][0x23c], -R129.reuse ;  /* 0x00008f0026797a23 */ /* 0x100fe20000010881 */
[----:B-1----:R-:W-:Y:S01]  /*d3c0*/  F2FP.PACK_AB R20, R117, R130 ;  /* 0x000000827514723e */ /* 0x002fe200000000ff */
[--C-:B------:R-:W-:Y:S02]  /*d3d0*/  FFMA.FTZ R165, R165, c[0x0][0x23c], -R129.reuse ;  /* 0x00008f00a5a57a23 */ /* 0x100fe40000010881 */
[--C-:B------:R-:W-:Y:S02]  /*d3e0*/  FFMA.FTZ R175, R175, c[0x0][0x23c], -R129.reuse ;  /* 0x00008f00afaf7a23 */ /* 0x100fe40000010881 */
[----:B------:R-:W-:Y:S01]  /*d3f0*/  FFMA.FTZ R178, R178, c[0x0][0x23c], -R129 ;  /* 0x00008f00b2b27a23 */ /* 0x000fe20000010881 */
[----:B------:R-:W-:Y:S01]  /*d400*/  MUFU.EX2 R110, R110 ;  /* 0x0000006e006e7308 */ /* 0x000fe20000000800 */
[----:B--2---:R-:W-:-:S02]  /*d410*/  FFMA.FTZ R2, R122, c[0x0][0x23c], -R215 ;  /* 0x00008f007a027a23 */ /* 0x004fc400000108d7 */
[----:B------:R-:W-:Y:S02]  /*d420*/  FFMA.FTZ R122, R37, c[0x0][0x23c], -R129 ;  /* 0x00008f00257a7a23 */ /* 0x000fe40000010881 */
[----:B------:R-:W-:Y:S01]  /*d430*/  LDSM.16.MT88.4 R36, [R191+0x4400] ;  /* 0x00440000bf24783b */ /* 0x000fe20000004200 */
[----:B---3--:R-:W-:Y:S01]  /*d440*/  FMUL.FTZ R9, R157, R167 ;  /* 0x000000a79d097220 */ /* 0x008fe20000410000 */
[----:B------:R-:W-:Y:S01]  /*d450*/  MOV R157, R13 ;  /* 0x0000000d009d7202 */ /* 0x000fe20000000f00 */
[----:B------:R-:W1:Y:S01]  /*d460*/  MUFU.EX2 R109, R109 ;  /* 0x0000006d006d7308 */ /* 0x000e620000000800 */
[----:B----4-:R-:W2:Y:S01]  /*d470*/  LDSM.16.MT88.4 R4, [R191+0x4000] ;  /* 0x00400000bf04783b */ /* 0x010ea20000004200 */
[----:B-----5:R-:W-:Y:S01]  /*d480*/  FMUL.FTZ R10, R158, R166 ;  /* 0x000000a69e0a7220 */ /* 0x020fe20000410000 */
[----:B------:R-:W-:Y:S01]  /*d490*/  MOV R158, R12 ;  /* 0x0000000c009e7202 */ /* 0x000fe20000000f00 */
[-C--:B------:R-:W-:Y:S02]  /*d4a0*/  FMUL.FTZ R12, R152, R167.reuse ;  /* 0x000000a7980c7220 */ /* 0x080fe40000410000 */
[----:B------:R-:W-:Y:S01]  /*d4b0*/  FMUL.FTZ R8, R156, R167 ;  /* 0x000000a79c087220 */ /* 0x000fe20000410000 */
[----:B------:R-:W-:Y:S01]  /*d4c0*/  MOV R156, R43 ;  /* 0x0000002b009c7202 */ /* 0x000fe20000000f00 */
[----:B------:R-:W-:Y:S01]  /*d4d0*/  MUFU.EX2 R128, R128 ;  /* 0x0000008000807308 */ /* 0x000fe20000000800 */
[----:B------:R-:W-:Y:S01]  /*d4e0*/  FMUL.FTZ R11, R159, R166 ;  /* 0x000000a69f0b7220 */ /* 0x000fe20000410000 */
[----:B------:R-:W-:Y:S01]  /*d4f0*/  MOV R159, R176 ;  /* 0x000000b0009f7202 */ /* 0x000fe20000000f00 */
[----:B------:R-:W-:Y:S01]  /*d500*/  FMUL.FTZ R13, R153, R167 ;  /* 0x000000a7990d7220 */ /* 0x000fe20000410000 */
[----:B------:R-:W-:Y:S01]  /*d510*/  MOV R153, R174 ;  /* 0x000000ae00997202 */ /* 0x000fe20000000f00 */
[-C--:B------:R-:W-:Y:S01]  /*d520*/  FMUL.FTZ R14, R154, R166.reuse ;  /* 0x000000a69a0e7220 */ /* 0x080fe20000410000 */
[----:B------:R-:W-:Y:S01]  /*d530*/  MOV R154, R173 ;  /* 0x000000ad009a7202 */ /* 0x000fe20000000f00 */
[----:B------:R-:W-:Y:S01]  /*d540*/  FMUL.FTZ R15, R155, R166 ;  /* 0x000000a69b0f7220 */ /* 0x000fe20000410000 */
[----:B------:R-:W3:Y:S01]  /*d550*/  MUFU.EX2 R116, R116 ;  /* 0x0000007400747308 */ /* 0x000ee20000000800 */
[----:B-1----:R-:W-:Y:S01]  /*d560*/  F2FP.PACK_AB R22, R109, R110 ;  /* 0x0000006e6d16723e */ /* 0x002fe200000000ff */
[----:B------:R-:W-:-:S02]  /*d570*/  FMUL.FTZ R17, R141, R167 ;  /* 0x000000a78d117220 */ /* 0x000fc40000410000 */
[-C--:B------:R-:W-:Y:S02]  /*d580*/  FMUL.FTZ R18, R142, R166.reuse ;  /* 0x000000a68e127220 */ /* 0x080fe40000410000 */
[-C--:B------:R-:W-:Y:S02]  /*d590*/  FMUL.FTZ R19, R143, R166.reuse ;  /* 0x000000a68f137220 */ /* 0x080fe40000410000 */
[----:B------:R-:W-:Y:S01]  /*d5a0*/  MUFU.EX2 R108, R108 ;  /* 0x0000006c006c7308 */ /* 0x000fe20000000800 */
[-C--:B------:R-:W-:Y:S02]  /*d5b0*/  FMUL.FTZ R136, R136, R167.reuse ;  /* 0x000000a788887220 */ /* 0x080fe40000410000 */
[----:B------:R-:W-:Y:S02]  /*d5c0*/  FMUL.FTZ R137, R137, R167 ;  /* 0x000000a789897220 */ /* 0x000fe40000410000 */
[-C--:B------:R-:W-:Y:S02]  /*d5d0*/  FMUL.FTZ R138, R138, R166.reuse ;  /* 0x000000a68a8a7220 */ /* 0x080fe40000410000 */
[----:B------:R-:W-:Y:S01]  /*d5e0*/  FMUL.FTZ R139, R139, R166 ;  /* 0x000000a68b8b7220 */ /* 0x000fe20000410000 */
[----:B------:R-:W1:Y:S01]  /*d5f0*/  MUFU.EX2 R115, R115 ;  /* 0x0000007300737308 */ /* 0x000e620000000800 */
[----:B---3--:R-:W-:Y:S01]  /*d600*/  F2FP.PACK_AB R21, R116, R128 ;  /* 0x000000807415723e */ /* 0x008fe200000000ff */
[--C-:B------:R-:W-:Y:S01]  /*d610*/  FFMA.FTZ R173, R53, c[0x0][0x23c], -R215.reuse ;  /* 0x00008f0035ad7a23 */ /* 0x100fe200000108d7 */
[----:B------:R-:W-:Y:S01]  /*d620*/  F2FP.PACK_AB R53, R75, R76 ;  /* 0x0000004c4b35723e */ /* 0x000fe200000000ff */
[----:B------:R-:W-:Y:S01]  /*d630*/  FFMA.FTZ R174, R55, c[0x0][0x23c], -R215 ;  /* 0x00008f0037ae7a23 */ /* 0x000fe200000108d7 */
[----:B------:R-:W-:Y:S01]  /*d640*/  F2FP.PACK_AB R55, R73, R74 ;  /* 0x0000004a4937723e */ /* 0x000fe200000000ff */
[--C-:B------:R-:W-:Y:S01]  /*d650*/  FFMA.FTZ R176, R52, c[0x0][0x23c], -R129.reuse ;  /* 0x00008f0034b07a23 */ /* 0x100fe20000010881 */
[----:B------:R-:W-:Y:S01]  /*d660*/  F2FP.PACK_AB R52, R103, R113 ;  /* 0x000000716734723e */ /* 0x000fe200000000ff */
[----:B------:R3:W4:Y:S01]  /*d670*/  MUFU.EX2 R152, R16 ;  /* 0x0000001000987308 */ /* 0x0007220000000800 */
[----:B------:R-:W-:-:S02]  /*d680*/  FFMA.FTZ R179, R179, c[0x0][0x23c], -R129 ;  /* 0x00008f00b3b37a23 */ /* 0x000fc40000010881 */
[--C-:B------:R-:W-:Y:S02]  /*d690*/  FFMA.FTZ R231, R231, c[0x0][0x23c], -R215.reuse ;  /* 0x00008f00e7e77a23 */ /* 0x100fe400000108d7 */
[--C-:B------:R-:W-:Y:S02]  /*d6a0*/  FFMA.FTZ R232, R232, c[0x0][0x23c], -R215.reuse ;  /* 0x00008f00e8e87a23 */ /* 0x100fe400000108d7 */
[--C-:B------:R-:W-:Y:S01]  /*d6b0*/  FFMA.FTZ R235, R235, c[0x0][0x23c], -R215.reuse ;  /* 0x00008f00ebeb7a23 */ /* 0x100fe200000108d7 */
[----:B-1----:R-:W-:Y:S01]  /*d6c0*/  F2FP.PACK_AB R23, R115, R108 ;  /* 0x0000006c7317723e */ /* 0x002fe200000000ff */
[----:B------:R-:W-:Y:S01]  /*d6d0*/  MUFU.EX2 R56, R56 ;  /* 0x0000003800387308 */ /* 0x000fe20000000800 */
[----:B------:R-:W-:Y:S02]  /*d6e0*/  FFMA.FTZ R236, R236, c[0x0][0x23c], -R215 ;  /* 0x00008f00ecec7a23 */ /* 0x000fe400000108d7 */
[--C-:B------:R-:W-:Y:S02]  /*d6f0*/  FFMA.FTZ R240, R240, c[0x0][0x23c], -R129.reuse ;  /* 0x00008f00f0f07a23 */ /* 0x100fe40000010881 */
[----:B------:R-:W-:Y:S01]  /*d700*/  FFMA.FTZ R239, R239, c[0x0][0x23c], -R129 ;  /* 0x00008f00efef7a23 */ /* 0x000fe20000010881 */
[----:B------:R-:W-:Y:S01]  /*d710*/  HMMA.16816.F32 R8, R20, R28, R8 ;  /* 0x0000001c1408723c */ /* 0x000fe20000001808 */
[----:B---3--:R-:W-:Y:S01]  /*d720*/  FMUL.FTZ R16, R140, R167 ;  /* 0x000000a78c107220 */ /* 0x008fe20000410000 */
[----:B------:R-:W-:Y:S01]  /*d730*/  MUFU.EX2 R0, R0 ;  /* 0x0000000000007308 */ /* 0x000fe20000000800 */
[----:B----4-:R-:W-:-:S02]  /*d740*/  FMUL.FTZ R25, R161, R152 ;  /* 0x00000098a1197220 */ /* 0x010fc40000410000 */
[-C--:B------:R-:W-:Y:S02]  /*d750*/  FMUL.FTZ R40, R144, R152.reuse ;  /* 0x0000009890287220 */ /* 0x080fe40000410000 */
[-C--:B------:R-:W-:Y:S01]  /*d760*/  FMUL.FTZ R41, R145, R152.reuse ;  /* 0x0000009891297220 */ /* 0x080fe20000410000 */
[C---:B------:R-:W-:Y:S01]  /*d770*/  HMMA.16816.F32 R12, R20.reuse, R30, R12 ;  /* 0x0000001e140c723c */ /* 0x040fe2000000180c */
[-C--:B------:R-:W-:Y:S01]  /*d780*/  FMUL.FTZ R148, R148, R152.reuse ;  /* 0x0000009894947220 */ /* 0x080fe20000410000 */
[----:B------:R1:W3:Y:S01]  /*d790*/  MUFU.EX2 R140, R24 ;  /* 0x00000018008c7308 */ /* 0x0002e20000000800 */
[-C--:B------:R-:W-:Y:S02]  /*d7a0*/  FMUL.FTZ R149, R149, R152.reuse ;  /* 0x0000009895957220 */ /* 0x080fe40000410000 */
[-C--:B------:R-:W-:Y:S02]  /*d7b0*/  FMUL.FTZ R132, R132, R152.reuse ;  /* 0x0000009884847220 */ /* 0x080fe40000410000 */
[----:B------:R-:W-:Y:S01]  /*d7c0*/  FMUL.FTZ R133, R133, R152 ;  /* 0x0000009885857220 */ /* 0x000fe20000410000 */
[----:B--2---:R-:W-:Y:S01]  /*d7d0*/  HMMA.16816.F32 R16, R20, R4, R16 ;  /* 0x000000041410723c */ /* 0x004fe20000001810 */
[----:B------:R-:W-:Y:S01]  /*d7e0*/  FFMA.FTZ R250, R250, c[0x0][0x23c], -R129 ;  /* 0x00008f00fafa7a23 */ /* 0x000fe20000010881 */
[----:B------:R-:W-:Y:S01]  /*d7f0*/  MUFU.EX2 R2, R2 ;  /* 0x0000000200027308 */ /* 0x000fe20000000800 */
[----:B------:R-:W-:-:S02]  /*d800*/  FFMA.FTZ R252, R252, c[0x0][0x23c], -R215 ;  /* 0x00008f00fcfc7a23 */ /* 0x000fc400000108d7 */
[--C-:B------:R-:W-:Y:S02]  /*d810*/  FFMA.FTZ R249, R249, c[0x0][0x23c], -R129.reuse ;  /* 0x00008f00f9f97a23 */ /* 0x100fe40000010881 */
[--C-:B------:R-:W-:Y:S01]  /*d820*/  FFMA.FTZ R248, R248, c[0x0][0x23c], -R129.reuse ;  /* 0x00008f00f8f87a23 */ /* 0x100fe20000010881 */
[----:B------:R-:W-:Y:S01]  /*d830*/  HMMA.16816.F32 R20, R20, R6, R136 ;  /* 0x000000061414723c */ /* 0x000fe20000001888 */
[----:B------:R-:W-:Y:S01]  /*d840*/  FFMA.FTZ R247, R247, c[0x0][0x23c], -R129 ;  /* 0x00008f00f7f77a23 */ /* 0x000fe20000010881 */
[----:B------:R2:W-:Y:S01]  /*d850*/  MUFU.EX2 R3, R172 ;  /* 0x000000ac00037308 */ /* 0x0005e20000000800 */
[----:B-1----:R-:W-:Y:S02]  /*d860*/  FMUL.FTZ R24, R160, R152 ;  /* 0x00000098a0187220 */ /* 0x002fe40000410000 */
[-C--:B---3--:R-:W-:Y:S02]  /*d870*/  FMUL.FTZ R26, R162, R140.reuse ;  /* 0x0000008ca21a7220 */ /* 0x088fe40000410000 */
[----:B------:R-:W-:-:S02]  /*d880*/  FMUL.FTZ R27, R163, R140 ;  /* 0x0000008ca31b7220 */ /* 0x000fc40000410000 */
[-C--:B------:R-:W-:Y:S01]  /*d890*/  FMUL.FTZ R42, R146, R140.reuse ;  /* 0x0000008c922a7220 */ /* 0x080fe20000410000 */
[----:B------:R-:W-:Y:S01]  /*d8a0*/  MUFU.EX2 R120, R120 ;  /* 0x0000007800787308 */ /* 0x000fe20000000800 */
[-C--:B------:R-:W-:Y:S02]  /*d8b0*/  FMUL.FTZ R43, R147, R140.reuse ;  /* 0x0000008c932b7220 */ /* 0x080fe40000410000 */
[-C--:B------:R-:W-:Y:S01]  /*d8c0*/  FMUL.FTZ R150, R150, R140.reuse ;  /* 0x0000008c96967220 */ /* 0x080fe20000410000 */
[----:B------:R-:W-:Y:S01]  /*d8d0*/  HMMA.16816.F32 R24, R44, R28, R24 ;  /* 0x0000001c2c18723c */ /* 0x000fe20000001818 */
[-C--:B------:R-:W-:Y:S02]  /*d8e0*/  FMUL.FTZ R151, R151, R140.reuse ;  /* 0x0000008c97977220 */ /* 0x080fe40000410000 */
[-C--:B------:R-:W-:Y:S01]  /*d8f0*/  FMUL.FTZ R134, R134, R140.reuse ;  /* 0x0000008c86867220 */ /* 0x080fe20000410000 */
[----:B------:R-:W1:Y:S01]  /*d900*/  MUFU.EX2 R121, R121 ;  /* 0x0000007900797308 */ /* 0x000e620000000800 */
[----:B------:R-:W-:-:S02]  /*d910*/  FMUL.FTZ R135, R135, R140 ;  /* 0x0000008c87877220 */ /* 0x000fc40000410000 */
[----:B--2---:R-:W-:Y:S01]  /*d920*/  FFMA.FTZ R172, R54, c[0x0][0x23c], -R215 ;  /* 0x00008f0036ac7a23 */ /* 0x004fe200000108d7 */
[C---:B------:R-:W-:Y:S01]  /*d930*/  HMMA.16816.F32 R40, R44.reuse, R4, R40 ;  /* 0x000000042c28723c */ /* 0x040fe20000001828 */
[----:B------:R-:W-:Y:S01]  /*d940*/  F2FP.PACK_AB R54, R101, R102 ;  /* 0x000000666536723e */ /* 0x000fe200000000ff */
[----:B------:R-:W-:Y:S02]  /*d950*/  FFMA.FTZ R246, R246, c[0x0][0x23c], -R129 ;  /* 0x00008f00f6f67a23 */ /* 0x000fe40000010881 */
[----:B------:R-:W-:Y:S01]  /*d960*/  MUFU.EX2 R122, R122 ;  /* 0x0000007a007a7308 */ /* 0x000fe20000000800 */
[--C-:B------:R-:W-:Y:S02]  /*d970*/  FFMA.FTZ R245, R245, c[0x0][0x23c], -R215.reuse ;  /* 0x00008f00f5f57a23 */ /* 0x100fe400000108d7 */
[--C-:B------:R-:W-:Y:S01]  /*d980*/  FFMA.FTZ R244, R244, c[0x0][0x23c], -R215.reuse ;  /* 0x00008f00f4f47a23 */ /* 0x100fe200000108d7 */
[----:B------:R-:W-:Y:S01]  /*d990*/  HMMA.16816.F32 R28, R44, R30, R148 ;  /* 0x0000001e2c1c723c */ /* 0x000fe20000001894 */
[--C-:B------:R-:W-:Y:S01]  /*d9a0*/  FFMA.FTZ R243, R243, c[0x0][0x23c], -R215.reuse ;  /* 0x00008f00f3f37a23 */ /* 0x100fe200000108d7 */
[----:B------:R-:W-:Y:S01]  /*d9b0*/  LDSM.16.MT88.4 R148, [R192+0x5c00] ;  /* 0x005c0000c094783b */ /* 0x000fe20000004200 */
[----:B------:R-:W-:Y:S01]  /*d9c0*/  FFMA.FTZ R251, R251, c[0x0][0x23c], -R215 ;  /* 0x00008f00fbfb7a23 */ /* 0x000fe200000108d7 */
[----:B------:R-:W2:Y:S01]  /*d9d0*/  MUFU.EX2 R165, R165 ;  /* 0x000000a500a57308 */ /* 0x000ea20000000800 */
[----:B------:R-:W-:-:S02]  /*d9e0*/  FFMA.FTZ R242, R242, c[0x0][0x23c], -R129 ;  /* 0x00008f00f2f27a23 */ /* 0x000fc40000010881 */
[--C-:B------:R-:W-:Y:S01]  /*d9f0*/  FFMA.FTZ R241, R241, c[0x0][0x23c], -R129.reuse ;  /* 0x00008f00f1f17a23 */ /* 0x100fe20000010881 */
[----:B------:R-:W-:Y:S01]  /*da00*/  HMMA.16816.F32 R4, R44, R6, R132 ;  /* 0x000000062c04723c */ /* 0x000fe20000001884 */
[--C-:B------:R-:W-:Y:S02]  /*da10*/  FFMA.FTZ R238, R238, c[0x0][0x23c], -R129.reuse ;  /* 0x00008f00eeee7a23 */ /* 0x100fe40000010881 */
[----:B------:R-:W-:Y:S01]  /*da20*/  FFMA.FTZ R237, R237, c[0x0][0x23c], -R129 ;  /* 0x00008f00eded7a23 */ /* 0x000fe20000010881 */
[----:B------:R-:W-:Y:S01]  /*da30*/  MUFU.EX2 R171, R171 ;  /* 0x000000ab00ab7308 */ /* 0x000fe20000000800 */
[----:B------:R-:W-:Y:S02]  /*da40*/  FFMA.FTZ R152, R218, R152, R181 ;  /* 0x00000098da987223 */ /* 0x000fe400000100b5 */
[----:B------:R-:W-:Y:S01]  /*da50*/  F2FP.PACK_AB R44, R0, R56 ;  /* 0x00000038002c723e */ /* 0x000fe200000000ff */
[----:B------:R-:W-:Y:S01]  /*da60*/  HMMA.16816.F32 R24, R52, R32, R24 ;  /* 0x000000203418723c */ /* 0x000fe20000001818 */
[----:B-1----:R-:W-:Y:S01]  /*da70*/  F2FP.PACK_AB R45, R121, R120 ;  /* 0x00000078792d723e */ /* 0x002fe200000000ff */
[----:B------:R-:W-:Y:S01]  /*da80*/  FFMA.FTZ R131, R217, R140, R131 ;  /* 0x0000008cd9837223 */ /* 0x000fe20000010083 */
[----:B------:R-:W-:Y:S01]  /*da90*/  F2FP.PACK_AB R46, R3, R2 ;  /* 0x00000002032e723e */ /* 0x000fe200000000ff */
[----:B------:R-:W1:Y:S01]  /*daa0*/  MUFU.EX2 R172, R172 ;  /* 0x000000ac00ac7308 */ /* 0x000e620000000800 */
[----:B--2---:R-:W-:Y:S01]  /*dab0*/  F2FP.PACK_AB R47, R165, R122 ;  /* 0x0000007aa52f723e */ /* 0x004fe200000000ff */
[----:B------:R-:W-:-:S02]  /*dac0*/  FFMA.FTZ R130, R216, R167, R130 ;  /* 0x000000a7d8827223 */ /* 0x000fc40000010082 */
[----:B------:R-:W-:Y:S01]  /*dad0*/  HMMA.16816.F32 R28, R52, R34, R28 ;  /* 0x00000022341c723c */ /* 0x000fe2000000181c */
[----:B------:R-:W-:Y:S02]  /*dae0*/  FFMA.FTZ R128, R209, R166, R128 ;  /* 0x000000a6d1807223 */ /* 0x000fe40000010080 */
[----:B------:R-:W-:Y:S01]  /*daf0*/  FADD.FTZ R152, R164, R152 ;  /* 0x00000098a4987221 */ /* 0x000fe20000010000 */
[----:B------:R-:W-:Y:S01]  /*db00*/  MUFU.EX2 R173, R173 ;  /* 0x000000ad00ad7308 */ /* 0x000fe20000000800 */
[----:B------:R-:W-:Y:S02]  /*db10*/  FADD.FTZ R131, R118, R131 ;  /* 0x0000008376837221 */ /* 0x000fe40000010000 */
[----:B------:R-:W-:Y:S01]  /*db20*/  FADD.FTZ R130, R117, R130 ;  /* 0x0000008275827221 */ /* 0x000fe20000010000 */
[----:B------:R-:W-:Y:S01]  /*db30*/  HMMA.16816.F32 R8, R44, R32, R8 ;  /* 0x000000202c08723c */ /* 0x000fe20000001808 */
[----:B------:R-:W-:Y:S02]  /*db40*/  FADD.FTZ R128, R116, R128 ;  /* 0x0000008074807221 */ /* 0x000fe40000010000 */
[----:B------:R-:W-:Y:S01]  /*db50*/  FADD.FTZ R119, R119, R152 ;  /* 0x0000009877777221 */ /* 0x000fe20000010000 */
[----:B------:R-:W2:Y:S01]  /*db60*/  MUFU.EX2 R174, R174 ;  /* 0x000000ae00ae7308 */ /* 0x000ea20000000800 */
[----:B------:R-:W-:-:S02]  /*db70*/  FADD.FTZ R131, R112, R131 ;  /* 0x0000008370837221 */ /* 0x000fc40000010000 */
[----:B-1----:R-:W-:Y:S01]  /*db80*/  F2FP.PACK_AB R32, R172, R171 ;  /* 0x000000abac20723e */ /* 0x002fe200000000ff */
[C---:B------:R-:W-:Y:S01]  /*db90*/  HMMA.16816.F32 R12, R44.reuse, R34, R12 ;  /* 0x000000222c0c723c */ /* 0x040fe2000000180c */
[----:B------:R-:W-:Y:S02]  /*dba0*/  FADD.FTZ R130, R110, R130 ;  /* 0x000000826e827221 */ /* 0x000fe40000010000 */
[----:B------:R-:W-:Y:S01]  /*dbb0*/  FADD.FTZ R128, R108, R128 ;  /* 0x000000806c807221 */ /* 0x000fe20000010000 */
[----:B------:R-:W-:Y:S01]  /*dbc0*/  MUFU.EX2 R176, R176 ;  /* 0x000000b000b07308 */ /* 0x000fe20000000800 */
[----:B------:R-:W-:Y:S02]  /*dbd0*/  FADD.FTZ R119, R114, R119 ;  /* 0x0000007772777221 */ /* 0x000fe40000010000 */
[----:B------:R-:W-:Y:S01]  /*dbe0*/  FADD.FTZ R111, R111, R131 ;  /* 0x000000836f6f7221 */ /* 0x000fe20000010000 */
[----:B------:R-:W-:Y:S01]  /*dbf0*/  HMMA.16816.F32 R16, R44, R36, R16 ;  /* 0x000000242c10723c */ /* 0x000fe20000001810 */
[----:B------:R-:W-:-:S02]  /*dc00*/  FADD.FTZ R109, R109, R130 ;  /* 0x000000826d6d7221 */ /* 0x000fc40000010000 */
[----:B------:R-:W-:Y:S01]  /*dc10*/  FADD.FTZ R115, R115, R128 ;  /* 0x0000008073737221 */ /* 0x000fe20000010000 */
[----:B------:R-:W1:Y:S01]  /*dc20*/  MUFU.EX2 R175, R175 ;  /* 0x000000af00af7308 */ /* 0x000e620000000800 */
[----:B--2---:R-:W-:Y:S01]  /*dc30*/  F2FP.PACK_AB R34, R174, R173 ;  /* 0x000000adae22723e */ /* 0x004fe200000000ff */
[----:B------:R-:W-:Y:S02]  /*dc40*/  FADD.FTZ R113, R113, R119 ;  /* 0x0000007771717221 */ /* 0x000fe40000010000 */
[----:B------:R-:W-:Y:S01]  /*dc50*/  HMMA.16816.F32 R20, R44, R38, R20 ;  /* 0x000000262c14723c */ /* 0x000fe20000001814 */
[----:B------:R-:W2:Y:S01]  /*dc60*/  LDSM.16.MT88.4 R44, [R192+0x4800] ;  /* 0x00480000c02c783b */ /* 0x000ea20000004200 */
[----:B------:R-:W-:Y:S02]  /*dc70*/  FADD.FTZ R111, R76, R111 ;  /* 0x0000006f4c6f7221 */ /* 0x000fe40000010000 */
[----:B------:R-:W-:Y:S01]  /*dc80*/  MUFU.EX2 R178, R178 ;  /* 0x000000b200b27308 */ /* 0x000fe20000000800 */
[----:B------:R-:W-:-:S02]  /*dc90*/  FADD.FTZ R109, R56, R109 ;  /* 0x0000006d386d7221 */ /* 0x000fc40000010000 */
[----:B------:R-:W-:Y:S01]  /*dca0*/  FADD.FTZ R115, R120, R115 ;  /* 0x0000007378737221 */ /* 0x000fe20000010000 */
[C---:B------:R-:W-:Y:S01]  /*dcb0*/  HMMA.16816.F32 R40, R52.reuse, R36, R40 ;  /* 0x000000243428723c */ /* 0x040fe20000001828 */
[----:B------:R-:W-:Y:S02]  /*dcc0*/  FADD.FTZ R113, R103, R113 ;  /* 0x0000007167717221 */ /* 0x000fe40000010000 */
[----:B------:R-:W-:Y:S01]  /*dcd0*/  FADD.FTZ R111, R75, R111 ;  /* 0x0000006f4b6f7221 */ /* 0x000fe20000010000 */
[----:B------:R-:W3:Y:S01]  /*dce0*/  MUFU.EX2 R179, R179 ;  /* 0x000000b300b37308 */ /* 0x000ee20000000800 */
[----:B-1----:R-:W-:Y:S01]  /*dcf0*/  F2FP.PACK_AB R33, R175, R176 ;  /* 0x000000b0af21723e */ /* 0x002fe200000000ff */
[----:B------:R-:W-:Y:S01]  /*dd00*/  FADD.FTZ R109, R0, R109 ;  /* 0x0000006d006d7221 */ /* 0x000fe20000010000 */
[----:B------:R-:W-:Y:S01]  /*dd10*/  MOV R0, R104 ;  /* 0x0000006800007202 */ /* 0x000fe20000000f00 */
[----:B------:R-:W-:Y:S01]  /*dd20*/  HMMA.16816.F32 R4, R52, R38, R4 ;  /* 0x000000263404723c */ /* 0x000fe20000001804 */
[----:B------:R-:W-:Y:S01]  /*dd30*/  LDSM.16.MT88.4 R36, [R191+0x4c00] ;  /* 0x004c0000bf24783b */ /* 0x000fe20000004200 */
[----:B------:R-:W-:-:S02]  /*dd40*/  FADD.FTZ R115, R121, R115 ;  /* 0x0000007379737221 */ /* 0x000fc40000010000 */
[----:B------:R-:W1:Y:S01]  /*dd50*/  MUFU.EX2 R97, R97 ;  /* 0x0000006100617308 */ /* 0x000e620000000800 */
[----:B------:R-:W-:Y:S02]  /*dd60*/  FADD.FTZ R113, R102, R113 ;  /* 0x0000007166717221 */ /* 0x000fe40000010000 */
[----:B------:R-:W-:Y:S01]  /*dd70*/  F2FP.PACK_AB R52, R99, R100 ;  /* 0x000000646334723e */ /* 0x000fe200000000ff */
[----:B------:R-:W-:Y:S02]  /*dd80*/  FADD.FTZ R111, R74, R111 ;  /* 0x0000006f4a6f7221 */ /* 0x000fe40000010000 */
[----:B------:R-:W-:Y:S01]  /*dd90*/  FADD.FTZ R109, R2, R109 ;  /* 0x0000006d026d7221 */ /* 0x000fe20000010000 */
[----:B------:R-:W-:Y:S01]  /*dda0*/  MOV R2, R105 ;  /* 0x0000006900027202 */ /* 0x000fe20000000f00 */
[----:B------:R-:W4:Y:S01]  /*ddb0*/  MUFU.EX2 R72, R72 ;  /* 0x0000004800487308 */ /* 0x000f220000000800 */
[----:B---3--:R-:W-:Y:S01]  /*ddc0*/  F2FP.PACK_AB R35, R179, R178 ;  /* 0x000000b2b323723e */ /* 0x008fe200000000ff */
[----:B------:R-:W-:-:S02]  /*ddd0*/  FADD.FTZ R115, R122, R115 ;  /* 0x000000737a737221 */ /* 0x000fc40000010000 */
[----:B------:R-:W-:Y:S02]  /*dde0*/  FADD.FTZ R113, R101, R113 ;  /* 0x0000007165717221 */ /* 0x000fe40000010000 */
[----:B------:R-:W-:Y:S02]  /*ddf0*/  FADD.FTZ R111, R73, R111 ;  /* 0x0000006f496f7221 */ /* 0x000fe40000010000 */
[----:B------:R-:W3:Y:S01]  /*de00*/  MUFU.EX2 R71, R71 ;  /* 0x0000004700477308 */ /* 0x000ee20000000800 */
[C---:B------:R-:W-:Y:S01]  /*de10*/  HMMA.16816.F32 R16, R32.reuse, R48, R16 ;  /* 0x000000302010723c */ /* 0x040fe20000001810 */
[----:B-1----:R-:W-:Y:S01]  /*de20*/  F2FP.PACK_AB R54, R97, R98 ;  /* 0x000000626136723e */ /* 0x002fe200000000ff */
[----:B------:R-:W-:Y:S01]  /*de30*/  FADD.FTZ R109, R3, R109 ;  /* 0x0000006d036d7221 */ /* 0x000fe20000010000 */
[----:B------:R-:W-:Y:S01]  /*de40*/  MOV R3, R106 ;  /* 0x0000006a00037202 */ /* 0x000fe20000000f00 */
[----:B------:R-:W-:Y:S02]  /*de50*/  FADD.FTZ R115, R165, R115 ;  /* 0x00000073a5737221 */ /* 0x000fe40000010000 */
[----:B------:R-:W-:Y:S01]  /*de60*/  FADD.FTZ R113, R100, R113 ;  /* 0x0000007164717221 */ /* 0x000fe20000010000 */
[----:B------:R-:W-:Y:S01]  /*de70*/  MUFU.EX2 R70, R70 ;  /* 0x0000004600467308 */ /* 0x000fe20000000800 */
[----:B--2---:R-:W-:Y:S01]  /*de80*/  HMMA.16816.F32 R8, R32, R44, R8 ;  /* 0x0000002c2008723c */ /* 0x004fe20000001808 */
[----:B----4-:R-:W-:-:S02]  /*de90*/  FADD.FTZ R111, R72, R111 ;  /* 0x0000006f486f7221 */ /* 0x010fc40000010000 */
[----:B------:R-:W-:Y:S02]  /*dea0*/  FADD.FTZ R109, R171, R109 ;  /* 0x0000006dab6d7221 */ /* 0x000fe40000010000 */
[----:B------:R-:W-:Y:S02]  /*deb0*/  FADD.FTZ R115, R176, R115 ;  /* 0x00000073b0737221 */ /* 0x000fe40000010000 */
[----:B------:R-:W1:Y:S01]  /*dec0*/  MUFU.EX2 R69, R69 ;  /* 0x0000004500457308 */ /* 0x000e620000000800 */
[C---:B------:R-:W-:Y:S01]  /*ded0*/  HMMA.16816.F32 R12, R32.reuse, R46, R12 ;  /* 0x0000002e200c723c */ /* 0x040fe2000000180c */
[----:B---3--:R-:W-:Y:S01]  /*dee0*/  F2FP.PACK_AB R53, R71, R72 ;  /* 0x000000484735723e */ /* 0x008fe200000000ff */
[--C-:B------:R-:W-:Y:S02]  /*def0*/  FFMA.FTZ R234, R234, c[0x0][0x23c], -R215.reuse ;  /* 0x00008f00eaea7a23 */ /* 0x100fe400000108d7 */
[--C-:B------:R-:W-:Y:S02]  /*df00*/  FFMA.FTZ R233, R233, c[0x0][0x23c], -R215.reuse ;  /* 0x00008f00e9e97a23 */ /* 0x100fe400000108d7 */
[--C-:B------:R-:W-:Y:S01]  /*df10*/  FFMA.FTZ R230, R230, c[0x0][0x23c], -R215.reuse ;  /* 0x00008f00e6e67a23 */ /* 0x100fe200000108d7 */
[----:B------:R-:W-:Y:S01]  /*df20*/  MUFU.EX2 R231, R231 ;  /* 0x000000e700e77308 */ /* 0x000fe20000000800 */
[----:B------:R-:W-:Y:S01]  /*df30*/  HMMA.16816.F32 R20, R32, R50, R20 ;  /* 0x000000322014723c */ /* 0x000fe20000001814 */
[----:B------:R-:W2:Y:S01]  /*df40*/  LDSM.16.MT88.4 R32, [R192+0x4c00] ;  /* 0x004c0000c020783b */ /* 0x000ea20000004200 */
[----:B------:R-:W-:-:S02]  /*df50*/  FFMA.FTZ R228, R228, c[0x0][0x23c], -R215 ;  /* 0x00008f00e4e47a23 */ /* 0x000fc400000108d7 */
[--C-:B------:R-:W-:Y:S02]  /*df60*/  FFMA.FTZ R180, R180, c[0x0][0x23c], -R129.reuse ;  /* 0x00008f00b4b47a23 */ /* 0x100fe40000010881 */
[----:B------:R-:W-:Y:S01]  /*df70*/  FFMA.FTZ R177, R177, c[0x0][0x23c], -R129 ;  /* 0x00008f00b1b17a23 */ /* 0x000fe20000010881 */
[----:B-1----:R-:W-:Y:S01]  /*df80*/  F2FP.PACK_AB R55, R69, R70 ;  /* 0x000000464537723e */ /* 0x002fe200000000ff */
[----:B------:R-:W-:Y:S01]  /*df90*/  MUFU.EX2 R232, R232 ;  /* 0x000000e800e87308 */ /* 0x000fe20000000800 */
[----:B------:R-:W-:Y:S02]  /*dfa0*/  FADD.FTZ R113, R99, R113 ;  /* 0x0000007163717221 */ /* 0x000fe40000010000 */
[----:B------:R-:W-:Y:S02]  /*dfb0*/  FADD.FTZ R111, R71, R111 ;  /* 0x0000006f476f7221 */ /* 0x000fe40000010000 */
[----:B------:R-:W-:Y:S01]  /*dfc0*/  FADD.FTZ R109, R172, R109 ;  /* 0x0000006dac6d7221 */ /* 0x000fe20000010000 */
[----:B------:R-:W-:Y:S01]  /*dfd0*/  HMMA.16816.F32 R24, R52, R44, R24 ;  /* 0x0000002c3418723c */ /* 0x000fe20000001818 */
[----:B------:R-:W-:Y:S01]  /*dfe0*/  FADD.FTZ R115, R175, R115 ;  /* 0x00000073af737221 */ /* 0x000fe20000010000 */
[----:B------:R-:W-:Y:S01]  /*dff0*/  MUFU.EX2 R235, R235 ;  /* 0x000000eb00eb7308 */ /* 0x000fe20000000800 */
[----:B------:R-:W-:-:S02]  /*e000*/  FFMA.FTZ R227, R227, c[0x0][0x23c], -R129 ;  /* 0x00008f00e3e37a23 */ /* 0x000fc40000010881 */
[--C-:B------:R-:W-:Y:S02]  /*e010*/  FFMA.FTZ R220, R220, c[0x0][0x23c], -R129.reuse ;  /* 0x00008f00dcdc7a23 */ /* 0x100fe40000010881 */
[----:B------:R-:W-:Y:S01]  /*e020*/  FFMA.FTZ R44, R154, c[0x0][0x23c], -R129 ;  /* 0x00008f009a2c7a23 */ /* 0x000fe20000010881 */
[C---:B------:R-:W-:Y:S01]  /*e030*/  HMMA.16816.F32 R40, R52.reuse, R48, R40 ;  /* 0x000000303428723c */ /* 0x040fe20000001828 */
[----:B------:R-:W-:Y:S01]  /*e040*/  FFMA.FTZ R136, R225, c[0x0][0x23c], -R226 ;  /* 0x00008f00e1887a23 */ /* 0x000fe200000108e2 */
[----:B------:R-:W1:Y:S01]  /*e050*/  MUFU.EX2 R236, R236 ;  /* 0x000000ec00ec7308 */ /* 0x000e620000000800 */
[----:B------:R-:W-:Y:S02]  /*e060*/  FADD.FTZ R113, R98, R113 ;  /* 0x0000007162717221 */ /* 0x000fe40000010000 */
[----:B------:R-:W-:Y:S02]  /*e070*/  FADD.FTZ R111, R70, R111 ;  /* 0x0000006f466f7221 */ /* 0x000fe40000010000 */
[----:B------:R-:W-:Y:S01]  /*e080*/  FFMA.FTZ R48, R158, c[0x0][0x23c], -R215 ;  /* 0x00008f009e307a23 */ /* 0x000fe200000108d7 */
[----:B------:R-:W-:Y:S01]  /*e090*/  HMMA.16816.F32 R28, R52, R46, R28 ;  /* 0x0000002e341c723c */ /* 0x000fe2000000181c */
[----:B------:R-:W-:Y:S01]  /*e0a0*/  FADD.FTZ R109, R173, R109 ;  /* 0x0000006dad6d7221 */ /* 0x000fe20000010000 */
[----:B------:R-:W3:Y:S01]  /*e0b0*/  MUFU.EX2 R240, R240 ;  /* 0x000000f000f07308 */ /* 0x000ee20000000800 */
[----:B------:R-:W-:-:S02]  /*e0c0*/  FADD.FTZ R115, R178, R115 ;  /* 0x00000073b2737221 */ /* 0x000fc40000010000 */
[----:B------:R-:W-:Y:S02]  /*e0d0*/  FADD.FTZ R113, R97, R113 ;  /* 0x0000007161717221 */ /* 0x000fe40000010000 */
[----:B------:R-:W-:Y:S01]  /*e0e0*/  FADD.FTZ R111, R69, R111 ;  /* 0x0000006f456f7221 */ /* 0x000fe20000010000 */
[----:B------:R-:W-:Y:S01]  /*e0f0*/  HMMA.16816.F32 R4, R52, R50, R4 ;  /* 0x000000323404723c */ /* 0x000fe20000001804 */
[----:B------:R-:W-:Y:S01]  /*e100*/  FADD.FTZ R109, R174, R109 ;  /* 0x0000006dae6d7221 */ /* 0x000fe20000010000 */
[----:B------:R-:W4:Y:S01]  /*e110*/  MUFU.EX2 R239, R239 ;  /* 0x000000ef00ef7308 */ /* 0x000f220000000800 */
[----:B-1----:R-:W-:Y:S01]  /*e120*/  F2FP.PACK_AB R46, R236, R235 ;  /* 0x000000ebec2e723e */ /* 0x002fe200000000ff */
[----:B------:R-:W-:Y:S02]  /*e130*/  FADD.FTZ R115, R179, R115 ;  /* 0x00000073b3737221 */ /* 0x000fe40000010000 */
[----:B------:R-:W-:Y:S02]  /*e140*/  FADD.FTZ R113, R96, R113 ;  /* 0x0000007160717221 */ /* 0x000fe40000010000 */
[----:B------:R-:W-:-:S02]  /*e150*/  FADD.FTZ R109, R231, R109 ;  /* 0x0000006de76d7221 */ /* 0x000fc40000010000 */
[----:B------:R-:W1:Y:S01]  /*e160*/  MUFU.EX2 R250, R250 ;  /* 0x000000fa00fa7308 */ /* 0x000e620000000800 */
[----:B---3--:R-:W-:Y:S02]  /*e170*/  FADD.FTZ R115, R240, R115 ;  /* 0x00000073f0737221 */ /* 0x008fe40000010000 */
[----:B------:R-:W-:Y:S02]  /*e180*/  FADD.FTZ R109, R232, R109 ;  /* 0x0000006de86d7221 */ /* 0x000fe40000010000 */
[----:B------:R-:W-:Y:S02]  /*e190*/  FFMA.FTZ R221, R221, c[0x0][0x23c], -R215 ;  /* 0x00008f00dddd7a23 */ /* 0x000fe400000108d7 */
[----:B------:R-:W-:Y:S01]  /*e1a0*/  FADD.FTZ R109, R235, R109 ;  /* 0x0000006deb6d7221 */ /* 0x000fe20000010000 */
[----:B------:R-:W3:Y:S01]  /*e1b0*/  MUFU.EX2 R133, R44 ;  /* 0x0000002c00857308 */ /* 0x000ee20000000800 */
[C---:B----4-:R-:W-:Y:S01]  /*e1c0*/  F2FP.PACK_AB R45, R239.reuse, R240 ;  /* 0x000000f0ef2d723e */ /* 0x050fe200000000ff */
[----:B------:R-:W-:-:S02]  /*e1d0*/  FADD.FTZ R115, R239, R115 ;  /* 0x00000073ef737221 */ /* 0x000fc40000010000 */
[----:B------:R-:W-:Y:S02]  /*e1e0*/  FADD.FTZ R109, R236, R109 ;  /* 0x0000006dec6d7221 */ /* 0x000fe40000010000 */
[----:B------:R-:W-:Y:S02]  /*e1f0*/  FFMA.FTZ R183, R183, c[0x0][0x23c], -R215 ;  /* 0x00008f00b7b77a23 */ /* 0x000fe400000108d7 */
[----:B------:R4:W-:Y:S01]  /*e200*/  MUFU.EX2 R135, R48 ;  /* 0x0000003000877308 */ /* 0x0009e20000000800 */
[----:B-1----:R-:W-:Y:S02]  /*e210*/  FADD.FTZ R115, R250, R115 ;  /* 0x00000073fa737221 */ /* 0x002fe40000010000 */
[----:B------:R-:W-:Y:S02]  /*e220*/  FFMA.FTZ R182, R182, c[0x0][0x23c], -R215 ;  /* 0x00008f00b6b67a23 */ /* 0x000fe400000108d7 */
[--C-:B------:R-:W-:Y:S02]  /*e230*/  FFMA.FTZ R168, R168, c[0x0][0x23c], -R129.reuse ;  /* 0x00008f00a8a87a23 */ /* 0x100fe40000010881 */
[----:B------:R-:W-:Y:S01]  /*e240*/  FFMA.FTZ R123, R123, c[0x0][0x23c], -R129 ;  /* 0x00008f007b7b7a23 */ /* 0x000fe20000010881 */
[----:B---3--:R-:W-:Y:S01]  /*e250*/  F2FP.PACK_AB R47, R133, R250 ;  /* 0x000000fa852f723e */ /* 0x008fe200000000ff */
[----:B------:R-:W-:Y:S01]  /*e260*/  FFMA.FTZ R44, R153, c[0x0][0x23c], -R226 ;  /* 0x00008f00992c7a23 */ /* 0x000fe200000108e2 */
[----:B------:R-:W1:Y:S01]  /*e270*/  MUFU.EX2 R95, R95 ;  /* 0x0000005f005f7308 */ /* 0x000e620000000800 */
[----:B----4-:R-:W-:-:S07]  /*e280*/  FFMA.FTZ R48, R157, c[0x0][0x23c], -R215 ;  /* 0x00008f009d307a23 */ /* 0x010fce00000108d7 */
[----:B------:R3:W-:Y:S08]  /*e290*/  MUFU.EX2 R132, R44 ;  /* 0x0000002c00847308 */ /* 0x0007f00000000800 */
[----:B------:R4:W-:Y:S01]  /*e2a0*/  MUFU.EX2 R137, R48 ;  /* 0x0000003000897308 */ /* 0x0009e20000000800 */
[C---:B-1----:R-:W-:Y:S01]  /*e2b0*/  F2FP.PACK_AB R52, R95.reuse, R96 ;  /* 0x000000605f34723e */ /* 0x042fe200000000ff */
[----:B------:R-:W-:-:S02]  /*e2c0*/  FADD.FTZ R113, R95, R113 ;  /* 0x000000715f717221 */ /* 0x000fc40000010000 */
[----:B---3--:R-:W-:-:S04]  /*e2d0*/  FFMA.FTZ R44, R159, c[0x0][0x23c], -R215 ;  /* 0x00008f009f2c7a23 */ /* 0x008fc800000108d7 */
[----:B------:R-:W1:Y:S01]  /*e2e0*/  MUFU.EX2 R94, R94 ;  /* 0x0000005e005e7308 */ /* 0x000e620000000800 */
[----:B----4-:R-:W-:Y:S07]  /*e2f0*/  LDSM.16.MT88.4 R48, [R191+0x5000] ;  /* 0x00500000bf30783b */ /* 0x010fee0000004200 */
[----:B------:R3:W4:Y:S08]  /*e300*/  MUFU.EX2 R134, R44 ;  /* 0x0000002c00867308 */ /* 0x0007300000000800 */
[----:B------:R-:W5:Y:S01]  /*e310*/  MUFU.EX2 R93, R93 ;  /* 0x0000005d005d7308 */ /* 0x000f620000000800 */
[----:B-1----:R-:W-:Y:S01]  /*e320*/  FADD.FTZ R113, R94, R113 ;  /* 0x000000715e717221 */ /* 0x002fe20000010000 */
[----:B---3--:R-:W-:-:S06]  /*e330*/  F2FP.PACK_AB R44, R232, R231 ;  /* 0x000000e7e82c723e */ /* 0x008fcc00000000ff */
[----:B------:R-:W1:Y:S01]  /*e340*/  MUFU.EX2 R68, R68 ;  /* 0x0000004400447308 */ /* 0x000e620000000800 */
[----:B----4-:R-:W-:Y:S01]  /*e350*/  MOV R218, R134 ;  /* 0x0000008600da7202 */ /* 0x010fe20000000f00 */
[----:B--2---:R-:W-:Y:S01]  /*e360*/  HMMA.16816.F32 R8, R44, R32, R8 ;  /* 0x000000202c08723c */ /* 0x004fe20000001808 */
[----:B-----5:R-:W-:-:S05]  /*e370*/  F2FP.PACK_AB R54, R93, R94 ;  /* 0x0000005e5d36723e */ /* 0x020fca00000000ff */
[----:B------:R-:W2:Y:S01]  /*e380*/  MUFU.EX2 R67, R67 ;  /* 0x0000004300437308 */ /* 0x000ea20000000800 */
[----:B------:R-:W-:Y:S02]  /*e390*/  FADD.FTZ R113, R93, R113 ;  /* 0x000000715d717221 */ /* 0x000fe40000010000 */
[----:B------:R-:W-:Y:S01]  /*e3a0*/  FADD.FTZ R109, R218, R109 ;  /* 0x0000006dda6d7221 */ /* 0x000fe20000010000 */
[----:B------:R-:W-:Y:S04]  /*e3b0*/  HMMA.16816.F32 R12, R44, R34, R12 ;  /* 0x000000222c0c723c */ /* 0x000fe8000000180c */
[----:B------:R-:W3:Y:S01]  /*e3c0*/  MUFU.EX2 R66, R66 ;  /* 0x0000004200427308 */ /* 0x000ee20000000800 */
[----:B-1----:R-:W-:-:S03]  /*e3d0*/  FADD.FTZ R111, R68, R111 ;  /* 0x0000006f446f7221 */ /* 0x002fc60000010000 */
[C---:B------:R-:W-:Y:S04]  /*e3e0*/  HMMA.16816.F32 R16, R44.reuse, R36, R16 ;  /* 0x000000242c10723c */ /* 0x040fe80000001810 */
[----:B------:R-:W1:Y:S01]  /*e3f0*/  MUFU.EX2 R65, R65 ;  /* 0x0000004100417308 */ /* 0x000e620000000800 */
[C---:B--2---:R-:W-:Y:S01]  /*e400*/  F2FP.PACK_AB R53, R67.reuse, R68 ;  /* 0x000000444335723e */ /* 0x044fe200000000ff */
[----:B------:R-:W-:Y:S02]  /*e410*/  FADD.FTZ R111, R67, R111 ;  /* 0x0000006f436f7221 */ /* 0x000fe40000010000 */
[----:B------:R-:W-:Y:S01]  /*e420*/  HMMA.16816.F32 R20, R44, R38, R20 ;  /* 0x000000262c14723c */ /* 0x000fe20000001814 */
[----:B------:R-:W2:Y:S03]  /*e430*/  LDSM.16.MT88.4 R44, [R192+0x5000] ;  /* 0x00500000c02c783b */ /* 0x000ea60000004200 */
[----:B------:R-:W-:Y:S01]  /*e440*/  MUFU.EX2 R252, R252 ;  /* 0x000000fc00fc7308 */ /* 0x000fe20000000800 */
[----:B---3--:R-:W-:-:S07]  /*e450*/  FADD.FTZ R111, R66, R111 ;  /* 0x0000006f426f7221 */ /* 0x008fce0000010000 */
[----:B------:R-:W-:Y:S01]  /*e460*/  MUFU.EX2 R249, R249 ;  /* 0x000000f900f97308 */ /* 0x000fe20000000800 */
[C---:B-1----:R-:W-:Y:S01]  /*e470*/  F2FP.PACK_AB R55, R65.reuse, R66 ;  /* 0x000000424137723e */ /* 0x042fe200000000ff */
[----:B------:R-:W-:-:S06]  /*e480*/  FADD.FTZ R111, R65, R111 ;  /* 0x0000006f416f7221 */ /* 0x000fcc0000010000 */
[----:B------:R-:W1:Y:S01]  /*e490*/  MUFU.EX2 R248, R248 ;  /* 0x000000f800f87308 */ /* 0x000e620000000800 */
[C---:B------:R-:W-:Y:S07]  /*e4a0*/  HMMA.16816.F32 R24, R52.reuse, R32, R24 ;  /* 0x000000203418723c */ /* 0x040fee0000001818 */
[----:B------:R-:W-:Y:S01]  /*e4b0*/  MUFU.EX2 R247, R247 ;  /* 0x000000f700f77308 */ /* 0x000fe20000000800 */
[----:B------:R-:W-:Y:S01]  /*e4c0*/  FFMA.FTZ R32, R156, c[0x0][0x23c], -R226 ;  /* 0x00008f009c207a23 */ /* 0x000fe200000108e2 */
[----:B------:R-:W-:Y:S01]  /*e4d0*/  HMMA.16816.F32 R28, R52, R34, R28 ;  /* 0x00000022341c723c */ /* 0x000fe2000000181c */
[----:B------:R-:W-:Y:S01]  /*e4e0*/  MOV R226, R132 ;  /* 0x0000008400e27202 */ /* 0x000fe20000000f00 */
[----:B------:R-:W-:Y:S01]  /*e4f0*/  FFMA.FTZ R132, R214, c[0x0][0x23c], -R215 ;  /* 0x00008f00d6847a23 */ /* 0x000fe200000108d7 */
[----:B------:R-:W-:-:S03]  /*e500*/  MOV R215, R135 ;  /* 0x0000008700d77202 */ /* 0x000fc60000000f00 */
[----:B------:R-:W3:Y:S01]  /*e510*/  MUFU.EX2 R246, R246 ;  /* 0x000000f600f67308 */ /* 0x000ee20000000800 */
[----:B-1----:R-:W-:Y:S01]  /*e520*/  F2FP.PACK_AB R33, R248, R249 ;  /* 0x000000f9f821723e */ /* 0x002fe200000000ff */
[----:B------:R-:W-:Y:S01]  /*e530*/  HMMA.16816.F32 R40, R52, R36, R40 ;  /* 0x000000243428723c */ /* 0x000fe20000001828 */
[----:B------:R-:W-:Y:S01]  /*e540*/  F2FP.PACK_AB R34, R137, R252 ;  /* 0x000000fc8922723e */ /* 0x000fe200000000ff */
[----:B------:R-:W-:-:S04]  /*e550*/  FADD.FTZ R109, R215, R109 ;  /* 0x0000006dd76d7221 */ /* 0x000fc80000010000 */
[----:B------:R1:W-:Y:S01]  /*e560*/  MUFU.EX2 R138, R32 ;  /* 0x00000020008a7308 */ /* 0x0003e20000000800 */
[----:B------:R-:W-:Y:S01]  /*e570*/  FADD.FTZ R109, R252, R109 ;  /* 0x0000006dfc6d7221 */ /* 0x000fe20000010000 */
[----:B------:R-:W-:Y:S01]  /*e580*/  HMMA.16816.F32 R4, R52, R38, R4 ;  /* 0x000000263404723c */ /* 0x000fe20000001804 */
[----:B------:R-:W-:Y:S01]  /*e590*/  LDSM.16.MT88.4 R36, [R191+0x5400] ;  /* 0x00540000bf24783b */ /* 0x000fe20000004200 */
[----:B---3--:R-:W-:-:S04]  /*e5a0*/  F2FP.PACK_AB R35, R246, R247 ;  /* 0x000000f7f623723e */ /* 0x008fc800000000ff */
[----:B------:R-:W3:Y:S01]  /*e5b0*/  MUFU.EX2 R92, R92 ;  /* 0x0000005c005c7308 */ /* 0x000ee20000000800 */
[----:B-1----:R-:W-:-:S07]  /*e5c0*/  F2FP.PACK_AB R32, R135, R134 ;  /* 0x000000868720723e */ /* 0x002fce00000000ff */
[----:B------:R-:W1:Y:S01]  /*e5d0*/  MUFU.EX2 R91, R91 ;  /* 0x0000005b005b7308 */ /* 0x000e620000000800 */
[C---:B--2---:R-:W-:Y:S07]  /*e5e0*/  HMMA.16816.F32 R8, R32.reuse, R44, R8 ;  /* 0x0000002c2008723c */ /* 0x044fee0000001808 */
[----:B------:R-:W2:Y:S01]  /*e5f0*/  MUFU.EX2 R90, R90 ;  /* 0x0000005a005a7308 */ /* 0x000ea20000000800 */
[----:B---3--:R-:W-:Y:S01]  /*e600*/  FADD.FTZ R113, R92, R113 ;  /* 0x000000715c717221 */ /* 0x008fe20000010000 */
[C---:B------:R-:W-:Y:S06]  /*e610*/  HMMA.16816.F32 R12, R32.reuse, R46, R12 ;  /* 0x0000002e200c723c */ /* 0x040fec000000180c */
[----:B------:R-:W3:Y:S01]  /*e620*/  MUFU.EX2 R89, R89 ;  /* 0x0000005900597308 */ /* 0x000ee20000000800 */
[C---:B-1----:R-:W-:Y:S01]  /*e630*/  F2FP.PACK_AB R52, R91.reuse, R92 ;  /* 0x0000005c5b34723e */ /* 0x042fe200000000ff */
[----:B------:R-:W-:Y:S01]  /*e640*/  FADD.FTZ R113, R91, R113 ;  /* 0x000000715b717221 */ /* 0x000fe20000010000 */
[----:B------:R-:W-:Y:S05]  /*e650*/  HMMA.16816.F32 R16, R32, R48, R16 ;  /* 0x000000302010723c */ /* 0x000fea0000001810 */
[----:B------:R-:W1:Y:S01]  /*e660*/  MUFU.EX2 R64, R64 ;  /* 0x0000004000407308 */ /* 0x000e620000000800 */
[----:B--2---:R-:W-:-:S02]  /*e670*/  FADD.FTZ R113, R90, R113 ;  /* 0x000000715a717221 */ /* 0x004fc40000010000 */
[----:B------:R-:W-:Y:S01]  /*e680*/  HMMA.16816.F32 R20, R32, R50, R20 ;  /* 0x000000322014723c */ /* 0x000fe20000001814 */
[----:B------:R-:W2:Y:S04]  /*e690*/  LDSM.16.MT88.4 R32, [R192+0x5400] ;  /* 0x00540000c020783b */ /* 0x000ea80000004200 */
[----:B------:R-:W4:Y:S01]  /*e6a0*/  MUFU.EX2 R63, R63 ;  /* 0x0000003f003f7308 */ /* 0x000f220000000800 */
[C---:B---3--:R-:W-:Y:S01]  /*e6b0*/  F2FP.PACK_AB R54, R89.reuse, R90 ;  /* 0x0000005a5936723e */ /* 0x048fe200000000ff */
[----:B------:R-:W-:-:S06]  /*e6c0*/  FADD.FTZ R113, R89, R113 ;  /* 0x0000007159717221 */ /* 0x000fcc0000010000 */
[----:B------:R-:W3:Y:S01]  /*e6d0*/  MUFU.EX2 R62, R62 ;  /* 0x0000003e003e7308 */ /* 0x000ee20000000800 */
[----:B-1----:R-:W-:-:S07]  /*e6e0*/  FADD.FTZ R111, R64, R111 ;  /* 0x0000006f406f7221 */ /* 0x002fce0000010000 */
[----:B------:R-:W1:Y:S01]  /*e6f0*/  MUFU.EX2 R61, R61 ;  /* 0x0000003d003d7308 */ /* 0x000e620000000800 */
[C---:B----4-:R-:W-:Y:S01]  /*e700*/  F2FP.PACK_AB R53, R63.reuse, R64 ;  /* 0x000000403f35723e */ /* 0x050fe200000000ff */
[----:B------:R-:W-:-:S06]  /*e710*/  FADD.FTZ R111, R63, R111 ;  /* 0x0000006f3f6f7221 */ /* 0x000fcc0000010000 */
[----:B------:R-:W-:Y:S01]  /*e720*/  MUFU.EX2 R245, R245 ;  /* 0x000000f500f57308 */ /* 0x000fe20000000800 */
[----:B---3--:R-:W-:-:S07]  /*e730*/  FADD.FTZ R111, R62, R111 ;  /* 0x0000006f3e6f7221 */ /* 0x008fce0000010000 */
[----:B------:R-:W3:Y:S01]  /*e740*/  MUFU.EX2 R244, R244 ;  /* 0x000000f400f47308 */ /* 0x000ee20000000800 */
[C---:B-1----:R-:W-:Y:S01]  /*e750*/  F2FP.PACK_AB R55, R61.reuse, R62 ;  /* 0x0000003e3d37723e */ /* 0x042fe200000000ff */
[----:B------:R-:W-:-:S06]  /*e760*/  FADD.FTZ R111, R61, R111 ;  /* 0x0000006f3d6f7221 */ /* 0x000fcc0000010000 */
[----:B------:R-:W-:Y:S01]  /*e770*/  MUFU.EX2 R243, R243 ;  /* 0x000000f300f37308 */ /* 0x000fe20000000800 */
[C---:B------:R-:W-:Y:S07]  /*e780*/  HMMA.16816.F32 R40, R52.reuse, R48, R40 ;  /* 0x000000303428723c */ /* 0x040fee0000001828 */
[----:B------:R-:W1:Y:S01]  /*e790*/  MUFU.EX2 R251, R251 ;  /* 0x000000fb00fb7308 */ /* 0x000e620000000800 */
[----:B------:R-:W-:Y:S01]  /*e7a0*/  HMMA.16816.F32 R4, R52, R50, R4 ;  /* 0x000000323404723c */ /* 0x000fe20000001804 */
[----:B---3--:R-:W-:-:S06]  /*e7b0*/  F2FP.PACK_AB R48, R244, R245 ;  /* 0x000000f5f430723e */ /* 0x008fcc00000000ff */
[----:B------:R-:W-:Y:S01]  /*e7c0*/  MUFU.EX2 R242, R242 ;  /* 0x000000f200f27308 */ /* 0x000fe20000000800 */
[C---:B------:R-:W-:Y:S07]  /*e7d0*/  HMMA.16816.F32 R24, R52.reuse, R44, R24 ;  /* 0x0000002c3418723c */ /* 0x040fee0000001818 */
[----:B------:R-:W3:Y:S01]  /*e7e0*/  MUFU.EX2 R241, R241 ;  /* 0x000000f100f17308 */ /* 0x000ee20000000800 */
[----:B-1----:R-:W-:Y:S01]  /*e7f0*/  F2FP.PACK_AB R50, R251, R243 ;  /* 0x000000f3fb32723e */ /* 0x002fe200000000ff */
[----:B------:R-:W-:Y:S01]  /*e800*/  HMMA.16816.F32 R28, R52, R46, R28 ;  /* 0x0000002e341c723c */ /* 0x000fe2000000181c */
[----:B------:R-:W1:Y:S05]  /*e810*/  LDSM.16.MT88.4 R44, [R192+0x5800] ;  /* 0x00580000c02c783b */ /* 0x000e6a0000004200 */
[----:B------:R-:W-:Y:S08]  /*e820*/  MUFU.EX2 R238, R238 ;  /* 0x000000ee00ee7308 */ /* 0x000ff00000000800 */
[----:B------:R-:W4:Y:S01]  /*e830*/  MUFU.EX2 R237, R237 ;  /* 0x000000ed00ed7308 */ /* 0x000f220000000800 */
[----:B---3--:R-:W-:-:S07]  /*e840*/  F2FP.PACK_AB R49, R241, R242 ;  /* 0x000000f2f131723e */ /* 0x008fce00000000ff */
[----:B------:R-:W3:Y:S01]  /*e850*/  MUFU.EX2 R88, R88 ;  /* 0x0000005800587308 */ /* 0x000ee20000000800 */
[----:B----4-:R-:W-:-:S07]  /*e860*/  F2FP.PACK_AB R51, R237, R238 ;  /* 0x000000eeed33723e */ /* 0x010fce00000000ff */
[----:B------:R-:W4:Y:S01]  /*e870*/  MUFU.EX2 R87, R87 ;  /* 0x0000005700577308 */ /* 0x000f220000000800 */
[----:B--2---:R-:W-:Y:S01]  /*e880*/  HMMA.16816.F32 R8, R48, R32, R8 ;  /* 0x000000203008723c */ /* 0x004fe20000001808 */
[----:B---3--:R-:W-:-:S06]  /*e890*/  FADD.FTZ R113, R88, R113 ;  /* 0x0000007158717221 */ /* 0x008fcc0000010000 */
[----:B------:R-:W2:Y:S01]  /*e8a0*/  MUFU.EX2 R86, R86 ;  /* 0x0000005600567308 */ /* 0x000ea20000000800 */
[C---:B------:R-:W-:Y:S07]  /*e8b0*/  HMMA.16816.F32 R12, R48.reuse, R34, R12 ;  /* 0x00000022300c723c */ /* 0x040fee000000180c */
[----:B------:R-:W3:Y:S01]  /*e8c0*/  MUFU.EX2 R85, R85 ;  /* 0x0000005500557308 */ /* 0x000ee20000000800 */
[C---:B----4-:R-:W-:Y:S01]  /*e8d0*/  F2FP.PACK_AB R52, R87.reuse, R88 ;  /* 0x000000585734723e */ /* 0x050fe200000000ff */
[----:B------:R-:W-:Y:S01]  /*e8e0*/  FADD.FTZ R113, R87, R113 ;  /* 0x0000007157717221 */ /* 0x000fe20000010000 */
[----:B------:R-:W-:Y:S05]  /*e8f0*/  HMMA.16816.F32 R16, R48, R36, R16 ;  /* 0x000000243010723c */ /* 0x000fea0000001810 */
[----:B------:R-:W4:Y:S01]  /*e900*/  MUFU.EX2 R60, R60 ;  /* 0x0000003c003c7308 */ /* 0x000f220000000800 */
[----:B--2---:R-:W-:-:S02]  /*e910*/  FADD.FTZ R113, R86, R113 ;  /* 0x0000007156717221 */ /* 0x004fc40000010000 */
[----:B------:R-:W-:Y:S01]  /*e920*/  HMMA.16816.F32 R20, R48, R38, R20 ;  /* 0x000000263014723c */ /* 0x000fe20000001814 */
[----:B------:R-:W2:Y:S04]  /*e930*/  LDSM.16.MT88.4 R48, [R191+0x5800] ;  /* 0x00580000bf30783b */ /* 0x000ea80000004200 */
[----:B------:R-:W5:Y:S01]  /*e940*/  MUFU.EX2 R59, R59 ;  /* 0x0000003b003b7308 */ /* 0x000f620000000800 */
[C---:B---3--:R-:W-:Y:S01]  /*e950*/  F2FP.PACK_AB R54, R85.reuse, R86 ;  /* 0x000000565536723e */ /* 0x048fe200000000ff */
[----:B------:R-:W-:-:S06]  /*e960*/  FADD.FTZ R113, R85, R113 ;  /* 0x0000007155717221 */ /* 0x000fcc0000010000 */
[----:B------:R-:W3:Y:S01]  /*e970*/  MUFU.EX2 R58, R58 ;  /* 0x0000003a003a7308 */ /* 0x000ee20000000800 */
[----:B----4-:R-:W-:-:S07]  /*e980*/  FADD.FTZ R111, R60, R111 ;  /* 0x0000006f3c6f7221 */ /* 0x010fce0000010000 */
[----:B------:R-:W4:Y:S01]  /*e990*/  MUFU.EX2 R57, R57 ;  /* 0x0000003900397308 */ /* 0x000f220000000800 */
[C---:B-----5:R-:W-:Y:S01]  /*e9a0*/  F2FP.PACK_AB R53, R59.reuse, R60 ;  /* 0x0000003c3b35723e */ /* 0x060fe200000000ff */
[----:B------:R-:W-:-:S06]  /*e9b0*/  FADD.FTZ R111, R59, R111 ;  /* 0x0000006f3b6f7221 */ /* 0x000fcc0000010000 */
[----:B------:R-:W-:Y:S01]  /*e9c0*/  MUFU.EX2 R234, R234 ;  /* 0x000000ea00ea7308 */ /* 0x000fe20000000800 */
[----:B---3--:R-:W-:-:S07]  /*e9d0*/  FADD.FTZ R111, R58, R111 ;  /* 0x0000006f3a6f7221 */ /* 0x008fce0000010000 */
[----:B------:R-:W3:Y:S01]  /*e9e0*/  MUFU.EX2 R233, R233 ;  /* 0x000000e900e97308 */ /* 0x000ee20000000800 */
[C---:B----4-:R-:W-:Y:S01]  /*e9f0*/  F2FP.PACK_AB R55, R57.reuse, R58 ;  /* 0x0000003a3937723e */ /* 0x050fe200000000ff */
[----:B------:R-:W-:-:S06]  /*ea00*/  FADD.FTZ R111, R57, R111 ;  /* 0x0000006f396f7221 */ /* 0x000fcc0000010000 */
[----:B------:R-:W-:Y:S01]  /*ea10*/  MUFU.EX2 R230, R230 ;  /* 0x000000e600e67308 */ /* 0x000fe20000000800 */
[C---:B------:R-:W-:Y:S07]  /*ea20*/  HMMA.16816.F32 R24, R52.reuse, R32, R24 ;  /* 0x000000203418723c */ /* 0x040fee0000001818 */
[----:B------:R-:W4:Y:S01]  /*ea30*/  MUFU.EX2 R228, R228 ;  /* 0x000000e400e47308 */ /* 0x000f220000000800 */
[----:B------:R-:W-:Y:S01]  /*ea40*/  HMMA.16816.F32 R28, R52, R34, R28 ;  /* 0x00000022341c723c */ /* 0x000fe2000000181c */
[----:B---3--:R-:W-:-:S06]  /*ea50*/  F2FP.PACK_AB R32, R233, R234 ;  /* 0x000000eae920723e */ /* 0x008fcc00000000ff */
[----:B------:R3:W-:Y:S01]  /*ea60*/  MUFU.EX2 R225, R227 ;  /* 0x000000e300e17308 */ /* 0x0007e20000000800 */
[C---:B------:R-:W-:Y:S07]  /*ea70*/  HMMA.16816.F32 R40, R52.reuse, R36, R40 ;  /* 0x000000243428723c */ /* 0x040fee0000001828 */
[----:B------:R-:W5:Y:S01]  /*ea80*/  MUFU.EX2 R214, R220 ;  /* 0x000000dc00d67308 */ /* 0x000f620000000800 */
[----:B------:R-:W-:Y:S01]  /*ea90*/  HMMA.16816.F32 R4, R52, R38, R4 ;  /* 0x000000263404723c */ /* 0x000fe20000001804 */
[----:B----4-:R-:W-:-:S06]  /*eaa0*/  F2FP.PACK_AB R34, R228, R230 ;  /* 0x000000e6e422723e */ /* 0x010fcc00000000ff */
[----:B------:R-:W-:Y:S01]  /*eab0*/  MUFU.EX2 R180, R180 ;  /* 0x000000b400b47308 */ /* 0x000fe20000000800 */
[----:B---3--:R-:W-:Y:S01]  /*eac0*/  MOV R227, R138 ;  /* 0x0000008a00e37202 */ /* 0x008fe20000000f00 */
[--C-:B------:R-:W-:Y:S02]  /*ead0*/  FFMA.FTZ R52, R170, c[0x0][0x23c], -R129.reuse ;  /* 0x00008f00aa347a23 */ /* 0x100fe40000010881 */
[----:B------:R-:W-:-:S04]  /*eae0*/  FFMA.FTZ R53, R169, c[0x0][0x23c], -R129 ;  /* 0x00008f00a9357a23 */ /* 0x000fc80000010881 */
[----:B------:R-:W3:Y:S01]  /*eaf0*/  MUFU.EX2 R177, R177 ;  /* 0x000000b100b17308 */ /* 0x000ee20000000800 */
[----:B-----5:R-:W-:Y:S02]  /*eb00*/  F2FP.PACK_AB R33, R214, R225 ;  /* 0x000000e1d621723e */ /* 0x020fe400000000ff */
[----:B------:R-:W-:-:S05]  /*eb10*/  MOV R220, R137 ;  /* 0x0000008900dc7202 */ /* 0x000fca0000000f00 */
[----:B------:R-:W4:Y:S01]  /*eb20*/  MUFU.EX2 R84, R84 ;  /* 0x0000005400547308 */ /* 0x000f220000000800 */
[----:B------:R-:W-:-:S04]  /*eb30*/  FADD.FTZ R109, R220, R109 ;  /* 0x0000006ddc6d7221 */ /* 0x000fc80000010000 */
[----:B------:R-:W-:-:S03]  /*eb40*/  FADD.FTZ R109, R245, R109 ;  /* 0x0000006df56d7221 */ /* 0x000fc60000010000 */
[----:B------:R-:W5:Y:S01]  /*eb50*/  MUFU.EX2 R83, R83 ;  /* 0x0000005300537308 */ /* 0x000f620000000800 */
[----:B---3--:R-:W-:Y:S01]  /*eb60*/  F2FP.PACK_AB R35, R177, R180 ;  /* 0x000000b4b123723e */ /* 0x008fe200000000ff */
[----:B------:R-:W-:-:S04]  /*eb70*/  FADD.FTZ R109, R244, R109 ;  /* 0x0000006df46d7221 */ /* 0x000fc80000010000 */
[----:B------:R-:W-:Y:S02]  /*eb80*/  FADD.FTZ R109, R243, R109 ;  /* 0x0000006df36d7221 */ /* 0x000fe40000010000 */
[----:B------:R-:W3:Y:S01]  /*eb90*/  MUFU.EX2 R82, R82 ;  /* 0x0000005200527308 */ /* 0x000ee20000000800 */
[C---:B-1----:R-:W-:Y:S01]  /*eba0*/  HMMA.16816.F32 R8, R32.reuse, R44, R8 ;  /* 0x0000002c2008723c */ /* 0x042fe20000001808 */
[----:B------:R-:W-:Y:S02]  /*ebb0*/  FADD.FTZ R109, R251, R109 ;  /* 0x0000006dfb6d7221 */ /* 0x000fe40000010000 */
[----:B----4-:R-:W-:Y:S02]  /*ebc0*/  FADD.FTZ R113, R84, R113 ;  /* 0x0000007154717221 */ /* 0x010fe40000010000 */
[----:B------:R-:W-:Y:S02]  /*ebd0*/  FADD.FTZ R109, R234, R109 ;  /* 0x0000006dea6d7221 */ /* 0x000fe40000010000 */
[----:B------:R-:W1:Y:S01]  /*ebe0*/  MUFU.EX2 R81, R81 ;  /* 0x0000005100517308 */ /* 0x000e620000000800 */
[----:B------:R-:W-:Y:S01]  /*ebf0*/  HMMA.16816.F32 R12, R32, R46, R12 ;  /* 0x0000002e200c723c */ /* 0x000fe2000000180c */
[----:B-----5:R-:W-:-:S02]  /*ec00*/  FADD.FTZ R113, R83, R113 ;  /* 0x0000007153717221 */ /* 0x020fc40000010000 */
[----:B------:R-:W-:-:S04]  /*ec10*/  FADD.FTZ R109, R233, R109 ;  /* 0x0000006de96d7221 */ /* 0x000fc80000010000 */
[----:B------:R-:W4:Y:S01]  /*ec20*/  MUFU.EX2 R219, R219 ;  /* 0x000000db00db7308 */ /* 0x000f220000000800 */
[----:B--2---:R-:W-:Y:S01]  /*ec30*/  HMMA.16816.F32 R16, R32, R48, R16 ;  /* 0x000000302010723c */ /* 0x004fe20000001810 */
[----:B---3--:R-:W-:Y:S02]  /*ec40*/  FADD.FTZ R113, R82, R113 ;  /* 0x0000007152717221 */ /* 0x008fe40000010000 */
[----:B------:R-:W-:-:S04]  /*ec50*/  FADD.FTZ R109, R230, R109 ;  /* 0x0000006de66d7221 */ /* 0x000fc80000010000 */
[----:B------:R2:W3:Y:S01]  /*ec60*/  MUFU.EX2 R181, R229 ;  /* 0x000000e500b57308 */ /* 0x0004e20000000800 */
[----:B------:R-:W-:Y:S01]  /*ec70*/  HMMA.16816.F32 R20, R32, R50, R20 ;  /* 0x000000322014723c */ /* 0x000fe20000001814 */
[----:B-1----:R-:W-:Y:S02]  /*ec80*/  FADD.FTZ R113, R81, R113 ;  /* 0x0000007151717221 */ /* 0x002fe40000010000 */
[----:B------:R-:W-:-:S04]  /*ec90*/  FADD.FTZ R109, R228, R109 ;  /* 0x0000006de46d7221 */ /* 0x000fc80000010000 */
[----:B------:R1:W-:Y:S01]  /*eca0*/  MUFU.EX2 R37, R132 ;  /* 0x0000008400257308 */ /* 0x0003e20000000800 */
[----:B------:R-:W-:Y:S01]  /*ecb0*/  F2FP.PACK_AB R32, R83, R84 ;  /* 0x000000545320723e */ /* 0x000fe200000000ff */
[----:B----4-:R-:W-:Y:S01]  /*ecc0*/  FADD.FTZ R111, R219, R111 ;  /* 0x0000006fdb6f7221 */ /* 0x010fe20000010000 */
[C---:B------:R-:W-:Y:S02]  /*ecd0*/  F2FP.PACK_AB R33, R226.reuse, R219 ;  /* 0x000000dbe221723e */ /* 0x040fe400000000ff */
[----:B------:R-:W-:Y:S01]  /*ece0*/  F2FP.PACK_AB R34, R81, R82 ;  /* 0x000000525122723e */ /* 0x000fe200000000ff */
[----:B------:R-:W-:Y:S01]  /*ecf0*/  FADD.FTZ R111, R226, R111 ;  /* 0x0000006fe26f7221 */ /* 0x000fe20000010000 */
[----:B--2---:R-:W-:Y:S01]  /*ed00*/  MOV R229, R133 ;  /* 0x0000008500e57202 */ /* 0x004fe20000000f00 */
[----:B------:R-:W2:Y:S01]  /*ed10*/  MUFU.EX2 R36, R221 ;  /* 0x000000dd00247308 */ /* 0x000ea20000000800 */
[----:B---3--:R-:W-:Y:S01]  /*ed20*/  F2FP.PACK_AB R35, R181, R227 ;  /* 0x000000e3b523723e */ /* 0x008fe200000000ff */
[----:B------:R-:W-:-:S02]  /*ed30*/  FADD.FTZ R111, R227, R111 ;  /* 0x0000006fe36f7221 */ /* 0x000fc40000010000 */
[----:B------:R-:W-:Y:S02]  /*ed40*/  FADD.FTZ R115, R229, R115 ;  /* 0x00000073e5737221 */ /* 0x000fe40000010000 */
[----:B------:R-:W-:Y:S01]  /*ed50*/  FADD.FTZ R111, R181, R111 ;  /* 0x0000006fb56f7221 */ /* 0x000fe20000010000 */
[----:B-1----:R-:W1:Y:S01]  /*ed60*/  LDSM.16.MT88.4 R132, [R191+0x5c00] ;  /* 0x005c0000bf84783b */ /* 0x002e620000004200 */
[----:B------:R-:W-:Y:S01]  /*ed70*/  FADD.FTZ R115, R249, R115 ;  /* 0x00000073f9737221 */ /* 0x000fe20000010000 */
[----:B------:R-:W-:Y:S01]  /*ed80*/  HMMA.16816.F32 R24, R32, R44, R24 ;  /* 0x0000002c2018723c */ /* 0x000fe20000001818 */
[----:B------:R-:W3:Y:S02]  /*ed90*/  MUFU.EX2 R38, R183 ;  /* 0x000000b700267308 */ /* 0x000ee40000000800 */
[----:B------:R-:W-:-:S04]  /*eda0*/  FADD.FTZ R115, R248, R115 ;  /* 0x00000073f8737221 */ /* 0x000fc80000010000 */
[----:B------:R-:W-:Y:S01]  /*edb0*/  FADD.FTZ R115, R247, R115 ;  /* 0x00000073f7737221 */ /* 0x000fe20000010000 */
[C---:B------:R-:W-:Y:S01]  /*edc0*/  HMMA.16816.F32 R40, R32.reuse, R48, R40 ;  /* 0x000000302028723c */ /* 0x040fe20000001828 */
[----:B------:R-:W4:Y:S01]  /*edd0*/  MUFU.EX2 R39, R182 ;  /* 0x000000b600277308 */ /* 0x000f220000000800 */
[----:B--2---:R-:W-:Y:S02]  /*ede0*/  FADD.FTZ R109, R36, R109 ;  /* 0x0000006d246d7221 */ /* 0x004fe40000010000 */
[----:B------:R-:W-:Y:S02]  /*edf0*/  FADD.FTZ R115, R246, R115 ;  /* 0x00000073f6737221 */ /* 0x000fe40000010000 */
[----:B------:R-:W-:Y:S02]  /*ee00*/  FADD.FTZ R109, R37, R109 ;  /* 0x0000006d256d7221 */ /* 0x000fe40000010000 */
[----:B------:R-:W-:Y:S01]  /*ee10*/  FADD.FTZ R115, R242, R115 ;  /* 0x00000073f2737221 */ /* 0x000fe20000010000 */
[----:B------:R-:W-:Y:S01]  /*ee20*/  MUFU.EX2 R52, R52 ;  /* 0x0000003400347308 */ /* 0x000fe20000000800 */
[----:B------:R-:W-:Y:S01]  /*ee30*/  HMMA.16816.F32 R28, R32, R46, R28 ;  /* 0x0000002e201c723c */ /* 0x000fe2000000181c */
[----:B---3--:R-:W-:-:S02]  /*ee40*/  FADD.FTZ R109, R38, R109 ;  /* 0x0000006d266d7221 */ /* 0x008fc40000010000 */
[----:B------:R-:W-:-:S04]  /*ee50*/  FADD.FTZ R115, R241, R115 ;  /* 0x00000073f1737221 */ /* 0x000fc80000010000 */
[----:B------:R-:W2:Y:S01]  /*ee60*/  MUFU.EX2 R53, R53 ;  /* 0x0000003500357308 */ /* 0x000ea20000000800 */
[----:B------:R-:W-:Y:S01]  /*ee70*/  HMMA.16816.F32 R4, R32, R50, R4 ;  /* 0x000000322004723c */ /* 0x000fe20000001804 */
[----:B------:R-:W-:Y:S01]  /*ee80*/  FADD.FTZ R115, R238, R115 ;  /* 0x00000073ee737221 */ /* 0x000fe20000010000 */
[C---:B----4-:R-:W-:Y:S01]  /*ee90*/  F2FP.PACK_AB R138, R39.reuse, R38 ;  /* 0x00000026278a723e */ /* 0x050fe200000000ff */
[----:B------:R-:W-:Y:S02]  /*eea0*/  FADD.FTZ R216, R39, R109 ;  /* 0x0000006d27d87221 */ /* 0x000fe40000010000 */
[----:B------:R-:W-:Y:S02]  /*eeb0*/  FADD.FTZ R115, R237, R115 ;  /* 0x00000073ed737221 */ /* 0x000fe40000010000 */
[----:B------:R-:W-:Y:S02]  /*eec0*/  MUFU.EX2 R44, R168 ;  /* 0x000000a8002c7308 */ /* 0x000fe40000000800 */
[----:B------:R-:W-:-:S04]  /*eed0*/  FADD.FTZ R115, R225, R115 ;  /* 0x00000073e1737221 */ /* 0x000fc80000010000 */
[----:B------:R-:W-:Y:S02]  /*eee0*/  FADD.FTZ R115, R214, R115 ;  /* 0x00000073d6737221 */ /* 0x000fe40000010000 */
[----:B------:R-:W3:Y:S01]  /*eef0*/  MUFU.EX2 R209, R123 ;  /* 0x0000007b00d17308 */ /* 0x000ee20000000800 */
[----:B--2---:R-:W-:Y:S01]  /*ef00*/  F2FP.PACK_AB R137, R53, R52 ;  /* 0x000000343589723e */ /* 0x004fe200000000ff */
[----:B------:R-:W-:-:S04]  /*ef10*/  FADD.FTZ R115, R180, R115 ;  /* 0x00000073b4737221 */ /* 0x000fc80000010000 */
[----:B------:R-:W-:Y:S02]  /*ef20*/  FADD.FTZ R115, R177, R115 ;  /* 0x00000073b1737221 */ /* 0x000fe40000010000 */
[----:B------:R-:W2:Y:S02]  /*ef30*/  MUFU.EX2 R80, R80 ;  /* 0x0000005000507308 */ /* 0x000ea40000000800 */
[----:B------:R-:W-:-:S04]  /*ef40*/  FADD.FTZ R115, R52, R115 ;  /* 0x0000007334737221 */ /* 0x000fc80000010000 */
[----:B------:R-:W-:Y:S02]  /*ef50*/  FADD.FTZ R115, R53, R115 ;  /* 0x0000007335737221 */ /* 0x000fe40000010000 */
[----:B------:R-:W4:Y:S01]  /*ef60*/  MUFU.EX2 R79, R79 ;  /* 0x0000004f004f7308 */ /* 0x000f220000000800 */
[----:B---3--:R-:W-:Y:S01]  /*ef70*/  F2FP.PACK_AB R139, R209, R44 ;  /* 0x0000002cd18b723e */ /* 0x008fe200000000ff */
[----:B------:R-:W-:-:S04]  /*ef80*/  FADD.FTZ R115, R44, R115 ;  /* 0x000000732c737221 */ /* 0x000fc80000010000 */
[----:B------:R-:W-:Y:S02]  /*ef90*/  FADD.FTZ R209, R209, R115 ;  /* 0x00000073d1d17221 */ /* 0x000fe40000010000 */
[----:B------:R-:W3:Y:S01]  /*efa0*/  MUFU.EX2 R78, R78 ;  /* 0x0000004e004e7308 */ /* 0x000ee20000000800 */
[----:B--2---:R-:W-:-:S07]  /*efb0*/  FADD.FTZ R113, R80, R113 ;  /* 0x0000007150717221 */ /* 0x004fce0000010000 */
[----:B------:R-:W2:Y:S01]  /*efc0*/  MUFU.EX2 R77, R77 ;  /* 0x0000004d004d7308 */ /* 0x000ea20000000800 */
[----:B----4-:R-:W-:-:S07]  /*efd0*/  FADD.FTZ R113, R79, R113 ;  /* 0x000000714f717221 */ /* 0x010fce0000010000 */
[----:B------:R4:W5:Y:S01]  /*efe0*/  MUFU.EX2 R45, R136 ;  /* 0x00000088002d7308 */ /* 0x0009620000000800 */
[----:B---3--:R-:W-:-:S07]  /*eff0*/  FADD.FTZ R113, R78, R113 ;  /* 0x000000714e717221 */ /* 0x008fce0000010000 */
[----:B------:R-:W3:Y:S01]  /*f000*/  MUFU.EX2 R224, R224 ;  /* 0x000000e000e07308 */ /* 0x000ee20000000800 */
[----:B--2---:R-:W-:-:S07]  /*f010*/  FADD.FTZ R218, R77, R113 ;  /* 0x000000714dda7221 */ /* 0x004fce0000010000 */
[----:B------:R-:W2:Y:S01]  /*f020*/  MUFU.EX2 R223, R223 ;  /* 0x000000df00df7308 */ /* 0x000ea20000000800 */
[----:B----4-:R-:W-:Y:S01]  /*f030*/  F2FP.PACK_AB R136, R37, R36 ;  /* 0x000000242588723e */ /* 0x010fe200000000ff */
[----:B-----5:R-:W-:Y:S01]  /*f040*/  FADD.FTZ R111, R45, R111 ;  /* 0x0000006f2d6f7221 */ /* 0x020fe20000010000 */
[----:B------:R-:W-:-:S05]  /*f050*/  MOV R36, R107 ;  /* 0x0000006b00247202 */ /* 0x000fca0000000f00 */
[----:B------:R-:W4:Y:S01]  /*f060*/  MUFU.EX2 R222, R222 ;  /* 0x000000de00de7308 */ /* 0x000f220000000800 */
[----:B------:R-:W-:Y:S01]  /*f070*/  HMMA.16816.F32 R156, R136, R148, R8 ;  /* 0x00000094889c723c */ /* 0x000fe20000001808 */
[----:B---3--:R-:W-:-:S06]  /*f080*/  FADD.FTZ R111, R224, R111 ;  /* 0x0000006fe06f7221 */ /* 0x008fcc0000010000 */
[----:B------:R-:W-:Y:S01]  /*f090*/  F2FP.PACK_AB R8, R79, R80 ;  /* 0x000000504f08723e */ /* 0x000fe200000000ff */
[----:B------:R-:W-:Y:S01]  /*f0a0*/  HMMA.16816.F32 R152, R136, R150, R12 ;  /* 0x000000968898723c */ /* 0x000fe2000000180c */
[----:B------:R-:W-:Y:S01]  /*f0b0*/  F2FP.PACK_AB R9, R224, R45 ;  /* 0x0000002de009723e */ /* 0x000fe200000000ff */
[----:B--2---:R-:W-:Y:S01]  /*f0c0*/  FADD.FTZ R111, R223, R111 ;  /* 0x0000006fdf6f7221 */ /* 0x004fe20000010000 */
[----:B------:R-:W-:Y:S02]  /*f0d0*/  F2FP.PACK_AB R10, R77, R78 ;  /* 0x0000004e4d0a723e */ /* 0x000fe400000000ff */
[----:B----4-:R-:W-:-:S03]  /*f0e0*/  F2FP.PACK_AB R11, R222, R223 ;  /* 0x000000dfde0b723e */ /* 0x010fc600000000ff */
[----:B-1----:R-:W-:Y:S01]  /*f0f0*/  HMMA.16816.F32 R140, R136, R132, R16 ;  /* 0x00000084888c723c */ /* 0x002fe20000001810 */
[----:B------:R-:W-:-:S07]  /*f100*/  FADD.FTZ R217, R222, R111 ;  /* 0x0000006fded97221 */ /* 0x000fce0000010000 */
[----:B------:R-:W-:Y:S08]  /*f110*/  HMMA.16816.F32 R136, R136, R134, R20 ;  /* 0x000000868888723c */ /* 0x000ff00000001814 */
[C---:B------:R-:W-:Y:S08]  /*f120*/  HMMA.16816.F32 R160, R8.reuse, R148, R24 ;  /* 0x0000009408a0723c */ /* 0x040ff00000001818 */
[C---:B------:R-:W-:Y:S08]  /*f130*/  HMMA.16816.F32 R144, R8.reuse, R132, R40 ;  /* 0x000000840890723c */ /* 0x040ff00000001828 */
[C---:B------:R-:W-:Y:S08]  /*f140*/  HMMA.16816.F32 R148, R8.reuse, R150, R28 ;  /* 0x000000960894723c */ /* 0x040ff0000000181c */
[----:B------:R-:W-:Y:S08]  /*f150*/  HMMA.16816.F32 R132, R8, R134, R4 ;  /* 0x000000860884723c */ /* 0x000ff00000001804 */
.L_x_965:
        /* <DEDUP_REMOVED lines=23> */
.L_x_972:
        /* <DEDUP_REMOVED lines=19> */
[C---:B------:R-:W-:Y:S01]  /*f400*/  @!P4 IADD3.X R7, R5.reuse, UR9, RZ, P0, !PT ;  /* 0x000000090507cc10 */ /* 0x040fe200087fe4ff */
        /* <DEDUP_REMOVED lines=30> */
.L_x_970:
[----:B------:R-:W-:Y:S04]  /*f5f0*/  DEPBAR.LE SB0, 0x0 ;  /* 0x000080000000791a */ /* 0x000fe80000000000 */
[----:B------:R-:W-:Y:S01]  /*f600*/  BAR.SYNC.DEFER_BLOCKING 0x0 ;  /* 0x0000000000007b1d */ /* 0x000fe20000010000 */
[----:B------:R-:W-:Y:S04]  /*f610*/  UIADD3 UR8, UR4, -0x1, URZ ;  /* 0xffffffff04087890 */ /* 0x000fe8000fffe03f */
[----:B------:R-:W-:Y:S02]  /*f620*/  USHF.R.S32.HI UR23, URZ, 0x1f, UR8 ;  /* 0x0000001f3f177899 */ /* 0x000fe40008011408 */
[----:B------:R-:W-:Y:S01]  /*f630*/  MOV R8, UR8 ;  /* 0x0000000800087c02 */ /* 0x000fe20008000f00 */
[----:B------:R-:W-:Y:S02]  /*f640*/  UIMAD UR5, UR7, UR8, URZ ;  /* 0x00000008070572a4 */ /* 0x000fe4000f8e023f */
[----:B------:R-:W-:Y:S02]  /*f650*/  UISETP.GT.AND UP0, UPT, UR8, UR11, UPT ;  /* 0x0000000b0800728c */ /* 0x000fe4000bf04270 */
[----:B------:R-:W-:Y:S01]  /*f660*/  IMAD.WIDE.U32 R8, R8, UR18, R214 ;  /* 0x0000001208087c25 */ /* 0x000fe2000f8e00d6 */
[----:B------:R-:W-:Y:S04]  /*f670*/  UIMAD UR5, UR23, UR18, UR5 ;  /* 0x00000012170572a4 */ /* 0x000fe8000f8e0205 */
[C---:B------:R-:W-:Y:S02]  /*f680*/  @!P4 LEA R16, P3, R8.reuse, c[0x0][0x170], 0x1 ;  /* 0x00005c000810ca11 */ /* 0x040fe400078608ff */
[----:B------:R-:W-:Y:S02]  /*f690*/  IADD3 R0, R9, UR5, RZ ;  /* 0x0000000509007c10 */ /* 0x000fe4000fffe0ff */
[C---:B------:R-:W-:Y:S02]  /*f6a0*/  @!P4 IADD3 R3, P2, R8.reuse, UR20, RZ ;  /* 0x000000140803cc10 */ /* 0x040fe4000ff5e0ff */
[----:B------:R-:W-:Y:S01]  /*f6b0*/  @!P4 LEA.HI.X R17, R8, c[0x0][0x174], R0, 0x1, P3 ;  /* 0x00005d000811ca11 */ /* 0x000fe200018f0c00 */
[----:B------:R-:W-:Y:S01]  /*f6c0*/  @P4 STS.64 [R198+0x4008], RZ ;  /* 0x004008ffc6004388 */ /* 0x000fe20000000a00 */
[----:B------:R-:W-:Y:S02]  /*f6d0*/  @!P4 IADD3.X R2, R0, UR19, RZ, P2, !PT ;  /* 0x000000130002cc10 */ /* 0x000fe400097fe4ff */
[C---:B------:R-:W-:Y:S02]  /*f6e0*/  @!P4 LEA R14, P2, R3.reuse, c[0x0][0x170], 0x1 ;  /* 0x00005c00030eca11 */ /* 0x040fe400078408ff */
[----:B------:R-:W-:Y:S01]  /*f6f0*/  @!P4 IADD3 R5, P1, R8, UR21, RZ ;  /* 0x000000150805cc10 */ /* 0x000fe2000ff3e0ff */
[----:B------:R-:W-:Y:S01]  /*f700*/  @P4 STS [R198+0x4000], RZ ;  /* 0x004000ffc6004388 */ /* 0x000fe20000000800 */
[----:B------:R-:W-:Y:S02]  /*f710*/  @!P4 LEA.HI.X R15, R3, c[0x0][0x174], R2, 0x1, P2 ;  /* 0x00005d00030fca11 */ /* 0x000fe400010f0c02 */
[----:B------:R-:W-:Y:S01]  /*f720*/  @!P4 IADD3.X R4, R0, UR6, RZ, P1, !PT ;  /* 0x000000060004cc10 */ /* 0x000fe20008ffe4ff */
[----:B------:R-:W-:Y:S01]  /*f730*/  @P4 STS [R198+0x4004], RZ ;  /* 0x004004ffc6004388 */ /* 0x000fe20000000800 */
[C---:B------:R-:W-:Y:S02]  /*f740*/  @!P4 LEA R12, P1, R5.reuse, c[0x0][0x170], 0x1 ;  /* 0x00005c00050cca11 */ /* 0x040fe400078208ff */
[----:B------:R-:W-:Y:S01]  /*f750*/  @!P4 IADD3 R7, P0, R8, UR24, RZ ;  /* 0x000000180807cc10 */ /* 0x000fe2000ff1e0ff */
[----:B------:R-:W-:Y:S01]  /*f760*/  @!PT LDS RZ, [RZ] ;  /* 0x00000000fffff984 */ /* 0x000fe20000000800 */
[----:B------:R-:W-:Y:S01]  /*f770*/  @!PT LDS RZ, [RZ] ;  /* 0x00000000fffff984 */ /* 0x000fe20000000800 */
[----:B------:R-:W-:Y:S01]  /*f780*/  @!PT LDS RZ, [RZ] ;  /* 0x00000000fffff984 */ /* 0x000fe20000000800 */
[----:B------:R1:W-:Y:S01]  /*f790*/  @!P4 LDGSTS.E.BYPASS.LTC128B.128 [R198+0x4000], [R16.64] ;  /* 0x0400000010c6cfae */ /* 0x0003e2000b901d50 */
[----:B------:R-:W-:Y:S02]  /*f7a0*/  @!P4 LEA.HI.X R13, R5, c[0x0][0x174], R4, 0x1, P1 ;  /* 0x00005d00050dca11 */ /* 0x000fe400008f0c04 */
[----:B------:R-:W-:Y:S02]  /*f7b0*/  @!P4 IADD3.X R6, R0, UR26, RZ, P0, !PT ;  /* 0x0000001a0006cc10 */ /* 0x000fe400087fe4ff */
[C---:B------:R-:W-:Y:S03]  /*f7c0*/  @!P4 LEA R10, P0, R7.reuse, c[0x0][0x170], 0x1 ;  /* 0x00005c00070aca11 */ /* 0x040fe600078008ff */
[----:B------:R-:W-:Y:S01]  /*f7d0*/  @P4 STS.128 [R198+0x4800], RZ ;  /* 0x004800ffc6004388 */ /* 0x000fe20000000c00 */
[----:B------:R-:W-:Y:S02]  /*f7e0*/  @!P4 LEA.HI.X R11, R7, c[0x0][0x174], R6, 0x1, P0 ;  /* 0x00005d00070bca11 */ /* 0x000fe400000f0c06 */
[----:B------:R-:W-:Y:S05]  /*f7f0*/  PLOP3.LUT P0, PT, PT, PT, UP0, 0x80, 0x0 ;  /* 0x000000000000781c */ /* 0x000fea0003f0f008 */
        /* <DEDUP_REMOVED lines=16> */
[----:B-1----:R-:W1:Y:S08]  /*f900*/  LDSM.16.M88.4 R16, [R195+0x2000] ;  /* 0x00200000c310783b */ /* 0x002e700000000200 */
[----:B------:R-:W3:Y:S08]  /*f910*/  LDSM.16.M88.4 R124, [R196+0x1000] ;  /* 0x00100000c47c783b */ /* 0x000ef00000000200 */
[----:B------:R-:W4:Y:S08]  /*f920*/  LDSM.16.M88.4 R32, [R195+0x2400] ;  /* 0x00240000c320783b */ /* 0x000f300000000200 */
[----:B------:R-:W5:Y:S08]  /*f930*/  LDSM.16.M88.4 R48, [R195+0x2800] ;  /* 0x00280000c330783b */ /* 0x000f700000000200 */
[----:B------:R-:W1:Y:S08]  /*f940*/  LDSM.16.M88.4 R64, [R195+0x2c00] ;  /* 0x002c0000c340783b */ /* 0x000e700000000200 */
[----:B------:R-:W1:Y:S08]  /*f950*/  LDSM.16.M88.4 R80, [R195+0x3000] ;  /* 0x00300000c350783b */ /* 0x000e700000000200 */
[----:B------:R-:W1:Y:S08]  /*f960*/  LDSM.16.M88.4 R96, [R195+0x3400] ;  /* 0x00340000c360783b */ /* 0x000e700000000200 */
[----:B------:R-:W2:Y:S08]  /*f970*/  LDSM.16.M88.4 R112, [R195+0x3800] ;  /* 0x00380000c370783b */ /* 0x000eb00000000200 */
[----:B------:R-:W2:Y:S08]  /*f980*/  LDSM.16.M88.4 R168, [R195+0x3c00] ;  /* 0x003c0000c3a8783b */ /* 0x000eb00000000200 */
[----:B------:R-:W-:Y:S08]  /*f990*/  LDSM.16.M88.4 R172, [R194] ;  /* 0x00000000c2ac783b */ /* 0x000ff00000000200 */
[----:B------:R-:W4:Y:S08]  /*f9a0*/  LDSM.16.M88.4 R176, [R193] ;  /* 0x00000000c1b0783b */ /* 0x000f300000000200 */
[----:B------:R-:W5:Y:S01]  /*f9b0*/  LDSM.16.M88.4 R180, [R194+0x1000] ;  /* 0x00100000c2b4783b */ /* 0x000f620000000200 */
[-C--:B-1----:R-:W-:Y:S08]  /*f9c0*/  HMMA.16816.F32 R4, R128, R16.reuse, RZ ;  /* 0x000000108004723c */ /* 0x082ff000000018ff */
[C---:B---3--:R-:W-:Y:S08]  /*f9d0*/  HMMA.16816.F32 R8, R124.reuse, R16, RZ ;  /* 0x000000107c08723c */ /* 0x048ff000000018ff */
[-C--:B--2---:R-:W-:Y:S08]  /*f9e0*/  HMMA.16816.F32 R12, R124, R18.reuse, RZ ;  /* 0x000000127c0c723c */ /* 0x084ff000000018ff */
        /* <DEDUP_REMOVED lines=28> */
[----:B------:R-:W-:Y:S08]  /*fbb0*/  HMMA.16816.F32 R128, R128, R170, RZ ;  /* 0x000000aa8080723c */ /* 0x000ff000000018ff */
[-C--:B------:R-:W-:Y:S08]  /*fbc0*/  HMMA.16816.F32 R4, R172, R176.reuse, R4 ;  /* 0x000000b0ac04723c */ /* 0x080ff00000001804 */
[C---:B------:R-:W-:Y:S08]  /*fbd0*/  HMMA.16816.F32 R8, R180.reuse, R176, R8 ;  /* 0x000000b0b408723c */ /* 0x040ff00000001808 */
[-C--:B------:R-:W-:Y:S08]  /*fbe0*/  HMMA.16816.F32 R12, R180, R178.reuse, R12 ;  /* 0x000000b2b40c723c */ /* 0x080ff0000000180c */
[----:B------:R-:W-:Y:S01]  /*fbf0*/  FMUL.FTZ R7, R7, c[0x0][0x2ec] ;  /* 0x0000bb0007077a20 */ /* 0x000fe20000410000 */
[C---:B------:R-:W-:Y:S03]  /*fc00*/  HMMA.16816.F32 R16, R172.reuse, R178, R16 ;  /* 0x000000b2ac10723c */ /* 0x040fe60000001810 */
[----:B------:R1:W2:Y:S01]  /*fc10*/  MUFU.TANH R168, R7 ;  /* 0x0000000700a87308 */ /* 0x0002a20000002400 */
[----:B------:R-:W-:Y:S02]  /*fc20*/  FMUL.FTZ R0, R4, c[0x0][0x2ec] ;  /* 0x0000bb0004007a20 */ /* 0x000fe40000410000 */
[----:B------:R-:W-:Y:S02]  /*fc30*/  FMUL.FTZ R2, R5, c[0x0][0x2ec] ;  /* 0x0000bb0005027a20 */ /* 0x000fe40000410000 */
[----:B------:R-:W-:Y:S04]  /*fc40*/  FMUL.FTZ R3, R6, c[0x0][0x2ec] ;  /* 0x0000bb0006037a20 */ /* 0x000fe80000410000 */
[----:B------:R-:W-:Y:S01]  /*fc50*/  FMUL.FTZ R8, R8, c[0x0][0x2ec] ;  /* 0x0000bb0008087a20 */ /* 0x000fe20000410000 */
[----:B------:R-:W3:Y:S01]  /*fc60*/  MUFU.TANH R0, R0 ;  /* 0x0000000000007308 */ /* 0x000ee20000002400 */
[----:B------:R-:W-:Y:S02]  /*fc70*/  FMUL.FTZ R9, R9, c[0x0][0x2ec] ;  /* 0x0000bb0009097a20 */ /* 0x000fe40000410000 */
[----:B------:R-:W-:Y:S02]  /*fc80*/  FMUL.FTZ R10, R10, c[0x0][0x2ec] ;  /* 0x0000bb000a0a7a20 */ /* 0x000fe40000410000 */
[----:B------:R-:W-:Y:S02]  /*fc90*/  FMUL.FTZ R11, R11, c[0x0][0x2ec] ;  /* 0x0000bb000b0b7a20 */ /* 0x000fe40000410000 */
[----:B------:R-:W-:Y:S02]  /*fca0*/  FMUL.FTZ R12, R12, c[0x0][0x2ec] ;  /* 0x0000bb000c0c7a20 */ /* 0x000fe40000410000 */
[----:B------:R-:W-:Y:S01]  /*fcb0*/  FMUL.FTZ R13, R13, c[0x0][0x2ec] ;  /* 0x0000bb000d0d7a20 */ /* 0x000fe20000410000 */
[----:B------:R-:W4:Y:S01]  /*fcc0*/  MUFU.TANH R169, R8 ;  /* 0x0000000800a97308 */ /* 0x000f220000002400 */
[----:B-1----:R-:W1:Y:S09]  /*fcd0*/  LDSM.16.M88.4 R4, [R190] ;  /* 0x00000000be04783b */ /* 0x002e720000000200 */
[----:B------:R-:W1:Y:S10]  /*fce0*/  MUFU.TANH R171, R9 ;  /* 0x0000000900ab7308 */ /* 0x000e740000002400 */
[----:B------:R-:W1:Y:S10]  /*fcf0*/  MUFU.TANH R176, R10 ;  /* 0x0000000a00b07308 */ /* 0x000e740000002400 */
[----:B------:R5:W2:Y:S10]  /*fd00*/  MUFU.TANH R170, R11 ;  /* 0x0000000b00aa7308 */ /* 0x000ab40000002400 */
[----:B------:R2:W2:Y:S01]  /*fd10*/  MUFU.TANH R177, R12 ;  /* 0x0000000c00b17308 */ /* 0x0004a20000002400 */
[-C--:B-1----:R-:W-:Y:S09]  /*fd20*/  HMMA.16816.F32 R20, R172, R4.reuse, R20 ;  /* 0x00000004ac14723c */ /* 0x082ff20000001814 */
[----:B------:R1:W1:Y:S01]  /*fd30*/  MUFU.TANH R178, R13 ;  /* 0x0000000d00b27308 */ /* 0x0002620000002400 */
[C---:B------:R-:W-:Y:S01]  /*fd40*/  HMMA.16816.F32 R24, R180.reuse, R4, R24 ;  /* 0x00000004b418723c */ /* 0x040fe20000001818 */
[----:B-----5:R-:W5:Y:S08]  /*fd50*/  LDSM.16.M88.4 R8, [R189] ;  /* 0x00000000bd08783b */ /* 0x020f700000000200 */
[----:B------:R-:W3:Y:S01]  /*fd60*/  MUFU.TANH R2, R2 ;  /* 0x0000000200027308 */ /* 0x000ee20000002400 */
[-C--:B------:R-:W-:Y:S03]  /*fd70*/  HMMA.16816.F32 R28, R180, R6.reuse, R28 ;  /* 0x00000006b41c723c */ /* 0x080fe6000000181c */
[----:B--2---:R-:W-:Y:S02]  /*fd80*/  FMUL.FTZ R12, R15, c[0x0][0x2ec] ;  /* 0x0000bb000f0c7a20 */ /* 0x004fe40000410000 */
[----:B------:R-:W-:Y:S02]  /*fd90*/  FMUL.FTZ R15, R17, c[0x0][0x2ec] ;  /* 0x0000bb00110f7a20 */ /* 0x000fe40000410000 */
[----:B------:R-:W-:Y:S01]  /*fda0*/  FMUL.FTZ R17, R19, c[0x0][0x2ec] ;  /* 0x0000bb0013117a20 */ /* 0x000fe20000410000 */
[C---:B------:R-:W-:Y:S01]  /*fdb0*/  HMMA.16816.F32 R32, R172.reuse, R6, R32 ;  /* 0x00000006ac20723c */ /* 0x040fe20000001820 */
[----:B------:R-:W2:Y:S01]  /*fdc0*/  MUFU.TANH R3, R3 ;  /* 0x0000000300037308 */ /* 0x000ea20000002400 */
[----:B------:R-:W2:Y:S02]  /*fdd0*/  LDSM.16.M88.4 R4, [R188] ;  /* 0x00000000bc04783b */ /* 0x000ea40000000200 */
[----:B------:R-:W-:Y:S02]  /*fde0*/  FMUL.FTZ R19, R21, c[0x0][0x2ec] ;  /* 0x0000bb0015137a20 */ /* 0x000fe40000410000 */
[----:B-1----:R-:W-:Y:S02]  /*fdf0*/  FMUL.FTZ R13, R14, c[0x0][0x2ec] ;  /* 0x0000bb000e0d7a20 */ /* 0x002fe40000410000 */
        /* <DEDUP_REMOVED lines=9> */
[----:B------:R-:W-:Y:S01]  /*fe90*/  FMUL.FTZ R25, R25, c[0x0][0x2ec] ;  /* 0x0000bb0019197a20 */ /* 0x000fe20000410000 */
[-C--:B-----5:R-:W-:Y:S03]  /*fea0*/  HMMA.16816.F32 R36, R172, R8.reuse, R36 ;  /* 0x00000008ac24723c */ /* 0x0a0fe60000001824 */
[----:B------:R-:W-:Y:S02]  /*feb0*/  FMUL.FTZ R23, R26, c[0x0][0x2ec] ;  /* 0x0000bb001a177a20 */ /* 0x000fe40000410000 */
[----:B------:R-:W-:Y:S01]  /*fec0*/  FMUL.FTZ R22, R27, c[0x0][0x2ec] ;  /* 0x0000bb001b167a20 */ /* 0x000fe20000410000 */
[----:B------:R-:W2:Y:S01]  /*fed0*/  MUFU.TANH R13, R13 ;  /* 0x0000000d000d7308 */ /* 0x000ea20000002400 */
[----:B------:R-:W-:Y:S01]  /*fee0*/  FMUL.FTZ R27, R30, c[0x0][0x2ec] ;  /* 0x0000bb001e1b7a20 */ /* 0x000fe20000410000 */
[C---:B------:R-:W-:Y:S04]  /*fef0*/  HMMA.16816.F32 R40, R180.reuse, R8, R40 ;  /* 0x00000008b428723c */ /* 0x040fe80000001828 */
[----:B------:R-:W-:Y:S02]  /*ff00*/  FMUL.FTZ R26, R31, c[0x0][0x2ec] ;  /* 0x0000bb001f1a7a20 */ /* 0x000fe40000410000 */
[----:B------:R-:W-:Y:S02]  /*ff10*/  FMUL.FTZ R30, R33, c[0x0][0x2ec] ;  /* 0x0000bb00211e7a20 */ /* 0x000fe40000410000 */
[----:B------:R-:W3:Y:S01]  /*ff20*/  MUFU.TANH R14, R14 ;  /* 0x0000000e000e7308 */ /* 0x000ee20000002400 */
[-C--:B------:R-:W-:Y:S03]  /*ff30*/  HMMA.16816.F32 R44, R180, R10.reuse, R44 ;  /* 0x0000000ab42c723c */ /* 0x080fe6000000182c */
[----:B-1----:R-:W-:Y:S02]  /*ff40*/  FMUL.FTZ R28, R29, c[0x0][0x2ec] ;  /* 0x0000bb001d1c7a20 */ /* 0x002fe40000410000 */
[----:B------:R-:W-:Y:S02]  /*ff50*/  FMUL.FTZ R29, R32, c[0x0][0x2ec] ;  /* 0x0000bb00201d7a20 */ /* 0x000fe40000410000 */
[----:B------:R-:W-:Y:S01]  /*ff60*/  FMUL.FTZ R31, R34, c[0x0][0x2ec] ;  /* 0x0000bb00221f7a20 */ /* 0x000fe20000410000 */
[C---:B------:R-:W-:Y:S01]  /*ff70*/  HMMA.16816.F32 R48, R172.reuse, R10, R48 ;  /* 0x0000000aac30723c */ /* 0x040fe20000001830 */
[----:B------:R-:W1:Y:S01]  /*ff80*/  MUFU.TANH R15, R15 ;  /* 0x0000000f000f7308 */ /* 0x000e620000002400 */
[----:B------:R-:W5:Y:S02]  /*ff90*/  LDSM.16.M88.4 R8, [R187] ;  /* 0x00000000bb08783b */ /* 0x000f640000000200 */
[----:B------:R-:W-:Y:S02]  /*ffa0*/  FMUL.FTZ R32, R35, c[0x0][0x2ec] ;  /* 0x0000bb0023207a20 */ /* 0x000fe40000410000 */
[----:B------:R-:W-:Y:S02]  /*ffb0*/  FMUL.FTZ R36, R36, c[0x0][0x2ec] ;  /* 0x0000bb0024247a20 */ /* 0x000fe40000410000 */
[-C--:B--2---:R-:W-:Y:S03]  /*ffc0*/  HMMA.16816.F32 R52, R172, R4.reuse, R52 ;  /* 0x00000004ac34723c */ /* 0x084fe60000001834 */
[----:B------:R-:W2:Y:S01]  /*ffd0*/  MUFU.TANH R16, R16 ;  /* 0x0000001000107308 */ /* 0x000ea20000002400 */
        /* <DEDUP_REMOVED lines=31> */
[----:B------:R2:W2:Y:S01]  /*101d0*/  MUFU.TANH R222, R55 ;  /* 0x0000003700de7308 */ /* 0x0004a20000002400 */
        /* <DEDUP_REMOVED lines=9> */
[----:B------:R1:W1:Y:S03]  /*10270*/  MUFU.TANH R224, R69 ;  /* 0x0000004500e07308 */ /* 0x0002660000002400 */
        /* <DEDUP_REMOVED lines=10> */
[----:B------:R5:W1:Y:S01]  /*10320*/  MUFU.TANH R225, R84 ;  /* 0x0000005400e17308 */ /* 0x000a620000002400 */
[----:B------:R-:W-:Y:S01]  /*10330*/  FMUL.FTZ R57, R60, c[0x0][0x2ec] ;  /* 0x0000bb003c397a20 */ /* 0x000fe20000410000 */
[C---:B------:R-:W-:Y:S04]  /*10340*/  HMMA.16816.F32 R104, R180.reuse, R8, R104 ;  /* 0x00000008b468723c */ /* 0x040fe80000001868 */
[----:B--2---:R-:W-:Y:S02]  /*10350*/  FMUL.FTZ R55, R61, c[0x0][0x2ec] ;  /* 0x0000bb003d377a20 */ /* 0x004fe40000410000 */
        /* <DEDUP_REMOVED lines=11> */
[----:B------:R1:W1:Y:S01]  /*10410*/  MUFU.TANH R244, R103 ;  /* 0x0000006700f47308 */ /* 0x0002620000002400 */
        /* <DEDUP_REMOVED lines=14> */
[----:B------:R-:W1:Y:S03]  /*10500*/  MUFU.TANH R23, R23 ;  /* 0x0000001700177308 */ /* 0x000e660000002400 */
        /* <DEDUP_REMOVED lines=8> */
[----:B-----5:R-:W-:Y:S02]  /*10590*/  FMUL.FTZ R84, R86, c[0x0][0x2ec] ;  /* 0x0000bb0056547a20 */ /* 0x020fe40000410000 */
[----:B------:R-:W-:Y:S01]  /*105a0*/  FMUL.FTZ R83, R87, c[0x0][0x2ec] ;  /* 0x0000bb0057537a20 */ /* 0x000fe20000410000 */
[----:B------:R-:W1:Y:S01]  /*105b0*/  MUFU.TANH R28, R28 ;  /* 0x0000001c001c7308 */ /* 0x000e620000002400 */
        /* <DEDUP_REMOVED lines=18> */
[----:B-1----:R-:W-:Y:S02]  /*106e0*/  FMUL.FTZ R103, R125, c[0x0][0x2ec] ;  /* 0x0000bb007d677a20 */ /* 0x002fe40000410000 */
        /* <DEDUP_REMOVED lines=31> */
[----:B------:R-:W-:Y:S05]  /*108e0*/  FMUL.FTZ R131, R131, c[0x0][0x2ec] ;  /* 0x0000bb0083837a20 */ /* 0x000fea0000410000 */
        /* <DEDUP_REMOVED lines=77> */
[----:B------:R1:W1:Y:S10]  /*10dc0*/  MUFU.TANH R182, R123 ;  /* 0x0000007b00b67308 */ /* 0x0002740000002400 */
[----:B------:R-:W1:Y:S10]  /*10dd0*/  MUFU.TANH R4, R4 ;  /* 0x0000000400047308 */ /* 0x000e740000002400 */
[----:B------:R-:W1:Y:S10]  /*10de0*/  MUFU.TANH R103, R103 ;  /* 0x0000006700677308 */ /* 0x000e740000002400 */
[----:B------:R1:W1:Y:S10]  /*10df0*/  MUFU.TANH R181, R126 ;  /* 0x0000007e00b57308 */ /* 0x0002740000002400 */
[----:B------:R-:W1:Y:S10]  /*10e00*/  MUFU.TANH R99, R99 ;  /* 0x0000006300637308 */ /* 0x000e740000002400 */
[----:B------:R1:W1:Y:S10]  /*10e10*/  MUFU.TANH R232, R128 ;  /* 0x0000008000e87308 */ /* 0x0002740000002400 */
[----:B------:R1:W1:Y:S10]  /*10e20*/  MUFU.TANH R231, R129 ;  /* 0x0000008100e77308 */ /* 0x0002740000002400 */
[----:B------:R1:W1:Y:S10]  /*10e30*/  MUFU.TANH R227, R130 ;  /* 0x0000008200e37308 */ /* 0x0002740000002400 */
[----:B------:R1:W1:Y:S02]  /*10e40*/  MUFU.TANH R226, R131 ;  /* 0x0000008300e27308 */ /* 0x0002640000002400 */
[----:B-1234-:R-:W-:-:S05]  /*10e50*/  @P0 BRA `(.L_x_972) ;  /* 0xffffe47000000947 */ /* 0x01efca000383ffff */
.L_x_971:
[----:B------:R-:W-:Y:S01]  /*10e60*/  IMAD.U32 R123, RZ, RZ, UR8 ;  /* 0x00000008ff7b7e24 */ /* 0x000fe2000f8e00ff */
        /* <DEDUP_REMOVED lines=18> */
[C---:B------:R-:W-:Y:S02]  /*10f90*/  ISETP.GE.AND P3, PT, R123.reuse, R208, PT ;  /* 0x000000d07b00720c */ /* 0x040fe40003f66270 */
[C---:B------:R-:W-:Y:S02]  /*10fa0*/  ISETP.GE.OR P6, PT, R123.reuse, R205, !P6 ;  /* 0x000000cd7b00720c */ /* 0x040fe400077c6670 */
[----:B------:R-:W-:Y:S02]  /*10fb0*/  ISETP.GE.OR P3, PT, R123, R207, !P3 ;  /* 0x000000cf7b00720c */ /* 0x000fe40005f66670 */
[----:B-1----:R-:W-:Y:S02]  /*10fc0*/  FSEL R100, R3, -INF , !P6 ;  /* 0xff80000003647808 */ /* 0x002fe40007000000 */
[C---:B------:R-:W-:Y:S02]  /*10fd0*/  IADD3 R3, R123.reuse, 0x48, RZ ;  /* 0x000000487b037810 */ /* 0x040fe40007ffe0ff */
[C---:B------:R-:W-:Y:S02]  /*10fe0*/  ISETP.GE.AND P6, PT, R123.reuse, R202, PT ;  /* 0x000000ca7b00720c */ /* 0x040fe40003fc6270 */
[C---:B------:R-:W-:Y:S02]  /*10ff0*/  IADD3 R5, R123.reuse, 0x1, RZ ;  /* 0x000000017b057810 */ /* 0x040fe40007ffe0ff */
[C---:B------:R-:W-:Y:S02]  /*11000*/  ISETP.GE.OR P6, PT, R123.reuse, R199, !P6 ;  /* 0x000000c77b00720c */ /* 0x040fe400077c6670 */
[----:B------:R-:W-:Y:S02]  /*11010*/  IADD3 R124, R123, 0x9, RZ ;  /* 0x000000097b7c7810 */ /* 0x000fe40007ffe0ff */
[----:B------:R-:W-:Y:S02]  /*11020*/  FSEL R92, R176, -INF , !P6 ;  /* 0xff800000b05c7808 */ /* 0x000fe40007000000 */
[----:B------:R-:W-:Y:S02]  /*11030*/  ISETP.GE.AND P2, PT, R5, R208, PT ;  /* 0x000000d00500720c */ /* 0x000fe40003f46270 */
[----:B------:R-:W-:Y:S02]  /*11040*/  IADD3 R7, R123, 0x8, RZ ;  /* 0x000000087b077810 */ /* 0x000fe40007ffe0ff */
[----:B------:R-:W-:Y:S02]  /*11050*/  ISETP.GE.OR P2, PT, R5, R207, !P2 ;  /* 0x000000cf0500720c */ /* 0x000fe40005746670 */
[C---:B------:R-:W-:Y:S02]  /*11060*/  IADD3 R114, R123.reuse, 0x10, RZ ;  /* 0x000000107b727810 */ /* 0x040fe40007ffe0ff */
[C---:B------:R-:W-:Y:S02]  /*11070*/  IADD3 R127, R123.reuse, 0x18, RZ ;  /* 0x000000187b7f7810 */ /* 0x040fe40007ffe0ff */
[C---:B------:R-:W-:Y:S02]  /*11080*/  IADD3 R108, R123.reuse, 0x11, RZ ;  /* 0x000000117b6c7810 */ /* 0x040fe40007ffe0ff */
[C---:B------:R-:W-:Y:S02]  /*11090*/  IADD3 R126, R123.reuse, 0x19, RZ ;  /* 0x000000197b7e7810 */ /* 0x040fe40007ffe0ff */
[----:B------:R-:W-:Y:S02]  /*110a0*/  IADD3 R121, R123, 0x20, RZ ;  /* 0x000000207b797810 */ /* 0x000fe40007ffe0ff */
        /* <DEDUP_REMOVED lines=8> */
[----:B------:R-:W-:Y:S02]  /*11130*/  ISETP.GE.OR P1, PT, R124, R205, !P1 ;  /* 0x000000cd7c00720c */ /* 0x000fe40004f26670 */
[----:B------:R-:W-:Y:S02]  /*11140*/  ISETP.GE.AND P5, PT, R5, R202, PT ;  /* 0x000000ca0500720c */ /* 0x000fe40003fa6270 */
[----:B------:R-:W-:Y:S02]  /*11150*/  FSEL R102, R17, -INF , !P1 ;  /* 0xff80000011667808 */ /* 0x000fe40004800000 */
[CC--:B------:R-:W-:Y:S02]  /*11160*/  ISETP.GE.AND P1, PT, R108.reuse, R206.reuse, PT ;  /* 0x000000ce6c00720c */ /* 0x0c0fe40003f26270 */
[----:B------:R-:W-:Y:S02]  /*11170*/  ISETP.GE.OR P5, PT, R5, R199, !P5 ;  /* 0x000000c70500720c */ /* 0x000fe40006fa6670 */
[-C--:B------:R-:W-:Y:S02]  /*11180*/  ISETP.GE.OR P1, PT, R108, R205.reuse, !P1 ;  /* 0x000000cd6c00720c */ /* 0x080fe40004f26670 */
[----:B------:R-:W-:Y:S02]  /*11190*/  IADD3 R125, R123, 0x61, RZ ;  /* 0x000000617b7d7810 */ /* 0x000fe40007ffe0ff */
[----:B------:R-:W-:Y:S02]  /*111a0*/  FSEL R96, R21, -INF , !P1 ;  /* 0xff80000015607808 */ /* 0x000fe40004800000 */
[CC--:B------:R-:W-:Y:S02]  /*111b0*/  ISETP.GE.AND P1, PT, R126.reuse, R206.reuse, PT ;  /* 0x000000ce7e00720c */ /* 0x0c0fe40003f26270 */
[C---:B------:R-:W-:Y:S02]  /*111c0*/  ISETP.GE.AND P0, PT, R113.reuse, R206, PT ;  /* 0x000000ce7100720c */ /* 0x040fe40003f06270 */
[-C--:B------:R-:W-:Y:S02]  /*111d0*/  ISETP.GE.OR P1, PT, R126, R205.reuse, !P1 ;  /* 0x000000cd7e00720c */ /* 0x080fe40004f26670 */
[----:B------:R-:W-:Y:S02]  /*111e0*/  ISETP.GE.OR P0, PT, R113, R205, !P0 ;  /* 0x000000cd7100720c */ /* 0x000fe40004706670 */
[----:B------:R-:W-:Y:S02]  /*111f0*/  FSEL R32, R32, -INF , !P1 ;  /* 0xff80000020207808 */ /* 0x000fe40004800000 */
[C---:B------:R-:W-:Y:S02]  /*11200*/  IADD3 R130, R123.reuse, 0x71, RZ ;  /* 0x000000717b827810 */ /* 0x040fe40007ffe0ff */
[C---:B------:R-:W-:Y:S02]  /*11210*/  IADD3 R128, R123.reuse, 0x70, RZ ;  /* 0x000000707b807810 */ /* 0x040fe40007ffe0ff */
[----:B------:R-:W-:Y:S02]  /*11220*/  FSEL R105, R0, -INF , !P3 ;  /* 0xff80000000697808 */ /* 0x000fe40005800000 */
[C---:B------:R-:W-:Y:S02]  /*11230*/  ISETP.GE.AND P3, PT, R123.reuse, R204, PT ;  /* 0x000000cc7b00720c */ /* 0x040fe40003f66270 */
[----:B------:R-:W-:Y:S02]  /*11240*/  FSEL R0, R2, -INF , !P2 ;  /* 0xff80000002007808 */ /* 0x000fe40005000000 */
[----:B------:R-:W-:Y:S02]  /*11250*/  ISETP.GE.OR P3, PT, R123, R203, !P3 ;  /* 0x000000cb7b00720c */ /* 0x000fe40005f66670 */
[CC--:B------:R-:W-:Y:S02]  /*11260*/  ISETP.GE.AND P6, PT, R124.reuse, R208.reuse, PT ;  /* 0x000000d07c00720c */ /* 0x0c0fe40003fc6270 */
[----:B------:R-:W-:Y:S02]  /*11270*/  FSEL R169, R169, -INF , !P3 ;  /* 0xff800000a9a97808 */ /* 0x000fe40005800000 */
[CC--:B------:R-:W-:Y:S02]  /*11280*/  ISETP.GE.AND P3, PT, R7.reuse, R208.reuse, PT ;  /* 0x000000d00700720c */ /* 0x0c0fe40003f66270 */
[-C--:B------:R-:W-:Y:S02]  /*11290*/  ISETP.GE.OR P6, PT, R124, R207.reuse, !P6 ;  /* 0x000000cf7c00720c */ /* 0x080fe400077c6670 */
[CC--:B------:R-:W-:Y:S02]  /*112a0*/  ISETP.GE.AND P2, PT, R114.reuse, R208.reuse, PT ;  /* 0x000000d07200720c */ /* 0x0c0fe40003f46270 */
[-C--:B------:R-:W-:Y:S02]  /*112b0*/  ISETP.GE.OR P3, PT, R7, R207.reuse, !P3 ;  /* 0x000000cf0700720c */ /* 0x080fe40005f66670 */
        /* <DEDUP_REMOVED lines=9> */
[----:B------:R-:W-:Y:S02]  /*11350*/  FSEL R30, R61, -INF , !P0 ;  /* 0xff8000003d1e7808 */ /* 0x000fe40004000000 */
[C---:B------:R-:W-:Y:S02]  /*11360*/  ISETP.GE.AND P3, PT, R121.reuse, R208, PT ;  /* 0x000000d07900720c */ /* 0x040fe40003f66270 */
[CC--:B------:R-:W-:Y:S02]  /*11370*/  ISETP.GE.AND P0, PT, R112.reuse, R206.reuse, PT ;  /* 0x000000ce7000720c */ /* 0x0c0fe40003f06270 */
[----:B------:R-:W-:Y:S02]  /*11380*/  ISETP.GE.OR P3, PT, R121, R207, !P3 ;  /* 0x000000cf7900720c */ /* 0x000fe40005f66670 */
[-C--:B------:R-:W-:Y:S02]  /*11390*/  ISETP.GE.OR P0, PT, R112, R205.reuse, !P0 ;  /* 0x000000cd7000720c */ /* 0x080fe40004706670 */
[----:B------:R-:W-:Y:S02]  /*113a0*/  FSEL R18, R36, -INF , !P3 ;  /* 0xff80000024127808 */ /* 0x000fe40005800000 */
[----:B------:R-:W-:Y:S02]  /*113b0*/  IADD3 R36, R123, 0x59, RZ ;  /* 0x000000597b247810 */ /* 0x000fe40007ffe0ff */
[----:B------:R-:W-:Y:S02]  /*113c0*/  FSEL R70, R70, -INF , !P0 ;  /* 0xff80000046467808 */ /* 0x000fe40004000000 */
        /* <DEDUP_REMOVED lines=10> */
[CC--:B------:R-:W-:Y:S02]  /*11470*/  ISETP.GE.AND P0, PT, R110.reuse, R206.reuse, PT ;  /* 0x000000ce6e00720c */ /* 0x0c0fe40003f06270 */
[CC--:B------:R-:W-:Y:S02]  /*11480*/  ISETP.GE.AND P6, PT, R7.reuse, R206.reuse, PT ;  /* 0x000000ce0700720c */ /* 0x0c0fe40003fc6270 */
[-C--:B------:R-:W-:Y:S02]  /*11490*/  ISETP.GE.OR P0, PT, R110, R205.reuse, !P0 ;  /* 0x000000cd6e00720c */ /* 0x080fe40004706670 */
        /* <DEDUP_REMOVED lines=8> */
[-C--:B------:R-:W-:Y:S02]  /*11520*/  ISETP.GE.AND P2, PT, R119, R208.reuse, PT ;  /* 0x000000d07700720c */ /* 0x080fe40003f46270 */
[-C--:B------:R-:W-:Y:S02]  /*11530*/  ISETP.GE.AND P3, PT, R107, R208.reuse, PT ;  /* 0x000000d06b00720c */ /* 0x080fe40003f66270 */
[-C--:B------:R-:W-:Y:S02]  /*11540*/  ISETP.GE.OR P2, PT, R119, R207.reuse, !P2 ;  /* 0x000000cf7700720c */ /* 0x080fe40005746670 */
[-C--:B------:R-:W-:Y:S02]  /*11550*/  ISETP.GE.OR P3, PT, R107, R207.reuse, !P3 ;  /* 0x000000cf6b00720c */ /* 0x080fe40005f66670 */
[----:B------:R-:W-:Y:S02]  /*11560*/  FSEL R37, R37, -INF , !P2 ;  /* 0xff80000025257808 */ /* 0x000fe40005000000 */
[CC--:B------:R-:W-:Y:S02]  /*11570*/  ISETP.GE.AND P2, PT, R118.reuse, R208.reuse, PT ;  /* 0x000000d07600720c */ /* 0x0c0fe40003f46270 */
[----:B------:R-:W-:Y:S02]  /*11580*/  FSEL R45, R45, -INF , !P3 ;  /* 0xff8000002d2d7808 */ /* 0x000fe40005800000 */
[-C--:B------:R-:W-:Y:S02]  /*11590*/  ISETP.GE.OR P2, PT, R118, R207.reuse, !P2 ;  /* 0x000000cf7600720c */ /* 0x080fe40005746670 */
[-C--:B------:R-:W-:Y:S02]  /*115a0*/  ISETP.GE.AND P3, PT, R117, R208.reuse, PT ;  /* 0x000000d07500720c */ /* 0x080fe40003f66270 */
[----:B------:R-:W-:Y:S02]  /*115b0*/  FSEL R49, R49, -INF , !P2 ;  /* 0xff80000031317808 */ /* 0x000fe40005000000 */
        /* <DEDUP_REMOVED lines=16> */
[C---:B------:R-:W-:Y:S02]  /*116c0*/  ISETP.GE.AND P3, PT, R3.reuse, R208, PT ;  /* 0x000000d00300720c */ /* 0x040fe40003f66270 */
[----:B------:R-:W-:Y:S02]  /*116d0*/  FSEL R8, R224, -INF , !P2 ;  /* 0xff800000e0087808 */ /* 0x000fe40005000000 */
[----:B------:R-:W-:Y:S02]  /*116e0*/  ISETP.GE.OR P3, PT, R3, R207, !P3 ;  /* 0x000000cf0300720c */ /* 0x000fe40005f66670 */
[-C--:B------:R-:W-:Y:S02]  /*116f0*/  ISETP.GE.AND P6, PT, R127, R206.reuse, PT ;  /* 0x000000ce7f00720c */ /* 0x080fe40003fc6270 */
[----:B------:R-:W-:Y:S02]  /*11700*/  FSEL R5, R77, -INF , !P3 ;  /* 0xff8000004d057808 */ /* 0x000fe40005800000 */
[-C--:B------:R-:W-:Y:S02]  /*11710*/  ISETP.GE.OR P6, PT, R127, R205.reuse, !P6 ;  /* 0x000000cd7f00720c */ /* 0x080fe400077c6670 */
[-C--:B------:R-:W-:Y:S02]  /*11720*/  ISETP.GE.AND P1, PT, R119, R206.reuse, PT ;  /* 0x000000ce7700720c */ /* 0x080fe40003f26270 */
        /* <DEDUP_REMOVED lines=9> */
[C---:B------:R-:W-:Y:S02]  /*117c0*/  ISETP.GE.AND P6, PT, R107.reuse, R206, PT ;  /* 0x000000ce6b00720c */ /* 0x040fe40003fc6270 */
[----:B------:R-:W-:Y:S02]  /*117d0*/  ISETP.GE.AND P2, PT, R110, R208, PT ;  /* 0x000000d06e00720c */ /* 0x000fe40003f46270 */
[-C--:B------:R-:W-:Y:S02]  /*117e0*/  ISETP.GE.OR P6, PT, R107, R205.reuse, !P6 ;  /* 0x000000cd6b00720c */ /* 0x080fe400077c6670 */
[----:B------:R-:W-:Y:S02]  /*117f0*/  ISETP.GE.AND P1, PT, R7, R204, PT ;  /* 0x000000cc0700720c */ /* 0x000fe40003f26270 */
[----:B------:R-:W-:Y:S02]  /*11800*/  FSEL R50, R50, -INF , !P6 ;  /* 0xff80000032327808 */ /* 0x000fe40007000000 */
[----:B------:R-:W-:Y:S02]  /*11810*/  ISETP.GE.AND P6, PT, R117, R206, PT ;  /* 0x000000ce7500720c */ /* 0x000fe40003fc6270 */
[----:B------:R-:W-:Y:S02]  /*11820*/  ISETP.GE.AND P3, PT, R7, R202, PT ;  /* 0x000000ca0700720c */ /* 0x000fe40003f66270 */
[----:B------:R-:W-:Y:S02]  /*11830*/  ISETP.GE.OR P6, PT, R117, R205, !P6 ;  /* 0x000000cd7500720c */ /* 0x000fe400077c6670 */
[----:B------:R-:W-:Y:S02]  /*11840*/  ISETP.GE.OR P3, PT, R7, R199, !P3 ;  /* 0x000000c70700720c */ /* 0x000fe40005f66670 */
[----:B------:R-:W-:Y:S02]  /*11850*/  FSEL R19, R221, -INF , !P6 ;  /* 0xff800000dd137808 */ /* 0x000fe40007000000 */
[-C--:B------:R-:W-:Y:S02]  /*11860*/  ISETP.GE.AND P6, PT, R116, R206.reuse, PT ;  /* 0x000000ce7400720c */ /* 0x080fe40003fc6270 */
[----:B------:R-:W-:Y:S02]  /*11870*/  ISETP.GE.OR P2, PT, R110, R207, !P2 ;  /* 0x000000cf6e00720c */ /* 0x000fe40005746670 */
[----:B------:R-:W-:Y:S02]  /*11880*/  ISETP.GE.OR P6, PT, R116, R205, !P6 ;  /* 0x000000cd7400720c */ /* 0x000fe400077c6670 */
[----:B------:R-:W-:Y:S02]  /*11890*/  ISETP.GE.OR P1, PT, R7, R203, !P1 ;  /* 0x000000cb0700720c */ /* 0x000fe40004f26670 */
[----:B------:R-:W-:Y:S02]  /*118a0*/  FSEL R21, R222, -INF , !P6 ;  /* 0xff800000de157808 */ /* 0x000fe40007000000 */
[C---:B------:R-:W-:Y:S02]  /*118b0*/  ISETP.GE.AND P6, PT, R115.reuse, R206, PT ;  /* 0x000000ce7300720c */ /* 0x040fe40003fc6270 */
[----:B------:R-:W-:Y:S02]  /*118c0*/  FSEL R7, R80, -INF , !P2 ;  /* 0xff80000050077808 */ /* 0x000fe40005000000 */
[----:B------:R-:W-:Y:S02]  /*118d0*/  ISETP.GE.OR P6, PT, R115, R205, !P6 ;  /* 0x000000cd7300720c */ /* 0x000fe400077c6670 */
        /* <DEDUP_REMOVED lines=23> */
[C---:B------:R-:W-:Y:S02]  /*11a50*/  ISETP.GE.AND P0, PT, R131.reuse, R208, PT ;  /* 0x000000d08300720c */ /* 0x040fe40003f06270 */
[----:B------:R-:W-:Y:S02]  /*11a60*/  FSEL R77, R24, -INF , !P2 ;  /* 0xff800000184d7808 */ /* 0x000fe40005000000 */
[----:B------:R-:W-:Y:S02]  /*11a70*/  ISETP.GE.OR P0, PT, R131, R207, !P0 ;  /* 0x000000cf8300720c */ /* 0x000fe40004706670 */
[CC--:B------:R-:W-:Y:S02]  /*11a80*/  ISETP.GE.AND P2, PT, R108.reuse, R204.reuse, PT ;  /* 0x000000cc6c00720c */ /* 0x0c0fe40003f46270 */
[----:B------:R-:W-:Y:S02]  /*11a90*/  FSEL R249, R249, -INF , !P0 ;  /* 0xff800000f9f97808 */ /* 0x000fe40004000000 */
        /* <DEDUP_REMOVED lines=12> */
[-C--:B------:R-:W-:Y:S02]  /*11b60*/  ISETP.GE.AND P1, PT, R124, R202.reuse, PT ;  /* 0x000000ca7c00720c */ /* 0x080fe40003f26270 */
[----:B------:R-:W-:Y:S02]  /*11b70*/  ISETP.GE.OR P3, PT, R120, R205, !P3 ;  /* 0x000000cd7800720c */ /* 0x000fe40005f66670 */
[-C--:B------:R-:W-:Y:S02]  /*11b80*/  ISETP.GE.OR P1, PT, R124, R199.reuse, !P1 ;  /* 0x000000c77c00720c */ /* 0x080fe40004f26670 */
[----:B------:R-:W-:Y:S02]  /*11b90*/  FSEL R63, R87, -INF , !P3 ;  /* 0xff800000573f7808 */ /* 0x000fe40005800000 */
[C---:B------:R-:W-:Y:S02]  /*11ba0*/  IADD3 R124, R123.reuse, 0x60, RZ ;  /* 0x000000607b7c7810 */ /* 0x040fe40007ffe0ff */
[----:B------:R-:W-:Y:S02]  /*11bb0*/  FSEL R114, R12, -INF , !P1 ;  /* 0xff8000000c727808 */ /* 0x000fe40004800000 */
[----:B------:R-:W-:Y:S02]  /*11bc0*/  ISETP.GE.AND P1, PT, R126, R202, PT ;  /* 0x000000ca7e00720c */ /* 0x000fe40003f26270 */
[----:B------:R-:W-:Y:S02]  /*11bd0*/  ISETP.GE.AND P6, PT, R124, R208, PT ;  /* 0x000000d07c00720c */ /* 0x000fe40003fc6270 */
[----:B------:R-:W-:Y:S02]  /*11be0*/  ISETP.GE.OR P1, PT, R126, R199, !P1 ;  /* 0x000000c77e00720c */ /* 0x000fe40004f26670 */
[C---:B------:R-:W-:Y:S02]  /*11bf0*/  IADD3 R126, R123.reuse, 0x78, RZ ;  /* 0x000000787b7e7810 */ /* 0x040fe40007ffe0ff */
[----:B------:R-:W-:Y:S02]  /*11c00*/  IADD3 R123, R123, 0x79, RZ ;  /* 0x000000797b7b7810 */ /* 0x000fe40007ffe0ff */
[----:B------:R-:W-:Y:S02]  /*11c10*/  ISETP.GE.OR P6, PT, R124, R207, !P6 ;  /* 0x000000cf7c00720c */ /* 0x000fe400077c6670 */
[----:B------:R-:W-:Y:S02]  /*11c20*/  ISETP.GE.AND P0, PT, R122, R206, PT ;  /* 0x000000ce7a00720c */ /* 0x000fe40003f06270 */
[----:B------:R-:W-:Y:S02]  /*11c30*/  FSEL R252, R252, -INF , !P6 ;  /* 0xff800000fcfc7808 */ /* 0x000fe40007000000 */
[----:B------:R-:W-:Y:S02]  /*11c40*/  ISETP.GE.OR P0, PT, R122, R205, !P0 ;  /* 0x000000cd7a00720c */ /* 0x000fe40004706670 */
[-C--:B------:R-:W-:Y:S02]  /*11c50*/  ISETP.GE.AND P6, PT, R125, R208.reuse, PT ;  /* 0x000000d07d00720c */ /* 0x080fe40003fc6270 */
[----:B------:R-:W-:Y:S02]  /*11c60*/  FSEL R24, R83, -INF , !P0 ;  /* 0xff80000053187808 */ /* 0x000fe40004000000 */
[----:B------:R-:W-:Y:S02]  /*11c70*/  FSEL R83, R23, -INF , !P2 ;  /* 0xff80000017537808 */ /* 0x000fe40005000000 */
[CC--:B------:R-:W-:Y:S02]  /*11c80*/  ISETP.GE.AND P2, PT, R126.reuse, R208.reuse, PT ;  /* 0x000000d07e00720c */ /* 0x0c0fe40003f46270 */
[-C--:B------:R-:W-:Y:S02]  /*11c90*/  ISETP.GE.OR P6, PT, R125, R207.reuse, !P6 ;  /* 0x000000cf7d00720c */ /* 0x080fe400077c6670 */
[-C--:B------:R-:W-:Y:S02]  /*11ca0*/  ISETP.GE.OR P2, PT, R126, R207.reuse, !P2 ;  /* 0x000000cf7e00720c */ /* 0x080fe40005746670 */
        /* <DEDUP_REMOVED lines=13> */
[CC--:B------:R-:W-:Y:S02]  /*11d80*/  ISETP.GE.AND P3, PT, R118.reuse, R204.reuse, PT ;  /* 0x000000cc7600720c */ /* 0x0c0fe40003f66270 */
[C---:B------:R-:W-:Y:S02]  /*11d90*/  ISETP.GE.AND P6, PT, R121.reuse, R204, PT ;  /* 0x000000cc7900720c */ /* 0x040fe40003fc6270 */
[-C--:B------:R-:W-:Y:S02]  /*11da0*/  ISETP.GE.OR P3, PT, R118, R203.reuse, !P3 ;  /* 0x000000cb7600720c */ /* 0x080fe40005f66670 */
[-C--:B------:R-:W-:Y:S02]  /*11db0*/  ISETP.GE.OR P6, PT, R121, R203.reuse, !P6 ;  /* 0x000000cb7900720c */ /* 0x080fe400077c6670 */
[----:B------:R-:W-:Y:S02]  /*11dc0*/  FSEL R28, R43, -INF , !P3 ;  /* 0xff8000002b1c7808 */ /* 0x000fe40005800000 */
[----:B------:R-:W-:Y:S02]  /*11dd0*/  FMNMX.FTZ R43, R92, R164, !PT ;  /* 0x000000a45c2b7209 */ /* 0x000fe40007810000 */
[-C--:B------:R-:W-:Y:S02]  /*11de0*/  ISETP.GE.AND P3, PT, R117, R204.reuse, PT ;  /* 0x000000cc7500720c */ /* 0x080fe40003f66270 */
[----:B------:R-:W-:Y:S02]  /*11df0*/  FSEL R35, R35, -INF , !P6 ;  /* 0xff80000023237808 */ /* 0x000fe40007000000 */
[-C--:B------:R-:W-:Y:S02]  /*11e00*/  ISETP.GE.OR P3, PT, R117, R203.reuse, !P3 ;  /* 0x000000cb7500720c */ /* 0x080fe40005f66670 */
[CC--:B------:R-:W-:Y:S02]  /*11e10*/  ISETP.GE.AND P6, PT, R119.reuse, R204.reuse, PT ;  /* 0x000000cc7700720c */ /* 0x0c0fe40003fc6270 */
[----:B------:R-:W-:Y:S02]  /*11e20*/  FSEL R48, R48, -INF , !P3 ;  /* 0xff80000030307808 */ /* 0x000fe40005800000 */
[C---:B------:R-:W-:Y:S02]  /*11e30*/  ISETP.GE.AND P3, PT, R116.reuse, R204, PT ;  /* 0x000000cc7400720c */ /* 0x040fe40003f66270 */
        /* <DEDUP_REMOVED lines=17> */
[----:B------:R-:W-:Y:S02]  /*11f50*/  FSEL R234, R234, -INF , !P3 ;  /* 0xff800000eaea7808 */ /* 0x000fe40005800000 */
[----:B------:R-:W-:Y:S02]  /*11f60*/  ISETP.GE.OR P5, PT, R123, R207, !P5 ;  /* 0x000000cf7b00720c */ /* 0x000fe40006fa6670 */
        /* <DEDUP_REMOVED lines=18> */
[C---:B------:R-:W-:Y:S02]  /*12090*/  ISETP.GE.OR P0, PT, R115.reuse, R199, !P0 ;  /* 0x000000c77300720c */ /* 0x040fe40004706670 */
[-C--:B------:R-:W-:Y:S02]  /*120a0*/  ISETP.GE.OR P1, PT, R115, R203.reuse, !P1 ;  /* 0x000000cb7300720c */ /* 0x080fe40004f26670 */
[----:B------:R-:W-:Y:S02]  /*120b0*/  FSEL R54, R54, -INF , !P0 ;  /* 0xff80000036367808 */ /* 0x000fe40004000000 */
[----:B------:R-:W-:Y:S02]  /*120c0*/  FSEL R57, R57, -INF , !P1 ;  /* 0xff80000039397808 */ /* 0x000fe40004800000 */
[C---:B------:R-:W-:Y:S02]  /*120d0*/  ISETP.GE.AND P1, PT, R113.reuse, R204, PT ;  /* 0x000000cc7100720c */ /* 0x040fe40003f26270 */
[CC--:B------:R-:W-:Y:S02]  /*120e0*/  ISETP.GE.AND P0, PT, R110.reuse, R202.reuse, PT ;  /* 0x000000ca6e00720c */ /* 0x0c0fe40003f06270 */
[----:B------:R-:W-:Y:S02]  /*120f0*/  ISETP.GE.OR P1, PT, R113, R203, !P1 ;  /* 0x000000cb7100720c */ /* 0x000fe40004f26670 */
[----:B------:R-:W-:Y:S02]  /*12100*/  ISETP.GE.OR P0, PT, R110, R199, !P0 ;  /* 0x000000c76e00720c */ /* 0x000fe40004706670 */
[----:B------:R-:W-:Y:S02]  /*12110*/  FSEL R55, R55, -INF , !P1 ;  /* 0xff80000037377808 */ /* 0x000fe40004800000 */
[----:B------:R-:W-:Y:S02]  /*12120*/  FMNMX.FTZ R43, R89, R43, !PT ;  /* 0x0000002b592b7209 */ /* 0x000fe40007810000 */
[CC--:B------:R-:W-:Y:S02]  /*12130*/  ISETP.GE.AND P6, PT, R121.reuse, R202.reuse, PT ;  /* 0x000000ca7900720c */ /* 0x0c0fe40003fc6270 */
[----:B------:R-:W-:Y:S02]  /*12140*/  FMNMX.FTZ R43, R108, R43, !PT ;  /* 0x0000002b6c2b7209 */ /* 0x000fe40007810000 */
[----:B------:R-:W-:Y:S02]  /*12150*/  ISETP.GE.OR P6, PT, R121, R199, !P6 ;  /* 0x000000c77900720c */ /* 0x000fe400077c6670 */
        /* <DEDUP_REMOVED lines=18> */
[C---:B------:R-:W-:Y:S02]  /*12280*/  ISETP.GE.AND P1, PT, R126.reuse, R206, PT ;  /* 0x000000ce7e00720c */ /* 0x040fe40003f26270 */
        /* <DEDUP_REMOVED lines=20> */
[C---:B------:R-:W-:Y:S02]  /*123d0*/  ISETP.GE.AND P1, PT, R126.reuse, R202, PT ;  /* 0x000000ca7e00720c */ /* 0x040fe40003f26270 */
[-C--:B------:R-:W-:Y:S02]  /*123e0*/  ISETP.GE.OR P5, PT, R119, R199.reuse, !P5 ;  /* 0x000000c77700720c */ /* 0x080fe40006fa6670 */
[----:B------:R-:W-:Y:S02]  /*123f0*/  ISETP.GE.OR P1, PT, R126, R199, !P1 ;  /* 0x000000c77e00720c */ /* 0x000fe40004f26670 */
[----:B------:R-:W-:Y:S02]  /*12400*/  FSEL R33, R33, -INF , !P5 ;  /* 0xff80000021217808 */ /* 0x000fe40006800000 */
[CC--:B------:R-:W-:Y:S02]  /*12410*/  ISETP.GE.AND P5, PT, R112.reuse, R204.reuse, PT ;  /* 0x000000cc7000720c */ /* 0x0c0fe40003fa6270 */
[----:B------:R-:W-:Y:S02]  /*12420*/  FMNMX.FTZ R43, R33, R43, !PT ;  /* 0x0000002b212b7209 */ /* 0x000fe40007810000 */
[----:B------:R-:W-:Y:S02]  /*12430*/  ISETP.GE.OR P5, PT, R112, R203, !P5 ;  /* 0x000000cb7000720c */ /* 0x000fe40006fa6670 */
[----:B------:R-:W-:Y:S02]  /*12440*/  FMNMX.FTZ R43, R27, R43, !PT ;  /* 0x0000002b1b2b7209 */ /* 0x000fe40007810000 */
[----:B------:R-:W-:Y:S02]  /*12450*/  FSEL R58, R58, -INF , !P5 ;  /* 0xff8000003a3a7808 */ /* 0x000fe40006800000 */
[----:B------:R-:W-:Y:S02]  /*12460*/  ISETP.GE.AND P5, PT, R111, R204, PT ;  /* 0x000000cc6f00720c */ /* 0x000fe40003fa6270 */
[----:B------:R-:W-:Y:S02]  /*12470*/  FSEL R181, R181, -INF , !P1 ;  /* 0xff800000b5b57808 */ /* 0x000fe40004800000 */
[----:B------:R-:W-:Y:S02]  /*12480*/  ISETP.GE.OR P5, PT, R111, R203, !P5 ;  /* 0x000000cb6f00720c */ /* 0x000fe40006fa6670 */
        /* <DEDUP_REMOVED lines=60> */
[-C--:B------:R-:W-:Y:S02]  /*12850*/  ISETP.GE.AND P2, PT, R120, R202.reuse, PT ;  /* 0x000000ca7800720c */ /* 0x080fe40003f46270 */
[----:B------:R-:W-:Y:S02]  /*12860*/  ISETP.GE.AND P5, PT, R128, R202, PT ;  /* 0x000000ca8000720c */ /* 0x000fe40003fa6270 */
[-C--:B------:R-:W-:Y:S02]  /*12870*/  ISETP.GE.OR P2, PT, R120, R199.reuse, !P2 ;  /* 0x000000c77800720c */ /* 0x080fe40005746670 */
[----:B------:R-:W-:Y:S02]  /*12880*/  ISETP.GE.OR P5, PT, R128, R199, !P5 ;  /* 0x000000c78000720c */ /* 0x000fe40006fa6670 */
[----:B------:R-:W-:Y:S01]  /*12890*/  FSEL R67, R76, -INF , !P2 ;  /* 0xff8000004c437808 */ /* 0x000fe20005000000 */
[----:B------:R-:W-:Y:S01]  /*128a0*/  IMAD.MOV.U32 R76, RZ, RZ, R42 ;  /* 0x000000ffff4c7224 */ /* 0x000fe200078e002a */
[CC--:B------:R-:W-:Y:S02]  /*128b0*/  ISETP.GE.AND P2, PT, R128.reuse, R204.reuse, PT ;  /* 0x000000cc8000720c */ /* 0x0c0fe40003f46270 */
[----:B------:R-:W-:Y:S02]  /*128c0*/  FSEL R183, R183, -INF , !P5 ;  /* 0xff800000b7b77808 */ /* 0x000fe40006800000 */
[----:B------:R-:W-:Y:S02]  /*128d0*/  ISETP.GE.OR P2, PT, R128, R203, !P2 ;  /* 0x000000cb8000720c */ /* 0x000fe40005746670 */
[-C--:B------:R-:W-:Y:S02]  /*128e0*/  ISETP.GE.AND P3, PT, R120, R204.reuse, PT ;  /* 0x000000cc7800720c */ /* 0x080fe40003f66270 */
[----:B------:R-:W-:Y:S02]  /*128f0*/  FSEL R225, R98, -INF , !P2 ;  /* 0xff80000062e17808 */ /* 0x000fe40005000000 */
        /* <DEDUP_REMOVED lines=9> */
[----:B------:R-:W-:Y:S02]  /*12990*/  FMNMX.FTZ R36, R9, R12, !PT ;  /* 0x0000000c09247209 */ /* 0x000fe40007810000 */
        /* <DEDUP_REMOVED lines=58> */
[C---:B------:R-:W-:Y:S02]  /*12d40*/  ISETP.GE.AND P0, PT, R126.reuse, R204, PT ;  /* 0x000000cc7e00720c */ /* 0x040fe40003f06270 */
[----:B------:R-:W-:Y:S02]  /*12d50*/  FMNMX.FTZ R36, R249, R36, !PT ;  /* 0x00000024f9247209 */ /* 0x000fe40007810000 */
[-C--:B------:R-:W-:Y:S02]  /*12d60*/  ISETP.GE.OR P0, PT, R126, R203.reuse, !P0 ;  /* 0x000000cb7e00720c */ /* 0x080fe40004706670 */
[-C--:B------:R-:W-:Y:S02]  /*12d70*/  ISETP.GE.AND P2, PT, R130, R204.reuse, PT ;  /* 0x000000cc8200720c */ /* 0x080fe40003f46270 */
[----:B------:R-:W-:Y:S02]  /*12d80*/  FSEL R223, R4, -INF , !P0 ;  /* 0xff80000004df7808 */ /* 0x000fe40004000000 */
[C---:B------:R-:W-:Y:S02]  /*12d90*/  ISETP.GE.AND P0, PT, R123.reuse, R204, PT ;  /* 0x000000cc7b00720c */ /* 0x040fe40003f06270 */
[CC--:B------:R-:W-:Y:S02]  /*12da0*/  ISETP.GE.OR P2, PT, R130.reuse, R203.reuse, !P2 ;  /* 0x000000cb8200720c */ /* 0x0c0fe40005746670 */
[----:B------:R-:W-:Y:S02]  /*12db0*/  ISETP.GE.OR P0, PT, R123, R203, !P0 ;  /* 0x000000cb7b00720c */ /* 0x000fe40004706670 */
[----:B------:R-:W-:Y:S01]  /*12dc0*/  FSEL R224, R97, -INF , !P2 ;  /* 0xff80000061e07808 */ /* 0x000fe20005000000 */
[----:B------:R-:W-:Y:S01]  /*12dd0*/  IMAD.MOV.U32 R97, RZ, RZ, R67 ;  /* 0x000000ffff617224 */ /* 0x000fe200078e0043 */
        /* <DEDUP_REMOVED lines=9> */
[----:B------:R-:W-:Y:S01]  /*12e70*/  ISETP.GE.OR P3, PT, R125, R203, !P3 ;  /* 0x000000cb7d00720c */ /* 0x000fe20005f66670 */
[----:B------:R-:W-:Y:S01]  /*12e80*/  IMAD.MOV.U32 R125, RZ, RZ, R72 ;  /* 0x000000ffff7d7224 */ /* 0x000fe200078e0048 */
[----:B------:R-:W-:Y:S02]  /*12e90*/  FMNMX.FTZ R3, R234, R3, !PT ;  /* 0x00000003ea037209 */ /* 0x000fe40007810000 */
[----:B------:R-:W-:Y:S02]  /*12ea0*/  FSEL R247, R247, -INF , !P3 ;  /* 0xff800000f7f77808 */ /* 0x000fe40005800000 */
[----:B------:R-:W-:Y:S02]  /*12eb0*/  ISETP.GE.AND P3, PT, R129, R204, PT ;  /* 0x000000cc8100720c */ /* 0x000fe40003f66270 */
        /* <DEDUP_REMOVED lines=26> */
[----:B------:R-:W-:Y:S04]  /*13060*/  FMNMX.FTZ R36, R236, R36, !PT ;  /* 0x00000024ec247209 */ /* 0x000fe80007810000 */
[----:B------:R-:W-:Y:S04]  /*13070*/  FMNMX.FTZ R36, R235, R36, !PT ;  /* 0x00000024eb247209 */ /* 0x000fe80007810000 */
[----:B------:R-:W-:Y:S04]  /*13080*/  FMNMX.FTZ R36, R232, R36, !PT ;  /* 0x00000024e8247209 */ /* 0x000fe80007810000 */
[----:B------:R-:W-:Y:S02]  /*13090*/  FMNMX.FTZ R36, R231, R36, !PT ;  /* 0x00000024e7247209 */ /* 0x000fe40007810000 */
[----:B-1----:R-:W-:Y:S02]  /*130a0*/  FMNMX.FTZ R3, R3, R42, !PT ;  /* 0x0000002a03037209 */ /* 0x002fe40007810000 */
[----:B------:R-:W1:Y:S08]  /*130b0*/  SHFL.BFLY PT, R42, R4, 0x2, 0x1f ;  /* 0x0c401f00042a7f89 */ /* 0x000e7000000e0000 */
[----:B------:R-:W2:Y:S01]  /*130c0*/  SHFL.BFLY PT, R41, R36, 0x2, 0x1f ;  /* 0x0c401f0024297f89 */ /* 0x000ea200000e0000 */
[----:B-1----:R-:W-:Y:S02]  /*130d0*/  FMNMX.FTZ R42, R4, R42, !PT ;  /* 0x0000002a042a7209 */ /* 0x002fe40007810000 */
[----:B--2---:R-:W-:Y:S05]  /*130e0*/  FMNMX.FTZ R36, R36, R41, !PT ;  /* 0x0000002924247209 */ /* 0x004fea0007810000 */
[----:B------:R-:W1:Y:S02]  /*130f0*/  SHFL.BFLY PT, R41, R36, 0x1, 0x1f ;  /* 0x0c201f0024297f89 */ /* 0x000e6400000e0000 */
[----:B-1----:R-:W-:Y:S06]  /*13100*/  FMNMX.FTZ R36, R36, R41, !PT ;  /* 0x0000002924247209 */ /* 0x002fec0007810000 */
[----:B------:R-:W1:Y:S01]  /*13110*/  SHFL.BFLY PT, R41, R3, 0x1, 0x1f ;  /* 0x0c201f0003297f89 */ /* 0x000e6200000e0000 */
[C---:B------:R-:W-:Y:S01]  /*13120*/  FSETP.NEU.FTZ.AND P3, PT, R36.reuse, -INF , PT ;  /* 0xff8000002400780b */ /* 0x040fe20003f7d000 */
[----:B------:R-:W-:Y:S05]  /*13130*/  FMUL.FTZ R230, R36, c[0x0][0x23c] ;  /* 0x00008f0024e67a20 */ /* 0x000fea0000410000 */
[----:B------:R-:W-:Y:S05]  /*13140*/  FSEL R230, R230, RZ, P3 ;  /* 0x000000ffe6e67208 */ /* 0x000fea0001800000 */
[--C-:B------:R-:W-:Y:S02]  /*13150*/  FFMA.FTZ R129, R93, c[0x0][0x23c], -R230.reuse ;  /* 0x00008f005d817a23 */ /* 0x100fe400000108e6 */
[--C-:B------:R-:W-:Y:S02]  /*13160*/  FFMA.FTZ R116, R18, c[0x0][0x23c], -R230.reuse ;  /* 0x00008f0012747a23 */ /* 0x100fe400000108e6 */
[--C-:B------:R-:W-:Y:S02]  /*13170*/  FFMA.FTZ R172, R94, c[0x0][0x23c], -R230.reuse ;  /* 0x00008f005eac7a23 */ /* 0x100fe400000108e6 */
[----:B------:R-:W-:Y:S01]  /*13180*/  MUFU.EX2 R129, R129 ;  /* 0x0000008100817308 */ /* 0x000fe20000000800 */
[--C-:B------:R-:W-:Y:S02]  /*13190*/  FFMA.FTZ R240, R240, c[0x0][0x23c], -R230.reuse ;  /* 0x00008f00f0f07a23 */ /* 0x100fe400000108e6 */
[--C-:B------:R-:W-:Y:S01]  /*131a0*/  FFMA.FTZ R245, R245, c[0x0][0x23c], -R230.reuse ;  /* 0x00008f00f5f57a23 */ /* 0x100fe200000108e6 */
[----:B-1----:R-:W-:Y:S01]  /*131b0*/  FMNMX.FTZ R3, R3, R41, !PT ;  /* 0x0000002903037209 */ /* 0x002fe20007810000 */
[--C-:B------:R-:W-:Y:S01]  /*131c0*/  FFMA.FTZ R249, R249, c[0x0][0x23c], -R230.reuse ;  /* 0x00008f00f9f97a23 */ /* 0x100fe200000108e6 */
[----:B------:R-:W-:Y:S01]  /*131d0*/  FSEL R41, R99, -INF , !P0 ;  /* 0xff80000063297808 */ /* 0x000fe20004000000 */
[--C-:B------:R-:W-:Y:S01]  /*131e0*/  FFMA.FTZ R176, R0, c[0x0][0x23c], -R230.reuse ;  /* 0x00008f0000b07a23 */ /* 0x100fe200000108e6 */
[----:B------:R-:W-:Y:S02]  /*131f0*/  FMNMX.FTZ R0, R181, R43, !PT ;  /* 0x0000002bb5007209 */ /* 0x000fe40007810000 */
[----:B------:R-:W-:Y:S01]  /*13200*/  MUFU.EX2 R172, R172 ;  /* 0x000000ac00ac7308 */ /* 0x000fe20000000800 */
[C---:B------:R-:W-:Y:S01]  /*13210*/  FMUL.FTZ R221, R3.reuse, c[0x0][0x23c] ;  /* 0x00008f0003dd7a20 */ /* 0x040fe20000410000 */
[----:B------:R-:W-:Y:S01]  /*13220*/  FSETP.NEU.FTZ.AND P2, PT, R3, -INF , PT ;  /* 0xff8000000300780b */ /* 0x000fe20003f5d000 */
[----:B------:R-:W-:Y:S01]  /*13230*/  SHFL.BFLY PT, R43, R42, 0x1, 0x1f ;  /* 0x0c201f002a2b7f89 */ /* 0x000fe200000e0000 */
[----:B------:R-:W-:Y:S01]  /*13240*/  FMNMX.FTZ R0, R41, R0, !PT ;  /* 0x0000000029007209 */ /* 0x000fe20007810000 */
[--C-:B------:R-:W-:Y:S01]  /*13250*/  FFMA.FTZ R180, R105, c[0x0][0x23c], -R230.reuse ;  /* 0x00008f0069b47a23 */ /* 0x100fe200000108e6 */
[----:B------:R-:W-:Y:S01]  /*13260*/  FSEL R221, R221, RZ, P2 ;  /* 0x000000ffdddd7208 */ /* 0x000fe20001000000 */
[--C-:B------:R-:W-:Y:S02]  /*13270*/  FFMA.FTZ R72, R5, c[0x0][0x23c], -R230.reuse ;  /* 0x00008f0005487a23 */ /* 0x100fe400000108e6 */
[--C-:B------:R-:W-:Y:S01]  /*13280*/  FFMA.FTZ R173, R101, c[0x0][0x23c], -R230.reuse ;  /* 0x00008f0065ad7a23 */ /* 0x100fe200000108e6 */
        /* <DEDUP_REMOVED lines=21> */
[----:B------:R-:W1:Y:S01]  /*133e0*/  SHFL.BFLY PT, R0, R4, 0x1, 0x1f ;  /* 0x0c201f0004007f89 */ /* 0x000e6200000e0000 */
        /* <DEDUP_REMOVED lines=12> */
[----:B------:R-:W-:Y:S01]  /*134b0*/  FFMA.FTZ R75, R8, c[0x0][0x23c], -R230 ;  /* 0x00008f00084b7a23 */ /* 0x000fe200000108e6 */
[----:B-1----:R-:W-:Y:S01]  /*134c0*/  FMNMX.FTZ R0, R4, R0, !PT ;  /* 0x0000000004007209 */ /* 0x002fe20007810000 */
[----:B------:R-:W-:Y:S02]  /*134d0*/  IMAD.MOV.U32 R4, RZ, RZ, R66 ;  /* 0x000000ffff047224 */ /* 0x000fe400078e0042 */
[--C-:B------:R-:W-:Y:S01]  /*134e0*/  FFMA.FTZ R121, R31, c[0x0][0x23c], -R221.reuse ;  /* 0x00008f001f797a23 */ /* 0x100fe200000108dd */
[C---:B------:R-:W-:Y:S02]  /*134f0*/  FSETP.NEU.FTZ.AND P0, PT, R0.reuse, -INF , PT ;  /* 0xff8000000000780b */ /* 0x040fe40003f1d000 */
[----:B------:R-:W-:Y:S01]  /*13500*/  MUFU.EX2 R128, R128 ;  /* 0x0000008000807308 */ /* 0x000fe20000000800 */
[----:B------:R-:W-:Y:S02]  /*13510*/  FMUL.FTZ R228, R0, c[0x0][0x23c] ;  /* 0x00008f0000e47a20 */ /* 0x000fe40000410000 */
[--C-:B------:R-:W-:Y:S02]  /*13520*/  FFMA.FTZ R81, R30, c[0x0][0x23c], -R221.reuse ;  /* 0x00008f001e517a23 */ /* 0x100fe400000108dd */
[--C-:B------:R-:W-:Y:S01]  /*13530*/  FFMA.FTZ R130, R2, c[0x0][0x23c], -R230.reuse ;  /* 0x00008f0002827a23 */ /* 0x100fe200000108e6 */
[----:B------:R-:W-:Y:S01]  /*13540*/  FSEL R228, R228, RZ, P0 ;  /* 0x000000ffe4e47208 */ /* 0x000fe20000000000 */
[----:B------:R-:W-:Y:S01]  /*13550*/  FFMA.FTZ R175, R104, c[0x0][0x23c], -R221 ;  /* 0x00008f0068af7a23 */ /* 0x000fe200000108dd */
[----:B------:R-:W-:Y:S01]  /*13560*/  FMNMX.FTZ R2, R42, R43, !PT ;  /* 0x0000002b2a027209 */ /* 0x000fe20007810000 */
[----:B------:R-:W-:Y:S01]  /*13570*/  FFMA.FTZ R236, R236, c[0x0][0x23c], -R230 ;  /* 0x00008f00ecec7a23 */ /* 0x000fe200000108e6 */
[----:B------:R-:W-:Y:S01]  /*13580*/  MUFU.EX2 R127, R127 ;  /* 0x0000007f007f7308 */ /* 0x000fe20000000800 */
[--C-:B------:R-:W-:Y:S01]  /*13590*/  FFMA.FTZ R65, R59, c[0x0][0x23c], -R228.reuse ;  /* 0x00008f003b417a23 */ /* 0x100fe200000108e4 */
[----:B------:R-:W-:Y:S01]  /*135a0*/  FSETP.NEU.FTZ.AND P1, PT, R2, -INF , PT ;  /* 0xff8000000200780b */ /* 0x000fe20003f3d000 */
[--C-:B------:R-:W-:Y:S02]  /*135b0*/  FFMA.FTZ R219, R92, c[0x0][0x23c], -R228.reuse ;  /* 0x00008f005cdb7a23 */ /* 0x100fe400000108e4 */
[--C-:B------:R-:W-:Y:S01]  /*135c0*/  FFMA.FTZ R117, R87, c[0x0][0x23c], -R228.reuse ;  /* 0x00008f0057757a23 */ /* 0x100fe200000108e4 */
[----:B------:R-:W-:Y:S01]  /*135d0*/  FSEL R5, R2, RZ, P1 ;  /* 0x000000ff02057208 */ /* 0x000fe20000800000 */
[--C-:B------:R-:W-:Y:S02]  /*135e0*/  FFMA.FTZ R98, R84, c[0x0][0x23c], -R228.reuse ;  /* 0x00008f0054627a23 */ /* 0x100fe400000108e4 */
[--C-:B------:R-:W-:Y:S01]  /*135f0*/  FFMA.FTZ R84, R54, c[0x0][0x23c], -R228.reuse ;  /* 0x00008f0036547a23 */ /* 0x100fe200000108e4 */
[----:B------:R-:W-:Y:S01]  /*13600*/  MUFU.EX2 R130, R130 ;  /* 0x0000008200827308 */ /* 0x000fe20000000800 */
[--C-:B------:R-:W-:Y:S02]  /*13610*/  FFMA.FTZ R123, R86, c[0x0][0x23c], -R228.reuse ;  /* 0x00008f00567b7a23 */ /* 0x100fe400000108e4 */
[----:B------:R-:W-:Y:S02]  /*13620*/  FMUL.FTZ R229, R2, c[0x0][0x23c] ;  /* 0x00008f0002e57a20 */ /* 0x000fe40000410000 */
[--C-:B------:R-:W-:Y:S02]  /*13630*/  FFMA.FTZ R112, R107, c[0x0][0x23c], -R228.reuse ;  /* 0x00008f006b707a23 */ /* 0x100fe400000108e4 */
[--C-:B------:R-:W-:Y:S01]  /*13640*/  FFMA.FTZ R168, R114, c[0x0][0x23c], -R228.reuse ;  /* 0x00008f0072a87a23 */ /* 0x100fe200000108e4 */
[----:B------:R-:W-:Y:S01]  /*13650*/  FSEL R229, R229, RZ, P1 ;  /* 0x000000ffe5e57208 */ /* 0x000fe20000800000 */
[--C-:B------:R-:W-:Y:S01]  /*13660*/  FFMA.FTZ R91, R47, c[0x0][0x23c], -R228.reuse ;  /* 0x00008f002f5b7a23 */ /* 0x100fe200000108e4 */
[----:B------:R-:W1:Y:S01]  /*13670*/  MUFU.EX2 R175, R175 ;  /* 0x000000af00af7308 */ /* 0x000e620000000800 */
        /* <DEDUP_REMOVED lines=9> */
[----:B------:R-:W-:Y:S02]  /*13710*/  FFMA.FTZ R88, R20, c[0x0][0x23c], -R221 ;  /* 0x00008f0014587a23 */ /* 0x000fe400000108dd */
[----:B------:R-:W2:Y:S01]  /*13720*/  LDSM.16.MT88.4 R20, [R192+0x4000] ;  /* 0x00400000c014783b */ /* 0x000ea20000004200 */
[----:B------:R-:W-:Y:S01]  /*13730*/  MUFU.EX2 R168, R168 ;  /* 0x000000a800a87308 */ /* 0x000fe20000000800 */
[----:B------:R-:W-:Y:S02]  /*13740*/  FFMA.FTZ R174, R106, c[0x0][0x23c], -R229 ;  /* 0x00008f006aae7a23 */ /* 0x000fe400000108e5 */
[----:B------:R-:W-:Y:S01]  /*13750*/  FFMA.FTZ R106, R50, c[0x0][0x23c], -R221 ;  /* 0x00008f00326a7a23 */ /* 0x000fe200000108dd */
[----:B-1----:R-:W-:Y:S01]  /*13760*/  F2FP.PACK_AB R47, R131, R175 ;  /* 0x000000af832f723e */ /* 0x002fe200000000ff */
[--C-:B------:R-:W-:Y:S02]  /*13770*/  FFMA.FTZ R126, R77, c[0x0][0x23c], -R229.reuse ;  /* 0x00008f004d7e7a23 */ /* 0x100fe400000108e5 */
[----:B------:R-:W1:Y:S01]  /*13780*/  LDSM.16.MT88.4 R48, [R191+0x4000] ;  /* 0x00400000bf30783b */ /* 0x000e620000004200 */
[--C-:B------:R-:W-:Y:S02]  /*13790*/  FFMA.FTZ R77, R53, c[0x0][0x23c], -R228.reuse ;  /* 0x00008f00354d7a23 */ /* 0x100fe400000108e4 */
[----:B------:R-:W-:Y:S01]  /*137a0*/  MUFU.EX2 R174, R174 ;  /* 0x000000ae00ae7308 */ /* 0x000fe20000000800 */
[--C-:B------:R-:W-:Y:S02]  /*137b0*/  FFMA.FTZ R118, R79, c[0x0][0x23c], -R229.reuse ;  /* 0x00008f004f767a23 */ /* 0x100fe400000108e5 */
[--C-:B------:R-:W-:Y:S02]  /*137c0*/  FFMA.FTZ R79, R55, c[0x0][0x23c], -R229.reuse ;  /* 0x00008f00374f7a23 */ /* 0x100fe400000108e5 */
[----:B------:R-:W3:Y:S01]  /*137d0*/  LDSM.16.MT88.4 R52, [R192+0x4400] ;  /* 0x00440000c034783b */ /* 0x000ee20000004200 */
[--C-:B------:R-:W-:Y:S02]  /*137e0*/  FFMA.FTZ R111, R34, c[0x0][0x23c], -R228.reuse ;  /* 0x00008f00226f7a23 */ /* 0x100fe400000108e4 */
[--C-:B------:R-:W-:Y:S02]  /*137f0*/  FFMA.FTZ R103, R33, c[0x0][0x23c], -R228.reuse ;  /* 0x00008f0021677a23 */ /* 0x100fe400000108e4 */
[----:B------:R-:W-:Y:S01]  /*13800*/  MUFU.EX2 R170, R170 ;  /* 0x000000aa00aa7308 */ /* 0x000fe20000000800 */
[----:B------:R-:W-:Y:S02]  /*13810*/  FFMA.FTZ R43, R80, c[0x0][0x23c], -R229 ;  /* 0x00008f00502b7a23 */ /* 0x000fe400000108e5 */
[--C-:B------:R-:W-:Y:S02]  /*13820*/  FFMA.FTZ R80, R70, c[0x0][0x23c], -R221.reuse ;  /* 0x00008f0046507a23 */ /* 0x100fe400000108dd */
[----:B------:R-:W-:Y:S02]  /*13830*/  FFMA.FTZ R70, R17, c[0x0][0x23c], -R221 ;  /* 0x00008f0011467a23 */ /* 0x000fe400000108dd */
        /* <DEDUP_REMOVED lines=12> */
[----:B------:R-:W-:Y:S01]  /*13900*/  FFMA.FTZ R105, R40, c[0x0][0x23c], -R229 ;  /* 0x00008f0028697a23 */ /* 0x000fe200000108e5 */
[----:B------:R-:W-:Y:S01]  /*13910*/  FSEL R40, R36, RZ, P3 ;  /* 0x000000ff24287208 */ /* 0x000fe20001800000 */
[----:B------:R-:W-:Y:S01]  /*13920*/  FFMA.FTZ R107, R39, c[0x0][0x23c], -R221 ;  /* 0x00008f00276b7a23 */ /* 0x000fe200000108dd */
[----:B------:R-:W-:Y:S01]  /*13930*/  MUFU.EX2 R121, R121 ;  /* 0x0000007900797308 */ /* 0x000fe20000000800 */
[----:B------:R-:W-:Y:S01]  /*13940*/  FADD.FTZ R5, -R5, R165 ;  /* 0x000000a505057221 */ /* 0x000fe20000010100 */
[----:B------:R-:W-:Y:S01]  /*13950*/  FSEL R39, R3, RZ, P2 ;  /* 0x000000ff03277208 */ /* 0x000fe20001000000 */
[----:B------:R-:W-:Y:S02]  /*13960*/  FADD.FTZ R40, -R40, R167 ;  /* 0x000000a728287221 */ /* 0x000fe40000010100 */
[----:B------:R-:W-:Y:S02]  /*13970*/  FMUL.FTZ R5, R5, c[0x0][0x23c] ;  /* 0x00008f0005057a20 */ /* 0x000fe40000410000 */
[----:B------:R-:W-:Y:S02]  /*13980*/  FMUL.FTZ R40, R40, c[0x0][0x23c] ;  /* 0x00008f0028287a20 */ /* 0x000fe40000410000 */
[----:B------:R-:W-:Y:S01]  /*13990*/  IMAD.MOV.U32 R167, RZ, RZ, R4 ;  /* 0x000000ffffa77224 */ /* 0x000fe200078e0004 */
[----:B------:R-:W4:Y:S01]  /*139a0*/  MUFU.EX2 R38, R5 ;  /* 0x0000000500267308 */ /* 0x000f220000000800 */
[----:B------:R-:W-:Y:S01]  /*139b0*/  FADD.FTZ R39, -R39, R166 ;  /* 0x000000a627277221 */ /* 0x000fe20000010100 */
[----:B------:R-:W-:Y:S01]  /*139c0*/  FSEL R4, R0, RZ, P0 ;  /* 0x000000ff00047208 */ /* 0x000fe20000000000 */
[--C-:B------:R-:W-:Y:S01]  /*139d0*/  FFMA.FTZ R179, R169, c[0x0][0x23c], -R229.reuse ;  /* 0x00008f00a9b37a23 */ /* 0x100fe200000108e5 */
[----:B------:R-:W-:Y:S01]  /*139e0*/  PLOP3.LUT P0, PT, PT, PT, UP0, 0x80, 0x0 ;  /* 0x000000000000781c */ /* 0x000fe20003f0f008 */
[----:B------:R-:W-:Y:S02]  /*139f0*/  FMUL.FTZ R39, R39, c[0x0][0x23c] ;  /* 0x00008f0027277a20 */ /* 0x000fe40000410000 */
[----:B------:R-:W-:Y:S02]  /*13a00*/  FFMA.FTZ R169, R108, c[0x0][0x23c], -R228 ;  /* 0x00008f006ca97a23 */ /* 0x000fe400000108e4 */
[----:B------:R-:W-:Y:S01]  /*13a10*/  FADD.FTZ R4, -R4, R164 ;  /* 0x000000a404047221 */ /* 0x000fe20000010100 */
[----:B------:R-:W5:Y:S01]  /*13a20*/  MUFU.EX2 R40, R40 ;  /* 0x0000002800287308 */ /* 0x000f620000000800 */
[--C-:B------:R-:W-:Y:S02]  /*13a30*/  FFMA.FTZ R178, R177, c[0x0][0x23c], -R229.reuse ;  /* 0x00008f00b1b27a23 */ /* 0x100fe400000108e5 */
[----:B------:R-:W-:Y:S02]  /*13a40*/  FMUL.FTZ R4, R4, c[0x0][0x23c] ;  /* 0x00008f0004047a20 */ /* 0x000fe40000410000 */
[--C-:B------:R-:W-:Y:S02]  /*13a50*/  FFMA.FTZ R177, R89, c[0x0][0x23c], -R228.reuse ;  /* 0x00008f0059b17a23 */ /* 0x100fe400000108e4 */
[--C-:B------:R-:W-:Y:S02]  /*13a60*/  FFMA.FTZ R114, R85, c[0x0][0x23c], -R229.reuse ;  /* 0x00008f0055727a23 */ /* 0x100fe400000108e5 */
[----:B------:R-:W-:Y:S01]  /*13a70*/  FFMA.FTZ R85, R46, c[0x0][0x23c], -R228 ;  /* 0x00008f002e557a23 */ /* 0x000fe200000108e4 */
[----:B------:R-:W1:Y:S01]  /*13a80*/  MUFU.EX2 R39, R39 ;  /* 0x0000002700277308 */ /* 0x000e620000000800 */
[----:B------:R-:W-:Y:S01]  /*13a90*/  F2FP.PACK_AB R46, R130, R173 ;  /* 0x000000ad822e723e */ /* 0x000fe200000000ff */
[--C-:B------:R-:W-:Y:S01]  /*13aa0*/  FFMA.FTZ R108, R45, c[0x0][0x23c], -R230.reuse ;  /* 0x00008f002d6c7a23 */ /* 0x100fe200000108e6 */
[----:B------:R-:W-:Y:S01]  /*13ab0*/  F2FP.PACK_AB R45, R171, R220 ;  /* 0x000000dcab2d723e */ /* 0x000fe200000000ff */
[C---:B----4-:R-:W-:Y:S02]  /*13ac0*/  FMUL.FTZ R8, R38.reuse, R156 ;  /* 0x0000009c26087220 */ /* 0x050fe40000410000 */
[----:B------:R-:W-:Y:S02]  /*13ad0*/  FMUL.FTZ R9, R38, R157 ;  /* 0x0000009d26097220 */ /* 0x000fe40000410000 */
[--C-:B------:R-:W-:Y:S01]  /*13ae0*/  FFMA.FTZ R104, R44, c[0x0][0x23c], -R229.reuse ;  /* 0x00008f002c687a23 */ /* 0x100fe200000108e5 */
[----:B------:R-:W-:Y:S01]  /*13af0*/  F2FP.PACK_AB R44, R176, R180 ;  /* 0x000000b4b02c723e */ /* 0x000fe200000000ff */
[----:B------:R4:W2:Y:S01]  /*13b00*/  MUFU.EX2 R37, R4 ;  /* 0x0000000400257308 */ /* 0x0008a20000000800 */
[--C-:B------:R-:W-:Y:S02]  /*13b10*/  FFMA.FTZ R113, R35, c[0x0][0x23c], -R229.reuse ;  /* 0x00008f0023717a23 */ /* 0x100fe400000108e5 */
[----:B------:R-:W-:Y:S02]  /*13b20*/  FFMA.FTZ R83, R11, c[0x0][0x23c], -R230 ;  /* 0x00008f000b537a23 */ /* 0x000fe400000108e6 */
[C---:B-----5:R-:W-:Y:S02]  /*13b30*/  FMUL.FTZ R16, R40.reuse, R148 ;  /* 0x0000009428107220 */ /* 0x060fe40000410000 */
[C---:B------:R-:W-:Y:S02]  /*13b40*/  FMUL.FTZ R17, R40.reuse, R149 ;  /* 0x0000009528117220 */ /* 0x040fe40000410000 */
[C---:B------:R-:W-:Y:S01]  /*13b50*/  FMUL.FTZ R5, R40.reuse, R161 ;  /* 0x000000a128057220 */ /* 0x040fe20000410000 */
[----:B------:R-:W5:Y:S01]  /*13b60*/  MUFU.EX2 R179, R179 ;  /* 0x000000b300b37308 */ /* 0x000f620000000800 */
[C---:B------:R-:W-:Y:S02]  /*13b70*/  FFMA.FTZ R180, R40.reuse, R218, R180 ;  /* 0x000000da28b47223 */ /* 0x040fe400000100b4 */
[----:B------:R-:W-:Y:S02]  /*13b80*/  FFMA.FTZ R68, R13, c[0x0][0x23c], -R229 ;  /* 0x00008f000d447a23 */ /* 0x000fe400000108e5 */
[C---:B-1----:R-:W-:Y:S02]  /*13b90*/  FMUL.FTZ R18, R39.reuse, R150 ;  /* 0x0000009627127220 */ /* 0x042fe40000410000 */
[C---:B------:R-:W-:Y:S02]  /*13ba0*/  FMUL.FTZ R19, R39.reuse, R151 ;  /* 0x0000009727137220 */ /* 0x040fe40000410000 */
[----:B------:R-:W-:Y:S01]  /*13bb0*/  LDSM.16.MT88.4 R148, [R192+0x5c00] ;  /* 0x005c0000c094783b */ /* 0x000fe20000004200 */
[----:B------:R-:W1:Y:S01]  /*13bc0*/  MUFU.EX2 R178, R178 ;  /* 0x000000b200b27308 */ /* 0x000e620000000800 */
[C---:B------:R-:W-:Y:S02]  /*13bd0*/  FMUL.FTZ R6, R39.reuse, R162 ;  /* 0x000000a227067220 */ /* 0x040fe40000410000 */
[----:B------:R-:W-:Y:S02]  /*13be0*/  FMUL.FTZ R7, R39, R163 ;  /* 0x000000a327077220 */ /* 0x000fe40000410000 */
[----:B----4-:R-:W-:Y:S02]  /*13bf0*/  FMUL.FTZ R4, R40, R160 ;  /* 0x000000a028047220 */ /* 0x010fe40000410000 */
[C---:B--2---:R-:W-:Y:S02]  /*13c00*/  FMUL.FTZ R26, R37.reuse, R142 ;  /* 0x0000008e251a7220 */ /* 0x044fe40000410000 */
[----:B------:R-:W-:Y:S01]  /*13c10*/  FFMA.FTZ R142, R62, c[0x0][0x23c], -R221 ;  /* 0x00008f003e8e7a23 */ /* 0x000fe200000108dd */
[----:B------:R-:W2:Y:S01]  /*13c20*/  MUFU.EX2 R177, R177 ;  /* 0x000000b100b17308 */ /* 0x000ea20000000800 */
[----:B------:R-:W-:Y:S01]  /*13c30*/  FMUL.FTZ R27, R37, R143 ;  /* 0x0000008f251b7220 */ /* 0x000fe20000410000 */
[-C--:B------:R-:W-:Y:S01]  /*13c40*/  HMMA.16816.F32 R4, R44, R20.reuse, R4 ;  /* 0x000000142c04723c */ /* 0x080fe20000001804 */
[----:B------:R-:W-:Y:S01]  /*13c50*/  FFMA.FTZ R143, R61, c[0x0][0x23c], -R229 ;  /* 0x00008f003d8f7a23 */ /* 0x000fe200000108e5 */
[----:B-----5:R-:W-:Y:S01]  /*13c60*/  F2FP.PACK_AB R32, R174, R179 ;  /* 0x000000b3ae20723e */ /* 0x020fe200000000ff */
[C---:B------:R-:W-:Y:S02]  /*13c70*/  FMUL.FTZ R10, R37.reuse, R158 ;  /* 0x0000009e250a7220 */ /* 0x040fe40000410000 */
[C---:B------:R-:W-:Y:S02]  /*13c80*/  FMUL.FTZ R11, R37.reuse, R159 ;  /* 0x0000009f250b7220 */ /* 0x040fe40000410000 */
[----:B------:R-:W-:Y:S01]  /*13c90*/  FMUL.FTZ R13, R38, R153 ;  /* 0x00000099260d7220 */ /* 0x000fe20000410000 */
[----:B------:R-:W4:Y:S01]  /*13ca0*/  MUFU.EX2 R169, R169 ;  /* 0x000000a900a97308 */ /* 0x000f220000000800 */
[C---:B------:R-:W-:Y:S03]  /*13cb0*/  FMUL.FTZ R30, R37.reuse, R138 ;  /* 0x0000008a251e7220 */ /* 0x040fe60000410000 */
[----:B-1----:R-:W-:Y:S01]  /*13cc0*/  F2FP.PACK_AB R34, R170, R178 ;  /* 0x000000b2aa22723e */ /* 0x002fe200000000ff */
[----:B------:R-:W-:Y:S02]  /*13cd0*/  FMUL.FTZ R31, R37, R139 ;  /* 0x0000008b251f7220 */ /* 0x000fe40000410000 */
[----:B------:R-:W-:Y:S02]  /*13ce0*/  IMAD.MOV.U32 R166, RZ, RZ, R97 ;  /* 0x000000ffffa67224 */ /* 0x000fe400078e0061 */
[----:B------:R-:W-:Y:S01]  /*13cf0*/  IMAD.MOV.U32 R165, RZ, RZ, R76 ;  /* 0x000000ffffa57224 */ /* 0x000fe200078e004c */
[----:B------:R-:W-:Y:S01]  /*13d00*/  MUFU.EX2 R120, R120 ;  /* 0x0000007800787308 */ /* 0x000fe20000000800 */
[----:B------:R-:W-:Y:S02]  /*13d10*/  FFMA.FTZ R76, R12, c[0x0][0x23c], -R228 ;  /* 0x00008f000c4c7a23 */ /* 0x000fe400000108e4 */
[----:B------:R-:W-:Y:S01]  /*13d20*/  FMUL.FTZ R12, R38, R152 ;  /* 0x00000098260c7220 */ /* 0x000fe20000410000 */
[----:B--2---:R-:W-:Y:S01]  /*13d30*/  F2FP.PACK_AB R33, R177, R219 ;  /* 0x000000dbb121723e */ /* 0x004fe200000000ff */
[--C-:B------:R-:W-:Y:S02]  /*13d40*/  FFMA.FTZ R89, R15, c[0x0][0x23c], -R230.reuse ;  /* 0x00008f000f597a23 */ /* 0x100fe400000108e6 */
[C---:B------:R-:W-:Y:S02]  /*13d50*/  FMUL.FTZ R15, R37.reuse, R155 ;  /* 0x0000009b250f7220 */ /* 0x040fe40000410000 */
[----:B------:R-:W-:Y:S01]  /*13d60*/  FFMA.FTZ R97, R14, c[0x0][0x23c], -R230 ;  /* 0x00008f000e617a23 */ /* 0x000fe200000108e6 */
[----:B------:R-:W-:Y:S01]  /*13d70*/  MUFU.EX2 R126, R126 ;  /* 0x0000007e007e7308 */ /* 0x000fe20000000800 */
[----:B------:R-:W-:Y:S02]  /*13d80*/  FMUL.FTZ R14, R37, R154 ;  /* 0x0000009a250e7220 */ /* 0x000fe40000410000 */
[----:B------:R-:W-:Y:S01]  /*13d90*/  IMAD.MOV.U32 R160, RZ, RZ, R110 ;  /* 0x000000ffffa07224 */ /* 0x000fe200078e006e */
[----:B----4-:R-:W-:Y:S01]  /*13da0*/  F2FP.PACK_AB R35, R168, R169 ;  /* 0x000000a9a823723e */ /* 0x010fe200000000ff */
[--C-:B------:R-:W-:Y:S02]  /*13db0*/  FFMA.FTZ R110, R25, c[0x0][0x23c], -R221.reuse ;  /* 0x00008f00196e7a23 */ /* 0x100fe400000108dd */
[----:B------:R-:W-:Y:S02]  /*13dc0*/  FMUL.FTZ R25, R38, R141 ;  /* 0x0000008d26197220 */ /* 0x000fe40000410000 */
[----:B------:R-:W-:Y:S01]  /*13dd0*/  FFMA.FTZ R141, R63, c[0x0][0x23c], -R221 ;  /* 0x00008f003f8d7a23 */ /* 0x000fe200000108dd */
[----:B------:R-:W1:Y:S01]  /*13de0*/  MUFU.EX2 R43, R43 ;  /* 0x0000002b002b7308 */ /* 0x000e620000000800 */
[C---:B------:R-:W-:Y:S01]  /*13df0*/  HMMA.16816.F32 R8, R32.reuse, R20, R8 ;  /* 0x000000142008723c */ /* 0x040fe20000001808 */
[----:B------:R-:W-:Y:S02]  /*13e00*/  IMAD.MOV.U32 R161, RZ, RZ, R119 ;  /* 0x000000ffffa17224 */ /* 0x000fe400078e0077 */
[----:B------:R-:W-:Y:S02]  /*13e10*/  FFMA.FTZ R119, R24, c[0x0][0x23c], -R221 ;  /* 0x00008f0018777a23 */ /* 0x000fe400000108dd */
[----:B------:R-:W-:Y:S02]  /*13e20*/  FMUL.FTZ R24, R38, R140 ;  /* 0x0000008c26187220 */ /* 0x000fe40000410000 */
[--C-:B------:R-:W-:Y:S01]  /*13e30*/  FFMA.FTZ R140, R56, c[0x0][0x23c], -R230.reuse ;  /* 0x00008f00388c7a23 */ /* 0x100fe200000108e6 */
[-C--:B------:R-:W-:Y:S01]  /*13e40*/  HMMA.16816.F32 R12, R32, R22.reuse, R12 ;  /* 0x00000016200c723c */ /* 0x080fe2000000180c */
[----:B------:R-:W-:Y:S01]  /*13e50*/  MUFU.EX2 R118, R118 ;  /* 0x0000007600767308 */ /* 0x000fe20000000800 */
[----:B------:R-:W2:Y:S02]  /*13e60*/  LDSM.16.MT88.4 R56, [R191+0x4400] ;  /* 0x00440000bf38783b */ /* 0x000ea40000004200 */
[----:B------:R-:W-:Y:S02]  /*13e70*/  FMUL.FTZ R20, R40, R144 ;  /* 0x0000009028147220 */ /* 0x000fe40000410000 */
[--C-:B------:R-:W-:Y:S02]  /*13e80*/  FFMA.FTZ R144, R60, c[0x0][0x23c], -R229.reuse ;  /* 0x00008f003c907a23 */ /* 0x100fe400000108e5 */
[C---:B------:R-:W-:Y:S01]  /*13e90*/  HMMA.16816.F32 R16, R44.reuse, R22, R16 ;  /* 0x000000162c10723c */ /* 0x040fe20000001810 */
[----:B------:R-:W-:Y:S01]  /*13ea0*/  FMUL.FTZ R21, R40, R145 ;  /* 0x0000009128157220 */ /* 0x000fe20000410000 */
[----:B------:R-:W4:Y:S01]  /*13eb0*/  LDSM.16.MT88.4 R60, [R192+0x4800] ;  /* 0x00480000c03c783b */ /* 0x000f220000004200 */
[----:B------:R-:W-:Y:S01]  /*13ec0*/  MUFU.EX2 R114, R114 ;  /* 0x0000007200727308 */ /* 0x000fe20000000800 */
[--C-:B------:R-:W-:Y:S02]  /*13ed0*/  FFMA.FTZ R145, R161, c[0x0][0x23c], -R229.reuse ;  /* 0x00008f00a1917a23 */ /* 0x100fe400000108e5 */
[--C-:B------:R-:W-:Y:S02]  /*13ee0*/  FFMA.FTZ R99, R28, c[0x0][0x23c], -R229.reuse ;  /* 0x00008f001c637a23 */ /* 0x100fe400000108e5 */
[C---:B------:R-:W-:Y:S04]  /*13ef0*/  FMUL.FTZ R22, R39.reuse, R146 ;  /* 0x0000009227167220 */ /* 0x040fe80000410000 */
[----:B------:R-:W-:Y:S01]  /*13f00*/  FMUL.FTZ R23, R39, R147 ;  /* 0x0000009327177220 */ /* 0x000fe20000410000 */
[----:B------:R-:W-:Y:S01]  /*13f10*/  MUFU.EX2 R42, R42 ;  /* 0x0000002a002a7308 */ /* 0x000fe20000000800 */
[----:B------:R-:W-:Y:S02]  /*13f20*/  FMUL.FTZ R28, R38, R136 ;  /* 0x00000088261c7220 */ /* 0x000fe40000410000 */
[----:B------:R-:W-:Y:S02]  /*13f30*/  FFMA.FTZ R146, R160, c[0x0][0x23c], -R229 ;  /* 0x00008f00a0927a23 */ /* 0x000fe400000108e5 */
[----:B------:R-:W-:Y:S01]  /*13f40*/  IMAD.MOV.U32 R164, RZ, RZ, R125 ;  /* 0x000000ffffa47224 */ /* 0x000fe200078e007d */
[-C--:B------:R-:W-:Y:S01]  /*13f50*/  HMMA.16816.F32 R20, R44, R48.reuse, R20 ;  /* 0x000000302c14723c */ /* 0x080fe20000001814 */
[----:B------:R-:W-:Y:S02]  /*13f60*/  FFMA.FTZ R125, R29, c[0x0][0x23c], -R230 ;  /* 0x00008f001d7d7a23 */ /* 0x000fe400000108e6 */
[----:B------:R-:W-:Y:S01]  /*13f70*/  FMUL.FTZ R29, R38, R137 ;  /* 0x00000089261d7220 */ /* 0x000fe20000410000 */
[----:B------:R-:W5:Y:S01]  /*13f80*/  MUFU.EX2 R123, R123 ;  /* 0x0000007b007b7308 */ /* 0x000f620000000800 */
[--C-:B------:R-:W-:Y:S02]  /*13f90*/  FFMA.FTZ R147, R164, c[0x0][0x23c], -R228.reuse ;  /* 0x00008f00a4937a23 */ /* 0x100fe400000108e4 */
[--C-:B------:R-:W-:Y:S01]  /*13fa0*/  FFMA.FTZ R164, R165, c[0x0][0x23c], -R228.reuse ;  /* 0x00008f00a5a47a23 */ /* 0x100fe200000108e4 */
[C---:B------:R-:W-:Y:S01]  /*13fb0*/  HMMA.16816.F32 R24, R32.reuse, R48, R24 ;  /* 0x000000302018723c */ /* 0x040fe20000001818 */
[--C-:B------:R-:W-:Y:S03]  /*13fc0*/  FFMA.FTZ R165, R166, c[0x0][0x23c], -R228.reuse ;  /* 0x00008f00a6a57a23 */ /* 0x100fe600000108e4 */
[--C-:B------:R-:W-:Y:S02]  /*13fd0*/  FFMA.FTZ R166, R167, c[0x0][0x23c], -R228.reuse ;  /* 0x00008f00a7a67a23 */ /* 0x100fe400000108e4 */
[----:B------:R-:W-:Y:S01]  /*13fe0*/  MUFU.EX2 R117, R117 ;  /* 0x0000007500757308 */ /* 0x000fe20000000800 */
[----:B-1----:R-:W-:Y:S01]  /*13ff0*/  F2FP.PACK_AB R48, R43, R126 ;  /* 0x0000007e2b30723e */ /* 0x002fe200000000ff */
[-C--:B------:R-:W-:Y:S01]  /*14000*/  HMMA.16816.F32 R28, R32, R50.reuse, R28 ;  /* 0x00000032201c723c */ /* 0x080fe2000000181c */
[----:B------:R-:W-:Y:S03]  /*14010*/  FFMA.FTZ R228, R41, c[0x0][0x23c], -R228 ;  /* 0x00008f0029e47a23 */ /* 0x000fe600000108e4 */
[----:B------:R-:W-:Y:S02]  /*14020*/  FFMA.FTZ R167, R252, c[0x0][0x23c], -R230 ;  /* 0x00008f00fca77a23 */ /* 0x000fe400000108e6 */
[----:B------:R-:W-:Y:S02]  /*14030*/  FFMA.FTZ R220, R39, R217, R220 ;  /* 0x000000d927dc7223 */ /* 0x000fe400000100dc */
[----:B------:R-:W1:Y:S01]  /*14040*/  MUFU.EX2 R112, R112 ;  /* 0x0000007000707308 */ /* 0x000e620000000800 */
[C---:B------:R-:W-:Y:S03]  /*14050*/  FMUL.FTZ R32, R40.reuse, R132 ;  /* 0x0000008428207220 */ /* 0x040fe60000410000 */
[----:B------:R-:W-:Y:S01]  /*14060*/  FMUL.FTZ R33, R40, R133 ;  /* 0x0000008528217220 */ /* 0x000fe20000410000 */
[----:B-----5:R-:W-:Y:S01]  /*14070*/  F2FP.PACK_AB R49, R123, R42 ;  /* 0x0000002a7b31723e */ /* 0x020fe200000000ff */
[C---:B------:R-:W-:Y:S02]  /*14080*/  FMUL.FTZ R34, R39.reuse, R134 ;  /* 0x0000008627227220 */ /* 0x040fe40000410000 */
[----:B------:R-:W-:Y:S02]  /*14090*/  FMUL.FTZ R35, R39, R135 ;  /* 0x0000008727237220 */ /* 0x000fe40000410000 */
[----:B------:R-:W-:Y:S01]  /*140a0*/  MUFU.EX2 R116, R116 ;  /* 0x0000007400747308 */ /* 0x000fe20000000800 */
[--C-:B------:R-:W-:Y:S02]  /*140b0*/  FFMA.FTZ R248, R248, c[0x0][0x23c], -R229.reuse ;  /* 0x00008f00f8f87a23 */ /* 0x100fe400000108e5 */
[--C-:B------:R-:W-:Y:S02]  /*140c0*/  FFMA.FTZ R247, R247, c[0x0][0x23c], -R229.reuse ;  /* 0x00008f00f7f77a23 */ /* 0x100fe400000108e5 */
[----:B------:R-:W-:Y:S01]  /*140d0*/  HMMA.16816.F32 R32, R44, R50, R32 ;  /* 0x000000322c20723c */ /* 0x000fe20000001820 */
[--C-:B------:R-:W-:Y:S02]  /*140e0*/  FFMA.FTZ R246, R246, c[0x0][0x23c], -R229.reuse ;  /* 0x00008f00f6f67a23 */ /* 0x100fe400000108e5 */
[----:B------:R-:W-:Y:S02]  /*140f0*/  FFMA.FTZ R243, R243, c[0x0][0x23c], -R229 ;  /* 0x00008f00f3f37a23 */ /* 0x000fe400000108e5 */
[----:B------:R-:W5:Y:S01]  /*14100*/  MUFU.EX2 R109, R109 ;  /* 0x0000006d006d7308 */ /* 0x000f620000000800 */
[----:B------:R-:W-:Y:S01]  /*14110*/  FFMA.FTZ R219, R37, R209, R219 ;  /* 0x000000d125db7223 */ /* 0x000fe200000100db */
[----:B------:R-:W-:Y:S01]  /*14120*/  F2FP.PACK_AB R44, R129, R172 ;  /* 0x000000ac812c723e */ /* 0x000fe200000000ff */
[----:B------:R-:W-:Y:S01]  /*14130*/  FFMA.FTZ R179, R38, R216, R179 ;  /* 0x000000d826b37223 */ /* 0x000fe200000100b3 */
[----:B------:R-:W-:Y:S03]  /*14140*/  F2FP.PACK_AB R45, R127, R128 ;  /* 0x000000807f2d723e */ /* 0x000fe600000000ff */
[----:B------:R-:W-:Y:S01]  /*14150*/  F2FP.PACK_AB R46, R122, R124 ;  /* 0x0000007c7a2e723e */ /* 0x000fe200000000ff */
[----:B------:R-:W-:Y:S01]  /*14160*/  FADD.FTZ R219, R177, R219 ;  /* 0x000000dbb1db7221 */ /* 0x000fe20000010000 */
[----:B------:R-:W-:Y:S01]  /*14170*/  F2FP.PACK_AB R47, R120, R121 ;  /* 0x00000079782f723e */ /* 0x000fe200000000ff */
[----:B------:R-:W-:Y:S01]  /*14180*/  MUFU.EX2 R115, R115 ;  /* 0x0000007300737308 */ /* 0x000fe20000000800 */
[----:B------:R-:W-:Y:S01]  /*14190*/  F2FP.PACK_AB R50, R114, R118 ;  /* 0x000000767232723e */ /* 0x000fe200000000ff */
[----:B------:R-:W-:Y:S01]  /*141a0*/  FADD.FTZ R219, R169, R219 ;  /* 0x000000dba9db7221 */ /* 0x000fe20000010000 */
[----:B-1----:R-:W-:Y:S01]  /*141b0*/  F2FP.PACK_AB R51, R112, R117 ;  /* 0x000000757033723e */ /* 0x002fe200000000ff */
[----:B------:R-:W-:Y:S02]  /*141c0*/  FADD.FTZ R179, R174, R179 ;  /* 0x000000b3aeb37221 */ /* 0x000fe40000010000 */
[-C--:B---3--:R-:W-:Y:S01]  /*141d0*/  HMMA.16816.F32 R4, R44, R52.reuse, R4 ;  /* 0x000000342c04723c */ /* 0x088fe20000001804 */
[----:B------:R-:W-:Y:S02]  /*141e0*/  FADD.FTZ R39, R168, R219 ;  /* 0x000000dba8277221 */ /* 0x000fe40000010000 */
[----:B------:R-:W-:Y:S01]  /*141f0*/  FADD.FTZ R179, R178, R179 ;  /* 0x000000b3b2b37221 */ /* 0x000fe20000010000 */
[----:B------:R-:W1:Y:S01]  /*14200*/  MUFU.EX2 R107, R107 ;  /* 0x0000006b006b7308 */ /* 0x000e620000000800 */
[----:B------:R-:W-:Y:S02]  /*14210*/  FADD.FTZ R39, R42, R39 ;  /* 0x000000272a277221 */ /* 0x000fe40000010000 */
[----:B------:R-:W-:Y:S01]  /*14220*/  FADD.FTZ R179, R170, R179 ;  /* 0x000000b3aab37221 */ /* 0x000fe20000010000 */
[C---:B------:R-:W-:Y:S01]  /*14230*/  HMMA.16816.F32 R8, R48.reuse, R52, R8 ;  /* 0x000000343008723c */ /* 0x040fe20000001808 */
[----:B------:R-:W-:Y:S03]  /*14240*/  FADD.FTZ R180, R176, R180 ;  /* 0x000000b4b0b47221 */ /* 0x000fe60000010000 */
[----:B------:R-:W-:Y:S02]  /*14250*/  FADD.FTZ R220, R171, R220 ;  /* 0x000000dcabdc7221 */ /* 0x000fe40000010000 */
[----:B------:R-:W-:Y:S01]  /*14260*/  MUFU.EX2 R108, R108 ;  /* 0x0000006c006c7308 */ /* 0x000fe20000000800 */
[----:B------:R-:W-:Y:S01]  /*14270*/  FADD.FTZ R180, R173, R180 ;  /* 0x000000b4adb47221 */ /* 0x000fe20000010000 */
[-C--:B------:R-:W-:Y:S01]  /*14280*/  HMMA.16816.F32 R12, R48, R54.reuse, R12 ;  /* 0x00000036300c723c */ /* 0x080fe2000000180c */
[----:B------:R-:W-:Y:S03]  /*14290*/  FADD.FTZ R220, R175, R220 ;  /* 0x000000dcafdc7221 */ /* 0x000fe60000010000 */
[----:B------:R-:W-:Y:S02]  /*142a0*/  FADD.FTZ R180, R130, R180 ;  /* 0x000000b482b47221 */ /* 0x000fe40000010000 */
[----:B------:R-:W-:Y:S02]  /*142b0*/  FADD.FTZ R220, R131, R220 ;  /* 0x000000dc83dc7221 */ /* 0x000fe40000010000 */
[----:B------:R-:W3:Y:S01]  /*142c0*/  MUFU.EX2 R102, R102 ;  /* 0x0000006600667308 */ /* 0x000ee20000000800 */
[C---:B------:R-:W-:Y:S01]  /*142d0*/  HMMA.16816.F32 R16, R44.reuse, R54, R16 ;  /* 0x000000362c10723c */ /* 0x040fe20000001810 */
[----:B------:R-:W1:Y:S02]  /*142e0*/  LDSM.16.MT88.4 R52, [R191+0x4800] ;  /* 0x00480000bf34783b */ /* 0x000e640000004200 */
[----:B------:R-:W-:Y:S02]  /*142f0*/  FADD.FTZ R180, R172, R180 ;  /* 0x000000b4acb47221 */ /* 0x000fe40000010000 */
[----:B------:R-:W-:Y:S02]  /*14300*/  FADD.FTZ R220, R128, R220 ;  /* 0x000000dc80dc7221 */ /* 0x000fe40000010000 */
[--C-:B------:R-:W-:Y:S01]  /*14310*/  FFMA.FTZ R235, R235, c[0x0][0x23c], -R230.reuse ;  /* 0x00008f00ebeb7a23 */ /* 0x100fe200000108e6 */
[-C--:B--2---:R-:W-:Y:S01]  /*14320*/  HMMA.16816.F32 R20, R44, R56.reuse, R20 ;  /* 0x000000382c14723c */ /* 0x084fe20000001814 */
[----:B------:R-:W-:Y:S03]  /*14330*/  MUFU.EX2 R106, R106 ;  /* 0x0000006a006a7308 */ /* 0x000fe60000000800 */
[--C-:B------:R-:W-:Y:S02]  /*14340*/  FFMA.FTZ R234, R234, c[0x0][0x23c], -R221.reuse ;  /* 0x00008f00eaea7a23 */ /* 0x100fe400000108dd */
[----:B------:R-:W-:Y:S02]  /*14350*/  FFMA.FTZ R233, R233, c[0x0][0x23c], -R221 ;  /* 0x00008f00e9e97a23 */ /* 0x000fe400000108dd */
[C---:B------:R-:W-:Y:S01]  /*14360*/  HMMA.16816.F32 R24, R48.reuse, R56, R24 ;  /* 0x000000383018723c */ /* 0x040fe20000001818 */
[--C-:B------:R-:W-:Y:S02]  /*14370*/  FFMA.FTZ R232, R232, c[0x0][0x23c], -R230.reuse ;  /* 0x00008f00e8e87a23 */ /* 0x100fe400000108e6 */
[----:B------:R-:W2:Y:S01]  /*14380*/  MUFU.EX2 R100, R100 ;  /* 0x0000006400647308 */ /* 0x000ea20000000800 */
[----:B------:R-:W-:Y:S02]  /*14390*/  FFMA.FTZ R230, R231, c[0x0][0x23c], -R230 ;  /* 0x00008f00e7e67a23 */ /* 0x000fe400000108e6 */
[----:B------:R-:W-:Y:S02]  /*143a0*/  FADD.FTZ R129, R129, R180 ;  /* 0x000000b481817221 */ /* 0x000fe40000010000 */
[-C--:B------:R-:W-:Y:S01]  /*143b0*/  HMMA.16816.F32 R28, R48, R58.reuse, R28 ;  /* 0x0000003a301c723c */ /* 0x080fe2000000181c */
[----:B------:R-:W-:Y:S03]  /*143c0*/  FADD.FTZ R127, R127, R220 ;  /* 0x000000dc7f7f7221 */ /* 0x000fe60000010000 */
[----:B------:R-:W-:Y:S01]  /*143d0*/  FADD.FTZ R123, R123, R39 ;  /* 0x000000277b7b7221 */ /* 0x000fe20000010000 */
[----:B------:R-:W-:Y:S01]  /*143e0*/  MUFU.EX2 R113, R113 ;  /* 0x0000007100717308 */ /* 0x000fe20000000800 */
[----:B------:R-:W-:Y:S02]  /*143f0*/  FADD.FTZ R129, R124, R129 ;  /* 0x000000817c817221 */ /* 0x000fe40000010000 */
[----:B------:R-:W-:Y:S01]  /*14400*/  HMMA.16816.F32 R32, R44, R58, R32 ;  /* 0x0000003a2c20723c */ /* 0x000fe20000001820 */
[----:B------:R-:W4:Y:S03]  /*14410*/  LDSM.16.MT88.4 R56, [R192+0x4c00] ;  /* 0x004c0000c038783b */ /* 0x000f260000004200 */
[----:B------:R-:W-:Y:S02]  /*14420*/  FADD.FTZ R127, R121, R127 ;  /* 0x0000007f797f7221 */ /* 0x000fe40000010000 */
[--C-:B------:R-:W-:Y:S01]  /*14430*/  FFMA.FTZ R225, R225, c[0x0][0x23c], -R229.reuse ;  /* 0x00008f00e1e17a23 */ /* 0x100fe200000108e5 */
[----:B------:R-:W4:Y:S01]  /*14440*/  MUFU.EX2 R105, R105 ;  /* 0x0000006900697308 */ /* 0x000f220000000800 */
[----:B-----5:R-:W-:Y:S01]  /*14450*/  F2FP.PACK_AB R44, R109, R116 ;  /* 0x000000746d2c723e */ /* 0x020fe200000000ff */
[--C-:B------:R-:W-:Y:S03]  /*14460*/  FFMA.FTZ R224, R224, c[0x0][0x23c], -R229.reuse ;  /* 0x00008f00e0e07a23 */ /* 0x100fe600000108e5 */
[----:B-1----:R-:W-:Y:S01]  /*14470*/  F2FP.PACK_AB R45, R107, R115 ;  /* 0x000000736b2d723e */ /* 0x002fe200000000ff */
[--C-:B------:R-:W-:Y:S01]  /*14480*/  FFMA.FTZ R223, R223, c[0x0][0x23c], -R229.reuse ;  /* 0x00008f00dfdf7a23 */ /* 0x100fe200000108e5 */
[----:B---3--:R-:W-:Y:S01]  /*14490*/  F2FP.PACK_AB R46, R102, R108 ;  /* 0x0000006c662e723e */ /* 0x008fe200000000ff */
[----:B------:R-:W-:Y:S01]  /*144a0*/  FFMA.FTZ R229, R222, c[0x0][0x23c], -R229 ;  /* 0x00008f00dee57a23 */ /* 0x000fe200000108e5 */
[----:B--2---:R-:W-:Y:S01]  /*144b0*/  F2FP.PACK_AB R47, R100, R106 ;  /* 0x0000006a642f723e */ /* 0x004fe200000000ff */
[----:B------:R-:W-:Y:S01]  /*144c0*/  MUFU.EX2 R104, R104 ;  /* 0x0000006800687308 */ /* 0x000fe20000000800 */
[----:B------:R-:W-:Y:S02]  /*144d0*/  FADD.FTZ R123, R117, R123 ;  /* 0x0000007b757b7221 */ /* 0x000fe40000010000 */
[----:B------:R-:W-:Y:S02]  /*144e0*/  FADD.FTZ R129, R122, R129 ;  /* 0x000000817a817221 */ /* 0x000fe40000010000 */
[----:B------:R-:W-:Y:S01]  /*144f0*/  FADD.FTZ R127, R120, R127 ;  /* 0x0000007f787f7221 */ /* 0x000fe20000010000 */
[-C--:B----4-:R-:W-:Y:S01]  /*14500*/  HMMA.16816.F32 R4, R44, R60.reuse, R4 ;  /* 0x0000003c2c04723c */ /* 0x090fe20000001804 */
[----:B------:R-:W-:Y:S02]  /*14510*/  FADD.FTZ R123, R112, R123 ;  /* 0x0000007b707b7221 */ /* 0x000fe40000010000 */
[----:B------:R-:W-:Y:S01]  /*14520*/  FADD.FTZ R129, R116, R129 ;  /* 0x0000008174817221 */ /* 0x000fe20000010000 */
[----:B------:R-:W1:Y:S01]  /*14530*/  MUFU.EX2 R99, R99 ;  /* 0x0000006300637308 */ /* 0x000e620000000800 */
[----:B------:R-:W-:Y:S02]  /*14540*/  FADD.FTZ R127, R115, R127 ;  /* 0x0000007f737f7221 */ /* 0x000fe40000010000 */
[----:B------:R-:W-:Y:S01]  /*14550*/  FADD.FTZ R129, R109, R129 ;  /* 0x000000816d817221 */ /* 0x000fe20000010000 */
[----:B------:R-:W-:Y:S01]  /*14560*/  F2FP.PACK_AB R48, R105, R113 ;  /* 0x000000716930723e */ /* 0x000fe200000000ff */
[----:B------:R-:W-:Y:S03]  /*14570*/  FADD.FTZ R127, R107, R127 ;  /* 0x0000007f6b7f7221 */ /* 0x000fe60000010000 */
[----:B------:R-:W-:Y:S02]  /*14580*/  FADD.FTZ R108, R108, R129 ;  /* 0x000000816c6c7221 */ /* 0x000fe40000010000 */
[----:B------:R-:W2:Y:S01]  /*14590*/  MUFU.EX2 R111, R111 ;  /* 0x0000006f006f7308 */ /* 0x000ea20000000800 */
[----:B------:R-:W-:Y:S02]  /*145a0*/  FADD.FTZ R106, R106, R127 ;  /* 0x0000007f6a6a7221 */ /* 0x000fe40000010000 */
[----:B------:R-:W-:Y:S02]  /*145b0*/  FADD.FTZ R108, R102, R108 ;  /* 0x0000006c666c7221 */ /* 0x000fe40000010000 */
[----:B------:R-:W-:Y:S05]  /*145c0*/  FADD.FTZ R106, R100, R106 ;  /* 0x0000006a646a7221 */ /* 0x000fea0000010000 */
[----:B------:R-:W3:Y:S01]  /*145d0*/  MUFU.EX2 R103, R103 ;  /* 0x0000006700677308 */ /* 0x000ee20000000800 */
[----:B-1----:R-:W-:Y:S09]  /*145e0*/  F2FP.PACK_AB R50, R99, R104 ;  /* 0x000000686332723e */ /* 0x002ff200000000ff */
        /* <DEDUP_REMOVED lines=15> */
[----:B-1----:R-:W-:Y:S04]  /*146e0*/  FADD.FTZ R108, R95, R108 ;  /* 0x0000006c5f6c7221 */ /* 0x002fe80000010000 */
[C---:B------:R-:W-:Y:S01]  /*146f0*/  HMMA.16816.F32 R16, R44.reuse, R62, R16 ;  /* 0x0000003e2c10723c */ /* 0x040fe20000001810 */
[----:B------:R-:W1:Y:S02]  /*14700*/  LDSM.16.MT88.4 R60, [R191+0x4c00] ;  /* 0x004c0000bf3c783b */ /* 0x000e640000004200 */
[----:B------:R-:W4:Y:S01]  /*14710*/  MUFU.EX2 R90, R90 ;  /* 0x0000005a005a7308 */ /* 0x000f220000000800 */
[----:B--2---:R-:W-:Y:S04]  /*14720*/  FADD.FTZ R106, R94, R106 ;  /* 0x0000006a5e6a7221 */ /* 0x004fe80000010000 */
[-C--:B------:R-:W-:Y:S05]  /*14730*/  HMMA.16816.F32 R20, R44, R52.reuse, R20 ;  /* 0x000000342c14723c */ /* 0x080fea0000001814 */
[----:B------:R-:W2:Y:S03]  /*14740*/  MUFU.EX2 R83, R83 ;  /* 0x0000005300537308 */ /* 0x000ea60000000800 */
[C---:B------:R-:W-:Y:S01]  /*14750*/  HMMA.16816.F32 R24, R48.reuse, R52, R24 ;  /* 0x000000343018723c */ /* 0x040fe20000001818 */
[----:B---3--:R-:W-:Y:S06]  /*14760*/  FADD.FTZ R106, R93, R106 ;  /* 0x0000006a5d6a7221 */ /* 0x008fec0000010000 */
[----:B------:R-:W3:Y:S01]  /*14770*/  MUFU.EX2 R88, R88 ;  /* 0x0000005800587308 */ /* 0x000ee20000000800 */
[-C--:B------:R-:W-:Y:S01]  /*14780*/  HMMA.16816.F32 R28, R48, R54.reuse, R28 ;  /* 0x00000036301c723c */ /* 0x080fe2000000181c */
[----:B----4-:R-:W-:Y:S07]  /*14790*/  FADD.FTZ R108, R90, R108 ;  /* 0x0000006c5a6c7221 */ /* 0x010fee0000010000 */
[----:B------:R-:W-:Y:S01]  /*147a0*/  HMMA.16816.F32 R32, R44, R54, R32 ;  /* 0x000000362c20723c */ /* 0x000fe20000001820 */
[----:B------:R-:W4:Y:S01]  /*147b0*/  MUFU.EX2 R81, R81 ;  /* 0x0000005100517308 */ /* 0x000f220000000800 */
[----:B------:R-:W5:Y:S02]  /*147c0*/  LDSM.16.MT88.4 R52, [R192+0x5000] ;  /* 0x00500000c034783b */ /* 0x000f640000004200 */
[----:B--2---:R-:W-:Y:S03]  /*147d0*/  FADD.FTZ R108, R83, R108 ;  /* 0x0000006c536c7221 */ /* 0x004fe60000010000 */
[----:B------:R-:W-:Y:S02]  /*147e0*/  F2FP.PACK_AB R44, R95, R96 ;  /* 0x000000605f2c723e */ /* 0x000fe400000000ff */
[----:B------:R-:W-:Y:S02]  /*147f0*/  F2FP.PACK_AB R45, R93, R94 ;  /* 0x0000005e5d2d723e */ /* 0x000fe400000000ff */
[----:B------:R-:W-:Y:S01]  /*14800*/  MUFU.EX2 R92, R92 ;  /* 0x0000005c005c7308 */ /* 0x000fe20000000800 */
[----:B------:R-:W-:Y:S01]  /*14810*/  F2FP.PACK_AB R46, R83, R90 ;  /* 0x0000005a532e723e */ /* 0x000fe200000000ff */
[----:B---3--:R-:W-:Y:S08]  /*14820*/  FADD.FTZ R106, R88, R106 ;  /* 0x0000006a586a7221 */ /* 0x008ff00000010000 */
[----:B------:R-:W2:Y:S01]  /*14830*/  MUFU.EX2 R87, R87 ;  /* 0x0000005700577308 */ /* 0x000ea20000000800 */
[C---:B----4-:R-:W-:Y:S01]  /*14840*/  F2FP.PACK_AB R47, R81.reuse, R88 ;  /* 0x00000058512f723e */ /* 0x050fe200000000ff */
[----:B------:R-:W-:Y:S08]  /*14850*/  FADD.FTZ R106, R81, R106 ;  /* 0x0000006a516a7221 */ /* 0x000ff00000010000 */
[----:B------:R-:W-:Y:S01]  /*14860*/  MUFU.EX2 R86, R86 ;  /* 0x0000005600567308 */ /* 0x000fe20000000800 */
[-C--:B------:R-:W-:Y:S09]  /*14870*/  HMMA.16816.F32 R4, R44, R56.reuse, R4 ;  /* 0x000000382c04723c */ /* 0x080ff20000001804 */
[----:B------:R-:W3:Y:S03]  /*14880*/  MUFU.EX2 R79, R79 ;  /* 0x0000004f004f7308 */ /* 0x000ee60000000800 */
[----:B--2---:R-:W-:Y:S07]  /*14890*/  F2FP.PACK_AB R48, R87, R92 ;  /* 0x0000005c5730723e */ /* 0x004fee00000000ff */
[----:B------:R-:W2:Y:S10]  /*148a0*/  MUFU.EX2 R91, R91 ;  /* 0x0000005b005b7308 */ /* 0x000eb40000000800 */
[----:B------:R-:W4:Y:S01]  /*148b0*/  MUFU.EX2 R85, R85 ;  /* 0x0000005500557308 */ /* 0x000f220000000800 */
[----:B---3--:R-:W-:Y:S09]  /*148c0*/  F2FP.PACK_AB R50, R79, R86 ;  /* 0x000000564f32723e */ /* 0x008ff200000000ff */
[----:B------:R-:W3:Y:S01]  /*148d0*/  MUFU.EX2 R84, R84 ;  /* 0x0000005400547308 */ /* 0x000ee20000000800 */
[----:B--2---:R-:W-:Y:S09]  /*148e0*/  FADD.FTZ R123, R91, R123 ;  /* 0x0000007b5b7b7221 */ /* 0x004ff20000010000 */
[----:B------:R-:W2:Y:S01]  /*148f0*/  MUFU.EX2 R77, R77 ;  /* 0x0000004d004d7308 */ /* 0x000ea20000000800 */
[C---:B----4-:R-:W-:Y:S01]  /*14900*/  F2FP.PACK_AB R49, R85.reuse, R91 ;  /* 0x0000005b5531723e */ /* 0x050fe200000000ff */
[----:B------:R-:W-:Y:S08]  /*14910*/  FADD.FTZ R123, R85, R123 ;  /* 0x0000007b557b7221 */ /* 0x000ff00000010000 */
[----:B------:R-:W-:Y:S01]  /*14920*/  MUFU.EX2 R82, R82 ;  /* 0x0000005200527308 */ /* 0x000fe20000000800 */
[----:B---3--:R-:W-:Y:S09]  /*14930*/  FADD.FTZ R123, R84, R123 ;  /* 0x0000007b547b7221 */ /* 0x008ff20000010000 */
[----:B------:R-:W3:Y:S01]  /*14940*/  MUFU.EX2 R75, R75 ;  /* 0x0000004b004b7308 */ /* 0x000ee20000000800 */
[C---:B--2---:R-:W-:Y:S01]  /*14950*/  F2FP.PACK_AB R51, R77.reuse, R84 ;  /* 0x000000544d33723e */ /* 0x044fe200000000ff */
[----:B------:R-:W-:Y:S08]  /*14960*/  FADD.FTZ R123, R77, R123 ;  /* 0x0000007b4d7b7221 */ /* 0x000ff00000010000 */
[----:B------:R-:W-:Y:S01]  /*14970*/  MUFU.EX2 R80, R80 ;  /* 0x0000005000507308 */ /* 0x000fe20000000800 */
[C---:B------:R-:W-:Y:S08]  /*14980*/  HMMA.16816.F32 R8, R48.reuse, R56, R8 ;  /* 0x000000383008723c */ /* 0x040ff00000001808 */
[-C--:B------:R-:W-:Y:S01]  /*14990*/  HMMA.16816.F32 R12, R48, R58.reuse, R12 ;  /* 0x0000003a300c723c */ /* 0x080fe2000000180c */
[----:B------:R-:W2:Y:S07]  /*149a0*/  MUFU.EX2 R74, R74 ;  /* 0x0000004a004a7308 */ /* 0x000eae0000000800 */
[C---:B------:R-:W-:Y:S01]  /*149b0*/  HMMA.16816.F32 R16, R44.reuse, R58, R16 ;  /* 0x0000003a2c10723c */ /* 0x040fe20000001810 */
[----:B------:R-:W4:Y:S02]  /*149c0*/  LDSM.16.MT88.4 R56, [R191+0x5000] ;  /* 0x00500000bf38783b */ /* 0x000f240000004200 */
[----:B------:R-:W-:Y:S05]  /*149d0*/  MUFU.EX2 R72, R72 ;  /* 0x0000004800487308 */ /* 0x000fea0000000800 */
[-C--:B-1----:R-:W-:Y:S05]  /*149e0*/  HMMA.16816.F32 R20, R44, R60.reuse, R20 ;  /* 0x0000003c2c14723c */ /* 0x082fea0000001814 */
[----:B------:R-:W1:Y:S03]  /*149f0*/  MUFU.EX2 R71, R71 ;  /* 0x0000004700477308 */ /* 0x000e660000000800 */
[C---:B------:R-:W-:Y:S07]  /*14a00*/  HMMA.16816.F32 R24, R48.reuse, R60, R24 ;  /* 0x0000003c3018723c */ /* 0x040fee0000001818 */
[----:B------:R-:W4:Y:S01]  /*14a10*/  MUFU.EX2 R70, R70 ;  /* 0x0000004600467308 */ /* 0x000f220000000800 */
[-C--:B------:R-:W-:Y:S08]  /*14a20*/  HMMA.16816.F32 R28, R48, R62.reuse, R28 ;  /* 0x0000003e301c723c */ /* 0x080ff0000000181c */
[----:B------:R-:W-:Y:S01]  /*14a30*/  HMMA.16816.F32 R32, R44, R62, R32 ;  /* 0x0000003e2c20723c */ /* 0x000fe20000001820 */
[----:B------:R-:W5:Y:S01]  /*14a40*/  MUFU.EX2 R69, R69 ;  /* 0x0000004500457308 */ /* 0x000f620000000800 */
[----:B------:R-:W5:Y:S05]  /*14a50*/  LDSM.16.MT88.4 R60, [R192+0x5400] ;  /* 0x00540000c03c783b */ /* 0x000f6a0000004200 */
[----:B---3--:R-:W-:Y:S01]  /*14a60*/  F2FP.PACK_AB R44, R75, R82 ;  /* 0x000000524b2c723e */ /* 0x008fe200000000ff */
[----:B------:R-:W-:Y:S01]  /*14a70*/  FADD.FTZ R82, R82, R108 ;  /* 0x0000006c52527221 */ /* 0x000fe20000010000 */
[----:B--2---:R-:W-:Y:S02]  /*14a80*/  F2FP.PACK_AB R45, R74, R80 ;  /* 0x000000504a2d723e */ /* 0x004fe400000000ff */
[----:B------:R-:W-:Y:S01]  /*14a90*/  MUFU.EX2 R78, R78 ;  /* 0x0000004e004e7308 */ /* 0x000fe20000000800 */
[----:B-1----:R-:W-:Y:S01]  /*14aa0*/  F2FP.PACK_AB R46, R71, R72 ;  /* 0x00000048472e723e */ /* 0x002fe200000000ff */
[----:B------:R-:W-:Y:S02]  /*14ab0*/  FADD.FTZ R80, R80, R106 ;  /* 0x0000006a50507221 */ /* 0x000fe40000010000 */
[----:B------:R-:W-:Y:S02]  /*14ac0*/  FADD.FTZ R82, R75, R82 ;  /* 0x000000524b527221 */ /* 0x000fe40000010000 */
[----:B------:R-:W-:Y:S02]  /*14ad0*/  FADD.FTZ R80, R74, R80 ;  /* 0x000000504a507221 */ /* 0x000fe40000010000 */
[----:B------:R-:W-:Y:S02]  /*14ae0*/  FADD.FTZ R82, R72, R82 ;  /* 0x0000005248527221 */ /* 0x000fe40000010000 */
[----:B------:R-:W1:Y:S01]  /*14af0*/  MUFU.EX2 R68, R68 ;  /* 0x0000004400447308 */ /* 0x000e620000000800 */
[----:B----4-:R-:W-:Y:S02]  /*14b00*/  FADD.FTZ R80, R70, R80 ;  /* 0x0000005046507221 */ /* 0x010fe40000010000 */
[----:B------:R-:W-:Y:S01]  /*14b10*/  FADD.FTZ R82, R71, R82 ;  /* 0x0000005247527221 */ /* 0x000fe20000010000 */
[C---:B-----5:R-:W-:Y:S01]  /*14b20*/  F2FP.PACK_AB R47, R69.reuse, R70 ;  /* 0x00000046452f723e */ /* 0x060fe200000000ff */
[----:B------:R-:W-:Y:S05]  /*14b30*/  FADD.FTZ R80, R69, R80 ;  /* 0x0000005045507221 */ /* 0x000fea0000010000 */
[----:B------:R-:W-:Y:S01]  /*14b40*/  MUFU.EX2 R67, R67 ;  /* 0x0000004300437308 */ /* 0x000fe20000000800 */
[-C--:B------:R-:W-:Y:S09]  /*14b50*/  HMMA.16816.F32 R4, R44, R52.reuse, R4 ;  /* 0x000000342c04723c */ /* 0x080ff20000001804 */
[----:B------:R-:W2:Y:S03]  /*14b60*/  MUFU.EX2 R66, R66 ;  /* 0x0000004200427308 */ /* 0x000ea60000000800 */
[----:B-1----:R-:W-:Y:S07]  /*14b70*/  F2FP.PACK_AB R48, R68, R78 ;  /* 0x0000004e4430723e */ /* 0x002fee00000000ff */
[----:B------:R-:W1:Y:S10]  /*14b80*/  MUFU.EX2 R73, R73 ;  /* 0x0000004900497308 */ /* 0x000e740000000800 */
[----:B------:R-:W3:Y:S01]  /*14b90*/  MUFU.EX2 R65, R65 ;  /* 0x0000004100417308 */ /* 0x000ee20000000800 */
[----:B--2---:R-:W-:Y:S09]  /*14ba0*/  F2FP.PACK_AB R50, R66, R67 ;  /* 0x000000434232723e */ /* 0x004ff200000000ff */
        /* <DEDUP_REMOVED lines=9> */
[----:B------:R-:W-:Y:S08]  /*14c40*/  FADD.FTZ R123, R76, R123 ;  /* 0x0000007b4c7b7221 */ /* 0x000ff00000010000 */
[----:B------:R-:W1:Y:S01]  /*14c50*/  MUFU.EX2 R110, R110 ;  /* 0x0000006e006e7308 */ /* 0x000e620000000800 */
[C---:B------:R-:W-:Y:S01]  /*14c60*/  HMMA.16816.F32 R8, R48.reuse, R52, R8 ;  /* 0x000000343008723c */ /* 0x040fe20000001808 */
[----:B---3--:R-:W-:Y:S07]  /*14c70*/  FADD.FTZ R82, R89, R82 ;  /* 0x0000005259527221 */ /* 0x008fee0000010000 */
[-C--:B------:R-:W-:Y:S01]  /*14c80*/  HMMA.16816.F32 R12, R48, R54.reuse, R12 ;  /* 0x00000036300c723c */ /* 0x080fe2000000180c */
[----:B------:R-:W3:Y:S03]  /*14c90*/  MUFU.EX2 R119, R119 ;  /* 0x0000007700777308 */ /* 0x000ee60000000800 */
[----:B--2---:R-:W-:Y:S04]  /*14ca0*/  FADD.FTZ R82, R97, R82 ;  /* 0x0000005261527221 */ /* 0x004fe80000010000 */
[C---:B------:R-:W-:Y:S01]  /*14cb0*/  HMMA.16816.F32 R16, R44.reuse, R54, R16 ;  /* 0x000000362c10723c */ /* 0x040fe20000001810 */
[----:B------:R-:W2:Y:S02]  /*14cc0*/  LDSM.16.MT88.4 R52, [R191+0x5400] ;  /* 0x00540000bf34783b */ /* 0x000ea40000004200 */
[----:B------:R-:W4:Y:S01]  /*14cd0*/  MUFU.EX2 R125, R125 ;  /* 0x0000007d007d7308 */ /* 0x000f220000000800 */
[----:B-1----:R-:W-:Y:S04]  /*14ce0*/  FADD.FTZ R80, R110, R80 ;  /* 0x000000506e507221 */ /* 0x002fe80000010000 */
[-C--:B------:R-:W-:Y:S05]  /*14cf0*/  HMMA.16816.F32 R20, R44, R56.reuse, R20 ;  /* 0x000000382c14723c */ /* 0x080fea0000001814 */
[----:B------:R-:W1:Y:S03]  /*14d00*/  MUFU.EX2 R140, R140 ;  /* 0x0000008c008c7308 */ /* 0x000e660000000800 */
        /* <DEDUP_REMOVED lines=13> */
[----:B---3--:R-:W-:Y:S08]  /*14de0*/  FADD.FTZ R80, R141, R80 ;  /* 0x000000508d507221 */ /* 0x008ff00000010000 */
[----:B------:R-:W1:Y:S01]  /*14df0*/  MUFU.EX2 R144, R144 ;  /* 0x0000009000907308 */ /* 0x000e620000000800 */
[C---:B----4-:R-:W-:Y:S01]  /*14e00*/  F2FP.PACK_AB R47, R142.reuse, R141 ;  /* 0x0000008d8e2f723e */ /* 0x050fe200000000ff */
[----:B------:R-:W-:Y:S08]  /*14e10*/  FADD.FTZ R80, R142, R80 ;  /* 0x000000508e507221 */ /* 0x000ff00000010000 */
[----:B------:R-:W-:Y:S01]  /*14e20*/  MUFU.EX2 R145, R145 ;  /* 0x0000009100917308 */ /* 0x000fe20000000800 */
[-C--:B------:R-:W-:Y:S09]  /*14e30*/  HMMA.16816.F32 R4, R44, R60.reuse, R4 ;  /* 0x0000003c2c04723c */ /* 0x080ff20000001804 */
[----:B------:R-:W3:Y:S03]  /*14e40*/  MUFU.EX2 R146, R146 ;  /* 0x0000009200927308 */ /* 0x000ee60000000800 */
[----:B-1----:R-:W-:Y:S07]  /*14e50*/  F2FP.PACK_AB R48, R144, R143 ;  /* 0x0000008f9030723e */ /* 0x002fee00000000ff */
[----:B------:R-:W1:Y:S10]  /*14e60*/  MUFU.EX2 R147, R147 ;  /* 0x0000009300937308 */ /* 0x000e740000000800 */
[----:B------:R-:W4:Y:S01]  /*14e70*/  MUFU.EX2 R164, R164 ;  /* 0x000000a400a47308 */ /* 0x000f220000000800 */
[----:B---3--:R-:W-:Y:S09]  /*14e80*/  F2FP.PACK_AB R50, R146, R145 ;  /* 0x000000919232723e */ /* 0x008ff200000000ff */
[----:B------:R-:W3:Y:S01]  /*14e90*/  MUFU.EX2 R165, R165 ;  /* 0x000000a500a57308 */ /* 0x000ee20000000800 */
[----:B-1----:R-:W-:Y:S09]  /*14ea0*/  FADD.FTZ R123, R147, R123 ;  /* 0x0000007b937b7221 */ /* 0x002ff20000010000 */
[----:B------:R-:W1:Y:S01]  /*14eb0*/  MUFU.EX2 R166, R166 ;  /* 0x000000a600a67308 */ /* 0x000e620000000800 */
[C---:B----4-:R-:W-:Y:S01]  /*14ec0*/  F2FP.PACK_AB R49, R164.reuse, R147 ;  /* 0x00000093a431723e */ /* 0x050fe200000000ff */
[----:B------:R-:W-:Y:S02]  /*14ed0*/  FADD.FTZ R123, R164, R123 ;  /* 0x0000007ba47b7221 */ /* 0x000fe40000010000 */
[----:B------:R-:W-:Y:S06]  /*14ee0*/  IMAD.MOV.U32 R164, RZ, RZ, R0 ;  /* 0x000000ffffa47224 */ /* 0x000fec00078e0000 */
[----:B------:R-:W4:Y:S01]  /*14ef0*/  MUFU.EX2 R167, R167 ;  /* 0x000000a700a77308 */ /* 0x000f220000000800 */
[----:B---3--:R-:W-:Y:S09]  /*14f00*/  FADD.FTZ R123, R165, R123 ;  /* 0x0000007ba57b7221 */ /* 0x008ff20000010000 */
[----:B------:R-:W3:Y:S01]  /*14f10*/  MUFU.EX2 R240, R240 ;  /* 0x000000f000f07308 */ /* 0x000ee20000000800 */
[C---:B-1----:R-:W-:Y:S01]  /*14f20*/  F2FP.PACK_AB R51, R166.reuse, R165 ;  /* 0x000000a5a633723e */ /* 0x042fe200000000ff */
[----:B------:R-:W-:Y:S02]  /*14f30*/  FADD.FTZ R123, R166, R123 ;  /* 0x0000007ba67b7221 */ /* 0x000fe40000010000 */
[----:B------:R-:W-:Y:S02]  /*14f40*/  IMAD.MOV.U32 R166, RZ, RZ, R3 ;  /* 0x000000ffffa67224 */ /* 0x000fe400078e0003 */
[----:B------:R-:W-:Y:S04]  /*14f50*/  IMAD.MOV.U32 R165, RZ, RZ, R2 ;  /* 0x000000ffffa57224 */ /* 0x000fe800078e0002 */
[----:B------:R-:W1:Y:S01]  /*14f60*/  MUFU.EX2 R242, R242 ;  /* 0x000000f200f27308 */ /* 0x000e620000000800 */
[C---:B------:R-:W-:Y:S01]  /*14f70*/  HMMA.16816.F32 R8, R48.reuse, R60, R8 ;  /* 0x0000003c3008723c */ /* 0x040fe20000001808 */
[----:B----4-:R-:W-:Y:S06]  /*14f80*/  FADD.FTZ R82, R167, R82 ;  /* 0x00000052a7527221 */ /* 0x010fec0000010000 */
[--C-:B------:R-:W-:Y:S01]  /*14f90*/  FFMA.FTZ R60, R227, c[0x0][0x23c], -R221.reuse ;  /* 0x00008f00e33c7a23 */ /* 0x100fe200000108dd */
[-C--:B------:R-:W-:Y:S01]  /*14fa0*/  HMMA.16816.F32 R12, R48, R62.reuse, R12 ;  /* 0x0000003e300c723c */ /* 0x080fe2000000180c */
[----:B------:R-:W4:Y:S03]  /*14fb0*/  MUFU.EX2 R244, R244 ;  /* 0x000000f400f47308 */ /* 0x000f260000000800 */
[----:B------:R-:W-:Y:S01]  /*14fc0*/  FFMA.FTZ R221, R226, c[0x0][0x23c], -R221 ;  /* 0x00008f00e2dd7a23 */ /* 0x000fe200000108dd */
[C---:B---3--:R-:W-:Y:S01]  /*14fd0*/  F2FP.PACK_AB R40, R240.reuse, R167 ;  /* 0x000000a7f028723e */ /* 0x048fe200000000ff */
[----:B------:R-:W-:Y:S02]  /*14fe0*/  FADD.FTZ R82, R240, R82 ;  /* 0x00000052f0527221 */ /* 0x000fe40000010000 */
[C---:B------:R-:W-:Y:S01]  /*14ff0*/  HMMA.16816.F32 R16, R44.reuse, R62, R16 ;  /* 0x0000003e2c10723c */ /* 0x040fe20000001810 */
[----:B------:R-:W-:Y:S02]  /*15000*/  IMAD.MOV.U32 R167, RZ, RZ, R36 ;  /* 0x000000ffffa77224 */ /* 0x000fe400078e0024 */
[----:B------:R-:W3:Y:S01]  /*15010*/  MUFU.EX2 R245, R245 ;  /* 0x000000f500f57308 */ /* 0x000ee20000000800 */
[----:B-1----:R-:W-:Y:S04]  /*15020*/  FADD.FTZ R80, R242, R80 ;  /* 0x00000050f2507221 */ /* 0x002fe80000010000 */
[-C--:B--2---:R-:W-:Y:S05]  /*15030*/  HMMA.16816.F32 R20, R44, R52.reuse, R20 ;  /* 0x000000342c14723c */ /* 0x084fea0000001814 */
[----:B------:R-:W1:Y:S03]  /*15040*/  MUFU.EX2 R249, R249 ;  /* 0x000000f900f97308 */ /* 0x000e660000000800 */
[C---:B------:R-:W-:Y:S01]  /*15050*/  HMMA.16816.F32 R24, R48.reuse, R52, R24 ;  /* 0x000000343018723c */ /* 0x040fe20000001818 */
[C---:B----4-:R-:W-:Y:S03]  /*15060*/  F2FP.PACK_AB R41, R244.reuse, R242 ;  /* 0x000000f2f429723e */ /* 0x050fe600000000ff */
[----:B------:R-:W-:Y:S03]  /*15070*/  FADD.FTZ R80, R244, R80 ;  /* 0x00000050f4507221 */ /* 0x000fe60000010000 */
[----:B------:R-:W2:Y:S01]  /*15080*/  MUFU.EX2 R250, R250 ;  /* 0x000000fa00fa7308 */ /* 0x000ea20000000800 */
[-C--:B------:R-:W-:Y:S01]  /*15090*/  HMMA.16816.F32 R28, R48, R54.reuse, R28 ;  /* 0x00000036301c723c */ /* 0x080fe2000000181c */
[----:B------:R-:W4:Y:S03]  /*150a0*/  LDSM.16.MT88.4 R48, [R191+0x5800] ;  /* 0x00580000bf30783b */ /* 0x000f260000004200 */
[----:B------:R-:W-:Y:S02]  /*150b0*/  FADD.FTZ R52, R126, R179 ;  /* 0x000000b37e347221 */ /* 0x000fe40000010000 */
[----:B---3--:R-:W-:Y:S02]  /*150c0*/  FADD.FTZ R82, R245, R82 ;  /* 0x00000052f5527221 */ /* 0x008fe40000010000 */
[----:B------:R-:W-:Y:S01]  /*150d0*/  FADD.FTZ R52, R43, R52 ;  /* 0x000000342b347221 */ /* 0x000fe20000010000 */
[----:B------:R-:W3:Y:S01]  /*150e0*/  MUFU.EX2 R251, R251 ;  /* 0x000000fb00fb7308 */ /* 0x000ee20000000800 */
[----:B------:R-:W-:Y:S02]  /*150f0*/  HMMA.16816.F32 R32, R44, R54, R32 ;  /* 0x000000362c20723c */ /* 0x000fe40000001820 */
[----:B------:R-:W-:Y:S01]  /*15100*/  FADD.FTZ R52, R118, R52 ;  /* 0x0000003476347221 */ /* 0x000fe20000010000 */
[C---:B-1----:R-:W-:Y:S01]  /*15110*/  F2FP.PACK_AB R42, R249.reuse, R245 ;  /* 0x000000f5f92a723e */ /* 0x042fe200000000ff */
[----:B------:R-:W-:Y:S02]  /*15120*/  FADD.FTZ R82, R249, R82 ;  /* 0x00000052f9527221 */ /* 0x000fe40000010000 */
[----:B------:R-:W-:Y:S03]  /*15130*/  FADD.FTZ R52, R114, R52 ;  /* 0x0000003472347221 */ /* 0x000fe60000010000 */
[----:B------:R-:W-:Y:S03]  /*15140*/  MUFU.EX2 R248, R248 ;  /* 0x000000f800f87308 */ /* 0x000fe60000000800 */
[----:B------:R-:W-:Y:S02]  /*15150*/  FADD.FTZ R52, R113, R52 ;  /* 0x0000003471347221 */ /* 0x000fe40000010000 */
[----:B--2---:R-:W-:Y:S02]  /*15160*/  FADD.FTZ R80, R250, R80 ;  /* 0x00000050fa507221 */ /* 0x004fe40000010000 */
[----:B------:R-:W-:Y:S03]  /*15170*/  FADD.FTZ R52, R105, R52 ;  /* 0x0000003469347221 */ /* 0x000fe60000010000 */
[----:B------:R-:W1:Y:S01]  /*15180*/  MUFU.EX2 R247, R247 ;  /* 0x000000f700f77308 */ /* 0x000e620000000800 */
[----:B------:R-:W-:Y:S01]  /*15190*/  FADD.FTZ R104, R104, R52 ;  /* 0x0000003468687221 */ /* 0x000fe20000010000 */
[----:B---3--:R-:W-:Y:S03]  /*151a0*/  F2FP.PACK_AB R43, R251, R250 ;  /* 0x000000fafb2b723e */ /* 0x008fe600000000ff */
[----:B------:R-:W-:Y:S02]  /*151b0*/  FADD.FTZ R104, R99, R104 ;  /* 0x0000006863687221 */ /* 0x000fe40000010000 */
[----:B------:R-:W-:Y:S02]  /*151c0*/  FADD.FTZ R80, R251, R80 ;  /* 0x00000050fb507221 */ /* 0x000fe40000010000 */
[----:B------:R-:W-:Y:S01]  /*151d0*/  FADD.FTZ R104, R92, R104 ;  /* 0x000000685c687221 */ /* 0x000fe20000010000 */
[----:B------:R-:W-:Y:S01]  /*151e0*/  MUFU.EX2 R246, R246 ;  /* 0x000000f600f67308 */ /* 0x000fe20000000800 */
[-C--:B-----5:R-:W-:Y:S02]  /*151f0*/  HMMA.16816.F32 R4, R40, R56.reuse, R4 ;  /* 0x000000382804723c */ /* 0x0a0fe40000001804 */
[----:B------:R-:W-:Y:S04]  /*15200*/  FADD.FTZ R104, R87, R104 ;  /* 0x0000006857687221 */ /* 0x000fe80000010000 */
[----:B------:R-:W-:Y:S03]  /*15210*/  FADD.FTZ R104, R86, R104 ;  /* 0x0000006856687221 */ /* 0x000fe60000010000 */
[----:B------:R-:W2:Y:S03]  /*15220*/  MUFU.EX2 R243, R243 ;  /* 0x000000f300f37308 */ /* 0x000ea60000000800 */
[----:B------:R-:W-:Y:S01]  /*15230*/  FADD.FTZ R104, R79, R104 ;  /* 0x000000684f687221 */ /* 0x000fe20000010000 */
[----:B-1----:R-:W-:Y:S03]  /*15240*/  F2FP.PACK_AB R44, R247, R248 ;  /* 0x000000f8f72c723e */ /* 0x002fe600000000ff */
[----:B------:R-:W-:Y:S03]  /*15250*/  FADD.FTZ R78, R78, R104 ;  /* 0x000000684e4e7221 */ /* 0x000fe60000010000 */
[----:B------:R-:W1:Y:S01]  /*15260*/  MUFU.EX2 R241, R241 ;  /* 0x000000f100f17308 */ /* 0x000e620000000800 */
[----:B------:R-:W-:Y:S04]  /*15270*/  FADD.FTZ R78, R68, R78 ;  /* 0x0000004e444e7221 */ /* 0x000fe80000010000 */
[----:B------:R-:W-:Y:S04]  /*15280*/  FADD.FTZ R78, R67, R78 ;  /* 0x0000004e434e7221 */ /* 0x000fe80000010000 */
[----:B------:R-:W-:Y:S01]  /*15290*/  FADD.FTZ R78, R66, R78 ;  /* 0x0000004e424e7221 */ /* 0x000fe20000010000 */
[----:B------:R-:W3:Y:S03]  /*152a0*/  MUFU.EX2 R239, R239 ;  /* 0x000000ef00ef7308 */ /* 0x000ee60000000800 */
[----:B------:R-:W-:Y:S01]  /*152b0*/  FADD.FTZ R78, R143, R78 ;  /* 0x0000004e8f4e7221 */ /* 0x000fe20000010000 */
[----:B--2---:R-:W-:Y:S03]  /*152c0*/  F2FP.PACK_AB R46, R243, R246 ;  /* 0x000000f6f32e723e */ /* 0x004fe600000000ff */
[----:B------:R-:W-:Y:S03]  /*152d0*/  FADD.FTZ R78, R144, R78 ;  /* 0x0000004e904e7221 */ /* 0x000fe60000010000 */
[----:B------:R-:W2:Y:S01]  /*152e0*/  MUFU.EX2 R238, R238 ;  /* 0x000000ee00ee7308 */ /* 0x000ea20000000800 */
[----:B------:R-:W-:Y:S02]  /*152f0*/  FADD.FTZ R78, R145, R78 ;  /* 0x0000004e914e7221 */ /* 0x000fe40000010000 */
[----:B-1----:R-:W-:Y:S02]  /*15300*/  FADD.FTZ R123, R241, R123 ;  /* 0x0000007bf17b7221 */ /* 0x002fe40000010000 */
[----:B------:R-:W-:Y:S05]  /*15310*/  FADD.FTZ R78, R146, R78 ;  /* 0x0000004e924e7221 */ /* 0x000fea0000010000 */
[----:B------:R-:W1:Y:S01]  /*15320*/  MUFU.EX2 R237, R237 ;  /* 0x000000ed00ed7308 */ /* 0x000e620000000800 */
[----:B------:R-:W-:Y:S01]  /*15330*/  FADD.FTZ R78, R248, R78 ;  /* 0x0000004ef84e7221 */ /* 0x000fe20000010000 */
[----:B---3--:R-:W-:Y:S03]  /*15340*/  F2FP.PACK_AB R45, R239, R241 ;  /* 0x000000f1ef2d723e */ /* 0x008fe600000000ff */
[----:B------:R-:W-:Y:S02]  /*15350*/  FADD.FTZ R78, R247, R78 ;  /* 0x0000004ef74e7221 */ /* 0x000fe40000010000 */
[----:B------:R-:W-:Y:S02]  /*15360*/  FADD.FTZ R123, R239, R123 ;  /* 0x0000007bef7b7221 */ /* 0x000fe40000010000 */
[----:B------:R-:W-:Y:S01]  /*15370*/  FADD.FTZ R78, R246, R78 ;  /* 0x0000004ef64e7221 */ /* 0x000fe20000010000 */
[----:B------:R-:W3:Y:S03]  /*15380*/  MUFU.EX2 R236, R236 ;  /* 0x000000ec00ec7308 */ /* 0x000ee60000000800 */
[----:B------:R-:W-:Y:S02]  /*15390*/  FADD.FTZ R78, R243, R78 ;  /* 0x0000004ef34e7221 */ /* 0x000fe40000010000 */
[----:B--2---:R-:W-:Y:S05]  /*153a0*/  FADD.FTZ R123, R238, R123 ;  /* 0x0000007bee7b7221 */ /* 0x004fea0000010000 */
        /* <DEDUP_REMOVED lines=8> */
[C---:B--2---:R-:W-:Y:S01]  /*15430*/  F2FP.PACK_AB R132, R235.reuse, R236 ;  /* 0x000000eceb84723e */ /* 0x044fe200000000ff */
[----:B------:R-:W-:Y:S03]  /*15440*/  FADD.FTZ R82, R235, R82 ;  /* 0x00000052eb527221 */ /* 0x000fe60000010000 */
[C---:B------:R-:W-:Y:S03]  /*15450*/  HMMA.16816.F32 R16, R40.reuse, R58, R16 ;  /* 0x0000003a2810723c */ /* 0x040fe60000001810 */
[----:B------:R-:W2:Y:S01]  /*15460*/  MUFU.EX2 R232, R232 ;  /* 0x000000e800e87308 */ /* 0x000ea20000000800 */
[----:B-1----:R-:W-:Y:S04]  /*15470*/  FADD.FTZ R80, R234, R80 ;  /* 0x00000050ea507221 */ /* 0x002fe80000010000 */
[-C--:B----4-:R-:W-:Y:S05]  /*15480*/  HMMA.16816.F32 R20, R40, R48.reuse, R20 ;  /* 0x000000302814723c */ /* 0x090fea0000001814 */
[----:B------:R-:W1:Y:S03]  /*15490*/  MUFU.EX2 R230, R230 ;  /* 0x000000e600e67308 */ /* 0x000e660000000800 */
[C---:B------:R-:W-:Y:S01]  /*154a0*/  HMMA.16816.F32 R24, R44.reuse, R48, R24 ;  /* 0x000000302c18723c */ /* 0x040fe20000001818 */
[C---:B---3--:R-:W-:Y:S03]  /*154b0*/  F2FP.PACK_AB R133, R233.reuse, R234 ;  /* 0x000000eae985723e */ /* 0x048fe600000000ff */
[----:B------:R-:W-:Y:S03]  /*154c0*/  FADD.FTZ R80, R233, R80 ;  /* 0x00000050e9507221 */ /* 0x000fe60000010000 */
[----:B------:R-:W3:Y:S01]  /*154d0*/  MUFU.EX2 R60, R60 ;  /* 0x0000003c003c7308 */ /* 0x000ee20000000800 */
[-C--:B------:R-:W-:Y:S01]  /*154e0*/  HMMA.16816.F32 R28, R44, R50.reuse, R28 ;  /* 0x000000322c1c723c */ /* 0x080fe2000000181c */
[----:B--2---:R-:W-:Y:S07]  /*154f0*/  FADD.FTZ R82, R232, R82 ;  /* 0x00000052e8527221 */ /* 0x004fee0000010000 */
[----:B------:R-:W-:Y:S01]  /*15500*/  HMMA.16816.F32 R32, R40, R50, R32 ;  /* 0x000000322820723c */ /* 0x000fe20000001820 */
[----:B------:R-:W2:Y:S01]  /*15510*/  MUFU.EX2 R221, R221 ;  /* 0x000000dd00dd7308 */ /* 0x000ea20000000800 */
[----:B------:R-:W4:Y:S02]  /*15520*/  LDSM.16.MT88.4 R40, [R191+0x5c00] ;  /* 0x005c0000bf28783b */ /* 0x000f240000004200 */
        /* <DEDUP_REMOVED lines=8> */
[-C--:B------:R-:W-:Y:S01]  /*155b0*/  HMMA.16816.F32 R160, R132, R148.reuse, R4 ;  /* 0x0000009484a0723c */ /* 0x080fe20000001804 */
[----:B-1----:R-:W-:Y:S08]  /*155c0*/  FADD.FTZ R78, R37, R78 ;  /* 0x0000004e254e7221 */ /* 0x002ff00000010000 */
[----:B------:R-:W1:Y:S03]  /*155d0*/  MUFU.EX2 R229, R229 ;  /* 0x000000e500e57308 */ /* 0x000e660000000800 */
        /* <DEDUP_REMOVED lines=8> */
[----:B---3--:R-:W-:Y:S09]  /*15660*/  FADD.FTZ R123, R183, R123 ;  /* 0x0000007bb77b7221 */ /* 0x008ff20000010000 */
[----:B------:R-:W3:Y:S01]  /*15670*/  MUFU.EX2 R228, R228 ;  /* 0x000000e400e47308 */ /* 0x000ee20000000800 */
[C---:B--2---:R-:W-:Y:S01]  /*15680*/  F2FP.PACK_AB R137, R182.reuse, R183 ;  /* 0x000000b7b689723e */ /* 0x044fe200000000ff */
[----:B------:R-:W-:Y:S04]  /*15690*/  FADD.FTZ R123, R182, R123 ;  /* 0x0000007bb67b7221 */ /* 0x000fe80000010000 */
[----:B-1----:R-:W-:Y:S01]  /*156a0*/  FADD.FTZ R123, R181, R123 ;  /* 0x0000007bb57b7221 */ /* 0x002fe20000010000 */
[C---:B---3--:R-:W-:Y:S03]  /*156b0*/  F2FP.PACK_AB R139, R228.reuse, R181 ;  /* 0x000000b5e48b723e */ /* 0x048fe600000000ff */
        /* <DEDUP_REMOVED lines=9> */
.L_x_969:
        /* <DEDUP_REMOVED lines=192> */
[----:B------:R-:W1:Y:S01]  /*16350*/  LDS.128 R196, [R198+0x1800] ;  /* 0x00180000c6c47984 */ /* 0x000e620000000c00 */
[----:B------:R-:W-:Y:S05]  /*16360*/  @P0 BRA `(.L_x_974) ;  /* 0x000002c000000947 */ /* 0x000fea0003800000 */
[----:B------:R-:W5:Y:S01]  /*16370*/  S2R R2, SR_TID.X ;  /* 0x0000000000027919 */ /* 0x000f620000002100 */
[----:B------:R-:W-:-:S04]  /*16380*/  SHF.R.S32.HI R3, RZ, 0x1f, R9 ;  /* 0x0000001fff037819 */ /* 0x000fc80000011409 */
[----:B------:R-:W-:-:S04]  /*16390*/  LEA.HI R3, R3, R9, RZ, 0x2 ;  /* 0x0000000903037211 */ /* 0x000fc800078f10ff */
[----:B------:R-:W-:Y:S02]  /*163a0*/  LOP3.LUT R3, R3, 0xffffffc, RZ, 0xc0, !PT ;  /* 0x0ffffffc03037812 */ /* 0x000fe400078ec0ff */
[----:B-----5:R-:W-:-:S04]  /*163b0*/  SHF.R.S32.HI R0, RZ, 0x1f, R2 ;  /* 0x0000001fff007819 */ /* 0x020fc80000011402 */
[----:B------:R-:W-:-:S04]  /*163c0*/  LEA.HI R0, R0, R2, RZ, 0x5 ;  /* 0x0000000200007211 */ /* 0x000fc800078f28ff */
[----:B------:R-:W-:-:S05]  /*163d0*/  LOP3.LUT R0, R0, 0xffffffe0, RZ, 0xc0, !PT ;  /* 0xffffffe000007812 */ /* 0x000fca00078ec0ff */
[----:B------:R-:W-:-:S05]  /*163e0*/  IMAD.IADD R0, R2, 0x1, -R0 ;  /* 0x0000000102007824 */ /* 0x000fca00078e0a00 */
[----:B------:R-:W-:-:S04]  /*163f0*/  SHF.R.S32.HI R2, RZ, 0x1f, R0 ;  /* 0x0000001fff027819 */ /* 0x000fc80000011400 */
[----:B------:R-:W-:Y:S01]  /*16400*/  LEA.HI R2, R2, R0, RZ, 0x2 ;  /* 0x0000000002027211 */ /* 0x000fe200078f10ff */
[----:B------:R-:W-:-:S03]  /*16410*/  IMAD.IADD R0, R9, 0x1, -R3 ;  /* 0x0000000109007824 */ /* 0x000fc600078e0a03 */
[----:B------:R-:W-:-:S05]  /*16420*/  SHF.R.S32.HI R2, RZ, 0x2, R2 ;  /* 0x00000002ff027819 */ /* 0x000fca0000011402 */
        /* <DEDUP_REMOVED lines=32> */
.L_x_974:
[----:B------:R-:W-:Y:S05]  /*16630*/  BSYNC B0 ;  /* 0x0000000000007941 */ /* 0x000fea0003800000 */
.L_x_973:
        /* <DEDUP_REMOVED lines=33> */
.L_x_976:
[----:B------:R-:W-:Y:S05]  /*16850*/  BSYNC B0 ;  /* 0x0000000000007941 */ /* 0x000fea0003800000 */
.L_x_975:
        /* <DEDUP_REMOVED lines=15> */
.L_x_978:
[----:B------:R-:W-:Y:S05]  /*16950*/  BSYNC B0 ;  /* 0x0000000000007941 */ /* 0x000fea0003800000 */
.L_x_977:
        /* <DEDUP_REMOVED lines=15> */
.L_x_980:
[----:B------:R-:W-:Y:S05]  /*16a50*/  BSYNC B0 ;  /* 0x0000000000007941 */ /* 0x000fea0003800000 */
.L_x_979:
        /* <DEDUP_REMOVED lines=15> */
.L_x_981:
        /* <DEDUP_REMOVED lines=11> */
.L_x_1146:


//--------------------- .text._ZN5flash16flash_fwd_kernelI23Flash_fwd_kernel_traitsILi32ELi128ELi128ELi4ELb0ELb0EN7cutlass6half_tE19Flash_kernel_traitsILi32ELi128ELi128ELi4ES3_EELb1ELb0ELb1ELb1ELb0ELb0ELb0ELb1EEEvNS_16Flash_fwd_paramsE --------------------------
	.section	.text._ZN5flash16flash_fwd_kernelI23Flash_fwd_kernel_traitsILi32ELi128ELi128ELi4ELb0ELb0EN7cutlass6half_tE19Flash_kernel_traitsILi32ELi128ELi128ELi4ES3_EELb1ELb0ELb1ELb1ELb0ELb0ELb0ELb1EEEvNS_16Flash_fwd_paramsE,"ax",@progbits
	.sectioninfo	@"SHI_REGISTERS=255"
	.align	128
        .global         _ZN5flash16flash_fwd_kernelI23Flash_fwd_kernel_traitsILi32ELi128ELi128ELi4ELb0ELb0EN7cutlass6half_tE19Flash_kernel_traitsILi32ELi128ELi128ELi4ES3_EELb1ELb0ELb1ELb1ELb0ELb0ELb0ELb1EEEvNS_16Flash_fwd_paramsE
        .type           _ZN5flash16flash_fwd_kernelI23Flash_fwd_kernel_traitsILi32ELi128ELi128ELi4ELb0ELb0EN7cutlass6half_tE19Flash_kernel_traitsILi32ELi128ELi128ELi4ES3_EELb1ELb0ELb1ELb1ELb0ELb0ELb0ELb1EEEvNS_16Flash_fwd_paramsE,@function
        .size           _ZN5flash16flash_fwd_kernelI23Flash_fwd_kernel_traitsILi32ELi128ELi128ELi4ELb0ELb0EN7cutlass6half_tE19Flash_kernel_traitsILi32ELi128ELi128ELi4ES3_EELb1ELb0ELb1ELb1ELb0ELb0ELb0ELb1EEEvNS_16Flash_fwd_paramsE,(.L_x_1123 - _ZN5flash16flash_fwd_kernelI23Flash_fwd_kernel_traitsILi32ELi128ELi128ELi4ELb0ELb0EN7cutlass6half_tE19Flash_kernel_traitsILi32ELi128ELi128ELi4ES3_EELb1ELb0ELb1ELb1ELb0ELb0ELb0ELb1EEEvNS_16Flash_fwd_paramsE)
        .other          _ZN5flash16flash_fwd_kernelI23Flash_fwd_kernel_traitsILi32ELi128ELi128ELi4ELb0ELb0EN7cutlass6half_tE19Flash_kernel_traitsILi32ELi128ELi128ELi4ES3_EELb1ELb0ELb1ELb1ELb0ELb0ELb0ELb1EEEvNS_16Flash_fwd_paramsE,@"STO_CUDA_ENTRY STV_DEFAULT"
_ZN5flash16flash_fwd_kernelI23Flash_fwd_kernel_traitsILi32ELi128ELi128ELi4ELb0ELb0EN7cutlass6half_tE19Flash_kernel_traitsILi32ELi128ELi128ELi4ES3_EELb1ELb0ELb1ELb1ELb0ELb0ELb0ELb1EEEvNS_16Flash_fwd_paramsE:
.text._ZN5flash16flash_fwd_kernelI23Flash_fwd_kernel_traitsILi32ELi128ELi128ELi4ELb0ELb0EN7cutlass6half_tE19Flash_kernel_traitsILi32ELi128ELi128ELi4ES3_EELb1ELb0ELb1ELb1ELb0ELb0ELb0ELb1EEEvNS_16Flash_fwd_paramsE:
[----:B------:R-:W-:Y:S02]  /*0000*/  MOV R1, c[0x0][0x28] ;  /* 0x00000a0000017a02 */ /* 0x000fe40000000f00 */
[----:B------:R-:W-:Y:S01]  /*0010*/  ULDC.64 UR4, c[0x0][0x40] ;  /* 0x0000100000047ab9 */ /* 0x000fe20000000a00 */
[----:B------:R-:W-:Y:S01]  /*0020*/  BSSY B2, `(.L_x_982) ;  /* 0x0000005000027945 */ /* 0x000fe20003800000 */
[----:B------:R-:W-:Y:S01]  /*0030*/  UIADD3 UR4, UP0, UR4, 0x160, URZ ;  /* 0x0000016004047890 */ /* 0x000fe2000ff1e03f */
[----:B------:R-:W-:-:S03]  /*0040*/  IADD3 R1, R1, -0x480, RZ ;  /* 0xfffffb8001017810 */ /* 0x000fc60007ffe0ff */
[----:B------:R-:W-:-:S07]  /*0050*/  UIADD3.X UR5, URZ, UR5, URZ, UP0, !UPT ;  /* 0x000000053f057290 */ /* 0x000fce00087fe43f */
[----:B------:R-:W-:Y:S05]  /*0060*/  CALL.REL.NOINC `($_ZN5flash16flash_fwd_kernelI23Flash_fwd_kernel_traitsILi32ELi128ELi128ELi4ELb0ELb0EN7cutlass6half_tE19Flash_kernel_traitsILi32ELi128ELi128ELi4ES3_EELb1ELb0ELb1ELb1ELb0ELb0ELb0ELb1EEEvNS_16Flash_fwd_paramsE$_ZN5flash22compute_attn_1rowblockI23Flash_fwd_kernel_traitsILi32ELi128ELi128ELi4ELb0ELb0EN7cutlass6half_tE19Flash_kernel_traitsILi32ELi128ELi128ELi4ES3_EELb1ELb0ELb1ELb1ELb0ELb0ELb0ELb1ENS_16Flash_fwd_paramsEEEvRKT8_iii) ;  /* 0x0000002000007944 */ /* 0x000fea0003c00000 */
[----:B------:R-:W-:Y:S05]  /*0070*/  BSYNC B2 ;  /* 0x0000000000027941 */ /* 0x000fea0003800000 */
.L_x_982:
[----:B------:R-:W-:Y:S05]  /*0080*/  EXIT ;  /* 0x000000000000794d */ /* 0x000fea0003800000 */
        .type           $_ZN5flash16flash_fwd_kernelI23Flash_fwd_kernel_traitsILi32ELi128ELi128ELi4ELb0ELb0EN7cutlass6half_tE19Flash_kernel_traitsILi32ELi128ELi128ELi4ES3_EELb1ELb0ELb1ELb1ELb0ELb0ELb0ELb1EEEvNS_16Flash_fwd_paramsE$_ZN5flash22compute_attn_1rowblockI23Flash_fwd_kernel_traitsILi32ELi128ELi128ELi4ELb0ELb0EN7cutlass6half_tE19Flash_kernel_traitsILi32ELi128ELi128ELi4ES3_EELb1ELb0ELb1ELb1ELb0ELb0ELb0ELb1ENS_16Flash_fwd_paramsEEEvRKT8_iii,@function
        .size           $_ZN5flash16flash_fwd_kernelI23Flash_fwd_kernel_traitsILi32ELi128ELi128ELi4ELb0ELb0EN7cutlass6half_tE19Flash_kernel_traitsILi32ELi128ELi128ELi4ES3_EELb1ELb0ELb1ELb1ELb0ELb0ELb0ELb1EEEvNS_16Flash_fwd_paramsE$_ZN5flash22compute_attn_1rowblockI23Flash_fwd_kernel_traitsILi32ELi128ELi128ELi4ELb0ELb0EN7cutlass6half_tE19Flash_kernel_traitsILi32ELi128ELi128ELi4ES3_EELb1ELb0ELb1ELb1ELb0ELb0ELb0ELb1ENS_16Flash_fwd_paramsEEEvRKT8_iii,($__internal_1_$__cuda_sm70_shflsync_bfly_p - $_ZN5flash16flash_fwd_kernelI23Flash_fwd_kernel_traitsILi32ELi128ELi128ELi4ELb0ELb0EN7cutlass6half_tE19Flash_kernel_traitsILi32ELi128ELi128ELi4ES3_EELb1ELb0ELb1ELb1ELb0ELb0ELb0ELb1EEEvNS_16Flash_fwd_paramsE$_ZN5flash22compute_attn_1rowblockI23Flash_fwd_kernel_traitsILi32ELi128ELi128ELi4ELb0ELb0EN7cutlass6half_tE19Flash_kernel_traitsILi32ELi128ELi128ELi4ES3_EELb1ELb0ELb1ELb1ELb0ELb0ELb0ELb1ENS_16Flash_fwd_paramsEEEvRKT8_iii)
$_ZN5flash16flash_fwd_kernelI23Flash_fwd_kernel_traitsILi32ELi128ELi128ELi4ELb0ELb0EN7cutlass6half_tE19Flash_kernel_traitsILi32ELi128ELi128ELi4ES3_EELb1ELb0ELb1ELb1ELb0ELb0ELb0ELb1EEEvNS_16Flash_fwd_paramsE$_ZN5flash22compute_attn_1rowblockI23Flash_fwd_kernel_traitsILi32ELi128ELi128ELi4ELb0ELb0EN7cutlass6half_tE19Flash_kernel_traitsILi32ELi128ELi128ELi4ES3_EELb1ELb0ELb1ELb1ELb0ELb0ELb0ELb1ENS_16Flash_fwd_paramsEEEvRKT8_iii:
        /* <DEDUP_REMOVED lines=58> */
.L_x_984:
[----:B------:R-:W-:Y:S05]  /*0430*/  BSYNC B0 ;  /* 0x0000000000007941 */ /* 0x000fea0003800000 */
.L_x_983:
        /* <DEDUP_REMOVED lines=19> */
.L_x_986:
[----:B------:R3:W5:Y:S02]  /*0570*/  LD.E R6, [R134.64+0xb8] ;  /* 0x0000b80486067980 */ /* 0x000764000c101900 */
.L_x_987:
[----:B------:R-:W-:Y:S05]  /*0580*/  BSYNC B0 ;  /* 0x0000000000007941 */ /* 0x000fea0003800000 */
.L_x_985:
        /* <DEDUP_REMOVED lines=9> */
.L_x_989:
[----:B------:R-:W4:Y:S01]  /*0620*/  LD.E.64 R2, [R134.64+0x108] ;  /* 0x0001080486027980 */ /* 0x000f22000c101b00 */
[----:B------:R-:W-:Y:S01]  /*0630*/  BSSY B0, `(.L_x_991) ;  /* 0x0000006000007945 */ /* 0x000fe20003800000 */
[----:B------:R-:W-:Y:S01]  /*0640*/  IMAD.MOV.U32 R0, RZ, RZ, RZ ;  /* 0x000000ffff007224 */ /* 0x000fe200078e00ff */
[----:B----4-:R-:W-:-:S04]  /*0650*/  ISETP.NE.U32.AND P0, PT, R2, RZ, PT ;  /* 0x000000ff0200720c */ /* 0x010fc80003f05070 */
[----:B------:R-:W-:-:S13]  /*0660*/  ISETP.NE.AND.EX P0, PT, R3, RZ, PT, P0 ;  /* 0x000000ff0300720c */ /* 0x000fda0003f05300 */
[----:B------:R-:W-:Y:S05]  /*0670*/  @!P0 BRA `(.L_x_992) ;  /* 0x0000001000008947 */ /* 0x000fea0003800000 */
[----:B------:R4:W5:Y:S02]  /*0680*/  LD.E R0, [R134.64+0xbc] ;  /* 0x0000bc0486007980 */ /* 0x000964000c101900 */
.L_x_992:
[----:B------:R-:W-:Y:S05]  /*0690*/  BSYNC B0 ;  /* 0x0000000000007941 */ /* 0x000fea0003800000 */
.L_x_991:
[----:B-----5:R-:W-:Y:S02]  /*06a0*/  IADD3 R68, R0, R6, -R14 ;  /* 0x0000000600447210 */ /* 0x020fe40007ffe80e */
.L_x_990:
[----:B------:R-:W-:Y:S05]  /*06b0*/  BSYNC B1 ;  /* 0x0000000000017941 */ /* 0x000fea0003800000 */
.L_x_988:
[----:B------:R-:W5:Y:S01]  /*06c0*/  S2R R37, SR_CTAID.X ;  /* 0x0000000000257919 */ /* 0x000f620000002500 */
[----:B------:R-:W-:Y:S01]  /*06d0*/  MOV R28, 0x70 ;  /* 0x00000070001c7802 */ /* 0x000fe20000000f00 */
[----:B------:R-:W-:-:S03]  /*06e0*/  IMAD.MOV.U32 R3, RZ, RZ, 0x0 ;  /* 0x00000000ff037424 */ /* 0x000fc600078e00ff */
[----:B------:R-:W-:Y:S01]  /*06f0*/  MOV R2, R28 ;  /* 0x0000001c00027202 */ /* 0x000fe20000000f00 */
[----:B-----5:R-:W-:-:S05]  /*0700*/  IMAD.SHL.U32 R193, R37, 0x80, RZ ;  /* 0x0000008025c17824 */ /* 0x020fca00078e00ff */
[----:B------:R-:W-:-:S13]  /*0710*/  ISETP.GT.AND P0, PT, R192, R193, PT ;  /* 0x000000c1c000720c */ /* 0x000fda0003f04270 */
[----:B------:R-:W-:Y:S05]  /*0720*/  @!P0 RET.REL.NODEC R2 `(_ZN5flash16flash_fwd_kernelI23Flash_fwd_kernel_traitsILi32ELi128ELi128ELi4ELb0ELb0EN7cutlass6half_tE19Flash_kernel_traitsILi32ELi128ELi128ELi4ES3_EELb1ELb0ELb1ELb1ELb0ELb0ELb0ELb1EEEvNS_16Flash_fwd_paramsE) ;  /* 0xfffff8d002008950 */ /* 0x000fea0003c3ffff */
        /* <DEDUP_REMOVED lines=56> */
.L_x_997:
[----:B------:R-:W-:Y:S05]  /*0ab0*/  BSYNC B0 ;  /* 0x0000000000007941 */ /* 0x000fea0003800000 */
.L_x_996:
[----:B------:R-:W-:Y:S01]  /*0ac0*/  PLOP3.LUT P2, PT, PT, PT, PT, 0x80, 0x0 ;  /* 0x000000000000781c */ /* 0x000fe20003f4f070 */
[--C-:B------:R-:W-:Y:S01]  /*0ad0*/  IMAD.MOV.U32 R2, RZ, RZ, R45.reuse ;  /* 0x000000ffff027224 */ /* 0x100fe200078e002d */
[----:B------:R-:W-:Y:S02]  /*0ae0*/  SHF.R.S32.HI R3, RZ, 0x1f, R45 ;  /* 0x0000001fff037819 */ /* 0x000fe4000001142d */
[----:B------:R-:W-:-:S04]  /*0af0*/  PRMT R0, RZ, 0x7610, R0 ;  /* 0x00007610ff007816 */ /* 0x000fc80000000000 */
.L_x_995:
[----:B------:R-:W-:Y:S05]  /*0b00*/  BSYNC B1 ;  /* 0x0000000000017941 */ /* 0x000fea0003800000 */
.L_x_994:
        /* <DEDUP_REMOVED lines=12> */
.L_x_999:
[----:B--2---:R-:W-:Y:S05]  /*0bd0*/  BSYNC B0 ;  /* 0x0000000000007941 */ /* 0x004fea0003800000 */
.L_x_998:
        /* <DEDUP_REMOVED lines=36> */
.L_x_1001:
[----:B------:R-:W-:Y:S05]  /*0e20*/  BSYNC B0 ;  /* 0x0000000000007941 */ /* 0x000fea0003800000 */
.L_x_1000:
        /* <DEDUP_REMOVED lines=16> */
.L_x_1003:
[----:B------:R-:W-:Y:S05]  /*0f30*/  BSYNC B0 ;  /* 0x0000000000007941 */ /* 0x000fea0003800000 */
.L_x_1002:
        /* <DEDUP_REMOVED lines=16> */
.L_x_1005:
[----:B------:R-:W-:Y:S05]  /*1040*/  BSYNC B0 ;  /* 0x0000000000007941 */ /* 0x000fea0003800000 */
.L_x_1004:
        /* <DEDUP_REMOVED lines=15> */
.L_x_1007:
[----:B------:R-:W-:Y:S05]  /*1140*/  BSYNC B0 ;  /* 0x0000000000007941 */ /* 0x000fea0003800000 */
.L_x_1006:
        /* <DEDUP_REMOVED lines=27> */
[----:B------:R-:W-:Y:S05]  /*1300*/  @P0 RET.REL.NODEC R2 `(_ZN5flash16flash_fwd_kernelI23Flash_fwd_kernel_traitsILi32ELi128ELi128ELi4ELb0ELb0EN7cutlass6half_tE19Flash_kernel_traitsILi32ELi128ELi128ELi4ES3_EELb1ELb0ELb1ELb1ELb0ELb0ELb0ELb1EEEvNS_16Flash_fwd_paramsE) ;  /* 0xffffecf002000950 */ /* 0x000fea0003c3ffff */
        /* <DEDUP_REMOVED lines=9> */
[----:B------:R-:W-:Y:S05]  /*13a0*/  RET.REL.NODEC R2 `(_ZN5flash16flash_fwd_kernelI23Flash_fwd_kernel_traitsILi32ELi128ELi128ELi4ELb0ELb0EN7cutlass6half_tE19Flash_kernel_traitsILi32ELi128ELi128ELi4ES3_EELb1ELb0ELb1ELb1ELb0ELb0ELb0ELb1EEEvNS_16Flash_fwd_paramsE) ;  /* 0xffffec5002007950 */ /* 0x000fea0003c3ffff */
.L_x_993:
[----:B------:R-:W3:Y:S01]  /*13b0*/  LD.E.64 R4, [R134.64+0xc0] ;  /* 0x0000c00486047980 */ /* 0x000ee2000c101b00 */
[----:B------:R-:W-:-:S03]  /*13c0*/  ISETP.NE.AND P1, PT, R15, -0x1, PT ;  /* 0xffffffff0f00780c */ /* 0x000fc60003f25270 */
[----:B--2---:R-:W2:Y:S04]  /*13d0*/  LD.E.64 R218, [R134.64+0x38] ;  /* 0x0000380486da7980 */ /* 0x004ea8000c101b00 */
[----:B----4-:R-:W4:Y:S04]  /*13e0*/  LD.E.64 R40, [R134.64+0x40] ;  /* 0x0000400486287980 */ /* 0x010f28000c101b00 */
[----:B------:R-:W4:Y:S04]  /*13f0*/  LD.E R25, [R134.64+0x60] ;  /* 0x0000600486197980 */ /* 0x000f28000c101900 */
[----:B------:R-:W4:Y:S04]  /*1400*/  LD.E R17, [R134.64+0xc8] ;  /* 0x0000c80486117980 */ /* 0x000f28000c101900 */
[----:B------:R-:W4:Y:S01]  /*1410*/  LD.E.64 R22, [R134.64+0x98] ;  /* 0x0000980486167980 */ /* 0x000f22000c101b00 */
[----:B------:R-:W-:-:S03]  /*1420*/  ISETP.NE.AND P0, PT, R45, -0x1, PT ;  /* 0xffffffff2d00780c */ /* 0x000fc60003f05270 */
[----:B------:R-:W4:Y:S04]  /*1430*/  @!P1 LD.E.64 R8, [R134.64+0x20] ;  /* 0x0000200486089980 */ /* 0x000f28000c101b00 */
        /* <DEDUP_REMOVED lines=9> */
[----:B------:R1:W5:Y:S02]  /*14d0*/  LD.E.64 R28, [R134.64+0x58] ;  /* 0x00005804861c7980 */ /* 0x000364000c101b00 */
[----:B-1----:R-:W-:-:S02]  /*14e0*/  LEA.HI R10, R34, R36, RZ, 0x2 ;  /* 0x00000024220a7211 */ /* 0x002fc400078f10ff */
[----:B------:R-:W-:Y:S02]  /*14f0*/  LEA.HI R35, R34, R36, RZ, 0x3 ;  /* 0x0000002422237211 */ /* 0x000fe400078f18ff */
[----:B------:R-:W-:Y:S02]  /*1500*/  LOP3.LUT R0, R10, 0xfffffffc, RZ, 0xc0, !PT ;  /* 0xfffffffc0a007812 */ /* 0x000fe400078ec0ff */
[----:B------:R-:W-:-:S03]  /*1510*/  SHF.R.S32.HI R33, RZ, 0x3, R35 ;  /* 0x00000003ff217819 */ /* 0x000fc60000011423 */
[----:B------:R-:W-:-:S04]  /*1520*/  IMAD.IADD R0, R36, 0x1, -R0 ;  /* 0x0000000124007824 */ /* 0x000fc800078e0a00 */
[----:B------:R-:W-:Y:S01]  /*1530*/  IMAD.SHL.U32 R241, R0, 0x8, RZ ;  /* 0x0000000800f17824 */ /* 0x000fe200078e00ff */
[----:B------:R-:W-:Y:S02]  /*1540*/  SHF.R.S32.HI R16, RZ, 0x1f, R11 ;  /* 0x0000001fff107819 */ /* 0x000fe4000001140b */
[----:B------:R-:W-:Y:S02]  /*1550*/  SHF.R.S32.HI R70, RZ, 0x5, R32 ;  /* 0x00000005ff467819 */ /* 0x000fe40000011420 */
[----:B------:R-:W-:-:S04]  /*1560*/  LEA.HI R44, R16, R11, RZ, 0x2 ;  /* 0x0000000b102c7211 */ /* 0x000fc800078f10ff */
[----:B------:R-:W-:Y:S01]  /*1570*/  SHF.R.S32.HI R71, RZ, 0x2, R44 ;  /* 0x00000002ff477819 */ /* 0x000fe2000001142c */
[----:B------:R-:W-:Y:S01]  /*1580*/  BSSY B0, `(.L_x_1008) ;  /* 0x0000065000007945 */ /* 0x000fe20003800000 */
[----:B---3--:R1:W-:Y:S01]  /*1590*/  STL.64 [R1], R4 ;  /* 0x0000000401007387 */ /* 0x0083e20000100a00 */
[----:B------:R-:W-:-:S03]  /*15a0*/  IMAD.MOV.U32 R48, RZ, RZ, R4 ;  /* 0x000000ffff307224 */ /* 0x000fc600078e0004 */
[----:B--2---:R-:W-:Y:S04]  /*15b0*/  STL.64 [R1+0xa0], R218 ;  /* 0x0000a0da01007387 */ /* 0x004fe80000100a00 */
[----:B----4-:R-:W-:Y:S04]  /*15c0*/  STL.64 [R1+0x58], R40 ;  /* 0x0000582801007387 */ /* 0x010fe80000100a00 */
[----:B------:R2:W-:Y:S01]  /*15d0*/  STL [R1+0x230], R25 ;  /* 0x0002301901007387 */ /* 0x0005e20000100800 */
[----:B-1----:R-:W-:Y:S02]  /*15e0*/  SHF.R.S32.HI R4, RZ, 0x2, R10 ;  /* 0x00000002ff047819 */ /* 0x002fe4000001140a */
[----:B------:R-:W-:-:S02]  /*15f0*/  SHF.L.U32 R5, R33, 0x6, RZ ;  /* 0x0000000621057819 */ /* 0x000fc400000006ff */
[-C--:B------:R-:W-:Y:S02]  /*1600*/  LEA.HI R10, R10, R4.reuse, RZ, 0x1 ;  /* 0x000000040a0a7211 */ /* 0x080fe400078f08ff */
[----:B------:R-:W-:Y:S02]  /*1610*/  LOP3.LUT R0, R5, 0xc0, RZ, 0xc0, !PT ;  /* 0x000000c005007812 */ /* 0x000fe400078ec0ff */
[----:B------:R-:W-:Y:S02]  /*1620*/  LOP3.LUT R5, R10, 0x7fffffe, RZ, 0xc0, !PT ;  /* 0x07fffffe0a057812 */ /* 0x000fe400078ec0ff */
[----:B------:R-:W-:Y:S02]  /*1630*/  LOP3.LUT R10, R0, 0x18, R241, 0xf8, !PT ;  /* 0x00000018000a7812 */ /* 0x000fe400078ef8f1 */
[----:B------:R-:W-:Y:S02]  /*1640*/  IADD3 R5, -R5, R4, RZ ;  /* 0x0000000405057210 */ /* 0x000fe40007ffe1ff */
[----:B------:R-:W-:Y:S01]  /*1650*/  SHF.R.U32.HI R0, RZ, 0x3, R0 ;  /* 0x00000003ff007819 */ /* 0x000fe20000011600 */
[----:B------:R1:W-:Y:S02]  /*1660*/  STL [R1+0x2dc], R17 ;  /* 0x0002dc1101007387 */ /* 0x0003e40000100800 */
[----:B------:R-:W-:Y:S01]  /*1670*/  IMAD R16, R70, 0x8, R5 ;  /* 0x0000000846107824 */ /* 0x000fe200078e0205 */
[----:B------:R-:W-:Y:S01]  /*1680*/  LOP3.LUT R11, R10, R0, RZ, 0x3c, !PT ;  /* 0x000000000a0b7212 */ /* 0x000fe200078e3cff */
[-C--:B------:R-:W-:Y:S01]  /*1690*/  @!P1 IMAD R10, R219, R14.reuse, RZ ;  /* 0x0000000edb0a9224 */ /* 0x080fe200078e02ff */
[----:B------:R-:W-:Y:S01]  /*16a0*/  STL [R1+0x228], R44 ;  /* 0x0002282c01007387 */ /* 0x000fe20000100800 */
[----:B------:R-:W-:Y:S01]  /*16b0*/  @!P1 SHF.R.S32.HI R0, RZ, 0x1f, R14 ;  /* 0x0000001fff009819 */ /* 0x000fe2000001140e */
[----:B------:R-:W-:Y:S01]  /*16c0*/  @!P1 IMAD R5, R41, R14, RZ ;  /* 0x0000000e29059224 */ /* 0x000fe200078e02ff */
[----:B------:R-:W-:Y:S01]  /*16d0*/  LEA R236, R16, R11, 0x5 ;  /* 0x0000000b10ec7211 */ /* 0x000fe200078e28ff */
[----:B------:R3:W-:Y:S01]  /*16e0*/  STL.64 [R1+0x220], R22 ;  /* 0x0002201601007387 */ /* 0x0007e20000100a00 */
[----:B------:R-:W-:Y:S01]  /*16f0*/  @P1 IMAD.IADD R16, R14, 0x1, R15 ;  /* 0x000000010e101824 */ /* 0x000fe200078e020f */
[----:B--2---:R-:W-:-:S02]  /*1700*/  @!P1 SHF.R.S32.HI R25, RZ, 0x1f, R46 ;  /* 0x0000001fff199819 */ /* 0x004fc4000001142e */
[----:B-1----:R-:W-:-:S05]  /*1710*/  @!P1 SHF.R.S32.HI R17, RZ, 0x1f, R14 ;  /* 0x0000001fff119819 */ /* 0x002fca000001140e */
[C---:B---3--:R-:W-:Y:S02]  /*1720*/  @!P1 IMAD R22, R218.reuse, R17, R10 ;  /* 0x00000011da169224 */ /* 0x048fe400078e020a */
[----:B------:R-:W-:-:S04]  /*1730*/  @!P1 IMAD.WIDE.U32 R10, R218, R14, RZ ;  /* 0x0000000eda0a9225 */ /* 0x000fc800078e00ff */
[----:B------:R-:W-:Y:S01]  /*1740*/  @!P1 IMAD R23, R40, R0, R5 ;  /* 0x0000000028179224 */ /* 0x000fe200078e0205 */
[----:B------:R-:W-:Y:S01]  /*1750*/  @P1 IADD3 R0, R14, R15, RZ ;  /* 0x0000000f0e001210 */ /* 0x000fe20007ffe0ff */
[----:B------:R-:W-:Y:S02]  /*1760*/  @!P1 IMAD.IADD R11, R11, 0x1, R22 ;  /* 0x000000010b0b9824 */ /* 0x000fe400078e0216 */
[----:B------:R-:W-:-:S04]  /*1770*/  @!P1 IMAD.WIDE.U32 R14, R40, R14, RZ ;  /* 0x0000000e280e9225 */ /* 0x000fc800078e00ff */
[----:B------:R-:W-:Y:S02]  /*1780*/  @!P1 IMAD R22, R9, R46, RZ ;  /* 0x0000002e09169224 */ /* 0x000fe400078e02ff */
[-C--:B------:R-:W-:Y:S02]  /*1790*/  @P1 IMAD R5, R219, R16.reuse, RZ ;  /* 0x00000010db051224 */ /* 0x080fe400078e02ff */
[----:B------:R-:W-:Y:S01]  /*17a0*/  @P1 IMAD.WIDE.U32 R16, R218, R16, RZ ;  /* 0x00000010da101225 */ /* 0x000fe200078e00ff */
[----:B------:R-:W-:-:S03]  /*17b0*/  @!P1 IADD3 R9, R15, R23, RZ ;  /* 0x000000170f099210 */ /* 0x000fc60007ffe0ff */
[----:B------:R-:W-:Y:S02]  /*17c0*/  @!P1 IMAD R22, R8, R25, R22 ;  /* 0x0000001908169224 */ /* 0x000fe400078e0216 */
[----:B------:R-:W-:Y:S01]  /*17d0*/  @!P1 IMAD.WIDE.U32 R10, R46, R8, R10 ;  /* 0x000000082e0a9225 */ /* 0x000fe200078e000a */
[----:B------:R-:W-:-:S03]  /*17e0*/  @P1 IADD3 R31, R17, R5, RZ ;  /* 0x00000005111f1210 */ /* 0x000fc60007ffe0ff */
[----:B------:R-:W-:Y:S02]  /*17f0*/  @!P1 IMAD.MOV.U32 R8, RZ, RZ, R14 ;  /* 0x000000ffff089224 */ /* 0x000fe400078e000e */
[----:B------:R-:W-:Y:S02]  /*1800*/  @!P1 IMAD R13, R13, R46, RZ ;  /* 0x0000002e0d0d9224 */ /* 0x000fe400078e02ff */
[----:B------:R-:W-:Y:S02]  /*1810*/  @P1 IMAD.MOV.U32 R30, RZ, RZ, R16 ;  /* 0x000000ffff1e1224 */ /* 0x000fe400078e0010 */
[----:B------:R-:W-:Y:S02]  /*1820*/  @P1 IMAD R5, R41, R0, RZ ;  /* 0x0000000029051224 */ /* 0x000fe400078e02ff */
[----:B------:R-:W-:Y:S01]  /*1830*/  @P1 IMAD.WIDE.U32 R16, R40, R0, RZ ;  /* 0x0000000028101225 */ /* 0x000fe200078e00ff */
[----:B------:R-:W-:-:S03]  /*1840*/  @!P1 MOV R30, R10 ;  /* 0x0000000a001e9202 */ /* 0x000fc60000000f00 */
[----:B------:R-:W-:Y:S01]  /*1850*/  @!P1 IMAD.WIDE.U32 R8, R46, R12, R8 ;  /* 0x0000000c2e089225 */ /* 0x000fe200078e0008 */
[----:B------:R-:W-:-:S03]  /*1860*/  @P1 IADD3 R23, R17, R5, RZ ;  /* 0x0000000511171210 */ /* 0x000fc60007ffe0ff */
[----:B------:R-:W-:Y:S01]  /*1870*/  @!P1 IMAD R0, R12, R25, R13 ;  /* 0x000000190c009224 */ /* 0x000fe200078e020d */
[----:B------:R-:W-:Y:S01]  /*1880*/  @!P0 SHF.R.S32.HI R10, RZ, 0x1f, R46 ;  /* 0x0000001fff0a8819 */ /* 0x000fe2000001142e */
[----:B------:R-:W-:Y:S01]  /*1890*/  @!P0 IMAD R5, R19, R46, RZ ;  /* 0x0000002e13058224 */ /* 0x000fe200078e02ff */
[----:B------:R-:W-:Y:S01]  /*18a0*/  @!P1 MOV R16, R8 ;  /* 0x0000000800109202 */ /* 0x000fe20000000f00 */
[----:B------:R-:W-:Y:S02]  /*18b0*/  @!P1 IMAD.IADD R23, R9, 0x1, R0 ;  /* 0x0000000109179824 */ /* 0x000fe400078e0200 */
[----:B------:R-:W-:-:S04]  /*18c0*/  @P0 IMAD.WIDE.U32 R8, R2, R45, RZ ;  /* 0x0000002d02080225 */ /* 0x000fc800078e00ff */
[C---:B------:R-:W-:Y:S02]  /*18d0*/  @!P0 IMAD R5, R18.reuse, R10, R5 ;  /* 0x0000000a12058224 */ /* 0x040fe400078e0205 */
[----:B------:R-:W-:Y:S01]  /*18e0*/  @P0 IMAD.MOV.U32 R10, RZ, RZ, R8 ;  /* 0x000000ffff0a0224 */ /* 0x000fe200078e0008 */
[----:B------:R-:W-:Y:S01]  /*18f0*/  SHF.R.S32.HI R8, RZ, 0x1f, R32 ;  /* 0x0000001fff087819 */ /* 0x000fe20000011420 */
[----:B------:R-:W-:-:S03]  /*1900*/  @!P0 IMAD.WIDE.U32 R18, R18, R46, RZ ;  /* 0x0000002e12128225 */ /* 0x000fc600078e00ff */
[----:B------:R-:W-:Y:S01]  /*1910*/  LEA.HI R8, R8, R70, RZ, 0x2 ;  /* 0x0000004608087211 */ /* 0x000fe200078f10ff */
[----:B------:R-:W-:Y:S02]  /*1920*/  @P0 IMAD R0, R3, R45, RZ ;  /* 0x0000002d03000224 */ /* 0x000fe400078e02ff */
[----:B------:R-:W-:Y:S01]  /*1930*/  @!P0 IMAD.MOV.U32 R10, RZ, RZ, R18 ;  /* 0x000000ffff0a8224 */ /* 0x000fe200078e0012 */
[----:B------:R-:W-:Y:S02]  /*1940*/  LOP3.LUT R8, R8, 0xffffffc, RZ, 0xc0, !PT ;  /* 0x0ffffffc08087812 */ /* 0x000fe400078ec0ff */
[----:B------:R-:W-:Y:S02]  /*1950*/  @P0 IADD3 R0, R9, R0, RZ ;  /* 0x0000000009000210 */ /* 0x000fe40007ffe0ff */
[----:B------:R-:W-:Y:S01]  /*1960*/  @!P0 IADD3 R0, R19, R5, RZ ;  /* 0x0000000513008210 */ /* 0x000fe20007ffe0ff */
[----:B------:R-:W-:Y:S01]  /*1970*/  IMAD.IADD R8, R70, 0x1, -R8 ;  /* 0x0000000146087824 */ /* 0x000fe200078e0a08 */
[----:B------:R-:W-:-:S02]  /*1980*/  SHF.R.S32.HI R18, RZ, 0x1f, R241 ;  /* 0x0000001fff127819 */ /* 0x000fc400000114f1 */
[----:B------:R-:W-:Y:S02]  /*1990*/  IADD3 R10, P0, R241, R10, RZ ;  /* 0x0000000af10a7210 */ /* 0x000fe40007f1e0ff */
[----:B------:R-:W-:Y:S01]  /*19a0*/  SHF.R.S32.HI R5, RZ, 0x1f, R4 ;  /* 0x0000001fff057819 */ /* 0x000fe20000011404 */
[----:B------:R-:W-:Y:S01]  /*19b0*/  @!P1 IMAD.IADD R31, R11, 0x1, R22 ;  /* 0x000000010b1f9824 */ /* 0x000fe200078e0216 */
[----:B------:R-:W-:Y:S01]  /*19c0*/  IADD3.X R11, R18, R0, RZ, P0, !PT ;  /* 0x00000000120b7210 */ /* 0x000fe200007fe4ff */
[----:B------:R-:W-:Y:S01]  /*19d0*/  IMAD.IADD R22, R192, 0x1, -R193 ;  /* 0x00000001c0167824 */ /* 0x000fe200078e0ac1 */
[----:B------:R-:W-:Y:S01]  /*19e0*/  LEA R0, R8, R71, 0x4 ;  /* 0x0000004708007211 */ /* 0x000fe200078e20ff */
[----:B------:R-:W-:Y:S01]  /*19f0*/  IMAD.WIDE R44, R37, 0x80, R4 ;  /* 0x00000080252c7825 */ /* 0x000fe200078e0204 */
[----:B------:R1:W-:Y:S04]  /*1a00*/  STL.64 [R1+0x80], R186 ;  /* 0x000080ba01007387 */ /* 0x0003e80000100a00 */
[----:B------:R1:W-:Y:S04]  /*1a10*/  STL.64 [R1+0x88], R38 ;  /* 0x0000882601007387 */ /* 0x0003e80000100a00 */
[----:B------:R1:W-:Y:S04]  /*1a20*/  STL [R1+0x314], R22 ;  /* 0x0003141601007387 */ /* 0x0003e80000100800 */
[----:B------:R1:W-:Y:S04]  /*1a30*/  STL [R1+0x318], R0 ;  /* 0x0003180001007387 */ /* 0x0003e80000100800 */
[----:B------:R1:W-:Y:S01]  /*1a40*/  STL.64 [R1+0x308], R44 ;  /* 0x0003082c01007387 */ /* 0x0003e20000100a00 */
[----:B------:R-:W-:Y:S01]  /*1a50*/  ISETP.GE.AND P1, PT, R4, R22, PT ;  /* 0x000000160400720c */ /* 0x000fe20003f26270 */
[----:B------:R-:W-:Y:S01]  /*1a60*/  IMAD R9, R21, R47, RZ ;  /* 0x0000002f15097224 */ /* 0x000fe200078e02ff */
[----:B------:R-:W-:Y:S01]  /*1a70*/  SHF.R.S32.HI R17, RZ, 0x1f, R47 ;  /* 0x0000001fff117819 */ /* 0x000fe2000001142f */
[----:B------:R-:W-:-:S04]  /*1a80*/  IMAD.WIDE.U32 R10, R47, R20, R10 ;  /* 0x000000142f0a7225 */ /* 0x000fc800078e000a */
[----:B------:R-:W-:Y:S02]  /*1a90*/  IMAD R9, R20, R17, R9 ;  /* 0x0000001114097224 */ /* 0x000fe400078e0209 */
[----:B------:R-:W-:-:S03]  /*1aa0*/  IMAD.SHL.U32 R236, R236, 0x2, RZ ;  /* 0x00000002ecec7824 */ /* 0x000fc600078e00ff */
[----:B------:R-:W-:Y:S01]  /*1ab0*/  IADD3 R9, R11, R9, RZ ;  /* 0x000000090b097210 */ /* 0x000fe20007ffe0ff */
[----:B------:R-:W-:Y:S05]  /*1ac0*/  @P1 BRA `(.L_x_1009) ;  /* 0x0000010000001947 */ /* 0x000fea0003800000 */
[----:B------:R-:W-:-:S13]  /*1ad0*/  ISETP.GE.AND P0, PT, R241, R48, PT ;  /* 0x00000030f100720c */ /* 0x000fda0003f06270 */
        /* <DEDUP_REMOVED lines=8> */
[----:B-----5:R-:W-:-:S04]  /*1b60*/  LEA R14, P0, R12, R6, 0x1 ;  /* 0x000000060c0e7211 */ /* 0x020fc800078008ff */
[----:B------:R-:W-:-:S04]  /*1b70*/  IADD3 R0, R13, R0, RZ ;  /* 0x000000000d007210 */ /* 0x000fc80007ffe0ff */
[----:B------:R-:W-:-:S05]  /*1b80*/  LEA.HI.X R15, R12, R7, R0, 0x1, P0 ;  /* 0x000000070c0f7211 */ /* 0x000fca00000f0c00 */
[----:B------:R-:W-:Y:S01]  /*1b90*/  @!PT LDS RZ, [RZ] ;  /* 0x00000000fffff984 */ /* 0x000fe20000000800 */
[----:B------:R-:W-:Y:S01]  /*1ba0*/  @!PT LDS RZ, [RZ] ;  /* 0x00000000fffff984 */ /* 0x000fe20000000800 */
[----:B------:R-:W-:Y:S01]  /*1bb0*/  @!PT LDS RZ, [RZ] ;  /* 0x00000000fffff984 */ /* 0x000fe20000000800 */
[----:B------:R1:W-:Y:S02]  /*1bc0*/  LDGSTS.E.BYPASS.LTC128B.128 [R236], [R14.64] ;  /* 0x000000000eec7fae */ /* 0x0003e4000b901d44 */
.L_x_1009:
[----:B------:R-:W-:Y:S05]  /*1bd0*/  BSYNC B0 ;  /* 0x0000000000007941 */ /* 0x000fea0003800000 */
.L_x_1008:
[----:B------:R-:W-:Y:S01]  /*1be0*/  IADD3 R21, R4, 0x20, RZ ;  /* 0x0000002004157810 */ /* 0x000fe20007ffe0ff */
[----:B------:R-:W-:Y:S03]  /*1bf0*/  BSSY B0, `(.L_x_1010) ;  /* 0x0000015000007945 */ /* 0x000fe60003800000 */
[----:B------:R-:W-:-:S13]  /*1c00*/  ISETP.GE.AND P0, PT, R21, R22, PT ;  /* 0x000000161500720c */ /* 0x000fda0003f06270 */
[----:B------:R-:W-:Y:S05]  /*1c10*/  @P0 BRA `(.L_x_1011) ;  /* 0x0000012000000947 */ /* 0x000fea0003800000 */
[----:B-1----:R-:W3:Y:S02]  /*1c20*/  LDL R0, [R1] ;  /* 0x0000000001007983 */ /* 0x002ee40000100800 */
[----:B---3--:R-:W-:-:S13]  /*1c30*/  ISETP.GE.AND P0, PT, R241, R0, PT ;  /* 0x00000000f100720c */ /* 0x008fda0003f06270 */
[----:B------:R1:W-:Y:S01]  /*1c40*/  @P0 STS.128 [R236+0x800], RZ ;  /* 0x000800ffec000388 */ /* 0x0003e20000000c00 */
[----:B------:R-:W-:Y:S05]  /*1c50*/  @P0 BRA `(.L_x_1011) ;  /* 0x000000e000000947 */ /* 0x000fea0003800000 */
[----:B------:R-:W-:Y:S02]  /*1c60*/  IADD3 R0, P0, R44, 0x20, RZ ;  /* 0x000000202c007810 */ /* 0x000fe40007f1e0ff */
[----:B------:R-:W-:-:S03]  /*1c70*/  MOV R13, R9 ;  /* 0x00000009000d7202 */ /* 0x000fc60000000f00 */
[----:B------:R-:W-:-:S04]  /*1c80*/  IMAD.X R12, RZ, RZ, R45, P0 ;  /* 0x000000ffff0c7224 */ /* 0x000fc800000e062d */
[----:B------:R-:W-:Y:S02]  /*1c90*/  IMAD R14, R12, R2, RZ ;  /* 0x000000020c0e7224 */ /* 0x000fe400078e02ff */
[----:B------:R-:W-:-:S04]  /*1ca0*/  IMAD.MOV.U32 R12, RZ, RZ, R10 ;  /* 0x000000ffff0c7224 */ /* 0x000fc800078e000a */
        /* <DEDUP_REMOVED lines=8> */
[----:B------:R3:W-:Y:S02]  /*1d30*/  LDGSTS.E.BYPASS.LTC128B.128 [R236+0x800], [R14.64] ;  /* 0x008000000eec7fae */ /* 0x0007e4000b901d44 */
.L_x_1011:
[----:B------:R-:W-:Y:S05]  /*1d40*/  BSYNC B0 ;  /* 0x0000000000007941 */ /* 0x000fea0003800000 */
.L_x_1010:
[----:B------:R-:W-:Y:S01]  /*1d50*/  IADD3 R20, R4, 0x40, RZ ;  /* 0x0000004004147810 */ /* 0x000fe20007ffe0ff */
[----:B------:R-:W-:Y:S03]  /*1d60*/  BSSY B0, `(.L_x_1012) ;  /* 0x0000015000007945 */ /* 0x000fe60003800000 */
[----:B------:R-:W-:-:S13]  /*1d70*/  ISETP.GE.AND P0, PT, R20, R22, PT ;  /* 0x000000161400720c */ /* 0x000fda0003f06270 */
[----:B------:R-:W-:Y:S05]  /*1d80*/  @P0 BRA `(.L_x_1013) ;  /* 0x0000012000000947 */ /* 0x000fea0003800000 */
[----:B-1----:R-:W4:Y:S02]  /*1d90*/  LDL R0, [R1] ;  /* 0x0000000001007983 */ /* 0x002f240000100800 */
[----:B----4-:R-:W-:-:S13]  /*1da0*/  ISETP.GE.AND P0, PT, R241, R0, PT ;  /* 0x00000000f100720c */ /* 0x010fda0003f06270 */
[----:B------:R1:W-:Y:S01]  /*1db0*/  @P0 STS.128 [R236+0x1000], RZ ;  /* 0x001000ffec000388 */ /* 0x0003e20000000c00 */
[----:B------:R-:W-:Y:S05]  /*1dc0*/  @P0 BRA `(.L_x_1013) ;  /* 0x000000e000000947 */ /* 0x000fea0003800000 */
[----:B------:R-:W-:Y:S02]  /*1dd0*/  IADD3 R0, P0, R44, 0x40, RZ ;  /* 0x000000402c007810 */ /* 0x000fe40007f1e0ff */
[----:B------:R-:W-:-:S03]  /*1de0*/  MOV R13, R9 ;  /* 0x00000009000d7202 */ /* 0x000fc60000000f00 */
[----:B------:R-:W-:-:S04]  /*1df0*/  IMAD.X R12, RZ, RZ, R45, P0 ;  /* 0x000000ffff0c7224 */ /* 0x000fc800000e062d */
[----:B---3--:R-:W-:Y:S02]  /*1e00*/  IMAD R14, R12, R2, RZ ;  /* 0x000000020c0e7224 */ /* 0x008fe400078e02ff */
        /* <DEDUP_REMOVED lines=10> */
.L_x_1013:
[----:B------:R-:W-:Y:S05]  /*1eb0*/  BSYNC B0 ;  /* 0x0000000000007941 */ /* 0x000fea0003800000 */
.L_x_1012:
        /* <DEDUP_REMOVED lines=8> */
[----:B------:R-:W-:-:S04]  /*1f40*/  IADD3 R0, P0, R44, 0x60, RZ ;  /* 0x000000602c007810 */ /* 0x000fc80007f1e0ff */
[----:B------:R-:W-:-:S05]  /*1f50*/  IADD3.X R8, RZ, R45, RZ, P0, !PT ;  /* 0x0000002dff087210 */ /* 0x000fca00007fe4ff */
[----:B------:R-:W-:Y:S01]  /*1f60*/  IMAD R11, R8, R2, RZ ;  /* 0x00000002080b7224 */ /* 0x000fe200078e02ff */
[----:B------:R-:W-:-:S03]  /*1f70*/  MOV R8, R10 ;  /* 0x0000000a00087202 */ /* 0x000fc60000000f00 */
[-C--:B------:R-:W-:Y:S02]  /*1f80*/  IMAD R3, R3, R0.reuse, R11 ;  /* 0x0000000003037224 */ /* 0x080fe400078e020b */
[----:B------:R-:W-:-:S05]  /*1f90*/  IMAD.WIDE.U32 R8, R2, R0, R8 ;  /* 0x0000000002087225 */ /* 0x000fca00078e0008 */
[----:B-----5:R-:W-:Y:S02]  /*1fa0*/  LEA R2, P0, R8, R6, 0x1 ;  /* 0x0000000608027211 */ /* 0x020fe400078008ff */
[----:B------:R-:W-:-:S04]  /*1fb0*/  IADD3 R3, R9, R3, RZ ;  /* 0x0000000309037210 */ /* 0x000fc80007ffe0ff */
[----:B------:R-:W-:-:S05]  /*1fc0*/  LEA.HI.X R3, R8, R7, R3, 0x1, P0 ;  /* 0x0000000708037211 */ /* 0x000fca00000f0c03 */
[----:B------:R-:W-:Y:S01]  /*1fd0*/  @!PT LDS RZ, [RZ] ;  /* 0x00000000fffff984 */ /* 0x000fe20000000800 */
[----:B------:R-:W-:Y:S01]  /*1fe0*/  @!PT LDS RZ, [RZ] ;  /* 0x00000000fffff984 */ /* 0x000fe20000000800 */
[----:B------:R-:W-:Y:S01]  /*1ff0*/  @!PT LDS RZ, [RZ] ;  /* 0x00000000fffff984 */ /* 0x000fe20000000800 */
[----:B------:R4:W-:Y:S02]  /*2000*/  LDGSTS.E.BYPASS.LTC128B.128 [R236+0x1800], [R2.64] ;  /* 0x0180000002ec7fae */ /* 0x0009e4000b901d44 */
.L_x_1015:
[----:B------:R-:W-:Y:S05]  /*2010*/  BSYNC B0 ;  /* 0x0000000000007941 */ /* 0x000fea0003800000 */
.L_x_1014:
[----:B-----5:R-:W-:Y:S01]  /*2020*/  IABS R6, R24 ;  /* 0x0000001800067213 */ /* 0x020fe20000000000 */
[----:B------:R-:W-:Y:S01]  /*2030*/  IMAD R9, R219, R4, RZ ;  /* 0x00000004db097224 */ /* 0x000fe200078e02ff */
[----:B------:R-:W-:Y:S01]  /*2040*/  IABS R7, R24 ;  /* 0x0000001800077213 */ /* 0x000fe20000000000 */
[C---:B------:R-:W-:Y:S01]  /*2050*/  IMAD.SHL.U32 R206, R218.reuse, 0x80, RZ ;  /* 0x00000080dace7824 */ /* 0x040fe200078e00ff */
[----:B----4-:R-:W4:Y:S01]  /*2060*/  I2F.RP R2, R6 ;  /* 0x0000000600027306 */ /* 0x010f220000209400 */
[----:B------:R-:W-:Y:S01]  /*2070*/  IABS R8, R47 ;  /* 0x0000002f00087213 */ /* 0x000fe20000000000 */
[----:B------:R-:W-:Y:S01]  /*2080*/  IMAD R12, R218, R5, R9 ;  /* 0x00000005da0c7224 */ /* 0x000fe200078e0209 */
[----:B-1----:R-:W-:Y:S01]  /*2090*/  LEA.HI R22, R34, R36, RZ, 0x4 ;  /* 0x0000002422167211 */ /* 0x002fe200078f20ff */
[----:B------:R-:W-:Y:S01]  /*20a0*/  BSSY B0, `(.L_x_1016) ;  /* 0x0000052000007945 */ /* 0x000fe20003800000 */
[----:B------:R-:W-:Y:S02]  /*20b0*/  SHF.L.U64.HI R223, R218, 0x7, R219 ;  /* 0x00000007dadf7819 */ /* 0x000fe400000102db */
[----:B------:R-:W-:-:S04]  /*20c0*/  IADD3 R172, R238, -0x1, RZ ;  /* 0xffffffffeeac7810 */ /* 0x000fc80007ffe0ff */
[----:B------:R-:W-:Y:S01]  /*20d0*/  SHF.R.S32.HI R13, RZ, 0x1f, R172 ;  /* 0x0000001fff0d7819 */ /* 0x000fe200000114ac */
[----:B----4-:R-:W1:Y:S02]  /*20e0*/  MUFU.RCP R2, R2 ;  /* 0x0000000200027308 */ /* 0x010e640000001000 */
        /* <DEDUP_REMOVED lines=16> */
[----:B---3--:R-:W-:-:S05]  /*21f0*/  IMAD.IADD R14, R36, 0x1, -R8 ;  /* 0x00000001240e7824 */ /* 0x008fca00078e0a08 */
[----:B------:R-:W-:Y:S01]  /*2200*/  LEA.HI R15, R14, R14, RZ, 0x1 ;  /* 0x0000000e0e0f7211 */ /* 0x000fe200078f08ff */
[----:B------:R-:W-:Y:S01]  /*2210*/  @!P3 IMAD.IADD R2, R2, 0x1, -R6 ;  /* 0x000000010202b824 */ /* 0x000fe200078e0a06 */
[----:B------:R-:W-:Y:S02]  /*2220*/  @!P3 IADD3 R0, R0, 0x1, RZ ;  /* 0x000000010000b810 */ /* 0x000fe40007ffe0ff */
[----:B------:R-:W-:Y:S02]  /*2230*/  SHF.R.S32.HI R10, RZ, 0x1, R15 ;  /* 0x00000001ff0a7819 */ /* 0x000fe4000001140f */
[----:B------:R-:W-:Y:S02]  /*2240*/  ISETP.GE.U32.AND P4, PT, R2, R6, PT ;  /* 0x000000060200720c */ /* 0x000fe40003f86070 */
[C---:B------:R-:W-:Y:S02]  /*2250*/  IADD3 R6, P0, R241.reuse, R30, RZ ;  /* 0x0000001ef1067210 */ /* 0x040fe40007f1e0ff */
[----:B------:R-:W-:-:S03]  /*2260*/  IADD3 R2, P1, R241, R16, RZ ;  /* 0x00000010f1027210 */ /* 0x000fc60007f3e0ff */
[----:B------:R-:W-:Y:S01]  /*2270*/  IMAD.X R7, R18, 0x1, R31, P0 ;  /* 0x0000000112077824 */ /* 0x000fe200000e061f */
        /* <DEDUP_REMOVED lines=40> */
[----:B------:R-:W3:Y:S02]  /*2500*/  LDL R32, [R1] ;  /* 0x0000000001207983 */ /* 0x000ee40000100800 */
[----:B---3--:R-:W-:-:S13]  /*2510*/  ISETP.GE.AND P0, PT, R241, R32, PT ;  /* 0x00000020f100720c */ /* 0x008fda0003f06270 */
        /* <DEDUP_REMOVED lines=10> */
.L_x_1017:
[----:B------:R-:W-:Y:S05]  /*25c0*/  BSYNC B0 ;  /* 0x0000000000007941 */ /* 0x000fea0003800000 */
.L_x_1016:
[----:B------:R-:W-:Y:S01]  /*25d0*/  ISETP.GE.AND P0, PT, R21, R12, PT ;  /* 0x0000000c1500720c */ /* 0x000fe20003f06270 */
[----:B------:R-:W-:Y:S01]  /*25e0*/  BSSY B0, `(.L_x_1018) ;  /* 0x0000010000007945 */ /* 0x000fe20003800000 */
[C---:B------:R-:W-:Y:S01]  /*25f0*/  SHF.L.U64.HI R184, R218.reuse, 0x5, R219 ;  /* 0x00000005dab87819 */ /* 0x040fe200000102db */
[----:B------:R-:W-:-:S10]  /*2600*/  IMAD.SHL.U32 R133, R218, 0x20, RZ ;  /* 0x00000020da857824 */ /* 0x000fd400078e00ff */
[----:B------:R-:W-:Y:S05]  /*2610*/  @P0 BRA `(.L_x_1019) ;  /* 0x000000c000000947 */ /* 0x000fea0003800000 */
[----:B------:R-:W5:Y:S02]  /*2620*/  LDL R0, [R1] ;  /* 0x0000000001007983 */ /* 0x000f640000100800 */
[----:B-----5:R-:W-:-:S13]  /*2630*/  ISETP.GE.AND P0, PT, R241, R0, PT ;  /* 0x00000000f100720c */ /* 0x020fda0003f06270 */
[----:B------:R1:W-:Y:S01]  /*2640*/  @P0 STS.128 [R236+0x2800], RZ ;  /* 0x002800ffec000388 */ /* 0x0003e20000000c00 */
[----:B------:R-:W-:Y:S05]  /*2650*/  @P0 BRA `(.L_x_1019) ;  /* 0x0000008000000947 */ /* 0x000fea0003800000 */
[----:B------:R-:W-:-:S05]  /*2660*/  IADD3 R0, P0, R133, R6, RZ ;  /* 0x0000000685007210 */ /* 0x000fca0007f1e0ff */
[----:B------:R-:W-:Y:S01]  /*2670*/  IMAD.X R2, R184, 0x1, R9, P0 ;  /* 0x00000001b8027824 */ /* 0x000fe200000e0609 */
[----:B----4-:R-:W-:-:S04]  /*2680*/  LEA R10, P0, R0, R186, 0x1 ;  /* 0x000000ba000a7211 */ /* 0x010fc800078008ff */
[----:B------:R-:W-:-:S05]  /*2690*/  LEA.HI.X R11, R0, R187, R2, 0x1, P0 ;  /* 0x000000bb000b7211 */ /* 0x000fca00000f0c02 */
[----:B------:R-:W-:Y:S01]  /*26a0*/  @!PT LDS RZ, [RZ] ;  /* 0x00000000fffff984 */ /* 0x000fe20000000800 */
[----:B------:R-:W-:Y:S01]  /*26b0*/  @!PT LDS RZ, [RZ] ;  /* 0x00000000fffff984 */ /* 0x000fe20000000800 */
[----:B------:R-:W-:Y:S01]  /*26c0*/  @!PT LDS RZ, [RZ] ;  /* 0x00000000fffff984 */ /* 0x000fe20000000800 */
[----:B------:R4:W-:Y:S04]  /*26d0*/  LDGSTS.E.BYPASS.LTC128B.128 [R236+0x2800], [R10.64] ;  /* 0x028000000aec7fae */ /* 0x0009e8000b901d44 */
.L_x_1019:
[----:B------:R-:W-:Y:S05]  /*26e0*/  BSYNC B0 ;  /* 0x0000000000007941 */ /* 0x000fea0003800000 */
.L_x_1018:
[----:B------:R-:W-:Y:S01]  /*26f0*/  ISETP.GE.AND P0, PT, R20, R12, PT ;  /* 0x0000000c1400720c */ /* 0x000fe20003f06270 */
[----:B------:R-:W-:-:S12]  /*2700*/  BSSY B0, `(.L_x_1020) ;  /* 0x000000e000007945 */ /* 0x000fd80003800000 */
[----:B------:R-:W-:Y:S05]  /*2710*/  @P0 BRA `(.L_x_1021) ;  /* 0x000000c000000947 */ /* 0x000fea0003800000 */
[----:B------:R-:W5:Y:S02]  /*2720*/  LDL R0, [R1] ;  /* 0x0000000001007983 */ /* 0x000f640000100800 */
[----:B-----5:R-:W-:-:S13]  /*2730*/  ISETP.GE.AND P0, PT, R241, R0, PT ;  /* 0x00000000f100720c */ /* 0x020fda0003f06270 */
[----:B------:R1:W-:Y:S01]  /*2740*/  @P0 STS.128 [R236+0x3000], RZ ;  /* 0x003000ffec000388 */ /* 0x0003e20000000c00 */
[----:B------:R-:W-:Y:S05]  /*2750*/  @P0 BRA `(.L_x_1021) ;  /* 0x0000008000000947 */ /* 0x000fea0003800000 */
[----:B------:R-:W-:-:S04]  /*2760*/  LEA R0, P0, R218, R6, 0x6 ;  /* 0x00000006da007211 */ /* 0x000fc800078030ff */
[----:B------:R-:W-:Y:S02]  /*2770*/  LEA.HI.X R2, R218, R9, R219, 0x6, P0 ;  /* 0x00000009da027211 */ /* 0x000fe400000f34db */
[----:B----4-:R-:W-:-:S04]  /*2780*/  LEA R10, P0, R0, R186, 0x1 ;  /* 0x000000ba000a7211 */ /* 0x010fc800078008ff */
[----:B------:R-:W-:-:S05]  /*2790*/  LEA.HI.X R11, R0, R187, R2, 0x1, P0 ;  /* 0x000000bb000b7211 */ /* 0x000fca00000f0c02 */
[----:B------:R-:W-:Y:S01]  /*27a0*/  @!PT LDS RZ, [RZ] ;  /* 0x00000000fffff984 */ /* 0x000fe20000000800 */
[----:B------:R-:W-:Y:S01]  /*27b0*/  @!PT LDS RZ, [RZ] ;  /* 0x00000000fffff984 */ /* 0x000fe20000000800 */
[----:B------:R-:W-:Y:S01]  /*27c0*/  @!PT LDS RZ, [RZ] ;  /* 0x00000000fffff984 */ /* 0x000fe20000000800 */
[----:B------:R4:W-:Y:S04]  /*27d0*/  LDGSTS.E.BYPASS.LTC128B.128 [R236+0x3000], [R10.64] ;  /* 0x030000000aec7fae */ /* 0x0009e8000b901d44 */
.L_x_1021:
[----:B------:R-:W-:Y:S05]  /*27e0*/  BSYNC B0 ;  /* 0x0000000000007941 */ /* 0x000fea0003800000 */
.L_x_1020:
[----:B------:R-:W-:Y:S01]  /*27f0*/  ISETP.GE.AND P0, PT, R19, R12, PT ;  /* 0x0000000c1300720c */ /* 0x000fe20003f06270 */
[----:B------:R-:W-:-:S12]  /*2800*/  BSSY B0, `(.L_x_1022) ;  /* 0x0000010000007945 */ /* 0x000fd80003800000 */
[----:B------:R-:W-:Y:S05]  /*2810*/  @P0 BRA `(.L_x_1023) ;  /* 0x000000e000000947 */ /* 0x000fea0003800000 */
[----:B------:R-:W5:Y:S02]  /*2820*/  LDL R0, [R1] ;  /* 0x0000000001007983 */ /* 0x000f640000100800 */
[----:B-----5:R-:W-:-:S13]  /*2830*/  ISETP.GE.AND P0, PT, R241, R0, PT ;  /* 0x00000000f100720c */ /* 0x020fda0003f06270 */
        /* <DEDUP_REMOVED lines=12> */
.L_x_1023:
[----:B------:R-:W-:Y:S05]  /*2900*/  BSYNC B0 ;  /* 0x0000000000007941 */ /* 0x000fea0003800000 */
.L_x_1022:
[----:B-12---:R-:W2:Y:S04]  /*2910*/  LD.E.64 R6, [R134.64+0x1b8] ;  /* 0x0001b80486067980 */ /* 0x006ea8000c101b00 */
[----:B------:R-:W0:Y:S04]  /*2920*/  LDGDEPBAR ;  /* 0x00000000000079af */ /* 0x000e280000000000 */
[----:B------:R1:W5:Y:S04]  /*2930*/  LD.E R69, [R134.64+0x184] ;  /* 0x0001840486457980 */ /* 0x000368000c101900 */
[----:B------:R1:W5:Y:S01]  /*2940*/  LD.E R132, [R134.64+0x188] ;  /* 0x0001880486847980 */ /* 0x000362000c101900 */
[----:B--2---:R-:W-:-:S04]  /*2950*/  ISETP.NE.U32.AND P1, PT, R6, RZ, PT ;  /* 0x000000ff0600720c */ /* 0x004fc80003f25070 */
[----:B------:R-:W-:-:S13]  /*2960*/  ISETP.NE.AND.EX P1, PT, R7, RZ, PT, P1 ;  /* 0x000000ff0700720c */ /* 0x000fda0003f25310 */
[----:B------:R-:W2:Y:S01]  /*2970*/  @P1 LD.E.64 R8, [R134.64+0x1c0] ;  /* 0x0001c00486081980 */ /* 0x000ea2000c101b00 */
[----:B------:R-:W-:Y:S01]  /*2980*/  @P1 SHF.R.S32.HI R5, RZ, 0x1f, R46 ;  /* 0x0000001fff051819 */ /* 0x000fe2000001142e */
[----:B------:R-:W-:Y:S02]  /*2990*/  @P1 IMAD.MOV.U32 R16, RZ, RZ, R47 ;  /* 0x000000ffff101224 */ /* 0x000fe400078e002f */
[----:B---3--:R-:W3:Y:S01]  /*29a0*/  @P1 LD.E R2, [R134.64+0xd8] ;  /* 0x0000d80486021980 */ /* 0x008ee2000c101900 */
[C---:B------:R-:W-:Y:S01]  /*29b0*/  SHF.L.U64.HI R26, R40.reuse, 0x7, R41 ;  /* 0x00000007281a7819 */ /* 0x040fe20000010229 */
[----:B------:R-:W-:Y:S01]  /*29c0*/  IMAD.MOV.U32 R24, RZ, RZ, R44 ;  /* 0x000000ffff187224 */ /* 0x000fe200078e002c */
[----:B------:R-:W-:Y:S01]  /*29d0*/  SHF.L.U32 R23, R40, 0x7, RZ ;  /* 0x0000000728177819 */ /* 0x000fe200000006ff */
[----:B--2---:R-:W-:Y:S02]  /*29e0*/  @P1 IMAD R0, R9, R46, RZ ;  /* 0x0000002e09001224 */ /* 0x004fe400078e02ff */
[----:B----4-:R-:W-:-:S04]  /*29f0*/  @P1 IMAD.WIDE.U32 R10, R46, R8, R16 ;  /* 0x000000082e0a1225 */ /* 0x010fc800078e0010 */
[----:B------:R-:W-:Y:S01]  /*2a00*/  @P1 IMAD R8, R8, R5, R0 ;  /* 0x0000000508081224 */ /* 0x000fe200078e0200 */
[----:B------:R-:W-:-:S03]  /*2a10*/  @P1 LEA R6, P0, R10, R6, 0x2 ;  /* 0x000000060a061211 */ /* 0x000fc600078010ff */
[----:B------:R-:W-:-:S05]  /*2a20*/  @P1 IMAD.IADD R8, R11, 0x1, R8 ;  /* 0x000000010b081824 */ /* 0x000fca00078e0208 */
[----:B------:R-:W-:-:S05]  /*2a30*/  @P1 LEA.HI.X R7, R10, R7, R8, 0x2, P0 ;  /* 0x000000070a071211 */ /* 0x000fca00000f1408 */
[----:B------:R2:W4:Y:S01]  /*2a40*/  @P1 LD.E R6, [R6.64] ;  /* 0x0000000406061980 */ /* 0x000522000c101900 */
[----:B------:R-:W-:-:S04]  /*2a50*/  DEPBAR.LE SB0, 0x0 ;  /* 0x000080000000791a */ /* 0x000fc80000000000 */
[----:B------:R-:W-:Y:S01]  /*2a60*/  WARPSYNC 0xffffffff ;  /* 0xffffffff00007948 */ /* 0x000fe20003800000 */
[----:B------:R-:W-:Y:S01]  /*2a70*/  ISETP.GE.AND P0, PT, R4, R12, PT ;  /* 0x0000000c0400720c */ /* 0x000fe20003f06270 */
[----:B------:R-:W-:Y:S06]  /*2a80*/  BAR.SYNC.DEFER_BLOCKING 0x0 ;  /* 0x0000000000007b1d */ /* 0x000fec0000010000 */
[----:B------:R1:W-:Y:S04]  /*2a90*/  STL [R1+0x238], R26 ;  /* 0x0002381a01007387 */ /* 0x0003e80000100800 */
[----:B------:R1:W-:Y:S04]  /*2aa0*/  STL [R1+0x234], R23 ;  /* 0x0002341701007387 */ /* 0x0003e80000100800 */
[----:B------:R1:W-:Y:S01]  /*2ab0*/  STL.64 [R1+0x2f0], R24 ;  /* 0x0002f01801007387 */ /* 0x0003e20000100a00 */
[----:B---3--:R-:W4:Y:S03]  /*2ac0*/  @P1 MUFU.RCP R2, R2 ;  /* 0x0000000200021308 */ /* 0x008f260000001000 */
[----:B------:R1:W-:Y:S04]  /*2ad0*/  @P0 STS [R236+0x4000], RZ ;  /* 0x004000ffec000388 */ /* 0x0003e80000000800 */
[----:B------:R1:W-:Y:S04]  /*2ae0*/  @P0 STS [R236+0x4004], RZ ;  /* 0x004004ffec000388 */ /* 0x0003e80000000800 */
[----:B------:R1:W-:Y:S01]  /*2af0*/  @P0 STS.64 [R236+0x4008], RZ ;  /* 0x004008ffec000388 */ /* 0x0003e20000000a00 */
[----:B------:R-:W-:Y:S01]  /*2b00*/  IMAD R0, R26, R172, RZ ;  /* 0x000000ac1a007224 */ /* 0x000fe200078e02ff */
[----:B--2---:R-:W-:Y:S01]  /*2b10*/  SHF.L.U32 R7, R36, 0x1, RZ ;  /* 0x0000000124077819 */ /* 0x004fe200000006ff */
[-C--:B------:R-:W-:Y:S01]  /*2b20*/  IMAD.WIDE.U32 R4, R172, R23.reuse, R24 ;  /* 0x00000017ac047225 */ /* 0x080fe200078e0018 */
[----:B------:R-:W-:Y:S03]  /*2b30*/  BSSY B0, `(.L_x_1024) ;  /* 0x0000015000007945 */ /* 0x000fe60003800000 */
[----:B------:R-:W-:Y:S01]  /*2b40*/  IMAD R0, R13, R23, R0 ;  /* 0x000000170d007224 */ /* 0x000fe200078e0200 */
[----:B------:R-:W-:Y:S01]  /*2b50*/  LOP3.LUT R185, R7, 0x6, RZ, 0xc0, !PT ;  /* 0x0000000607b97812 */ /* 0x000fe200078ec0ff */
[----:B------:R-:W-:Y:S01]  /*2b60*/  IMAD.MOV.U32 R222, RZ, RZ, RZ ;  /* 0x000000ffffde7224 */ /* 0x000fe200078e00ff */
[----:B------:R-:W-:Y:S01]  /*2b70*/  LEA R240, R37, R70, 0x3 ;  /* 0x0000004625f07211 */ /* 0x000fe200078e18ff */
[----:B------:R-:W-:Y:S01]  /*2b80*/  IMAD.IADD R7, R5, 0x1, R0 ;  /* 0x0000000105077824 */ /* 0x000fe200078e0200 */
[----:B------:R-:W-:Y:S01]  /*2b90*/  IADD3 R249, R42, -0x4ab325aa, RZ ;  /* 0xb54cda562af97810 */ /* 0x000fe20007ffe0ff */
[----:B----4-:R-:W-:Y:S01]  /*2ba0*/  @P1 FMUL.FTZ R222, R6, R2 ;  /* 0x0000000206de1220 */ /* 0x010fe20000410000 */
[----:B------:R-:W-:Y:S05]  /*2bb0*/  @P0 BRA `(.L_x_1025) ;  /* 0x000000c000000947 */ /* 0x000fea0003800000 */
[----:B-1----:R-:W2:Y:S02]  /*2bc0*/  LDL R23, [R1] ;  /* 0x0000000001177983 */ /* 0x002ea40000100800 */
[----:B--2---:R-:W-:-:S13]  /*2bd0*/  ISETP.GE.AND P0, PT, R241, R23, PT ;  /* 0x00000017f100720c */ /* 0x004fda0003f06270 */
        /* <DEDUP_REMOVED lines=10> */
.L_x_1025:
[----:B-1----:R-:W-:Y:S05]  /*2c80*/  BSYNC B0 ;  /* 0x0000000000007941 */ /* 0x002fea0003800000 */
.L_x_1024:
[----:B------:R-:W-:Y:S01]  /*2c90*/  ISETP.GE.AND P0, PT, R21, R12, PT ;  /* 0x0000000c1500720c */ /* 0x000fe20003f06270 */
[----:B------:R-:W-:-:S12]  /*2ca0*/  BSSY B0, `(.L_x_1026) ;  /* 0x000000f000007945 */ /* 0x000fd80003800000 */
[----:B------:R1:W-:Y:S01]  /*2cb0*/  @P0 STS.128 [R236+0x4800], RZ ;  /* 0x004800ffec000388 */ /* 0x0003e20000000c00 */
[----:B------:R-:W-:Y:S05]  /*2cc0*/  @P0 BRA `(.L_x_1027) ;  /* 0x000000c000000947 */ /* 0x000fea0003800000 */
[----:B------:R-:W3:Y:S02]  /*2cd0*/  LDL R0, [R1] ;  /* 0x0000000001007983 */ /* 0x000ee40000100800 */
[----:B---3--:R-:W-:-:S13]  /*2ce0*/  ISETP.GE.AND P0, PT, R241, R0, PT ;  /* 0x00000000f100720c */ /* 0x008fda0003f06270 */
[----:B------:R3:W-:Y:S01]  /*2cf0*/  @P0 STS.128 [R236+0x4800], RZ ;  /* 0x004800ffec000388 */ /* 0x0007e20000000c00 */
[----:B------:R-:W-:Y:S05]  /*2d00*/  @P0 BRA `(.L_x_1027) ;  /* 0x0000008000000947 */ /* 0x000fea0003800000 */
[----:B------:R-:W-:-:S04]  /*2d10*/  LEA R0, P0, R40, R4, 0x5 ;  /* 0x0000000428007211 */ /* 0x000fc800078028ff */
[----:B------:R-:W-:Y:S02]  /*2d20*/  LEA.HI.X R2, R40, R7, R41, 0x5, P0 ;  /* 0x0000000728027211 */ /* 0x000fe400000f2c29 */
[----:B--2---:R-:W-:-:S04]  /*2d30*/  LEA R8, P0, R0, R38, 0x1 ;  /* 0x0000002600087211 */ /* 0x004fc800078008ff */
[----:B------:R-:W-:-:S05]  /*2d40*/  LEA.HI.X R9, R0, R39, R2, 0x1, P0 ;  /* 0x0000002700097211 */ /* 0x000fca00000f0c02 */
[----:B------:R-:W-:Y:S01]  /*2d50*/  @!PT LDS RZ, [RZ] ;  /* 0x00000000fffff984 */ /* 0x000fe20000000800 */
[----:B------:R-:W-:Y:S01]  /*2d60*/  @!PT LDS RZ, [RZ] ;  /* 0x00000000fffff984 */ /* 0x000fe20000000800 */
[----:B------:R-:W-:Y:S01]  /*2d70*/  @!PT LDS RZ, [RZ] ;  /* 0x00000000fffff984 */ /* 0x000fe20000000800 */
[----:B------:R2:W-:Y:S04]  /*2d80*/  LDGSTS.E.BYPASS.LTC128B.128 [R236+0x4800], [R8.64] ;  /* 0x0480000008ec7fae */ /* 0x0005e8000b901d44 */
.L_x_1027:
[----:B------:R-:W-:Y:S05]  /*2d90*/  BSYNC B0 ;  /* 0x0000000000007941 */ /* 0x000fea0003800000 */
.L_x_1026:
[----:B------:R-:W-:Y:S01]  /*2da0*/  ISETP.GE.AND P0, PT, R20, R12, PT ;  /* 0x0000000c1400720c */ /* 0x000fe20003f06270 */
[----:B------:R-:W-:-:S12]  /*2db0*/  BSSY B0, `(.L_x_1028) ;  /* 0x000000f000007945 */ /* 0x000fd80003800000 */
[----:B------:R4:W-:Y:S01]  /*2dc0*/  @P0 STS.128 [R236+0x5000], RZ ;  /* 0x005000ffec000388 */ /* 0x0009e20000000c00 */
[----:B------:R-:W-:Y:S05]  /*2dd0*/  @P0 BRA `(.L_x_1029) ;  /* 0x000000c000000947 */ /* 0x000fea0003800000 */
[----:B--2---:R-:W2:Y:S02]  /*2de0*/  LDL R0, [R1] ;  /* 0x0000000001007983 */ /* 0x004ea40000100800 */
[----:B--2---:R-:W-:-:S13]  /*2df0*/  ISETP.GE.AND P0, PT, R241, R0, PT ;  /* 0x00000000f100720c */ /* 0x004fda0003f06270 */
[----:B------:R2:W-:Y:S01]  /*2e00*/  @P0 STS.128 [R236+0x5000], RZ ;  /* 0x005000ffec000388 */ /* 0x0005e20000000c00 */
[----:B------:R-:W-:Y:S05]  /*2e10*/  @P0 BRA `(.L_x_1029) ;  /* 0x0000008000000947 */ /* 0x000fea0003800000 */
[----:B------:R-:W-:-:S04]  /*2e20*/  LEA R0, P0, R40, R4, 0x6 ;  /* 0x0000000428007211 */ /* 0x000fc800078030ff */
[----:B------:R-:W-:Y:S02]  /*2e30*/  LEA.HI.X R2, R40, R7, R41, 0x6, P0 ;  /* 0x0000000728027211 */ /* 0x000fe400000f3429 */
[----:B------:R-:W-:-:S04]  /*2e40*/  LEA R8, P0, R0, R38, 0x1 ;  /* 0x0000002600087211 */ /* 0x000fc800078008ff */
[----:B------:R-:W-:-:S05]  /*2e50*/  LEA.HI.X R9, R0, R39, R2, 0x1, P0 ;  /* 0x0000002700097211 */ /* 0x000fca00000f0c02 */
[----:B------:R-:W-:Y:S01]  /*2e60*/  @!PT LDS RZ, [RZ] ;  /* 0x00000000fffff984 */ /* 0x000fe20000000800 */
[----:B------:R-:W-:Y:S01]  /*2e70*/  @!PT LDS RZ, [RZ] ;  /* 0x00000000fffff984 */ /* 0x000fe20000000800 */
[----:B------:R-:W-:Y:S01]  /*2e80*/  @!PT LDS RZ, [RZ] ;  /* 0x00000000fffff984 */ /* 0x000fe20000000800 */
[----:B------:R1:W-:Y:S04]  /*2e90*/  LDGSTS.E.BYPASS.LTC128B.128 [R236+0x5000], [R8.64] ;  /* 0x0500000008ec7fae */ /* 0x0003e8000b901d44 */
.L_x_1029:
[----:B------:R-:W-:Y:S05]  /*2ea0*/  BSYNC B0 ;  /* 0x0000000000007941 */ /* 0x000fea0003800000 */
.L_x_1028:
        /* <DEDUP_REMOVED lines=18> */
.L_x_1031:
[----:B------:R-:W-:Y:S05]  /*2fd0*/  BSYNC B0 ;  /* 0x0000000000007941 */ /* 0x000fea0003800000 */
.L_x_1030:
[----:B------:R-:W-:Y:S01]  /*2fe0*/  LOP3.LUT R2, R35, 0xfffffff8, RZ, 0xc0, !PT ;  /* 0xfffffff823027812 */ /* 0x000fe200078ec0ff */
[----:B-1----:R-:W-:Y:S01]  /*2ff0*/  IMAD.SHL.U32 R5, R18, 0x40, RZ ;  /* 0x0000004012057824 */ /* 0x002fe200078e00ff */
[----:B--2---:R-:W-:Y:S01]  /*3000*/  SHF.R.S32.HI R8, RZ, 0x4, R22 ;  /* 0x00000004ff087819 */ /* 0x004fe20000011416 */
[----:B------:R-:W0:Y:S01]  /*3010*/  LDGDEPBAR ;  /* 0x00000000000079af */ /* 0x000e220000000000 */
[----:B------:R-:W-:Y:S01]  /*3020*/  LOP3.LUT R4, R15, 0x7fffffe, RZ, 0xc0, !PT ;  /* 0x07fffffe0f047812 */ /* 0x000fe200078ec0ff */
[----:B------:R-:W-:Y:S01]  /*3030*/  IMAD.IADD R2, R36, 0x1, -R2 ;  /* 0x0000000124027824 */ /* 0x000fe200078e0a02 */
[----:B------:R-:W-:Y:S01]  /*3040*/  LEA.HI R6, R22, R8, RZ, 0x1 ;  /* 0x0000000816067211 */ /* 0x000fe200078f08ff */
[----:B------:R-:W-:Y:S01]  /*3050*/  BSSY B1, `(.L_x_1032) ;  /* 0x00000d4000017945 */ /* 0x000fe20003800000 */
        /* <DEDUP_REMOVED lines=28> */
[----:B------:R-:W-:Y:S01]  /*3220*/  IMAD.SHL.U32 R207, R2, 0x2, RZ ;  /* 0x0000000202cf7824 */ /* 0x000fe200078e00ff */
[----:B------:R-:W-:Y:S01]  /*3230*/  IADD3 R2, R68, 0x1, -R192 ;  /* 0x0000000144027810 */ /* 0x000fe20007ffe8c0 */
[----:B------:R-:W-:Y:S02]  /*3240*/  IMAD.SHL.U32 R204, R0, 0x2, RZ ;  /* 0x0000000200cc7824 */ /* 0x000fe400078e00ff */
[----:B------:R-:W-:Y:S01]  /*3250*/  IMAD R208, R3, 0x2, R207 ;  /* 0x0000000203d07824 */ /* 0x000fe200078e02cf */
[----:B------:R-:W-:Y:S01]  /*3260*/  LDSM.16.M88.4 R4, [R207+0x1000] ;  /* 0x00100000cf04783b */ /* 0x000fe20000000200 */
[----:B-----5:R-:W-:Y:S01]  /*3270*/  IMAD.IADD R2, R132, 0x1, R2 ;  /* 0x0000000184027824 */ /* 0x020fe200078e0202 */
[----:B------:R-:W-:-:S02]  /*3280*/  IADD3 R0, R204, 0x2000, RZ ;  /* 0x00002000cc007810 */ /* 0x000fc40007ffe0ff */
[----:B------:R-:W1:Y:S01]  /*3290*/  LDSM.16.M88.4 R44, [R204+0x3c00] ;  /* 0x003c0000cc2c783b */ /* 0x000e620000000200 */
[----:B------:R-:W-:Y:S02]  /*32a0*/  IADD3 R209, R204, 0x2020, RZ ;  /* 0x00002020ccd17810 */ /* 0x000fe40007ffe0ff */
[----:B------:R-:W-:Y:S01]  /*32b0*/  @P0 IADD3 R209, R0, -0x20, RZ ;  /* 0xffffffe000d10810 */ /* 0x000fe20007ffe0ff */
[----:B------:R-:W2:Y:S01]  /*32c0*/  LDSM.16.M88.4 R32, [R204+0x2000] ;  /* 0x00200000cc20783b */ /* 0x000ea20000000200 */
[----:B------:R-:W-:Y:S01]  /*32d0*/  IMAD R0, R70, 0x10, R71 ;  /* 0x0000001046007824 */ /* 0x000fe200078e0247 */
[----:B------:R-:W-:Y:S02]  /*32e0*/  ISETP.GT.AND P0, PT, R172, R239, PT ;  /* 0x000000efac00720c */ /* 0x000fe40003f04270 */
[----:B------:R-:W3:Y:S01]  /*32f0*/  LDSM.16.M88.4 R28, [R204+0x2400] ;  /* 0x00240000cc1c783b */ /* 0x000ee20000000200 */
[----:B------:R-:W-:Y:S01]  /*3300*/  IMAD.IADD R0, R193, 0x1, R0 ;  /* 0x00000001c1007824 */ /* 0x000fe200078e0200 */
[----:B------:R-:W-:-:S02]  /*3310*/  IADD3 R216, R209, 0x400, RZ ;  /* 0x00000400d1d87810 */ /* 0x000fc40007ffe0ff */
[----:B------:R-:W4:Y:S01]  /*3320*/  LDSM.16.M88.4 R24, [R204+0x2800] ;  /* 0x00280000cc18783b */ /* 0x000f220000000200 */
[C---:B------:R-:W-:Y:S02]  /*3330*/  IADD3 R215, R209.reuse, 0x800, RZ ;  /* 0x00000800d1d77810 */ /* 0x040fe40007ffe0ff */
[C---:B------:R-:W-:Y:S01]  /*3340*/  IADD3 R214, R209.reuse, 0xc00, RZ ;  /* 0x00000c00d1d67810 */ /* 0x040fe20007ffe0ff */
[----:B------:R-:W3:Y:S01]  /*3350*/  LDSM.16.M88.4 R20, [R204+0x2c00] ;  /* 0x002c0000cc14783b */ /* 0x000ee20000000200 */
[C---:B------:R-:W-:Y:S02]  /*3360*/  IADD3 R213, R209.reuse, 0x1000, RZ ;  /* 0x00001000d1d57810 */ /* 0x040fe40007ffe0ff */
[C---:B------:R-:W-:Y:S01]  /*3370*/  IADD3 R212, R209.reuse, 0x1400, RZ ;  /* 0x00001400d1d47810 */ /* 0x040fe20007ffe0ff */
[----:B------:R-:W4:Y:S01]  /*3380*/  LDSM.16.M88.4 R16, [R204+0x3000] ;  /* 0x00300000cc10783b */ /* 0x000f220000000200 */
[C---:B------:R-:W-:Y:S02]  /*3390*/  IADD3 R211, R209.reuse, 0x1800, RZ ;  /* 0x00001800d1d37810 */ /* 0x040fe40007ffe0ff */
[----:B------:R-:W-:Y:S01]  /*33a0*/  IADD3 R210, R209, 0x1c00, RZ ;  /* 0x00001c00d1d27810 */ /* 0x000fe20007ffe0ff */
[----:B------:R-:W4:Y:S04]  /*33b0*/  LDSM.16.M88.4 R36, [R204+0x3400] ;  /* 0x00340000cc24783b */ /* 0x000f280000000200 */
[----:B------:R-:W4:Y:S04]  /*33c0*/  LDSM.16.M88.4 R40, [R204+0x3800] ;  /* 0x00380000cc28783b */ /* 0x000f280000000200 */
[----:B------:R-:W-:Y:S04]  /*33d0*/  LDSM.16.M88.4 R8, [R208+0x1000] ;  /* 0x00100000d008783b */ /* 0x000fe80000000200 */
[----:B------:R-:W4:Y:S04]  /*33e0*/  LDSM.16.M88.4 R80, [R209+0x1c00] ;  /* 0x001c0000d150783b */ /* 0x000f280000000200 */
[----:B------:R-:W4:Y:S01]  /*33f0*/  LDSM.16.M88.4 R72, [R209] ;  /* 0x00000000d148783b */ /* 0x000f220000000200 */
[C---:B-1----:R-:W-:Y:S03]  /*3400*/  HMMA.16816.F32 R88, R4.reuse, R44, RZ ;  /* 0x0000002c0458723c */ /* 0x042fe600000018ff */
[----:B------:R-:W1:Y:S04]  /*3410*/  LDSM.16.M88.4 R64, [R209+0x400] ;  /* 0x00040000d140783b */ /* 0x000e680000000200 */
[----:B------:R-:W1:Y:S01]  /*3420*/  LDSM.16.M88.4 R60, [R209+0x800] ;  /* 0x00080000d13c783b */ /* 0x000e620000000200 */
[C---:B--2---:R-:W-:Y:S03]  /*3430*/  HMMA.16816.F32 R136, R4.reuse, R32, RZ ;  /* 0x000000200488723c */ /* 0x044fe600000018ff */
[----:B------:R-:W2:Y:S04]  /*3440*/  LDSM.16.M88.4 R56, [R209+0xc00] ;  /* 0x000c0000d138783b */ /* 0x000ea80000000200 */
[----:B------:R-:W1:Y:S01]  /*3450*/  LDSM.16.M88.4 R52, [R209+0x1000] ;  /* 0x00100000d134783b */ /* 0x000e620000000200 */
[C---:B---3--:R-:W-:Y:S03]  /*3460*/  HMMA.16816.F32 R128, R4.reuse, R28, RZ ;  /* 0x0000001c0480723c */ /* 0x048fe600000018ff */
[----:B------:R-:W3:Y:S04]  /*3470*/  LDSM.16.M88.4 R48, [R209+0x1400] ;  /* 0x00140000d130783b */ /* 0x000ee80000000200 */
[----:B------:R-:W1:Y:S01]  /*3480*/  LDSM.16.M88.4 R76, [R209+0x1800] ;  /* 0x00180000d14c783b */ /* 0x000e620000000200 */
[C---:B----4-:R-:W-:Y:S03]  /*3490*/  HMMA.16816.F32 R116, R4.reuse, R24, RZ ;  /* 0x000000180474723c */ /* 0x050fe600000018ff */
[----:B------:R-:W4:Y:S05]  /*34a0*/  LDSM.16.M88.4 R12, [R207] ;  /* 0x00000000cf0c783b */ /* 0x000f2a0000000200 */
        /* <DEDUP_REMOVED lines=14> */
[C---:B-1----:R-:W-:Y:S07]  /*3590*/  HMMA.16816.F32 R128, R8.reuse, R64, R128 ;  /* 0x000000400880723c */ /* 0x042fee0000001880 */
[----:B------:R-:W-:Y:S01]  /*35a0*/  STL.64 [R1+0x20], R4 ;  /* 0x0000200401007387 */ /* 0x000fe20000100a00 */
[C---:B------:R-:W-:Y:S03]  /*35b0*/  HMMA.16816.F32 R152, R8.reuse, R60, R116 ;  /* 0x0000003c0898723c */ /* 0x040fe60000001874 */
[----:B------:R-:W-:Y:S04]  /*35c0*/  STL.64 [R1+0x28], R6 ;  /* 0x0000280601007387 */ /* 0x000fe80000100a00 */
[----:B------:R-:W1:Y:S01]  /*35d0*/  LDSM.16.M88.4 R4, [R208] ;  /* 0x00000000d004783b */ /* 0x000e620000000200 */
[----:B--2---:R-:W-:Y:S01]  /*35e0*/  HMMA.16816.F32 R160, R8, R56, R108 ;  /* 0x0000003808a0723c */ /* 0x004fe2000000186c */
[----:B------:R-:W-:-:S07]  /*35f0*/  DEPBAR.LE SB0, 0x0 ;  /* 0x000080000000791a */ /* 0x000fce0000000000 */
[C---:B------:R-:W-:Y:S08]  /*3600*/  HMMA.16816.F32 R168, R8.reuse, R52, R100 ;  /* 0x0000003408a8723c */ /* 0x040ff00000001864 */
        /* <DEDUP_REMOVED lines=10> */
[C---:B----4-:R-:W-:Y:S08]  /*36b0*/  HMMA.16816.F32 R116, R12.reuse, R32, RZ ;  /* 0x000000200c74723c */ /* 0x050ff000000018ff */
[C---:B------:R-:W-:Y:S07]  /*36c0*/  HMMA.16816.F32 R112, R12.reuse, R34, RZ ;  /* 0x000000220c70723c */ /* 0x040fee00000018ff */
[----:B------:R-:W-:Y:S01]  /*36d0*/  STL.64 [R1+0x10], R8 ;  /* 0x0000100801007387 */ /* 0x000fe20000100a00 */
[C---:B------:R-:W-:Y:S03]  /*36e0*/  HMMA.16816.F32 R108, R12.reuse, R28, RZ ;  /* 0x0000001c0c6c723c */ /* 0x040fe600000018ff */
[----:B------:R2:W-:Y:S05]  /*36f0*/  STL.64 [R1+0x18], R10 ;  /* 0x0000180a01007387 */ /* 0x0005ea0000100a00 */
[C---:B------:R-:W-:Y:S08]  /*3700*/  HMMA.16816.F32 R104, R12.reuse, R30, RZ ;  /* 0x0000001e0c68723c */ /* 0x040ff000000018ff */
[C---:B------:R-:W-:Y:S08]  /*3710*/  HMMA.16816.F32 R100, R12.reuse, R24, RZ ;  /* 0x000000180c64723c */ /* 0x040ff000000018ff */
[C---:B------:R-:W-:Y:S08]  /*3720*/  HMMA.16816.F32 R96, R12.reuse, R26, RZ ;  /* 0x0000001a0c60723c */ /* 0x040ff000000018ff */
[C---:B--2---:R-:W-:Y:S08]  /*3730*/  HMMA.16816.F32 R8, R12.reuse, R44, RZ ;  /* 0x0000002c0c08723c */ /* 0x044ff000000018ff */
        /* <DEDUP_REMOVED lines=9> */
[----:B------:R-:W-:Y:S01]  /*37d0*/  IMAD.IADD R12, R0, 0x1, R2 ;  /* 0x00000001000c7824 */ /* 0x000fe200078e0202 */
[----:B-1----:R-:W-:Y:S04]  /*37e0*/  HMMA.16816.F32 R196, R4, R80, R8 ;  /* 0x0000005004c4723c */ /* 0x002fe80000001808 */
[----:B------:R-:W-:-:S03]  /*37f0*/  IMNMX R235, R12, R68, PT ;  /* 0x000000440ceb7217 */ /* 0x000fc60003800200 */
[----:B------:R-:W-:Y:S01]  /*3800*/  IMAD.IADD R8, R68, 0x1, -R192 ;  /* 0x0000000144087824 */ /* 0x000fe200078e0ac0 */
[C---:B------:R-:W-:Y:S01]  /*3810*/  IADD3 R9, R0.reuse, 0x8, RZ ;  /* 0x0000000800097810 */ /* 0x040fe20007ffe0ff */
[C---:B------:R-:W-:Y:S01]  /*3820*/  HMMA.16816.F32 R92, R4.reuse, R56, R92 ;  /* 0x00000038045c723c */ /* 0x040fe2000000185c */
[C---:B------:R-:W-:Y:S01]  /*3830*/  IADD3 R10, R0.reuse, 0x40, RZ ;  /* 0x00000040000a7810 */ /* 0x040fe20007ffe0ff */
[C---:B------:R-:W-:Y:S01]  /*3840*/  IMAD.IADD R230, R0.reuse, 0x1, R8 ;  /* 0x0000000100e67824 */ /* 0x040fe200078e0208 */
[----:B------:R-:W-:Y:S01]  /*3850*/  IADD3 R0, R0, 0x48, RZ ;  /* 0x0000004800007810 */ /* 0x000fe20007ffe0ff */
[C---:B------:R-:W-:Y:S02]  /*3860*/  IMAD.IADD R228, R8.reuse, 0x1, R9 ;  /* 0x0000000108e47824 */ /* 0x040fe400078e0209 */
[C---:B------:R-:W-:Y:S02]  /*3870*/  IMAD.IADD R229, R8.reuse, 0x1, R10 ;  /* 0x0000000108e57824 */ /* 0x040fe400078e020a */
[--C-:B------:R-:W-:Y:S01]  /*3880*/  IMAD.IADD R231, R8, 0x1, R0.reuse ;  /* 0x0000000108e77824 */ /* 0x100fe200078e0200 */
[----:B------:R-:W-:Y:S01]  /*3890*/  HMMA.16816.F32 R40, R4, R48, R28 ;  /* 0x000000300428723c */ /* 0x000fe2000000181c */
[----:B------:R-:W-:-:S02]  /*38a0*/  IMAD.IADD R0, R2, 0x1, R0 ;  /* 0x0000000102007824 */ /* 0x000fc400078e0200 */
[C---:B------:R-:W-:Y:S02]  /*38b0*/  IMAD.IADD R11, R2.reuse, 0x1, R9 ;  /* 0x00000001020b7824 */ /* 0x040fe400078e0209 */
[----:B------:R-:W-:Y:S01]  /*38c0*/  IMAD.IADD R10, R2, 0x1, R10 ;  /* 0x00000001020a7824 */ /* 0x000fe200078e020a */
[-C--:B------:R-:W-:Y:S01]  /*38d0*/  IMNMX R232, R0, R68.reuse, PT ;  /* 0x0000004400e87217 */ /* 0x080fe20003800200 */
[--C-:B------:R-:W-:Y:S01]  /*38e0*/  IMAD.IADD R0, R230, 0x1, -R69.reuse ;  /* 0x00000001e6007824 */ /* 0x100fe200078e0a45 */
[----:B------:R-:W-:Y:S01]  /*38f0*/  HMMA.16816.F32 R116, R4, R72, R116 ;  /* 0x000000480474723c */ /* 0x000fe20000001874 */
[----:B------:R-:W-:Y:S01]  /*3900*/  IMAD.IADD R2, R228, 0x1, -R69 ;  /* 0x00000001e4027824 */ /* 0x000fe200078e0a45 */
[-C--:B------:R-:W-:Y:S02]  /*3910*/  IMNMX R234, R11, R68.reuse, PT ;  /* 0x000000440bea7217 */ /* 0x080fe40003800200 */
[----:B------:R-:W-:Y:S02]  /*3920*/  IMNMX R233, R10, R68, PT ;  /* 0x000000440ae97217 */ /* 0x000fe40003800200 */
[----:B------:R-:W-:-:S02]  /*3930*/  IMNMX R227, RZ, R0, !PT ;  /* 0x00000000ffe37217 */ /* 0x000fc40007800200 */
[----:B------:R-:W-:Y:S01]  /*3940*/  HMMA.16816.F32 R108, R4, R64, R108 ;  /* 0x00000040046c723c */ /* 0x000fe2000000186c */
[----:B------:R-:W-:-:S07]  /*3950*/  IMNMX R226, RZ, R2, !PT ;  /* 0x00000002ffe27217 */ /* 0x000fce0007800200 */
        /* <DEDUP_REMOVED lines=11> */
[----:B------:R-:W-:-:S02]  /*3a10*/  IMAD.IADD R4, R229, 0x1, -R69 ;  /* 0x00000001e5047824 */ /* 0x000fc400078e0a45 */
[----:B------:R-:W-:-:S03]  /*3a20*/  IMAD.IADD R5, R231, 0x1, -R69 ;  /* 0x00000001e7057824 */ /* 0x000fc600078e0a45 */
[----:B------:R-:W-:Y:S02]  /*3a30*/  IMNMX R225, RZ, R4, !PT ;  /* 0x00000004ffe17217 */ /* 0x000fe40007800200 */
[----:B------:R-:W-:Y:S01]  /*3a40*/  IMNMX R224, RZ, R5, !PT ;  /* 0x00000005ffe07217 */ /* 0x000fe20007800200 */
[----:B------:R-:W-:Y:S06]  /*3a50*/  BAR.SYNC.DEFER_BLOCKING 0x0 ;  /* 0x0000000000007b1d */ /* 0x000fec0000010000 */
[----:B------:R-:W-:Y:S05]  /*3a60*/  @!P0 BRA `(.L_x_1033) ;  /* 0x0000032000008947 */ /* 0x000fea0003800000 */
[----:B------:R-:W2:Y:S01]  /*3a70*/  LDL R237, [R1] ;  /* 0x0000000001ed7983 */ /* 0x000ea20000100800 */
[----:B------:R-:W-:Y:S01]  /*3a80*/  IADD3 R0, R238, -0x2, RZ ;  /* 0xfffffffeee007810 */ /* 0x000fe20007ffe0ff */
[----:B------:R-:W-:Y:S03]  /*3a90*/  BSSY B0, `(.L_x_1034) ;  /* 0x000002e000007945 */ /* 0x000fe60003800000 */
[----:B------:R-:W-:Y:S01]  /*3aa0*/  SHF.R.S32.HI R4, RZ, 0x1f, R0 ;  /* 0x0000001fff047819 */ /* 0x000fe20000011400 */
[----:B------:R-:W-:-:S02]  /*3ab0*/  IMAD R2, R223, R0, RZ ;  /* 0x00000000df027224 */ /* 0x000fc400078e02ff */
[----:B------:R-:W-:-:S04]  /*3ac0*/  IMAD.WIDE.U32 R6, R0, R206, R220 ;  /* 0x000000ce00067225 */ /* 0x000fc800078e00dc */
[----:B------:R-:W-:-:S04]  /*3ad0*/  IMAD R2, R4, R206, R2 ;  /* 0x000000ce04027224 */ /* 0x000fc800078e0202 */
[----:B------:R-:W-:Y:S01]  /*3ae0*/  IMAD.IADD R5, R7, 0x1, R2 ;  /* 0x0000000107057824 */ /* 0x000fe200078e0202 */
[----:B--2---:R-:W-:-:S13]  /*3af0*/  ISETP.GE.AND P0, PT, R241, R237, PT ;  /* 0x000000edf100720c */ /* 0x004fda0003f06270 */
[-C--:B------:R-:W-:Y:S01]  /*3b00*/  @!P0 IADD3 R0, P1, R133, R6.reuse, RZ ;  /* 0x0000000685008210 */ /* 0x080fe20007f3e0ff */
[----:B------:R1:W-:Y:S01]  /*3b10*/  @P0 STS [R236+0x2000], RZ ;  /* 0x002000ffec000388 */ /* 0x0003e20000000800 */
[----:B------:R-:W-:Y:S02]  /*3b20*/  @!P0 LEA R2, P2, R218, R6, 0x6 ;  /* 0x00000006da028211 */ /* 0x000fe400078430ff */
[-C--:B------:R-:W-:Y:S01]  /*3b30*/  @!P0 LEA R12, P4, R6, R186.reuse, 0x1 ;  /* 0x000000ba060c8211 */ /* 0x080fe200078808ff */
[----:B------:R-:W-:Y:S01]  /*3b40*/  @!P0 IMAD.X R9, R184, 0x1, R5, P1 ;  /* 0x00000001b8098824 */ /* 0x000fe200008e0605 */
[-C--:B------:R-:W-:Y:S01]  /*3b50*/  @!P0 LEA R10, P3, R0, R186.reuse, 0x1 ;  /* 0x000000ba000a8211 */ /* 0x080fe200078608ff */
[----:B------:R1:W-:Y:S01]  /*3b60*/  @P0 STS [R236+0x2004], RZ ;  /* 0x002004ffec000388 */ /* 0x0003e20000000800 */
[----:B------:R-:W-:Y:S02]  /*3b70*/  @!P0 LEA R8, P1, R2, R186, 0x1 ;  /* 0x000000ba02088211 */ /* 0x000fe400078208ff */
[----:B------:R-:W-:Y:S01]  /*3b80*/  @!P0 LEA.HI.X R14, R218, R5, R219, 0x6, P2 ;  /* 0x00000005da0e8211 */ /* 0x000fe200010f34db */
[----:B------:R1:W-:Y:S01]  /*3b90*/  @P0 STS.64 [R236+0x2008], RZ ;  /* 0x002008ffec000388 */ /* 0x0003e20000000a00 */
[----:B------:R-:W-:-:S02]  /*3ba0*/  @!P0 LEA.HI.X R13, R6, R187, R5, 0x1, P4 ;  /* 0x000000bb060d8211 */ /* 0x000fc400020f0c05 */
        /* <DEDUP_REMOVED lines=28> */
.L_x_1035:
[----:B------:R-:W-:Y:S05]  /*3d70*/  BSYNC B0 ;  /* 0x0000000000007941 */ /* 0x000fea0003800000 */
.L_x_1034:
[----:B------:R-:W0:Y:S02]  /*3d80*/  LDGDEPBAR ;  /* 0x00000000000079af */ /* 0x000e240000000000 */
.L_x_1033:
[----:B------:R-:W-:Y:S05]  /*3d90*/  BSYNC B1 ;  /* 0x0000000000017941 */ /* 0x000fea0003800000 */
.L_x_1032:
[----:B-1----:R-:W3:Y:S04]  /*3da0*/  LDL R9, [R1+0x1c] ;  /* 0x00001c0001097983 */ /* 0x002ee80000100800 */
[----:B------:R-:W4:Y:S04]  /*3db0*/  LDL.LU R8, [R1+0x10] ;  /* 0x0000100001087983 */ /* 0x000f280000300800 */
[----:B--2---:R-:W2:Y:S04]  /*3dc0*/  LDL R0, [R1+0x20] ;  /* 0x0000200001007983 */ /* 0x004ea80000100800 */
[----:B------:R-:W3:Y:S04]  /*3dd0*/  LDL R4, [R1+0x24] ;  /* 0x0000240001047983 */ /* 0x000ee80000100800 */
[----:B------:R-:W4:Y:S04]  /*3de0*/  LDL R2, [R1+0x2c] ;  /* 0x00002c0001027983 */ /* 0x000f280000100800 */
[----:B------:R-:W4:Y:S04]  /*3df0*/  LDL R7, [R1+0x18] ;  /* 0x0000180001077983 */ /* 0x000f280000100800 */
[----:B------:R-:W4:Y:S04]  /*3e00*/  LDL R5, [R1+0x28] ;  /* 0x0000280001057983 */ /* 0x000f280000100800 */
[----:B------:R-:W4:Y:S01]  /*3e10*/  LDL R6, [R1+0x14] ;  /* 0x0000140001067983 */ /* 0x000f220000100800 */
[----:B------:R-:W-:-:S05]  /*3e20*/  IMAD R17, R172, 0x80, R185 ;  /* 0x00000080ac117824 */ /* 0x000fca00078e02b9 */
[----:B------:R-:W-:-:S04]  /*3e30*/  ISETP.GE.AND P5, PT, R17, R227, PT ;  /* 0x000000e31100720c */ /* 0x000fc80003fa6270 */
[C---:B------:R-:W-:Y:S02]  /*3e40*/  ISETP.GE.OR P5, PT, R17.reuse, R235, !P5 ;  /* 0x000000eb1100720c */ /* 0x040fe40006fa6670 */
[C---:B------:R-:W-:Y:S02]  /*3e50*/  ISETP.GE.AND P0, PT, R17.reuse, R226, PT ;  /* 0x000000e21100720c */ /* 0x040fe40003f06270 */
[C---:B------:R-:W-:Y:S02]  /*3e60*/  ISETP.GE.AND P6, PT, R17.reuse, R225, PT ;  /* 0x000000e11100720c */ /* 0x040fe40003fc6270 */
[C---:B------:R-:W-:Y:S02]  /*3e70*/  ISETP.GE.OR P0, PT, R17.reuse, R234, !P0 ;  /* 0x000000ea1100720c */ /* 0x040fe40004706670 */
[----:B------:R-:W-:Y:S01]  /*3e80*/  ISETP.GE.OR P6, PT, R17, R233, !P6 ;  /* 0x000000e91100720c */ /* 0x000fe200077c6670 */
[----:B--2---:R-:W-:Y:S02]  /*3e90*/  IMAD.MOV.U32 R223, RZ, RZ, R0 ;  /* 0x000000ffffdf7224 */ /* 0x004fe400078e0000 */
[----:B------:R-:W-:-:S02]  /*3ea0*/  IMAD.IADD R0, R230, 0x1, -R17 ;  /* 0x00000001e6007824 */ /* 0x000fc400078e0a11 */
[----:B---3--:R-:W-:Y:S02]  /*3eb0*/  IMAD.MOV.U32 R19, RZ, RZ, R4 ;  /* 0x000000ffff137224 */ /* 0x008fe400078e0004 */
[----:B------:R-:W-:Y:S01]  /*3ec0*/  IMAD.IADD R4, R228, 0x1, -R17 ;  /* 0x00000001e4047824 */ /* 0x000fe200078e0a11 */
[----:B------:R-:W-:Y:S01]  /*3ed0*/  IABS R0, R0 ;  /* 0x0000000000007213 */ /* 0x000fe20000000000 */
[----:B----4-:R-:W-:-:S04]  /*3ee0*/  IMAD.MOV.U32 R220, RZ, RZ, R2 ;  /* 0x000000ffffdc7224 */ /* 0x010fc800078e0002 */
[----:B------:R-:W-:Y:S01]  /*3ef0*/  IMAD.MOV.U32 R2, RZ, RZ, R0 ;  /* 0x000000ffff027224 */ /* 0x000fe200078e0000 */
[----:B------:R-:W-:Y:S01]  /*3f00*/  IABS R0, R4 ;  /* 0x0000000400007213 */ /* 0x000fe20000000000 */
[----:B------:R-:W-:Y:S02]  /*3f10*/  IMAD.IADD R4, R229, 0x1, -R17 ;  /* 0x00000001e5047824 */ /* 0x000fe400078e0a11 */
[----:B------:R-:W-:Y:S02]  /*3f20*/  IMAD.MOV.U32 R187, RZ, RZ, R8 ;  /* 0x000000ffffbb7224 */ /* 0x000fe400078e0008 */
[----:B------:R1:W-:Y:S01]  /*3f30*/  I2F R8, R2 ;  /* 0x0000000200087306 */ /* 0x0003e20000201400 */
[----:B------:R-:W-:Y:S02]  /*3f40*/  IMAD.MOV.U32 R186, RZ, RZ, R7 ;  /* 0x000000ffffba7224 */ /* 0x000fe400078e0007 */
[----:B------:R-:W-:Y:S02]  /*3f50*/  IMAD.MOV.U32 R221, RZ, RZ, R5 ;  /* 0x000000ffffdd7224 */ /* 0x000fe400078e0005 */
[----:B-1----:R-:W-:Y:S01]  /*3f60*/  IMAD.MOV.U32 R2, RZ, RZ, R0 ;  /* 0x000000ffff027224 */ /* 0x002fe200078e0000 */
[----:B------:R-:W-:-:S03]  /*3f70*/  IABS R0, R4 ;  /* 0x0000000400007213 */ /* 0x000fc60000000000 */
[----:B------:R1:W-:Y:S02]  /*3f80*/  I2F R7, R2 ;  /* 0x0000000200077306 */ /* 0x0003e40000201400 */
[----:B------:R-:W-:Y:S01]  /*3f90*/  IMAD.MOV.U32 R4, RZ, RZ, R0 ;  /* 0x000000ffff047224 */ /* 0x000fe200078e0000 */
[----:B------:R-:W-:Y:S01]  /*3fa0*/  IADD3 R0, R17, 0x1, RZ ;  /* 0x0000000111007810 */ /* 0x000fe20007ffe0ff */
[----:B------:R-:W-:-:S04]  /*3fb0*/  IMAD.MOV.U32 R185, RZ, RZ, R6 ;  /* 0x000000ffffb97224 */ /* 0x000fc800078e0006 */
[----:B------:R-:W-:Y:S02]  /*3fc0*/  IMAD.IADD R5, R230, 0x1, -R0 ;  /* 0x00000001e6057824 */ /* 0x000fe400078e0a00 */
[----:B-1----:R-:W-:Y:S01]  /*3fd0*/  IMAD.IADD R2, R231, 0x1, -R17 ;  /* 0x00000001e7027824 */ /* 0x002fe200078e0a11 */
[----:B------:R1:W-:Y:S04]  /*3fe0*/  I2F R6, R4 ;  /* 0x0000000400067306 */ /* 0x0003e80000201400 */
[----:B------:R-:W-:-:S05]  /*3ff0*/  IABS R2, R2 ;  /* 0x0000000200027213 */ /* 0x000fca0000000000 */
[----:B-1----:R-:W-:Y:S01]  /*4000*/  IMAD.MOV.U32 R4, RZ, RZ, R2 ;  /* 0x000000ffff047224 */ /* 0x002fe200078e0002 */
[----:B------:R-:W-:-:S06]  /*4010*/  IABS R2, R5 ;  /* 0x0000000500027213 */ /* 0x000fcc0000000000 */
[----:B------:R-:W1:Y:S08]  /*4020*/  I2F R2, R2 ;  /* 0x0000000200027306 */ /* 0x000e700000201400 */
[----:B------:R-:W2:Y:S01]  /*4030*/  I2F R4, R4 ;  /* 0x0000000400047306 */ /* 0x000ea20000201400 */
[----:B-1----:R-:W-:Y:S02]  /*4040*/  FFMA.FTZ R11, R2, -R222, R117 ;  /* 0x800000de020b7223 */ /* 0x002fe40000010075 */
[----:B------:R-:W-:-:S05]  /*4050*/  IMAD.IADD R2, R228, 0x1, -R0 ;  /* 0x00000001e4027824 */ /* 0x000fca00078e0a00 */
[----:B------:R-:W-:Y:S01]  /*4060*/  IABS R2, R2 ;  /* 0x0000000200027213 */ /* 0x000fe20000000000 */
[----:B--2---:R-:W-:Y:S01]  /*4070*/  FFMA.FTZ R10, R4, -R222, R138 ;  /* 0x800000de040a7223 */ /* 0x004fe2000001008a */
[C---:B------:R-:W-:Y:S01]  /*4080*/  ISETP.GE.AND P4, PT, R0.reuse, R227, PT ;  /* 0x000000e30000720c */ /* 0x040fe20003f86270 */
[----:B------:R-:W-:Y:S01]  /*4090*/  IMAD.IADD R5, R229, 0x1, -R0 ;  /* 0x00000001e5057824 */ /* 0x000fe200078e0a00 */
[C---:B------:R-:W-:Y:S01]  /*40a0*/  ISETP.GE.AND P3, PT, R0.reuse, R226, PT ;  /* 0x000000e20000720c */ /* 0x040fe20003f66270 */
[----:B------:R-:W-:Y:S01]  /*40b0*/  IMAD.MOV.U32 R4, RZ, RZ, R2 ;  /* 0x000000ffff047224 */ /* 0x000fe200078e0002 */
[C---:B------:R-:W-:Y:S02]  /*40c0*/  ISETP.GE.AND P2, PT, R0.reuse, R225, PT ;  /* 0x000000e10000720c */ /* 0x040fe40003f46270 */
[C---:B------:R-:W-:Y:S01]  /*40d0*/  ISETP.GE.AND P1, PT, R0.reuse, R224, PT ;  /* 0x000000e00000720c */ /* 0x040fe20003f26270 */
[----:B------:R1:W-:Y:S01]  /*40e0*/  I2F R12, R4 ;  /* 0x00000004000c7306 */ /* 0x0003e20000201400 */
[----:B------:R-:W-:-:S02]  /*40f0*/  ISETP.GE.OR P4, PT, R0, R235, !P4 ;  /* 0x000000eb0000720c */ /* 0x000fc40006786670 */
[C---:B------:R-:W-:Y:S02]  /*4100*/  ISETP.GE.OR P3, PT, R0.reuse, R234, !P3 ;  /* 0x000000ea0000720c */ /* 0x040fe40005f66670 */
[C---:B------:R-:W-:Y:S02]  /*4110*/  ISETP.GE.OR P2, PT, R0.reuse, R233, !P2 ;  /* 0x000000e90000720c */ /* 0x040fe40005746670 */
[----:B------:R-:W-:Y:S02]  /*4120*/  ISETP.GE.OR P1, PT, R0, R232, !P1 ;  /* 0x000000e80000720c */ /* 0x000fe40004f26670 */
[----:B------:R-:W-:Y:S01]  /*4130*/  IABS R2, R5 ;  /* 0x0000000500027213 */ /* 0x000fe20000000000 */
[----:B------:R-:W-:Y:S02]  /*4140*/  IMAD.MOV.U32 R184, RZ, RZ, R9 ;  /* 0x000000ffffb87224 */ /* 0x000fe400078e0009 */
[-C--:B------:R-:W-:Y:S02]  /*4150*/  FFMA.FTZ R8, R8, -R222.reuse, R116 ;  /* 0x800000de08087223 */ /* 0x080fe40000010074 */
[----:B-1----:R-:W-:Y:S01]  /*4160*/  IMAD.IADD R4, R231, 0x1, -R0 ;  /* 0x00000001e7047824 */ /* 0x002fe200078e0a00 */
[----:B------:R-:W-:Y:S01]  /*4170*/  IADD3 R0, R17, 0x8, RZ ;  /* 0x0000000811007810 */ /* 0x000fe20007ffe0ff */
[----:B------:R-:W-:-:S02]  /*4180*/  FFMA.FTZ R9, R7, -R222, R118 ;  /* 0x800000de07097223 */ /* 0x000fc40000010076 */
[----:B------:R1:W2:Y:S01]  /*4190*/  I2F R7, R2 ;  /* 0x0000000200077306 */ /* 0x0002a20000201400 */
[----:B------:R-:W-:Y:S02]  /*41a0*/  FSEL R141, R8, -INF , !P5 ;  /* 0xff800000088d7808 */ /* 0x000fe40006800000 */
[C---:B------:R-:W-:Y:S01]  /*41b0*/  ISETP.GE.AND P5, PT, R17.reuse, R224, PT ;  /* 0x000000e01100720c */ /* 0x040fe20003fa6270 */
[----:B------:R-:W-:Y:S01]  /*41c0*/  FFMA.FTZ R6, R6, -R222, R136 ;  /* 0x800000de06067223 */ /* 0x000fe20000010088 */
[----:B------:R-:W-:Y:S01]  /*41d0*/  IABS R4, R4 ;  /* 0x0000000400047213 */ /* 0x000fe20000000000 */
[--C-:B------:R-:W-:Y:S01]  /*41e0*/  IMAD.IADD R5, R228, 0x1, -R0.reuse ;  /* 0x00000001e4057824 */ /* 0x100fe200078e0a00 */
[----:B------:R-:W-:Y:S01]  /*41f0*/  ISETP.GE.OR P5, PT, R17, R232, !P5 ;  /* 0x000000e81100720c */ /* 0x000fe20006fa6670 */
[----:B-1----:R-:W-:Y:S01]  /*4200*/  IMAD.IADD R2, R230, 0x1, -R0 ;  /* 0x00000001e6027824 */ /* 0x002fe200078e0a00 */
[----:B------:R1:W3:Y:S04]  /*4210*/  I2F R14, R4 ;  /* 0x00000004000e7306 */ /* 0x0002e80000201400 */
[----:B------:R-:W-:-:S02]  /*4220*/  IABS R2, R2 ;  /* 0x0000000200027213 */ /* 0x000fc40000000000 */
[----:B------:R-:W-:Y:S02]  /*4230*/  FSEL R144, R9, -INF , !P0 ;  /* 0xff80000009907808 */ /* 0x000fe40004000000 */
[----:B------:R-:W-:Y:S02]  /*4240*/  FSEL R148, R6, -INF , !P6 ;  /* 0xff80000006947808 */ /* 0x000fe40007000000 */
[----:B------:R-:W-:Y:S02]  /*4250*/  FSEL R28, R10, -INF , !P5 ;  /* 0xff8000000a1c7808 */ /* 0x000fe40006800000 */
[----:B------:R-:W-:Y:S02]  /*4260*/  FSEL R140, R11, -INF , !P4 ;  /* 0xff8000000b8c7808 */ /* 0x000fe40006000000 */
[C---:B------:R-:W-:Y:S01]  /*4270*/  ISETP.GE.AND P0, PT, R0.reuse, R227, PT ;  /* 0x000000e30000720c */ /* 0x040fe20003f06270 */
[----:B-1----:R-:W-:Y:S01]  /*4280*/  IMAD.MOV.U32 R4, RZ, RZ, R2 ;  /* 0x000000ffff047224 */ /* 0x002fe200078e0002 */
[----:B------:R-:W-:Y:S01]  /*4290*/  IABS R2, R5 ;  /* 0x0000000500027213 */ /* 0x000fe20000000000 */
[----:B------:R-:W-:Y:S01]  /*42a0*/  IMAD.IADD R5, R229, 0x1, -R0 ;  /* 0x00000001e5057824 */ /* 0x000fe200078e0a00 */
[----:B------:R-:W-:-:S02]  /*42b0*/  ISETP.GE.AND P6, PT, R0, R226, PT ;  /* 0x000000e20000720c */ /* 0x000fc40003fc6270 */
[C---:B------:R-:W-:Y:S02]  /*42c0*/  ISETP.GE.AND P5, PT, R0.reuse, R225, PT ;  /* 0x000000e10000720c */ /* 0x040fe40003fa6270 */
[C---:B------:R-:W-:Y:S01]  /*42d0*/  ISETP.GE.AND P4, PT, R0.reuse, R224, PT ;  /* 0x000000e00000720c */ /* 0x040fe20003f86270 */
[----:B------:R1:W4:Y:S01]  /*42e0*/  I2F R8, R4 ;  /* 0x0000000400087306 */ /* 0x0003220000201400 */
[----:B------:R-:W-:Y:S01]  /*42f0*/  IMAD.IADD R6, R231, 0x1, -R0 ;  /* 0x00000001e7067824 */ /* 0x000fe200078e0a00 */
[C---:B------:R-:W-:Y:S02]  /*4300*/  ISETP.GE.OR P0, PT, R0.reuse, R235, !P0 ;  /* 0x000000eb0000720c */ /* 0x040fe40004706670 */
[C---:B------:R-:W-:Y:S02]  /*4310*/  ISETP.GE.OR P6, PT, R0.reuse, R234, !P6 ;  /* 0x000000ea0000720c */ /* 0x040fe400077c6670 */
[C---:B------:R-:W-:Y:S02]  /*4320*/  ISETP.GE.OR P5, PT, R0.reuse, R233, !P5 ;  /* 0x000000e90000720c */ /* 0x040fe40006fa6670 */
[----:B------:R-:W-:-:S02]  /*4330*/  ISETP.GE.OR P4, PT, R0, R232, !P4 ;  /* 0x000000e80000720c */ /* 0x000fc40006786670 */
[----:B------:R-:W-:Y:S01]  /*4340*/  IADD3 R0, R17, 0x9, RZ ;  /* 0x0000000911007810 */ /* 0x000fe20007ffe0ff */
[----:B-1----:R-:W-:Y:S01]  /*4350*/  IMAD.MOV.U32 R4, RZ, RZ, R2 ;  /* 0x000000ffff047224 */ /* 0x002fe200078e0002 */
[----:B------:R-:W-:-:S04]  /*4360*/  IABS R2, R5 ;  /* 0x0000000500027213 */ /* 0x000fc80000000000 */
[----:B------:R1:W-:Y:S01]  /*4370*/  I2F R11, R2 ;  /* 0x00000002000b7306 */ /* 0x0003e20000201400 */
[----:B------:R-:W-:Y:S01]  /*4380*/  IABS R5, R6 ;  /* 0x0000000600057213 */ /* 0x000fe20000000000 */
[-C--:B--2---:R-:W-:Y:S02]  /*4390*/  FFMA.FTZ R6, R7, -R222.reuse, R137 ;  /* 0x800000de07067223 */ /* 0x084fe40000010089 */
[----:B---3--:R-:W-:-:S04]  /*43a0*/  FFMA.FTZ R7, R14, -R222, R139 ;  /* 0x800000de0e077223 */ /* 0x008fc8000001008b */
[----:B------:R2:W-:Y:S01]  /*43b0*/  I2F R13, R4 ;  /* 0x00000004000d7306 */ /* 0x0005e20000201400 */
[----:B-1----:R-:W-:-:S07]  /*43c0*/  IMAD.IADD R2, R230, 0x1, -R0 ;  /* 0x00000001e6027824 */ /* 0x002fce00078e0a00 */
[----:B------:R1:W3:Y:S01]  /*43d0*/  I2F R14, R5 ;  /* 0x00000005000e7306 */ /* 0x0002e20000201400 */
[----:B----4-:R-:W-:Y:S01]  /*43e0*/  FFMA.FTZ R8, R8, -R222, R112 ;  /* 0x800000de08087223 */ /* 0x010fe20000010070 */
[----:B------:R-:W-:Y:S01]  /*43f0*/  IABS R2, R2 ;  /* 0x0000000200027213 */ /* 0x000fe20000000000 */
[----:B--2---:R-:W-:Y:S01]  /*4400*/  FFMA.FTZ R4, R12, -R222, R119 ;  /* 0x800000de0c047223 */ /* 0x004fe20000010077 */
[----:B------:R-:W-:-:S04]  /*4410*/  FSEL R146, R6, -INF , !P2 ;  /* 0xff80000006927808 */ /* 0x000fc80005000000 */
[----:B------:R-:W-:Y:S01]  /*4420*/  FSEL R142, R4, -INF , !P3 ;  /* 0xff800000048e7808 */ /* 0x000fe20005800000 */
[----:B------:R-:W-:Y:S02]  /*4430*/  IMAD.MOV.U32 R4, RZ, RZ, R2 ;  /* 0x000000ffff047224 */ /* 0x000fe400078e0002 */
[--C-:B-1----:R-:W-:Y:S01]  /*4440*/  IMAD.IADD R5, R228, 0x1, -R0.reuse ;  /* 0x00000001e4057824 */ /* 0x102fe200078e0a00 */
[----:B------:R-:W-:Y:S01]  /*4450*/  FSEL R147, R7, -INF , !P1 ;  /* 0xff80000007937808 */ /* 0x000fe20004800000 */
[----:B------:R1:W2:Y:S01]  /*4460*/  I2F R9, R4 ;  /* 0x0000000400097306 */ /* 0x0002a20000201400 */
[----:B------:R-:W-:Y:S02]  /*4470*/  FSEL R137, R8, -INF , !P0 ;  /* 0xff80000008897808 */ /* 0x000fe40004000000 */
[----:B------:R-:W-:Y:S01]  /*4480*/  IABS R2, R5 ;  /* 0x0000000500027213 */ /* 0x000fe20000000000 */
[----:B------:R-:W-:Y:S01]  /*4490*/  IMAD.IADD R5, R229, 0x1, -R0 ;  /* 0x00000001e5057824 */ /* 0x000fe200078e0a00 */
[----:B------:R-:W-:-:S02]  /*44a0*/  ISETP.GE.AND P3, PT, R0, R227, PT ;  /* 0x000000e30000720c */ /* 0x000fc40003f66270 */
[C---:B------:R-:W-:Y:S02]  /*44b0*/  ISETP.GE.AND P2, PT, R0.reuse, R226, PT ;  /* 0x000000e20000720c */ /* 0x040fe40003f46270 */
[C---:B------:R-:W-:Y:S02]  /*44c0*/  ISETP.GE.AND P1, PT, R0.reuse, R225, PT ;  /* 0x000000e10000720c */ /* 0x040fe40003f26270 */
[C---:B------:R-:W-:Y:S01]  /*44d0*/  ISETP.GE.AND P0, PT, R0.reuse, R224, PT ;  /* 0x000000e00000720c */ /* 0x040fe20003f06270 */
[----:B------:R-:W-:Y:S01]  /*44e0*/  IMAD.IADD R6, R231, 0x1, -R0 ;  /* 0x00000001e7067824 */ /* 0x000fe200078e0a00 */
[C---:B------:R-:W-:Y:S02]  /*44f0*/  ISETP.GE.OR P3, PT, R0.reuse, R235, !P3 ;  /* 0x000000eb0000720c */ /* 0x040fe40005f66670 */
[C---:B------:R-:W-:Y:S01]  /*4500*/  ISETP.GE.OR P2, PT, R0.reuse, R234, !P2 ;  /* 0x000000ea0000720c */ /* 0x040fe20005746670 */
[----:B-1----:R-:W-:Y:S01]  /*4510*/  IMAD.MOV.U32 R4, RZ, RZ, R2 ;  /* 0x000000ffff047224 */ /* 0x002fe200078e0002 */
[----:B------:R-:W-:-:S02]  /*4520*/  ISETP.GE.OR P1, PT, R0, R233, !P1 ;  /* 0x000000e90000720c */ /* 0x000fc40004f26670 */
[----:B------:R-:W-:Y:S02]  /*4530*/  ISETP.GE.OR P0, PT, R0, R232, !P0 ;  /* 0x000000e80000720c */ /* 0x000fe40004706670 */
[----:B------:R-:W-:Y:S02]  /*4540*/  IABS R2, R5 ;  /* 0x0000000500027213 */ /* 0x000fe40000000000 */
[----:B------:R-:W-:Y:S02]  /*4550*/  IADD3 R0, R17, 0x10, RZ ;  /* 0x0000001011007810 */ /* 0x000fe40007ffe0ff */
[----:B------:R1:W-:Y:S01]  /*4560*/  I2F R10, R2 ;  /* 0x00000002000a7306 */ /* 0x0003e20000201400 */
[----:B------:R-:W-:Y:S01]  /*4570*/  IABS R5, R6 ;  /* 0x0000000600057213 */ /* 0x000fe20000000000 */
[-C--:B---3--:R-:W-:Y:S02]  /*4580*/  FFMA.FTZ R7, R14, -R222.reuse, R126 ;  /* 0x800000de0e077223 */ /* 0x088fe4000001007e */
[----:B------:R-:W-:-:S04]  /*4590*/  FFMA.FTZ R6, R11, -R222, R124 ;  /* 0x800000de0b067223 */ /* 0x000fc8000001007c */
[----:B------:R3:W-:Y:S01]  /*45a0*/  I2F R12, R4 ;  /* 0x00000004000c7306 */ /* 0x0007e20000201400 */
[----:B--2---:R-:W-:Y:S02]  /*45b0*/  FFMA.FTZ R8, R9, -R222, R113 ;  /* 0x800000de09087223 */ /* 0x004fe40000010071 */
[----:B-1----:R-:W-:-:S05]  /*45c0*/  IMAD.IADD R2, R230, 0x1, -R0 ;  /* 0x00000001e6027824 */ /* 0x002fca00078e0a00 */
[----:B------:R1:W2:Y:S01]  /*45d0*/  I2F R14, R5 ;  /* 0x00000005000e7306 */ /* 0x0002a20000201400 */
[----:B------:R-:W-:Y:S01]  /*45e0*/  IABS R2, R2 ;  /* 0x0000000200027213 */ /* 0x000fe20000000000 */
[----:B---3--:R-:W-:Y:S01]  /*45f0*/  FFMA.FTZ R4, R13, -R222, R114 ;  /* 0x800000de0d047223 */ /* 0x008fe20000010072 */
[----:B------:R-:W-:Y:S02]  /*4600*/  FSEL R143, R6, -INF , !P5 ;  /* 0xff800000068f7808 */ /* 0x000fe40006800000 */
[----:B------:R-:W-:Y:S02]  /*4610*/  FSEL R145, R7, -INF , !P4 ;  /* 0xff80000007917808 */ /* 0x000fe40006000000 */
[----:B------:R-:W-:Y:S01]  /*4620*/  FSEL R138, R4, -INF , !P6 ;  /* 0xff800000048a7808 */ /* 0x000fe20007000000 */
[----:B-1----:R-:W-:Y:S01]  /*4630*/  IMAD.IADD R5, R228, 0x1, -R0 ;  /* 0x00000001e4057824 */ /* 0x002fe200078e0a00 */
[----:B------:R-:W-:Y:S01]  /*4640*/  FSEL R133, R8, -INF , !P3 ;  /* 0xff80000008857808 */ /* 0x000fe20005800000 */
[----:B------:R-:W-:Y:S01]  /*4650*/  IMAD.MOV.U32 R4, RZ, RZ, R2 ;  /* 0x000000ffff047224 */ /* 0x000fe200078e0002 */
[----:B------:R-:W-:-:S02]  /*4660*/  ISETP.GE.AND P6, PT, R0, R227, PT ;  /* 0x000000e30000720c */ /* 0x000fc40003fc6270 */
[----:B------:R-:W-:Y:S01]  /*4670*/  IABS R2, R5 ;  /* 0x0000000500027213 */ /* 0x000fe20000000000 */
[--C-:B------:R-:W-:Y:S01]  /*4680*/  IMAD.IADD R5, R229, 0x1, -R0.reuse ;  /* 0x00000001e5057824 */ /* 0x100fe200078e0a00 */
[C---:B------:R-:W-:Y:S02]  /*4690*/  ISETP.GE.AND P5, PT, R0.reuse, R226, PT ;  /* 0x000000e20000720c */ /* 0x040fe40003fa6270 */
[C---:B------:R-:W-:Y:S02]  /*46a0*/  ISETP.GE.AND P4, PT, R0.reuse, R225, PT ;  /* 0x000000e10000720c */ /* 0x040fe40003f86270 */
[C---:B------:R-:W-:Y:S01]  /*46b0*/  ISETP.GE.AND P3, PT, R0.reuse, R224, PT ;  /* 0x000000e00000720c */ /* 0x040fe20003f66270 */
[----:B------:R1:W3:Y:S01]  /*46c0*/  I2F R9, R4 ;  /* 0x0000000400097306 */ /* 0x0002e20000201400 */
[----:B------:R-:W-:Y:S01]  /*46d0*/  IMAD.IADD R6, R231, 0x1, -R0 ;  /* 0x00000001e7067824 */ /* 0x000fe200078e0a00 */
[C---:B------:R-:W-:Y:S02]  /*46e0*/  ISETP.GE.OR P6, PT, R0.reuse, R235, !P6 ;  /* 0x000000eb0000720c */ /* 0x040fe400077c6670 */
[----:B------:R-:W-:-:S02]  /*46f0*/  ISETP.GE.OR P5, PT, R0, R234, !P5 ;  /* 0x000000ea0000720c */ /* 0x000fc40006fa6670 */
[C---:B------:R-:W-:Y:S02]  /*4700*/  ISETP.GE.OR P4, PT, R0.reuse, R233, !P4 ;  /* 0x000000e90000720c */ /* 0x040fe40006786670 */
[----:B------:R-:W-:Y:S02]  /*4710*/  ISETP.GE.OR P3, PT, R0, R232, !P3 ;  /* 0x000000e80000720c */ /* 0x000fe40005f66670 */
[----:B------:R-:W-:Y:S01]  /*4720*/  IADD3 R0, R17, 0x11, RZ ;  /* 0x0000001111007810 */ /* 0x000fe20007ffe0ff */
[----:B-1----:R-:W-:Y:S01]  /*4730*/  IMAD.MOV.U32 R4, RZ, RZ, R2 ;  /* 0x000000ffff047224 */ /* 0x002fe200078e0002 */
[----:B------:R-:W-:-:S04]  /*4740*/  IABS R2, R5 ;  /* 0x0000000500027213 */ /* 0x000fc80000000000 */
[----:B------:R1:W-:Y:S01]  /*4750*/  I2F R11, R2 ;  /* 0x00000002000b7306 */ /* 0x0003e20000201400 */
[----:B------:R-:W-:Y:S01]  /*4760*/  IABS R5, R6 ;  /* 0x0000000600057213 */ /* 0x000fe20000000000 */
[----:B--2---:R-:W-:-:S06]  /*4770*/  FFMA.FTZ R7, R14, -R222, R127 ;  /* 0x800000de0e077223 */ /* 0x004fcc000001007f */
[----:B------:R2:W-:Y:S01]  /*4780*/  I2F R13, R4 ;  /* 0x00000004000d7306 */ /* 0x0005e20000201400 */
[----:B-1----:R-:W-:-:S07]  /*4790*/  IMAD.IADD R2, R230, 0x1, -R0 ;  /* 0x00000001e6027824 */ /* 0x002fce00078e0a00 */
[----:B------:R1:W4:Y:S01]  /*47a0*/  I2F R14, R5 ;  /* 0x00000005000e7306 */ /* 0x0003220000201400 */
[----:B------:R-:W-:Y:S01]  /*47b0*/  FFMA.FTZ R6, R10, -R222, R125 ;  /* 0x800000de0a067223 */ /* 0x000fe2000001007d */
[----:B------:R-:W-:Y:S01]  /*47c0*/  IABS R2, R2 ;  /* 0x0000000200027213 */ /* 0x000fe20000000000 */
[-C--:B--2---:R-:W-:Y:S02]  /*47d0*/  FFMA.FTZ R4, R12, -R222.reuse, R115 ;  /* 0x800000de0c047223 */ /* 0x084fe40000010073 */
[----:B---3--:R-:W-:-:S03]  /*47e0*/  FFMA.FTZ R8, R9, -R222, R108 ;  /* 0x800000de09087223 */ /* 0x008fc6000001006c */
        /* <DEDUP_REMOVED lines=8> */
[----:B------:R-:W-:-:S02]  /*4870*/  FSEL R132, R8, -INF , !P6 ;  /* 0xff80000008847808 */ /* 0x000fc40007000000 */
[C---:B------:R-:W-:Y:S02]  /*4880*/  ISETP.GE.AND P2, PT, R0.reuse, R227, PT ;  /* 0x000000e30000720c */ /* 0x040fe40003f46270 */
[C---:B------:R-:W-:Y:S02]  /*4890*/  ISETP.GE.AND P1, PT, R0.reuse, R226, PT ;  /* 0x000000e20000720c */ /* 0x040fe40003f26270 */
[C---:B------:R-:W-:Y:S02]  /*48a0*/  ISETP.GE.AND P0, PT, R0.reuse, R225, PT ;  /* 0x000000e10000720c */ /* 0x040fe40003f06270 */
[C---:B------:R-:W-:Y:S01]  /*48b0*/  ISETP.GE.AND P6, PT, R0.reuse, R224, PT ;  /* 0x000000e00000720c */ /* 0x040fe20003fc6270 */
[----:B------:R-:W-:Y:S01]  /*48c0*/  IMAD.IADD R6, R231, 0x1, -R0 ;  /* 0x00000001e7067824 */ /* 0x000fe200078e0a00 */
[C---:B------:R-:W-:Y:S01]  /*48d0*/  ISETP.GE.OR P2, PT, R0.reuse, R235, !P2 ;  /* 0x000000eb0000720c */ /* 0x040fe20005746670 */
[----:B-1----:R-:W-:Y:S01]  /*48e0*/  IMAD.MOV.U32 R4, RZ, RZ, R2 ;  /* 0x000000ffff047224 */ /* 0x002fe200078e0002 */
[----:B------:R-:W-:-:S02]  /*48f0*/  ISETP.GE.OR P1, PT, R0, R234, !P1 ;  /* 0x000000ea0000720c */ /* 0x000fc40004f26670 */
[C---:B------:R-:W-:Y:S02]  /*4900*/  ISETP.GE.OR P0, PT, R0.reuse, R233, !P0 ;  /* 0x000000e90000720c */ /* 0x040fe40004706670 */
[----:B------:R-:W-:Y:S02]  /*4910*/  ISETP.GE.OR P6, PT, R0, R232, !P6 ;  /* 0x000000e80000720c */ /* 0x000fe400077c6670 */
[----:B------:R-:W-:Y:S02]  /*4920*/  IABS R2, R5 ;  /* 0x0000000500027213 */ /* 0x000fe40000000000 */
[----:B------:R-:W-:Y:S02]  /*4930*/  IADD3 R0, R17, 0x18, RZ ;  /* 0x0000001811007810 */ /* 0x000fe40007ffe0ff */
[----:B------:R1:W-:Y:S01]  /*4940*/  I2F R10, R2 ;  /* 0x00000002000a7306 */ /* 0x0003e20000201400 */
[----:B------:R-:W-:Y:S01]  /*4950*/  IABS R5, R6 ;  /* 0x0000000600057213 */ /* 0x000fe20000000000 */
[----:B----4-:R-:W-:-:S02]  /*4960*/  FFMA.FTZ R7, R14, -R222, R130 ;  /* 0x800000de0e077223 */ /* 0x010fc40000010082 */
        /* <DEDUP_REMOVED lines=462> */
[----:B------:R1:W4:Y:S01]  /*6650*/  I2F R11, R2 ;  /* 0x00000002000b7306 */ /* 0x0003220000201400 */
[----:B------:R-:W-:Y:S01]  /*6660*/  IABS R5, R6 ;  /* 0x0000000600057213 */ /* 0x000fe20000000000 */
[----:B--2---:R-:W-:-:S06]  /*6670*/  FFMA.FTZ R7, R14, -R222, R179 ;  /* 0x800000de0e077223 */ /* 0x004fcc00000100b3 */
[----:B------:R2:W-:Y:S01]  /*6680*/  I2F R13, R4 ;  /* 0x00000004000d7306 */ /* 0x0005e20000201400 */
[----:B-1----:R-:W-:-:S07]  /*6690*/  IMAD.IADD R2, R230, 0x1, -R0 ;  /* 0x00000001e6027824 */ /* 0x002fce00078e0a00 */
[----:B------:R1:W1:Y:S01]  /*66a0*/  I2F R14, R5 ;  /* 0x00000005000e7306 */ /* 0x0002620000201400 */
        /* <DEDUP_REMOVED lines=25> */
[----:B------:R1:W3:Y:S01]  /*6840*/  I2F R10, R2 ;  /* 0x00000002000a7306 */ /* 0x0002e20000201400 */
[----:B------:R-:W-:Y:S01]  /*6850*/  IABS R5, R6 ;  /* 0x0000000600057213 */ /* 0x000fe20000000000 */
[----:B----4-:R-:W-:-:S02]  /*6860*/  FFMA.FTZ R6, R11, -R222, R180 ;  /* 0x800000de0b067223 */ /* 0x010fc400000100b4 */
[----:B------:R-:W-:-:S04]  /*6870*/  FFMA.FTZ R7, R14, -R222, R182 ;  /* 0x800000de0e077223 */ /* 0x000fc800000100b6 */
[----:B------:R4:W-:Y:S01]  /*6880*/  I2F R12, R4 ;  /* 0x00000004000c7306 */ /* 0x0009e20000201400 */
[----:B--2---:R-:W-:Y:S02]  /*6890*/  FFMA.FTZ R8, R9, -R222, R41 ;  /* 0x800000de09087223 */ /* 0x004fe40000010029 */
[----:B-1----:R-:W-:-:S05]  /*68a0*/  IMAD.IADD R2, R230, 0x1, -R0 ;  /* 0x00000001e6027824 */ /* 0x002fca00078e0a00 */
[----:B------:R-:W-:Y:S01]  /*68b0*/  IABS R2, R2 ;  /* 0x0000000200027213 */ /* 0x000fe20000000000 */
[----:B----4-:R-:W-:Y:S02]  /*68c0*/  FFMA.FTZ R4, R13, -R222, R42 ;  /* 0x800000de0d047223 */ /* 0x010fe4000001002a */
[----:B------:R1:W2:Y:S01]  /*68d0*/  I2F R13, R5 ;  /* 0x00000005000d7306 */ /* 0x0002a20000201400 */
[----:B------:R-:W-:Y:S02]  /*68e0*/  FSEL R68, R6, -INF , !P3 ;  /* 0xff80000006447808 */ /* 0x000fe40005800000 */
[----:B------:R-:W-:Y:S01]  /*68f0*/  FSEL R67, R4, -INF , !P4 ;  /* 0xff80000004437808 */ /* 0x000fe20006000000 */
[----:B------:R-:W-:Y:S01]  /*6900*/  IMAD.MOV.U32 R4, RZ, RZ, R2 ;  /* 0x000000ffff047224 */ /* 0x000fe200078e0002 */
[----:B------:R-:W-:Y:S02]  /*6910*/  FSEL R42, R7, -INF , !P2 ;  /* 0xff800000072a7808 */ /* 0x000fe40005000000 */
[----:B------:R-:W-:-:S02]  /*6920*/  FSEL R55, R8, -INF , !P1 ;  /* 0xff80000008377808 */ /* 0x000fc40004800000 */
[----:B------:R-:W-:Y:S01]  /*6930*/  ISETP.GE.AND P4, PT, R0, R227, PT ;  /* 0x000000e30000720c */ /* 0x000fe20003f86270 */
[--C-:B-1----:R-:W-:Y:S01]  /*6940*/  IMAD.IADD R5, R228, 0x1, -R0.reuse ;  /* 0x00000001e4057824 */ /* 0x102fe200078e0a00 */
[C---:B------:R-:W-:Y:S02]  /*6950*/  ISETP.GE.AND P3, PT, R0.reuse, R226, PT ;  /* 0x000000e20000720c */ /* 0x040fe40003f66270 */
[C---:B------:R-:W-:Y:S02]  /*6960*/  ISETP.GE.AND P2, PT, R0.reuse, R225, PT ;  /* 0x000000e10000720c */ /* 0x040fe40003f46270 */
[----:B------:R-:W-:Y:S01]  /*6970*/  IABS R2, R5 ;  /* 0x0000000500027213 */ /* 0x000fe20000000000 */
[--C-:B------:R-:W-:Y:S01]  /*6980*/  IMAD.IADD R5, R229, 0x1, -R0.reuse ;  /* 0x00000001e5057824 */ /* 0x100fe200078e0a00 */
[C---:B------:R-:W-:Y:S01]  /*6990*/  ISETP.GE.AND P1, PT, R0.reuse, R224, PT ;  /* 0x000000e00000720c */ /* 0x040fe20003f26270 */
[----:B------:R1:W4:Y:S01]  /*69a0*/  I2F R9, R4 ;  /* 0x0000000400097306 */ /* 0x0003220000201400 */
[----:B------:R-:W-:Y:S01]  /*69b0*/  IMAD.IADD R6, R231, 0x1, -R0 ;  /* 0x00000001e7067824 */ /* 0x000fe200078e0a00 */
[----:B------:R-:W-:-:S02]  /*69c0*/  ISETP.GE.OR P4, PT, R0, R235, !P4 ;  /* 0x000000eb0000720c */ /* 0x000fc40006786670 */
[C---:B------:R-:W-:Y:S02]  /*69d0*/  ISETP.GE.OR P3, PT, R0.reuse, R234, !P3 ;  /* 0x000000ea0000720c */ /* 0x040fe40005f66670 */
[C---:B------:R-:W-:Y:S02]  /*69e0*/  ISETP.GE.OR P2, PT, R0.reuse, R233, !P2 ;  /* 0x000000e90000720c */ /* 0x040fe40005746670 */
[----:B------:R-:W-:Y:S02]  /*69f0*/  ISETP.GE.OR P1, PT, R0, R232, !P1 ;  /* 0x000000e80000720c */ /* 0x000fe40004f26670 */
[----:B------:R-:W-:Y:S01]  /*6a00*/  IADD3 R0, R17, 0x59, RZ ;  /* 0x0000005911007810 */ /* 0x000fe20007ffe0ff */
[----:B-1----:R-:W-:Y:S01]  /*6a10*/  IMAD.MOV.U32 R4, RZ, RZ, R2 ;  /* 0x000000ffff047224 */ /* 0x002fe200078e0002 */
[----:B------:R-:W-:-:S04]  /*6a20*/  IABS R2, R5 ;  /* 0x0000000500027213 */ /* 0x000fc80000000000 */
[----:B------:R1:W1:Y:S01]  /*6a30*/  I2F R11, R2 ;  /* 0x00000002000b7306 */ /* 0x0002620000201400 */
[----:B------:R-:W-:Y:S01]  /*6a40*/  IABS R5, R6 ;  /* 0x0000000600057213 */ /* 0x000fe20000000000 */
[----:B---3--:R-:W-:-:S06]  /*6a50*/  FFMA.FTZ R6, R10, -R222, R181 ;  /* 0x800000de0a067223 */ /* 0x008fcc00000100b5 */
[----:B------:R3:W-:Y:S01]  /*6a60*/  I2F R14, R4 ;  /* 0x00000004000e7306 */ /* 0x0007e20000201400 */
[----:B-1----:R-:W-:Y:S02]  /*6a70*/  IMAD.IADD R2, R230, 0x1, -R0 ;  /* 0x00000001e6027824 */ /* 0x002fe400078e0a00 */
[----:B--2---:R-:W-:-:S03]  /*6a80*/  FFMA.FTZ R7, R13, -R222, R183 ;  /* 0x800000de0d077223 */ /* 0x004fc600000100b7 */
[----:B------:R-:W-:Y:S01]  /*6a90*/  IABS R2, R2 ;  /* 0x0000000200027213 */ /* 0x000fe20000000000 */
[-C--:B---3--:R-:W-:Y:S02]  /*6aa0*/  FFMA.FTZ R4, R12, -R222.reuse, R43 ;  /* 0x800000de0c047223 */ /* 0x088fe4000001002b */
[----:B------:R1:W2:Y:S01]  /*6ab0*/  I2F R12, R5 ;  /* 0x00000005000c7306 */ /* 0x0002a20000201400 */
[----:B----4-:R-:W-:Y:S02]  /*6ac0*/  FFMA.FTZ R8, R9, -R222, R48 ;  /* 0x800000de09087223 */ /* 0x010fe40000010030 */
[----:B------:R-:W-:Y:S01]  /*6ad0*/  FSEL R61, R4, -INF , !P0 ;  /* 0xff800000043d7808 */ /* 0x000fe20004000000 */
[----:B------:R-:W-:Y:S01]  /*6ae0*/  IMAD.MOV.U32 R4, RZ, RZ, R2 ;  /* 0x000000ffff047224 */ /* 0x000fe200078e0002 */
[----:B------:R-:W-:Y:S02]  /*6af0*/  FSEL R63, R6, -INF , !P6 ;  /* 0xff800000063f7808 */ /* 0x000fe40007000000 */
[----:B------:R-:W-:Y:S01]  /*6b00*/  FSEL R40, R7, -INF , !P5 ;  /* 0xff80000007287808 */ /* 0x000fe20006800000 */
[----:B------:R3:W4:Y:S01]  /*6b10*/  I2F R9, R4 ;  /* 0x0000000400097306 */ /* 0x0007220000201400 */
[----:B------:R-:W-:Y:S01]  /*6b20*/  FSEL R54, R8, -INF , !P4 ;  /* 0xff80000008367808 */ /* 0x000fe20006000000 */
[----:B-1----:R-:W-:Y:S01]  /*6b30*/  IMAD.IADD R5, R228, 0x1, -R0 ;  /* 0x00000001e4057824 */ /* 0x002fe200078e0a00 */
[----:B------:R-:W-:-:S02]  /*6b40*/  ISETP.GE.AND P0, PT, R0, R227, PT ;  /* 0x000000e30000720c */ /* 0x000fc40003f06270 */
[C---:B------:R-:W-:Y:S02]  /*6b50*/  ISETP.GE.AND P6, PT, R0.reuse, R226, PT ;  /* 0x000000e20000720c */ /* 0x040fe40003fc6270 */
[----:B------:R-:W-:Y:S01]  /*6b60*/  IABS R2, R5 ;  /* 0x0000000500027213 */ /* 0x000fe20000000000 */
[----:B------:R-:W-:Y:S01]  /*6b70*/  IMAD.IADD R5, R229, 0x1, -R0 ;  /* 0x00000001e5057824 */ /* 0x000fe200078e0a00 */
[C---:B------:R-:W-:Y:S02]  /*6b80*/  ISETP.GE.AND P5, PT, R0.reuse, R225, PT ;  /* 0x000000e10000720c */ /* 0x040fe40003fa6270 */
[C---:B------:R-:W-:Y:S01]  /*6b90*/  ISETP.GE.AND P4, PT, R0.reuse, R224, PT ;  /* 0x000000e00000720c */ /* 0x040fe20003f86270 */
[----:B---3--:R-:W-:Y:S01]  /*6ba0*/  IMAD.MOV.U32 R4, RZ, RZ, R2 ;  /* 0x000000ffff047224 */ /* 0x008fe200078e0002 */
[C---:B------:R-:W-:Y:S01]  /*6bb0*/  ISETP.GE.OR P0, PT, R0.reuse, R235, !P0 ;  /* 0x000000eb0000720c */ /* 0x040fe20004706670 */
[----:B------:R-:W-:Y:S01]  /*6bc0*/  IMAD.IADD R6, R231, 0x1, -R0 ;  /* 0x00000001e7067824 */ /* 0x000fe200078e0a00 */
[----:B------:R-:W-:-:S02]  /*6bd0*/  ISETP.GE.OR P6, PT, R0, R234, !P6 ;  /* 0x000000ea0000720c */ /* 0x000fc400077c6670 */
[C---:B------:R-:W-:Y:S02]  /*6be0*/  ISETP.GE.OR P5, PT, R0.reuse, R233, !P5 ;  /* 0x000000e90000720c */ /* 0x040fe40006fa6670 */
[----:B------:R-:W-:Y:S02]  /*6bf0*/  ISETP.GE.OR P4, PT, R0, R232, !P4 ;  /* 0x000000e80000720c */ /* 0x000fe40006786670 */
[----:B------:R-:W-:Y:S02]  /*6c00*/  IABS R2, R5 ;  /* 0x0000000500027213 */ /* 0x000fe40000000000 */
[----:B------:R-:W-:Y:S02]  /*6c10*/  IADD3 R0, R17, 0x60, RZ ;  /* 0x0000006011007810 */ /* 0x000fe40007ffe0ff */
[----:B------:R1:W3:Y:S01]  /*6c20*/  I2F R10, R2 ;  /* 0x00000002000a7306 */ /* 0x0002e20000201400 */
[----:B------:R-:W-:Y:S01]  /*6c30*/  IABS R5, R6 ;  /* 0x0000000600057213 */ /* 0x000fe20000000000 */
[----:B------:R-:W-:-:S02]  /*6c40*/  FFMA.FTZ R6, R11, -R222, R188 ;  /* 0x800000de0b067223 */ /* 0x000fc400000100bc */
[----:B--2---:R-:W-:-:S04]  /*6c50*/  FFMA.FTZ R7, R12, -R222, R190 ;  /* 0x800000de0c077223 */ /* 0x004fc800000100be */
[----:B------:R2:W2:Y:S01]  /*6c60*/  I2F R13, R4 ;  /* 0x00000004000d7306 */ /* 0x0004a20000201400 */
[----:B----4-:R-:W-:Y:S02]  /*6c70*/  FFMA.FTZ R8, R9, -R222, R49 ;  /* 0x800000de09087223 */ /* 0x010fe40000010031 */
[----:B-1----:R-:W-:-:S05]  /*6c80*/  IMAD.IADD R2, R230, 0x1, -R0 ;  /* 0x00000001e6027824 */ /* 0x002fca00078e0a00 */
[----:B------:R-:W-:Y:S01]  /*6c90*/  IABS R2, R2 ;  /* 0x0000000200027213 */ /* 0x000fe20000000000 */
[----:B--2---:R-:W-:Y:S02]  /*6ca0*/  FFMA.FTZ R4, R14, -R222, R50 ;  /* 0x800000de0e047223 */ /* 0x004fe40000010032 */
[----:B------:R1:W-:Y:S01]  /*6cb0*/  I2F R14, R5 ;  /* 0x00000005000e7306 */ /* 0x0003e20000201400 */
        /* <DEDUP_REMOVED lines=12> */
[----:B------:R1:W2:Y:S01]  /*6d80*/  I2F R9, R4 ;  /* 0x0000000400097306 */ /* 0x0002a20000201400 */
[----:B------:R-:W-:Y:S01]  /*6d90*/  IMAD.IADD R6, R231, 0x1, -R0 ;  /* 0x00000001e7067824 */ /* 0x000fe200078e0a00 */
[----:B------:R-:W-:-:S02]  /*6da0*/  ISETP.GE.OR P3, PT, R0, R235, !P3 ;  /* 0x000000eb0000720c */ /* 0x000fc40005f66670 */
[C---:B------:R-:W-:Y:S02]  /*6db0*/  ISETP.GE.OR P2, PT, R0.reuse, R234, !P2 ;  /* 0x000000ea0000720c */ /* 0x040fe40005746670 */
[C---:B------:R-:W-:Y:S02]  /*6dc0*/  ISETP.GE.OR P1, PT, R0.reuse, R233, !P1 ;  /* 0x000000e90000720c */ /* 0x040fe40004f26670 */
[----:B------:R-:W-:Y:S02]  /*6dd0*/  ISETP.GE.OR P0, PT, R0, R232, !P0 ;  /* 0x000000e80000720c */ /* 0x000fe40004706670 */
[----:B------:R-:W-:Y:S01]  /*6de0*/  IADD3 R0, R17, 0x61, RZ ;  /* 0x0000006111007810 */ /* 0x000fe20007ffe0ff */
[----:B-1----:R-:W-:Y:S01]  /*6df0*/  IMAD.MOV.U32 R4, RZ, RZ, R2 ;  /* 0x000000ffff047224 */ /* 0x002fe200078e0002 */
[----:B------:R-:W-:Y:S02]  /*6e00*/  IABS R2, R5 ;  /* 0x0000000500027213 */ /* 0x000fe40000000000 */
[----:B------:R-:W-:-:S02]  /*6e10*/  IABS R5, R6 ;  /* 0x0000000600057213 */ /* 0x000fc40000000000 */
[----:B------:R1:W4:Y:S01]  /*6e20*/  I2F R11, R2 ;  /* 0x00000002000b7306 */ /* 0x0003220000201400 */
[----:B---3--:R-:W-:-:S07]  /*6e30*/  FFMA.FTZ R6, R10, -R222, R189 ;  /* 0x800000de0a067223 */ /* 0x008fce00000100bd */
[----:B------:R3:W2:Y:S01]  /*6e40*/  I2F R12, R4 ;  /* 0x00000004000c7306 */ /* 0x0006a20000201400 */
[----:B-1----:R-:W-:-:S07]  /*6e50*/  IMAD.IADD R2, R230, 0x1, -R0 ;  /* 0x00000001e6027824 */ /* 0x002fce00078e0a00 */
[----:B------:R1:W1:Y:S01]  /*6e60*/  I2F R10, R5 ;  /* 0x00000005000a7306 */ /* 0x0002620000201400 */
[----:B------:R-:W-:Y:S01]  /*6e70*/  IABS R2, R2 ;  /* 0x0000000200027213 */ /* 0x000fe20000000000 */
[----:B---3--:R-:W-:-:S05]  /*6e80*/  FFMA.FTZ R4, R13, -R222, R51 ;  /* 0x800000de0d047223 */ /* 0x008fca0000010033 */
[----:B------:R-:W-:Y:S01]  /*6e90*/  FSEL R57, R4, -INF , !P6 ;  /* 0xff80000004397808 */ /* 0x000fe20007000000 */
[----:B-1----:R-:W-:Y:S02]  /*6ea0*/  IMAD.IADD R5, R228, 0x1, -R0 ;  /* 0x00000001e4057824 */ /* 0x002fe400078e0a00 */
[----:B------:R-:W-:-:S03]  /*6eb0*/  IMAD.MOV.U32 R4, RZ, RZ, R2 ;  /* 0x000000ffff047224 */ /* 0x000fc600078e0002 */
[----:B------:R-:W-:Y:S01]  /*6ec0*/  IABS R2, R5 ;  /* 0x0000000500027213 */ /* 0x000fe20000000000 */
[----:B------:R-:W-:Y:S02]  /*6ed0*/  IMAD.IADD R5, R229, 0x1, -R0 ;  /* 0x00000001e5057824 */ /* 0x000fe400078e0a00 */
[-C--:B--2---:R-:W-:Y:S02]  /*6ee0*/  FFMA.FTZ R8, R9, -R222.reuse, R24 ;  /* 0x800000de09087223 */ /* 0x084fe40000010018 */
[----:B------:R1:W2:Y:S01]  /*6ef0*/  I2F R9, R4 ;  /* 0x0000000400097306 */ /* 0x0002a20000201400 */
[----:B------:R-:W-:Y:S01]  /*6f00*/  FFMA.FTZ R7, R14, -R222, R191 ;  /* 0x800000de0e077223 */ /* 0x000fe200000100bf */
[----:B------:R-:W-:Y:S01]  /*6f10*/  FSEL R58, R6, -INF , !P5 ;  /* 0xff800000063a7808 */ /* 0x000fe20006800000 */
[----:B------:R-:W-:Y:S01]  /*6f20*/  IMAD.IADD R6, R231, 0x1, -R0 ;  /* 0x00000001e7067824 */ /* 0x000fe200078e0a00 */
[----:B------:R-:W-:Y:S02]  /*6f30*/  FSEL R52, R8, -INF , !P3 ;  /* 0xff80000008347808 */ /* 0x000fe40005800000 */
[----:B------:R-:W-:-:S02]  /*6f40*/  FSEL R32, R7, -INF , !P4 ;  /* 0xff80000007207808 */ /* 0x000fc40006000000 */
[----:B------:R-:W-:Y:S01]  /*6f50*/  ISETP.GE.AND P6, PT, R0, R227, PT ;  /* 0x000000e30000720c */ /* 0x000fe20003fc6270 */
[----:B-1----:R-:W-:Y:S01]  /*6f60*/  IMAD.MOV.U32 R4, RZ, RZ, R2 ;  /* 0x000000ffff047224 */ /* 0x002fe200078e0002 */
[----:B------:R-:W-:-:S03]  /*6f70*/  IABS R2, R5 ;  /* 0x0000000500027213 */ /* 0x000fc60000000000 */
[----:B------:R1:W3:Y:S01]  /*6f80*/  I2F R15, R4 ;  /* 0x00000004000f7306 */ /* 0x0002e20000201400 */
[C---:B------:R-:W-:Y:S02]  /*6f90*/  ISETP.GE.AND P5, PT, R0.reuse, R226, PT ;  /* 0x000000e20000720c */ /* 0x040fe40003fa6270 */
[C---:B------:R-:W-:Y:S02]  /*6fa0*/  ISETP.GE.AND P4, PT, R0.reuse, R225, PT ;  /* 0x000000e10000720c */ /* 0x040fe40003f86270 */
[C---:B------:R-:W-:Y:S02]  /*6fb0*/  ISETP.GE.AND P3, PT, R0.reuse, R224, PT ;  /* 0x000000e00000720c */ /* 0x040fe40003f66270 */
[C---:B------:R-:W-:Y:S02]  /*6fc0*/  ISETP.GE.OR P6, PT, R0.reuse, R235, !P6 ;  /* 0x000000eb0000720c */ /* 0x040fe400077c6670 */
[C---:B------:R-:W-:Y:S02]  /*6fd0*/  ISETP.GE.OR P5, PT, R0.reuse, R234, !P5 ;  /* 0x000000ea0000720c */ /* 0x040fe40006fa6670 */
[----:B------:R-:W-:Y:S01]  /*6fe0*/  ISETP.GE.OR P4, PT, R0, R233, !P4 ;  /* 0x000000e90000720c */ /* 0x000fe20006786670 */
[----:B-1----:R-:W-:Y:S01]  /*6ff0*/  IMAD.MOV.U32 R4, RZ, RZ, R2 ;  /* 0x000000ffff047224 */ /* 0x002fe200078e0002 */
[----:B------:R-:W-:-:S02]  /*7000*/  IADD3 R2, R17, 0x68, RZ ;  /* 0x0000006811027810 */ /* 0x000fc40007ffe0ff */
[----:B------:R-:W-:Y:S02]  /*7010*/  ISETP.GE.OR P3, PT, R0, R232, !P3 ;  /* 0x000000e80000720c */ /* 0x000fe40005f66670 */
[----:B------:R-:W-:Y:S01]  /*7020*/  IABS R5, R6 ;  /* 0x0000000600057213 */ /* 0x000fe20000000000 */
[--C-:B------:R-:W-:Y:S01]  /*7030*/  IMAD.IADD R0, R230, 0x1, -R2.reuse ;  /* 0x00000001e6007824 */ /* 0x100fe200078e0a02 */
[----:B------:R1:W1:Y:S04]  /*7040*/  I2F R16, R4 ;  /* 0x0000000400107306 */ /* 0x0002680000201400 */
[----:B------:R-:W-:Y:S01]  /*7050*/  IABS R0, R0 ;  /* 0x0000000000007213 */ /* 0x000fe20000000000 */
[----:B-1----:R-:W-:Y:S02]  /*7060*/  IMAD.MOV.U32 R4, RZ, RZ, R5 ;  /* 0x000000ffff047224 */ /* 0x002fe400078e0005 */
[----:B------:R-:W-:-:S02]  /*7070*/  IMAD.IADD R5, R228, 0x1, -R2 ;  /* 0x00000001e4057824 */ /* 0x000fc400078e0a02 */
[----:B------:R1:W1:Y:S01]  /*7080*/  I2F R18, R4 ;  /* 0x0000000400127306 */ /* 0x0002620000201400 */
[-C--:B----4-:R-:W-:Y:S02]  /*7090*/  FFMA.FTZ R7, R11, -R222.reuse, R200 ;  /* 0x800000de0b077223 */ /* 0x090fe400000100c8 */
[-C--:B------:R-:W-:Y:S02]  /*70a0*/  FFMA.FTZ R6, R12, -R222.reuse, R26 ;  /* 0x800000de0c067223 */ /* 0x080fe4000001001a */
[----:B------:R-:W-:Y:S02]  /*70b0*/  FFMA.FTZ R8, R10, -R222, R202 ;  /* 0x800000de0a087223 */ /* 0x000fe400000100ca */
[----:B-1----:R-:W-:Y:S01]  /*70c0*/  IMAD.MOV.U32 R4, RZ, RZ, R0 ;  /* 0x000000ffff047224 */ /* 0x002fe200078e0000 */
[----:B------:R-:W-:-:S03]  /*70d0*/  IABS R0, R5 ;  /* 0x0000000500007213 */ /* 0x000fc60000000000 */
[----:B------:R1:W4:Y:S01]  /*70e0*/  I2F R14, R4 ;  /* 0x00000004000e7306 */ /* 0x0003220000201400 */
[----:B--2---:R-:W-:Y:S01]  /*70f0*/  FFMA.FTZ R9, R9, -R222, R25 ;  /* 0x800000de09097223 */ /* 0x004fe20000010019 */
[----:B------:R-:W-:-:S06]  /*7100*/  FSEL R48, R6, -INF , !P2 ;  /* 0xff80000006307808 */ /* 0x000fcc0005000000 */
[----:B------:R2:W-:Y:S01]  /*7110*/  I2F R11, R0 ;  /* 0x00000000000b7306 */ /* 0x0005e20000201400 */
[----:B-1----:R-:W-:-:S05]  /*7120*/  IMAD.IADD R4, R229, 0x1, -R2 ;  /* 0x00000001e5047824 */ /* 0x002fca00078e0a02 */
[----:B------:R-:W-:Y:S01]  /*7130*/  IABS R4, R4 ;  /* 0x0000000400047213 */ /* 0x000fe20000000000 */
[----:B--2---:R-:W-:Y:S01]  /*7140*/  IMAD.IADD R0, R231, 0x1, -R2 ;  /* 0x00000001e7007824 */ /* 0x004fe200078e0a02 */
[----:B------:R-:W-:-:S03]  /*7150*/  FSEL R56, R7, -INF , !P1 ;  /* 0xff80000007387808 */ /* 0x000fc60004800000 */
[----:B------:R-:W-:Y:S01]  /*7160*/  IMAD.MOV.U32 R5, RZ, RZ, R4 ;  /* 0x000000ffff057224 */ /* 0x000fe200078e0004 */
[----:B------:R-:W-:Y:S02]  /*7170*/  FSEL R31, R8, -INF , !P0 ;  /* 0xff800000081f7808 */ /* 0x000fe40004000000 */
[----:B------:R-:W-:Y:S02]  /*7180*/  FSEL R46, R9, -INF , !P6 ;  /* 0xff800000092e7808 */ /* 0x000fe40007000000 */
[----:B------:R-:W-:Y:S02]  /*7190*/  IABS R4, R0 ;  /* 0x0000000000047213 */ /* 0x000fe40000000000 */
[C---:B------:R-:W-:Y:S02]  /*71a0*/  ISETP.GE.AND P2, PT, R2.reuse, R227, PT ;  /* 0x000000e30200720c */ /* 0x040fe40003f46270 */
[C---:B------:R-:W-:Y:S02]  /*71b0*/  ISETP.GE.AND P1, PT, R2.reuse, R226, PT ;  /* 0x000000e20200720c */ /* 0x040fe40003f26270 */
[----:B------:R-:W-:-:S02]  /*71c0*/  ISETP.GE.AND P0, PT, R2, R225, PT ;  /* 0x000000e10200720c */ /* 0x000fc40003f06270 */
[C---:B------:R-:W-:Y:S02]  /*71d0*/  ISETP.GE.AND P6, PT, R2.reuse, R224, PT ;  /* 0x000000e00200720c */ /* 0x040fe40003fc6270 */
[----:B------:R-:W-:Y:S02]  /*71e0*/  IADD3 R0, R17, 0x69, RZ ;  /* 0x0000006911007810 */ /* 0x000fe40007ffe0ff */
[C---:B------:R-:W-:Y:S02]  /*71f0*/  ISETP.GE.OR P2, PT, R2.reuse, R235, !P2 ;  /* 0x000000eb0200720c */ /* 0x040fe40005746670 */
[C---:B------:R-:W-:Y:S02]  /*7200*/  ISETP.GE.OR P1, PT, R2.reuse, R234, !P1 ;  /* 0x000000ea0200720c */ /* 0x040fe40004f26670 */
[C---:B------:R-:W-:Y:S02]  /*7210*/  ISETP.GE.OR P0, PT, R2.reuse, R233, !P0 ;  /* 0x000000e90200720c */ /* 0x040fe40004706670 */
[----:B------:R-:W-:Y:S01]  /*7220*/  ISETP.GE.OR P6, PT, R2, R232, !P6 ;  /* 0x000000e80200720c */ /* 0x000fe200077c6670 */
[----:B------:R-:W-:Y:S01]  /*7230*/  IMAD.IADD R2, R230, 0x1, -R0 ;  /* 0x00000001e6027824 */ /* 0x000fe200078e0a00 */
[----:B------:R1:W-:Y:S04]  /*7240*/  I2F R10, R5 ;  /* 0x00000005000a7306 */ /* 0x0003e80000201400 */
[----:B------:R-:W-:-:S04]  /*7250*/  IABS R2, R2 ;  /* 0x0000000200027213 */ /* 0x000fc80000000000 */
[----:B------:R2:W-:Y:S01]  /*7260*/  I2F R13, R4 ;  /* 0x00000004000d7306 */ /* 0x0005e20000201400 */
[----:B-1----:R-:W-:Y:S02]  /*7270*/  IMAD.IADD R5, R228, 0x1, -R0 ;  /* 0x00000001e4057824 */ /* 0x002fe400078e0a00 */
[----:B--2---:R-:W-:-:S03]  /*7280*/  IMAD.MOV.U32 R4, RZ, RZ, R2 ;  /* 0x000000ffff047224 */ /* 0x004fc600078e0002 */
[----:B------:R-:W-:Y:S01]  /*7290*/  IABS R2, R5 ;  /* 0x0000000500027213 */ /* 0x000fe20000000000 */
[----:B------:R-:W-:Y:S01]  /*72a0*/  IMAD.IADD R5, R229, 0x1, -R0 ;  /* 0x00000001e5057824 */ /* 0x000fe200078e0a00 */
[----:B------:R1:W2:Y:S01]  /*72b0*/  I2F R12, R4 ;  /* 0x00000004000c7306 */ /* 0x0002a20000201400 */
[-C--:B---3--:R-:W-:Y:S02]  /*72c0*/  FFMA.FTZ R9, R15, -R222.reuse, R27 ;  /* 0x800000de0f097223 */ /* 0x088fe4000001001b */
[-C--:B------:R-:W-:Y:S02]  /*72d0*/  FFMA.FTZ R7, R16, -R222.reuse, R201 ;  /* 0x800000de10077223 */ /* 0x080fe400000100c9 */
[-C--:B------:R-:W-:Y:S01]  /*72e0*/  FFMA.FTZ R6, R18, -R222.reuse, R203 ;  /* 0x800000de12067223 */ /* 0x080fe200000100cb */
[----:B------:R-:W-:Y:S02]  /*72f0*/  FSEL R47, R9, -INF , !P5 ;  /* 0xff800000092f7808 */ /* 0x000fe40006800000 */
[----:B------:R-:W-:Y:S01]  /*7300*/  FSEL R51, R7, -INF , !P4 ;  /* 0xff80000007337808 */ /* 0x000fe20006000000 */
[----:B-1----:R-:W-:Y:S01]  /*7310*/  IMAD.MOV.U32 R4, RZ, RZ, R2 ;  /* 0x000000ffff047224 */ /* 0x002fe200078e0002 */
[----:B------:R-:W-:Y:S01]  /*7320*/  IABS R2, R5 ;  /* 0x0000000500027213 */ /* 0x000fe20000000000 */
[----:B----4-:R-:W-:-:S02]  /*7330*/  FFMA.FTZ R5, R14, -R222, R20 ;  /* 0x800000de0e057223 */ /* 0x010fc40000010014 */
[----:B------:R-:W-:Y:S01]  /*7340*/  I2F R8, R4 ;  /* 0x0000000400087306 */ /* 0x000fe20000201400 */
[----:B------:R-:W-:Y:S02]  /*7350*/  FSEL R30, R6, -INF , !P3 ;  /* 0xff800000061e7808 */ /* 0x000fe40005800000 */
[----:B------:R-:W-:Y:S02]  /*7360*/  FSEL R43, R5, -INF , !P2 ;  /* 0xff800000052b7808 */ /* 0x000fe40005000000 */
[----:B------:R-:W-:-:S03]  /*7370*/  ISETP.GE.AND P5, PT, R0, R227, PT ;  /* 0x000000e30000720c */ /* 0x000fc60003fa6270 */
[----:B------:R1:W3:Y:S01]  /*7380*/  I2F R4, R2 ;  /* 0x0000000200047306 */ /* 0x0002e20000201400 */
[C---:B------:R-:W-:Y:S02]  /*7390*/  ISETP.GE.AND P4, PT, R0.reuse, R226, PT ;  /* 0x000000e20000720c */ /* 0x040fe40003f86270 */
[C---:B------:R-:W-:Y:S02]  /*73a0*/  ISETP.GE.AND P3, PT, R0.reuse, R225, PT ;  /* 0x000000e10000720c */ /* 0x040fe40003f66270 */
[C---:B------:R-:W-:Y:S02]  /*73b0*/  ISETP.GE.AND P2, PT, R0.reuse, R224, PT ;  /* 0x000000e00000720c */ /* 0x040fe40003f46270 */
[C---:B------:R-:W-:Y:S02]  /*73c0*/  ISETP.GE.OR P5, PT, R0.reuse, R235, !P5 ;  /* 0x000000eb0000720c */ /* 0x040fe40006fa6670 */
[C---:B------:R-:W-:Y:S02]  /*73d0*/  ISETP.GE.OR P4, PT, R0.reuse, R234, !P4 ;  /* 0x000000ea0000720c */ /* 0x040fe40006786670 */
[----:B------:R-:W-:-:S02]  /*73e0*/  ISETP.GE.OR P3, PT, R0, R233, !P3 ;  /* 0x000000e90000720c */ /* 0x000fc40005f66670 */
[----:B------:R-:W-:Y:S01]  /*73f0*/  ISETP.GE.OR P2, PT, R0, R232, !P2 ;  /* 0x000000e80000720c */ /* 0x000fe20005746670 */
[----:B-1----:R-:W-:Y:S01]  /*7400*/  IMAD.IADD R2, R231, 0x1, -R0 ;  /* 0x00000001e7027824 */ /* 0x002fe200078e0a00 */
[----:B------:R-:W-:-:S04]  /*7410*/  IADD3 R0, R17, 0x70, RZ ;  /* 0x0000007011007810 */ /* 0x000fc80007ffe0ff */
[----:B------:R-:W-:Y:S01]  /*7420*/  IABS R5, R2 ;  /* 0x0000000200057213 */ /* 0x000fe20000000000 */
[--C-:B------:R-:W-:Y:S02]  /*7430*/  IMAD.IADD R2, R230, 0x1, -R0.reuse ;  /* 0x00000001e6027824 */ /* 0x100fe400078e0a00 */
[-C--:B--2---:R-:W-:Y:S02]  /*7440*/  FFMA.FTZ R9, R12, -R222.reuse, R21 ;  /* 0x800000de0c097223 */ /* 0x084fe40000010015 */
[----:B---3--:R-:W-:Y:S01]  /*7450*/  FFMA.FTZ R12, R4, -R222, R245 ;  /* 0x800000de040c7223 */ /* 0x008fe200000100f5 */
[----:B------:R-:W-:Y:S01]  /*7460*/  IABS R2, R2 ;  /* 0x0000000200027213 */ /* 0x000fe20000000000 */
[----:B------:R-:W-:Y:S02]  /*7470*/  IMAD.MOV.U32 R4, RZ, RZ, R5 ;  /* 0x000000ffff047224 */ /* 0x000fe400078e0005 */
[----:B------:R-:W-:Y:S02]  /*7480*/  IMAD.IADD R5, R228, 0x1, -R0 ;  /* 0x00000001e4057824 */ /* 0x000fe400078e0a00 */
[----:B------:R-:W-:-:S02]  /*7490*/  FFMA.FTZ R6, R13, -R222, R246 ;  /* 0x800000de0d067223 */ /* 0x000fc400000100f6 */
[-C--:B------:R-:W-:Y:S02]  /*74a0*/  FFMA.FTZ R13, R8, -R222.reuse, R23 ;  /* 0x800000de080d7223 */ /* 0x080fe40000010017 */
[----:B------:R1:W2:Y:S01]  /*74b0*/  I2F R8, R4 ;  /* 0x0000000400087306 */ /* 0x0002a20000201400 */
[----:B------:R-:W-:Y:S02]  /*74c0*/  FFMA.FTZ R10, R10, -R222, R244 ;  /* 0x800000de0a0a7223 */ /* 0x000fe400000100f4 */
[----:B-1----:R-:W-:Y:S01]  /*74d0*/  IMAD.MOV.U32 R4, RZ, RZ, R2 ;  /* 0x000000ffff047224 */ /* 0x002fe200078e0002 */
[----:B------:R-:W-:Y:S01]  /*74e0*/  IABS R2, R5 ;  /* 0x0000000500027213 */ /* 0x000fe20000000000 */
[----:B------:R-:W-:-:S03]  /*74f0*/  IMAD.IADD R5, R229, 0x1, -R0 ;  /* 0x00000001e5057824 */ /* 0x000fc600078e0a00 */
[----:B------:R1:W3:Y:S01]  /*7500*/  I2F R7, R4 ;  /* 0x0000000400077306 */ /* 0x0002e20000201400 */
[----:B------:R-:W-:Y:S01]  /*7510*/  FSEL R50, R10, -INF , !P0 ;  /* 0xff8000000a327808 */ /* 0x000fe20004000000 */
[----:B------:R-:W-:Y:S02]  /*7520*/  FFMA.FTZ R11, R11, -R222, R22 ;  /* 0x800000de0b0b7223 */ /* 0x000fe40000010016 */
[----:B-1----:R-:W-:Y:S01]  /*7530*/  IMAD.MOV.U32 R4, RZ, RZ, R2 ;  /* 0x000000ffff047224 */ /* 0x002fe200078e0002 */
[----:B------:R-:W-:-:S04]  /*7540*/  IABS R2, R5 ;  /* 0x0000000500027213 */ /* 0x000fc80000000000 */
[----:B------:R1:W2:Y:S01]  /*7550*/  I2F R10, R2 ;  /* 0x00000002000a7306 */ /* 0x0002a20000201400 */
[----:B------:R-:W-:Y:S02]  /*7560*/  FSEL R45, R11, -INF , !P1 ;  /* 0xff8000000b2d7808 */ /* 0x000fe40004800000 */
[----:B------:R-:W-:Y:S02]  /*7570*/  FSEL R24, R6, -INF , !P6 ;  /* 0xff80000006187808 */ /* 0x000fe40007000000 */
[----:B------:R-:W-:Y:S01]  /*7580*/  FSEL R41, R9, -INF , !P5 ;  /* 0xff80000009297808 */ /* 0x000fe20006800000 */
[----:B-1----:R1:W4:Y:S01]  /*7590*/  LD.E R2, [R134.64+0xdc] ;  /* 0x0000dc0486027980 */ /* 0x002322000c101900 */
[C---:B------:R-:W-:Y:S02]  /*75a0*/  ISETP.GE.AND P1, PT, R0.reuse, R227, PT ;  /* 0x000000e30000720c */ /* 0x040fe40003f26270 */
[C---:B------:R-:W-:Y:S02]  /*75b0*/  ISETP.GE.AND P0, PT, R0.reuse, R226, PT ;  /* 0x000000e20000720c */ /* 0x040fe40003f06270 */
[----:B------:R-:W-:-:S02]  /*75c0*/  ISETP.GE.AND P6, PT, R0, R225, PT ;  /* 0x000000e10000720c */ /* 0x000fc40003fc6270 */
[C---:B------:R-:W-:Y:S01]  /*75d0*/  ISETP.GE.AND P5, PT, R0.reuse, R224, PT ;  /* 0x000000e00000720c */ /* 0x040fe20003fa6270 */
[----:B------:R2:W1:Y:S01]  /*75e0*/  I2F R9, R4 ;  /* 0x0000000400097306 */ /* 0x0004620000201400 */
[----:B------:R-:W-:Y:S01]  /*75f0*/  STL [R1+0x368], R3 ;  /* 0x0003680301007387 */ /* 0x000fe20000100800 */
[C---:B------:R-:W-:Y:S02]  /*7600*/  ISETP.GE.OR P1, PT, R0.reuse, R235, !P1 ;  /* 0x000000eb0000720c */ /* 0x040fe40004f26670 */
[C---:B------:R-:W-:Y:S01]  /*7610*/  ISETP.GE.OR P0, PT, R0.reuse, R234, !P0 ;  /* 0x000000ea0000720c */ /* 0x040fe20004706670 */
[----:B------:R-:W-:Y:S01]  /*7620*/  STL [R1+0x364], R241 ;  /* 0x000364f101007387 */ /* 0x000fe20000100800 */
[C---:B------:R-:W-:Y:S02]  /*7630*/  ISETP.GE.OR P6, PT, R0.reuse, R233, !P6 ;  /* 0x000000e90000720c */ /* 0x040fe400077c6670 */
[----:B------:R-:W-:Y:S01]  /*7640*/  ISETP.GE.OR P5, PT, R0, R232, !P5 ;  /* 0x000000e80000720c */ /* 0x000fe20006fa6670 */
[----:B------:R-:W-:Y:S04]  /*7650*/  STL [R1+0x360], R236 ;  /* 0x000360ec01007387 */ /* 0x000fe80000100800 */
[----:B------:R-:W-:Y:S01]  /*7660*/  STL [R1+0x35c], R216 ;  /* 0x00035cd801007387 */ /* 0x000fe20000100800 */
[----:B--2---:R-:W-:Y:S01]  /*7670*/  IMAD.IADD R4, R231, 0x1, -R0 ;  /* 0x00000001e7047824 */ /* 0x004fe200078e0a00 */
[----:B------:R-:W-:-:S02]  /*7680*/  IADD3 R0, R17, 0x71, RZ ;  /* 0x0000007111007810 */ /* 0x000fc40007ffe0ff */
[----:B------:R-:W-:Y:S02]  /*7690*/  STL [R1+0x358], R211 ;  /* 0x000358d301007387 */ /* 0x000fe40000100800 */
[----:B------:R-:W-:Y:S02]  /*76a0*/  IABS R5, R4 ;  /* 0x0000000400057213 */ /* 0x000fe40000000000 */
[----:B------:R-:W-:Y:S01]  /*76b0*/  STL.64 [R1+0x348], R214 ;  /* 0x000348d601007387 */ /* 0x000fe20000100a00 */
[----:B------:R-:W-:-:S03]  /*76c0*/  IMAD.IADD R4, R230, 0x1, -R0 ;  /* 0x00000001e6047824 */ /* 0x000fc600078e0a00 */
[----:B------:R-:W-:Y:S04]  /*76d0*/  STL.64 [R1+0x340], R212 ;  /* 0x000340d401007387 */ /* 0x000fe80000100a00 */
[----:B------:R-:W-:Y:S01]  /*76e0*/  STL [R1+0x33c], R210 ;  /* 0x00033cd201007387 */ /* 0x000fe20000100800 */
[----:B------:R-:W-:-:S03]  /*76f0*/  IABS R4, R4 ;  /* 0x0000000400047213 */ /* 0x000fc60000000000 */
[----:B------:R-:W-:Y:S01]  /*7700*/  STL [R1+0x338], R209 ;  /* 0x000338d101007387 */ /* 0x000fe20000100800 */
[----:B------:R-:W-:-:S03]  /*7710*/  IMAD.IADD R6, R228, 0x1, -R0 ;  /* 0x00000001e4067824 */ /* 0x000fc600078e0a00 */
[----:B------:R-:W-:Y:S04]  /*7720*/  STL [R1+0x334], R208 ;  /* 0x000334d001007387 */ /* 0x000fe80000100800 */
[----:B------:R-:W-:Y:S01]  /*7730*/  STL [R1+0x330], R207 ;  /* 0x000330cf01007387 */ /* 0x000fe20000100800 */
[----:B------:R-:W-:-:S03]  /*7740*/  FSEL R44, R13, -INF , !P4 ;  /* 0xff8000000d2c7808 */ /* 0x000fc60006000000 */
[----:B------:R-:W-:Y:S01]  /*7750*/  STL [R1+0x32c], R204 ;  /* 0x00032ccc01007387 */ /* 0x000fe20000100800 */
[----:B------:R2:W1:Y:S03]  /*7760*/  I2F R13, R5 ;  /* 0x00000005000d7306 */ /* 0x0004660000201400 */
[----:B------:R1:W-:Y:S04]  /*7770*/  STL.64 [R1+0x350], R134 ;  /* 0x0003508601007387 */ /* 0x0003e80000100a00 */
[----:B------:R-:W-:Y:S01]  /*7780*/  STL [R1+0x36c], R230 ;  /* 0x00036ce601007387 */ /* 0x000fe20000100800 */
[----:B------:R-:W-:-:S03]  /*7790*/  FFMA.FTZ R8, R8, -R222, R247 ;  /* 0x800000de08087223 */ /* 0x000fc600000100f7 */
[----:B------:R-:W-:Y:S01]  /*77a0*/  STL [R1+0x370], R228 ;  /* 0x000370e401007387 */ /* 0x000fe20000100800 */
[----:B---3--:R-:W-:-:S03]  /*77b0*/  FFMA.FTZ R7, R7, -R222, R196 ;  /* 0x800000de07077223 */ /* 0x008fc600000100c4 */
[----:B------:R-:W-:Y:S01]  /*77c0*/  STL [R1+0x374], R229 ;  /* 0x000374e501007387 */ /* 0x000fe20000100800 */
[----:B--2---:R-:W-:Y:S01]  /*77d0*/  IMAD.MOV.U32 R5, RZ, RZ, R4 ;  /* 0x000000ffff057224 */ /* 0x004fe200078e0004 */
[----:B------:R-:W-:Y:S02]  /*77e0*/  IABS R4, R6 ;  /* 0x0000000600047213 */ /* 0x000fe40000000000 */
[----:B------:R-:W-:Y:S01]  /*77f0*/  STL [R1+0x378], R231 ;  /* 0x000378e701007387 */ /* 0x000fe20000100800 */
[----:B------:R-:W-:-:S03]  /*7800*/  IMAD.IADD R6, R229, 0x1, -R0 ;  /* 0x00000001e5067824 */ /* 0x000fc600078e0a00 */
[----:B------:R-:W-:Y:S01]  /*7810*/  STL [R1+0x37c], R227 ;  /* 0x00037ce301007387 */ /* 0x000fe20000100800 */
[----:B------:R2:W3:Y:S03]  /*7820*/  I2F R11, R5 ;  /* 0x00000005000b7306 */ /* 0x0004e60000201400 */
[----:B------:R-:W-:Y:S01]  /*7830*/  STL [R1+0x380], R227 ;  /* 0x000380e301007387 */ /* 0x000fe20000100800 */
[----:B------:R-:W-:-:S03]  /*7840*/  FSEL R49, R12, -INF , !P3 ;  /* 0xff8000000c317808 */ /* 0x000fc60005800000 */
[----:B------:R-:W-:Y:S01]  /*7850*/  STL [R1+0x384], R227 ;  /* 0x000384e301007387 */ /* 0x000fe20000100800 */
[----:B------:R-:W-:-:S03]  /*7860*/  FSEL R26, R8, -INF , !P2 ;  /* 0xff800000081a7808 */ /* 0x000fc60005000000 */
[----:B-1----:R-:W4:Y:S01]  /*7870*/  LDL.64 R134, [R1+0x90] ;  /* 0x0000900001867983 */ /* 0x002f220000100a00 */
[----:B------:R-:W-:Y:S02]  /*7880*/  FSEL R21, R7, -INF , !P1 ;  /* 0xff80000007157808 */ /* 0x000fe40004800000 */
[C---:B------:R-:W-:Y:S01]  /*7890*/  ISETP.GE.AND P4, PT, R0.reuse, R227, PT ;  /* 0x000000e30000720c */ /* 0x040fe20003f86270 */
[----:B--2---:R-:W-:Y:S01]  /*78a0*/  IMAD.MOV.U32 R5, RZ, RZ, R4 ;  /* 0x000000ffff057224 */ /* 0x004fe200078e0004 */
[C---:B------:R-:W-:Y:S02]  /*78b0*/  ISETP.GE.AND P3, PT, R0.reuse, R226, PT ;  /* 0x000000e20000720c */ /* 0x040fe40003f66270 */
[C---:B------:R-:W-:Y:S02]  /*78c0*/  ISETP.GE.AND P2, PT, R0.reuse, R225, PT ;  /* 0x000000e10000720c */ /* 0x040fe40003f46270 */
[C---:B------:R-:W-:Y:S02]  /*78d0*/  ISETP.GE.AND P1, PT, R0.reuse, R224, PT ;  /* 0x000000e00000720c */ /* 0x040fe40003f26270 */
[----:B------:R-:W-:Y:S01]  /*78e0*/  IABS R4, R6 ;  /* 0x0000000600047213 */ /* 0x000fe20000000000 */
[----:B------:R1:W2:Y:S01]  /*78f0*/  I2F R12, R5 ;  /* 0x00000005000c7306 */ /* 0x0002a20000201400 */
[----:B------:R-:W-:-:S02]  /*7900*/  ISETP.GE.OR P4, PT, R0, R235, !P4 ;  /* 0x000000eb0000720c */ /* 0x000fc40006786670 */
[C---:B------:R-:W-:Y:S02]  /*7910*/  ISETP.GE.OR P3, PT, R0.reuse, R234, !P3 ;  /* 0x000000ea0000720c */ /* 0x040fe40005f66670 */
[C---:B------:R-:W-:Y:S02]  /*7920*/  ISETP.GE.OR P2, PT, R0.reuse, R233, !P2 ;  /* 0x000000e90000720c */ /* 0x040fe40005746670 */
[----:B------:R-:W-:Y:S01]  /*7930*/  ISETP.GE.OR P1, PT, R0, R232, !P1 ;  /* 0x000000e80000720c */ /* 0x000fe20004f26670 */
[----:B-1----:R-:W-:Y:S02]  /*7940*/  IMAD.IADD R5, R231, 0x1, -R0 ;  /* 0x00000001e7057824 */ /* 0x002fe400078e0a00 */
[----:B------:R-:W-:Y:S01]  /*7950*/  IMAD.MOV.U32 R0, RZ, RZ, R4 ;  /* 0x000000ffff007224 */ /* 0x000fe200078e0004 */
[----:B------:R-:W-:Y:S02]  /*7960*/  IADD3 R4, R17, 0x78, RZ ;  /* 0x0000007811047810 */ /* 0x000fe40007ffe0ff */
[----:B------:R-:W-:Y:S01]  /*7970*/  IABS R5, R5 ;  /* 0x0000000500057213 */ /* 0x000fe20000000000 */
[----:B------:R1:W1:Y:S02]  /*7980*/  I2F R15, R0 ;  /* 0x00000000000f7306 */ /* 0x0002640000201400 */
[----:B------:R-:W-:-:S02]  /*7990*/  IMAD.IADD R7, R228, 0x1, -R4 ;  /* 0x00000001e4077824 */ /* 0x000fc400078e0a04 */
[----:B------:R-:W-:Y:S02]  /*79a0*/  IMAD.MOV.U32 R6, RZ, RZ, R5 ;  /* 0x000000ffff067224 */ /* 0x000fe400078e0005 */
[----:B-1----:R-:W-:Y:S02]  /*79b0*/  IMAD.IADD R0, R230, 0x1, -R4 ;  /* 0x00000001e6007824 */ /* 0x002fe400078e0a04 */
[----:B------:R1:W1:Y:S03]  /*79c0*/  I2F R18, R6 ;  /* 0x0000000600127306 */ /* 0x0002660000201400 */
[----:B------:R-:W-:Y:S01]  /*79d0*/  IABS R5, R0 ;  /* 0x0000000000057213 */ /* 0x000fe20000000000 */
[-C--:B------:R-:W-:Y:S01]  /*79e0*/  FFMA.FTZ R8, R10, -R222.reuse, R223 ;  /* 0x800000de0a087223 */ /* 0x080fe200000100df */
[----:B------:R-:W-:Y:S01]  /*79f0*/  IADD3 R0, R17, 0x79, RZ ;  /* 0x0000007911007810 */ /* 0x000fe20007ffe0ff */
[----:B------:R-:W-:-:S02]  /*7a00*/  FFMA.FTZ R9, R9, -R222, R198 ;  /* 0x800000de09097223 */ /* 0x000fc400000100c6 */
[-C--:B------:R-:W-:Y:S02]  /*7a10*/  FFMA.FTZ R10, R13, -R222.reuse, R221 ;  /* 0x800000de0d0a7223 */ /* 0x080fe400000100dd */
[----:B---3--:R-:W-:Y:S02]  /*7a20*/  FFMA.FTZ R11, R11, -R222, R197 ;  /* 0x800000de0b0b7223 */ /* 0x008fe400000100c5 */
[----:B-1----:R-:W-:Y:S01]  /*7a30*/  IMAD.MOV.U32 R6, RZ, RZ, R5 ;  /* 0x000000ffff067224 */ /* 0x002fe200078e0005 */
[----:B------:R-:W-:-:S03]  /*7a40*/  IABS R5, R7 ;  /* 0x0000000700057213 */ /* 0x000fc60000000000 */
[----:B------:R1:W3:Y:S01]  /*7a50*/  I2F R17, R6 ;  /* 0x0000000600117306 */ /* 0x0002e20000201400 */
[----:B------:R-:W-:Y:S01]  /*7a60*/  IMAD.MOV.U32 R221, RZ, RZ, R19 ;  /* 0x000000ffffdd7224 */ /* 0x000fe200078e0013 */
[----:B------:R-:W-:Y:S01]  /*7a70*/  FSEL R33, R9, -INF , !P0 ;  /* 0xff80000009217808 */ /* 0x000fe20004000000 */
[----:B------:R-:W-:Y:S01]  /*7a80*/  IMAD.IADD R7, R229, 0x1, -R4 ;  /* 0x00000001e5077824 */ /* 0x000fe200078e0a04 */
[----:B------:R-:W-:Y:S02]  /*7a90*/  FSEL R35, R8, -INF , !P6 ;  /* 0xff80000008237808 */ /* 0x000fe40007000000 */
[----:B------:R-:W-:Y:S02]  /*7aa0*/  FSEL R20, R10, -INF , !P5 ;  /* 0xff8000000a147808 */ /* 0x000fe40006800000 */
[----:B------:R-:W-:Y:S02]  /*7ab0*/  FSEL R19, R11, -INF , !P4 ;  /* 0xff8000000b137808 */ /* 0x000fe40006000000 */
[C---:B------:R-:W-:Y:S01]  /*7ac0*/  ISETP.GE.AND P0, PT, R4.reuse, R227, PT ;  /* 0x000000e30400720c */ /* 0x040fe20003f06270 */
[----:B-1----:R-:W-:Y:S01]  /*7ad0*/  IMAD.MOV.U32 R6, RZ, RZ, R5 ;  /* 0x000000ffff067224 */ /* 0x002fe200078e0005 */
[----:B------:R-:W-:-:S02]  /*7ae0*/  ISETP.GE.AND P6, PT, R4, R226, PT ;  /* 0x000000e20400720c */ /* 0x000fc40003fc6270 */
[C---:B------:R-:W-:Y:S01]  /*7af0*/  ISETP.GE.AND P5, PT, R4.reuse, R225, PT ;  /* 0x000000e10400720c */ /* 0x040fe20003fa6270 */
[----:B------:R1:W-:Y:S01]  /*7b00*/  I2F R16, R6 ;  /* 0x0000000600107306 */ /* 0x0003e20000201400 */
[C---:B------:R-:W-:Y:S02]  /*7b10*/  ISETP.GE.AND P4, PT, R4.reuse, R224, PT ;  /* 0x000000e00400720c */ /* 0x040fe40003f86270 */
[C---:B------:R-:W-:Y:S02]  /*7b20*/  ISETP.GE.OR P0, PT, R4.reuse, R235, !P0 ;  /* 0x000000eb0400720c */ /* 0x040fe40004706670 */
[C---:B------:R-:W-:Y:S02]  /*7b30*/  ISETP.GE.OR P6, PT, R4.reuse, R234, !P6 ;  /* 0x000000ea0400720c */ /* 0x040fe400077c6670 */
[C---:B------:R-:W-:Y:S02]  /*7b40*/  ISETP.GE.OR P5, PT, R4.reuse, R233, !P5 ;  /* 0x000000e90400720c */ /* 0x040fe40006fa6670 */
[----:B------:R-:W-:-:S02]  /*7b50*/  ISETP.GE.OR P4, PT, R4, R232, !P4 ;  /* 0x000000e80400720c */ /* 0x000fc40006786670 */
[----:B------:R-:W-:Y:S01]  /*7b60*/  IABS R5, R7 ;  /* 0x0000000700057213 */ /* 0x000fe20000000000 */
[----:B-1----:R-:W-:Y:S02]  /*7b70*/  IMAD.IADD R6, R231, 0x1, -R4 ;  /* 0x00000001e7067824 */ /* 0x002fe400078e0a04 */
[----:B------:R-:W-:-:S03]  /*7b80*/  IMAD.IADD R4, R230, 0x1, -R0 ;  /* 0x00000001e6047824 */ /* 0x000fc600078e0a00 */
[----:B------:R-:W-:Y:S01]  /*7b90*/  IABS R6, R6 ;  /* 0x0000000600067213 */ /* 0x000fe20000000000 */
[----:B------:R1:W-:Y:S01]  /*7ba0*/  I2F R14, R5 ;  /* 0x00000005000e7306 */ /* 0x0003e20000201400 */
[----:B------:R-:W-:Y:S01]  /*7bb0*/  IABS R4, R4 ;  /* 0x0000000400047213 */ /* 0x000fe20000000000 */
[----:B--2---:R-:W-:Y:S02]  /*7bc0*/  FFMA.FTZ R8, R12, -R222, R199 ;  /* 0x800000de0c087223 */ /* 0x004fe400000100c7 */
[----:B-1----:R-:W-:Y:S02]  /*7bd0*/  IMAD.MOV.U32 R5, RZ, RZ, R6 ;  /* 0x000000ffff057224 */ /* 0x002fe400078e0006 */
[----:B------:R-:W-:Y:S02]  /*7be0*/  IMAD.IADD R6, R228, 0x1, -R0 ;  /* 0x00000001e4067824 */ /* 0x000fe400078e0a00 */
[----:B------:R1:W2:Y:S02]  /*7bf0*/  I2F R13, R5 ;  /* 0x00000005000d7306 */ /* 0x0002a40000201400 */
[----:B-1----:R-:W-:Y:S01]  /*7c00*/  IMAD.MOV.U32 R5, RZ, RZ, R4 ;  /* 0x000000ffff057224 */ /* 0x002fe200078e0004 */
[----:B------:R-:W-:Y:S01]  /*7c10*/  IABS R4, R6 ;  /* 0x0000000600047213 */ /* 0x000fe20000000000 */
[----:B------:R-:W-:-:S04]  /*7c20*/  IMAD.IADD R6, R229, 0x1, -R0 ;  /* 0x00000001e5067824 */ /* 0x000fc800078e0a00 */
[----:B------:R1:W-:Y:S01]  /*7c30*/  I2F R12, R5 ;  /* 0x00000005000c7306 */ /* 0x0003e20000201400 */
[-C--:B------:R-:W-:Y:S02]  /*7c40*/  FFMA.FTZ R10, R15, -R222.reuse, R221 ;  /* 0x800000de0f0a7223 */ /* 0x080fe400000100dd */
[----:B------:R-:W-:Y:S02]  /*7c50*/  FFMA.FTZ R7, R18, -R222, R220 ;  /* 0x800000de12077223 */ /* 0x000fe400000100dc */
[----:B-1----:R-:W-:Y:S01]  /*7c60*/  IMAD.MOV.U32 R5, RZ, RZ, R4 ;  /* 0x000000ffff057224 */ /* 0x002fe200078e0004 */
[----:B------:R-:W-:-:S03]  /*7c70*/  IABS R4, R6 ;  /* 0x0000000600047213 */ /* 0x000fc60000000000 */
[----:B------:R1:W1:Y:S01]  /*7c80*/  I2F R11, R5 ;  /* 0x00000005000b7306 */ /* 0x0002620000201400 */
[----:B------:R-:W-:Y:S01]  /*7c90*/  IMAD.IADD R6, R231, 0x1, -R0 ;  /* 0x00000001e7067824 */ /* 0x000fe200078e0a00 */
[----:B------:R-:W-:Y:S02]  /*7ca0*/  FSEL R25, R8, -INF , !P3 ;  /* 0xff80000008197808 */ /* 0x000fe40005800000 */
[----:B------:R-:W-:Y:S02]  /*7cb0*/  FSEL R27, R10, -INF , !P2 ;  /* 0xff8000000a1b7808 */ /* 0x000fe40005000000 */
[----:B------:R-:W-:Y:S01]  /*7cc0*/  FSEL R18, R7, -INF , !P1 ;  /* 0xff80000007127808 */ /* 0x000fe20004800000 */
[----:B-1----:R-:W-:-:S04]  /*7cd0*/  IMAD.MOV.U32 R5, RZ, RZ, R4 ;  /* 0x000000ffff057224 */ /* 0x002fc800078e0004 */
[----:B------:R3:W-:Y:S01]  /*7ce0*/  I2F R9, R5 ;  /* 0x0000000500097306 */ /* 0x0007e20000201400 */
[C---:B------:R-:W-:Y:S02]  /*7cf0*/  ISETP.GE.AND P3, PT, R0.reuse, R227, PT ;  /* 0x000000e30000720c */ /* 0x040fe40003f66270 */
[C---:B------:R-:W-:Y:S02]  /*7d00*/  ISETP.GE.AND P2, PT, R0.reuse, R226, PT ;  /* 0x000000e20000720c */ /* 0x040fe40003f46270 */
[----:B------:R-:W-:Y:S01]  /*7d10*/  ISETP.GE.AND P1, PT, R0, R225, PT ;  /* 0x000000e10000720c */ /* 0x000fe20003f26270 */
[----:B---3--:R-:W-:-:S05]  /*7d20*/  FFMA.FTZ R5, R17, -R222, R192 ;  /* 0x800000de11057223 */ /* 0x008fca00000100c0 */
[----:B------:R-:W-:Y:S02]  /*7d30*/  FSEL R17, R5, -INF , !P0 ;  /* 0xff80000005117808 */ /* 0x000fe40004000000 */
[C---:B------:R-:W-:Y:S02]  /*7d40*/  ISETP.GE.AND P0, PT, R0.reuse, R224, PT ;  /* 0x000000e00000720c */ /* 0x040fe40003f06270 */
[----:B------:R-:W-:Y:S02]  /*7d50*/  IABS R4, R6 ;  /* 0x0000000600047213 */ /* 0x000fe40000000000 */
[C---:B------:R-:W-:Y:S02]  /*7d60*/  ISETP.GE.OR P3, PT, R0.reuse, R235, !P3 ;  /* 0x000000eb0000720c */ /* 0x040fe40005f66670 */
[C---:B------:R-:W-:Y:S02]  /*7d70*/  ISETP.GE.OR P2, PT, R0.reuse, R234, !P2 ;  /* 0x000000ea0000720c */ /* 0x040fe40005746670 */
[----:B------:R-:W-:-:S02]  /*7d80*/  ISETP.GE.OR P1, PT, R0, R233, !P1 ;  /* 0x000000e90000720c */ /* 0x000fc40004f26670 */
[----:B------:R-:W-:Y:S01]  /*7d90*/  ISETP.GE.OR P0, PT, R0, R232, !P0 ;  /* 0x000000e80000720c */ /* 0x000fe20004706670 */
[-C--:B--2---:R-:W-:Y:S01]  /*7da0*/  FFMA.FTZ R0, R13, -R222.reuse, R186 ;  /* 0x800000de0d007223 */ /* 0x084fe200000100ba */
[----:B------:R1:W2:Y:S01]  /*7db0*/  I2F R8, R4 ;  /* 0x0000000400087306 */ /* 0x0002a20000201400 */
[----:B------:R-:W-:Y:S01]  /*7dc0*/  FFMA.FTZ R6, R11, -R222, R195 ;  /* 0x800000de0b067223 */ /* 0x000fe200000100c3 */
[----:B------:R-:W-:Y:S02]  /*7dd0*/  FMNMX.FTZ R39, R28, R147, !PT ;  /* 0x000000931c277209 */ /* 0x000fe40007810000 */
[----:B------:R-:W-:Y:S02]  /*7de0*/  FSEL R11, R0, -INF , !P4 ;  /* 0xff800000000b7808 */ /* 0x000fe40006000000 */
[----:B------:R-:W-:Y:S02]  /*7df0*/  FMNMX.FTZ R0, R141, R140, !PT ;  /* 0x0000008c8d007209 */ /* 0x000fe40007810000 */
[----:B------:R-:W-:-:S02]  /*7e00*/  FSEL R15, R6, -INF , !P2 ;  /* 0xff800000060f7808 */ /* 0x000fc40005000000 */
[----:B------:R-:W-:Y:S01]  /*7e10*/  FMNMX.FTZ R39, R145, R39, !PT ;  /* 0x0000002791277209 */ /* 0x000fe20007810000 */
[----:B-1----:R-:W-:Y:S01]  /*7e20*/  FFMA.FTZ R4, R14, -R222, R187 ;  /* 0x800000de0e047223 */ /* 0x002fe200000100bb */
[----:B------:R-:W-:-:S04]  /*7e30*/  FMNMX.FTZ R6, R144, R142, !PT ;  /* 0x0000008e90067209 */ /* 0x000fc80007810000 */
[----:B------:R-:W-:Y:S02]  /*7e40*/  FSEL R23, R4, -INF , !P5 ;  /* 0xff80000004177808 */ /* 0x000fe40006800000 */
        /* <DEDUP_REMOVED lines=104> */
[----:B------:R-:W-:Y:S01]  /*84d0*/  FMNMX.FTZ R4, R21, R4, !PT ;  /* 0x0000000415047209 */ /* 0x000fe20007810000 */
[-C--:B------:R-:W-:Y:S01]  /*84e0*/  FFMA.FTZ R5, R16, -R222.reuse, R194 ;  /* 0x800000de10057223 */ /* 0x080fe200000100c2 */
[----:B------:R-:W-:Y:S01]  /*84f0*/  FMNMX.FTZ R39, R18, R39, !PT ;  /* 0x0000002712277209 */ /* 0x000fe20007810000 */
[----:B--2---:R-:W-:Y:S01]  /*8500*/  FFMA.FTZ R8, R8, -R222, R184 ;  /* 0x800000de08087223 */ /* 0x004fe200000100b8 */
[----:B------:R-:W-:Y:S01]  /*8510*/  FMNMX.FTZ R0, R49, R0, !PT ;  /* 0x0000000031007209 */ /* 0x000fe20007810000 */
[----:B------:R-:W-:Y:S01]  /*8520*/  FFMA.FTZ R7, R12, -R222, R193 ;  /* 0x800000de0c077223 */ /* 0x000fe200000100c1 */
[----:B------:R-:W-:-:S02]  /*8530*/  FMNMX.FTZ R6, R33, R6, !PT ;  /* 0x0000000621067209 */ /* 0x000fc40007810000 */
[----:B------:R-:W-:Y:S01]  /*8540*/  FMNMX.FTZ R4, R19, R4, !PT ;  /* 0x0000000413047209 */ /* 0x000fe20007810000 */
[----:B------:R-:W-:Y:S01]  /*8550*/  FFMA.FTZ R13, R9, -R222, R185 ;  /* 0x800000de090d7223 */ /* 0x000fe200000100b9 */
[----:B------:R-:W-:Y:S02]  /*8560*/  FSEL R22, R5, -INF , !P6 ;  /* 0xff80000005167808 */ /* 0x000fe40007000000 */
[----:B------:R-:W-:Y:S02]  /*8570*/  FSEL R9, R8, -INF , !P0 ;  /* 0xff80000008097808 */ /* 0x000fe40004000000 */
[----:B------:R-:W-:Y:S02]  /*8580*/  FMNMX.FTZ R39, R11, R39, !PT ;  /* 0x000000270b277209 */ /* 0x000fe40007810000 */
[----:B------:R-:W-:Y:S02]  /*8590*/  FMNMX.FTZ R0, R35, R0, !PT ;  /* 0x0000000023007209 */ /* 0x000fe40007810000 */
[----:B------:R-:W-:-:S02]  /*85a0*/  FMNMX.FTZ R6, R25, R6, !PT ;  /* 0x0000000619067209 */ /* 0x000fc40007810000 */
[----:B------:R-:W-:Y:S02]  /*85b0*/  FSEL R14, R7, -INF , !P3 ;  /* 0xff800000070e7808 */ /* 0x000fe40005800000 */
        /* <DEDUP_REMOVED lines=8> */
[----:B------:R-:W2:Y:S01]  /*8640*/  SHFL.BFLY PT, R6, R4, 0x2, 0x1f ;  /* 0x0c401f0004067f89 */ /* 0x000ea200000e0000 */
[----:B------:R-:W-:-:S03]  /*8650*/  FSEL R13, R13, -INF , !P1 ;  /* 0xff8000000d0d7808 */ /* 0x000fc60004800000 */
[----:B------:R-:W3:Y:S01]  /*8660*/  SHFL.BFLY PT, R37, R0, 0x2, 0x1f ;  /* 0x0c401f0000257f89 */ /* 0x000ee200000e0000 */
[----:B------:R-:W-:-:S05]  /*8670*/  FMNMX.FTZ R5, R13, R5, !PT ;  /* 0x000000050d057209 */ /* 0x000fca0007810000 */
[----:B------:R-:W4:Y:S01]  /*8680*/  SHFL.BFLY PT, R8, R5, 0x2, 0x1f ;  /* 0x0c401f0005087f89 */ /* 0x000f2200000e0000 */
[----:B-1----:R-:W-:Y:S02]  /*8690*/  FMNMX.FTZ R39, R39, R7, !PT ;  /* 0x0000000727277209 */ /* 0x002fe40007810000 */
[----:B--2---:R-:W-:-:S03]  /*86a0*/  FMNMX.FTZ R4, R4, R6, !PT ;  /* 0x0000000604047209 */ /* 0x004fc60007810000 */
[----:B------:R-:W1:Y:S01]  /*86b0*/  SHFL.BFLY PT, R6, R39, 0x1, 0x1f ;  /* 0x0c201f0027067f89 */ /* 0x000e6200000e0000 */
[----:B---3--:R-:W-:-:S03]  /*86c0*/  FMNMX.FTZ R37, R0, R37, !PT ;  /* 0x0000002500257209 */ /* 0x008fc60007810000 */
[----:B------:R-:W2:Y:S01]  /*86d0*/  SHFL.BFLY PT, R38, R4, 0x1, 0x1f ;  /* 0x0c201f0004267f89 */ /* 0x000ea200000e0000 */
[----:B----4-:R-:W-:-:S03]  /*86e0*/  FMNMX.FTZ R5, R5, R8, !PT ;  /* 0x0000000805057209 */ /* 0x010fc60007810000 */
        /* <DEDUP_REMOVED lines=8> */
[----:B---3--:R-:W-:Y:S02]  /*8770*/  FMNMX.FTZ R37, R37, R7, !PT ;  /* 0x0000000725257209 */ /* 0x008fe40007810000 */
[----:B------:R-:W-:Y:S02]  /*8780*/  FSEL R4, R4, RZ, P0 ;  /* 0x000000ff04047208 */ /* 0x000fe40000000000 */
[----:B----4-:R-:W-:Y:S01]  /*8790*/  FMNMX.FTZ R36, R5, R36, !PT ;  /* 0x0000002405247209 */ /* 0x010fe20007810000 */
[----:B------:R-:W-:Y:S01]  /*87a0*/  FMUL.FTZ R5, R2, R37 ;  /* 0x0000002502057220 */ /* 0x000fe20000410000 */
[----:B------:R-:W-:-:S02]  /*87b0*/  FSEL R6, R6, RZ, P1 ;  /* 0x000000ff06067208 */ /* 0x000fc40000800000 */
[----:B------:R-:W-:Y:S01]  /*87c0*/  FSETP.NEU.FTZ.AND P0, PT, R37, -INF , PT ;  /* 0xff8000002500780b */ /* 0x000fe20003f1d000 */
[-C--:B------:R-:W-:Y:S02]  /*87d0*/  FFMA.FTZ R241, R9, R2.reuse, -R4 ;  /* 0x0000000209f17223 */ /* 0x080fe40000010804 */
[-CC-:B------:R-:W-:Y:S01]  /*87e0*/  FFMA.FTZ R9, R141, R2.reuse, -R6.reuse ;  /* 0x000000028d097223 */ /* 0x180fe20000010806 */
[----:B------:R-:W-:Y:S01]  /*87f0*/  FSEL R5, R5, RZ, P0 ;  /* 0x000000ff05057208 */ /* 0x000fe20000000000 */
[-C--:B------:R-:W-:Y:S02]  /*8800*/  FFMA.FTZ R8, R140, R2.reuse, -R6 ;  /* 0x000000028c087223 */ /* 0x080fe40000010806 */
[----:B------:R-:W-:Y:S02]  /*8810*/  IMAD R0, R175, 0x20, R174 ;  /* 0x00000020af007824 */ /* 0x000fe400078e02ae */
[-CC-:B------:R-:W-:Y:S02]  /*8820*/  FFMA.FTZ R10, R28, R2.reuse, -R4.reuse ;  /* 0x000000021c0a7223 */ /* 0x180fe40000010804 */
[----:B------:R-:W-:-:S02]  /*8830*/  FFMA.FTZ R187, R74, R2, -R4 ;  /* 0x000000024abb7223 */ /* 0x000fc40000010804 */
[-C--:B------:R-:W-:Y:S02]  /*8840*/  FFMA.FTZ R7, R147, R2.reuse, -R4 ;  /* 0x0000000293077223 */ /* 0x080fe40000010804 */
[-C--:B------:R-:W-:Y:S01]  /*8850*/  FFMA.FTZ R74, R82, R2.reuse, -R6 ;  /* 0x00000002524a7223 */ /* 0x080fe20000010806 */
[----:B------:R-:W-:Y:S01]  /*8860*/  MUFU.EX2 R9, R9 ;  /* 0x0000000900097308 */ /* 0x000fe20000000800 */
[-CC-:B------:R-:W-:Y:S02]  /*8870*/  FFMA.FTZ R185, R94, R2.reuse, -R4.reuse ;  /* 0x000000025eb97223 */ /* 0x180fe40000010804 */
[-CC-:B------:R-:W-:Y:S02]  /*8880*/  FFMA.FTZ R198, R66, R2.reuse, -R4.reuse ;  /* 0x0000000242c67223 */ /* 0x180fe40000010804 */
[-CC-:B------:R-:W-:Y:S02]  /*8890*/  FFMA.FTZ R199, R65, R2.reuse, -R4.reuse ;  /* 0x0000000241c77223 */ /* 0x180fe40000010804 */
[-CC-:B------:R-:W-:Y:S01]  /*88a0*/  FFMA.FTZ R223, R42, R2.reuse, -R4.reuse ;  /* 0x000000022adf7223 */ /* 0x180fe20000010804 */
[----:B------:R-:W1:Y:S01]  /*88b0*/  MUFU.EX2 R8, R8 ;  /* 0x0000000800087308 */ /* 0x000e620000000800 */
[----:B------:R-:W-:-:S02]  /*88c0*/  FFMA.FTZ R251, R34, R2, -R4 ;  /* 0x0000000222fb7223 */ /* 0x000fc40000010804 */
[-C--:B------:R-:W-:Y:S02]  /*88d0*/  FFMA.FTZ R204, R11, R2.reuse, -R4 ;  /* 0x000000020bcc7223 */ /* 0x080fe40000010804 */
        /* <DEDUP_REMOVED lines=29> */
[----:B------:R-:W-:Y:S01]  /*8ab0*/  FFMA.FTZ R79, R83, R2, -R5 ;  /* 0x00000002534f7223 */ /* 0x000fe20000010805 */
[----:B------:R-:W-:Y:S01]  /*8ac0*/  FSETP.NEU.FTZ.AND P1, PT, R36, -INF , PT ;  /* 0xff8000002400780b */ /* 0x000fe20003f3d000 */
[----:B------:R-:W-:Y:S02]  /*8ad0*/  IMAD.IADD R0, R173, 0x1, R0 ;  /* 0x00000001ad007824 */ /* 0x000fe400078e0200 */
[----:B------:R-:W-:Y:S02]  /*8ae0*/  FMUL.FTZ R4, R2, R36 ;  /* 0x0000002402047220 */ /* 0x000fe40000410000 */
        /* <DEDUP_REMOVED lines=13> */
[-CC-:B------:R-:W-:Y:S01]  /*8bc0*/  FFMA.FTZ R83, R80, R2.reuse, -R5.reuse ;  /* 0x0000000250537223 */ /* 0x180fe20000010805 */
[----:B------:R-:W-:Y:S01]  /*8bd0*/  MUFU.EX2 R10, R10 ;  /* 0x0000000a000a7308 */ /* 0x000fe20000000800 */
        /* <DEDUP_REMOVED lines=29> */
[----:B------:R-:W2:Y:S01]  /*8db0*/  MUFU.EX2 R5, R7 ;  /* 0x0000000700057308 */ /* 0x000ea20000000800 */
[----:B------:R-:W-:-:S07]  /*8dc0*/  FSEL R4, R4, RZ, P1 ;  /* 0x000000ff04047208 */ /* 0x000fce0000800000 */
[----:B------:R-:W3:Y:S01]  /*8dd0*/  MUFU.EX2 R7, R11 ;  /* 0x0000000b00077308 */ /* 0x000ee20000000800 */
[-C--:B------:R-:W-:Y:S02]  /*8de0*/  FFMA.FTZ R250, R35, R2.reuse, -R4 ;  /* 0x0000000223fa7223 */ /* 0x080fe40000010804 */
[----:B------:R-:W-:Y:S02]  /*8df0*/  IMAD.SHL.U32 R35, R172, 0x4, RZ ;  /* 0x00000004ac237824 */ /* 0x000fe400078e00ff */
        /* <DEDUP_REMOVED lines=41> */
[----:B------:R-:W-:Y:S01]  /*9090*/  LOP3.LUT R2, R135, R35, RZ, 0x3c, !PT ;  /* 0x0000002387027212 */ /* 0x000fe200078e3cff */
[----:B-1----:R-:W-:Y:S02]  /*90a0*/  FADD.FTZ R4, R9, R8 ;  /* 0x0000000809047221 */ /* 0x002fe40000010000 */
[----:B------:R-:W-:Y:S01]  /*90b0*/  IMAD.WIDE.U32 R170, R242, -0x2daee0ad, RZ ;  /* 0xd2511f53f2aa7825 */ /* 0x000fe200078e00ff */
[----:B------:R-:W-:Y:S01]  /*90c0*/  LOP3.LUT R216, R134, R205, RZ, 0x3c, !PT ;  /* 0x000000cd86d87212 */ /* 0x000fe200078e3cff */
[----:B------:R-:W1:Y:S02]  /*90d0*/  MUFU.EX2 R6, R12 ;  /* 0x0000000c00067308 */ /* 0x000e640000000800 */
[----:B------:R-:W-:Y:S01]  /*90e0*/  IMAD.WIDE.U32 R212, R240, -0x326172a9, RZ ;  /* 0xcd9e8d57f0d47825 */ /* 0x000fe200078e00ff */
[----:B--2---:R-:W-:-:S03]  /*90f0*/  F2FP.PACK_AB R49, R5, R10 ;  /* 0x0000000a0531723e */ /* 0x004fc600000000ff */
[----:B------:R-:W-:Y:S02]  /*9100*/  FADD.FTZ R25, R10, R5 ;  /* 0x000000050a197221 */ /* 0x000fe40000010000 */
[----:B---3--:R-:W-:Y:S01]  /*9110*/  FADD.FTZ R5, R7, R4 ;  /* 0x0000000407057221 */ /* 0x008fe20000010000 */
[----:B------:R-:W-:Y:S02]  /*9120*/  LOP3.LUT R4, R2, R171, RZ, 0x3c, !PT ;  /* 0x000000ab02047212 */ /* 0x000fe400078e3cff */
[----:B------:R-:W-:Y:S02]  /*9130*/  LOP3.LUT R2, R216, R213, RZ, 0x3c, !PT ;  /* 0x000000d5d8027212 */ /* 0x000fe400078e3cff */
[----:B------:R-:W-:Y:S01]  /*9140*/  IADD3 R240, R134, -0x61c88647, RZ ;  /* 0x9e3779b986f07810 */ /* 0x000fe20007ffe0ff */
[----:B------:R-:W-:Y:S01]  /*9150*/  IMAD.WIDE.U32 R50, R4, -0x326172a9, RZ ;  /* 0xcd9e8d5704327825 */ /* 0x000fe200078e00ff */
[----:B------:R-:W-:-:S03]  /*9160*/  IADD3 R211, R135, -0x4498517b, RZ ;  /* 0xbb67ae8587d37810 */ /* 0x000fc60007ffe0ff */
[----:B------:R-:W-:Y:S01]  /*9170*/  IMAD.WIDE.U32 R174, R2, -0x2daee0ad, RZ ;  /* 0xd2511f5302ae7825 */ /* 0x000fe200078e00ff */
[----:B------:R-:W-:-:S04]  /*9180*/  LOP3.LUT R4, R51, R240, R212, 0x96, !PT ;  /* 0x000000f033047212 */ /* 0x000fc800078e96d4 */
[----:B------:R-:W-:Y:S01]  /*9190*/  LOP3.LUT R2, R175, R211, R170, 0x96, !PT ;  /* 0x000000d3af027212 */ /* 0x000fe200078e96aa */
[----:B-1----:R-:W-:Y:S01]  /*91a0*/  FADD.FTZ R15, R6, R5 ;  /* 0x00000005060f7221 */ /* 0x002fe20000010000 */
[----:B------:R-:W-:Y:S01]  /*91b0*/  IADD3 R242, R135, 0x76cf5d0a, RZ ;  /* 0x76cf5d0a87f27810 */ /* 0x000fe20007ffe0ff */
[----:B------:R-:W-:Y:S01]  /*91c0*/  IMAD.WIDE.U32 R4, R4, -0x2daee0ad, RZ ;  /* 0xd2511f5304047825 */ /* 0x000fe200078e00ff */
[----:B------:R-:W-:-:S03]  /*91d0*/  F2FP.PACK_AB R22, R8, R9 ;  /* 0x000000090816723e */ /* 0x000fc600000000ff */
[----:B------:R-:W-:Y:S01]  /*91e0*/  IMAD.MOV.U32 R3, RZ, RZ, R239 ;  /* 0x000000ffff037224 */ /* 0x000fe200078e00ef */
[----:B------:R-:W-:Y:S01]  /*91f0*/  IADD3 R239, R134, 0x3c6ef372, RZ ;  /* 0x3c6ef37286ef7810 */ /* 0x000fe20007ffe0ff */
[----:B------:R-:W-:Y:S01]  /*9200*/  IMAD.WIDE.U32 R102, R2, -0x326172a9, RZ ;  /* 0xcd9e8d5702667825 */ /* 0x000fe200078e00ff */
[----:B------:R-:W-:Y:S02]  /*9210*/  F2FP.PACK_AB R23, R6, R7 ;  /* 0x000000070617723e */ /* 0x000fe400000000ff */
[----:B------:R-:W-:Y:S02]  /*9220*/  LOP3.LUT R8, R5, R242, R174, 0x96, !PT ;  /* 0x000000f205087212 */ /* 0x000fe400078e96ae */
[----:B------:R-:W-:Y:S01]  /*9230*/  LOP3.LUT R6, R103, R239, R50, 0x96, !PT ;  /* 0x000000ef67067212 */ /* 0x000fe200078e9632 */
[----:B------:R-:W-:Y:S01]  /*9240*/  IMAD.MOV.U32 R236, RZ, RZ, R238 ;  /* 0x000000ffffec7224 */ /* 0x000fe200078e00ee */
[----:B------:R-:W-:Y:S01]  /*9250*/  IADD3 R238, R134, -0x255992d5, RZ ;  /* 0xdaa66d2b86ee7810 */ /* 0x000fe20007ffe0ff */
[----:B------:R-:W-:Y:S01]  /*9260*/  IMAD.WIDE.U32 R8, R8, -0x326172a9, RZ ;  /* 0xcd9e8d5708087825 */ /* 0x000fe200078e00ff */
[----:B------:R-:W-:-:S03]  /*9270*/  IADD3 R245, R135, 0x32370b8f, RZ ;  /* 0x32370b8f87f57810 */ /* 0x000fc60007ffe0ff */
[----:B------:R-:W-:Y:S01]  /*9280*/  IMAD.WIDE.U32 R6, R6, -0x2daee0ad, RZ ;  /* 0xd2511f5306067825 */ /* 0x000fe200078e00ff */
[----:B------:R-:W-:-:S04]  /*9290*/  LOP3.LUT R10, R9, R238, R102, 0x96, !PT ;  /* 0x000000ee090a7212 */ /* 0x000fc800078e9666 */
[----:B------:R-:W-:Y:S01]  /*92a0*/  LOP3.LUT R4, R7, R245, R4, 0x96, !PT ;  /* 0x000000f507047212 */ /* 0x000fe200078e9604 */
        /* <DEDUP_REMOVED lines=21> */
[----:B------:R-:W-:Y:S02]  /*9400*/  SHF.R.U32.HI R11, RZ, 0x18, R2 ;  /* 0x00000018ff0b7819 */ /* 0x000fe40000011602 */
[----:B------:R-:W-:-:S04]  /*9410*/  LOP3.LUT R2, R6, 0xff, RZ, 0xc0, !PT ;  /* 0x000000ff06027812 */ /* 0x000fc800078ec0ff */
[C---:B------:R-:W-:Y:S02]  /*9420*/  ISETP.GE.U32.AND P5, PT, R217.reuse, R2, PT ;  /* 0x00000002d900720c */ /* 0x040fe40003fa6070 */
[----:B------:R-:W-:Y:S01]  /*9430*/  LOP3.LUT R2, R4, 0xff, RZ, 0xc0, !PT ;  /* 0x000000ff04027812 */ /* 0x000fe200078ec0ff */
[----:B------:R-:W-:Y:S03]  /*9440*/  MUFU.EX2 R8, R17 ;  /* 0x0000001100087308 */ /* 0x000fe60000000800 */
[----:B------:R-:W-:Y:S02]  /*9450*/  ISETP.GE.U32.AND P3, PT, R217, R2, PT ;  /* 0x00000002d900720c */ /* 0x000fe40003f66070 */
[----:B------:R-:W-:-:S03]  /*9460*/  SHF.R.U32.HI R2, RZ, 0x18, R4 ;  /* 0x00000018ff027819 */ /* 0x000fc60000011604 */
[----:B------:R-:W1:Y:S01]  /*9470*/  MUFU.EX2 R7, R19 ;  /* 0x0000001300077308 */ /* 0x000e620000000800 */
[C---:B------:R-:W-:Y:S02]  /*9480*/  ISETP.GE.U32.AND P0, PT, R217.reuse, R2, PT ;  /* 0x00000002d900720c */ /* 0x040fe40003f06070 */
[----:B------:R-:W-:-:S05]  /*9490*/  ISETP.GE.U32.AND P4, PT, R217, R11, PT ;  /* 0x0000000bd900720c */ /* 0x000fca0003f86070 */
[----:B------:R-:W2:Y:S01]  /*94a0*/  MUFU.EX2 R10, R16 ;  /* 0x00000010000a7308 */ /* 0x000ea20000000800 */
[----:B------:R-:W-:-:S07]  /*94b0*/  SHF.R.U32.HI R11, RZ, 0x10, R4 ;  /* 0x00000010ff0b7819 */ /* 0x000fce0000011604 */
[----:B------:R-:W3:Y:S01]  /*94c0*/  MUFU.EX2 R9, R18 ;  /* 0x0000001200097308 */ /* 0x000ee20000000800 */
[----:B------:R-:W-:-:S07]  /*94d0*/  LOP3.LUT R13, R4, 0xffff, RZ, 0xc0, !PT ;  /* 0x0000ffff040d7812 */ /* 0x000fce00078ec0ff */
[----:B------:R-:W4:Y:S01]  /*94e0*/  MUFU.EX2 R6, R20 ;  /* 0x0000001400067308 */ /* 0x000f220000000800 */
[----:B------:R-:W-:-:S07]  /*94f0*/  LOP3.LUT R4, R11, 0xff, RZ, 0xc0, !PT ;  /* 0x000000ff0b047812 */ /* 0x000fce00078ec0ff */
[----:B------:R-:W4:Y:S01]  /*9500*/  MUFU.EX2 R2, R21 ;  /* 0x0000001500027308 */ /* 0x000f220000000800 */
[----:B------:R-:W-:Y:S01]  /*9510*/  ISETP.GE.U32.AND P1, PT, R217, R4, PT ;  /* 0x00000004d900720c */ /* 0x000fe20003f26070 */
[----:B-1----:R-:W-:Y:S01]  /*9520*/  FADD.FTZ R4, R8, R7 ;  /* 0x0000000708047221 */ /* 0x002fe20000010000 */
[----:B------:R-:W-:Y:S01]  /*9530*/  PRMT R150, R22, 0x7610, R150 ;  /* 0x0000761016967816 */ /* 0x000fe20000000096 */
[----:B--2---:R-:W-:Y:S01]  /*9540*/  FADD.FTZ R5, R10, R15 ;  /* 0x0000000f0a057221 */ /* 0x004fe20000010000 */
[----:B---3--:R-:W-:Y:S01]  /*9550*/  F2FP.PACK_AB R19, R9, R10 ;  /* 0x0000000a0913723e */ /* 0x008fe200000000ff */
[----:B----4-:R-:W-:Y:S01]  /*9560*/  FADD.FTZ R4, R6, R4 ;  /* 0x0000000406047221 */ /* 0x010fe20000010000 */
[----:B------:R-:W-:Y:S01]  /*9570*/  PRMT R149, R22, 0x7632, R149 ;  /* 0x0000763216957816 */ /* 0x000fe20000000095 */
[----:B------:R-:W-:Y:S01]  /*9580*/  @!P2 HADD2 R131, -R150.H0_H0, -RZ.H0_H0 ;  /* 0xa00000ff9683a230 */ /* 0x000fe20000000900 */
[----:B------:R-:W-:Y:S02]  /*9590*/  F2FP.PACK_AB R10, R2, R6 ;  /* 0x00000006020a723e */ /* 0x000fe400000000ff */
[----:B------:R-:W-:-:S02]  /*95a0*/  SHF.R.U32.HI R6, RZ, 0x8, R13 ;  /* 0x00000008ff067819 */ /* 0x000fc4000001160d */
[----:B------:R-:W-:Y:S02]  /*95b0*/  PRMT R209, R150, 0x5410, R149 ;  /* 0x0000541096d17816 */ /* 0x000fe40000000095 */
[----:B------:R-:W-:Y:S02]  /*95c0*/  LOP3.LUT R6, R6, 0xffff, RZ, 0xc0, !PT ;  /* 0x0000ffff06067812 */ /* 0x000fe400078ec0ff */
[----:B------:R-:W-:Y:S02]  /*95d0*/  @!P2 PRMT R150, R131, 0x5410, RZ ;  /* 0x000054108396a816 */ /* 0x000fe400000000ff */
[----:B------:R-:W-:Y:S01]  /*95e0*/  ISETP.GE.U32.AND P2, PT, R217, R6, PT ;  /* 0x00000006d900720c */ /* 0x000fe20003f46070 */
[----:B------:R-:W-:Y:S01]  /*95f0*/  FADD.FTZ R18, R9, R5 ;  /* 0x0000000509127221 */ /* 0x000fe20000010000 */
[----:B------:R-:W-:Y:S02]  /*9600*/  PRMT R77, R23, 0x7632, R77 ;  /* 0x00007632174d7816 */ /* 0x000fe4000000004d */
[----:B------:R-:W-:-:S02]  /*9610*/  F2FP.PACK_AB R9, R7, R8 ;  /* 0x000000080709723e */ /* 0x000fc400000000ff */
[----:B------:R-:W-:Y:S02]  /*9620*/  PRMT R146, R23, 0x7610, R146 ;  /* 0x0000761017927816 */ /* 0x000fe40000000092 */
[C---:B------:R-:W-:Y:S02]  /*9630*/  PRMT R76, R10.reuse, 0x7632, R76 ;  /* 0x000076320a4c7816 */ /* 0x040fe4000000004c */
[----:B------:R-:W-:Y:S01]  /*9640*/  PRMT R75, R10, 0x7610, R75 ;  /* 0x000076100a4b7816 */ /* 0x000fe2000000004b */
[----:B------:R-:W-:Y:S01]  /*9650*/  @!P3 HADD2 R197, -R146.H0_H0, -RZ.H0_H0 ;  /* 0xa00000ff92c5b230 */ /* 0x000fe20000000900 */
[C---:B------:R-:W-:Y:S01]  /*9660*/  PRMT R148, R9.reuse, 0x7632, R148 ;  /* 0x0000763209947816 */ /* 0x040fe20000000094 */
[----:B------:R-:W-:Y:S01]  /*9670*/  @!P2 HADD2 R196, -R77.H0_H0, -RZ.H0_H0 ;  /* 0xa00000ff4dc4a230 */ /* 0x000fe20000000900 */
[----:B------:R-:W-:Y:S01]  /*9680*/  PRMT R147, R9, 0x7610, R147 ;  /* 0x0000761009937816 */ /* 0x000fe20000000093 */
[----:B------:R-:W-:Y:S01]  /*9690*/  @!P0 HADD2 R192, -R76.H0_H0, -RZ.H0_H0 ;  /* 0xa00000ff4cc08230 */ /* 0x000fe20000000900 */
[----:B------:R1:W-:Y:S01]  /*96a0*/  MUFU.EX2 R9, R29 ;  /* 0x0000001d00097308 */ /* 0x0003e20000000800 */
[----:B------:R-:W-:Y:S01]  /*96b0*/  @!P1 HADD2 R195, -R75.H0_H0, -RZ.H0_H0 ;  /* 0xa00000ff4bc39230 */ /* 0x000fe20000000900 */
[----:B------:R-:W-:Y:S04]  /*96c0*/  STL [R1+0x2b4], R216 ;  /* 0x0002b4d801007387 */ /* 0x000fe80000100800 */
[----:B------:R-:W-:Y:S04]  /*96d0*/  STL.64 [R1+0x288], R212 ;  /* 0x000288d401007387 */ /* 0x000fe80000100a00 */
[----:B------:R-:W-:Y:S01]  /*96e0*/  STL [R1+0x2b0], R211 ;  /* 0x0002b0d301007387 */ /* 0x000fe20000100800 */
[----:B-1----:R-:W-:Y:S01]  /*96f0*/  IMAD.MOV.U32 R29, RZ, RZ, R210 ;  /* 0x000000ffff1d7224 */ /* 0x002fe200078e00d2 */
[----:B------:R-:W-:-:S02]  /*9700*/  PRMT R210, R146, 0x5410, R77 ;  /* 0x0000541092d27816 */ /* 0x000fc4000000004d */
[----:B------:R-:W-:Y:S02]  /*9710*/  @!P2 PRMT R77, R196, 0x5410, RZ ;  /* 0x00005410c44da816 */ /* 0x000fe400000000ff */
[----:B------:R-:W-:Y:S02]  /*9720*/  @!P3 PRMT R146, R197, 0x5410, RZ ;  /* 0x00005410c592b816 */ /* 0x000fe400000000ff */
[----:B------:R-:W-:Y:S01]  /*9730*/  PRMT R196, R75, 0x5410, R76 ;  /* 0x000054104bc47816 */ /* 0x000fe2000000004c */
[----:B------:R1:W2:Y:S01]  /*9740*/  LDL.LU.S16 R197, [R1+0x1c] ;  /* 0x00001c0001c57983 */ /* 0x0002a20000300600 */
[----:B------:R-:W-:Y:S02]  /*9750*/  @!P0 PRMT R76, R192, 0x5410, RZ ;  /* 0x00005410c04c8816 */ /* 0x000fe400000000ff */
[----:B------:R-:W-:Y:S01]  /*9760*/  @!P1 PRMT R75, R195, 0x5410, RZ ;  /* 0x00005410c34b9816 */ /* 0x000fe200000000ff */
[----:B------:R1:W3:Y:S04]  /*9770*/  LDL.LU.S16 R192, [R1+0x20] ;  /* 0x0000200001c07983 */ /* 0x0002e80000300600 */
[----:B------:R1:W4:Y:S01]  /*9780*/  LDL.LU.S16 R195, [R1+0x18] ;  /* 0x0000180001c37983 */ /* 0x0003220000300600 */
[----:B------:R-:W-:Y:S01]  /*9790*/  FADD.FTZ R11, R2, R4 ;  /* 0x00000004020b7221 */ /* 0x000fe20000010000 */
[----:B------:R-:W-:Y:S01]  /*97a0*/  IADD3 R243, R135, 0x646e171e, RZ ;  /* 0x646e171e87f37810 */ /* 0x000fe20007ffe0ff */
[----:B------:R-:W-:Y:S01]  /*97b0*/  IMAD.WIDE.U32 R4, R14, -0x2daee0ad, RZ ;  /* 0xd2511f530e047825 */ /* 0x000fe200078e00ff */
[----:B------:R-:W1:Y:S04]  /*97c0*/  MUFU.EX2 R7, R24 ;  /* 0x0000001800077308 */ /* 0x000e680000000800 */
[----:B------:R-:W-:-:S04]  /*97d0*/  LOP3.LUT R2, R5, R243, R12, 0x96, !PT ;  /* 0x000000f305027212 */ /* 0x000fc800078e960c */
[----:B------:R-:W-:Y:S01]  /*97e0*/  LOP3.LUT R8, R2, 0xffff, RZ, 0xc0, !PT ;  /* 0x0000ffff02087812 */ /* 0x000fe200078ec0ff */
[----:B------:R-:W1:Y:S01]  /*97f0*/  MUFU.EX2 R6, R26 ;  /* 0x0000001a00067308 */ /* 0x000e620000000800 */
[----:B------:R-:W-:Y:S02]  /*9800*/  @!P6 HADD2 R123, -R149.H0_H0, -RZ.H0_H0 ;  /* 0xa00000ff957be230 */ /* 0x000fe40000000900 */
[----:B------:R-:W-:-:S04]  /*9810*/  SHF.R.U32.HI R8, RZ, 0x8, R8 ;  /* 0x00000008ff087819 */ /* 0x000fc80000011608 */
[----:B------:R-:W-:Y:S02]  /*9820*/  LOP3.LUT R8, R8, 0xffff, RZ, 0xc0, !PT ;  /* 0x0000ffff08087812 */ /* 0x000fe400078ec0ff */
[----:B------:R-:W-:Y:S02]  /*9830*/  @!P6 PRMT R149, R123, 0x5410, RZ ;  /* 0x000054107b95e816 */ /* 0x000fe400000000ff */
[----:B------:R-:W-:Y:S01]  /*9840*/  ISETP.GE.U32.AND P6, PT, R217, R8, PT ;  /* 0x00000008d900720c */ /* 0x000fe20003fc6070 */
[----:B-1----:R-:W-:-:S04]  /*9850*/  FADD.FTZ R8, R7, R11 ;  /* 0x0000000b07087221 */ /* 0x002fc80000010000 */
[----:B------:R-:W-:Y:S01]  /*9860*/  FADD.FTZ R17, R6, R8 ;  /* 0x0000000806117221 */ /* 0x000fe20000010000 */
[----:B------:R-:W-:-:S04]  /*9870*/  LOP3.LUT R8, R4, 0xff, RZ, 0xc0, !PT ;  /* 0x000000ff04087812 */ /* 0x000fc800078ec0ff */
[C---:B------:R-:W-:Y:S02]  /*9880*/  ISETP.GE.U32.AND P3, PT, R217.reuse, R8, PT ;  /* 0x00000008d900720c */ /* 0x040fe40003f66070 */
[----:B------:R-:W-:Y:S01]  /*9890*/  LOP3.LUT R8, R2, 0xff, RZ, 0xc0, !PT ;  /* 0x000000ff02087812 */ /* 0x000fe200078ec0ff */
[----:B------:R-:W-:Y:S01]  /*98a0*/  @!P4 HADD2 R151, -R148.H0_H0, -RZ.H0_H0 ;  /* 0xa00000ff9497c230 */ /* 0x000fe20000000900 */
[----:B------:R-:W-:Y:S02]  /*98b0*/  F2FP.PACK_AB R16, R6, R7 ;  /* 0x000000070610723e */ /* 0x000fe400000000ff */
[----:B------:R-:W1:Y:S01]  /*98c0*/  MUFU.EX2 R7, R30 ;  /* 0x0000001e00077308 */ /* 0x000e620000000800 */
[----:B------:R-:W-:Y:S01]  /*98d0*/  ISETP.GE.U32.AND P2, PT, R217, R8, PT ;  /* 0x00000008d900720c */ /* 0x000fe20003f46070 */
[----:B------:R-:W-:Y:S01]  /*98e0*/  IMAD.MOV.U32 R27, RZ, RZ, R208 ;  /* 0x000000ffff1b7224 */ /* 0x000fe200078e00d0 */
[----:B------:R-:W-:Y:S02]  /*98f0*/  SHF.R.U32.HI R8, RZ, 0x18, R2 ;  /* 0x00000018ff087819 */ /* 0x000fe40000011602 */
[----:B------:R-:W-:-:S02]  /*9900*/  PRMT R208, R147, 0x5410, R148 ;  /* 0x0000541093d07816 */ /* 0x000fc40000000094 */
[----:B------:R-:W-:Y:S01]  /*9910*/  @!P4 PRMT R148, R151, 0x5410, RZ ;  /* 0x000054109794c816 */ /* 0x000fe200000000ff */
[----:B------:R-:W1:Y:S01]  /*9920*/  MUFU.EX2 R6, R31 ;  /* 0x0000001f00067308 */ /* 0x000e620000000800 */
[----:B------:R-:W-:Y:S02]  /*9930*/  ISETP.GE.U32.AND P4, PT, R217, R8, PT ;  /* 0x00000008d900720c */ /* 0x000fe40003f86070 */
[--C-:B------:R-:W-:Y:S02]  /*9940*/  SHF.R.U32.HI R8, RZ, 0x10, R4.reuse ;  /* 0x00000010ff087819 */ /* 0x100fe40000011604 */
[----:B------:R-:W-:Y:S02]  /*9950*/  LOP3.LUT R10, R4, 0xffff, RZ, 0xc0, !PT ;  /* 0x0000ffff040a7812 */ /* 0x000fe400078ec0ff */
[----:B------:R-:W-:Y:S02]  /*9960*/  SHF.R.U32.HI R4, RZ, 0x18, R4 ;  /* 0x00000018ff047819 */ /* 0x000fe40000011604 */
[----:B------:R-:W-:Y:S01]  /*9970*/  SHF.R.U32.HI R2, RZ, 0x10, R2 ;  /* 0x00000010ff027819 */ /* 0x000fe20000011602 */
[----:B------:R-:W-:Y:S01]  /*9980*/  @!P5 HADD2 R159, -R147.H0_H0, -RZ.H0_H0 ;  /* 0xa00000ff939fd230 */ /* 0x000fe20000000900 */
[----:B------:R-:W-:-:S02]  /*9990*/  LOP3.LUT R5, R8, 0xff, RZ, 0xc0, !PT ;  /* 0x000000ff08057812 */ /* 0x000fc400078ec0ff */
[C---:B------:R-:W-:Y:S02]  /*99a0*/  ISETP.GE.U32.AND P0, PT, R217.reuse, R4, PT ;  /* 0x00000004d900720c */ /* 0x040fe40003f06070 */
[----:B------:R-:W-:Y:S01]  /*99b0*/  LOP3.LUT R2, R2, 0xff, RZ, 0xc0, !PT ;  /* 0x000000ff02027812 */ /* 0x000fe200078ec0ff */
[----:B------:R-:W1:Y:S01]  /*99c0*/  MUFU.EX2 R4, R41 ;  /* 0x0000002900047308 */ /* 0x000e620000000800 */
[----:B------:R-:W-:Y:S01]  /*99d0*/  ISETP.GE.U32.AND P1, PT, R217, R5, PT ;  /* 0x00000005d900720c */ /* 0x000fe20003f26070 */
[----:B-1----:R-:W-:Y:S01]  /*99e0*/  FADD.FTZ R5, R7, R18 ;  /* 0x0000001207057221 */ /* 0x002fe20000010000 */
[----:B------:R-:W-:Y:S02]  /*99f0*/  @!P5 PRMT R147, R159, 0x5410, RZ ;  /* 0x000054109f93d816 */ /* 0x000fe400000000ff */
[----:B------:R-:W-:Y:S02]  /*9a00*/  ISETP.GE.U32.AND P5, PT, R217, R2, PT ;  /* 0x00000002d900720c */ /* 0x000fe40003fa6070 */
[----:B------:R-:W-:Y:S01]  /*9a10*/  PRMT R145, R19, 0x7610, R145 ;  /* 0x0000761013917816 */ /* 0x000fe20000000091 */
[----:B------:R-:W1:Y:S01]  /*9a20*/  MUFU.EX2 R2, R43 ;  /* 0x0000002b00027308 */ /* 0x000e620000000800 */
[----:B------:R-:W-:Y:S01]  /*9a30*/  FADD.FTZ R18, R6, R5 ;  /* 0x0000000506127221 */ /* 0x000fe20000010000 */
[----:B------:R-:W-:-:S02]  /*9a40*/  SHF.R.U32.HI R5, RZ, 0x8, R10 ;  /* 0x00000008ff057819 */ /* 0x000fc4000001160a */
[----:B------:R-:W-:Y:S01]  /*9a50*/  PRMT R144, R19, 0x7632, R144 ;  /* 0x0000763213907816 */ /* 0x000fe20000000090 */
[----:B------:R-:W-:Y:S01]  /*9a60*/  @!P2 HADD2 R201, -R145.H0_H0, -RZ.H0_H0 ;  /* 0xa00000ff91c9a230 */ /* 0x000fe20000000900 */
[----:B------:R-:W-:Y:S02]  /*9a70*/  LOP3.LUT R5, R5, 0xffff, RZ, 0xc0, !PT ;  /* 0x0000ffff05057812 */ /* 0x000fe400078ec0ff */
[----:B------:R1:W1:Y:S02]  /*9a80*/  MUFU.EX2 R12, R28 ;  /* 0x0000001c000c7308 */ /* 0x0002640000000800 */
[----:B-1----:R-:W-:Y:S01]  /*9a90*/  IMAD.MOV.U32 R28, RZ, RZ, R207 ;  /* 0x000000ffff1c7224 */ /* 0x002fe200078e00cf */
[----:B------:R-:W-:Y:S02]  /*9aa0*/  PRMT R207, R145, 0x5410, R144 ;  /* 0x0000541091cf7816 */ /* 0x000fe40000000090 */
[----:B------:R-:W-:Y:S02]  /*9ab0*/  @!P2 PRMT R145, R201, 0x5410, RZ ;  /* 0x00005410c991a816 */ /* 0x000fe400000000ff */
[----:B------:R-:W-:Y:S01]  /*9ac0*/  ISETP.GE.U32.AND P2, PT, R217, R5, PT ;  /* 0x00000005d900720c */ /* 0x000fe20003f46070 */
[----:B------:R-:W-:Y:S01]  /*9ad0*/  FADD.FTZ R5, R4, R17 ;  /* 0x0000001104057221 */ /* 0x000fe20000010000 */
[----:B------:R-:W-:Y:S03]  /*9ae0*/  MUFU.EX2 R8, R33 ;  /* 0x0000002100087308 */ /* 0x000fe60000000800 */
[C---:B------:R-:W-:Y:S01]  /*9af0*/  FADD.FTZ R17, R2.reuse, R5 ;  /* 0x0000000502117221 */ /* 0x040fe20000010000 */
[----:B------:R-:W-:-:S04]  /*9b00*/  F2FP.PACK_AB R2, R2, R4 ;  /* 0x000000040202723e */ /* 0x000fc800000000ff */
[----:B------:R-:W1:Y:S01]  /*9b10*/  MUFU.EX2 R5, R44 ;  /* 0x0000002c00057308 */ /* 0x000e620000000800 */
[C---:B------:R-:W-:Y:S02]  /*9b20*/  PRMT R139, R2.reuse, 0x7610, R139 ;  /* 0x00007610028b7816 */ /* 0x040fe4000000008b */
[----:B------:R-:W-:-:S05]  /*9b30*/  PRMT R138, R2, 0x7632, R138 ;  /* 0x00007632028a7816 */ /* 0x000fca000000008a */
[----:B------:R-:W1:Y:S01]  /*9b40*/  MUFU.EX2 R4, R45 ;  /* 0x0000002d00047308 */ /* 0x000e620000000800 */
[----:B------:R-:W-:-:S07]  /*9b50*/  F2FP.PACK_AB R6, R6, R7 ;  /* 0x000000070606723e */ /* 0x000fce00000000ff */
[----:B------:R-:W1:Y:S01]  /*9b60*/  MUFU.EX2 R2, R47 ;  /* 0x0000002f00027308 */ /* 0x000e620000000800 */
[C---:B------:R-:W-:Y:S02]  /*9b70*/  PRMT R143, R16.reuse, 0x7632, R143 ;  /* 0x00007632108f7816 */ /* 0x040fe4000000008f */
[----:B------:R-:W-:Y:S01]  /*9b80*/  PRMT R141, R16, 0x7610, R141 ;  /* 0x00007610108d7816 */ /* 0x000fe2000000008d */
[----:B------:R-:W-:Y:S01]  /*9b90*/  FADD.FTZ R16, R12, R25 ;  /* 0x000000190c107221 */ /* 0x000fe20000010000 */
[----:B------:R-:W-:-:S03]  /*9ba0*/  F2FP.PACK_AB R63, R9, R12 ;  /* 0x0000000c093f723e */ /* 0x000fc600000000ff */
[----:B------:R-:W1:Y:S01]  /*9bb0*/  MUFU.EX2 R7, R48 ;  /* 0x0000003000077308 */ /* 0x000e620000000800 */
[----:B------:R-:W-:Y:S01]  /*9bc0*/  PRMT R142, R6, 0x7610, R142 ;  /* 0x00007610068e7816 */ /* 0x000fe2000000008e */
[----:B-1----:R-:W-:Y:S01]  /*9bd0*/  FADD.FTZ R12, R8, R5 ;  /* 0x00000005080c7221 */ /* 0x002fe20000010000 */
[----:B------:R-:W-:-:S05]  /*9be0*/  PRMT R140, R6, 0x7632, R140 ;  /* 0x00007632068c7816 */ /* 0x000fca000000008c */
[----:B------:R-:W1:Y:S01]  /*9bf0*/  MUFU.EX2 R14, R32 ;  /* 0x00000020000e7308 */ /* 0x000e620000000800 */
[----:B------:R-:W-:-:S07]  /*9c00*/  FADD.FTZ R12, R4, R12 ;  /* 0x0000000c040c7221 */ /* 0x000fce0000010000 */
[----:B------:R-:W1:Y:S01]  /*9c10*/  MUFU.EX2 R6, R52 ;  /* 0x0000003400067308 */ /* 0x000e620000000800 */
[----:B------:R-:W-:-:S07]  /*9c20*/  FADD.FTZ R26, R9, R16 ;  /* 0x00000010091a7221 */ /* 0x000fce0000010000 */
[----:B------:R1:W1:Y:S01]  /*9c30*/  MUFU.EX2 R13, R34 ;  /* 0x00000022000d7308 */ /* 0x0002620000000800 */
[----:B------:R-:W-:-:S07]  /*9c40*/  F2FP.PACK_AB R70, R2, R4 ;  /* 0x000000040246723e */ /* 0x000fce00000000ff */
[----:B------:R1:W-:Y:S08]  /*9c50*/  MUFU.EX2 R15, R40 ;  /* 0x00000028000f7308 */ /* 0x0003f00000000800 */
[----:B------:R-:W1:Y:S02]  /*9c60*/  MUFU.EX2 R10, R46 ;  /* 0x0000002e000a7308 */ /* 0x000e640000000800 */
[----:B-1----:R-:W-:Y:S01]  /*9c70*/  F2FP.PACK_AB R34, R5, R8 ;  /* 0x000000080522723e */ /* 0x002fe200000000ff */
[----:B------:R-:W-:-:S05]  /*9c80*/  FADD.FTZ R5, R2, R12 ;  /* 0x0000000c02057221 */ /* 0x000fca0000010000 */
[----:B------:R-:W-:Y:S01]  /*9c90*/  MUFU.EX2 R11, R42 ;  /* 0x0000002a000b7308 */ /* 0x000fe20000000800 */
[----:B------:R-:W-:Y:S01]  /*9ca0*/  FADD.FTZ R2, R7, R5 ;  /* 0x0000000507027221 */ /* 0x000fe20000010000 */
[----:B------:R-:W-:Y:S01]  /*9cb0*/  @!P4 HADD2 R202, -R143.H0_H0, -RZ.H0_H0 ;  /* 0xa00000ff8fcac230 */ /* 0x000fe20000000900 */
[----:B------:R-:W-:Y:S02]  /*9cc0*/  FADD.FTZ R5, R14, R18 ;  /* 0x000000120e057221 */ /* 0x000fe40000010000 */
[----:B------:R-:W-:Y:S01]  /*9cd0*/  IMAD.MOV.U32 R151, RZ, RZ, R204 ;  /* 0x000000ffff977224 */ /* 0x000fe200078e00cc */
[----:B------:R-:W-:Y:S01]  /*9ce0*/  @!P3 HADD2 R206, -R142.H0_H0, -RZ.H0_H0 ;  /* 0xa00000ff8eceb230 */ /* 0x000fe20000000900 */
[----:B------:R-:W-:Y:S01]  /*9cf0*/  PRMT R201, R139, 0x5410, R138 ;  /* 0x000054108bc97816 */ /* 0x000fe2000000008a */
[----:B------:R-:W1:Y:S01]  /*9d00*/  MUFU.EX2 R9, R53 ;  /* 0x0000003500097308 */ /* 0x000e620000000800 */
[C---:B------:R-:W-:Y:S01]  /*9d10*/  FADD.FTZ R25, R6.reuse, R2 ;  /* 0x0000000206197221 */ /* 0x040fe20000010000 */
[----:B------:R-:W-:Y:S01]  /*9d20*/  F2FP.PACK_AB R40, R6, R7 ;  /* 0x000000070628723e */ /* 0x000fe200000000ff */
[----:B------:R-:W-:Y:S01]  /*9d30*/  FADD.FTZ R6, R13, R5 ;  /* 0x000000050d067221 */ /* 0x000fe20000010000 */
[----:B------:R-:W-:Y:S01]  /*9d40*/  @!P0 HADD2 R218, -R138.H0_H0, -RZ.H0_H0 ;  /* 0xa00000ff8ada8230 */ /* 0x000fe20000000900 */
[----:B------:R2:W2:Y:S03]  /*9d50*/  LDL.LU.S16 R32, [R1+0x14] ;  /* 0x0000140001207983 */ /* 0x0004a60000300600 */
[----:B------:R-:W1:Y:S01]  /*9d60*/  MUFU.EX2 R4, R54 ;  /* 0x0000003600047308 */ /* 0x000e620000000800 */
[----:B------:R-:W-:-:S02]  /*9d70*/  FADD.FTZ R5, R10, R17 ;  /* 0x000000110a057221 */ /* 0x000fc40000010000 */
[----:B------:R-:W-:-:S05]  /*9d80*/  FADD.FTZ R6, R15, R6 ;  /* 0x000000060f067221 */ /* 0x000fca0000010000 */
[----:B------:R-:W1:Y:S01]  /*9d90*/  MUFU.EX2 R2, R55 ;  /* 0x0000003700027308 */ /* 0x000e620000000800 */
[----:B------:R-:W-:Y:S01]  /*9da0*/  F2FP.PACK_AB R22, R13, R14 ;  /* 0x0000000e0d16723e */ /* 0x000fe200000000ff */
[----:B-1----:R-:W-:Y:S02]  /*9db0*/  FADD.FTZ R5, R9, R5 ;  /* 0x0000000509057221 */ /* 0x002fe40000010000 */
[----:B------:R-:W-:Y:S01]  /*9dc0*/  FADD.FTZ R14, R11, R6 ;  /* 0x000000060b0e7221 */ /* 0x000fe20000010000 */
[----:B------:R-:W-:Y:S01]  /*9dd0*/  IADD3 R6, R35, 0x1, RZ ;  /* 0x0000000123067810 */ /* 0x000fe20007ffe0ff */
[----:B------:R-:W-:-:S03]  /*9de0*/  FADD.FTZ R5, R4, R5 ;  /* 0x0000000504057221 */ /* 0x000fc60000010000 */
[----:B------:R-:W-:Y:S01]  /*9df0*/  LOP3.LUT R159, R135, R6, RZ, 0x3c, !PT ;  /* 0x00000006879f7212 */ /* 0x000fe200078e3cff */
[C---:B------:R-:W-:Y:S01]  /*9e00*/  FADD.FTZ R12, R2.reuse, R5 ;  /* 0x00000005020c7221 */ /* 0x040fe20000010000 */
[----:B------:R-:W-:Y:S02]  /*9e10*/  F2FP.PACK_AB R23, R2, R4 ;  /* 0x000000040217723e */ /* 0x000fe400000000ff */
[----:B------:R-:W-:-:S05]  /*9e20*/  LOP3.LUT R2, R159, R171, RZ, 0x3c, !PT ;  /* 0x000000ab9f027212 */ /* 0x000fca00078e3cff */
[----:B------:R-:W-:-:S05]  /*9e30*/  IMAD.WIDE.U32 R30, R2, -0x326172a9, RZ ;  /* 0xcd9e8d57021e7825 */ /* 0x000fca00078e00ff */
        /* <DEDUP_REMOVED lines=18> */
[----:B------:R-:W-:Y:S02]  /*9f60*/  LOP3.LUT R2, R5, R249, R6, 0x96, !PT ;  /* 0x000000f905027212 */ /* 0x000fe400078e9606 */
[----:B------:R-:W-:Y:S02]  /*9f70*/  PRMT R204, R141, 0x5410, R143 ;  /* 0x000054108dcc7816 */ /* 0x000fe4000000008f */
[----:B------:R-:W-:Y:S02]  /*9f80*/  LOP3.LUT R6, R2, 0xff, RZ, 0xc0, !PT ;  /* 0x000000ff02067812 */ /* 0x000fe400078ec0ff */
[----:B------:R-:W-:Y:S02]  /*9f90*/  @!P4 PRMT R143, R202, 0x5410, RZ ;  /* 0x00005410ca8fc816 */ /* 0x000fe400000000ff */
[----:B------:R-:W-:Y:S02]  /*9fa0*/  ISETP.GE.U32.AND P4, PT, R217, R6, PT ;  /* 0x00000006d900720c */ /* 0x000fe40003f86070 */
[----:B------:R-:W-:-:S04]  /*9fb0*/  LOP3.LUT R6, R2, 0xffff, RZ, 0xc0, !PT ;  /* 0x0000ffff02067812 */ /* 0x000fc800078ec0ff */
[----:B------:R-:W-:Y:S02]  /*9fc0*/  SHF.R.U32.HI R6, RZ, 0x8, R6 ;  /* 0x00000008ff067819 */ /* 0x000fe40000011606 */
[----:B------:R-:W-:Y:S02]  /*9fd0*/  PRMT R202, R142, 0x5410, R140 ;  /* 0x000054108eca7816 */ /* 0x000fe4000000008c */
[----:B------:R-:W-:Y:S02]  /*9fe0*/  LOP3.LUT R6, R6, 0xffff, RZ, 0xc0, !PT ;  /* 0x0000ffff06067812 */ /* 0x000fe400078ec0ff */
[----:B------:R-:W-:Y:S02]  /*9ff0*/  @!P3 PRMT R142, R206, 0x5410, RZ ;  /* 0x00005410ce8eb816 */ /* 0x000fe400000000ff */
[----:B------:R-:W-:Y:S02]  /*a000*/  ISETP.GE.U32.AND P3, PT, R217, R6, PT ;  /* 0x00000006d900720c */ /* 0x000fe40003f66070 */
[----:B------:R-:W-:-:S02]  /*a010*/  SHF.R.U32.HI R6, RZ, 0x10, R2 ;  /* 0x00000010ff067819 */ /* 0x000fc40000011602 */
[----:B------:R-:W-:Y:S01]  /*a020*/  SHF.R.U32.HI R2, RZ, 0x18, R2 ;  /* 0x00000018ff027819 */ /* 0x000fe20000011602 */
[----:B------:R-:W-:Y:S01]  /*a030*/  @!P2 HADD2 R205, -R140.H0_H0, -RZ.H0_H0 ;  /* 0xa00000ff8ccda230 */ /* 0x000fe20000000900 */
[----:B------:R-:W-:Y:S02]  /*a040*/  @!P0 PRMT R138, R218, 0x5410, RZ ;  /* 0x00005410da8a8816 */ /* 0x000fe400000000ff */
[----:B------:R-:W-:Y:S01]  /*a050*/  ISETP.GE.U32.AND P0, PT, R217, R2, PT ;  /* 0x00000002d900720c */ /* 0x000fe20003f06070 */
[----:B------:R-:W1:Y:S01]  /*a060*/  MUFU.EX2 R9, R65 ;  /* 0x0000004100097308 */ /* 0x000e620000000800 */
[----:B------:R-:W-:Y:S01]  /*a070*/  LOP3.LUT R2, R4, 0xff, RZ, 0xc0, !PT ;  /* 0x000000ff04027812 */ /* 0x000fe200078ec0ff */
[----:B------:R-:W-:Y:S01]  /*a080*/  @!P1 HADD2 R219, -R139.H0_H0, -RZ.H0_H0 ;  /* 0xa00000ff8bdb9230 */ /* 0x000fe20000000900 */
[----:B------:R-:W-:Y:S02]  /*a090*/  @!P2 PRMT R140, R205, 0x5410, RZ ;  /* 0x00005410cd8ca816 */ /* 0x000fe400000000ff */
[----:B------:R-:W-:-:S02]  /*a0a0*/  LOP3.LUT R11, R7, R246, R8, 0x96, !PT ;  /* 0x000000f6070b7212 */ /* 0x000fc400078e9608 */
[----:B------:R-:W-:Y:S01]  /*a0b0*/  ISETP.GE.U32.AND P2, PT, R217, R2, PT ;  /* 0x00000002d900720c */ /* 0x000fe20003f46070 */
[----:B------:R-:W1:Y:S01]  /*a0c0*/  MUFU.EX2 R7, R62 ;  /* 0x0000003e00077308 */ /* 0x000e620000000800 */
[--C-:B------:R-:W-:Y:S02]  /*a0d0*/  SHF.R.U32.HI R2, RZ, 0x10, R4.reuse ;  /* 0x00000010ff027819 */ /* 0x100fe40000011604 */
[----:B------:R-:W-:Y:S02]  /*a0e0*/  LOP3.LUT R13, R4, 0xffff, RZ, 0xc0, !PT ;  /* 0x0000ffff040d7812 */ /* 0x000fe400078ec0ff */
[----:B------:R-:W-:-:S03]  /*a0f0*/  SHF.R.U32.HI R4, RZ, 0x18, R4 ;  /* 0x00000018ff047819 */ /* 0x000fc60000011604 */
[----:B------:R-:W1:Y:S01]  /*a100*/  MUFU.EX2 R8, R66 ;  /* 0x0000004200087308 */ /* 0x000e620000000800 */
[----:B------:R-:W-:Y:S01]  /*a110*/  @!P6 HADD2 R200, -R144.H0_H0, -RZ.H0_H0 ;  /* 0xa00000ff90c8e230 */ /* 0x000fe20000000900 */
[----:B------:R-:W-:Y:S02]  /*a120*/  @!P1 PRMT R139, R219, 0x5410, RZ ;  /* 0x00005410db8b9816 */ /* 0x000fe400000000ff */
[----:B------:R-:W-:Y:S01]  /*a130*/  ISETP.GE.U32.AND P1, PT, R217, R4, PT ;  /* 0x00000004d900720c */ /* 0x000fe20003f26070 */
[----:B------:R-:W-:Y:S01]  /*a140*/  IMAD.WIDE.U32 R4, R11, -0x2daee0ad, RZ ;  /* 0xd2511f530b047825 */ /* 0x000fe200078e00ff */
[----:B------:R-:W-:Y:S02]  /*a150*/  LOP3.LUT R2, R2, 0xff, RZ, 0xc0, !PT ;  /* 0x000000ff02027812 */ /* 0x000fe400078ec0ff */
[----:B------:R-:W-:Y:S02]  /*a160*/  PRMT R133, R22, 0x7632, R133 ;  /* 0x0000763216857816 */ /* 0x000fe40000000085 */
[----:B------:R-:W-:-:S02]  /*a170*/  @!P6 PRMT R144, R200, 0x5410, RZ ;  /* 0x00005410c890e816 */ /* 0x000fc400000000ff */
[----:B------:R-:W-:Y:S01]  /*a180*/  ISETP.GE.U32.AND P6, PT, R217, R2, PT ;  /* 0x00000002d900720c */ /* 0x000fe20003fc6070 */
[----:B----4-:R-:W-:Y:S01]  /*a190*/  @!P3 HADD2 R195, -R133.H0_H0, -RZ.H0_H0 ;  /* 0xa00000ff85c3b230 */ /* 0x010fe20000000900 */
[----:B------:R-:W-:Y:S02]  /*a1a0*/  LOP3.LUT R2, R5, R243, R10, 0x96, !PT ;  /* 0x000000f305027212 */ /* 0x000fe400078e960a */
[C---:B------:R-:W-:Y:S01]  /*a1b0*/  LOP3.LUT R20, R4.reuse, 0xffff, RZ, 0xc0, !PT ;  /* 0x0000ffff04147812 */ /* 0x040fe200078ec0ff */
[----:B-1----:R-:W-:Y:S01]  /*a1c0*/  FADD.FTZ R5, R9, R14 ;  /* 0x0000000e09057221 */ /* 0x002fe20000010000 */
[----:B------:R-:W-:Y:S02]  /*a1d0*/  LOP3.LUT R11, R4, 0xff, RZ, 0xc0, !PT ;  /* 0x000000ff040b7812 */ /* 0x000fe400078ec0ff */
[--C-:B------:R-:W-:Y:S02]  /*a1e0*/  SHF.R.U32.HI R16, RZ, 0x10, R4.reuse ;  /* 0x00000010ff107819 */ /* 0x100fe40000011604 */
[----:B------:R-:W-:Y:S01]  /*a1f0*/  SHF.R.U32.HI R10, RZ, 0x18, R4 ;  /* 0x00000018ff0a7819 */ /* 0x000fe20000011604 */
[----:B------:R-:W-:Y:S01]  /*a200*/  FADD.FTZ R4, R7, R12 ;  /* 0x0000000c07047221 */ /* 0x000fe20000010000 */
[C---:B------:R-:W-:Y:S01]  /*a210*/  F2FP.PACK_AB R17, R8.reuse, R9 ;  /* 0x000000090811723e */ /* 0x040fe200000000ff */
[----:B------:R-:W-:Y:S01]  /*a220*/  FADD.FTZ R12, R8, R5 ;  /* 0x00000005080c7221 */ /* 0x000fe20000010000 */
[----:B------:R-:W-:-:S02]  /*a230*/  PRMT R136, R22, 0x7610, R136 ;  /* 0x0000761016887816 */ /* 0x000fc40000000088 */
[----:B------:R-:W-:Y:S02]  /*a240*/  PRMT R8, R195, 0x7610, R8 ;  /* 0x00007610c3087816 */ /* 0x000fe40000000008 */
[----:B------:R-:W-:Y:S02]  /*a250*/  PRMT R218, R136, 0x5410, R133 ;  /* 0x0000541088da7816 */ /* 0x000fe40000000085 */
[----:B------:R-:W-:Y:S02]  /*a260*/  @!P3 PRMT R133, R8, 0x5410, RZ ;  /* 0x000054100885b816 */ /* 0x000fe400000000ff */
[----:B------:R1:W4:Y:S01]  /*a270*/  LDL.LU.S16 R8, [R1+0x24] ;  /* 0x0000240001087983 */ /* 0x0003220000300600 */
[----:B------:R-:W-:Y:S01]  /*a280*/  @!P5 HADD2 R203, -R141.H0_H0, -RZ.H0_H0 ;  /* 0xa00000ff8dcbd230 */ /* 0x000fe20000000900 */
[----:B------:R-:W-:-:S04]  /*a290*/  LOP3.LUT R6, R6, 0xff, RZ, 0xc0, !PT ;  /* 0x000000ff06067812 */ /* 0x000fc800078ec0ff */
[----:B------:R-:W-:Y:S02]  /*a2a0*/  @!P5 PRMT R141, R203, 0x5410, RZ ;  /* 0x00005410cb8dd816 */ /* 0x000fe400000000ff */
[----:B------:R-:W-:Y:S02]  /*a2b0*/  ISETP.GE.U32.AND P5, PT, R217, R6, PT ;  /* 0x00000006d900720c */ /* 0x000fe40003fa6070 */
[----:B------:R-:W1:Y:S01]  /*a2c0*/  MUFU.EX2 R6, R64 ;  /* 0x0000004000067308 */ /* 0x000e620000000800 */
[----:B------:R-:W-:-:S07]  /*a2d0*/  PRMT R131, R21, 0x7632, R131 ;  /* 0x0000763215837816 */ /* 0x000fce0000000083 */
[----:B------:R-:W2:Y:S01]  /*a2e0*/  MUFU.EX2 R5, R73 ;  /* 0x0000004900057308 */ /* 0x000ea20000000800 */
[----:B-1----:R-:W-:Y:S01]  /*a2f0*/  FADD.FTZ R19, R6, R4 ;  /* 0x0000000406137221 */ /* 0x002fe20000010000 */
[----:B------:R-:W-:Y:S02]  /*a300*/  SHF.R.U32.HI R4, RZ, 0x8, R13 ;  /* 0x00000008ff047819 */ /* 0x000fe4000001160d */
[----:B------:R1:W4:Y:S01]  /*a310*/  LDL.LU.S16 R13, [R1+0x28] ;  /* 0x00002800010d7983 */ /* 0x0003220000300600 */
[----:B---3--:R-:W-:Y:S01]  /*a320*/  @!P0 HADD2 R192, -R131.H0_H0, -RZ.H0_H0 ;  /* 0xa00000ff83c08230 */ /* 0x008fe20000000900 */
[----:B------:R-:W-:Y:S02]  /*a330*/  PRMT R124, R24, 0x7610, R124 ;  /* 0x00007610187c7816 */ /* 0x000fe4000000007c */
[----:B------:R-:W-:Y:S02]  /*a340*/  F2FP.PACK_AB R18, R6, R7 ;  /* 0x000000070612723e */ /* 0x000fe400000000ff */
[----:B------:R-:W-:-:S02]  /*a350*/  PRMT R129, R21, 0x7610, R129 ;  /* 0x0000761015817816 */ /* 0x000fc40000000081 */
[----:B------:R-:W-:Y:S02]  /*a360*/  PRMT R7, R192, 0x7610, R7 ;  /* 0x00007610c0077816 */ /* 0x000fe40000000007 */
[----:B------:R-:W-:Y:S01]  /*a370*/  PRMT R200, R129, 0x5410, R131 ;  /* 0x0000541081c87816 */ /* 0x000fe20000000083 */
[----:B--2---:R-:W-:Y:S01]  /*a380*/  @!P5 HADD2 R197, -R129.H0_H0, -RZ.H0_H0 ;  /* 0xa00000ff81c5d230 */ /* 0x004fe20000000900 */
[----:B------:R-:W-:Y:S01]  /*a390*/  @!P0 PRMT R131, R7, 0x5410, RZ ;  /* 0x0000541007838816 */ /* 0x000fe200000000ff */
[----:B------:R-:W-:Y:S01]  /*a3a0*/  FADD.FTZ R7, R5, R12 ;  /* 0x0000000c05077221 */ /* 0x000fe20000010000 */
[----:B------:R-:W-:Y:S01]  /*a3b0*/  ISETP.GE.U32.AND P0, PT, R217, R10, PT ;  /* 0x0000000ad900720c */ /* 0x000fe20003f06070 */
[----:B------:R1:W2:Y:S01]  /*a3c0*/  LDL.LU.S16 R12, [R1+0x2c] ;  /* 0x00002c00010c7983 */ /* 0x0002a20000300600 */
[----:B------:R-:W-:Y:S02]  /*a3d0*/  PRMT R122, R24, 0x7632, R122 ;  /* 0x00007632187a7816 */ /* 0x000fe4000000007a */
[----:B------:R-:W-:-:S02]  /*a3e0*/  PRMT R6, R197, 0x7610, R6 ;  /* 0x00007610c5067816 */ /* 0x000fc40000000006 */
[----:B------:R-:W-:Y:S01]  /*a3f0*/  PRMT R197, R124, 0x5410, R122 ;  /* 0x000054107cc57816 */ /* 0x000fe2000000007a */
[----:B----4-:R-:W-:-:S05]  /*a400*/  @!P2 HADD2 R8, -R124.H0_H0, -RZ.H0_H0 ;  /* 0xa00000ff7c08a230 */ /* 0x010fca0000000900 */
[----:B------:R-:W-:-:S04]  /*a410*/  PRMT R10, R8, 0x7610, R10 ;  /* 0x00007610080a7816 */ /* 0x000fc8000000000a */
[----:B------:R-:W-:Y:S02]  /*a420*/  @!P2 PRMT R124, R10, 0x5410, RZ ;  /* 0x000054100a7ca816 */ /* 0x000fe400000000ff */
[----:B------:R1:W3:Y:S01]  /*a430*/  LDL.LU.S16 R10, [R1+0x30] ;  /* 0x00003000010a7983 */ /* 0x0002e20000300600 */
[----:B------:R-:W-:Y:S01]  /*a440*/  @!P4 HADD2 R32, -R136.H0_H0, -RZ.H0_H0 ;  /* 0xa00000ff8820c230 */ /* 0x000fe20000000900 */
[----:B------:R-:W-:-:S04]  /*a450*/  LOP3.LUT R4, R4, 0xffff, RZ, 0xc0, !PT ;  /* 0x0000ffff04047812 */ /* 0x000fc800078ec0ff */
[----:B------:R-:W-:-:S04]  /*a460*/  PRMT R9, R32, 0x7610, R9 ;  /* 0x0000761020097816 */ /* 0x000fc80000000009 */
[----:B------:R-:W-:Y:S02]  /*a470*/  @!P4 PRMT R136, R9, 0x5410, RZ ;  /* 0x000054100988c816 */ /* 0x000fe400000000ff */
[----:B------:R-:W-:Y:S02]  /*a480*/  ISETP.GE.U32.AND P4, PT, R217, R4, PT ;  /* 0x00000004d900720c */ /* 0x000fe40003f86070 */
[----:B------:R-:W4:Y:S11]  /*a490*/  MUFU.EX2 R4, R74 ;  /* 0x0000004a00047308 */ /* 0x000f360000000800 */
[----:B------:R-:W-:Y:S01]  /*a4a0*/  @!P4 HADD2 R13, -R122.H0_H0, -RZ.H0_H0 ;  /* 0xa00000ff7a0dc230 */ /* 0x000fe20000000900 */
[C---:B----4-:R-:W-:Y:S01]  /*a4b0*/  FADD.FTZ R21, R4.reuse, R7 ;  /* 0x0000000704157221 */ /* 0x050fe20000010000 */
[----:B------:R-:W-:-:S03]  /*a4c0*/  F2FP.PACK_AB R7, R4, R5 ;  /* 0x000000050407723e */ /* 0x000fc600000000ff */
[----:B------:R-:W-:-:S04]  /*a4d0*/  PRMT R5, R13, 0x7610, R5 ;  /* 0x000076100d057816 */ /* 0x000fc80000000005 */
[----:B------:R-:W-:Y:S02]  /*a4e0*/  @!P4 PRMT R122, R5, 0x5410, RZ ;  /* 0x00005410057ac816 */ /* 0x000fe400000000ff */
[----:B------:R1:W4:Y:S01]  /*a4f0*/  LDL.LU.S16 R5, [R1+0x34] ;  /* 0x0000340001057983 */ /* 0x0003220000300600 */
[C---:B------:R-:W-:Y:S02]  /*a500*/  PRMT R121, R23.reuse, 0x7632, R121 ;  /* 0x0000763217797816 */ /* 0x040fe40000000079 */
[----:B------:R-:W-:Y:S02]  /*a510*/  LOP3.LUT R4, R2, 0xff, RZ, 0xc0, !PT ;  /* 0x000000ff02047812 */ /* 0x000fe400078ec0ff */
[----:B------:R-:W-:Y:S01]  /*a520*/  PRMT R120, R23, 0x7610, R120 ;  /* 0x0000761017787816 */ /* 0x000fe20000000078 */
[----:B--2---:R-:W-:Y:S01]  /*a530*/  @!P1 HADD2 R12, -R121.H0_H0, -RZ.H0_H0 ;  /* 0xa00000ff790c9230 */ /* 0x004fe20000000900 */
[----:B------:R-:W-:Y:S02]  /*a540*/  ISETP.GE.U32.AND P2, PT, R217, R4, PT ;  /* 0x00000004d900720c */ /* 0x000fe40003f46070 */
[----:B------:R-:W-:-:S02]  /*a550*/  SHF.R.U32.HI R4, RZ, 0x18, R2 ;  /* 0x00000018ff047819 */ /* 0x000fc40000011602 */
[C---:B------:R-:W-:Y:S02]  /*a560*/  ISETP.GE.U32.AND P3, PT, R217.reuse, R11, PT ;  /* 0x0000000bd900720c */ /* 0x040fe40003f66070 */
[----:B------:R-:W-:Y:S02]  /*a570*/  ISETP.GE.U32.AND P4, PT, R217, R4, PT ;  /* 0x00000004d900720c */ /* 0x000fe40003f86070 */
[----:B------:R-:W-:Y:S02]  /*a580*/  PRMT R11, R12, 0x7610, R11 ;  /* 0x000076100c0b7816 */ /* 0x000fe4000000000b */
[----:B------:R-:W-:Y:S02]  /*a590*/  LOP3.LUT R4, R16, 0xff, RZ, 0xc0, !PT ;  /* 0x000000ff10047812 */ /* 0x000fe400078ec0ff */
[----:B------:R-:W-:Y:S02]  /*a5a0*/  PRMT R195, R120, 0x5410, R121 ;  /* 0x0000541078c37816 */ /* 0x000fe40000000079 */
[----:B------:R-:W-:-:S02]  /*a5b0*/  @!P1 PRMT R121, R11, 0x5410, RZ ;  /* 0x000054100b799816 */ /* 0x000fc400000000ff */
[----:B------:R-:W-:Y:S01]  /*a5c0*/  ISETP.GE.U32.AND P1, PT, R217, R4, PT ;  /* 0x00000004d900720c */ /* 0x000fe20003f26070 */
[----:B---3--:R-:W-:-:S05]  /*a5d0*/  @!P6 HADD2 R10, -R120.H0_H0, -RZ.H0_H0 ;  /* 0xa00000ff780ae230 */ /* 0x008fca0000000900 */
[----:B------:R-:W-:Y:S02]  /*a5e0*/  PRMT R4, R10, 0x7610, R4 ;  /* 0x000076100a047816 */ /* 0x000fe40000000004 */
[----:B------:R1:W2:Y:S04]  /*a5f0*/  LDL.LU.S16 R10, [R1+0x38] ;  /* 0x00003800010a7983 */ /* 0x0002a80000300600 */
[----:B------:R1:W3:Y:S01]  /*a600*/  LDL.LU.S16 R24, [R1+0x40] ;  /* 0x0000400001187983 */ /* 0x0002e20000300600 */
[----:B------:R-:W-:Y:S02]  /*a610*/  @!P5 PRMT R129, R6, 0x5410, RZ ;  /* 0x000054100681d816 */ /* 0x000fe400000000ff */
[----:B------:R-:W-:Y:S02]  /*a620*/  PRMT R127, R17, 0x7610, R127 ;  /* 0x00007610117f7816 */ /* 0x000fe4000000007f */
[----:B------:R-:W-:-:S04]  /*a630*/  SHF.R.U32.HI R6, RZ, 0x10, R2 ;  /* 0x00000010ff067819 */ /* 0x000fc80000011602 */
[----:B------:R-:W-:Y:S01]  /*a640*/  LOP3.LUT R6, R6, 0xff, RZ, 0xc0, !PT ;  /* 0x000000ff06067812 */ /* 0x000fe200078ec0ff */
[----:B------:R-:W-:Y:S01]  /*a650*/  IMAD.MOV.U32 R192, RZ, RZ, R151 ;  /* 0x000000ffffc07224 */ /* 0x000fe200078e0097 */
[----:B------:R-:W-:Y:S02]  /*a660*/  PRMT R126, R17, 0x7632, R126 ;  /* 0x00007632117e7816 */ /* 0x000fe4000000007e */
[----:B------:R-:W-:Y:S01]  /*a670*/  ISETP.GE.U32.AND P5, PT, R217, R6, PT ;  /* 0x00000006d900720c */ /* 0x000fe20003fa6070 */
[----:B------:R-:W-:Y:S02]  /*a680*/  IMAD.MOV.U32 R151, RZ, RZ, R29 ;  /* 0x000000ffff977224 */ /* 0x000fe400078e001d */
[----:B------:R-:W-:Y:S01]  /*a690*/  IMAD.MOV.U32 R29, RZ, RZ, R229 ;  /* 0x000000ffff1d7224 */ /* 0x000fe200078e00e5 */
[----:B------:R-:W-:Y:S01]  /*a6a0*/  PRMT R229, R127, 0x5410, R126 ;  /* 0x000054107fe57816 */ /* 0x000fe2000000007e */
[----:B----4-:R-:W-:-:S05]  /*a6b0*/  @!P2 HADD2 R5, -R127.H0_H0, -RZ.H0_H0 ;  /* 0xa00000ff7f05a230 */ /* 0x010fca0000000900 */
[----:B------:R-:W-:-:S04]  /*a6c0*/  PRMT R6, R5, 0x7610, R6 ;  /* 0x0000761005067816 */ /* 0x000fc80000000006 */
[----:B------:R-:W-:Y:S02]  /*a6d0*/  @!P2 PRMT R127, R6, 0x5410, RZ ;  /* 0x00005410067fa816 */ /* 0x000fe400000000ff */
[----:B------:R1:W4:Y:S01]  /*a6e0*/  LDL.LU.S16 R6, [R1+0x3c] ;  /* 0x00003c0001067983 */ /* 0x0003220000300600 */
[----:B------:R-:W-:-:S03]  /*a6f0*/  PRMT R125, R18, 0x7610, R125 ;  /* 0x00007610127d7816 */ /* 0x000fc6000000007d */
[----:B------:R1:W4:Y:S01]  /*a700*/  LDL.LU.S16 R205, [R1+0x50] ;  /* 0x0000500001cd7983 */ /* 0x0003220000300600 */
[----:B------:R-:W-:-:S03]  /*a710*/  SHF.R.U32.HI R5, RZ, 0x8, R20 ;  /* 0x00000008ff057819 */ /* 0x000fc60000011614 */
[----:B------:R1:W4:Y:S01]  /*a720*/  LDL.LU.S16 R33, [R1+0x4c] ;  /* 0x00004c0001217983 */ /* 0x0003220000300600 */
[----:B---3--:R-:W-:-:S05]  /*a730*/  @!P5 HADD2 R24, -R125.H0_H0, -RZ.H0_H0 ;  /* 0xa00000ff7d18d230 */ /* 0x008fca0000000900 */
[----:B------:R-:W-:Y:S02]  /*a740*/  PRMT R206, R24, 0x7610, R206 ;  /* 0x0000761018ce7816 */ /* 0x000fe400000000ce */
[----:B------:R1:W3:Y:S04]  /*a750*/  LDL.LU.S16 R24, [R1+0x48] ;  /* 0x0000480001187983 */ /* 0x0002e80000300600 */
[----:B------:R1:W3:Y:S01]  /*a760*/  LDL.LU.S16 R20, [R1+0x44] ;  /* 0x0000440001147983 */ /* 0x0002e20000300600 */
[----:B------:R-:W-:-:S04]  /*a770*/  LOP3.LUT R2, R2, 0xffff, RZ, 0xc0, !PT ;  /* 0x0000ffff02027812 */ /* 0x000fc800078ec0ff */
[----:B------:R-:W-:-:S04]  /*a780*/  SHF.R.U32.HI R2, RZ, 0x8, R2 ;  /* 0x00000008ff027819 */ /* 0x000fc80000011602 */
[----:B------:R-:W-:Y:S02]  /*a790*/  LOP3.LUT R2, R2, 0xffff, RZ, 0xc0, !PT ;  /* 0x0000ffff02027812 */ /* 0x000fe400078ec0ff */
[----:B------:R-:W-:Y:S02]  /*a7a0*/  @!P6 PRMT R120, R4, 0x5410, RZ ;  /* 0x000054100478e816 */ /* 0x000fe400000000ff */
[----:B------:R-:W-:Y:S01]  /*a7b0*/  ISETP.GE.U32.AND P6, PT, R217, R2, PT ;  /* 0x00000002d900720c */ /* 0x000fe20003fc6070 */
[----:B------:R-:W1:Y:S01]  /*a7c0*/  MUFU.EX2 R4, R71 ;  /* 0x0000004700047308 */ /* 0x000e620000000800 */
[----:B------:R-:W-:-:S07]  /*a7d0*/  PRMT R123, R18, 0x7632, R123 ;  /* 0x00007632127b7816 */ /* 0x000fce000000007b */
[----:B------:R-:W4:Y:S01]  /*a7e0*/  MUFU.EX2 R2, R79 ;  /* 0x0000004f00027308 */ /* 0x000f220000000800 */
[----:B------:R-:W-:-:S03]  /*a7f0*/  LOP3.LUT R5, R5, 0xffff, RZ, 0xc0, !PT ;  /* 0x0000ffff05057812 */ /* 0x000fc600078ec0ff */
[----:B--2---:R-:W-:Y:S02]  /*a800*/  @!P6 HADD2 R10, -R126.H0_H0, -RZ.H0_H0 ;  /* 0xa00000ff7e0ae230 */ /* 0x004fe40000000900 */
[----:B----4-:R-:W-:Y:S01]  /*a810*/  @!P4 HADD2 R6, -R123.H0_H0, -RZ.H0_H0 ;  /* 0xa00000ff7b06c230 */ /* 0x010fe20000000900 */
[----:B------:R-:W-:Y:S02]  /*a820*/  ISETP.GE.U32.AND P2, PT, R217, R5, PT ;  /* 0x00000005d900720c */ /* 0x000fe40003f46070 */
[----:B------:R-:W-:Y:S02]  /*a830*/  PRMT R5, R10, 0x7610, R5 ;  /* 0x000076100a057816 */ /* 0x000fe40000000005 */
[----:B------:R-:W-:Y:S01]  /*a840*/  PRMT R18, R6, 0x7610, R18 ;  /* 0x0000761006127816 */ /* 0x000fe20000000012 */
[----:B-1----:R-:W-:Y:S01]  /*a850*/  FADD.FTZ R6, R4, R19 ;  /* 0x0000001304067221 */ /* 0x002fe20000010000 */
[----:B------:R-:W-:Y:S01]  /*a860*/  MUFU.EX2 R15, R86 ;  /* 0x00000056000f7308 */ /* 0x000fe20000000800 */
[----:B------:R-:W-:Y:S01]  /*a870*/  F2FP.PACK_AB R4, R2, R4 ;  /* 0x000000040204723e */ /* 0x000fe200000000ff */
[----:B------:R-:W-:Y:S01]  /*a880*/  IMAD.MOV.U32 R32, RZ, RZ, R236 ;  /* 0x000000ffff207224 */ /* 0x000fe200078e00ec */
[----:B------:R-:W-:-:S02]  /*a890*/  @!P6 PRMT R126, R5, 0x5410, RZ ;  /* 0x00005410057ee816 */ /* 0x000fc400000000ff */
[----:B------:R-:W-:-:S03]  /*a8a0*/  PRMT R137, R4, 0x7632, R137 ;  /* 0x0000763204897816 */ /* 0x000fc60000000089 */
[----:B------:R-:W1:Y:S01]  /*a8b0*/  MUFU.EX2 R5, R57 ;  /* 0x0000003900057308 */ /* 0x000e620000000800 */
[----:B------:R-:W-:Y:S02]  /*a8c0*/  PRMT R236, R125, 0x5410, R123 ;  /* 0x000054107dec7816 */ /* 0x000fe4000000007b */
[C---:B------:R-:W-:Y:S02]  /*a8d0*/  PRMT R132, R7.reuse, 0x7610, R132 ;  /* 0x0000761007847816 */ /* 0x040fe40000000084 */
[----:B------:R-:W-:Y:S01]  /*a8e0*/  @!P4 PRMT R123, R18, 0x5410, RZ ;  /* 0x00005410127bc816 */ /* 0x000fe200000000ff */
[----:B------:R-:W-:Y:S01]  /*a8f0*/  FADD.FTZ R18, R2, R6 ;  /* 0x0000000602127221 */ /* 0x000fe20000010000 */
[----:B------:R-:W-:Y:S01]  /*a900*/  PRMT R130, R7, 0x7632, R130 ;  /* 0x0000763207827816 */ /* 0x000fe20000000082 */
[----:B------:R-:W-:Y:S01]  /*a910*/  MUFU.EX2 R14, R88 ;  /* 0x00000058000e7308 */ /* 0x000fe20000000800 */
[----:B------:R-:W-:Y:S01]  /*a920*/  PRMT R128, R4, 0x7610, R128 ;  /* 0x0000761004807816 */ /* 0x000fe20000000080 */
[----:B------:R-:W-:-:S02]  /*a930*/  @!P3 HADD2 R205, -R132.H0_H0, -RZ.H0_H0 ;  /* 0xa00000ff84cdb230 */ /* 0x000fc40000000900 */
[----:B------:R-:W-:-:S04]  /*a940*/  @!P2 HADD2 R33, -R130.H0_H0, -RZ.H0_H0 ;  /* 0xa00000ff8221a230 */ /* 0x000fc80000000900 */
[----:B------:R-:W2:Y:S01]  /*a950*/  MUFU.EX2 R2, R59 ;  /* 0x0000003b00027308 */ /* 0x000ea20000000800 */
[----:B------:R-:W-:-:S07]  /*a960*/  @!P5 PRMT R125, R206, 0x5410, RZ ;  /* 0x00005410ce7dd816 */ /* 0x000fce00000000ff */
[----:B------:R-:W-:Y:S01]  /*a970*/  MUFU.EX2 R9, R91 ;  /* 0x0000005b00097308 */ /* 0x000fe20000000800 */
[----:B------:R-:W-:Y:S02]  /*a980*/  PRMT R17, R205, 0x7610, R17 ;  /* 0x00007610cd117816 */ /* 0x000fe40000000011 */
[----:B------:R-:W-:Y:S02]  /*a990*/  PRMT R206, R128, 0x5410, R137 ;  /* 0x0000541080ce7816 */ /* 0x000fe40000000089 */
[----:B------:R-:W-:-:S03]  /*a9a0*/  PRMT R16, R33, 0x7610, R16 ;  /* 0x0000761021107816 */ /* 0x000fc60000000010 */
[----:B------:R-:W-:Y:S01]  /*a9b0*/  MUFU.EX2 R8, R93 ;  /* 0x0000005d00087308 */ /* 0x000fe20000000800 */
[----:B------:R-:W-:Y:S02]  /*a9c0*/  PRMT R205, R132, 0x5410, R130 ;  /* 0x0000541084cd7816 */ /* 0x000fe40000000082 */
[----:B------:R-:W-:-:S05]  /*a9d0*/  @!P3 PRMT R132, R17, 0x5410, RZ ;  /* 0x000054101184b816 */ /* 0x000fca00000000ff */
[----:B------:R-:W4:Y:S01]  /*a9e0*/  MUFU.EX2 R13, R82 ;  /* 0x00000052000d7308 */ /* 0x000f220000000800 */
[----:B------:R-:W-:Y:S01]  /*a9f0*/  @!P2 PRMT R130, R16, 0x5410, RZ ;  /* 0x000054101082a816 */ /* 0x000fe200000000ff */
[----:B-1----:R-:W-:-:S06]  /*aa00*/  FADD.FTZ R17, R5, R25 ;  /* 0x0000001905117221 */ /* 0x002fcc0000010000 */
[----:B------:R-:W1:Y:S01]  /*aa10*/  MUFU.EX2 R12, R84 ;  /* 0x00000054000c7308 */ /* 0x000e620000000800 */
[C---:B--2---:R-:W-:Y:S01]  /*aa20*/  FADD.FTZ R25, R2.reuse, R17 ;  /* 0x0000001102197221 */ /* 0x044fe20000010000 */
[----:B------:R-:W-:-:S06]  /*aa30*/  F2FP.PACK_AB R79, R2, R5 ;  /* 0x00000005024f723e */ /* 0x000fcc00000000ff */
[----:B------:R2:W-:Y:S01]  /*aa40*/  MUFU.EX2 R7, R83 ;  /* 0x0000005300077308 */ /* 0x0005e20000000800 */
[----:B----4-:R-:W-:Y:S01]  /*aa50*/  FADD.FTZ R5, R13, R21 ;  /* 0x000000150d057221 */ /* 0x010fe20000010000 */
[----:B------:R-:W-:Y:S01]  /*aa60*/  F2FP.PACK_AB R81, R8, R9 ;  /* 0x000000090851723e */ /* 0x000fe200000000ff */
[----:B------:R-:W-:Y:S01]  /*aa70*/  IMAD.MOV.U32 R33, RZ, RZ, R151 ;  /* 0x000000ffff217224 */ /* 0x000fe200078e0097 */
[----:B-1----:R-:W-:-:S04]  /*aa80*/  F2FP.PACK_AB R21, R12, R13 ;  /* 0x0000000d0c15723e */ /* 0x002fc800000000ff */
[----:B------:R-:W-:Y:S01]  /*aa90*/  MUFU.EX2 R11, R85 ;  /* 0x00000055000b7308 */ /* 0x000fe20000000800 */
[----:B------:R-:W-:Y:S02]  /*aaa0*/  IMAD.MOV.U32 R219, RZ, RZ, R32 ;  /* 0x000000ffffdb7224 */ /* 0x000fe400078e0020 */
[----:B------:R-:W-:Y:S02]  /*aab0*/  IMAD.MOV.U32 R32, RZ, RZ, R192 ;  /* 0x000000ffff207224 */ /* 0x000fe400078e00c0 */
[----:B------:R-:W-:-:S03]  /*aac0*/  IMAD.MOV.U32 R192, RZ, RZ, R27 ;  /* 0x000000ffffc07224 */ /* 0x000fc600078e001b */
[----:B------:R-:W1:Y:S01]  /*aad0*/  MUFU.EX2 R10, R90 ;  /* 0x0000005a000a7308 */ /* 0x000e620000000800 */
[----:B--2---:R-:W-:Y:S02]  /*aae0*/  F2FP.PACK_AB R83, R14, R15 ;  /* 0x0000000f0e53723e */ /* 0x004fe400000000ff */
[----:B-1----:R-:W-:Y:S01]  /*aaf0*/  F2FP.PACK_AB R23, R10, R11 ;  /* 0x0000000b0a17723e */ /* 0x002fe200000000ff */
[----:B---3--:R-:W-:Y:S02]  /*ab00*/  @!P0 HADD2 R20, -R137.H0_H0, -RZ.H0_H0 ;  /* 0xa00000ff89148230 */ /* 0x008fe40000000900 */
[----:B------:R-:W-:-:S03]  /*ab10*/  @!P1 HADD2 R24, -R128.H0_H0, -RZ.H0_H0 ;  /* 0xa00000ff80189230 */ /* 0x000fc60000000900 */
[----:B------:R-:W-:Y:S02]  /*ab20*/  PRMT R4, R20, 0x7610, R4 ;  /* 0x0000761014047816 */ /* 0x000fe40000000004 */
[----:B------:R-:W-:Y:S02]  /*ab30*/  PRMT R6, R24, 0x7610, R6 ;  /* 0x0000761018067816 */ /* 0x000fe40000000006 */
[----:B------:R-:W-:Y:S01]  /*ab40*/  @!P0 PRMT R137, R4, 0x5410, RZ ;  /* 0x0000541004898816 */ /* 0x000fe200000000ff */
[----:B------:R-:W-:Y:S01]  /*ab50*/  FADD.FTZ R4, R15, R26 ;  /* 0x0000001a0f047221 */ /* 0x000fe20000010000 */
[----:B------:R-:W-:-:S03]  /*ab60*/  @!P1 PRMT R128, R6, 0x5410, RZ ;  /* 0x0000541006809816 */ /* 0x000fc600000000ff */
[----:B------:R-:W-:Y:S01]  /*ab70*/  FADD.FTZ R16, R14, R4 ;  /* 0x000000040e107221 */ /* 0x000fe20000010000 */
[----:B------:R-:W1:Y:S03]  /*ab80*/  MUFU.EX2 R6, R80 ;  /* 0x0000005000067308 */ /* 0x000e660000000800 */
[----:B------:R-:W-:-:S05]  /*ab90*/  FADD.FTZ R2, R9, R16 ;  /* 0x0000001009027221 */ /* 0x000fca0000010000 */
[----:B------:R-:W2:Y:S01]  /*aba0*/  MUFU.EX2 R4, R72 ;  /* 0x0000004800047308 */ /* 0x000ea20000000800 */
[----:B------:R-:W-:Y:S02]  /*abb0*/  FADD.FTZ R24, R8, R2 ;  /* 0x0000000208187221 */ /* 0x000fe40000010000 */
[----:B------:R-:W-:-:S05]  /*abc0*/  FADD.FTZ R8, R12, R5 ;  /* 0x000000050c087221 */ /* 0x000fca0000010000 */
[----:B------:R-:W3:Y:S01]  /*abd0*/  MUFU.EX2 R2, R69 ;  /* 0x0000004500027308 */ /* 0x000ee20000000800 */
[----:B------:R-:W-:Y:S01]  /*abe0*/  FADD.FTZ R5, R7, R18 ;  /* 0x0000001207057221 */ /* 0x000fe20000010000 */
[----:B-1----:R-:W-:-:S03]  /*abf0*/  F2FP.PACK_AB R18, R6, R7 ;  /* 0x000000070612723e */ /* 0x002fc600000000ff */
[----:B------:R-:W-:Y:S01]  /*ac00*/  FADD.FTZ R5, R6, R5 ;  /* 0x0000000506057221 */ /* 0x000fe20000010000 */
[----:B------:R-:W-:-:S03]  /*ac10*/  IADD3 R6, R35, 0x2, RZ ;  /* 0x0000000223067810 */ /* 0x000fc60007ffe0ff */
[----:B--2---:R-:W-:Y:S01]  /*ac20*/  FADD.FTZ R5, R4, R5 ;  /* 0x0000000504057221 */ /* 0x004fe20000010000 */
[----:B------:R-:W-:-:S03]  /*ac30*/  LOP3.LUT R151, R135, R6, RZ, 0x3c, !PT ;  /* 0x0000000687977212 */ /* 0x000fc600078e3cff */
[C---:B---3--:R-:W-:Y:S01]  /*ac40*/  FADD.FTZ R12, R2.reuse, R5 ;  /* 0x00000005020c7221 */ /* 0x048fe20000010000 */
[----:B------:R-:W-:Y:S02]  /*ac50*/  F2FP.PACK_AB R22, R2, R4 ;  /* 0x000000040216723e */ /* 0x000fe400000000ff */
[----:B------:R-:W-:-:S05]  /*ac60*/  LOP3.LUT R2, R151, R171, RZ, 0x3c, !PT ;  /* 0x000000ab97027212 */ /* 0x000fca00078e3cff */
[----:B------:R-:W-:-:S05]  /*ac70*/  IMAD.WIDE.U32 R26, R2, -0x326172a9, RZ ;  /* 0xcd9e8d57021a7825 */ /* 0x000fca00078e00ff */
[----:B------:R-:W-:Y:S02]  /*ac80*/  LOP3.LUT R4, R27, R240, R212, 0x96, !PT ;  /* 0x000000f01b047212 */ /* 0x000fe400078e96d4 */
[----:B------:R-:W-:Y:S01]  /*ac90*/  LOP3.LUT R6, R103, R239, R26, 0x96, !PT ;  /* 0x000000ef67067212 */ /* 0x000fe200078e961a */
[----:B------:R-:W-:Y:S02]  /*aca0*/  FADD.FTZ R8, R11, R8 ;  /* 0x000000080b087221 */ /* 0x000fe40000010000 */
[----:B------:R-:W-:-:S04]  /*acb0*/  IMAD.WIDE.U32 R4, R4, -0x2daee0ad, RZ ;  /* 0xd2511f5304047825 */ /* 0x000fc800078e00ff */
[----:B------:R-:W-:-:S04]  /*acc0*/  IMAD.WIDE.U32 R6, R6, -0x2daee0ad, RZ ;  /* 0xd2511f5306067825 */ /* 0x000fc800078e00ff */
[----:B------:R-:W-:Y:S01]  /*acd0*/  FADD.FTZ R14, R10, R8 ;  /* 0x000000080a0e7221 */ /* 0x000fe20000010000 */
[----:B------:R-:W-:Y:S02]  /*ace0*/  LOP3.LUT R10, R5, R242, R174, 0x96, !PT ;  /* 0x000000f2050a7212 */ /* 0x000fe400078e96ae */
[----:B------:R-:W-:-:S03]  /*acf0*/  LOP3.LUT R8, R7, R245, R4, 0x96, !PT ;  /* 0x000000f507087212 */ /* 0x000fc600078e9604 */
        /* <DEDUP_REMOVED lines=18> */
[----:B------:R-:W-:Y:S01]  /*ae20*/  SHF.R.U32.HI R2, RZ, 0x18, R2 ;  /* 0x00000018ff027819 */ /* 0x000fe20000011602 */
[----:B------:R-:W1:Y:S01]  /*ae30*/  MUFU.EX2 R9, R94 ;  /* 0x0000005e00097308 */ /* 0x000e620000000800 */
[----:B------:R-:W-:Y:S02]  /*ae40*/  LOP3.LUT R11, R7, R246, R8, 0x96, !PT ;  /* 0x000000f6070b7212 */ /* 0x000fe400078e9608 */
[----:B------:R-:W-:Y:S02]  /*ae50*/  ISETP.GE.U32.AND P0, PT, R217, R2, PT ;  /* 0x00000002d900720c */ /* 0x000fe40003f06070 */
[----:B------:R-:W-:-:S03]  /*ae60*/  LOP3.LUT R2, R4, 0xff, RZ, 0xc0, !PT ;  /* 0x000000ff04027812 */ /* 0x000fc600078ec0ff */
[----:B------:R-:W2:Y:S01]  /*ae70*/  MUFU.EX2 R8, R96 ;  /* 0x0000006000087308 */ /* 0x000ea20000000800 */
[C---:B------:R-:W-:Y:S02]  /*ae80*/  ISETP.GE.U32.AND P2, PT, R217.reuse, R2, PT ;  /* 0x00000002d900720c */ /* 0x040fe40003f46070 */
[--C-:B------:R-:W-:Y:S02]  /*ae90*/  SHF.R.U32.HI R2, RZ, 0x10, R4.reuse ;  /* 0x00000010ff027819 */ /* 0x100fe40000011604 */
[----:B------:R-:W-:Y:S02]  /*aea0*/  LOP3.LUT R13, R4, 0xffff, RZ, 0xc0, !PT ;  /* 0x0000ffff040d7812 */ /* 0x000fe400078ec0ff */
[----:B------:R-:W-:Y:S02]  /*aeb0*/  SHF.R.U32.HI R4, RZ, 0x18, R4 ;  /* 0x00000018ff047819 */ /* 0x000fe40000011604 */
[----:B------:R-:W-:Y:S02]  /*aec0*/  LOP3.LUT R2, R2, 0xff, RZ, 0xc0, !PT ;  /* 0x000000ff02027812 */ /* 0x000fe400078ec0ff */
[----:B------:R-:W-:Y:S01]  /*aed0*/  ISETP.GE.U32.AND P1, PT, R217, R4, PT ;  /* 0x00000004d900720c */ /* 0x000fe20003f26070 */
[----:B------:R-:W-:Y:S01]  /*aee0*/  IMAD.WIDE.U32 R4, R11, -0x2daee0ad, RZ ;  /* 0xd2511f530b047825 */ /* 0x000fe200078e00ff */
[----:B------:R-:W-:-:S03]  /*aef0*/  ISETP.GE.U32.AND P6, PT, R217, R2, PT ;  /* 0x00000002d900720c */ /* 0x000fc60003fc6070 */
[----:B------:R-:W-:Y:S01]  /*af00*/  IMAD.MOV.U32 R20, RZ, RZ, R214 ;  /* 0x000000ffff147224 */ /* 0x000fe200078e00d6 */
[----:B------:R-:W-:Y:S01]  /*af10*/  LOP3.LUT R2, R5, R243, R10, 0x96, !PT ;  /* 0x000000f305027212 */ /* 0x000fe200078e960a */
[----:B------:R3:W4:Y:S01]  /*af20*/  LDL.LU.S16 R214, [R1+0x68] ;  /* 0x0000680001d67983 */ /* 0x0007220000300600 */
[----:B------:R-:W-:Y:S01]  /*af30*/  LOP3.LUT R19, R4, 0xffff, RZ, 0xc0, !PT ;  /* 0x0000ffff04137812 */ /* 0x000fe200078ec0ff */
[----:B-1----:R-:W-:Y:S01]  /*af40*/  FADD.FTZ R5, R9, R14 ;  /* 0x0000000e09057221 */ /* 0x002fe20000010000 */
[----:B--2---:R-:W-:Y:S02]  /*af50*/  F2FP.PACK_AB R16, R8, R9 ;  /* 0x000000090810723e */ /* 0x004fe400000000ff */
[----:B------:R3:W2:Y:S01]  /*af60*/  LDL.LU.S16 R9, [R1+0x6c] ;  /* 0x00006c0001097983 */ /* 0x0006a20000300600 */
[----:B------:R-:W-:Y:S01]  /*af70*/  LOP3.LUT R6, R6, 0xff, RZ, 0xc0, !PT ;  /* 0x000000ff06067812 */ /* 0x000fe200078ec0ff */
[----:B------:R-:W1:Y:S03]  /*af80*/  MUFU.EX2 R7, R67 ;  /* 0x0000004300077308 */ /* 0x000e660000000800 */
[----:B------:R-:W-:-:S05]  /*af90*/  ISETP.GE.U32.AND P5, PT, R217, R6, PT ;  /* 0x00000006d900720c */ /* 0x000fca0003fa6070 */
[----:B------:R-:W3:Y:S01]  /*afa0*/  MUFU.EX2 R6, R61 ;  /* 0x0000003d00067308 */ /* 0x000ee20000000800 */
[----:B------:R-:W-:Y:S02]  /*afb0*/  PRMT R119, R21, 0x7610, R119 ;  /* 0x0000761015777816 */ /* 0x000fe40000000077 */
[----:B------:R-:W-:Y:S02]  /*afc0*/  LOP3.LUT R11, R4, 0xff, RZ, 0xc0, !PT ;  /* 0x000000ff040b7812 */ /* 0x000fe400078ec0ff */
[--C-:B------:R-:W-:Y:S02]  /*afd0*/  SHF.R.U32.HI R15, RZ, 0x10, R4.reuse ;  /* 0x00000010ff0f7819 */ /* 0x100fe40000011604 */
[----:B------:R-:W-:Y:S01]  /*afe0*/  SHF.R.U32.HI R10, RZ, 0x18, R4 ;  /* 0x00000018ff0a7819 */ /* 0x000fe20000011604 */
[----:B-1----:R-:W-:Y:S02]  /*aff0*/  FADD.FTZ R4, R7, R12 ;  /* 0x0000000c07047221 */ /* 0x002fe40000010000 */
[----:B------:R-:W-:-:S02]  /*b000*/  FADD.FTZ R12, R8, R5 ;  /* 0x00000005080c7221 */ /* 0x000fc40000010000 */
[----:B------:R-:W-:Y:S02]  /*b010*/  IMAD.MOV.U32 R8, RZ, RZ, R20 ;  /* 0x000000ffff087224 */ /* 0x000fe400078e0014 */
[----:B---3--:R-:W-:Y:S01]  /*b020*/  FADD.FTZ R20, R6, R4 ;  /* 0x0000000406147221 */ /* 0x008fe20000010000 */
[----:B------:R-:W-:Y:S01]  /*b030*/  SHF.R.U32.HI R4, RZ, 0x8, R13 ;  /* 0x00000008ff047819 */ /* 0x000fe2000001160d */
[----:B------:R-:W-:Y:S01]  /*b040*/  IMAD.MOV.U32 R13, RZ, RZ, R8 ;  /* 0x000000ffff0d7224 */ /* 0x000fe200078e0008 */
[----:B--2---:R-:W-:-:S05]  /*b050*/  @!P4 HADD2 R9, -R119.H0_H0, -RZ.H0_H0 ;  /* 0xa00000ff7709c230 */ /* 0x004fca0000000900 */
[----:B------:R-:W-:Y:S02]  /*b060*/  PRMT R227, R9, 0x7610, R227 ;  /* 0x0000761009e37816 */ /* 0x000fe400000000e3 */
[----:B------:R1:W2:Y:S04]  /*b070*/  LDL.LU.S16 R9, [R1+0x70] ;  /* 0x0000700001097983 */ /* 0x0002a80000300600 */
[----:B------:R1:W3:Y:S01]  /*b080*/  LDL.LU.S16 R8, [R1+0x74] ;  /* 0x0000740001087983 */ /* 0x0002e20000300600 */
[----:B------:R-:W-:-:S05]  /*b090*/  PRMT R118, R21, 0x7632, R118 ;  /* 0x0000763215767816 */ /* 0x000fca0000000076 */
[----:B----4-:R-:W-:-:S05]  /*b0a0*/  @!P3 HADD2 R214, -R118.H0_H0, -RZ.H0_H0 ;  /* 0xa00000ff76d6b230 */ /* 0x010fca0000000900 */
[----:B------:R-:W-:Y:S02]  /*b0b0*/  PRMT R5, R214, 0x7610, R5 ;  /* 0x00007610d6057816 */ /* 0x000fe40000000005 */
[----:B------:R-:W-:Y:S02]  /*b0c0*/  PRMT R214, R119, 0x5410, R118 ;  /* 0x0000541077d67816 */ /* 0x000fe40000000076 */
[----:B------:R-:W-:Y:S02]  /*b0d0*/  @!P3 PRMT R118, R5, 0x5410, RZ ;  /* 0x000054100576b816 */ /* 0x000fe400000000ff */
[----:B------:R-:W4:Y:S01]  /*b0e0*/  MUFU.EX2 R5, R99 ;  /* 0x0000006300057308 */ /* 0x000f220000000800 */
[C---:B------:R-:W-:Y:S02]  /*b0f0*/  PRMT R117, R18.reuse, 0x7632, R117 ;  /* 0x0000763212757816 */ /* 0x040fe40000000075 */
[----:B------:R-:W-:Y:S02]  /*b100*/  PRMT R116, R18, 0x7610, R116 ;  /* 0x0000761012747816 */ /* 0x000fe40000000074 */
[----:B------:R-:W-:-:S02]  /*b110*/  F2FP.PACK_AB R17, R6, R7 ;  /* 0x000000070611723e */ /* 0x000fc400000000ff */
[----:B------:R-:W-:Y:S02]  /*b120*/  @!P4 PRMT R119, R227, 0x5410, RZ ;  /* 0x00005410e377c816 */ /* 0x000fe400000000ff */
[----:B------:R-:W4:Y:S01]  /*b130*/  LDL.LU R227, [R1+0x384] ;  /* 0x0003840001e37983 */ /* 0x000f220000300800 */
[----:B------:R-:W-:Y:S01]  /*b140*/  ISETP.GE.U32.AND P3, PT, R217, R11, PT ;  /* 0x0000000bd900720c */ /* 0x000fe20003f66070 */
[----:B------:R-:W-:Y:S01]  /*b150*/  IMAD.MOV.U32 R11, RZ, RZ, R230 ;  /* 0x000000ffff0b7224 */ /* 0x000fe200078e00e6 */
[----:B------:R-:W-:Y:S01]  /*b160*/  PRMT R230, R116, 0x5410, R117 ;  /* 0x0000541074e67816 */ /* 0x000fe20000000075 */
[----:B--2---:R-:W-:Y:S02]  /*b170*/  @!P0 HADD2 R9, -R117.H0_H0, -RZ.H0_H0 ;  /* 0xa00000ff75098230 */ /* 0x004fe40000000900 */
[----:B---3--:R-:W-:-:S03]  /*b180*/  @!P5 HADD2 R8, -R116.H0_H0, -RZ.H0_H0 ;  /* 0xa00000ff7408d230 */ /* 0x008fc60000000900 */
[----:B------:R-:W-:Y:S01]  /*b190*/  PRMT R7, R9, 0x7610, R7 ;  /* 0x0000761009077816 */ /* 0x000fe20000000007 */
[----:B------:R-:W-:Y:S02]  /*b1a0*/  IMAD.MOV.U32 R9, RZ, RZ, R219 ;  /* 0x000000ffff097224 */ /* 0x000fe400078e00db */
[----:B------:R1:W2:Y:S01]  /*b1b0*/  LDL.LU.S16 R219, [R1+0x78] ;  /* 0x0000780001db7983 */ /* 0x0002a20000300600 */
[----:B------:R-:W-:Y:S02]  /*b1c0*/  PRMT R6, R8, 0x7610, R6 ;  /* 0x0000761008067816 */ /* 0x000fe40000000006 */
[----:B------:R-:W-:Y:S01]  /*b1d0*/  @!P0 PRMT R117, R7, 0x5410, RZ ;  /* 0x0000541007758816 */ /* 0x000fe200000000ff */
[----:B----4-:R-:W-:Y:S01]  /*b1e0*/  FADD.FTZ R7, R5, R12 ;  /* 0x0000000c05077221 */ /* 0x010fe20000010000 */
[----:B------:R-:W-:Y:S01]  /*b1f0*/  @!P5 PRMT R116, R6, 0x5410, RZ ;  /* 0x000054100674d816 */ /* 0x000fe200000000ff */
[----:B------:R1:W3:Y:S01]  /*b200*/  LDL.LU.S16 R12, [R1+0x98] ;  /* 0x00009800010c7983 */ /* 0x0002e20000300600 */
[----:B------:R-:W-:Y:S01]  /*b210*/  SHF.R.U32.HI R6, RZ, 0x10, R2 ;  /* 0x00000010ff067819 */ /* 0x000fe20000011602 */
[----:B------:R4:W-:Y:S03]  /*b220*/  MUFU.EX2 R8, R157 ;  /* 0x0000009d00087308 */ /* 0x0009e60000000800 */
[----:B------:R-:W-:-:S04]  /*b230*/  LOP3.LUT R6, R6, 0xff, RZ, 0xc0, !PT ;  /* 0x000000ff06067812 */ /* 0x000fc800078ec0ff */
[----:B------:R-:W-:Y:S01]  /*b240*/  ISETP.GE.U32.AND P5, PT, R217, R6, PT ;  /* 0x00000006d900720c */ /* 0x000fe20003fa6070 */
[----:B----4-:R-:W-:Y:S02]  /*b250*/  IMAD.MOV.U32 R157, RZ, RZ, R11 ;  /* 0x000000ffff9d7224 */ /* 0x010fe400078e000b */
[----:B------:R1:W4:Y:S04]  /*b260*/  LDL.LU.S16 R11, [R1+0x9c] ;  /* 0x00009c00010b7983 */ /* 0x0003280000300600 */
[----:B------:R1:W4:Y:S01]  /*b270*/  LDL.LU.S16 R6, [R1+0xa8] ;  /* 0x0000a80001067983 */ /* 0x0003220000300600 */
[----:B------:R-:W-:-:S04]  /*b280*/  LOP3.LUT R4, R4, 0xffff, RZ, 0xc0, !PT ;  /* 0x0000ffff04047812 */ /* 0x000fc800078ec0ff */
[----:B------:R-:W-:Y:S02]  /*b290*/  ISETP.GE.U32.AND P4, PT, R217, R4, PT ;  /* 0x00000004d900720c */ /* 0x000fe40003f86070 */
[----:B------:R-:W1:Y:S01]  /*b2a0*/  MUFU.EX2 R4, R100 ;  /* 0x0000006400047308 */ /* 0x000e620000000800 */
[C---:B------:R-:W-:Y:S02]  /*b2b0*/  PRMT R115, R23.reuse, 0x7610, R115 ;  /* 0x0000761017737816 */ /* 0x040fe40000000073 */
[----:B------:R-:W-:Y:S02]  /*b2c0*/  PRMT R114, R23, 0x7632, R114 ;  /* 0x0000763217727816 */ /* 0x000fe40000000072 */
[C---:B------:R-:W-:Y:S02]  /*b2d0*/  PRMT R113, R22.reuse, 0x7632, R113 ;  /* 0x0000763216717816 */ /* 0x040fe40000000071 */
[----:B------:R-:W-:Y:S01]  /*b2e0*/  PRMT R112, R22, 0x7610, R112 ;  /* 0x0000761016707816 */ /* 0x000fe20000000070 */
[C---:B-1----:R-:W-:Y:S01]  /*b2f0*/  FADD.FTZ R18, R4.reuse, R7 ;  /* 0x0000000704127221 */ /* 0x042fe20000010000 */
[----:B------:R-:W-:-:S02]  /*b300*/  F2FP.PACK_AB R14, R4, R5 ;  /* 0x00000005040e723e */ /* 0x000fc400000000ff */
[----:B------:R-:W-:Y:S02]  /*b310*/  LOP3.LUT R4, R2, 0xff, RZ, 0xc0, !PT ;  /* 0x000000ff02047812 */ /* 0x000fe400078ec0ff */
[----:B------:R-:W-:Y:S01]  /*b320*/  ISETP.GE.U32.AND P0, PT, R217, R10, PT ;  /* 0x0000000ad900720c */ /* 0x000fe20003f06070 */
[----:B------:R1:W-:Y:S02]  /*b330*/  MUFU.EX2 R7, R158 ;  /* 0x0000009e00077308 */ /* 0x0003e40000000800 */
[----:B-1----:R-:W-:Y:S01]  /*b340*/  IMAD.MOV.U32 R158, RZ, RZ, R215 ;  /* 0x000000ffff9e7224 */ /* 0x002fe200078e00d7 */
[----:B--2---:R-:W-:-:S05]  /*b350*/  @!P2 HADD2 R219, -R115.H0_H0, -RZ.H0_H0 ;  /* 0xa00000ff73dba230 */ /* 0x004fca0000000900 */
[----:B------:R-:W-:Y:S01]  /*b360*/  PRMT R203, R219, 0x7610, R203 ;  /* 0x00007610dbcb7816 */ /* 0x000fe200000000cb */
[----:B---3--:R-:W-:Y:S01]  /*b370*/  @!P4 HADD2 R12, -R114.H0_H0, -RZ.H0_H0 ;  /* 0xa00000ff720cc230 */ /* 0x008fe20000000900 */
[----:B------:R-:W-:Y:S02]  /*b380*/  PRMT R219, R115, 0x5410, R114 ;  /* 0x0000541073db7816 */ /* 0x000fe40000000072 */
[----:B------:R-:W-:Y:S02]  /*b390*/  @!P2 PRMT R115, R203, 0x5410, RZ ;  /* 0x00005410cb73a816 */ /* 0x000fe400000000ff */
[----:B------:R-:W-:Y:S02]  /*b3a0*/  ISETP.GE.U32.AND P2, PT, R217, R4, PT ;  /* 0x00000004d900720c */ /* 0x000fe40003f46070 */
[----:B------:R-:W-:Y:S02]  /*b3b0*/  PRMT R23, R12, 0x7610, R23 ;  /* 0x000076100c177816 */ /* 0x000fe40000000017 */
[----:B------:R-:W-:-:S02]  /*b3c0*/  SHF.R.U32.HI R4, RZ, 0x18, R2 ;  /* 0x00000018ff047819 */ /* 0x000fc40000011602 */
[----:B------:R-:W-:Y:S02]  /*b3d0*/  @!P4 PRMT R114, R23, 0x5410, RZ ;  /* 0x000054101772c816 */ /* 0x000fe400000000ff */
[----:B------:R-:W-:Y:S01]  /*b3e0*/  ISETP.GE.U32.AND P4, PT, R217, R4, PT ;  /* 0x00000004d900720c */ /* 0x000fe20003f86070 */
[----:B----4-:R-:W-:Y:S01]  /*b3f0*/  @!P1 HADD2 R11, -R113.H0_H0, -RZ.H0_H0 ;  /* 0xa00000ff710b9230 */ /* 0x010fe20000000900 */
[----:B------:R-:W-:Y:S01]  /*b400*/  LOP3.LUT R4, R15, 0xff, RZ, 0xc0, !PT ;  /* 0x000000ff0f047812 */ /* 0x000fe200078ec0ff */
[----:B------:R-:W-:-:S03]  /*b410*/  @!P6 HADD2 R6, -R112.H0_H0, -RZ.H0_H0 ;  /* 0xa00000ff7006e230 */ /* 0x000fc60000000900 */
[----:B------:R-:W-:Y:S02]  /*b420*/  PRMT R10, R11, 0x7610, R10 ;  /* 0x000076100b0a7816 */ /* 0x000fe4000000000a */
[----:B------:R-:W-:Y:S02]  /*b430*/  PRMT R203, R112, 0x5410, R113 ;  /* 0x0000541070cb7816 */ /* 0x000fe40000000071 */
[----:B------:R-:W-:Y:S02]  /*b440*/  @!P1 PRMT R113, R10, 0x5410, RZ ;  /* 0x000054100a719816 */ /* 0x000fe400000000ff */
[----:B------:R-:W-:Y:S02]  /*b450*/  ISETP.GE.U32.AND P1, PT, R217, R4, PT ;  /* 0x00000004d900720c */ /* 0x000fe40003f26070 */
[----:B------:R-:W-:Y:S02]  /*b460*/  PRMT R4, R6, 0x7610, R4 ;  /* 0x0000761006047816 */ /* 0x000fe40000000004 */
[----:B------:R1:W2:Y:S01]  /*b470*/  LDL.LU.S16 R6, [R1+0xac] ;  /* 0x0000ac0001067983 */ /* 0x0002a20000300600 */
[----:B------:R-:W-:Y:S01]  /*b480*/  IMAD.MOV.U32 R23, RZ, RZ, R9 ;  /* 0x000000ffff177224 */ /* 0x000fe200078e0009 */
[----:B------:R-:W-:Y:S01]  /*b490*/  @!P6 PRMT R112, R4, 0x5410, RZ ;  /* 0x000054100470e816 */ /* 0x000fe200000000ff */
[----:B------:R3:W-:Y:S01]  /*b4a0*/  MUFU.EX2 R9, R155 ;  /* 0x0000009b00097308 */ /* 0x0007e20000000800 */
[----:B------:R1:W4:Y:S04]  /*b4b0*/  LDL.LU.S16 R4, [R1+0xb4] ;  /* 0x0000b40001047983 */ /* 0x0003280000300600 */
[----:B------:R1:W4:Y:S04]  /*b4c0*/  LDL.LU.S16 R215, [R1+0xb0] ;  /* 0x0000b00001d77983 */ /* 0x0003280000300600 */
[----:B---3--:R1:W3:Y:S01]  /*b4d0*/  LDL.LU.S16 R155, [R1+0xb8] ;  /* 0x0000b800019b7983 */ /* 0x0082e20000300600 */
[----:B------:R-:W-:-:S04]  /*b4e0*/  LOP3.LUT R2, R2, 0xffff, RZ, 0xc0, !PT ;  /* 0x0000ffff02027812 */ /* 0x000fc800078ec0ff */
[----:B------:R-:W-:Y:S01]  /*b4f0*/  SHF.R.U32.HI R2, RZ, 0x8, R2 ;  /* 0x00000008ff027819 */ /* 0x000fe20000011602 */
[----:B------:R1:W-:Y:S03]  /*b500*/  MUFU.EX2 R10, R111 ;  /* 0x0000006f000a7308 */ /* 0x0003e60000000800 */
[----:B------:R-:W-:-:S04]  /*b510*/  LOP3.LUT R2, R2, 0xffff, RZ, 0xc0, !PT ;  /* 0x0000ffff02027812 */ /* 0x000fc800078ec0ff */
[----:B------:R-:W-:Y:S02]  /*b520*/  ISETP.GE.U32.AND P6, PT, R217, R2, PT ;  /* 0x00000002d900720c */ /* 0x000fe40003fc6070 */
[C---:B-1----:R-:W-:Y:S02]  /*b530*/  PRMT R111, R16.reuse, 0x7610, R111 ;  /* 0x00007610106f7816 */ /* 0x042fe4000000006f */
[----:B------:R-:W-:-:S04]  /*b540*/  PRMT R110, R16, 0x7632, R110 ;  /* 0x00007632106e7816 */ /* 0x000fc8000000006e */
[----:B------:R-:W-:Y:S01]  /*b550*/  PRMT R15, R111, 0x5410, R110 ;  /* 0x000054106f0f7816 */ /* 0x000fe2000000006e */
[----:B------:R1:W-:Y:S01]  /*b560*/  MUFU.EX2 R11, R108 ;  /* 0x0000006c000b7308 */ /* 0x0003e20000000800 */
[----:B------:R-:W-:Y:S02]  /*b570*/  PRMT R109, R17, 0x7610, R109 ;  /* 0x00007610116d7816 */ /* 0x000fe4000000006d */
[----:B------:R-:W-:-:S04]  /*b580*/  SHF.R.U32.HI R2, RZ, 0x8, R19 ;  /* 0x00000008ff027819 */ /* 0x000fc80000011613 */
[----:B------:R-:W-:Y:S02]  /*b590*/  LOP3.LUT R2, R2, 0xffff, RZ, 0xc0, !PT ;  /* 0x0000ffff02027812 */ /* 0x000fe400078ec0ff */
[----:B-1----:R-:W-:Y:S01]  /*b5a0*/  PRMT R108, R17, 0x7632, R108 ;  /* 0x00007632116c7816 */ /* 0x002fe2000000006c */
[----:B------:R1:W-:Y:S01]  /*b5b0*/  MUFU.EX2 R12, R107 ;  /* 0x0000006b000c7308 */ /* 0x0003e20000000800 */
[C---:B------:R-:W-:Y:S02]  /*b5c0*/  PRMT R106, R14.reuse, 0x7632, R106 ;  /* 0x000076320e6a7816 */ /* 0x040fe4000000006a */
[----:B-1----:R-:W-:Y:S01]  /*b5d0*/  PRMT R107, R14, 0x7610, R107 ;  /* 0x000076100e6b7816 */ /* 0x002fe2000000006b */
[----:B--2---:R-:W-:-:S05]  /*b5e0*/  @!P2 HADD2 R6, -R111.H0_H0, -RZ.H0_H0 ;  /* 0xa00000ff6f06a230 */ /* 0x004fca0000000900 */
[----:B------:R-:W-:Y:S02]  /*b5f0*/  PRMT R5, R6, 0x7610, R5 ;  /* 0x0000761006057816 */ /* 0x000fe40000000005 */
[----:B------:R-:W1:Y:S02]  /*b600*/  MUFU.EX2 R6, R98 ;  /* 0x0000006200067308 */ /* 0x000e640000000800 */
[----:B------:R-:W-:-:S06]  /*b610*/  @!P2 PRMT R111, R5, 0x5410, RZ ;  /* 0x00005410056fa816 */ /* 0x000fcc00000000ff */
[----:B------:R-:W2:Y:S01]  /*b620*/  MUFU.EX2 R5, R104 ;  /* 0x0000006800057308 */ /* 0x000ea20000000800 */
[----:B---3--:R-:W-:Y:S02]  /*b630*/  @!P6 HADD2 R155, -R110.H0_H0, -RZ.H0_H0 ;  /* 0xa00000ff6e9be230 */ /* 0x008fe40000000900 */
[----:B----4-:R-:W-:-:S03]  /*b640*/  @!P5 HADD2 R4, -R109.H0_H0, -RZ.H0_H0 ;  /* 0xa00000ff6d04d230 */ /* 0x010fc60000000900 */
[----:B------:R-:W-:Y:S01]  /*b650*/  PRMT R22, R155, 0x7610, R22 ;  /* 0x000076109b167816 */ /* 0x000fe20000000016 */
[----:B------:R-:W-:Y:S01]  /*b660*/  @!P4 HADD2 R215, -R108.H0_H0, -RZ.H0_H0 ;  /* 0xa00000ff6cd7c230 */ /* 0x000fe20000000900 */
[----:B------:R-:W-:Y:S01]  /*b670*/  PRMT R19, R4, 0x7610, R19 ;  /* 0x0000761004137816 */ /* 0x000fe20000000013 */
[----:B------:R3:W4:Y:S01]  /*b680*/  LDL.LU.S16 R155, [R1+0xbc] ;  /* 0x0000bc00019b7983 */ /* 0x0007220000300600 */
[----:B------:R-:W-:Y:S01]  /*b690*/  @!P6 PRMT R110, R22, 0x5410, RZ ;  /* 0x00005410166ee816 */ /* 0x000fe200000000ff */
[----:B------:R-:W-:Y:S02]  /*b6a0*/  IMAD.MOV.U32 R22, RZ, RZ, R158 ;  /* 0x000000ffff167224 */ /* 0x000fe400078e009e */
[----:B------:R-:W-:Y:S01]  /*b6b0*/  IMAD.MOV.U32 R158, RZ, RZ, R13 ;  /* 0x000000ffff9e7224 */ /* 0x000fe200078e000d */
[----:B------:R-:W-:Y:S01]  /*b6c0*/  ISETP.GE.U32.AND P2, PT, R217, R2, PT ;  /* 0x00000002d900720c */ /* 0x000fe20003f46070 */
[----:B-1----:R-:W-:Y:S01]  /*b6d0*/  FADD.FTZ R13, R6, R20 ;  /* 0x00000014060d7221 */ /* 0x002fe20000010000 */
[----:B------:R-:W-:-:S02]  /*b6e0*/  PRMT R2, R215, 0x7610, R2 ;  /* 0x00007610d7027816 */ /* 0x000fc40000000002 */
[----:B------:R-:W-:Y:S01]  /*b6f0*/  PRMT R215, R109, 0x5410, R108 ;  /* 0x000054106dd77816 */ /* 0x000fe2000000006c */
[----:B--2---:R-:W-:Y:S01]  /*b700*/  FADD.FTZ R14, R5, R13 ;  /* 0x0000000d050e7221 */ /* 0x004fe20000010000 */
[----:B------:R-:W-:Y:S01]  /*b710*/  @!P5 PRMT R109, R19, 0x5410, RZ ;  /* 0x00005410136dd816 */ /* 0x000fe200000000ff */
[----:B------:R-:W-:Y:S01]  /*b720*/  IMAD.MOV.U32 R19, RZ, RZ, R33 ;  /* 0x000000ffff137224 */ /* 0x000fe200078e0021 */
[----:B------:R-:W-:Y:S01]  /*b730*/  F2FP.PACK_AB R5, R5, R6 ;  /* 0x000000060505723e */ /* 0x000fe200000000ff */
[----:B------:R3:W2:Y:S04]  /*b740*/  LDL.LU.S16 R33, [R1+0xc4] ;  /* 0x0000c40001217983 */ /* 0x0006a80000300600 */
[----:B------:R3:W2:Y:S01]  /*b750*/  LDL.LU.S16 R6, [R1+0xc0] ;  /* 0x0000c00001067983 */ /* 0x0006a20000300600 */
[----:B------:R-:W-:-:S02]  /*b760*/  PRMT R105, R5, 0x7610, R105 ;  /* 0x0000761005697816 */ /* 0x000fc40000000069 */
[----:B------:R-:W-:Y:S02]  /*b770*/  PRMT R104, R5, 0x7632, R104 ;  /* 0x0000763205687816 */ /* 0x000fe40000000068 */
[----:B------:R3:W3:Y:S01]  /*b780*/  LDL.LU.S16 R5, [R1+0xc8] ;  /* 0x0000c80001057983 */ /* 0x0006e20000300600 */
[----:B------:R-:W-:Y:S01]  /*b790*/  MUFU.EX2 R4, R95 ;  /* 0x0000005f00047308 */ /* 0x000fe20000000800 */
[----:B------:R-:W-:-:S07]  /*b7a0*/  @!P4 PRMT R108, R2, 0x5410, RZ ;  /* 0x00005410026cc816 */ /* 0x000fce00000000ff */
[----:B------:R-:W1:Y:S01]  /*b7b0*/  MUFU.EX2 R2, R89 ;  /* 0x0000005900027308 */ /* 0x000e620000000800 */
[----:B------:R-:W-:Y:S02]  /*b7c0*/  F2FP.PACK_AB R64, R7, R8 ;  /* 0x000000080740723e */ /* 0x000fe400000000ff */
[----:B-1----:R-:W-:Y:S01]  /*b7d0*/  F2FP.PACK_AB R67, R2, R4 ;  /* 0x000000040243723e */ /* 0x002fe200000000ff */
[----:B----4-:R-:W-:-:S05]  /*b7e0*/  @!P2 HADD2 R155, -R106.H0_H0, -RZ.H0_H0 ;  /* 0xa00000ff6a9ba230 */ /* 0x010fca0000000900 */
[----:B------:R-:W-:Y:S02]  /*b7f0*/  PRMT R13, R155, 0x7610, R13 ;  /* 0x000076109b0d7816 */ /* 0x000fe4000000000d */
[----:B------:R-:W-:Y:S02]  /*b800*/  PRMT R155, R107, 0x5410, R106 ;  /* 0x000054106b9b7816 */ /* 0x000fe4000000006a */
[----:B------:R-:W-:Y:S01]  /*b810*/  @!P2 PRMT R106, R13, 0x5410, RZ ;  /* 0x000054100d6aa816 */ /* 0x000fe200000000ff */
[----:B------:R-:W-:Y:S01]  /*b820*/  FADD.FTZ R13, R4, R25 ;  /* 0x00000019040d7221 */ /* 0x000fe20000010000 */
[----:B--2---:R-:W-:Y:S02]  /*b830*/  @!P3 HADD2 R6, -R107.H0_H0, -RZ.H0_H0 ;  /* 0xa00000ff6b06b230 */ /* 0x004fe40000000900 */
[----:B------:R-:W-:Y:S02]  /*b840*/  @!P0 HADD2 R33, -R104.H0_H0, -RZ.H0_H0 ;  /* 0xa00000ff68218230 */ /* 0x000fe40000000900 */
[----:B---3--:R-:W-:Y:S01]  /*b850*/  @!P1 HADD2 R5, -R105.H0_H0, -RZ.H0_H0 ;  /* 0xa00000ff69059230 */ /* 0x008fe20000000900 */
[----:B------:R-:W-:-:S02]  /*b860*/  PRMT R227, R6, 0x7610, R227 ;  /* 0x0000761006e37816 */ /* 0x000fc400000000e3 */
[----:B------:R-:W1:Y:S01]  /*b870*/  MUFU.EX2 R6, R152 ;  /* 0x0000009800067308 */ /* 0x000e620000000800 */
[----:B------:R-:W-:Y:S02]  /*b880*/  PRMT R16, R33, 0x7610, R16 ;  /* 0x0000761021107816 */ /* 0x000fe40000000010 */
[----:B------:R-:W-:Y:S01]  /*b890*/  PRMT R20, R5, 0x7610, R20 ;  /* 0x0000761005147816 */ /* 0x000fe20000000014 */
[----:B------:R-:W-:Y:S02]  /*b8a0*/  FADD.FTZ R33, R2, R13 ;  /* 0x0000000d02217221 */ /* 0x000fe40000010000 */
[----:B------:R-:W-:Y:S02]  /*b8b0*/  FADD.FTZ R2, R8, R24 ;  /* 0x0000001808027221 */ /* 0x000fe40000010000 */
[----:B------:R-:W2:Y:S08]  /*b8c0*/  MUFU.EX2 R5, R153 ;  /* 0x0000009900057308 */ /* 0x000eb00000000800 */
[----:B------:R3:W4:Y:S01]  /*b8d0*/  MUFU.EX2 R4, R154 ;  /* 0x0000009a00047308 */ /* 0x0007220000000800 */
[----:B------:R-:W-:-:S02]  /*b8e0*/  FADD.FTZ R13, R12, R18 ;  /* 0x000000120c0d7221 */ /* 0x000fc40000010000 */
[----:B---3--:R-:W-:Y:S02]  /*b8f0*/  IMAD.MOV.U32 R154, RZ, RZ, R15 ;  /* 0x000000ffff9a7224 */ /* 0x008fe400078e000f */
[----:B------:R-:W-:Y:S02]  /*b900*/  IMAD.MOV.U32 R15, RZ, RZ, R32 ;  /* 0x000000ffff0f7224 */ /* 0x000fe400078e0020 */
[----:B------:R-:W-:Y:S02]  /*b910*/  FADD.FTZ R32, R7, R2 ;  /* 0x0000000207207221 */ /* 0x000fe40000010000 */
[----:B------:R3:W3:Y:S01]  /*b920*/  MUFU.EX2 R2, R156 ;  /* 0x0000009c00027308 */ /* 0x0006e20000000800 */
[----:B-1----:R-:W-:Y:S01]  /*b930*/  FADD.FTZ R7, R6, R14 ;  /* 0x0000000e06077221 */ /* 0x002fe20000010000 */
[----:B--2---:R-:W-:Y:S02]  /*b940*/  F2FP.PACK_AB R17, R5, R6 ;  /* 0x000000060511723e */ /* 0x004fe400000000ff */
[----:B------:R-:W-:Y:S01]  /*b950*/  IADD3 R6, R35, 0x3, RZ ;  /* 0x0000000323067810 */ /* 0x000fe20007ffe0ff */
[----:B------:R-:W-:-:S04]  /*b960*/  FADD.FTZ R7, R5, R7 ;  /* 0x0000000705077221 */ /* 0x000fc80000010000 */
[----:B----4-:R-:W-:Y:S02]  /*b970*/  FADD.FTZ R5, R4, R7 ;  /* 0x0000000704057221 */ /* 0x010fe40000010000 */
[----:B------:R-:W-:Y:S02]  /*b980*/  FADD.FTZ R8, R11, R13 ;  /* 0x0000000d0b087221 */ /* 0x000fe40000010000 */
[----:B---3--:R-:W-:Y:S02]  /*b990*/  IMAD.MOV.U32 R156, RZ, RZ, R19 ;  /* 0x000000ffff9c7224 */ /* 0x008fe400078e0013 */
[----:B------:R-:W-:Y:S01]  /*b9a0*/  IMAD.MOV.U32 R19, RZ, RZ, R192 ;  /* 0x000000ffff137224 */ /* 0x000fe200078e00c0 */
[----:B------:R-:W-:Y:S01]  /*b9b0*/  LOP3.LUT R192, R135, R6, RZ, 0x3c, !PT ;  /* 0x0000000687c07212 */ /* 0x000fe200078e3cff */
[C---:B------:R-:W-:Y:S01]  /*b9c0*/  FADD.FTZ R13, R2.reuse, R5 ;  /* 0x00000005020d7221 */ /* 0x040fe20000010000 */
[----:B------:R-:W-:Y:S02]  /*b9d0*/  F2FP.PACK_AB R24, R2, R4 ;  /* 0x000000040218723e */ /* 0x000fe400000000ff */
[----:B------:R-:W-:-:S02]  /*b9e0*/  LOP3.LUT R2, R192, R171, RZ, 0x3c, !PT ;  /* 0x000000abc0027212 */ /* 0x000fc400078e3cff */
[----:B------:R-:W-:Y:S02]  /*b9f0*/  PRMT R153, R105, 0x5410, R104 ;  /* 0x0000541069997816 */ /* 0x000fe40000000068 */
[----:B------:R-:W-:Y:S01]  /*ba00*/  @!P0 PRMT R104, R16, 0x5410, RZ ;  /* 0x0000541010688816 */ /* 0x000fe200000000ff */
[----:B------:R-:W-:Y:S01]  /*ba10*/  IMAD.MOV.U32 R16, RZ, RZ, R157 ;  /* 0x000000ffff107224 */ /* 0x000fe200078e009d */
[----:B------:R-:W-:Y:S01]  /*ba20*/  @!P1 PRMT R105, R20, 0x5410, RZ ;  /* 0x0000541014699816 */ /* 0x000fe200000000ff */
[----:B------:R-:W-:Y:S02]  /*ba30*/  IMAD.MOV.U32 R157, RZ, RZ, R29 ;  /* 0x000000ffff9d7224 */ /* 0x000fe400078e001d */
[----:B------:R-:W-:Y:S02]  /*ba40*/  IMAD.MOV.U32 R20, RZ, RZ, R28 ;  /* 0x000000ffff147224 */ /* 0x000fe400078e001c */
[----:B------:R-:W-:-:S05]  /*ba50*/  IMAD.WIDE.U32 R28, R2, -0x326172a9, RZ ;  /* 0xcd9e8d57021c7825 */ /* 0x000fca00078e00ff */
[----:B------:R-:W-:Y:S02]  /*ba60*/  LOP3.LUT R4, R29, R240, R212, 0x96, !PT ;  /* 0x000000f01d047212 */ /* 0x000fe400078e96d4 */
[----:B------:R-:W-:Y:S01]  /*ba70*/  LOP3.LUT R6, R103, R239, R28, 0x96, !PT ;  /* 0x000000ef67067212 */ /* 0x000fe200078e961c */
[----:B------:R-:W-:Y:S02]  /*ba80*/  FADD.FTZ R8, R10, R8 ;  /* 0x000000080a087221 */ /* 0x000fe40000010000 */
[----:B------:R-:W-:-:S04]  /*ba90*/  IMAD.WIDE.U32 R4, R4, -0x2daee0ad, RZ ;  /* 0xd2511f5304047825 */ /* 0x000fc800078e00ff */
[----:B------:R-:W-:Y:S01]  /*baa0*/  IMAD.WIDE.U32 R6, R6, -0x2daee0ad, RZ ;  /* 0xd2511f5306067825 */ /* 0x000fe200078e00ff */
[----:B------:R-:W-:Y:S02]  /*bab0*/  F2FP.PACK_AB R25, R9, R10 ;  /* 0x0000000a0919723e */ /* 0x000fe400000000ff */
[----:B------:R-:W-:Y:S01]  /*bac0*/  LOP3.LUT R10, R5, R242, R174, 0x96, !PT ;  /* 0x000000f2050a7212 */ /* 0x000fe200078e96ae */
[----:B------:R-:W-:Y:S01]  /*bad0*/  FADD.FTZ R14, R9, R8 ;  /* 0x00000008090e7221 */ /* 0x000fe20000010000 */
        /* <DEDUP_REMOVED lines=17> */
[----:B------:R-:W-:Y:S02]  /*bbf0*/  LOP3.LUT R6, R6, 0xffff, RZ, 0xc0, !PT ;  /* 0x0000ffff06067812 */ /* 0x000fe400078ec0ff */
[----:B------:R-:W-:Y:S02]  /*bc00*/  @!P3 PRMT R107, R227, 0x5410, RZ ;  /* 0x00005410e36bb816 */ /* 0x000fe400000000ff */
[----:B------:R-:W-:Y:S01]  /*bc10*/  ISETP.GE.U32.AND P3, PT, R217, R6, PT ;  /* 0x00000006d900720c */ /* 0x000fe20003f66070 */
[----:B------:R-:W1:Y:S01]  /*bc20*/  MUFU.EX2 R9, R162 ;  /* 0x000000a200097308 */ /* 0x000e620000000800 */
[--C-:B------:R-:W-:Y:S01]  /*bc30*/  SHF.R.U32.HI R6, RZ, 0x10, R2.reuse ;  /* 0x00000010ff067819 */ /* 0x100fe20000011602 */
[----:B------:R-:W2:Y:S01]  /*bc40*/  LDL.LU R227, [R1+0x380] ;  /* 0x0003800001e37983 */ /* 0x000ea20000300800 */
[----:B------:R-:W-:Y:S02]  /*bc50*/  SHF.R.U32.HI R2, RZ, 0x18, R2 ;  /* 0x00000018ff027819 */ /* 0x000fe40000011602 */
[----:B------:R-:W-:-:S02]  /*bc60*/  LOP3.LUT R6, R6, 0xff, RZ, 0xc0, !PT ;  /* 0x000000ff06067812 */ /* 0x000fc400078ec0ff */
[----:B------:R-:W-:Y:S02]  /*bc70*/  ISETP.GE.U32.AND P0, PT, R217, R2, PT ;  /* 0x00000002d900720c */ /* 0x000fe40003f06070 */
[----:B------:R-:W-:Y:S02]  /*bc80*/  LOP3.LUT R2, R4, 0xff, RZ, 0xc0, !PT ;  /* 0x000000ff04027812 */ /* 0x000fe400078ec0ff */
[----:B------:R-:W-:Y:S02]  /*bc90*/  LOP3.LUT R11, R7, R246, R8, 0x96, !PT ;  /* 0x000000f6070b7212 */ /* 0x000fe400078e9608 */
[C---:B------:R-:W-:Y:S01]  /*bca0*/  ISETP.GE.U32.AND P2, PT, R217.reuse, R2, PT ;  /* 0x00000002d900720c */ /* 0x040fe20003f46070 */
[----:B------:R-:W3:Y:S01]  /*bcb0*/  MUFU.EX2 R7, R160 ;  /* 0x000000a000077308 */ /* 0x000ee20000000800 */
[----:B------:R-:W-:Y:S02]  /*bcc0*/  ISETP.GE.U32.AND P5, PT, R217, R6, PT ;  /* 0x00000006d900720c */ /* 0x000fe40003fa6070 */
[----:B------:R-:W-:-:S02]  /*bcd0*/  SHF.R.U32.HI R2, RZ, 0x18, R4 ;  /* 0x00000018ff027819 */ /* 0x000fc40000011604 */
[----:B------:R-:W-:-:S03]  /*bce0*/  SHF.R.U32.HI R6, RZ, 0x10, R4 ;  /* 0x00000010ff067819 */ /* 0x000fc60000011604 */
[----:B------:R4:W1:Y:S01]  /*bcf0*/  MUFU.EX2 R8, R163 ;  /* 0x000000a300087308 */ /* 0x0008620000000800 */
[----:B------:R-:W-:Y:S01]  /*bd00*/  LOP3.LUT R12, R4, 0xffff, RZ, 0xc0, !PT ;  /* 0x0000ffff040c7812 */ /* 0x000fe200078ec0ff */
[----:B------:R-:W-:Y:S01]  /*bd10*/  IMAD.WIDE.U32 R4, R11, -0x2daee0ad, RZ ;  /* 0xd2511f530b047825 */ /* 0x000fe200078e00ff */
[----:B------:R-:W-:Y:S02]  /*bd20*/  ISETP.GE.U32.AND P1, PT, R217, R2, PT ;  /* 0x00000002d900720c */ /* 0x000fe40003f26070 */
[----:B------:R-:W-:-:S04]  /*bd30*/  LOP3.LUT R2, R6, 0xff, RZ, 0xc0, !PT ;  /* 0x000000ff06027812 */ /* 0x000fc800078ec0ff */
[----:B------:R-:W-:Y:S02]  /*bd40*/  ISETP.GE.U32.AND P6, PT, R217, R2, PT ;  /* 0x00000002d900720c */ /* 0x000fe40003fc6070 */
[----:B------:R-:W-:Y:S01]  /*bd50*/  LOP3.LUT R2, R5, R243, R10, 0x96, !PT ;  /* 0x000000f305027212 */ /* 0x000fe200078e960a */
[----:B------:R3:W3:Y:S01]  /*bd60*/  MUFU.EX2 R6, R161 ;  /* 0x000000a100067308 */ /* 0x0006e20000000800 */
[----:B----4-:R-:W-:Y:S01]  /*bd70*/  IMAD.MOV.U32 R163, RZ, RZ, R22 ;  /* 0x000000ffffa37224 */ /* 0x010fe200078e0016 */
[C---:B------:R-:W-:Y:S01]  /*bd80*/  LOP3.LUT R22, R4.reuse, 0xffff, RZ, 0xc0, !PT ;  /* 0x0000ffff04167812 */ /* 0x040fe200078ec0ff */
[----:B-1----:R-:W-:Y:S01]  /*bd90*/  FADD.FTZ R5, R9, R14 ;  /* 0x0000000e09057221 */ /* 0x002fe20000010000 */
[----:B------:R-:W-:Y:S01]  /*bda0*/  LOP3.LUT R11, R4, 0xff, RZ, 0xc0, !PT ;  /* 0x000000ff040b7812 */ /* 0x000fe200078ec0ff */
[----:B------:R1:W4:Y:S01]  /*bdb0*/  LDL.LU.S16 R14, [R1+0xdc] ;  /* 0x0000dc00010e7983 */ /* 0x0003220000300600 */
[----:B------:R-:W-:Y:S01]  /*bdc0*/  SHF.R.U32.HI R10, RZ, 0x18, R4 ;  /* 0x00000018ff0a7819 */ /* 0x000fe20000011604 */
[----:B---3--:R-:W-:Y:S01]  /*bdd0*/  IMAD.MOV.U32 R161, RZ, RZ, R20 ;  /* 0x000000ffffa17224 */ /* 0x008fe200078e0014 */
[----:B------:R-:W-:Y:S01]  /*bde0*/  SHF.R.U32.HI R20, RZ, 0x10, R4 ;  /* 0x00000010ff147819 */ /* 0x000fe20000011604 */
[----:B------:R-:W-:-:S02]  /*bdf0*/  FADD.FTZ R4, R7, R13 ;  /* 0x0000000d07047221 */ /* 0x000fc40000010000 */
[----:B------:R-:W-:Y:S02]  /*be00*/  FADD.FTZ R13, R8, R5 ;  /* 0x00000005080d7221 */ /* 0x000fe40000010000 */
[----:B------:R1:W3:Y:S01]  /*be10*/  LDL.LU.S16 R5, [R1+0xd4] ;  /* 0x0000d40001057983 */ /* 0x0002e20000300600 */
[----:B------:R-:W-:Y:S01]  /*be20*/  PRMT R101, R18, 0x7610, R101 ;  /* 0x0000761012657816 */ /* 0x000fe20000000065 */
[----:B------:R-:W-:Y:S02]  /*be30*/  IMAD.MOV.U32 R162, RZ, RZ, R23 ;  /* 0x000000ffffa27224 */ /* 0x000fe400078e0017 */
[----:B------:R-:W-:Y:S01]  /*be40*/  FADD.FTZ R23, R6, R4 ;  /* 0x0000000406177221 */ /* 0x000fe20000010000 */
[----:B------:R-:W-:Y:S01]  /*be50*/  SHF.R.U32.HI R4, RZ, 0x8, R12 ;  /* 0x00000008ff047819 */ /* 0x000fe2000001160c */
[----:B------:R-:W-:Y:S02]  /*be60*/  IMAD.MOV.U32 R160, RZ, RZ, R19 ;  /* 0x000000ffffa07224 */ /* 0x000fe400078e0013 */
[----:B------:R1:W-:Y:S01]  /*be70*/  MUFU.EX2 R19, R181 ;  /* 0x000000b500137308 */ /* 0x0003e20000000800 */
[----:B------:R-:W-:-:S02]  /*be80*/  PRMT R100, R18, 0x7632, R100 ;  /* 0x0000763212647816 */ /* 0x000fc40000000064 */
[----:B------:R-:W-:Y:S01]  /*be90*/  LOP3.LUT R4, R4, 0xffff, RZ, 0xc0, !PT ;  /* 0x0000ffff04047812 */ /* 0x000fe200078ec0ff */
[----:B-1----:R-:W-:-:S04]  /*bea0*/  IMAD.MOV.U32 R181, RZ, RZ, R16 ;  /* 0x000000ffffb57224 */ /* 0x002fc800078e0010 */
[----:B------:R1:W-:Y:S02]  /*beb0*/  MUFU.EX2 R16, R182 ;  /* 0x000000b600107308 */ /* 0x0003e40000000800 */
[----:B-1----:R-:W-:Y:S02]  /*bec0*/  IMAD.MOV.U32 R182, RZ, RZ, R156 ;  /* 0x000000ffffb67224 */ /* 0x002fe400078e009c */
[----:B------:R-:W-:-:S04]  /*bed0*/  IMAD.MOV.U32 R156, RZ, RZ, R15 ;  /* 0x000000ffff9c7224 */ /* 0x000fc800078e000f */
[----:B------:R1:W-:Y:S02]  /*bee0*/  MUFU.EX2 R15, R183 ;  /* 0x000000b7000f7308 */ /* 0x0003e40000000800 */
[----:B-1----:R-:W-:Y:S01]  /*bef0*/  PRMT R183, R101, 0x5410, R100 ;  /* 0x0000541065b77816 */ /* 0x002fe20000000064 */
[----:B---3--:R-:W-:-:S05]  /*bf00*/  @!P4 HADD2 R5, -R101.H0_H0, -RZ.H0_H0 ;  /* 0xa00000ff6505c230 */ /* 0x008fca0000000900 */
[----:B--2---:R-:W-:Y:S02]  /*bf10*/  PRMT R227, R5, 0x7610, R227 ;  /* 0x0000761005e37816 */ /* 0x004fe400000000e3 */
[----:B------:R1:W2:Y:S02]  /*bf20*/  MUFU.EX2 R5, R177 ;  /* 0x000000b100057308 */ /* 0x0002a40000000800 */
[----:B------:R-:W-:Y:S02]  /*bf30*/  @!P4 PRMT R101, R227, 0x5410, RZ ;  /* 0x00005410e365c816 */ /* 0x000fe400000000ff */
[----:B------:R-:W-:Y:S01]  /*bf40*/  ISETP.GE.U32.AND P4, PT, R217, R4, PT ;  /* 0x00000004d900720c */ /* 0x000fe20003f86070 */
[----:B-1----:R1:W3:Y:S04]  /*bf50*/  LDL.LU.S16 R177, [R1+0xe0] ;  /* 0x0000e00001b17983 */ /* 0x0022e80000300600 */
[----:B------:R1:W5:Y:S04]  /*bf60*/  LDL.LU R227, [R1+0x37c] ;  /* 0x00037c0001e37983 */ /* 0x0003680000300800 */
[----:B------:R1:W2:Y:S01]  /*bf70*/  LDL.LU.S16 R4, [R1+0xd8] ;  /* 0x0000d80001047983 */ /* 0x0002a20000300600 */
[----:B------:R-:W-:-:S02]  /*bf80*/  PRMT R98, R17, 0x7610, R98 ;  /* 0x0000761011627816 */ /* 0x000fc40000000062 */
[----:B------:R-:W-:-:S03]  /*bf90*/  PRMT R99, R17, 0x7632, R99 ;  /* 0x0000763211637816 */ /* 0x000fc60000000063 */
[----:B----4-:R-:W-:Y:S02]  /*bfa0*/  @!P5 HADD2 R14, -R98.H0_H0, -RZ.H0_H0 ;  /* 0xa00000ff620ed230 */ /* 0x010fe40000000900 */
[----:B--2---:R-:W-:-:S05]  /*bfb0*/  @!P3 HADD2 R4, -R100.H0_H0, -RZ.H0_H0 ;  /* 0xa00000ff6404b230 */ /* 0x004fca0000000900 */
[----:B------:R-:W-:-:S04]  /*bfc0*/  PRMT R12, R4, 0x7610, R12 ;  /* 0x00007610040c7816 */ /* 0x000fc8000000000c */
[----:B------:R-:W-:Y:S02]  /*bfd0*/  @!P3 PRMT R100, R12, 0x5410, RZ ;  /* 0x000054100c64b816 */ /* 0x000fe400000000ff */
[----:B------:R-:W-:Y:S02]  /*bfe0*/  ISETP.GE.U32.AND P3, PT, R217, R11, PT ;  /* 0x0000000bd900720c */ /* 0x000fe40003f66070 */
[----:B------:R1:W2:Y:S01]  /*bff0*/  LDL.LU.S16 R11, [R1+0xe4] ;  /* 0x0000e400010b7983 */ /* 0x0002a20000300600 */
[----:B---3--:R-:W-:Y:S01]  /*c000*/  @!P0 HADD2 R177, -R99.H0_H0, -RZ.H0_H0 ;  /* 0xa00000ff63b18230 */ /* 0x008fe20000000900 */
[----:B------:R-:W3:Y:S01]  /*c010*/  MUFU.EX2 R4, R178 ;  /* 0x000000b200047308 */ /* 0x000ee20000000800 */
[----:B------:R-:W-:Y:S02]  /*c020*/  F2FP.PACK_AB R21, R6, R7 ;  /* 0x000000070615723e */ /* 0x000fe400000000ff */
[----:B------:R-:W-:Y:S02]  /*c030*/  PRMT R6, R14, 0x7610, R6 ;  /* 0x000076100e067816 */ /* 0x000fe40000000006 */
[----:B------:R-:W-:-:S02]  /*c040*/  PRMT R7, R177, 0x7610, R7 ;  /* 0x00007610b1077816 */ /* 0x000fc40000000007 */
[----:B------:R-:W-:Y:S02]  /*c050*/  PRMT R177, R98, 0x5410, R99 ;  /* 0x0000541062b17816 */ /* 0x000fe40000000063 */
[----:B------:R-:W-:Y:S02]  /*c060*/  @!P5 PRMT R98, R6, 0x5410, RZ ;  /* 0x000054100662d816 */ /* 0x000fe400000000ff */
[----:B------:R-:W-:Y:S02]  /*c070*/  SHF.R.U32.HI R6, RZ, 0x10, R2 ;  /* 0x00000010ff067819 */ /* 0x000fe40000011602 */
[----:B------:R-:W-:Y:S01]  /*c080*/  @!P0 PRMT R99, R7, 0x5410, RZ ;  /* 0x0000541007638816 */ /* 0x000fe200000000ff */
[----:B------:R-:W-:Y:S01]  /*c090*/  FADD.FTZ R7, R5, R13 ;  /* 0x0000000d05077221 */ /* 0x000fe20000010000 */
[----:B------:R-:W-:Y:S02]  /*c0a0*/  LOP3.LUT R6, R6, 0xff, RZ, 0xc0, !PT ;  /* 0x000000ff06067812 */ /* 0x000fe400078ec0ff */
[----:B------:R-:W-:-:S02]  /*c0b0*/  PRMT R97, R25, 0x7610, R97 ;  /* 0x0000761019617816 */ /* 0x000fc40000000061 */
[----:B------:R-:W-:Y:S01]  /*c0c0*/  ISETP.GE.U32.AND P5, PT, R217, R6, PT ;  /* 0x00000006d900720c */ /* 0x000fe20003fa6070 */
[C---:B---3--:R-:W-:Y:S01]  /*c0d0*/  FADD.FTZ R6, R4.reuse, R7 ;  /* 0x0000000704067221 */ /* 0x048fe20000010000 */
[----:B------:R-:W-:-:S04]  /*c0e0*/  F2FP.PACK_AB R18, R4, R5 ;  /* 0x000000050412723e */ /* 0x000fc800000000ff */
[----:B------:R3:W-:Y:S01]  /*c0f0*/  STL [R1+0x2a8], R6 ;  /* 0x0002a80601007387 */ /* 0x0007e20000100800 */
[----:B------:R-:W-:Y:S01]  /*c100*/  IMAD.MOV.U32 R178, RZ, RZ, R181 ;  /* 0x000000ffffb27224 */ /* 0x000fe200078e00b5 */
[----:B------:R-:W-:Y:S01]  /*c110*/  PRMT R96, R25, 0x7632, R96 ;  /* 0x0000763219607816 */ /* 0x000fe20000000060 */
[----:B------:R-:W-:Y:S02]  /*c120*/  IMAD.MOV.U32 R181, RZ, RZ, R161 ;  /* 0x000000ffffb57224 */ /* 0x000fe400078e00a1 */
[----:B------:R-:W-:Y:S02]  /*c130*/  IMAD.MOV.U32 R161, RZ, RZ, R153 ;  /* 0x000000ffffa17224 */ /* 0x000fe400078e0099 */
[----:B------:R-:W-:Y:S01]  /*c140*/  IMAD.MOV.U32 R153, RZ, RZ, R241 ;  /* 0x000000ffff997224 */ /* 0x000fe200078e00f1 */
[----:B------:R-:W-:Y:S01]  /*c150*/  PRMT R241, R97, 0x5410, R96 ;  /* 0x0000541061f17816 */ /* 0x000fe20000000060 */
[----:B--2---:R-:W-:-:S05]  /*c160*/  @!P2 HADD2 R11, -R97.H0_H0, -RZ.H0_H0 ;  /* 0xa00000ff610ba230 */ /* 0x004fca0000000900 */
[----:B------:R-:W-:Y:S02]  /*c170*/  PRMT R5, R11, 0x7610, R5 ;  /* 0x000076100b057816 */ /* 0x000fe40000000005 */
[----:B------:R1:W2:Y:S04]  /*c180*/  LDL.LU.S16 R11, [R1+0xe8] ;  /* 0x0000e800010b7983 */ /* 0x0002a80000300600 */
[----:B---3--:R1:W3:Y:S01]  /*c190*/  LDL.LU.S16 R6, [R1+0xec] ;  /* 0x0000ec0001067983 */ /* 0x0082e20000300600 */
[----:B------:R-:W-:-:S03]  /*c1a0*/  @!P2 PRMT R97, R5, 0x5410, RZ ;  /* 0x000054100561a816 */ /* 0x000fc600000000ff */
[----:B------:R1:W4:Y:S01]  /*c1b0*/  LDL.LU.S16 R5, [R1+0xf0] ;  /* 0x0000f00001057983 */ /* 0x0003220000300600 */
[----:B------:R-:W-:Y:S01]  /*c1c0*/  PRMT R95, R24, 0x7632, R95 ;  /* 0x00007632185f7816 */ /* 0x000fe2000000005f */
[----:B------:R1:W-:Y:S01]  /*c1d0*/  MUFU.EX2 R14, R184 ;  /* 0x000000b8000e7308 */ /* 0x0003e20000000800 */
[----:B------:R-:W-:Y:S02]  /*c1e0*/  LOP3.LUT R4, R2, 0xff, RZ, 0xc0, !PT ;  /* 0x000000ff02047812 */ /* 0x000fe400078ec0ff */
[----:B------:R-:W-:Y:S02]  /*c1f0*/  PRMT R94, R24, 0x7610, R94 ;  /* 0x00007610185e7816 */ /* 0x000fe4000000005e */
[----:B------:R-:W-:-:S03]  /*c200*/  ISETP.GE.U32.AND P2, PT, R217, R4, PT ;  /* 0x00000004d900720c */ /* 0x000fc60003f46070 */
[----:B------:R2:W-:Y:S01]  /*c210*/  MUFU.EX2 R17, R185 ;  /* 0x000000b900117308 */ /* 0x0005e20000000800 */
[----:B------:R-:W-:Y:S01]  /*c220*/  SHF.R.U32.HI R4, RZ, 0x18, R2 ;  /* 0x00000018ff047819 */ /* 0x000fe20000011602 */
[----:B-1----:R-:W-:Y:S02]  /*c230*/  IMAD.MOV.U32 R184, RZ, RZ, R178 ;  /* 0x000000ffffb87224 */ /* 0x002fe400078e00b2 */
[----:B------:R-:W-:Y:S02]  /*c240*/  IMAD.MOV.U32 R178, RZ, RZ, R181 ;  /* 0x000000ffffb27224 */ /* 0x000fe400078e00b5 */
[----:B------:R-:W-:Y:S02]  /*c250*/  IMAD.MOV.U32 R181, RZ, RZ, R161 ;  /* 0x000000ffffb57224 */ /* 0x000fe400078e00a1 */
[----:B------:R-:W-:Y:S02]  /*c260*/  IMAD.MOV.U32 R161, RZ, RZ, R153 ;  /* 0x000000ffffa17224 */ /* 0x000fe400078e0099 */
[----:B------:R-:W-:Y:S01]  /*c270*/  IMAD.MOV.U32 R153, RZ, RZ, R228 ;  /* 0x000000ffff997224 */ /* 0x000fe200078e00e4 */
[----:B------:R-:W-:Y:S01]  /*c280*/  PRMT R228, R94, 0x5410, R95 ;  /* 0x000054105ee47816 */ /* 0x000fe2000000005f */
[----:B------:R1:W-:Y:S01]  /*c290*/  MUFU.EX2 R13, R186 ;  /* 0x000000ba000d7308 */ /* 0x0003e20000000800 */
[----:B--2---:R-:W-:-:S02]  /*c2a0*/  @!P4 HADD2 R11, -R96.H0_H0, -RZ.H0_H0 ;  /* 0xa00000ff600bc230 */ /* 0x004fc40000000900 */
[----:B---3--:R-:W-:-:S03]  /*c2b0*/  @!P1 HADD2 R6, -R95.H0_H0, -RZ.H0_H0 ;  /* 0xa00000ff5f069230 */ /* 0x008fc60000000900 */
[----:B------:R-:W-:Y:S02]  /*c2c0*/  PRMT R185, R11, 0x7610, R185 ;  /* 0x000076100bb97816 */ /* 0x000fe400000000b9 */
[----:B------:R-:W-:Y:S02]  /*c2d0*/  PRMT R7, R6, 0x7610, R7 ;  /* 0x0000761006077816 */ /* 0x000fe40000000007 */
[----:B------:R-:W-:Y:S02]  /*c2e0*/  @!P4 PRMT R96, R185, 0x5410, RZ ;  /* 0x00005410b960c816 */ /* 0x000fe400000000ff */
[----:B------:R-:W-:Y:S02]  /*c2f0*/  @!P1 PRMT R95, R7, 0x5410, RZ ;  /* 0x00005410075f9816 */ /* 0x000fe400000000ff */
[----:B------:R2:W3:Y:S01]  /*c300*/  LDL.LU.S16 R7, [R1+0xf4] ;  /* 0x0000f40001077983 */ /* 0x0004e20000300600 */
[C---:B------:R-:W-:Y:S01]  /*c310*/  ISETP.GE.U32.AND P4, PT, R217.reuse, R4, PT ;  /* 0x00000004d900720c */ /* 0x040fe20003f86070 */
[----:B----4-:R-:W-:Y:S01]  /*c320*/  @!P6 HADD2 R5, -R94.H0_H0, -RZ.H0_H0 ;  /* 0xa00000ff5e05e230 */ /* 0x010fe20000000900 */
[----:B------:R-:W-:Y:S01]  /*c330*/  LOP3.LUT R4, R20, 0xff, RZ, 0xc0, !PT ;  /* 0x000000ff14047812 */ /* 0x000fe200078ec0ff */
[----:B-1----:R2:W4:Y:S03]  /*c340*/  LDL.LU.S16 R186, [R1+0x100] ;  /* 0x0001000001ba7983 */ /* 0x0025260000300600 */
[----:B------:R-:W-:Y:S01]  /*c350*/  ISETP.GE.U32.AND P1, PT, R217, R4, PT ;  /* 0x00000004d900720c */ /* 0x000fe20003f26070 */
[----:B------:R2:W2:Y:S01]  /*c360*/  LDL.LU.S16 R185, [R1+0xfc] ;  /* 0x0000fc0001b97983 */ /* 0x0004a20000300600 */
[----:B------:R-:W-:-:S02]  /*c370*/  PRMT R4, R5, 0x7610, R4 ;  /* 0x0000761005047816 */ /* 0x000fc40000000004 */
[----:B------:R1:W-:Y:S02]  /*c380*/  MUFU.EX2 R5, R173 ;  /* 0x000000ad00057308 */ /* 0x0003e40000000800 */
[----:B-1----:R1:W2:Y:S01]  /*c390*/  LDL.LU.S16 R173, [R1+0xf8] ;  /* 0x0000f80001ad7983 */ /* 0x0022a20000300600 */
[----:B------:R-:W-:-:S04]  /*c3a0*/  LOP3.LUT R2, R2, 0xffff, RZ, 0xc0, !PT ;  /* 0x0000ffff02027812 */ /* 0x000fc800078ec0ff */
[----:B------:R-:W-:Y:S02]  /*c3b0*/  SHF.R.U32.HI R2, RZ, 0x8, R2 ;  /* 0x00000008ff027819 */ /* 0x000fe40000011602 */
[----:B------:R-:W-:Y:S02]  /*c3c0*/  F2FP.PACK_AB R8, R8, R9 ;  /* 0x000000090808723e */ /* 0x000fe400000000ff */
[----:B------:R-:W-:Y:S02]  /*c3d0*/  LOP3.LUT R2, R2, 0xffff, RZ, 0xc0, !PT ;  /* 0x0000ffff02027812 */ /* 0x000fe400078ec0ff */
[----:B------:R-:W-:Y:S02]  /*c3e0*/  @!P6 PRMT R94, R4, 0x5410, RZ ;  /* 0x00005410045ee816 */ /* 0x000fe400000000ff */
[----:B------:R-:W-:Y:S02]  /*c3f0*/  ISETP.GE.U32.AND P6, PT, R217, R2, PT ;  /* 0x00000002d900720c */ /* 0x000fe40003fc6070 */
[----:B------:R-:W-:-:S02]  /*c400*/  PRMT R93, R8, 0x7610, R93 ;  /* 0x00007610085d7816 */ /* 0x000fc4000000005d */
[----:B------:R-:W-:Y:S02]  /*c410*/  PRMT R92, R8, 0x7632, R92 ;  /* 0x00007632085c7816 */ /* 0x000fe4000000005c */
[C---:B------:R-:W-:Y:S02]  /*c420*/  PRMT R91, R21.reuse, 0x7610, R91 ;  /* 0x00007610155b7816 */ /* 0x040fe4000000005b */
[----:B------:R-:W-:Y:S01]  /*c430*/  PRMT R90, R21, 0x7632, R90 ;  /* 0x00007632155a7816 */ /* 0x000fe2000000005a */
[----:B------:R1:W-:Y:S01]  /*c440*/  MUFU.EX2 R12, R187 ;  /* 0x000000bb000c7308 */ /* 0x0003e20000000800 */
[----:B------:R-:W-:-:S07]  /*c450*/  ISETP.GE.U32.AND P0, PT, R217, R10, PT ;  /* 0x0000000ad900720c */ /* 0x000fce0003f06070 */
[----:B------:R2:W-:Y:S01]  /*c460*/  MUFU.EX2 R4, R164 ;  /* 0x000000a400047308 */ /* 0x0005e20000000800 */
[----:B-1----:R-:W-:Y:S01]  /*c470*/  PRMT R187, R93, 0x5410, R92 ;  /* 0x000054105dbb7816 */ /* 0x002fe2000000005c */
[----:B---3--:R-:W-:-:S05]  /*c480*/  @!P2 HADD2 R7, -R93.H0_H0, -RZ.H0_H0 ;  /* 0xa00000ff5d07a230 */ /* 0x008fca0000000900 */
[----:B------:R-:W-:Y:S01]  /*c490*/  PRMT R9, R7, 0x7610, R9 ;  /* 0x0000761007097816 */ /* 0x000fe20000000009 */
[----:B----4-:R-:W-:Y:S01]  /*c4a0*/  @!P6 HADD2 R186, -R92.H0_H0, -RZ.H0_H0 ;  /* 0xa00000ff5cbae230 */ /* 0x010fe20000000900 */
[----:B------:R-:W-:Y:S01]  /*c4b0*/  SHF.R.U32.HI R7, RZ, 0x8, R22 ;  /* 0x00000008ff077819 */ /* 0x000fe20000011616 */
[----:B--2---:R-:W-:-:S03]  /*c4c0*/  @!P5 HADD2 R185, -R91.H0_H0, -RZ.H0_H0 ;  /* 0xa00000ff5bb9d230 */ /* 0x004fc60000000900 */
[----:B------:R-:W-:Y:S02]  /*c4d0*/  LOP3.LUT R7, R7, 0xffff, RZ, 0xc0, !PT ;  /* 0x0000ffff07077812 */ /* 0x000fe400078ec0ff */
[----:B------:R-:W-:Y:S02]  /*c4e0*/  PRMT R21, R186, 0x7610, R21 ;  /* 0x00007610ba157816 */ /* 0x000fe40000000015 */
[----:B------:R-:W-:Y:S02]  /*c4f0*/  @!P2 PRMT R93, R9, 0x5410, RZ ;  /* 0x00005410095da816 */ /* 0x000fe400000000ff */
[----:B------:R-:W-:Y:S02]  /*c500*/  ISETP.GE.U32.AND P2, PT, R217, R7, PT ;  /* 0x00000007d900720c */ /* 0x000fe40003f46070 */
[----:B------:R-:W-:Y:S02]  /*c510*/  PRMT R10, R185, 0x7610, R10 ;  /* 0x00007610b90a7816 */ /* 0x000fe4000000000a */
[----:B------:R1:W2:Y:S01]  /*c520*/  LDL.LU.S16 R185, [R1+0x108] ;  /* 0x0001080001b97983 */ /* 0x0002a20000300600 */
[----:B------:R-:W-:Y:S01]  /*c530*/  @!P4 HADD2 R173, -R90.H0_H0, -RZ.H0_H0 ;  /* 0xa00000ff5aadc230 */ /* 0x000fe20000000900 */
[----:B------:R-:W-:-:S04]  /*c540*/  @!P6 PRMT R92, R21, 0x5410, RZ ;  /* 0x00005410155ce816 */ /* 0x000fc800000000ff */
[----:B------:R-:W-:Y:S02]  /*c550*/  PRMT R7, R173, 0x7610, R7 ;  /* 0x00007610ad077816 */ /* 0x000fe40000000007 */
[----:B------:R1:W3:Y:S04]  /*c560*/  LDL.LU.S16 R173, [R1+0x104] ;  /* 0x0001040001ad7983 */ /* 0x0002e80000300600 */
[----:B------:R1:W4:Y:S04]  /*c570*/  LDL.LU.S16 R164, [R1+0x110] ;  /* 0x0001100001a47983 */ /* 0x0003280000300600 */
[----:B------:R1:W4:Y:S01]  /*c580*/  LDL.LU.S16 R21, [R1+0x10c] ;  /* 0x00010c0001157983 */ /* 0x0003220000300600 */
[----:B------:R-:W1:Y:S08]  /*c590*/  MUFU.EX2 R6, R169 ;  /* 0x000000a900067308 */ /* 0x000e700000000800 */
[----:B------:R1:W-:Y:S01]  /*c5a0*/  MUFU.EX2 R8, R168 ;  /* 0x000000a800087308 */ /* 0x0003e20000000800 */
[----:B------:R-:W-:-:S02]  /*c5b0*/  PRMT R88, R18, 0x7632, R88 ;  /* 0x0000763212587816 */ /* 0x000fc40000000058 */
[----:B-1----:R-:W-:Y:S02]  /*c5c0*/  PRMT R168, R91, 0x5410, R90 ;  /* 0x000054105ba87816 */ /* 0x002fe4000000005a */
[----:B------:R-:W-:Y:S01]  /*c5d0*/  @!P4 PRMT R90, R7, 0x5410, RZ ;  /* 0x00005410075ac816 */ /* 0x000fe200000000ff */
[----:B------:R-:W-:-:S04]  /*c5e0*/  FADD.FTZ R7, R6, R23 ;  /* 0x0000001706077221 */ /* 0x000fc80000010000 */
[C---:B------:R-:W-:Y:S01]  /*c5f0*/  FADD.FTZ R186, R5.reuse, R7 ;  /* 0x0000000705ba7221 */ /* 0x040fe20000010000 */
[----:B------:R-:W-:-:S04]  /*c600*/  F2FP.PACK_AB R5, R5, R6 ;  /* 0x000000060505723e */ /* 0x000fc800000000ff */
[C---:B------:R-:W-:Y:S02]  /*c610*/  PRMT R86, R5.reuse, 0x7632, R86 ;  /* 0x0000763205567816 */ /* 0x040fe40000000056 */
[----:B------:R-:W-:Y:S01]  /*c620*/  PRMT R89, R18, 0x7610, R89 ;  /* 0x0000761012597816 */ /* 0x000fe20000000059 */
[----:B------:R1:W-:Y:S01]  /*c630*/  MUFU.EX2 R6, R87 ;  /* 0x0000005700067308 */ /* 0x0003e20000000800 */
[----:B------:R1:W-:Y:S07]  /*c640*/  STL [R1+0x70], R186 ;  /* 0x000070ba01007387 */ /* 0x0003ee0000100800 */
[----:B------:R1:W-:Y:S02]  /*c650*/  MUFU.EX2 R11, R188 ;  /* 0x000000bc000b7308 */ /* 0x0003e40000000800 */
[----:B-1----:R-:W-:-:S02]  /*c660*/  PRMT R87, R5, 0x7610, R87 ;  /* 0x0000761005577816 */ /* 0x002fc40000000057 */
[----:B------:R-:W-:-:S04]  /*c670*/  PRMT R188, R89, 0x5410, R88 ;  /* 0x0000541059bc7816 */ /* 0x000fc80000000058 */
[----:B------:R-:W1:Y:S01]  /*c680*/  MUFU.EX2 R2, R165 ;  /* 0x000000a500027308 */ /* 0x000e620000000800 */
[----:B------:R-:W2:Y:S07]  /*c690*/  S2R R186, SR_CTAID.X ;  /* 0x0000000000ba7919 */ /* 0x000eae0000002500 */
[----:B------:R-:W1:Y:S01]  /*c6a0*/  MUFU.EX2 R9, R166 ;  /* 0x000000a600097308 */ /* 0x000e620000000800 */
[----:B------:R-:W-:Y:S01]  /*c6b0*/  @!P5 PRMT R91, R10, 0x5410, RZ ;  /* 0x000054100a5bd816 */ /* 0x000fe200000000ff */
[----:B------:R-:W-:-:S06]  /*c6c0*/  FADD.FTZ R5, R4, R33 ;  /* 0x0000002104057221 */ /* 0x000fcc0000010000 */
[----:B------:R-:W2:Y:S01]  /*c6d0*/  MUFU.EX2 R10, R167 ;  /* 0x000000a7000a7308 */ /* 0x000ea20000000800 */
[----:B-1----:R-:W-:Y:S02]  /*c6e0*/  F2FP.PACK_AB R56, R2, R4 ;  /* 0x000000040238723e */ /* 0x002fe400000000ff */
[----:B------:R-:W-:Y:S02]  /*c6f0*/  F2FP.PACK_AB R58, R16, R19 ;  /* 0x00000013103a723e */ /* 0x000fe400000000ff */
[----:B------:R-:W-:Y:S01]  /*c700*/  F2FP.PACK_AB R55, R8, R9 ;  /* 0x000000090837723e */ /* 0x000fe200000000ff */
[----:B--2---:R-:W-:-:S05]  /*c710*/  @!P3 HADD2 R185, -R89.H0_H0, -RZ.H0_H0 ;  /* 0xa00000ff59b9b230 */ /* 0x004fca0000000900 */
[----:B------:R-:W-:Y:S01]  /*c720*/  PRMT R169, R185, 0x7610, R169 ;  /* 0x00007610b9a97816 */ /* 0x000fe200000000a9 */
[----:B------:R-:W-:Y:S01]  /*c730*/  IMAD.MOV.U32 R185, RZ, RZ, R182 ;  /* 0x000000ffffb97224 */ /* 0x000fe200078e00b6 */
[----:B---3--:R-:W-:Y:S02]  /*c740*/  @!P2 HADD2 R173, -R88.H0_H0, -RZ.H0_H0 ;  /* 0xa00000ff58ada230 */ /* 0x008fe40000000900 */
[----:B----4-:R-:W-:-:S03]  /*c750*/  @!P0 HADD2 R21, -R86.H0_H0, -RZ.H0_H0 ;  /* 0xa00000ff56158230 */ /* 0x010fc60000000900 */
[----:B------:R-:W-:Y:S01]  /*c760*/  PRMT R7, R173, 0x7610, R7 ;  /* 0x00007610ad077816 */ /* 0x000fe20000000007 */
[----:B------:R-:W-:Y:S01]  /*c770*/  @!P1 HADD2 R164, -R87.H0_H0, -RZ.H0_H0 ;  /* 0xa00000ff57a49230 */ /* 0x000fe20000000900 */
[----:B------:R-:W-:Y:S01]  /*c780*/  PRMT R18, R21, 0x7610, R18 ;  /* 0x0000761015127816 */ /* 0x000fe20000000012 */
[----:B------:R-:W-:Y:S02]  /*c790*/  IMAD.MOV.U32 R21, RZ, RZ, R184 ;  /* 0x000000ffff157224 */ /* 0x000fe400078e00b8 */
[----:B------:R-:W-:Y:S02]  /*c7a0*/  IMAD.MOV.U32 R184, RZ, RZ, R153 ;  /* 0x000000ffffb87224 */ /* 0x000fe400078e0099 */
[----:B------:R-:W-:Y:S02]  /*c7b0*/  IMAD.MOV.U32 R153, RZ, RZ, R155 ;  /* 0x000000ffff997224 */ /* 0x000fe400078e009b */
[----:B------:R1:W2:Y:S01]  /*c7c0*/  LDL.LU.S16 R155, [R1+0x11c] ;  /* 0x00011c00019b7983 */ /* 0x0002a20000300600 */
[----:B------:R-:W-:Y:S01]  /*c7d0*/  PRMT R20, R164, 0x7610, R20 ;  /* 0x00007610a4147816 */ /* 0x000fe20000000014 */
[----:B------:R-:W-:Y:S01]  /*c7e0*/  IMAD.MOV.U32 R164, RZ, RZ, R185 ;  /* 0x000000ffffa47224 */ /* 0x000fe200078e00b9 */
[----:B------:R-:W-:Y:S01]  /*c7f0*/  @!P2 PRMT R88, R7, 0x5410, RZ ;  /* 0x000054100758a816 */ /* 0x000fe200000000ff */
[----:B------:R-:W-:Y:S01]  /*c800*/  IMAD.MOV.U32 R185, RZ, RZ, R154 ;  /* 0x000000ffffb97224 */ /* 0x000fe200078e009a */
[----:B------:R3:W4:Y:S02]  /*c810*/  MUFU.EX2 R7, R176 ;  /* 0x000000b000077308 */ /* 0x0007240000000800 */
[----:B---3--:R1:W3:Y:S04]  /*c820*/  LDL.LU.S16 R176, [R1+0x120] ;  /* 0x0001200001b07983 */ /* 0x0082e80000300600 */
[----:B------:R1:W3:Y:S01]  /*c830*/  LDL.LU.S16 R154, [R1+0x124] ;  /* 0x00012400019a7983 */ /* 0x0002e20000300600 */
[----:B------:R-:W-:-:S02]  /*c840*/  @!P3 PRMT R89, R169, 0x5410, RZ ;  /* 0x00005410a959b816 */ /* 0x000fc400000000ff */
[----:B------:R-:W-:Y:S02]  /*c850*/  PRMT R169, R87, 0x5410, R86 ;  /* 0x0000541057a97816 */ /* 0x000fe40000000056 */
[----:B------:R-:W-:Y:S02]  /*c860*/  @!P1 PRMT R87, R20, 0x5410, RZ ;  /* 0x0000541014579816 */ /* 0x000fe400000000ff */
[----:B------:R-:W1:Y:S01]  /*c870*/  S2R R20, SR_TID.X ;  /* 0x0000000000147919 */ /* 0x000e620000002100 */
[----:B------:R-:W-:Y:S01]  /*c880*/  @!P0 PRMT R86, R18, 0x5410, RZ ;  /* 0x0000541012568816 */ /* 0x000fe200000000ff */
[----:B------:R-:W-:Y:S02]  /*c890*/  FADD.FTZ R18, R2, R5 ;  /* 0x0000000502127221 */ /* 0x000fe40000010000 */
[----:B------:R-:W-:Y:S02]  /*c8a0*/  FADD.FTZ R2, R19, R32 ;  /* 0x0000002013027221 */ /* 0x000fe40000010000 */
[----:B------:R-:W-:-:S02]  /*c8b0*/  IMAD.MOV.U32 R182, RZ, RZ, R181 ;  /* 0x000000ffffb67224 */ /* 0x000fc400078e00b5 */
[----:B------:R-:W-:Y:S02]  /*c8c0*/  FADD.FTZ R4, R9, R18 ;  /* 0x0000001209047221 */ /* 0x000fe40000010000 */
[----:B------:R-:W-:Y:S01]  /*c8d0*/  FADD.FTZ R2, R16, R2 ;  /* 0x0000000210027221 */ /* 0x000fe20000010000 */
[----:B------:R-:W4:Y:S01]  /*c8e0*/  MUFU.EX2 R5, R78 ;  /* 0x0000004e00057308 */ /* 0x000f220000000800 */
[----:B------:R-:W-:Y:S02]  /*c8f0*/  FADD.FTZ R16, R8, R4 ;  /* 0x0000000408107221 */ /* 0x000fe40000010000 */
[----:B------:R-:W-:Y:S02]  /*c900*/  FADD.FTZ R2, R15, R2 ;  /* 0x000000020f027221 */ /* 0x000fe40000010000 */
[----:B------:R-:W-:Y:S01]  /*c910*/  FADD.FTZ R8, R10, R16 ;  /* 0x000000100a087221 */ /* 0x000fe20000010000 */
[----:B-1----:R-:W-:Y:S02]  /*c920*/  SHF.R.S32.HI R181, RZ, 0x1f, R20 ;  /* 0x0000001fffb57819 */ /* 0x002fe40000011414 */
[----:B------:R-:W1:Y:S02]  /*c930*/  MUFU.EX2 R4, R179 ;  /* 0x000000b300047308 */ /* 0x000e640000000800 */
[----:B------:R-:W-:Y:S01]  /*c940*/  LEA.HI R181, R181, R20, RZ, 0x5 ;  /* 0x00000014b5b57211 */ /* 0x000fe200078f28ff */
[----:B------:R-:W-:-:S03]  /*c950*/  FADD.FTZ R9, R14, R2 ;  /* 0x000000020e097221 */ /* 0x000fc60000010000 */
[----:B------:R-:W-:Y:S01]  /*c960*/  SHF.R.S32.HI R181, RZ, 0x5, R181 ;  /* 0x00000005ffb57819 */ /* 0x000fe200000114b5 */
[C---:B------:R-:W-:Y:S01]  /*c970*/  FADD.FTZ R8, R6.reuse, R8 ;  /* 0x0000000806087221 */ /* 0x040fe20000010000 */
[----:B------:R-:W1:Y:S01]  /*c980*/  MUFU.EX2 R2, R180 ;  /* 0x000000b400027308 */ /* 0x000e620000000800 */
[----:B------:R-:W-:Y:S01]  /*c990*/  F2FP.PACK_AB R60, R6, R10 ;  /* 0x0000000a063c723e */ /* 0x000fe200000000ff */
[----:B------:R-:W-:Y:S02]  /*c9a0*/  FADD.FTZ R6, R17, R9 ;  /* 0x0000000911067221 */ /* 0x000fe40000010000 */
[----:B------:R-:W-:Y:S02]  /*c9b0*/  IMAD R181, R186, 0x8, R181 ;  /* 0x00000008bab57824 */ /* 0x000fe400078e02b5 */
[----:B----4-:R-:W-:Y:S02]  /*c9c0*/  FADD.FTZ R8, R7, R8 ;  /* 0x0000000807087221 */ /* 0x010fe40000010000 */
[----:B------:R-:W-:Y:S01]  /*c9d0*/  FADD.FTZ R6, R13, R6 ;  /* 0x000000060d067221 */ /* 0x000fe20000010000 */
[----:B------:R-:W-:Y:S01]  /*c9e0*/  IADD3 R181, R181, 0x4, RZ ;  /* 0x00000004b5b57810 */ /* 0x000fe20007ffe0ff */
[C---:B------:R-:W-:Y:S01]  /*c9f0*/  FADD.FTZ R8, R5.reuse, R8 ;  /* 0x0000000805087221 */ /* 0x040fe20000010000 */
[----:B------:R-:W-:Y:S01]  /*ca00*/  F2FP.PACK_AB R54, R5, R7 ;  /* 0x000000070536723e */ /* 0x000fe200000000ff */
[----:B------:R-:W-:-:S02]  /*ca10*/  FADD.FTZ R5, R12, R6 ;  /* 0x000000060c057221 */ /* 0x000fc40000010000 */
[----:B------:R-:W-:Y:S02]  /*ca20*/  IMAD.MOV.U32 R173, RZ, RZ, R163 ;  /* 0x000000ffffad7224 */ /* 0x000fe400078e00a3 */
[----:B------:R-:W-:Y:S02]  /*ca30*/  IMAD.MOV.U32 R186, RZ, RZ, R162 ;  /* 0x000000ffffba7224 */ /* 0x000fe400078e00a2 */
[----:B-1----:R-:W-:Y:S02]  /*ca40*/  FADD.FTZ R6, R4, R8 ;  /* 0x0000000804067221 */ /* 0x002fe40000010000 */
[----:B------:R-:W-:Y:S01]  /*ca50*/  IMAD.WIDE.U32 R162, R181, -0x326172a9, RZ ;  /* 0xcd9e8d57b5a27825 */ /* 0x000fe200078e00ff */
[----:B------:R-:W-:-:S03]  /*ca60*/  F2FP.PACK_AB R23, R2, R4 ;  /* 0x000000040217723e */ /* 0x000fc600000000ff */
[----:B------:R-:W-:Y:S01]  /*ca70*/  FADD.FTZ R20, R2, R6 ;  /* 0x0000000602147221 */ /* 0x000fe20000010000 */
[----:B------:R-:W-:Y:S02]  /*ca80*/  LOP3.LUT R2, R216, R163, RZ, 0x3c, !PT ;  /* 0x000000a3d8027212 */ /* 0x000fe400078e3cff */
[----:B------:R-:W-:-:S03]  /*ca90*/  F2FP.PACK_AB R62, R13, R17 ;  /* 0x000000110d3e723e */ /* 0x000fc600000000ff */
[----:B------:R-:W-:-:S05]  /*caa0*/  IMAD.WIDE.U32 R16, R2, -0x2daee0ad, RZ ;  /* 0xd2511f5302107825 */ /* 0x000fca00078e00ff */
[----:B------:R-:W-:Y:S01]  /*cab0*/  LOP3.LUT R4, R17, R211, R170, 0x96, !PT ;  /* 0x000000d311047212 */ /* 0x000fe200078e96aa */
[----:B------:R-:W-:-:S04]  /*cac0*/  FADD.FTZ R18, R11, R5 ;  /* 0x000000050b127221 */ /* 0x000fc80000010000 */
[----:B------:R-:W-:Y:S01]  /*cad0*/  IMAD.WIDE.U32 R4, R4, -0x326172a9, RZ ;  /* 0xcd9e8d5704047825 */ /* 0x000fe200078e00ff */
[----:B------:R-:W-:-:S04]  /*cae0*/  LOP3.LUT R6, R51, R240, R162, 0x96, !PT ;  /* 0x000000f033067212 */ /* 0x000fc800078e96a2 */
[----:B------:R-:W-:Y:S01]  /*caf0*/  LOP3.LUT R8, R5, R239, R50, 0x96, !PT ;  /* 0x000000ef05087212 */ /* 0x000fe200078e9632 */
[----:B------:R-:W-:-:S04]  /*cb00*/  IMAD.WIDE.U32 R6, R6, -0x2daee0ad, RZ ;  /* 0xd2511f5306067825 */ /* 0x000fc800078e00ff */
[----:B------:R-:W-:Y:S01]  /*cb10*/  IMAD.WIDE.U32 R8, R8, -0x2daee0ad, RZ ;  /* 0xd2511f5308087825 */ /* 0x000fe200078e00ff */
[----:B------:R-:W-:Y:S02]  /*cb20*/  F2FP.PACK_AB R52, R11, R12 ;  /* 0x0000000c0b34723e */ /* 0x000fe400000000ff */
        /* <DEDUP_REMOVED lines=21> */
[----:B------:R-:W-:Y:S02]  /*cc80*/  LOP3.LUT R11, R9, R246, R10, 0x96, !PT ;  /* 0x000000f6090b7212 */ /* 0x000fe400078e960a */
[----:B------:R-:W-:Y:S02]  /*cc90*/  ISETP.GE.U32.AND P6, PT, R217, R2, PT ;  /* 0x00000002d900720c */ /* 0x000fe40003fc6070 */
[----:B------:R-:W-:-:S02]  /*cca0*/  LOP3.LUT R2, R6, 0xff, RZ, 0xc0, !PT ;  /* 0x000000ff06027812 */ /* 0x000fc400078ec0ff */
[----:B------:R-:W-:Y:S02]  /*ccb0*/  F2FP.PACK_AB R35, R14, R15 ;  /* 0x0000000f0e23723e */ /* 0x000fe400000000ff */
[----:B------:R-:W-:Y:S02]  /*ccc0*/  ISETP.GE.U32.AND P2, PT, R217, R2, PT ;  /* 0x00000002d900720c */ /* 0x000fe40003f46070 */
[--C-:B------:R-:W-:Y:S02]  /*ccd0*/  SHF.R.U32.HI R2, RZ, 0x18, R6.reuse ;  /* 0x00000018ff027819 */ /* 0x100fe40000011606 */
[----:B------:R-:W-:Y:S02]  /*cce0*/  LOP3.LUT R13, R6, 0xffff, RZ, 0xc0, !PT ;  /* 0x0000ffff060d7812 */ /* 0x000fe400078ec0ff */
[----:B------:R-:W-:Y:S01]  /*ccf0*/  SHF.R.U32.HI R14, RZ, 0x10, R6 ;  /* 0x00000010ff0e7819 */ /* 0x000fe20000011606 */
[----:B------:R-:W-:Y:S01]  /*cd00*/  IMAD.WIDE.U32 R6, R11, -0x2daee0ad, RZ ;  /* 0xd2511f530b067825 */ /* 0x000fe200078e00ff */
[----:B------:R-:W-:Y:S01]  /*cd10*/  LOP3.LUT R8, R8, 0xff, RZ, 0xc0, !PT ;  /* 0x000000ff08087812 */ /* 0x000fe200078ec0ff */
[----:B------:R-:W1:Y:S03]  /*cd20*/  MUFU.EX2 R10, R198 ;  /* 0x000000c6000a7308 */ /* 0x000e660000000800 */
[----:B------:R-:W-:-:S02]  /*cd30*/  LOP3.LUT R11, R6, 0xff, RZ, 0xc0, !PT ;  /* 0x000000ff060b7812 */ /* 0x000fc400078ec0ff */
[----:B------:R-:W-:Y:S02]  /*cd40*/  PRMT R74, R34, 0x7610, R74 ;  /* 0x00007610224a7816 */ /* 0x000fe4000000004a */
[C---:B------:R-:W-:Y:S01]  /*cd50*/  ISETP.GE.U32.AND P3, PT, R217.reuse, R11, PT ;  /* 0x0000000bd900720c */ /* 0x040fe20003f66070 */
[----:B------:R-:W4:Y:S01]  /*cd60*/  MUFU.EX2 R9, R199 ;  /* 0x000000c700097308 */ /* 0x000f220000000800 */
[----:B------:R-:W-:Y:S02]  /*cd70*/  ISETP.GE.U32.AND P5, PT, R217, R8, PT ;  /* 0x00000008d900720c */ /* 0x000fe40003fa6070 */
[----:B------:R-:W-:Y:S02]  /*cd80*/  LOP3.LUT R17, R6, 0xffff, RZ, 0xc0, !PT ;  /* 0x0000ffff06117812 */ /* 0x000fe400078ec0ff */
[--C-:B------:R-:W-:Y:S02]  /*cd90*/  SHF.R.U32.HI R15, RZ, 0x10, R6.reuse ;  /* 0x00000010ff0f7819 */ /* 0x100fe40000011606 */
[----:B------:R-:W-:Y:S01]  /*cda0*/  SHF.R.U32.HI R11, RZ, 0x18, R6 ;  /* 0x00000018ff0b7819 */ /* 0x000fe20000011606 */
[----:B------:R-:W4:Y:S01]  /*cdb0*/  MUFU.EX2 R8, R68 ;  /* 0x0000004400087308 */ /* 0x000f220000000800 */
[----:B------:R-:W-:-:S07]  /*cdc0*/  PRMT R71, R49, 0x7632, R71 ;  /* 0x0000763231477816 */ /* 0x000fce0000000047 */
[----:B------:R-:W4:Y:S01]  /*cdd0*/  MUFU.EX2 R6, R189 ;  /* 0x000000bd00067308 */ /* 0x000f220000000800 */
[----:B------:R-:W-:Y:S02]  /*cde0*/  PRMT R73, R34, 0x7632, R73 ;  /* 0x0000763222497816 */ /* 0x000fe40000000049 */
[----:B------:R-:W-:Y:S02]  /*cdf0*/  ISETP.GE.U32.AND P1, PT, R217, R2, PT ;  /* 0x00000002d900720c */ /* 0x000fe40003f26070 */
[----:B------:R-:W-:Y:S01]  /*ce00*/  LOP3.LUT R2, R7, R243, R12, 0x96, !PT ;  /* 0x000000f307027212 */ /* 0x000fe200078e960c */
[----:B-1----:R-:W-:Y:S01]  /*ce10*/  FADD.FTZ R7, R10, R18 ;  /* 0x000000120a077221 */ /* 0x002fe20000010000 */
[----:B------:R-:W-:Y:S01]  /*ce20*/  PRMT R72, R49, 0x7610, R72 ;  /* 0x0000761031487816 */ /* 0x000fe20000000048 */
[----:B------:R-:W-:Y:S02]  /*ce30*/  STL [R1+0x2ac], R181 ;  /* 0x0002acb501007387 */ /* 0x000fe40000100800 */
[----:B----4-:R-:W-:-:S02]  /*ce40*/  FADD.FTZ R12, R9, R7 ;  /* 0x00000007090c7221 */ /* 0x010fc40000010000 */
[----:B------:R-:W-:Y:S01]  /*ce50*/  FADD.FTZ R7, R8, R20 ;  /* 0x0000001408077221 */ /* 0x000fe20000010000 */
[C---:B------:R-:W-:Y:S02]  /*ce60*/  F2FP.PACK_AB R46, R6.reuse, R8 ;  /* 0x00000008062e723e */ /* 0x040fe400000000ff */
[----:B------:R1:W4:Y:S01]  /*ce70*/  LDL.LU.S16 R8, [R1+0x128] ;  /* 0x0001280001087983 */ /* 0x0003220000300600 */
[----:B------:R-:W-:Y:S01]  /*ce80*/  F2FP.PACK_AB R48, R9, R10 ;  /* 0x0000000a0930723e */ /* 0x000fe200000000ff */
[----:B------:R-:W-:Y:S01]  /*ce90*/  FADD.FTZ R9, R6, R7 ;  /* 0x0000000706097221 */ /* 0x000fe20000010000 */
[----:B--2---:R-:W-:-:S05]  /*cea0*/  @!P0 HADD2 R155, -R74.H0_H0, -RZ.H0_H0 ;  /* 0xa00000ff4a9b8230 */ /* 0x004fca0000000900 */
[----:B------:R-:W-:Y:S02]  /*ceb0*/  PRMT R180, R155, 0x7610, R180 ;  /* 0x000076109bb47816 */ /* 0x000fe400000000b4 */
[----:B------:R-:W-:Y:S02]  /*cec0*/  PRMT R155, R74, 0x5410, R73 ;  /* 0x000054104a9b7816 */ /* 0x000fe40000000049 */
[----:B------:R-:W-:Y:S02]  /*ced0*/  @!P0 PRMT R74, R180, 0x5410, RZ ;  /* 0x00005410b44a8816 */ /* 0x000fe400000000ff */
[----:B------:R-:W-:Y:S01]  /*cee0*/  ISETP.GE.U32.AND P0, PT, R217, R11, PT ;  /* 0x0000000bd900720c */ /* 0x000fe20003f06070 */
[----:B---3--:R-:W-:-:S05]  /*cef0*/  @!P6 HADD2 R154, -R71.H0_H0, -RZ.H0_H0 ;  /* 0xa00000ff479ae230 */ /* 0x008fca0000000900 */
[----:B------:R-:W-:Y:S02]  /*cf00*/  PRMT R11, R154, 0x7610, R11 ;  /* 0x000076109a0b7816 */ /* 0x000fe4000000000b */
[----:B------:R-:W-:Y:S01]  /*cf10*/  PRMT R154, R72, 0x5410, R71 ;  /* 0x00005410489a7816 */ /* 0x000fe20000000047 */
[----:B------:R-:W-:Y:S01]  /*cf20*/  @!P4 HADD2 R176, -R73.H0_H0, -RZ.H0_H0 ;  /* 0xa00000ff49b0c230 */ /* 0x000fe20000000900 */
[----:B------:R-:W-:Y:S02]  /*cf30*/  @!P6 PRMT R71, R11, 0x5410, RZ ;  /* 0x000054100b47e816 */ /* 0x000fe400000000ff */
[----:B------:R1:W2:Y:S02]  /*cf40*/  LDL.LU.S16 R11, [R1+0x12c] ;  /* 0x00012c00010b7983 */ /* 0x0002a40000300600 */
[----:B------:R-:W-:Y:S02]  /*cf50*/  PRMT R7, R176, 0x7610, R7 ;  /* 0x00007610b0077816 */ /* 0x000fe40000000007 */
[----:B------:R1:W3:Y:S01]  /*cf60*/  LDL.LU.S16 R176, [R1+0x130] ;  /* 0x0001300001b07983 */ /* 0x0002e20000300600 */
[----:B------:R-:W-:-:S04]  /*cf70*/  SHF.R.U32.HI R6, RZ, 0x8, R13 ;  /* 0x00000008ff067819 */ /* 0x000fc8000001160d */
[----:B------:R-:W-:Y:S02]  /*cf80*/  LOP3.LUT R6, R6, 0xffff, RZ, 0xc0, !PT ;  /* 0x0000ffff06067812 */ /* 0x000fe400078ec0ff */
[----:B------:R-:W-:Y:S02]  /*cf90*/  @!P4 PRMT R73, R7, 0x5410, RZ ;  /* 0x000054100749c816 */ /* 0x000fe400000000ff */
[----:B------:R-:W-:Y:S02]  /*cfa0*/  ISETP.GE.U32.AND P4, PT, R217, R6, PT ;  /* 0x00000006d900720c */ /* 0x000fe40003f86070 */
[----:B------:R-:W-:Y:S01]  /*cfb0*/  PRMT R69, R70, 0x7632, R69 ;  /* 0x0000763246457816 */ /* 0x000fe20000000045 */
[----:B----4-:R-:W-:-:S05]  /*cfc0*/  @!P5 HADD2 R8, -R72.H0_H0, -RZ.H0_H0 ;  /* 0xa00000ff4808d230 */ /* 0x010fca0000000900 */
[----:B------:R-:W-:-:S04]  /*cfd0*/  PRMT R165, R8, 0x7610, R165 ;  /* 0x0000761008a57816 */ /* 0x000fc800000000a5 */
[----:B------:R-:W-:Y:S01]  /*cfe0*/  @!P5 PRMT R72, R165, 0x5410, RZ ;  /* 0x00005410a548d816 */ /* 0x000fe200000000ff */
[----:B------:R-:W-:Y:S02]  /*cff0*/  IMAD.MOV.U32 R165, RZ, RZ, R184 ;  /* 0x000000ffffa57224 */ /* 0x000fe400078e00b8 */
[----:B------:R-:W-:Y:S01]  /*d000*/  IMAD.MOV.U32 R184, RZ, RZ, R153 ;  /* 0x000000ffffb87224 */ /* 0x000fe200078e0099 */
[----:B------:R-:W-:Y:S01]  /*d010*/  PRMT R153, R70, 0x5410, R69 ;  /* 0x0000541046997816 */ /* 0x000fe20000000045 */
[----:B--2---:R-:W-:Y:S02]  /*d020*/  @!P2 HADD2 R11, -R70.H0_H0, -RZ.H0_H0 ;  /* 0xa00000ff460ba230 */ /* 0x004fe40000000900 */
[----:B---3--:R-:W-:-:S03]  /*d030*/  @!P4 HADD2 R176, -R69.H0_H0, -RZ.H0_H0 ;  /* 0xa00000ff45b0c230 */ /* 0x008fc60000000900 */
[----:B------:R-:W-:-:S04]  /*d040*/  PRMT R152, R11, 0x7610, R152 ;  /* 0x000076100b987816 */ /* 0x000fc80000000098 */
[----:B------:R-:W-:Y:S02]  /*d050*/  @!P2 PRMT R70, R152, 0x5410, RZ ;  /* 0x000054109846a816 */ /* 0x000fe400000000ff */
[----:B------:R1:W2:Y:S01]  /*d060*/  LDL.LU.S16 R152, [R1+0x134] ;  /* 0x0001340001987983 */ /* 0x0002a20000300600 */
[----:B------:R-:W-:-:S04]  /*d070*/  PRMT R20, R176, 0x7610, R20 ;  /* 0x00007610b0147816 */ /* 0x000fc80000000014 */
[----:B------:R-:W-:Y:S02]  /*d080*/  @!P4 PRMT R69, R20, 0x5410, RZ ;  /* 0x000054101445c816 */ /* 0x000fe400000000ff */
[----:B------:R1:W3:Y:S01]  /*d090*/  LDL.LU.S16 R20, [R1+0x138] ;  /* 0x0001380001147983 */ /* 0x0002e20000300600 */
[----:B------:R-:W-:Y:S01]  /*d0a0*/  LOP3.LUT R6, R14, 0xff, RZ, 0xc0, !PT ;  /* 0x000000ff0e067812 */ /* 0x000fe200078ec0ff */
[----:B------:R-:W4:Y:S03]  /*d0b0*/  MUFU.EX2 R7, R223 ;  /* 0x000000df00077308 */ /* 0x000f260000000800 */
[----:B------:R-:W-:Y:S02]  /*d0c0*/  ISETP.GE.U32.AND P6, PT, R217, R6, PT ;  /* 0x00000006d900720c */ /* 0x000fe40003fc6070 */
[----:B------:R-:W-:-:S03]  /*d0d0*/  SHF.R.U32.HI R8, RZ, 0x10, R2 ;  /* 0x00000010ff087819 */ /* 0x000fc60000011602 */
[----:B------:R-:W1:Y:S01]  /*d0e0*/  MUFU.EX2 R6, R237 ;  /* 0x000000ed00067308 */ /* 0x000e620000000800 */
[----:B------:R-:W-:-:S04]  /*d0f0*/  LOP3.LUT R8, R8, 0xff, RZ, 0xc0, !PT ;  /* 0x000000ff08087812 */ /* 0x000fc800078ec0ff */
[----:B------:R-:W-:Y:S01]  /*d100*/  ISETP.GE.U32.AND P5, PT, R217, R8, PT ;  /* 0x00000008d900720c */ /* 0x000fe20003fa6070 */
[----:B----4-:R-:W-:Y:S01]  /*d110*/  FADD.FTZ R8, R7, R12 ;  /* 0x0000000c07087221 */ /* 0x010fe20000010000 */
[----:B------:R-:W-:-:S03]  /*d120*/  PRMT R68, R63, 0x7632, R68 ;  /* 0x000076323f447816 */ /* 0x000fc60000000044 */
[C---:B-1----:R-:W-:Y:S01]  /*d130*/  FADD.FTZ R11, R6.reuse, R8 ;  /* 0x00000008060b7221 */ /* 0x042fe20000010000 */
[----:B------:R-:W-:Y:S02]  /*d140*/  F2FP.PACK_AB R44, R6, R7 ;  /* 0x00000007062c723e */ /* 0x000fe400000000ff */
[----:B------:R-:W-:-:S04]  /*d150*/  LOP3.LUT R6, R2, 0xff, RZ, 0xc0, !PT ;  /* 0x000000ff02067812 */ /* 0x000fc800078ec0ff */
[----:B------:R-:W-:Y:S02]  /*d160*/  ISETP.GE.U32.AND P2, PT, R217, R6, PT ;  /* 0x00000006d900720c */ /* 0x000fe40003f46070 */
[----:B------:R-:W-:Y:S01]  /*d170*/  SHF.R.U32.HI R6, RZ, 0x18, R2 ;  /* 0x00000018ff067819 */ /* 0x000fe20000011602 */
[----:B------:R-:W-:-:S03]  /*d180*/  IMAD.MOV.U32 R176, RZ, RZ, R173 ;  /* 0x000000ffffb07224 */ /* 0x000fc600078e00ad */
[----:B------:R-:W-:Y:S02]  /*d190*/  ISETP.GE.U32.AND P4, PT, R217, R6, PT ;  /* 0x00000006d900720c */ /* 0x000fe40003f86070 */
[----:B------:R-:W-:Y:S01]  /*d1a0*/  LOP3.LUT R6, R15, 0xff, RZ, 0xc0, !PT ;  /* 0x000000ff0f067812 */ /* 0x000fe200078ec0ff */
[----:B------:R-:W-:Y:S02]  /*d1b0*/  IMAD.MOV.U32 R173, RZ, RZ, R158 ;  /* 0x000000ffffad7224 */ /* 0x000fe400078e009e */
[----:B------:R1:W4:Y:S01]  /*d1c0*/  LDL.LU.S16 R158, [R1+0x13c] ;  /* 0x00013c00019e7983 */ /* 0x0003220000300600 */
[----:B--2---:R-:W-:-:S05]  /*d1d0*/  @!P1 HADD2 R152, -R68.H0_H0, -RZ.H0_H0 ;  /* 0xa00000ff44989230 */ /* 0x004fca0000000900 */
[----:B------:R-:W-:Y:S01]  /*d1e0*/  PRMT R167, R152, 0x7610, R167 ;  /* 0x0000761098a77816 */ /* 0x000fe200000000a7 */
[----:B---3--:R-:W-:Y:S01]  /*d1f0*/  @!P6 HADD2 R20, -R63.H0_H0, -RZ.H0_H0 ;  /* 0xa00000ff3f14e230 */ /* 0x008fe20000000900 */
[----:B------:R-:W-:Y:S02]  /*d200*/  PRMT R152, R63, 0x5410, R68 ;  /* 0x000054103f987816 */ /* 0x000fe40000000044 */
[----:B------:R-:W-:Y:S01]  /*d210*/  @!P1 PRMT R68, R167, 0x5410, RZ ;  /* 0x00005410a7449816 */ /* 0x000fe200000000ff */
[----:B------:R-:W-:Y:S01]  /*d220*/  IMAD.MOV.U32 R167, RZ, RZ, R160 ;  /* 0x000000ffffa77224 */ /* 0x000fe200078e00a0 */
[----:B------:R-:W-:Y:S01]  /*d230*/  ISETP.GE.U32.AND P1, PT, R217, R6, PT ;  /* 0x00000006d900720c */ /* 0x000fe20003f26070 */
[----:B------:R1:W2:Y:S01]  /*d240*/  LDL.LU.S16 R160, [R1+0x140] ;  /* 0x0001400001a07983 */ /* 0x0002a20000300600 */
[----:B------:R-:W-:-:S03]  /*d250*/  PRMT R6, R20, 0x7610, R6 ;  /* 0x0000761014067816 */ /* 0x000fc60000000006 */
[----:B------:R1:W3:Y:S04]  /*d260*/  LDL.LU.S16 R20, [R1+0x144] ;  /* 0x0001440001147983 */ /* 0x0002e80000300600 */
[----:B------:R1:W3:Y:S01]  /*d270*/  LDL.LU.S16 R15, [R1+0x148] ;  /* 0x00014800010f7983 */ /* 0x0002e20000300600 */
[----:B------:R-:W-:-:S04]  /*d280*/  LOP3.LUT R2, R2, 0xffff, RZ, 0xc0, !PT ;  /* 0x0000ffff02027812 */ /* 0x000fc800078ec0ff */
[----:B------:R-:W-:-:S04]  /*d290*/  SHF.R.U32.HI R2, RZ, 0x8, R2 ;  /* 0x00000008ff027819 */ /* 0x000fc80000011602 */
[----:B------:R-:W-:Y:S02]  /*d2a0*/  LOP3.LUT R2, R2, 0xffff, RZ, 0xc0, !PT ;  /* 0x0000ffff02027812 */ /* 0x000fe400078ec0ff */
[----:B------:R-:W-:Y:S02]  /*d2b0*/  @!P6 PRMT R63, R6, 0x5410, RZ ;  /* 0x00005410063fe816 */ /* 0x000fe400000000ff */
[----:B------:R-:W-:Y:S02]  /*d2c0*/  ISETP.GE.U32.AND P6, PT, R217, R2, PT ;  /* 0x00000002d900720c */ /* 0x000fe40003fc6070 */
[C---:B------:R-:W-:Y:S02]  /*d2d0*/  PRMT R85, R40.reuse, 0x7610, R85 ;  /* 0x0000761028557816 */ /* 0x040fe40000000055 */
[----:B------:R-:W-:Y:S02]  /*d2e0*/  PRMT R84, R40, 0x7632, R84 ;  /* 0x0000763228547816 */ /* 0x000fe40000000054 */
[----:B------:R-:W-:Y:S01]  /*d2f0*/  PRMT R82, R83, 0x7632, R82 ;  /* 0x0000763253527816 */ /* 0x000fe20000000052 */
[----:B------:R-:W-:Y:S01]  /*d300*/  IMAD.MOV.U32 R180, RZ, RZ, R167 ;  /* 0x000000ffffb47224 */ /* 0x000fe200078e00a7 */
[----:B----4-:R-:W-:-:S05]  /*d310*/  @!P2 HADD2 R158, -R85.H0_H0, -RZ.H0_H0 ;  /* 0xa00000ff559ea230 */ /* 0x010fca0000000900 */
[----:B------:R-:W-:Y:S02]  /*d320*/  PRMT R179, R158, 0x7610, R179 ;  /* 0x000076109eb37816 */ /* 0x000fe400000000b3 */
[----:B------:R-:W-:Y:S02]  /*d330*/  PRMT R158, R85, 0x5410, R84 ;  /* 0x00005410559e7816 */ /* 0x000fe40000000054 */
[----:B------:R-:W-:Y:S01]  /*d340*/  @!P2 PRMT R85, R179, 0x5410, RZ ;  /* 0x00005410b355a816 */ /* 0x000fe200000000ff */
[----:B------:R-:W-:Y:S02]  /*d350*/  IMAD.MOV.U32 R179, RZ, RZ, R176 ;  /* 0x000000ffffb37224 */ /* 0x000fe400078e00b0 */
[----:B------:R-:W-:Y:S02]  /*d360*/  IMAD.MOV.U32 R176, RZ, RZ, R164 ;  /* 0x000000ffffb07224 */ /* 0x000fe400078e00a4 */
[----:B------:R-:W-:Y:S02]  /*d370*/  IMAD.MOV.U32 R167, RZ, RZ, R178 ;  /* 0x000000ffffa77224 */ /* 0x000fe400078e00b2 */
[----:B------:R-:W-:-:S02]  /*d380*/  IMAD.MOV.U32 R178, RZ, RZ, R161 ;  /* 0x000000ffffb27224 */ /* 0x000fc400078e00a1 */
[----:B------:R-:W-:Y:S02]  /*d390*/  IMAD.MOV.U32 R164, RZ, RZ, R157 ;  /* 0x000000ffffa47224 */ /* 0x000fe400078e009d */
[----:B------:R-:W-:Y:S01]  /*d3a0*/  IMAD.MOV.U32 R161, RZ, RZ, R156 ;  /* 0x000000ffffa17224 */ /* 0x000fe200078e009c */
[----:B--2---:R-:W-:Y:S02]  /*d3b0*/  @!P6 HADD2 R160, -R84.H0_H0, -RZ.H0_H0 ;  /* 0xa00000ff54a0e230 */ /* 0x004fe40000000900 */
[----:B---3--:R-:W-:-:S03]  /*d3c0*/  @!P5 HADD2 R15, -R83.H0_H0, -RZ.H0_H0 ;  /* 0xa00000ff530fd230 */ /* 0x008fc60000000900 */
[----:B------:R-:W-:Y:S02]  /*d3d0*/  PRMT R8, R160, 0x7610, R8 ;  /* 0x00007610a0087816 */ /* 0x000fe40000000008 */
[----:B------:R-:W-:Y:S01]  /*d3e0*/  PRMT R7, R15, 0x7610, R7 ;  /* 0x000076100f077816 */ /* 0x000fe20000000007 */
[----:B------:R-:W-:Y:S01]  /*d3f0*/  @!P4 HADD2 R20, -R82.H0_H0, -RZ.H0_H0 ;  /* 0xa00000ff5214c230 */ /* 0x000fe20000000900 */
[----:B------:R-:W-:Y:S02]  /*d400*/  PRMT R160, R83, 0x5410, R82 ;  /* 0x0000541053a07816 */ /* 0x000fe40000000052 */
[----:B------:R-:W-:Y:S02]  /*d410*/  @!P5 PRMT R83, R7, 0x5410, RZ ;  /* 0x000054100753d816 */ /* 0x000fe400000000ff */
[----:B------:R2:W-:Y:S01]  /*d420*/  MUFU.EX2 R7, R231 ;  /* 0x000000e700077308 */ /* 0x0005e20000000800 */
[----:B------:R-:W-:Y:S01]  /*d430*/  PRMT R10, R20, 0x7610, R10 ;  /* 0x00007610140a7816 */ /* 0x000fe2000000000a */
[----:B--2---:R1:W5:Y:S04]  /*d440*/  LDL.LU R231, [R1+0x378] ;  /* 0x0003780001e77983 */ /* 0x0043680000300800 */
[----:B------:R1:W2:Y:S04]  /*d450*/  LDL.LU.S16 R157, [R1+0x154] ;  /* 0x00015400019d7983 */ /* 0x0002a80000300600 */
[----:B------:R1:W3:Y:S04]  /*d460*/  LDL.LU.S16 R156, [R1+0x150] ;  /* 0x00015000019c7983 */ /* 0x0002e80000300600 */
[----:B------:R1:W4:Y:S04]  /*d470*/  LDL.LU.S16 R20, [R1+0x15c] ;  /* 0x00015c0001147983 */ /* 0x0003280000300600 */
[----:B------:R1:W3:Y:S01]  /*d480*/  LDL.LU.S16 R15, [R1+0x158] ;  /* 0x00015800010f7983 */ /* 0x0002e20000300600 */
[----:B------:R-:W-:Y:S01]  /*d490*/  SHF.R.U32.HI R2, RZ, 0x8, R17 ;  /* 0x00000008ff027819 */ /* 0x000fe20000011611 */
[----:B------:R-:W1:Y:S03]  /*d4a0*/  MUFU.EX2 R6, R190 ;  /* 0x000000be00067308 */ /* 0x000e660000000800 */
[----:B------:R-:W-:-:S04]  /*d4b0*/  LOP3.LUT R2, R2, 0xffff, RZ, 0xc0, !PT ;  /* 0x0000ffff02027812 */ /* 0x000fc800078ec0ff */
[----:B------:R-:W-:Y:S02]  /*d4c0*/  ISETP.GE.U32.AND P2, PT, R217, R2, PT ;  /* 0x00000002d900720c */ /* 0x000fe40003f46070 */
[----:B------:R-:W1:Y:S01]  /*d4d0*/  MUFU.EX2 R2, R191 ;  /* 0x000000bf00027308 */ /* 0x000e620000000800 */
[----:B------:R-:W-:Y:S02]  /*d4e0*/  @!P6 PRMT R84, R8, 0x5410, RZ ;  /* 0x000054100854e816 */ /* 0x000fe400000000ff */
[----:B------:R-:W-:Y:S01]  /*d4f0*/  PRMT R80, R81, 0x7632, R80 ;  /* 0x0000763251507816 */ /* 0x000fe20000000050 */
[----:B-1----:R-:W-:-:S04]  /*d500*/  FADD.FTZ R9, R6, R9 ;  /* 0x0000000906097221 */ /* 0x002fc80000010000 */
[----:B------:R-:W1:Y:S01]  /*d510*/  MUFU.EX2 R8, R251 ;  /* 0x000000fb00087308 */ /* 0x000e620000000800 */
[----:B------:R-:W-:Y:S01]  /*d520*/  @!P4 PRMT R82, R10, 0x5410, RZ ;  /* 0x000054100a52c816 */ /* 0x000fe200000000ff */
[C---:B------:R-:W-:Y:S01]  /*d530*/  FADD.FTZ R10, R2.reuse, R9 ;  /* 0x00000009020a7221 */ /* 0x040fe20000010000 */
[----:B------:R-:W-:-:S05]  /*d540*/  F2FP.PACK_AB R42, R2, R6 ;  /* 0x00000006022a723e */ /* 0x000fca00000000ff */
[----:B------:R-:W1:Y:S08]  /*d550*/  MUFU.EX2 R6, R193 ;  /* 0x000000c100067308 */ /* 0x000e700000000800 */
[----:B------:R-:W1:Y:S01]  /*d560*/  MUFU.EX2 R2, R194 ;  /* 0x000000c200027308 */ /* 0x000e620000000800 */
[----:B------:R-:W-:Y:S02]  /*d570*/  LOP3.LUT R18, R31, R240, R162, 0x96, !PT ;  /* 0x000000f01f127212 */ /* 0x000fe400078e96a2 */
[----:B------:R-:W-:-:S02]  /*d580*/  LOP3.LUT R19, R5, R239, R30, 0x96, !PT ;  /* 0x000000ef05137212 */ /* 0x000fc400078e961e */
[----:B------:R-:W-:Y:S01]  /*d590*/  PRMT R78, R79, 0x7632, R78 ;  /* 0x000076324f4e7816 */ /* 0x000fe2000000004e */
[----:B------:R-:W-:Y:S01]  /*d5a0*/  IMAD.MOV.U32 R198, RZ, RZ, R21 ;  /* 0x000000ffffc67224 */ /* 0x000fe200078e0015 */
[----:B-1----:R-:W-:Y:S01]  /*d5b0*/  F2FP.PACK_AB R32, R7, R8 ;  /* 0x000000080720723e */ /* 0x002fe200000000ff */
[----:B------:R-:W-:Y:S01]  /*d5c0*/  FADD.FTZ R10, R6, R10 ;  /* 0x0000000a060a7221 */ /* 0x000fe20000010000 */
[----:B------:R-:W-:Y:S01]  /*d5d0*/  F2FP.PACK_AB R30, R2, R6 ;  /* 0x00000006021e723e */ /* 0x000fe200000000ff */
[----:B--2---:R-:W-:-:S05]  /*d5e0*/  @!P3 HADD2 R157, -R79.H0_H0, -RZ.H0_H0 ;  /* 0xa00000ff4f9db230 */ /* 0x004fca0000000900 */
[----:B------:R-:W-:Y:S01]  /*d5f0*/  PRMT R14, R157, 0x7610, R14 ;  /* 0x000076109d0e7816 */ /* 0x000fe2000000000e */
[----:B---3--:R-:W-:Y:S01]  /*d600*/  @!P0 HADD2 R15, -R80.H0_H0, -RZ.H0_H0 ;  /* 0xa00000ff500f8230 */ /* 0x008fe20000000900 */
[----:B------:R-:W-:-:S04]  /*d610*/  PRMT R157, R81, 0x5410, R80 ;  /* 0x00005410519d7816 */ /* 0x000fc80000000050 */
[----:B------:R-:W-:Y:S01]  /*d620*/  PRMT R9, R15, 0x7610, R9 ;  /* 0x000076100f097816 */ /* 0x000fe20000000009 */
[----:B----4-:R-:W-:-:S03]  /*d630*/  @!P1 HADD2 R20, -R81.H0_H0, -RZ.H0_H0 ;  /* 0xa00000ff51149230 */ /* 0x010fc60000000900 */
[----:B------:R-:W-:Y:S01]  /*d640*/  @!P0 PRMT R80, R9, 0x5410, RZ ;  /* 0x0000541009508816 */ /* 0x000fe200000000ff */
[----:B------:R-:W-:Y:S01]  /*d650*/  FADD.FTZ R9, R8, R11 ;  /* 0x0000000b08097221 */ /* 0x000fe20000010000 */
[----:B------:R-:W-:Y:S01]  /*d660*/  @!P2 HADD2 R156, -R78.H0_H0, -RZ.H0_H0 ;  /* 0xa00000ff4e9ca230 */ /* 0x000fe20000000900 */
[----:B------:R-:W-:Y:S02]  /*d670*/  PRMT R12, R20, 0x7610, R12 ;  /* 0x00007610140c7816 */ /* 0x000fe4000000000c */
[----:B------:R-:W-:Y:S02]  /*d680*/  FADD.FTZ R21, R7, R9 ;  /* 0x0000000907157221 */ /* 0x000fe40000010000 */
[----:B------:R-:W-:-:S04]  /*d690*/  IMAD.WIDE.U32 R6, R18, -0x2daee0ad, RZ ;  /* 0xd2511f5312067825 */ /* 0x000fc800078e00ff */
[----:B------:R-:W-:Y:S01]  /*d6a0*/  IMAD.WIDE.U32 R8, R19, -0x2daee0ad, RZ ;  /* 0xd2511f5313087825 */ /* 0x000fe200078e00ff */
[----:B------:R-:W-:Y:S02]  /*d6b0*/  @!P1 PRMT R81, R12, 0x5410, RZ ;  /* 0x000054100c519816 */ /* 0x000fe400000000ff */
[----:B------:R-:W-:Y:S01]  /*d6c0*/  PRMT R13, R156, 0x7610, R13 ;  /* 0x000076109c0d7816 */ /* 0x000fe2000000000d */
[----:B------:R-:W-:Y:S01]  /*d6d0*/  FADD.FTZ R20, R2, R10 ;  /* 0x0000000a02147221 */ /* 0x000fe20000010000 */
[----:B------:R-:W-:Y:S02]  /*d6e0*/  LOP3.LUT R12, R7, R242, R16, 0x96, !PT ;  /* 0x000000f2070c7212 */ /* 0x000fe400078e9610 */
[----:B------:R-:W-:Y:S02]  /*d6f0*/  LOP3.LUT R10, R9, R245, R6, 0x96, !PT ;  /* 0x000000f5090a7212 */ /* 0x000fe400078e9606 */
[----:B------:R-:W-:Y:S02]  /*d700*/  PRMT R156, R79, 0x5410, R78 ;  /* 0x000054104f9c7816 */ /* 0x000fe4000000004e */
        /* <DEDUP_REMOVED lines=12> */
[----:B------:R-:W-:Y:S02]  /*d7d0*/  LOP3.LUT R8, R2, 0xff, RZ, 0xc0, !PT ;  /* 0x000000ff02087812 */ /* 0x000fe400078ec0ff */
[----:B------:R-:W-:Y:S02]  /*d7e0*/  @!P3 PRMT R79, R14, 0x5410, RZ ;  /* 0x000054100e4fb816 */ /* 0x000fe400000000ff */
        /* <DEDUP_REMOVED lines=10> */
[C---:B------:R-:W-:Y:S02]  /*d890*/  ISETP.GE.U32.AND P5, PT, R217.reuse, R8, PT ;  /* 0x00000008d900720c */ /* 0x040fe40003fa6070 */
[C---:B------:R-:W-:Y:S02]  /*d8a0*/  ISETP.GE.U32.AND P2, PT, R217.reuse, R2, PT ;  /* 0x00000002d900720c */ /* 0x040fe40003f46070 */
[--C-:B------:R-:W-:Y:S02]  /*d8b0*/  SHF.R.U32.HI R2, RZ, 0x18, R6.reuse ;  /* 0x00000018ff027819 */ /* 0x100fe40000011606 */
[----:B------:R-:W-:Y:S02]  /*d8c0*/  SHF.R.U32.HI R8, RZ, 0x10, R6 ;  /* 0x00000010ff087819 */ /* 0x000fe40000011606 */
[----:B------:R-:W-:Y:S02]  /*d8d0*/  ISETP.GE.U32.AND P6, PT, R217, R2, PT ;  /* 0x00000002d900720c */ /* 0x000fe40003fc6070 */
[----:B------:R-:W-:-:S02]  /*d8e0*/  LOP3.LUT R2, R8, 0xff, RZ, 0xc0, !PT ;  /* 0x000000ff08027812 */ /* 0x000fc400078ec0ff */
[----:B------:R1:W-:Y:S02]  /*d8f0*/  MUFU.EX2 R8, R180 ;  /* 0x000000b400087308 */ /* 0x0003e40000000800 */
[----:B-1----:R-:W-:Y:S02]  /*d900*/  IMAD.MOV.U32 R180, RZ, RZ, R179 ;  /* 0x000000ffffb47224 */ /* 0x002fe400078e00b3 */
[----:B------:R-:W-:Y:S02]  /*d910*/  IMAD.MOV.U32 R179, RZ, RZ, R165 ;  /* 0x000000ffffb37224 */ /* 0x000fe400078e00a5 */
[----:B------:R1:W2:Y:S01]  /*d920*/  LDL.LU.S16 R165, [R1+0x168] ;  /* 0x0001680001a57983 */ /* 0x0002a20000300600 */
[----:B------:R-:W-:Y:S02]  /*d930*/  LOP3.LUT R11, R9, R246, R10, 0x96, !PT ;  /* 0x000000f6090b7212 */ /* 0x000fe400078e960a */
[----:B------:R-:W3:Y:S01]  /*d940*/  MUFU.EX2 R10, R198 ;  /* 0x000000c6000a7308 */ /* 0x000ee20000000800 */
[----:B------:R-:W-:-:S02]  /*d950*/  LOP3.LUT R14, R6, 0xffff, RZ, 0xc0, !PT ;  /* 0x0000ffff060e7812 */ /* 0x000fc400078ec0ff */
[----:B------:R-:W-:Y:S01]  /*d960*/  IMAD.WIDE.U32 R6, R11, -0x2daee0ad, RZ ;  /* 0xd2511f530b067825 */ /* 0x000fe200078e00ff */
[----:B------:R-:W-:-:S04]  /*d970*/  ISETP.GE.U32.AND P1, PT, R217, R2, PT ;  /* 0x00000002d900720c */ /* 0x000fc80003f26070 */
[----:B------:R-:W-:Y:S02]  /*d980*/  LOP3.LUT R2, R7, R243, R12, 0x96, !PT ;  /* 0x000000f307027212 */ /* 0x000fe400078e960c */
[----:B------:R-:W-:Y:S01]  /*d990*/  LOP3.LUT R17, R6, 0xffff, RZ, 0xc0, !PT ;  /* 0x0000ffff06117812 */ /* 0x000fe200078ec0ff */
[----:B---3--:R-:W-:Y:S01]  /*d9a0*/  FADD.FTZ R7, R10, R21 ;  /* 0x000000150a077221 */ /* 0x008fe20000010000 */
[----:B------:R1:W3:Y:S01]  /*d9b0*/  LDL.LU.S16 R198, [R1+0x16c] ;  /* 0x00016c0001c67983 */ /* 0x0002e20000300600 */
[C---:B------:R-:W-:Y:S02]  /*d9c0*/  F2FP.PACK_AB R21, R8.reuse, R10 ;  /* 0x0000000a0815723e */ /* 0x040fe400000000ff */
[----:B------:R-:W-:Y:S01]  /*d9d0*/  FADD.FTZ R13, R8, R7 ;  /* 0x00000007080d7221 */ /* 0x000fe20000010000 */
[----:B------:R-:W-:Y:S01]  /*d9e0*/  PRMT R66, R67, 0x7632, R66 ;  /* 0x0000763243427816 */ /* 0x000fe20000000042 */
[----:B------:R1:W4:Y:S01]  /*d9f0*/  LDL.LU.S16 R193, [R1+0x170] ;  /* 0x0001700001c17983 */ /* 0x0003220000300600 */
[----:B--2---:R-:W-:-:S05]  /*da00*/  @!P3 HADD2 R165, -R67.H0_H0, -RZ.H0_H0 ;  /* 0xa00000ff43a5b230 */ /* 0x004fca0000000900 */
[----:B------:R-:W-:Y:S02]  /*da10*/  PRMT R8, R165, 0x7610, R8 ;  /* 0x00007610a5087816 */ /* 0x000fe40000000008 */
[----:B------:R-:W-:Y:S02]  /*da20*/  PRMT R165, R67, 0x5410, R66 ;  /* 0x0000541043a57816 */ /* 0x000fe40000000042 */
[----:B------:R-:W-:Y:S02]  /*da30*/  @!P3 PRMT R67, R8, 0x5410, RZ ;  /* 0x000054100843b816 */ /* 0x000fe400000000ff */
[----:B------:R1:W2:Y:S01]  /*da40*/  LDL.LU.S16 R8, [R1+0x178] ;  /* 0x0001780001087983 */ /* 0x0002a20000300600 */
[----:B------:R-:W4:Y:S01]  /*da50*/  MUFU.EX2 R9, R220 ;  /* 0x000000dc00097308 */ /* 0x000f220000000800 */
[----:B------:R-:W-:Y:S02]  /*da60*/  LOP3.LUT R11, R6, 0xff, RZ, 0xc0, !PT ;  /* 0x000000ff060b7812 */ /* 0x000fe400078ec0ff */
[----:B------:R-:W-:-:S02]  /*da70*/  SHF.R.U32.HI R15, RZ, 0x10, R6 ;  /* 0x00000010ff0f7819 */ /* 0x000fc40000011606 */
[----:B------:R-:W-:-:S03]  /*da80*/  SHF.R.U32.HI R12, RZ, 0x18, R6 ;  /* 0x00000018ff0c7819 */ /* 0x000fc60000011606 */
[----:B------:R-:W1:Y:S01]  /*da90*/  MUFU.EX2 R6, R221 ;  /* 0x000000dd00067308 */ /* 0x000e620000000800 */
[----:B------:R-:W-:Y:S01]  /*daa0*/  PRMT R65, R64, 0x7632, R65 ;  /* 0x0000763240417816 */ /* 0x000fe20000000041 */
[----:B---3--:R-:W-:Y:S01]  /*dab0*/  @!P4 HADD2 R198, -R66.H0_H0, -RZ.H0_H0 ;  /* 0xa00000ff42c6c230 */ /* 0x008fe20000000900 */
[----:B----4-:R-:W-:-:S03]  /*dac0*/  FADD.FTZ R7, R9, R20 ;  /* 0x0000001409077221 */ /* 0x010fc60000010000 */
[----:B------:R-:W-:Y:S01]  /*dad0*/  @!P0 HADD2 R193, -R65.H0_H0, -RZ.H0_H0 ;  /* 0xa00000ff41c18230 */ /* 0x000fe20000000900 */
[----:B------:R-:W-:Y:S01]  /*dae0*/  ISETP.GE.U32.AND P3, PT, R217, R11, PT ;  /* 0x0000000bd900720c */ /* 0x000fe20003f66070 */
[--C-:B-1----:R-:W-:Y:S01]  /*daf0*/  FADD.FTZ R10, R6, R7.reuse ;  /* 0x00000007060a7221 */ /* 0x102fe20000010000 */
[----:B------:R-:W-:Y:S02]  /*db00*/  PRMT R7, R198, 0x7610, R7 ;  /* 0x00007610c6077816 */ /* 0x000fe40000000007 */
[----:B------:R-:W-:Y:S02]  /*db10*/  PRMT R11, R193, 0x7610, R11 ;  /* 0x00007610c10b7816 */ /* 0x000fe4000000000b */
[----:B------:R-:W-:Y:S02]  /*db20*/  @!P4 PRMT R66, R7, 0x5410, RZ ;  /* 0x000054100742c816 */ /* 0x000fe400000000ff */
[----:B------:R1:W3:Y:S02]  /*db30*/  MUFU.EX2 R7, R176 ;  /* 0x000000b000077308 */ /* 0x0002e40000000800 */
[----:B-1----:R-:W-:Y:S01]  /*db40*/  IMAD.MOV.U32 R176, RZ, RZ, R164 ;  /* 0x000000ffffb07224 */ /* 0x002fe200078e00a4 */
[----:B------:R-:W-:-:S02]  /*db50*/  PRMT R164, R64, 0x5410, R65 ;  /* 0x0000541040a47816 */ /* 0x000fc40000000041 */
[----:B------:R-:W-:Y:S02]  /*db60*/  @!P0 PRMT R65, R11, 0x5410, RZ ;  /* 0x000054100b418816 */ /* 0x000fe400000000ff */
[----:B------:R1:W4:Y:S04]  /*db70*/  LDL.LU.S16 R11, [R1+0x17c] ;  /* 0x00017c00010b7983 */ /* 0x0003280000300600 */
[----:B------:R1:W4:Y:S01]  /*db80*/  LDL.LU.S16 R193, [R1+0x180] ;  /* 0x0001800001c17983 */ /* 0x0003220000300600 */
[----:B------:R-:W-:Y:S01]  /*db90*/  IMAD.MOV.U32 R199, RZ, RZ, R167 ;  /* 0x000000ffffc77224 */ /* 0x000fe200078e00a7 */
[----:B--2---:R-:W-:-:S05]  /*dba0*/  @!P5 HADD2 R8, -R64.H0_H0, -RZ.H0_H0 ;  /* 0xa00000ff4008d230 */ /* 0x004fca0000000900 */
[----:B------:R-:W-:-:S04]  /*dbb0*/  PRMT R163, R8, 0x7610, R163 ;  /* 0x0000761008a37816 */ /* 0x000fc800000000a3 */
[----:B------:R-:W-:Y:S02]  /*dbc0*/  @!P5 PRMT R64, R163, 0x5410, RZ ;  /* 0x00005410a340d816 */ /* 0x000fe400000000ff */
[----:B------:R1:W2:Y:S04]  /*dbd0*/  LDL.LU.S16 R163, [R1+0x184] ;  /* 0x0001840001a37983 */ /* 0x0002a80000300600 */
[----:B------:R1:W2:Y:S01]  /*dbe0*/  LDL.LU.S16 R167, [R1+0x188] ;  /* 0x0001880001a77983 */ /* 0x0002a20000300600 */
[----:B------:R-:W-:Y:S02]  /*dbf0*/  LOP3.LUT R19, R5, R239, R26, 0x96, !PT ;  /* 0x000000ef05137212 */ /* 0x000fe400078e961a */
[----:B------:R-:W-:Y:S02]  /*dc00*/  F2FP.PACK_AB R26, R6, R9 ;  /* 0x00000009061a723e */ /* 0x000fe400000000ff */
[----:B------:R-:W-:-:S04]  /*dc10*/  SHF.R.U32.HI R6, RZ, 0x8, R14 ;  /* 0x00000008ff067819 */ /* 0x000fc8000001160e */
[----:B------:R-:W-:-:S04]  /*dc20*/  LOP3.LUT R6, R6, 0xffff, RZ, 0xc0, !PT ;  /* 0x0000ffff06067812 */ /* 0x000fc800078ec0ff */
[----:B------:R-:W-:Y:S02]  /*dc30*/  ISETP.GE.U32.AND P4, PT, R217, R6, PT ;  /* 0x00000006d900720c */ /* 0x000fe40003f86070 */
[----:B------:R-:W1:Y:S01]  /*dc40*/  MUFU.EX2 R6, R173 ;  /* 0x000000ad00067308 */ /* 0x000e620000000800 */
[----:B------:R-:W-:-:S04]  /*dc50*/  SHF.R.U32.HI R8, RZ, 0x10, R2 ;  /* 0x00000010ff087819 */ /* 0x000fc80000011602 */
[----:B------:R-:W-:Y:S02]  /*dc60*/  LOP3.LUT R8, R8, 0xff, RZ, 0xc0, !PT ;  /* 0x000000ff08087812 */ /* 0x000fe400078ec0ff */
[----:B------:R-:W-:Y:S02]  /*dc70*/  PRMT R34, R56, 0x7632, R34 ;  /* 0x0000763238227816 */ /* 0x000fe40000000022 */
[----:B------:R-:W-:Y:S01]  /*dc80*/  ISETP.GE.U32.AND P5, PT, R217, R8, PT ;  /* 0x00000008d900720c */ /* 0x000fe20003fa6070 */
[----:B---3--:R-:W-:Y:S01]  /*dc90*/  FADD.FTZ R8, R7, R13 ;  /* 0x0000000d07087221 */ /* 0x008fe20000010000 */
[----:B------:R-:W-:Y:S02]  /*dca0*/  PRMT R57, R58, 0x7632, R57 ;  /* 0x000076323a397816 */ /* 0x000fe40000000039 */
[----:B-1----:R-:W-:Y:S01]  /*dcb0*/  F2FP.PACK_AB R24, R6, R7 ;  /* 0x000000070618723e */ /* 0x002fe200000000ff */
[----:B----4-:R-:W-:Y:S01]  /*dcc0*/  @!P2 HADD2 R11, -R56.H0_H0, -RZ.H0_H0 ;  /* 0xa00000ff380ba230 */ /* 0x010fe20000000900 */
[----:B------:R-:W-:Y:S01]  /*dcd0*/  IMAD.MOV.U32 R173, RZ, RZ, R161 ;  /* 0x000000ffffad7224 */ /* 0x000fe200078e00a1 */
[----:B------:R-:W-:-:S03]  /*dce0*/  @!P4 HADD2 R193, -R34.H0_H0, -RZ.H0_H0 ;  /* 0xa00000ff22c1c230 */ /* 0x000fc60000000900 */
[----:B------:R-:W-:Y:S01]  /*dcf0*/  PRMT R194, R11, 0x7610, R194 ;  /* 0x000076100bc27816 */ /* 0x000fe200000000c2 */
[----:B------:R-:W-:Y:S01]  /*dd00*/  FADD.FTZ R11, R6, R8 ;  /* 0x00000008060b7221 */ /* 0x000fe20000010000 */
[----:B------:R-:W-:Y:S02]  /*dd10*/  LOP3.LUT R6, R2, 0xff, RZ, 0xc0, !PT ;  /* 0x000000ff02067812 */ /* 0x000fe400078ec0ff */
[----:B------:R-:W-:Y:S02]  /*dd20*/  PRMT R161, R56, 0x5410, R34 ;  /* 0x0000541038a17816 */ /* 0x000fe40000000022 */
[----:B------:R-:W-:Y:S02]  /*dd30*/  @!P2 PRMT R56, R194, 0x5410, RZ ;  /* 0x00005410c238a816 */ /* 0x000fe400000000ff */
[----:B------:R-:W-:Y:S02]  /*dd40*/  PRMT R189, R193, 0x7610, R189 ;  /* 0x00007610c1bd7816 */ /* 0x000fe400000000bd */
[----:B------:R-:W-:-:S02]  /*dd50*/  ISETP.GE.U32.AND P2, PT, R217, R6, PT ;  /* 0x00000006d900720c */ /* 0x000fc40003f46070 */
[----:B------:R-:W-:Y:S02]  /*dd60*/  SHF.R.U32.HI R6, RZ, 0x18, R2 ;  /* 0x00000018ff067819 */ /* 0x000fe40000011602 */
[----:B------:R-:W-:Y:S02]  /*dd70*/  @!P4 PRMT R34, R189, 0x5410, RZ ;  /* 0x00005410bd22c816 */ /* 0x000fe400000000ff */
[----:B------:R-:W-:Y:S02]  /*dd80*/  ISETP.GE.U32.AND P4, PT, R217, R6, PT ;  /* 0x00000006d900720c */ /* 0x000fe40003f86070 */
[----:B------:R-:W-:Y:S01]  /*dd90*/  LOP3.LUT R6, R15, 0xff, RZ, 0xc0, !PT ;  /* 0x000000ff0f067812 */ /* 0x000fe200078ec0ff */
[----:B------:R-:W-:Y:S01]  /*dda0*/  IMAD.MOV.U32 R198, RZ, RZ, R179 ;  /* 0x000000ffffc67224 */ /* 0x000fe200078e00b3 */
[----:B--2---:R-:W-:-:S05]  /*ddb0*/  @!P1 HADD2 R163, -R58.H0_H0, -RZ.H0_H0 ;  /* 0xa00000ff3aa39230 */ /* 0x004fca0000000900 */
[----:B------:R-:W-:Y:S02]  /*ddc0*/  PRMT R166, R163, 0x7610, R166 ;  /* 0x00007610a3a67816 */ /* 0x000fe400000000a6 */
[----:B------:R-:W-:Y:S02]  /*ddd0*/  PRMT R163, R58, 0x5410, R57 ;  /* 0x000054103aa37816 */ /* 0x000fe40000000039 */
[----:B------:R-:W-:Y:S01]  /*dde0*/  @!P1 PRMT R58, R166, 0x5410, RZ ;  /* 0x00005410a63a9816 */ /* 0x000fe200000000ff */
[----:B------:R-:W-:Y:S01]  /*ddf0*/  IMAD.MOV.U32 R166, RZ, RZ, R173 ;  /* 0x000000ffffa67224 */ /* 0x000fe200078e00ad */
[----:B------:R-:W-:Y:S01]  /*de00*/  @!P6 HADD2 R167, -R57.H0_H0, -RZ.H0_H0 ;  /* 0xa00000ff39a7e230 */ /* 0x000fe20000000900 */
[----:B------:R1:W2:Y:S01]  /*de10*/  LDL.LU.S16 R173, [R1+0x18c] ;  /* 0x00018c0001ad7983 */ /* 0x0002a20000300600 */
[----:B------:R-:W-:-:S03]  /*de20*/  ISETP.GE.U32.AND P1, PT, R217, R6, PT ;  /* 0x00000006d900720c */ /* 0x000fc60003f26070 */
[----:B------:R1:W3:Y:S01]  /*de30*/  LDL.LU.S16 R189, [R1+0x190] ;  /* 0x0001900001bd7983 */ /* 0x0002e20000300600 */
[----:B------:R-:W-:-:S03]  /*de40*/  PRMT R6, R167, 0x7610, R6 ;  /* 0x00007610a7067816 */ /* 0x000fc60000000006 */
[----:B------:R1:W4:Y:S04]  /*de50*/  LDL.LU.S16 R179, [R1+0x198] ;  /* 0x0001980001b37983 */ /* 0x0003280000300600 */
[----:B------:R1:W4:Y:S01]  /*de60*/  LDL.LU.S16 R167, [R1+0x194] ;  /* 0x0001940001a77983 */ /* 0x0003220000300600 */
[----:B------:R-:W-:-:S04]  /*de70*/  LOP3.LUT R2, R2, 0xffff, RZ, 0xc0, !PT ;  /* 0x0000ffff02027812 */ /* 0x000fc800078ec0ff */
[----:B------:R-:W-:-:S04]  /*de80*/  SHF.R.U32.HI R2, RZ, 0x8, R2 ;  /* 0x00000008ff027819 */ /* 0x000fc80000011602 */
[----:B------:R-:W-:Y:S02]  /*de90*/  LOP3.LUT R2, R2, 0xffff, RZ, 0xc0, !PT ;  /* 0x0000ffff02027812 */ /* 0x000fe400078ec0ff */
[----:B------:R-:W-:Y:S02]  /*dea0*/  @!P6 PRMT R57, R6, 0x5410, RZ ;  /* 0x000054100639e816 */ /* 0x000fe400000000ff */
[----:B------:R-:W-:Y:S02]  /*deb0*/  ISETP.GE.U32.AND P6, PT, R217, R2, PT ;  /* 0x00000002d900720c */ /* 0x000fe40003fc6070 */
[----:B------:R-:W-:Y:S02]  /*dec0*/  PRMT R40, R55, 0x7632, R40 ;  /* 0x0000763237287816 */ /* 0x000fe40000000028 */
[----:B------:R-:W-:Y:S01]  /*ded0*/  PRMT R41, R35, 0x7632, R41 ;  /* 0x0000763223297816 */ /* 0x000fe20000000029 */
[----:B--2---:R-:W-:-:S08]  /*dee0*/  @!P2 HADD2 R173, -R55.H0_H0, -RZ.H0_H0 ;  /* 0xa00000ff37ada230 */ /* 0x004fd00000000900 */
[----:B---3--:R-:W-:Y:S01]  /*def0*/  @!P6 HADD2 R189, -R40.H0_H0, -RZ.H0_H0 ;  /* 0xa00000ff28bde230 */ /* 0x008fe20000000900 */
[----:B------:R-:W-:Y:S01]  /*df00*/  PRMT R191, R173, 0x7610, R191 ;  /* 0x00007610adbf7816 */ /* 0x000fe200000000bf */
[----:B----4-:R-:W-:Y:S01]  /*df10*/  @!P5 HADD2 R179, -R35.H0_H0, -RZ.H0_H0 ;  /* 0xa00000ff23b3d230 */ /* 0x010fe20000000900 */
[----:B------:R-:W-:Y:S01]  /*df20*/  PRMT R173, R55, 0x5410, R40 ;  /* 0x0000541037ad7816 */ /* 0x000fe20000000028 */
[----:B------:R-:W-:Y:S01]  /*df30*/  @!P4 HADD2 R167, -R41.H0_H0, -RZ.H0_H0 ;  /* 0xa00000ff29a7c230 */ /* 0x000fe20000000900 */
[----:B------:R-:W-:Y:S02]  /*df40*/  @!P2 PRMT R55, R191, 0x5410, RZ ;  /* 0x00005410bf37a816 */ /* 0x000fe400000000ff */
[----:B------:R-:W-:Y:S01]  /*df50*/  PRMT R8, R189, 0x7610, R8 ;  /* 0x00007610bd087816 */ /* 0x000fe20000000008 */
[----:B------:R1:W2:Y:S01]  /*df60*/  LDL.LU.S16 R191, [R1+0x1a0] ;  /* 0x0001a00001bf7983 */ /* 0x0002a20000300600 */
[----:B------:R-:W-:Y:S01]  /*df70*/  PRMT R9, R179, 0x7610, R9 ;  /* 0x00007610b3097816 */ /* 0x000fe20000000009 */
[----:B------:R-:W-:Y:S01]  /*df80*/  IMAD.MOV.U32 R179, RZ, RZ, R166 ;  /* 0x000000ffffb37224 */ /* 0x000fe200078e00a6 */
[----:B------:R-:W-:Y:S01]  /*df90*/  PRMT R7, R167, 0x7610, R7 ;  /* 0x00007610a7077816 */ /* 0x000fe20000000007 */
[----:B------:R1:W3:Y:S04]  /*dfa0*/  LDL.LU.S16 R189, [R1+0x19c] ;  /* 0x00019c0001bd7983 */ /* 0x0002e80000300600 */
[----:B------:R1:W4:Y:S04]  /*dfb0*/  LDL.LU.S16 R167, [R1+0x1a8] ;  /* 0x0001a80001a77983 */ /* 0x0003280000300600 */
[----:B------:R1:W3:Y:S01]  /*dfc0*/  LDL.LU.S16 R166, [R1+0x1a4] ;  /* 0x0001a40001a67983 */ /* 0x0002e20000300600 */
[----:B------:R-:W-:-:S04]  /*dfd0*/  SHF.R.U32.HI R2, RZ, 0x8, R17 ;  /* 0x00000008ff027819 */ /* 0x000fc80000011611 */
[----:B------:R-:W-:Y:S01]  /*dfe0*/  LOP3.LUT R2, R2, 0xffff, RZ, 0xc0, !PT ;  /* 0x0000ffff02027812 */ /* 0x000fe200078ec0ff */
[----:B------:R-:W-:Y:S03]  /*dff0*/  MUFU.EX2 R6, R250 ;  /* 0x000000fa00067308 */ /* 0x000fe60000000800 */
[----:B------:R-:W-:-:S05]  /*e000*/  ISETP.GE.U32.AND P2, PT, R217, R2, PT ;  /* 0x00000002d900720c */ /* 0x000fca0003f46070 */
[----:B------:R-:W1:Y:S01]  /*e010*/  MUFU.EX2 R2, R252 ;  /* 0x000000fc00027308 */ /* 0x000e620000000800 */
[----:B------:R-:W-:Y:S02]  /*e020*/  ISETP.GE.U32.AND P0, PT, R217, R12, PT ;  /* 0x0000000cd900720c */ /* 0x000fe40003f06070 */
[----:B------:R-:W-:-:S05]  /*e030*/  @!P6 PRMT R40, R8, 0x5410, RZ ;  /* 0x000054100828e816 */ /* 0x000fca00000000ff */
[----:B------:R1:W-:Y:S01]  /*e040*/  MUFU.EX2 R8, R176 ;  /* 0x000000b000087308 */ /* 0x0003e20000000800 */
[----:B------:R-:W-:Y:S02]  /*e050*/  PRMT R61, R62, 0x7632, R61 ;  /* 0x000076323e3d7816 */ /* 0x000fe4000000003d */
[----:B-1----:R-:W-:Y:S02]  /*e060*/  F2FP.PACK_AB R22, R2, R6 ;  /* 0x000000060216723e */ /* 0x002fe400000000ff */
[----:B------:R-:W-:Y:S02]  /*e070*/  PRMT R176, R35, 0x5410, R41 ;  /* 0x0000541023b07816 */ /* 0x000fe40000000029 */
[----:B------:R-:W-:Y:S01]  /*e080*/  @!P5 PRMT R35, R9, 0x5410, RZ ;  /* 0x000054100923d816 */ /* 0x000fe200000000ff */
[----:B------:R-:W-:Y:S02]  /*e090*/  FADD.FTZ R9, R6, R10 ;  /* 0x0000000a06097221 */ /* 0x000fe40000010000 */
[----:B------:R-:W1:Y:S01]  /*e0a0*/  MUFU.EX2 R6, R198 ;  /* 0x000000c600067308 */ /* 0x000e620000000800 */
[----:B------:R-:W-:Y:S01]  /*e0b0*/  @!P4 PRMT R41, R7, 0x5410, RZ ;  /* 0x000054100729c816 */ /* 0x000fe200000000ff */
[----:B------:R-:W-:-:S06]  /*e0c0*/  FADD.FTZ R10, R2, R9 ;  /* 0x00000009020a7221 */ /* 0x000fcc0000010000 */
[----:B------:R-:W1:Y:S08]  /*e0d0*/  MUFU.EX2 R7, R199 ;  /* 0x000000c700077308 */ /* 0x000e700000000800 */
[----:B------:R1:W1:Y:S01]  /*e0e0*/  MUFU.EX2 R2, R180 ;  /* 0x000000b400027308 */ /* 0x0002620000000800 */
[----:B------:R-:W-:Y:S01]  /*e0f0*/  PRMT R59, R60, 0x7632, R59 ;  /* 0x000076323c3b7816 */ /* 0x000fe2000000003b */
[----:B-1----:R-:W-:Y:S01]  /*e100*/  FADD.FTZ R10, R6, R10 ;  /* 0x0000000a060a7221 */ /* 0x002fe20000010000 */
[----:B------:R-:W-:-:S02]  /*e110*/  LOP3.LUT R18, R27, R240, R162, 0x96, !PT ;  /* 0x000000f01b127212 */ /* 0x000fc400078e96a2 */
[----:B------:R-:W-:Y:S01]  /*e120*/  F2FP.PACK_AB R15, R7, R8 ;  /* 0x00000008070f723e */ /* 0x000fe200000000ff */
[----:B------:R-:W-:Y:S02]  /*e130*/  IMAD.MOV.U32 R180, RZ, RZ, R182 ;  /* 0x000000ffffb47224 */ /* 0x000fe400078e00b6 */
[----:B------:R1:W3:Y:S01]  /*e140*/  LDL.LU.S16 R182, [R1+0x1ac] ;  /* 0x0001ac0001b67983 */ /* 0x0002e20000300600 */
[----:B------:R-:W-:Y:S01]  /*e150*/  F2FP.PACK_AB R20, R2, R6 ;  /* 0x000000060214723e */ /* 0x000fe200000000ff */
[----:B--2---:R-:W-:Y:S02]  /*e160*/  @!P3 HADD2 R191, -R60.H0_H0, -RZ.H0_H0 ;  /* 0xa00000ff3cbfb230 */ /* 0x004fe40000000900 */
[----:B----4-:R-:W-:Y:S02]  /*e170*/  @!P1 HADD2 R167, -R62.H0_H0, -RZ.H0_H0 ;  /* 0xa00000ff3ea79230 */ /* 0x010fe40000000900 */
[----:B---3--:R-:W-:-:S03]  /*e180*/  @!P0 HADD2 R166, -R61.H0_H0, -RZ.H0_H0 ;  /* 0xa00000ff3da68230 */ /* 0x008fc60000000900 */
[----:B------:R-:W-:Y:S02]  /*e190*/  PRMT R12, R167, 0x7610, R12 ;  /* 0x00007610a70c7816 */ /* 0x000fe4000000000c */
[----:B------:R-:W-:Y:S02]  /*e1a0*/  PRMT R9, R166, 0x7610, R9 ;  /* 0x00007610a6097816 */ /* 0x000fe40000000009 */
[----:B------:R-:W-:Y:S02]  /*e1b0*/  PRMT R167, R62, 0x5410, R61 ;  /* 0x000054103ea77816 */ /* 0x000fe4000000003d */
[----:B------:R-:W-:Y:S02]  /*e1c0*/  PRMT R14, R191, 0x7610, R14 ;  /* 0x00007610bf0e7816 */ /* 0x000fe4000000000e */
[----:B------:R-:W-:Y:S01]  /*e1d0*/  @!P0 PRMT R61, R9, 0x5410, RZ ;  /* 0x00005410093d8816 */ /* 0x000fe200000000ff */
[----:B------:R-:W-:Y:S01]  /*e1e0*/  FADD.FTZ R9, R8, R11 ;  /* 0x0000000b08097221 */ /* 0x000fe20000010000 */
[----:B------:R-:W-:-:S02]  /*e1f0*/  PRMT R166, R60, 0x5410, R59 ;  /* 0x000054103ca67816 */ /* 0x000fc4000000003b */
[----:B------:R-:W-:Y:S01]  /*e200*/  @!P3 PRMT R60, R14, 0x5410, RZ ;  /* 0x000054100e3cb816 */ /* 0x000fe200000000ff */
[----:B------:R-:W-:Y:S02]  /*e210*/  FADD.FTZ R14, R7, R9 ;  /* 0x00000009070e7221 */ /* 0x000fe40000010000 */
[----:B------:R-:W-:Y:S01]  /*e220*/  FADD.FTZ R7, R2, R10 ;  /* 0x0000000a02077221 */ /* 0x000fe20000010000 */
[----:B------:R-:W-:Y:S01]  /*e230*/  @!P2 HADD2 R189, -R59.H0_H0, -RZ.H0_H0 ;  /* 0xa00000ff3bbda230 */ /* 0x000fe20000000900 */
[----:B------:R-:W-:-:S03]  /*e240*/  IMAD.WIDE.U32 R8, R19, -0x2daee0ad, RZ ;  /* 0xd2511f5313087825 */ /* 0x000fc600078e00ff */
[----:B------:R2:W-:Y:S01]  /*e250*/  STL [R1+0x6c], R7 ;  /* 0x00006c0701007387 */ /* 0x0005e20000100800 */
[----:B------:R-:W-:Y:S02]  /*e260*/  @!P1 PRMT R62, R12, 0x5410, RZ ;  /* 0x000054100c3e9816 */ /* 0x000fe400000000ff */
[----:B------:R-:W-:Y:S02]  /*e270*/  PRMT R13, R189, 0x7610, R13 ;  /* 0x00007610bd0d7816 */ /* 0x000fe4000000000d */
[----:B------:R1:W3:Y:S02]  /*e280*/  LDL.LU.S16 R189, [R1+0x1b0] ;  /* 0x0001b00001bd7983 */ /* 0x0002e40000300600 */
[----:B------:R-:W-:Y:S01]  /*e290*/  @!P2 PRMT R59, R13, 0x5410, RZ ;  /* 0x000054100d3ba816 */ /* 0x000fe200000000ff */
[----:B--2---:R-:W-:-:S05]  /*e2a0*/  IMAD.WIDE.U32 R6, R18, -0x2daee0ad, RZ ;  /* 0xd2511f5312067825 */ /* 0x004fca00078e00ff */
        /* <DEDUP_REMOVED lines=12> */
[----:B------:R-:W-:Y:S02]  /*e370*/  LOP3.LUT R11, R9, R246, R10, 0x96, !PT ;  /* 0x000000f6090b7212 */ /* 0x000fe400078e960a */
[----:B------:R2:W4:Y:S02]  /*e380*/  MUFU.EX2 R9, R179 ;  /* 0x000000b300097308 */ /* 0x0005240000000800 */
[----:B------:R-:W-:-:S04]  /*e390*/  LOP3.LUT R2, R7, R249, R8, 0x96, !PT ;  /* 0x000000f907027212 */ /* 0x000fc800078e9608 */
[----:B------:R-:W-:Y:S01]  /*e3a0*/  LOP3.LUT R8, R2, 0xff, RZ, 0xc0, !PT ;  /* 0x000000ff02087812 */ /* 0x000fe200078ec0ff */
[----:B--2---:R1:W2:Y:S03]  /*e3b0*/  LDL.LU.S16 R179, [R1+0x1b4] ;  /* 0x0001b40001b37983 */ /* 0x0042a60000300600 */
[----:B------:R-:W-:Y:S02]  /*e3c0*/  ISETP.GE.U32.AND P0, PT, R217, R8, PT ;  /* 0x00000008d900720c */ /* 0x000fe40003f06070 */
[----:B------:R4:W1:Y:S02]  /*e3d0*/  MUFU.EX2 R8, R178 ;  /* 0x000000b200087308 */ /* 0x0008640000000800 */
[----:B----4-:R4:W4:Y:S01]  /*e3e0*/  LDL.LU.S16 R178, [R1+0x1b8] ;  /* 0x0001b80001b27983 */ /* 0x0109220000300600 */
[----:B------:R-:W-:-:S04]  /*e3f0*/  FADD.FTZ R10, R9, R14 ;  /* 0x0000000e090a7221 */ /* 0x000fc80000010000 */
[----:B-1----:R-:W-:-:S05]  /*e400*/  FADD.FTZ R10, R8, R10 ;  /* 0x0000000a080a7221 */ /* 0x002fca0000010000 */
[----:B------:R1:W-:Y:S04]  /*e410*/  STL [R1+0x9c], R10 ;  /* 0x00009c0a01007387 */ /* 0x0003e80000100800 */
[----:B-1----:R1:W4:Y:S01]  /*e420*/  LDL.LU.S16 R10, [R1+0x1bc] ;  /* 0x0001bc00010a7983 */ /* 0x0023220000300600 */
[----:B------:R-:W-:-:S03]  /*e430*/  F2FP.PACK_AB R18, R8, R9 ;  /* 0x000000090812723e */ /* 0x000fc600000000ff */
[----:B------:R1:W4:Y:S01]  /*e440*/  LDL.LU.S16 R9, [R1+0x1c0] ;  /* 0x0001c00001097983 */ /* 0x0003220000300600 */
[----:B------:R-:W-:Y:S01]  /*e450*/  LOP3.LUT R8, R2, 0xffff, RZ, 0xc0, !PT ;  /* 0x0000ffff02087812 */ /* 0x000fe200078ec0ff */
[----:B------:R-:W-:Y:S01]  /*e460*/  @!P0 HADD2 R182, -R54.H0_H0, -RZ.H0_H0 ;  /* 0xa00000ff36b68230 */ /* 0x000fe20000000900 */
[----:B------:R-:W-:Y:S01]  /*e470*/  PRMT R53, R54, 0x7632, R53 ;  /* 0x0000763236357816 */ /* 0x000fe20000000035 */
[----:B------:R1:W4:Y:S01]  /*e480*/  LDL.LU.S16 R14, [R1+0x1c4] ;  /* 0x0001c400010e7983 */ /* 0x0003220000300600 */
[----:B------:R-:W-:Y:S02]  /*e490*/  SHF.R.U32.HI R8, RZ, 0x8, R8 ;  /* 0x00000008ff087819 */ /* 0x000fe40000011608 */
[----:B------:R-:W-:Y:S02]  /*e4a0*/  PRMT R190, R182, 0x7610, R190 ;  /* 0x00007610b6be7816 */ /* 0x000fe400000000be */
[----:B------:R-:W-:Y:S02]  /*e4b0*/  LOP3.LUT R8, R8, 0xffff, RZ, 0xc0, !PT ;  /* 0x0000ffff08087812 */ /* 0x000fe400078ec0ff */
[----:B------:R-:W-:-:S02]  /*e4c0*/  PRMT R182, R54, 0x5410, R53 ;  /* 0x0000541036b67816 */ /* 0x000fc40000000035 */
[----:B------:R-:W-:Y:S02]  /*e4d0*/  @!P0 PRMT R54, R190, 0x5410, RZ ;  /* 0x00005410be368816 */ /* 0x000fe400000000ff */
[----:B------:R-:W-:Y:S02]  /*e4e0*/  ISETP.GE.U32.AND P0, PT, R217, R8, PT ;  /* 0x00000008d900720c */ /* 0x000fe40003f06070 */
[----:B------:R-:W-:Y:S02]  /*e4f0*/  PRMT R51, R52, 0x7632, R51 ;  /* 0x0000763234337816 */ /* 0x000fe40000000033 */
[C---:B------:R-:W-:Y:S02]  /*e500*/  PRMT R50, R23.reuse, 0x7610, R50 ;  /* 0x0000761017327816 */ /* 0x040fe40000000032 */
[----:B------:R-:W-:-:S07]  /*e510*/  PRMT R49, R23, 0x7632, R49 ;  /* 0x0000763217317816 */ /* 0x000fce0000000031 */
[----:B---3--:R-:W-:-:S05]  /*e520*/  @!P0 HADD2 R189, -R53.H0_H0, -RZ.H0_H0 ;  /* 0xa00000ff35bd8230 */ /* 0x008fca0000000900 */
[----:B------:R-:W-:-:S04]  /*e530*/  PRMT R8, R189, 0x7610, R8 ;  /* 0x00007610bd087816 */ /* 0x000fc80000000008 */
[----:B------:R-:W-:Y:S02]  /*e540*/  @!P0 PRMT R53, R8, 0x5410, RZ ;  /* 0x0000541008358816 */ /* 0x000fe400000000ff */
[--C-:B------:R-:W-:Y:S02]  /*e550*/  SHF.R.U32.HI R8, RZ, 0x18, R2.reuse ;  /* 0x00000018ff087819 */ /* 0x100fe40000011602 */
[----:B------:R-:W-:Y:S02]  /*e560*/  SHF.R.U32.HI R2, RZ, 0x10, R2 ;  /* 0x00000010ff027819 */ /* 0x000fe40000011602 */
[----:B------:R-:W-:Y:S02]  /*e570*/  ISETP.GE.U32.AND P0, PT, R217, R8, PT ;  /* 0x00000008d900720c */ /* 0x000fe40003f06070 */
[----:B------:R-:W-:-:S04]  /*e580*/  LOP3.LUT R2, R2, 0xff, RZ, 0xc0, !PT ;  /* 0x000000ff02027812 */ /* 0x000fc800078ec0ff */
[----:B------:R-:W-:-:S07]  /*e590*/  ISETP.GE.U32.AND P1, PT, R217, R2, PT ;  /* 0x00000002d900720c */ /* 0x000fce0003f26070 */
[----:B--2---:R-:W-:-:S05]  /*e5a0*/  @!P0 HADD2 R179, -R51.H0_H0, -RZ.H0_H0 ;  /* 0xa00000ff33b38230 */ /* 0x004fca0000000900 */
[----:B------:R-:W-:Y:S02]  /*e5b0*/  PRMT R8, R179, 0x7610, R8 ;  /* 0x00007610b3087816 */ /* 0x000fe40000000008 */
[----:B------:R-:W-:Y:S02]  /*e5c0*/  PRMT R179, R52, 0x5410, R51 ;  /* 0x0000541034b37816 */ /* 0x000fe40000000033 */
[----:B------:R-:W-:Y:S02]  /*e5d0*/  @!P0 PRMT R51, R8, 0x5410, RZ ;  /* 0x0000541008338816 */ /* 0x000fe400000000ff */
[----:B------:R1:W2:Y:S01]  /*e5e0*/  LDL.LU.S16 R8, [R1+0x1c8] ;  /* 0x0001c80001087983 */ /* 0x0002a20000300600 */
[----:B----4-:R-:W-:-:S05]  /*e5f0*/  @!P1 HADD2 R178, -R52.H0_H0, -RZ.H0_H0 ;  /* 0xa00000ff34b29230 */ /* 0x010fca0000000900 */
[----:B------:R-:W-:-:S04]  /*e600*/  PRMT R2, R178, 0x7610, R2 ;  /* 0x00007610b2027816 */ /* 0x000fc80000000002 */
[----:B------:R-:W-:Y:S02]  /*e610*/  @!P1 PRMT R52, R2, 0x5410, RZ ;  /* 0x0000541002349816 */ /* 0x000fe400000000ff */
[----:B------:R-:W-:-:S04]  /*e620*/  LOP3.LUT R2, R6, 0xff, RZ, 0xc0, !PT ;  /* 0x000000ff06027812 */ /* 0x000fc800078ec0ff */
[----:B------:R-:W-:Y:S02]  /*e630*/  ISETP.GE.U32.AND P0, PT, R217, R2, PT ;  /* 0x00000002d900720c */ /* 0x000fe40003f06070 */
[----:B------:R-:W-:-:S11]  /*e640*/  PRMT R178, R50, 0x5410, R49 ;  /* 0x0000541032b27816 */ /* 0x000fd60000000031 */
[----:B------:R-:W-:-:S05]  /*e650*/  @!P0 HADD2 R10, -R50.H0_H0, -RZ.H0_H0 ;  /* 0xa00000ff320a8230 */ /* 0x000fca0000000900 */
[----:B------:R-:W-:Y:S02]  /*e660*/  PRMT R2, R10, 0x7610, R2 ;  /* 0x000076100a027816 */ /* 0x000fe40000000002 */
[----:B------:R1:W3:Y:S02]  /*e670*/  LDL.LU.S16 R10, [R1+0x1cc] ;  /* 0x0001cc00010a7983 */ /* 0x0002e40000300600 */
[----:B------:R-:W-:Y:S02]  /*e680*/  @!P0 PRMT R50, R2, 0x5410, RZ ;  /* 0x0000541002328816 */ /* 0x000fe400000000ff */
[----:B------:R-:W-:-:S04]  /*e690*/  LOP3.LUT R2, R6, 0xffff, RZ, 0xc0, !PT ;  /* 0x0000ffff06027812 */ /* 0x000fc800078ec0ff */
[----:B------:R-:W-:-:S04]  /*e6a0*/  SHF.R.U32.HI R2, RZ, 0x8, R2 ;  /* 0x00000008ff027819 */ /* 0x000fc80000011602 */
[----:B------:R-:W-:-:S04]  /*e6b0*/  LOP3.LUT R2, R2, 0xffff, RZ, 0xc0, !PT ;  /* 0x0000ffff02027812 */ /* 0x000fc800078ec0ff */
[----:B------:R-:W-:-:S13]  /*e6c0*/  ISETP.GE.U32.AND P0, PT, R217, R2, PT ;  /* 0x00000002d900720c */ /* 0x000fda0003f06070 */
[----:B------:R-:W-:-:S05]  /*e6d0*/  @!P0 HADD2 R9, -R49.H0_H0, -RZ.H0_H0 ;  /* 0xa00000ff31098230 */ /* 0x000fca0000000900 */
[----:B------:R-:W-:Y:S02]  /*e6e0*/  PRMT R2, R9, 0x7610, R2 ;  /* 0x0000761009027816 */ /* 0x000fe40000000002 */
[----:B------:R1:W4:Y:S02]  /*e6f0*/  LDL.LU.S16 R9, [R1+0x1d0] ;  /* 0x0001d00001097983 */ /* 0x0003240000300600 */
[----:B------:R-:W-:Y:S02]  /*e700*/  @!P0 PRMT R49, R2, 0x5410, RZ ;  /* 0x0000541002318816 */ /* 0x000fe400000000ff */
[----:B------:R-:W-:-:S04]  /*e710*/  SHF.R.U32.HI R2, RZ, 0x10, R6 ;  /* 0x00000010ff027819 */ /* 0x000fc80000011606 */
[----:B------:R-:W-:-:S04]  /*e720*/  LOP3.LUT R2, R2, 0xff, RZ, 0xc0, !PT ;  /* 0x000000ff02027812 */ /* 0x000fc800078ec0ff */
[----:B------:R-:W-:Y:S02]  /*e730*/  ISETP.GE.U32.AND P1, PT, R217, R2, PT ;  /* 0x00000002d900720c */ /* 0x000fe40003f26070 */
[----:B------:R-:W-:-:S04]  /*e740*/  SHF.R.U32.HI R6, RZ, 0x18, R6 ;  /* 0x00000018ff067819 */ /* 0x000fc80000011606 */
[----:B------:R-:W-:Y:S01]  /*e750*/  ISETP.GE.U32.AND P0, PT, R217, R6, PT ;  /* 0x00000006d900720c */ /* 0x000fe20003f06070 */
[----:B------:R-:W-:Y:S01]  /*e760*/  IMAD.MOV.U32 R189, RZ, RZ, R183 ;  /* 0x000000ffffbd7224 */ /* 0x000fe200078e00b7 */
[----:B------:R-:W-:Y:S01]  /*e770*/  PRMT R47, R48, 0x7632, R47 ;  /* 0x00007632302f7816 */ /* 0x000fe2000000002f */
[----:B------:R1:W4:Y:S04]  /*e780*/  LDL.LU.S16 R183, [R1+0x1d4] ;  /* 0x0001d40001b77983 */ /* 0x0003280000300600 */
[----:B------:R-:W-:-:S05]  /*e790*/  @!P1 HADD2 R14, -R48.H0_H0, -RZ.H0_H0 ;  /* 0xa00000ff300e9230 */ /* 0x000fca0000000900 */
[----:B------:R-:W-:Y:S02]  /*e7a0*/  PRMT R6, R14, 0x7610, R6 ;  /* 0x000076100e067816 */ /* 0x000fe40000000006 */
[----:B------:R1:W4:Y:S01]  /*e7b0*/  LDL.LU.S16 R14, [R1+0x1d8] ;  /* 0x0001d800010e7983 */ /* 0x0003220000300600 */
[----:B------:R-:W-:Y:S01]  /*e7c0*/  IMAD.MOV.U32 R199, RZ, RZ, R177 ;  /* 0x000000ffffc77224 */ /* 0x000fe200078e00b1 */
[----:B------:R-:W-:Y:S02]  /*e7d0*/  PRMT R177, R48, 0x5410, R47 ;  /* 0x0000541030b17816 */ /* 0x000fe4000000002f */
[----:B------:R-:W-:Y:S01]  /*e7e0*/  @!P1 PRMT R48, R6, 0x5410, RZ ;  /* 0x0000541006309816 */ /* 0x000fe200000000ff */
[----:B------:R-:W-:Y:S01]  /*e7f0*/  IMAD.WIDE.U32 R6, R11, -0x2daee0ad, RZ ;  /* 0xd2511f530b067825 */ /* 0x000fe200078e00ff */
[----:B------:R-:W-:-:S03]  /*e800*/  PRMT R45, R46, 0x7632, R45 ;  /* 0x000076322e2d7816 */ /* 0x000fc6000000002d */
[----:B------:R-:W-:Y:S02]  /*e810*/  IMAD.MOV.U32 R198, RZ, RZ, R188 ;  /* 0x000000ffffc67224 */ /* 0x000fe400078e00bc */
[----:B------:R-:W-:Y:S02]  /*e820*/  IMAD.MOV.U32 R188, RZ, RZ, R186 ;  /* 0x000000ffffbc7224 */ /* 0x000fe400078e00ba */
[----:B------:R-:W-:Y:S01]  /*e830*/  IMAD.MOV.U32 R186, RZ, RZ, R185 ;  /* 0x000000ffffba7224 */ /* 0x000fe200078e00b9 */
[----:B------:R-:W-:Y:S01]  /*e840*/  PRMT R185, R46, 0x5410, R45 ;  /* 0x000054102eb97816 */ /* 0x000fe2000000002d */
        /* <DEDUP_REMOVED lines=8> */
[----:B------:R1:W2:Y:S02]  /*e8d0*/  LDL.LU.S16 R10, [R1+0x1dc] ;  /* 0x0001dc00010a7983 */ /* 0x0002a40000300600 */
[----:B------:R-:W-:Y:S02]  /*e8e0*/  @!P0 PRMT R46, R8, 0x5410, RZ ;  /* 0x00005410082e8816 */ /* 0x000fe400000000ff */
[----:B------:R-:W-:-:S04]  /*e8f0*/  LOP3.LUT R8, R2, 0xffff, RZ, 0xc0, !PT ;  /* 0x0000ffff02087812 */ /* 0x000fc800078ec0ff */
[----:B------:R-:W-:-:S04]  /*e900*/  SHF.R.U32.HI R8, RZ, 0x8, R8 ;  /* 0x00000008ff087819 */ /* 0x000fc80000011608 */
[----:B------:R-:W-:-:S04]  /*e910*/  LOP3.LUT R8, R8, 0xffff, RZ, 0xc0, !PT ;  /* 0x0000ffff08087812 */ /* 0x000fc800078ec0ff */
[----:B------:R-:W-:-:S13]  /*e920*/  ISETP.GE.U32.AND P0, PT, R217, R8, PT ;  /* 0x00000008d900720c */ /* 0x000fda0003f06070 */
[----:B----4-:R-:W-:-:S05]  /*e930*/  @!P0 HADD2 R9, -R45.H0_H0, -RZ.H0_H0 ;  /* 0xa00000ff2d098230 */ /* 0x010fca0000000900 */
[----:B------:R-:W-:Y:S02]  /*e940*/  PRMT R8, R9, 0x7610, R8 ;  /* 0x0000761009087816 */ /* 0x000fe40000000008 */
[----:B------:R1:W3:Y:S04]  /*e950*/  LDL.LU.S16 R9, [R1+0x1e0] ;  /* 0x0001e00001097983 */ /* 0x0002e80000300600 */
[----:B------:R1:W4:Y:S01]  /*e960*/  LDL.LU.S16 R190, [R1+0x1e4] ;  /* 0x0001e40001be7983 */ /* 0x0003220000300600 */
[----:B------:R-:W-:Y:S02]  /*e970*/  @!P0 PRMT R45, R8, 0x5410, RZ ;  /* 0x00005410082d8816 */ /* 0x000fe400000000ff */
[--C-:B------:R-:W-:Y:S01]  /*e980*/  SHF.R.U32.HI R8, RZ, 0x10, R2.reuse ;  /* 0x00000010ff087819 */ /* 0x100fe20000011602 */
[----:B------:R1:W4:Y:S01]  /*e990*/  LDL.LU.S16 R191, [R1+0x1e8] ;  /* 0x0001e80001bf7983 */ /* 0x0003220000300600 */
[----:B------:R-:W-:-:S04]  /*e9a0*/  SHF.R.U32.HI R2, RZ, 0x18, R2 ;  /* 0x00000018ff027819 */ /* 0x000fc80000011602 */
[----:B------:R-:W-:Y:S02]  /*e9b0*/  ISETP.GE.U32.AND P0, PT, R217, R2, PT ;  /* 0x00000002d900720c */ /* 0x000fe40003f06070 */
[----:B------:R-:W-:-:S11]  /*e9c0*/  PRMT R43, R44, 0x7632, R43 ;  /* 0x000076322c2b7816 */ /* 0x000fd6000000002b */
[----:B------:R-:W-:-:S05]  /*e9d0*/  @!P0 HADD2 R14, -R43.H0_H0, -RZ.H0_H0 ;  /* 0xa00000ff2b0e8230 */ /* 0x000fca0000000900 */
[----:B------:R-:W-:Y:S02]  /*e9e0*/  PRMT R2, R14, 0x7610, R2 ;  /* 0x000076100e027816 */ /* 0x000fe40000000002 */
[----:B------:R1:W4:Y:S01]  /*e9f0*/  LDL.LU.S16 R14, [R1+0x1ec] ;  /* 0x0001ec00010e7983 */ /* 0x0003220000300600 */
[----:B------:R-:W-:Y:S02]  /*ea00*/  IMAD.MOV.U32 R223, RZ, RZ, R189 ;  /* 0x000000ffffdf7224 */ /* 0x000fe400078e00bd */
[----:B------:R-:W-:Y:S01]  /*ea10*/  IMAD.MOV.U32 R189, RZ, RZ, R199 ;  /* 0x000000ffffbd7224 */ /* 0x000fe200078e00c7 */
[----:B------:R-:W-:Y:S01]  /*ea20*/  LOP3.LUT R8, R8, 0xff, RZ, 0xc0, !PT ;  /* 0x000000ff08087812 */ /* 0x000fe200078ec0ff */
[----:B------:R-:W-:Y:S01]  /*ea30*/  IMAD.MOV.U32 R199, RZ, RZ, R180 ;  /* 0x000000ffffc77224 */ /* 0x000fe200078e00b4 */
[----:B------:R1:W4:Y:S01]  /*ea40*/  LDL.LU.S16 R13, [R1+0x1f0] ;  /* 0x0001f000010d7983 */ /* 0x0003220000300600 */
[----:B------:R-:W-:Y:S01]  /*ea50*/  IMAD.MOV.U32 R180, RZ, RZ, R184 ;  /* 0x000000ffffb47224 */ /* 0x000fe200078e00b8 */
[----:B------:R-:W-:-:S02]  /*ea60*/  PRMT R184, R44, 0x5410, R43 ;  /* 0x000054102cb87816 */ /* 0x000fc4000000002b */
[----:B------:R-:W-:Y:S01]  /*ea70*/  @!P0 PRMT R43, R2, 0x5410, RZ ;  /* 0x00005410022b8816 */ /* 0x000fe200000000ff */
[----:B------:R1:W4:Y:S01]  /*ea80*/  LDL.LU.S16 R12, [R1+0x1f4] ;  /* 0x0001f400010c7983 */ /* 0x0003220000300600 */
[----:B------:R-:W-:Y:S02]  /*ea90*/  LOP3.LUT R2, R6, 0xff, RZ, 0xc0, !PT ;  /* 0x000000ff06027812 */ /* 0x000fe400078ec0ff */
[C---:B------:R-:W-:Y:S02]  /*eaa0*/  ISETP.GE.U32.AND P1, PT, R217.reuse, R8, PT ;  /* 0x00000008d900720c */ /* 0x040fe40003f26070 */
[----:B------:R-:W-:Y:S02]  /*eab0*/  ISETP.GE.U32.AND P0, PT, R217, R2, PT ;  /* 0x00000002d900720c */ /* 0x000fe40003f06070 */
[----:B------:R-:W-:-:S09]  /*eac0*/  PRMT R33, R42, 0x7632, R33 ;  /* 0x000076322a217816 */ /* 0x000fd20000000021 */
[----:B------:R-:W-:-:S05]  /*ead0*/  @!P1 HADD2 R183, -R44.H0_H0, -RZ.H0_H0 ;  /* 0xa00000ff2cb79230 */ /* 0x000fca0000000900 */
[----:B------:R-:W-:Y:S02]  /*eae0*/  PRMT R8, R183, 0x7610, R8 ;  /* 0x00007610b7087816 */ /* 0x000fe40000000008 */
[----:B------:R-:W-:Y:S02]  /*eaf0*/  PRMT R183, R42, 0x5410, R33 ;  /* 0x000054102ab77816 */ /* 0x000fe40000000021 */
[----:B------:R-:W-:Y:S02]  /*eb00*/  @!P1 PRMT R44, R8, 0x5410, RZ ;  /* 0x00005410082c9816 */ /* 0x000fe400000000ff */
[----:B------:R-:W-:Y:S02]  /*eb10*/  LOP3.LUT R8, R29, R240, R162, 0x96, !PT ;  /* 0x000000f01d087212 */ /* 0x000fe400078e96a2 */
[----:B------:R-:W-:-:S04]  /*eb20*/  PRMT R31, R32, 0x7632, R31 ;  /* 0x00007632201f7816 */ /* 0x000fc8000000001f */
[----:B------:R-:W-:Y:S01]  /*eb30*/  PRMT R162, R32, 0x5410, R31 ;  /* 0x0000541020a27816 */ /* 0x000fe2000000001f */
[----:B--2---:R-:W-:-:S05]  /*eb40*/  @!P0 HADD2 R10, -R42.H0_H0, -RZ.H0_H0 ;  /* 0xa00000ff2a0a8230 */ /* 0x004fca0000000900 */
[----:B------:R-:W-:-:S04]  /*eb50*/  PRMT R2, R10, 0x7610, R2 ;  /* 0x000076100a027816 */ /* 0x000fc80000000002 */
[----:B------:R-:W-:Y:S02]  /*eb60*/  @!P0 PRMT R42, R2, 0x5410, RZ ;  /* 0x00005410022a8816 */ /* 0x000fe400000000ff */
[----:B------:R-:W-:-:S04]  /*eb70*/  LOP3.LUT R2, R6, 0xffff, RZ, 0xc0, !PT ;  /* 0x0000ffff06027812 */ /* 0x000fc800078ec0ff */
[----:B------:R-:W-:-:S04]  /*eb80*/  SHF.R.U32.HI R2, RZ, 0x8, R2 ;  /* 0x00000008ff027819 */ /* 0x000fc80000011602 */
[----:B------:R-:W-:-:S04]  /*eb90*/  LOP3.LUT R2, R2, 0xffff, RZ, 0xc0, !PT ;  /* 0x0000ffff02027812 */ /* 0x000fc800078ec0ff */
[----:B------:R-:W-:Y:S02]  /*eba0*/  ISETP.GE.U32.AND P0, PT, R217, R2, PT ;  /* 0x00000002d900720c */ /* 0x000fe40003f06070 */
[----:B------:R-:W-:-:S11]  /*ebb0*/  LOP3.LUT R10, R5, R239, R28, 0x96, !PT ;  /* 0x000000ef050a7212 */ /* 0x000fd600078e961c */
[----:B---3--:R-:W-:-:S05]  /*ebc0*/  @!P0 HADD2 R9, -R33.H0_H0, -RZ.H0_H0 ;  /* 0xa00000ff21098230 */ /* 0x008fca0000000900 */
[----:B------:R-:W-:Y:S01]  /*ebd0*/  PRMT R2, R9, 0x7610, R2 ;  /* 0x0000761009027816 */ /* 0x000fe20000000002 */
[----:B------:R-:W-:-:S04]  /*ebe0*/  IMAD.WIDE.U32 R8, R8, -0x2daee0ad, RZ ;  /* 0xd2511f5308087825 */ /* 0x000fc800078e00ff */
[----:B------:R-:W-:Y:S01]  /*ebf0*/  IMAD.WIDE.U32 R10, R10, -0x2daee0ad, RZ ;  /* 0xd2511f530a0a7825 */ /* 0x000fe200078e00ff */
[----:B------:R-:W-:-:S04]  /*ec00*/  LOP3.LUT R9, R9, R242, R16, 0x96, !PT ;  /* 0x000000f209097212 */ /* 0x000fc800078e9610 */
[----:B------:R-:W-:Y:S01]  /*ec10*/  LOP3.LUT R11, R11, R245, R8, 0x96, !PT ;  /* 0x000000f50b0b7212 */ /* 0x000fe200078e9608 */
[----:B------:R-:W-:-:S05]  /*ec20*/  IMAD.WIDE.U32 R8, R9, -0x326172a9, RZ ;  /* 0xcd9e8d5709087825 */ /* 0x000fca00078e00ff */
[----:B------:R-:W-:Y:S02]  /*ec30*/  LOP3.LUT R4, R9, R238, R4, 0x96, !PT ;  /* 0x000000ee09047212 */ /* 0x000fe400078e9604 */
[----:B------:R-:W-:-:S03]  /*ec40*/  @!P0 PRMT R33, R2, 0x5410, RZ ;  /* 0x0000541002218816 */ /* 0x000fc600000000ff */
[----:B------:R-:W-:Y:S01]  /*ec50*/  IMAD.WIDE.U32 R4, R4, -0x2daee0ad, RZ ;  /* 0xd2511f5304047825 */ /* 0x000fe200078e00ff */
[----:B------:R-:W-:-:S04]  /*ec60*/  SHF.R.U32.HI R2, RZ, 0x10, R6 ;  /* 0x00000010ff027819 */ /* 0x000fc80000011606 */
[----:B------:R-:W-:Y:S01]  /*ec70*/  LOP3.LUT R7, R5, R247, R10, 0x96, !PT ;  /* 0x000000f705077212 */ /* 0x000fe200078e960a */
[----:B------:R-:W-:Y:S01]  /*ec80*/  IMAD.WIDE.U32 R10, R11, -0x326172a9, RZ ;  /* 0xcd9e8d570b0a7825 */ /* 0x000fe200078e00ff */
[----:B------:R-:W-:-:S04]  /*ec90*/  LOP3.LUT R2, R2, 0xff, RZ, 0xc0, !PT ;  /* 0x000000ff02027812 */ /* 0x000fc800078ec0ff */
[----:B------:R-:W-:Y:S02]  /*eca0*/  ISETP.GE.U32.AND P2, PT, R217, R2, PT ;  /* 0x00000002d900720c */ /* 0x000fe40003f46070 */
[----:B------:R-:W-:-:S05]  /*ecb0*/  LOP3.LUT R8, R11, R248, R8, 0x96, !PT ;  /* 0x000000f80b087212 */ /* 0x000fca00078e9608 */
[----:B------:R-:W-:-:S05]  /*ecc0*/  IMAD.WIDE.U32 R8, R8, -0x2daee0ad, RZ ;  /* 0xd2511f5308087825 */ /* 0x000fca00078e00ff */
[----:B------:R-:W-:Y:S02]  /*ecd0*/  LOP3.LUT R4, R9, R244, R4, 0x96, !PT ;  /* 0x000000f409047212 */ /* 0x000fe400078e9604 */
[----:B------:R-:W-:Y:S01]  /*ece0*/  SHF.R.U32.HI R9, RZ, 0x18, R6 ;  /* 0x00000018ff097819 */ /* 0x000fe20000011606 */
[----:B------:R-:W-:Y:S01]  /*ecf0*/  IMAD.WIDE.U32 R6, R7, -0x326172a9, RZ ;  /* 0xcd9e8d5707067825 */ /* 0x000fe200078e00ff */
[----:B----4-:R-:W-:-:S04]  /*ed00*/  @!P2 HADD2 R190, -R32.H0_H0, -RZ.H0_H0 ;  /* 0xa00000ff20bea230 */ /* 0x010fc80000000900 */
[--C-:B------:R-:W-:Y:S02]  /*ed10*/  LOP3.LUT R7, R7, R246, R10.reuse, 0x96, !PT ;  /* 0x000000f607077212 */ /* 0x100fe400078e960a */
[----:B------:R-:W-:-:S04]  /*ed20*/  PRMT R10, R190, 0x7610, R10 ;  /* 0x00007610be0a7816 */ /* 0x000fc8000000000a */
[----:B------:R-:W-:Y:S02]  /*ed30*/  @!P2 PRMT R32, R10, 0x5410, RZ ;  /* 0x000054100a20a816 */ /* 0x000fe400000000ff */
[----:B------:R1:W2:Y:S01]  /*ed40*/  LDL.LU.S16 R10, [R1+0x1f8] ;  /* 0x0001f800010a7983 */ /* 0x0002a20000300600 */
[----:B------:R-:W-:-:S05]  /*ed50*/  IMAD.WIDE.U32 R4, R4, -0x326172a9, RZ ;  /* 0xcd9e8d5704047825 */ /* 0x000fca00078e00ff */
[----:B------:R-:W-:-:S04]  /*ed60*/  LOP3.LUT R2, R5, R249, R6, 0x96, !PT ;  /* 0x000000f905027212 */ /* 0x000fc800078e9606 */
[----:B------:R-:W-:-:S04]  /*ed70*/  LOP3.LUT R6, R2, 0xff, RZ, 0xc0, !PT ;  /* 0x000000ff02067812 */ /* 0x000fc800078ec0ff */
[----:B------:R-:W-:Y:S02]  /*ed80*/  ISETP.GE.U32.AND P0, PT, R217, R6, PT ;  /* 0x00000006d900720c */ /* 0x000fe40003f06070 */
[----:B------:R-:W-:Y:S01]  /*ed90*/  PRMT R29, R30, 0x7632, R29 ;  /* 0x000076321e1d7816 */ /* 0x000fe2000000001d */
[----:B------:R-:W-:-:S10]  /*eda0*/  IMAD.MOV.U32 R237, RZ, RZ, R189 ;  /* 0x000000ffffed7224 */ /* 0x000fd400078e00bd */
[----:B------:R-:W-:Y:S01]  /*edb0*/  @!P0 HADD2 R14, -R30.H0_H0, -RZ.H0_H0 ;  /* 0xa00000ff1e0e8230 */ /* 0x000fe20000000900 */
[----:B------:R-:W-:-:S04]  /*edc0*/  PRMT R189, R30, 0x5410, R29 ;  /* 0x000054101ebd7816 */ /* 0x000fc8000000001d */
[----:B------:R-:W-:-:S04]  /*edd0*/  PRMT R6, R14, 0x7610, R6 ;  /* 0x000076100e067816 */ /* 0x000fc80000000006 */
[----:B------:R-:W-:Y:S02]  /*ede0*/  @!P0 PRMT R30, R6, 0x5410, RZ ;  /* 0x00005410061e8816 */ /* 0x000fe400000000ff */
[----:B------:R-:W-:-:S04]  /*edf0*/  LOP3.LUT R6, R2, 0xffff, RZ, 0xc0, !PT ;  /* 0x0000ffff02067812 */ /* 0x000fc800078ec0ff */
[----:B------:R-:W-:-:S04]  /*ee00*/  SHF.R.U32.HI R6, RZ, 0x8, R6 ;  /* 0x00000008ff067819 */ /* 0x000fc80000011606 */
[----:B------:R-:W-:-:S04]  /*ee10*/  LOP3.LUT R6, R6, 0xffff, RZ, 0xc0, !PT ;  /* 0x0000ffff06067812 */ /* 0x000fc800078ec0ff */
[C---:B------:R-:W-:Y:S02]  /*ee20*/  ISETP.GE.U32.AND P0, PT, R217.reuse, R6, PT ;  /* 0x00000006d900720c */ /* 0x040fe40003f06070 */
[----:B------:R-:W-:-:S11]  /*ee30*/  ISETP.GE.U32.AND P1, PT, R217, R9, PT ;  /* 0x00000009d900720c */ /* 0x000fd60003f26070 */
[----:B------:R-:W-:Y:S02]  /*ee40*/  @!P0 HADD2 R13, -R29.H0_H0, -RZ.H0_H0 ;  /* 0xa00000ff1d0d8230 */ /* 0x000fe40000000900 */
[----:B------:R-:W-:-:S03]  /*ee50*/  @!P1 HADD2 R191, -R31.H0_H0, -RZ.H0_H0 ;  /* 0xa00000ff1fbf9230 */ /* 0x000fc60000000900 */
[----:B------:R-:W-:-:S04]  /*ee60*/  PRMT R6, R13, 0x7610, R6 ;  /* 0x000076100d067816 */ /* 0x000fc80000000006 */
[----:B------:R-:W-:Y:S02]  /*ee70*/  @!P0 PRMT R29, R6, 0x5410, RZ ;  /* 0x00005410061d8816 */ /* 0x000fe400000000ff */
[----:B------:R-:W-:Y:S02]  /*ee80*/  SHF.R.U32.HI R6, RZ, 0x10, R2 ;  /* 0x00000010ff067819 */ /* 0x000fe40000011602 */
[----:B------:R-:W-:Y:S02]  /*ee90*/  PRMT R11, R191, 0x7610, R11 ;  /* 0x00007610bf0b7816 */ /* 0x000fe4000000000b */
[----:B------:R-:W-:Y:S02]  /*eea0*/  LOP3.LUT R6, R6, 0xff, RZ, 0xc0, !PT ;  /* 0x000000ff06067812 */ /* 0x000fe400078ec0ff */
[----:B------:R-:W-:Y:S02]  /*eeb0*/  @!P1 PRMT R31, R11, 0x5410, RZ ;  /* 0x000054100b1f9816 */ /* 0x000fe400000000ff */
[----:B------:R-:W-:-:S02]  /*eec0*/  ISETP.GE.U32.AND P1, PT, R217, R6, PT ;  /* 0x00000006d900720c */ /* 0x000fc40003f26070 */
[----:B------:R-:W-:-:S11]  /*eed0*/  PRMT R28, R21, 0x7610, R28 ;  /* 0x00007610151c7816 */ /* 0x000fd6000000001c */
[----:B------:R-:W-:-:S05]  /*eee0*/  @!P1 HADD2 R12, -R28.H0_H0, -RZ.H0_H0 ;  /* 0xa00000ff1c0c9230 */ /* 0x000fca0000000900 */
[----:B------:R-:W-:Y:S02]  /*eef0*/  PRMT R6, R12, 0x7610, R6 ;  /* 0x000076100c067816 */ /* 0x000fe40000000006 */
[----:B------:R1:W3:Y:S04]  /*ef00*/  LDL.LU.S16 R12, [R1+0x1fc] ;  /* 0x0001fc00010c7983 */ /* 0x0002e80000300600 */
[----:B------:R1:W4:Y:S01]  /*ef10*/  LDL.LU.S16 R11, [R1+0x200] ;  /* 0x00020000010b7983 */ /* 0x0003220000300600 */
[----:B------:R-:W-:-:S04]  /*ef20*/  SHF.R.U32.HI R2, RZ, 0x18, R2 ;  /* 0x00000018ff027819 */ /* 0x000fc80000011602 */
[----:B------:R-:W-:Y:S02]  /*ef30*/  ISETP.GE.U32.AND P0, PT, R217, R2, PT ;  /* 0x00000002d900720c */ /* 0x000fe40003f06070 */
[----:B------:R-:W-:-:S11]  /*ef40*/  PRMT R27, R21, 0x7632, R27 ;  /* 0x00007632151b7816 */ /* 0x000fd6000000001b */
[----:B--2---:R-:W-:-:S05]  /*ef50*/  @!P0 HADD2 R10, -R27.H0_H0, -RZ.H0_H0 ;  /* 0xa00000ff1b0a8230 */ /* 0x004fca0000000900 */
[----:B------:R-:W-:Y:S02]  /*ef60*/  PRMT R2, R10, 0x7610, R2 ;  /* 0x000076100a027816 */ /* 0x000fe40000000002 */
[----:B------:R1:W2:Y:S01]  /*ef70*/  LDL.LU.S16 R10, [R1+0x204] ;  /* 0x00020400010a7983 */ /* 0x0002a20000300600 */
[----:B------:R-:W-:Y:S02]  /*ef80*/  IMAD.MOV.U32 R190, RZ, RZ, R223 ;  /* 0x000000ffffbe7224 */ /* 0x000fe400078e00df */
[----:B------:R-:W-:Y:S02]  /*ef90*/  IMAD.MOV.U32 R223, RZ, RZ, R199 ;  /* 0x000000ffffdf7224 */ /* 0x000fe400078e00c7 */
[----:B------:R-:W-:Y:S02]  /*efa0*/  IMAD.MOV.U32 R199, RZ, RZ, R198 ;  /* 0x000000ffffc77224 */ /* 0x000fe400078e00c6 */
[----:B------:R-:W-:Y:S01]  /*efb0*/  IMAD.MOV.U32 R198, RZ, RZ, R188 ;  /* 0x000000ffffc67224 */ /* 0x000fe200078e00bc */
[----:B------:R-:W-:-:S02]  /*efc0*/  PRMT R188, R28, 0x5410, R27 ;  /* 0x000054101cbc7816 */ /* 0x000fc4000000001b */
[----:B------:R-:W-:Y:S02]  /*efd0*/  @!P1 PRMT R28, R6, 0x5410, RZ ;  /* 0x00005410061c9816 */ /* 0x000fe400000000ff */
[----:B------:R1:W2:Y:S01]  /*efe0*/  LDL.LU.S16 R6, [R1+0x208] ;  /* 0x0002080001067983 */ /* 0x0002a20000300600 */
[----:B------:R-:W-:Y:S02]  /*eff0*/  @!P0 PRMT R27, R2, 0x5410, RZ ;  /* 0x00005410021b8816 */ /* 0x000fe400000000ff */
[----:B------:R-:W-:-:S04]  /*f000*/  LOP3.LUT R2, R4, 0xff, RZ, 0xc0, !PT ;  /* 0x000000ff04027812 */ /* 0x000fc800078ec0ff */
[----:B------:R-:W-:Y:S02]  /*f010*/  ISETP.GE.U32.AND P0, PT, R217, R2, PT ;  /* 0x00000002d900720c */ /* 0x000fe40003f06070 */
[C---:B------:R-:W-:Y:S01]  /*f020*/  PRMT R25, R26.reuse, 0x7632, R25 ;  /* 0x000076321a197816 */ /* 0x040fe20000000019 */
[----:B------:R-:W-:Y:S02]  /*f030*/  IMAD.MOV.U32 R251, RZ, RZ, R237 ;  /* 0x000000fffffb7224 */ /* 0x000fe400078e00ed */
[----:B------:R-:W-:Y:S01]  /*f040*/  IMAD.MOV.U32 R237, RZ, RZ, R187 ;  /* 0x000000ffffed7224 */ /* 0x000fe200078e00bb */
[----:B------:R-:W-:-:S07]  /*f050*/  PRMT R187, R26, 0x5410, R25 ;  /* 0x000054101abb7816 */ /* 0x000fce0000000019 */
        /* <DEDUP_REMOVED lines=8> */
[----:B----4-:R-:W-:-:S05]  /*f0e0*/  @!P0 HADD2 R11, -R25.H0_H0, -RZ.H0_H0 ;  /* 0xa00000ff190b8230 */ /* 0x010fca0000000900 */
[----:B------:R-:W-:Y:S02]  /*f0f0*/  PRMT R2, R11, 0x7610, R2 ;  /* 0x000076100b027816 */ /* 0x000fe40000000002 */
[----:B------:R1:W4:Y:S02]  /*f100*/  LDL.LU.S16 R11, [R1+0x210] ;  /* 0x00021000010b7983 */ /* 0x0003240000300600 */
        /* <DEDUP_REMOVED lines=9> */
[----:B------:R-:W-:-:S05]  /*f1a0*/  PRMT R23, R24, 0x7632, R23 ;  /* 0x0000763218177816 */ /* 0x000fca0000000017 */
[----:B------:R-:W-:Y:S01]  /*f1b0*/  @!P0 HADD2 R6, -R23.H0_H0, -RZ.H0_H0 ;  /* 0xa00000ff17068230 */ /* 0x000fe20000000900 */
[----:B------:R-:W-:Y:S02]  /*f1c0*/  IMAD.MOV.U32 R191, RZ, RZ, R190 ;  /* 0x000000ffffbf7224 */ /* 0x000fe400078e00be */
[----:B------:R-:W-:Y:S02]  /*f1d0*/  IMAD.MOV.U32 R190, RZ, RZ, R223 ;  /* 0x000000ffffbe7224 */ /* 0x000fe400078e00df */
[----:B------:R-:W-:Y:S01]  /*f1e0*/  PRMT R2, R6, 0x7610, R2 ;  /* 0x0000761006027816 */ /* 0x000fe20000000002 */
[----:B------:R-:W-:-:S04]  /*f1f0*/  IMAD.WIDE.U32 R6, R7, -0x2daee0ad, RZ ;  /* 0xd2511f5307067825 */ /* 0x000fc800078e00ff */
[----:B------:R-:W-:Y:S02]  /*f200*/  IMAD.MOV.U32 R223, RZ, RZ, R168 ;  /* 0x000000ffffdf7224 */ /* 0x000fe400078e00a8 */
[----:B------:R-:W-:Y:S01]  /*f210*/  IMAD.MOV.U32 R168, RZ, RZ, R186 ;  /* 0x000000ffffa87224 */ /* 0x000fe200078e00ba */
[----:B------:R-:W-:Y:S02]  /*f220*/  PRMT R186, R24, 0x5410, R23 ;  /* 0x0000541018ba7816 */ /* 0x000fe40000000017 */
[----:B------:R-:W-:Y:S02]  /*f230*/  @!P0 PRMT R23, R2, 0x5410, RZ ;  /* 0x0000541002178816 */ /* 0x000fe400000000ff */
[----:B------:R-:W-:Y:S02]  /*f240*/  LOP3.LUT R2, R7, R243, R8, 0x96, !PT ;  /* 0x000000f307027212 */ /* 0x000fe400078e9608 */
[----:B------:R-:W-:Y:S02]  /*f250*/  @!P1 PRMT R24, R4, 0x5410, RZ ;  /* 0x0000541004189816 */ /* 0x000fe400000000ff */
[----:B------:R-:W-:-:S04]  /*f260*/  LOP3.LUT R4, R2, 0xff, RZ, 0xc0, !PT ;  /* 0x000000ff02047812 */ /* 0x000fc800078ec0ff */
[----:B------:R-:W-:Y:S02]  /*f270*/  ISETP.GE.U32.AND P0, PT, R217, R4, PT ;  /* 0x00000004d900720c */ /* 0x000fe40003f06070 */
[----:B------:R-:W-:-:S04]  /*f280*/  PRMT R21, R22, 0x7632, R21 ;  /* 0x0000763216157816 */ /* 0x000fc80000000015 */
[----:B------:R-:W-:Y:S01]  /*f290*/  PRMT R194, R22, 0x5410, R21 ;  /* 0x0000541016c27816 */ /* 0x000fe20000000015 */
[----:B------:R-:W-:Y:S02]  /*f2a0*/  IMAD.MOV.U32 R221, RZ, RZ, R251 ;  /* 0x000000ffffdd7224 */ /* 0x000fe400078e00fb */
[----:B------:R-:W-:Y:S02]  /*f2b0*/  IMAD.MOV.U32 R220, RZ, RZ, R191 ;  /* 0x000000ffffdc7224 */ /* 0x000fe400078e00bf */
[----:B------:R-:W-:Y:S02]  /*f2c0*/  IMAD.MOV.U32 R251, RZ, RZ, R168 ;  /* 0x000000fffffb7224 */ /* 0x000fe400078e00a8 */
[----:B------:R-:W-:Y:S02]  /*f2d0*/  IMAD.MOV.U32 R191, RZ, RZ, R236 ;  /* 0x000000ffffbf7224 */ /* 0x000fe400078e00ec */
[----:B------:R-:W-:Y:S01]  /*f2e0*/  IMAD.MOV.U32 R168, RZ, RZ, R230 ;  /* 0x000000ffffa87224 */ /* 0x000fe200078e00e6 */
[----:B------:R-:W2:Y:S04]  /*f2f0*/  LDL R236, [R1+0x2dc] ;  /* 0x0002dc0001ec7983 */ /* 0x000ea80000100800 */
[----:B------:R-:W2:Y:S01]  /*f300*/  LDL.LU R230, [R1+0x230] ;  /* 0x0002300001e67983 */ /* 0x000ea20000300800 */
[----:B---3--:R-:W-:-:S05]  /*f310*/  @!P0 HADD2 R12, -R22.H0_H0, -RZ.H0_H0 ;  /* 0xa00000ff160c8230 */ /* 0x008fca0000000900 */
[----:B------:R-:W-:Y:S02]  /*f320*/  PRMT R4, R12, 0x7610, R4 ;  /* 0x000076100c047816 */ /* 0x000fe40000000004 */
[----:B------:R-:W3:Y:S02]  /*f330*/  LDL R12, [R1+0x318] ;  /* 0x00031800010c7983 */ /* 0x000ee40000100800 */
[----:B------:R-:W-:Y:S02]  /*f340*/  @!P0 PRMT R22, R4, 0x5410, RZ ;  /* 0x0000541004168816 */ /* 0x000fe400000000ff */
[----:B------:R-:W-:Y:S01]  /*f350*/  LOP3.LUT R4, R2, 0xffff, RZ, 0xc0, !PT ;  /* 0x0000ffff02047812 */ /* 0x000fe200078ec0ff */
[----:B------:R1:W3:Y:S03]  /*f360*/  LDL.LU.S16 R8, [R1+0x218] ;  /* 0x0002180001087983 */ /* 0x0002e60000300600 */
[----:B------:R-:W-:-:S04]  /*f370*/  SHF.R.U32.HI R4, RZ, 0x8, R4 ;  /* 0x00000008ff047819 */ /* 0x000fc80000011604 */
[----:B------:R-:W-:-:S04]  /*f380*/  LOP3.LUT R4, R4, 0xffff, RZ, 0xc0, !PT ;  /* 0x0000ffff04047812 */ /* 0x000fc800078ec0ff */
[----:B------:R-:W-:-:S13]  /*f390*/  ISETP.GE.U32.AND P0, PT, R217, R4, PT ;  /* 0x00000004d900720c */ /* 0x000fda0003f06070 */
[----:B----4-:R-:W-:-:S05]  /*f3a0*/  @!P0 HADD2 R11, -R21.H0_H0, -RZ.H0_H0 ;  /* 0xa00000ff150b8230 */ /* 0x010fca0000000900 */
[----:B------:R-:W-:-:S04]  /*f3b0*/  PRMT R4, R11, 0x7610, R4 ;  /* 0x000076100b047816 */ /* 0x000fc80000000004 */
[----:B------:R-:W-:Y:S02]  /*f3c0*/  @!P0 PRMT R21, R4, 0x5410, RZ ;  /* 0x0000541004158816 */ /* 0x000fe400000000ff */
[----:B------:R-:W-:-:S04]  /*f3d0*/  LOP3.LUT R4, R6, 0xff, RZ, 0xc0, !PT ;  /* 0x000000ff06047812 */ /* 0x000fc800078ec0ff */
[----:B------:R-:W-:Y:S02]  /*f3e0*/  ISETP.GE.U32.AND P0, PT, R217, R4, PT ;  /* 0x00000004d900720c */ /* 0x000fe40003f06070 */
[----:B------:R-:W-:-:S04]  /*f3f0*/  PRMT R19, R20, 0x7632, R19 ;  /* 0x0000763214137816 */ /* 0x000fc80000000013 */
[----:B------:R-:W-:-:S07]  /*f400*/  PRMT R193, R20, 0x5410, R19 ;  /* 0x0000541014c17816 */ /* 0x000fce0000000013 */
[----:B--2---:R-:W-:-:S05]  /*f410*/  @!P0 HADD2 R10, -R20.H0_H0, -RZ.H0_H0 ;  /* 0xa00000ff140a8230 */ /* 0x004fca0000000900 */
[----:B------:R-:W-:Y:S02]  /*f420*/  PRMT R4, R10, 0x7610, R4 ;  /* 0x000076100a047816 */ /* 0x000fe40000000004 */
[----:B------:R-:W2:Y:S02]  /*f430*/  LDL.64 R10, [R1+0x220] ;  /* 0x00022000010a7983 */ /* 0x000ea40000100a00 */
[----:B------:R-:W-:Y:S02]  /*f440*/  @!P0 PRMT R20, R4, 0x5410, RZ ;  /* 0x0000541004148816 */ /* 0x000fe400000000ff */
[----:B------:R-:W-:Y:S02]  /*f450*/  LOP3.LUT R4, R6, 0xffff, RZ, 0xc0, !PT ;  /* 0x0000ffff06047812 */ /* 0x000fe400078ec0ff */
[----:B------:R-:W4:Y:S02]  /*f460*/  LDL.LU R7, [R1+0x228] ;  /* 0x0002280001077983 */ /* 0x000f240000300800 */
[----:B------:R-:W-:-:S04]  /*f470*/  SHF.R.U32.HI R4, RZ, 0x8, R4 ;  /* 0x00000008ff047819 */ /* 0x000fc80000011604 */
[----:B------:R-:W-:-:S04]  /*f480*/  LOP3.LUT R4, R4, 0xffff, RZ, 0xc0, !PT ;  /* 0x0000ffff04047812 */ /* 0x000fc800078ec0ff */
[----:B------:R-:W-:Y:S02]  /*f490*/  ISETP.GE.U32.AND P0, PT, R217, R4, PT ;  /* 0x00000004d900720c */ /* 0x000fe40003f06070 */
[----:B------:R-:W2:Y:S01]  /*f4a0*/  LDL R4, [R1+0x4] ;  /* 0x0000040001047983 */ /* 0x000ea20000100800 */
[----:B------:R-:W-:Y:S02]  /*f4b0*/  IMAD.MOV.U32 R252, RZ, RZ, R220 ;  /* 0x000000fffffc7224 */ /* 0x000fe400078e00dc */
[----:B------:R-:W-:Y:S02]  /*f4c0*/  IMAD.MOV.U32 R220, RZ, RZ, R237 ;  /* 0x000000ffffdc7224 */ /* 0x000fe400078e00ed */
[----:B------:R-:W-:Y:S02]  /*f4d0*/  IMAD.MOV.U32 R237, RZ, RZ, R199 ;  /* 0x000000ffffed7224 */ /* 0x000fe400078e00c7 */
[----:B------:R-:W-:Y:S02]  /*f4e0*/  IMAD.MOV.U32 R199, RZ, RZ, R169 ;  /* 0x000000ffffc77224 */ /* 0x000fe400078e00a9 */
[----:B------:R-:W-:-:S02]  /*f4f0*/  IMAD.MOV.U32 R169, RZ, RZ, R229 ;  /* 0x000000ffffa97224 */ /* 0x000fc400078e00e5 */
[----:B------:R-:W1:Y:S01]  /*f500*/  S2R R229, SR_TID.X ;  /* 0x0000000000e57919 */ /* 0x000e620000002100 */
[----:B------:R-:W-:Y:S02]  /*f510*/  IMAD.MOV.U32 R250, RZ, RZ, R221 ;  /* 0x000000fffffa7224 */ /* 0x000fe400078e00dd */
[----:B------:R-:W-:Y:S02]  /*f520*/  IMAD.MOV.U32 R13, RZ, RZ, R191 ;  /* 0x000000ffff0d7224 */ /* 0x000fe400078e00bf */
[----:B------:R-:W-:Y:S02]  /*f530*/  IMAD.MOV.U32 R221, RZ, RZ, R228 ;  /* 0x000000ffffdd7224 */ /* 0x000fe400078e00e4 */
[----:B------:R-:W-:Y:S01]  /*f540*/  IMAD.MOV.U32 R191, RZ, RZ, R3 ;  /* 0x000000ffffbf7224 */ /* 0x000fe200078e0003 */
[----:B------:R-:W1:Y:S04]  /*f550*/  S2R R228, SR_CTAID.Z ;  /* 0x0000000000e47919 */ /* 0x000e680000002700 */
[----:B------:R-:W1:Y:S01]  /*f560*/  S2R R3, SR_CTAID.X ;  /* 0x0000000000037919 */ /* 0x000e620000002500 */
[----:B------:R-:W-:-:S02]  /*f570*/  IMAD.MOV.U32 R14, RZ, RZ, R251 ;  /* 0x000000ffff0e7224 */ /* 0x000fc400078e00fb */
[----:B------:R-:W-:Y:S02]  /*f580*/  IMAD.MOV.U32 R251, RZ, RZ, R223 ;  /* 0x000000fffffb7224 */ /* 0x000fe400078e00df */
[----:B------:R-:W2:Y:S01]  /*f590*/  S2R R223, SR_TID.X ;  /* 0x0000000000df7919 */ /* 0x000ea20000002100 */
[----:B-1----:R-:W-:Y:S01]  /*f5a0*/  IMAD.SHL.U32 R3, R3, 0x80, RZ ;  /* 0x0000008003037824 */ /* 0x002fe200078e00ff */
[----:B---3--:R-:W-:-:S05]  /*f5b0*/  @!P0 HADD2 R8, -R19.H0_H0, -RZ.H0_H0 ;  /* 0xa00000ff13088230 */ /* 0x008fca0000000900 */
[----:B------:R-:W-:-:S04]  /*f5c0*/  PRMT R5, R8, 0x7610, R5 ;  /* 0x0000761008057816 */ /* 0x000fc80000000005 */
[----:B------:R-:W-:Y:S02]  /*f5d0*/  @!P0 PRMT R19, R5, 0x5410, RZ ;  /* 0x0000541005138816 */ /* 0x000fe400000000ff */
[----:B------:R-:W1:Y:S01]  /*f5e0*/  S2R R5, SR_CTAID.Y ;  /* 0x0000000000057919 */ /* 0x000e620000002600 */
[----:B------:R-:W-:-:S04]  /*f5f0*/  SHF.R.S32.HI R8, RZ, 0x1f, R229 ;  /* 0x0000001fff087819 */ /* 0x000fc800000114e5 */
[----:B------:R-:W-:Y:S02]  /*f600*/  LEA.HI R8, R8, R229, RZ, 0x5 ;  /* 0x000000e508087211 */ /* 0x000fe400078f28ff */
[----:B------:R3:W5:Y:S02]  /*f610*/  LDL.LU R229, [R1+0x374] ;  /* 0x0003740001e57983 */ /* 0x0007640000300800 */
[----:B------:R-:W-:Y:S01]  /*f620*/  LOP3.LUT R8, R8, 0xffffffe0, RZ, 0xc0, !PT ;  /* 0xffffffe008087812 */ /* 0x000fe200078ec0ff */
[----:B-1----:R-:W-:Y:S02]  /*f630*/  IMAD R5, R5, R230, R228 ;  /* 0x000000e605057224 */ /* 0x002fe400078e02e4 */
[----:B------:R3:W5:Y:S04]  /*f640*/  LDL.LU R228, [R1+0x370] ;  /* 0x0003700001e47983 */ /* 0x0007680000300800 */
[----:B------:R3:W5:Y:S01]  /*f650*/  LDL.LU R230, [R1+0x36c] ;  /* 0x00036c0001e67983 */ /* 0x0007620000300800 */
[----:B--2---:R-:W-:Y:S01]  /*f660*/  IMAD R5, R4, R5, R3 ;  /* 0x0000000504057224 */ /* 0x004fe200078e0203 */
[----:B----4-:R-:W-:-:S02]  /*f670*/  LOP3.LUT R4, R7, 0x7ffffffc, RZ, 0xc0, !PT ;  /* 0x7ffffffc07047812 */ /* 0x010fc400078ec0ff */
[----:B------:R-:W2:Y:S02]  /*f680*/  LDL.LU R3, [R1+0x368] ;  /* 0x0003680001037983 */ /* 0x000ea40000300800 */
[----:B------:R-:W-:Y:S01]  /*f690*/  IADD3 R7, -R4, R223, -R8 ;  /* 0x000000df04077210 */ /* 0x000fe20007ffe908 */
[----:B------:R-:W-:-:S04]  /*f6a0*/  IMAD.SHL.U32 R4, R198, 0x80, RZ ;  /* 0x00000080c6047824 */ /* 0x000fc800078e00ff */
[----:B------:R-:W-:Y:S02]  /*f6b0*/  IMAD R4, R236, R5, R4 ;  /* 0x00000005ec047224 */ /* 0x000fe400078e0204 */
[----:B------:R-:W-:-:S04]  /*f6c0*/  IMAD.SHL.U32 R5, R7, 0x2, RZ ;  /* 0x0000000207057824 */ /* 0x000fc800078e00ff */
[----:B------:R-:W-:Y:S02]  /*f6d0*/  IMAD R5, R236, R12, R5 ;  /* 0x0000000cec057224 */ /* 0x000fe400078e0205 */
[----:B------:R-:W-:Y:S02]  /*f6e0*/  IMAD.MOV.U32 R12, RZ, RZ, R252 ;  /* 0x000000ffff0c7224 */ /* 0x000fe400078e00fc */
[----:B------:R-:W-:Y:S02]  /*f6f0*/  IMAD.MOV.U32 R252, RZ, RZ, R241 ;  /* 0x000000fffffc7224 */ /* 0x000fe400078e00f1 */
[----:B------:R3:W4:Y:S01]  /*f700*/  LDL.LU.S16 R241, [R1+0x21c] ;  /* 0x00021c0001f17983 */ /* 0x0007220000300600 */
[----:B------:R-:W-:-:S04]  /*f710*/  IADD3 R4, R4, -0x80, RZ ;  /* 0xffffff8004047810 */ /* 0x000fc80007ffe0ff */
[----:B------:R-:W-:Y:S02]  /*f720*/  SHF.R.S32.HI R8, RZ, 0x1f, R4 ;  /* 0x0000001fff087819 */ /* 0x000fe40000011404 */
[----:B------:R-:W-:-:S04]  /*f730*/  IADD3 R7, P0, R5, R4, RZ ;  /* 0x0000000405077210 */ /* 0x000fc80007f1e0ff */
[----:B------:R-:W-:Y:S02]  /*f740*/  LEA.HI.X.SX32 R5, R5, R8, 0x1, P0 ;  /* 0x0000000805057211 */ /* 0x000fe400000f0eff */
[----:B------:R-:W-:-:S04]  /*f750*/  LEA R4, P0, R7, R10, 0x1 ;  /* 0x0000000a07047211 */ /* 0x000fc800078008ff */
[----:B------:R-:W-:Y:S02]  /*f760*/  LEA.HI.X R5, R7, R11, R5, 0x1, P0 ;  /* 0x0000000b07057211 */ /* 0x000fe400000f0c05 */
[----:B------:R-:W-:-:S04]  /*f770*/  SHF.R.U32.HI R7, RZ, 0x10, R6 ;  /* 0x00000010ff077819 */ /* 0x000fc80000011606 */
[----:B------:R-:W-:-:S04]  /*f780*/  LOP3.LUT R7, R7, 0xff, RZ, 0xc0, !PT ;  /* 0x000000ff07077812 */ /* 0x000fc800078ec0ff */
[C---:B------:R-:W-:Y:S02]  /*f790*/  ISETP.GE.U32.AND P1, PT, R217.reuse, R7, PT ;  /* 0x00000007d900720c */ /* 0x040fe40003f26070 */
[----:B------:R-:W-:Y:S01]  /*f7a0*/  SHF.R.U32.HI R6, RZ, 0x18, R6 ;  /* 0x00000018ff067819 */ /* 0x000fe20000011606 */
[----:B------:R-:W-:Y:S02]  /*f7b0*/  IMAD.MOV.U32 R11, RZ, RZ, R13 ;  /* 0x000000ffff0b7224 */ /* 0x000fe400078e000d */
[----:B------:R-:W-:Y:S01]  /*f7c0*/  IMAD.MOV.U32 R13, RZ, RZ, R14 ;  /* 0x000000ffff0d7224 */ /* 0x000fe200078e000e */
[----:B------:R-:W-:Y:S01]  /*f7d0*/  ISETP.GE.U32.AND P0, PT, R217, R6, PT ;  /* 0x00000006d900720c */ /* 0x000fe20003f06070 */
[----:B------:R-:W-:Y:S01]  /*f7e0*/  IMAD.MOV.U32 R14, RZ, RZ, R250 ;  /* 0x000000ffff0e7224 */ /* 0x000fe200078e00fa */
[--C-:B------:R-:W-:Y:S01]  /*f7f0*/  SHF.R.U32.HI R6, RZ, 0x10, R2.reuse ;  /* 0x00000010ff067819 */ /* 0x100fe20000011602 */
[----:B------:R-:W-:Y:S01]  /*f800*/  IMAD.MOV.U32 R250, RZ, RZ, R221 ;  /* 0x000000fffffa7224 */ /* 0x000fe200078e00dd */
[----:B------:R-:W-:Y:S01]  /*f810*/  SHF.R.U32.HI R2, RZ, 0x18, R2 ;  /* 0x00000018ff027819 */ /* 0x000fe20000011602 */
[----:B------:R-:W-:-:S02]  /*f820*/  IMAD.MOV.U32 R221, RZ, RZ, R191 ;  /* 0x000000ffffdd7224 */ /* 0x000fc400078e00bf */
[----:B------:R3:W2:Y:S01]  /*f830*/  LDL.LU.S16 R191, [R1+0x224] ;  /* 0x0002240001bf7983 */ /* 0x0006a20000300600 */
[----:B------:R-:W-:Y:S02]  /*f840*/  ISETP.GE.U32.AND P2, PT, R217, R2, PT ;  /* 0x00000002d900720c */ /* 0x000fe40003f46070 */
[C---:B------:R-:W-:Y:S01]  /*f850*/  PRMT R16, R15.reuse, 0x7610, R16 ;  /* 0x000076100f107816 */ /* 0x040fe20000000010 */
[----:B------:R3:W2:Y:S01]  /*f860*/  LDL.LU.S16 R10, [R1+0x220] ;  /* 0x00022000010a7983 */ /* 0x0006a20000300600 */
[----:B------:R-:W-:Y:S01]  /*f870*/  PRMT R2, R15, 0x7632, R2 ;  /* 0x000076320f027816 */ /* 0x000fe20000000002 */
[----:B----4-:R-:W-:-:S05]  /*f880*/  @!P1 HADD2 R241, -R18.H0_H0, -RZ.H0_H0 ;  /* 0xa00000ff12f19230 */ /* 0x010fca0000000900 */
[----:B------:R-:W-:Y:S02]  /*f890*/  PRMT R9, R241, 0x7610, R9 ;  /* 0x00007610f1097816 */ /* 0x000fe40000000009 */
[----:B------:R3:W5:Y:S04]  /*f8a0*/  LDL.LU R241, [R1+0x364] ;  /* 0x0003640001f17983 */ /* 0x0007680000300800 */
[----:B------:R3:W4:Y:S01]  /*f8b0*/  LDL.LU.S16 R15, [R1+0x4] ;  /* 0x00000400010f7983 */ /* 0x0007220000300600 */
[----:B------:R-:W-:Y:S02]  /*f8c0*/  LOP3.LUT R6, R6, 0xff, RZ, 0xc0, !PT ;  /* 0x000000ff06067812 */ /* 0x000fe400078ec0ff */
[----:B------:R-:W-:Y:S02]  /*f8d0*/  PRMT R17, R18, 0x7632, R17 ;  /* 0x0000763212117816 */ /* 0x000fe40000000011 */
[----:B------:R-:W-:Y:S01]  /*f8e0*/  ISETP.GE.U32.AND P3, PT, R217, R6, PT ;  /* 0x00000006d900720c */ /* 0x000fe20003f66070 */
[----:B------:R1:W-:Y:S01]  /*f8f0*/  ST.E.U16 [R4.64], R150 ;  /* 0x0000009604007985 */ /* 0x0003e2000c101504 */
[----:B--2---:R-:W-:-:S05]  /*f900*/  @!P2 HADD2 R10, -R2.H0_H0, -RZ.H0_H0 ;  /* 0xa00000ff020aa230 */ /* 0x004fca0000000900 */
[----:B------:R-:W-:-:S06]  /*f910*/  PRMT R6, R10, 0x7610, R6 ;  /* 0x000076100a067816 */ /* 0x000fcc0000000006 */
[----:B------:R-:W-:Y:S01]  /*f920*/  @!P3 HADD2 R191, -R16.H0_H0, -RZ.H0_H0 ;  /* 0xa00000ff10bfb230 */ /* 0x000fe20000000900 */
[----:B-1----:R-:W-:-:S04]  /*f930*/  IMAD.MOV.U32 R150, RZ, RZ, R11 ;  /* 0x000000ffff967224 */ /* 0x002fc800078e000b */
[----:B------:R-:W-:Y:S02]  /*f940*/  PRMT R7, R191, 0x7610, R7 ;  /* 0x00007610bf077816 */ /* 0x000fe40000000007 */
[----:B------:R-:W-:Y:S02]  /*f950*/  PRMT R191, R18, 0x5410, R17 ;  /* 0x0000541012bf7816 */ /* 0x000fe40000000011 */
[----:B------:R-:W-:Y:S01]  /*f960*/  @!P1 PRMT R18, R9, 0x5410, RZ ;  /* 0x0000541009129816 */ /* 0x000fe200000000ff */
[----:B------:R-:W-:Y:S01]  /*f970*/  ST.E.U16 [R4.64+0x2], R149 ;  /* 0x0000029504007985 */ /* 0x000fe2000c101504 */
[----:B----4-:R-:W-:-:S05]  /*f980*/  @!P0 HADD2 R15, -R17.H0_H0, -RZ.H0_H0 ;  /* 0xa00000ff110f8230 */ /* 0x010fca0000000900 */
[----:B------:R-:W-:Y:S01]  /*f990*/  PRMT R8, R15, 0x7610, R8 ;  /* 0x000076100f087816 */ /* 0x000fe20000000008 */
[----:B------:R-:W-:Y:S02]  /*f9a0*/  IMAD.MOV.U32 R15, RZ, RZ, R12 ;  /* 0x000000ffff0f7224 */ /* 0x000fe400078e000c */
[----:B------:R-:W-:Y:S02]  /*f9b0*/  IMAD.MOV.U32 R12, RZ, RZ, R14 ;  /* 0x000000ffff0c7224 */ /* 0x000fe400078e000e */
[----:B------:R-:W-:Y:S01]  /*f9c0*/  IMAD.MOV.U32 R14, RZ, RZ, R190 ;  /* 0x000000ffff0e7224 */ /* 0x000fe200078e00be */
[----:B------:R-:W-:Y:S02]  /*f9d0*/  PRMT R190, R16, 0x5410, R2 ;  /* 0x0000541010be7816 */ /* 0x000fe40000000002 */
[----:B------:R-:W-:Y:S01]  /*f9e0*/  @!P2 PRMT R2, R6, 0x5410, RZ ;  /* 0x000054100602a816 */ /* 0x000fe200000000ff */
[----:B------:R-:W-:Y:S01]  /*f9f0*/  IMAD.SHL.U32 R6, R236, 0x8, RZ ;  /* 0x00000008ec067824 */ /* 0x000fe200078e00ff */
[----:B------:R-:W-:Y:S01]  /*fa00*/  @!P0 PRMT R17, R8, 0x5410, RZ ;  /* 0x0000541008118816 */ /* 0x000fe200000000ff */
[----:B------:R-:W-:-:S02]  /*fa10*/  IMAD.SHL.U32 R8, R236, 0x40, RZ ;  /* 0x00000040ec087824 */ /* 0x000fc400078e00ff */
[--C-:B------:R-:W-:Y:S01]  /*fa20*/  IMAD.WIDE R10, R6, 0x2, R4.reuse ;  /* 0x00000002060a7825 */ /* 0x100fe200078e0204 */
[----:B------:R1:W-:Y:S01]  /*fa30*/  STL [R1+0x244], R6 ;  /* 0x0002440601007387 */ /* 0x0003e20000100800 */
[----:B------:R-:W-:Y:S02]  /*fa40*/  @!P3 PRMT R16, R7, 0x5410, RZ ;  /* 0x000054100710b816 */ /* 0x000fe400000000ff */
[----:B------:R-:W-:Y:S01]  /*fa50*/  IMAD.WIDE R8, R8, 0x2, R4 ;  /* 0x0000000208087825 */ /* 0x000fe200078e0204 */
[----:B------:R-:W-:Y:S04]  /*fa60*/  ST.E.U16 [R10.64], R147 ;  /* 0x000000930a007985 */ /* 0x000fe8000c101504 */
[----:B------:R-:W-:Y:S04]  /*fa70*/  ST.E.U16 [R10.64+0x2], R148 ;  /* 0x000002940a007985 */ /* 0x000fe8000c101504 */
[----:B------:R2:W-:Y:S01]  /*fa80*/  ST.E.U16 [R8.64], R74 ;  /* 0x0000004a08007985 */ /* 0x0005e2000c101504 */
[----:B-1----:R-:W-:-:S03]  /*fa90*/  IMAD R6, R236, 0x48, RZ ;  /* 0x00000048ec067824 */ /* 0x002fc600078e02ff */
[----:B------:R3:W5:Y:S04]  /*faa0*/  LDL.LU R236, [R1+0x360] ;  /* 0x0003600001ec7983 */ /* 0x0007680000300800 */
[----:B------:R1:W-:Y:S04]  /*fab0*/  STL [R1+0x290], R6 ;  /* 0x0002900601007387 */ /* 0x0003e80000100800 */
[----:B------:R4:W-:Y:S01]  /*fac0*/  ST.E.U16 [R8.64+0x2], R73 ;  /* 0x0000024908007985 */ /* 0x0009e2000c101504 */
[----:B--2---:R-:W-:Y:S02]  /*fad0*/  IMAD.MOV.U32 R74, RZ, RZ, R215 ;  /* 0x000000ffff4a7224 */ /* 0x004fe400078e00d7 */
[----:B------:R-:W-:-:S02]  /*fae0*/  IMAD.MOV.U32 R149, RZ, RZ, R12 ;  /* 0x000000ffff957224 */ /* 0x000fc400078e000c */
[----:B-1----:R-:W-:-:S05]  /*faf0*/  IMAD.WIDE R6, R6, 0x2, R4 ;  /* 0x0000000206067825 */ /* 0x002fca00078e0204 */
[----:B------:R1:W-:Y:S01]  /*fb00*/  ST.E.U16 [R6.64], R72 ;  /* 0x0000004806007985 */ /* 0x0003e2000c101504 */
[----:B------:R-:W-:Y:S02]  /*fb10*/  IMAD.MOV.U32 R148, RZ, RZ, R180 ;  /* 0x000000ffff947224 */ /* 0x000fe400078e00b4 */
[----:B------:R-:W-:Y:S01]  /*fb20*/  IMAD.MOV.U32 R147, RZ, RZ, R14 ;  /* 0x000000ffff937224 */ /* 0x000fe200078e000e */
[----:B------:R-:W-:Y:S01]  /*fb30*/  ST.E.U16 [R6.64+0x2], R71 ;  /* 0x0000024706007985 */ /* 0x000fe2000c101504 */
[----:B----4-:R-:W-:Y:S02]  /*fb40*/  IMAD.MOV.U32 R73, RZ, RZ, R150 ;  /* 0x000000ffff497224 */ /* 0x010fe400078e0096 */
[----:B------:R-:W-:Y:S01]  /*fb50*/  IMAD.MOV.U32 R150, RZ, RZ, R15 ;  /* 0x000000ffff967224 */ /* 0x000fe200078e000f */
[----:B------:R2:W-:Y:S01]  /*fb60*/  ST.E.U16 [R4.64+0x10], R146 ;  /* 0x0000109204007985 */ /* 0x0005e2000c101504 */
[----:B------:R-:W-:Y:S01]  /*fb70*/  LOP3.LUT R15, R159, R171, RZ, 0x3c, !PT ;  /* 0x000000ab9f0f7212 */ /* 0x000fe200078e3cff */
[----:B-1----:R-:W-:-:S02]  /*fb80*/  IMAD.MOV.U32 R72, RZ, RZ, R214 ;  /* 0x000000ffff487224 */ /* 0x002fc400078e00d6 */
[----:B------:R-:W-:-:S05]  /*fb90*/  IMAD.WIDE.U32 R214, R181, -0x326172a9, RZ ;  /* 0xcd9e8d57b5d67825 */ /* 0x000fca00078e00ff */
[----:B------:R-:W-:-:S05]  /*fba0*/  LOP3.LUT R12, R216, R215, RZ, 0x3c, !PT ;  /* 0x000000d7d80c7212 */ /* 0x000fca00078e3cff */
[----:B------:R-:W-:Y:S01]  /*fbb0*/  IMAD.WIDE.U32 R180, R12, -0x2daee0ad, RZ ;  /* 0xd2511f530cb47825 */ /* 0x000fe200078e00ff */
[----:B------:R-:W-:Y:S01]  /*fbc0*/  ST.E.U16 [R4.64+0x12], R77 ;  /* 0x0000124d04007985 */ /* 0x000fe2000c101504 */
[----:B------:R-:W-:-:S03]  /*fbd0*/  LOP3.LUT R12, R151, R171, RZ, 0x3c, !PT ;  /* 0x000000ab970c7212 */ /* 0x000fc600078e3cff */
[----:B------:R-:W-:Y:S01]  /*fbe0*/  LOP3.LUT R14, R181, R211, R170, 0x96, !PT ;  /* 0x000000d3b50e7212 */ /* 0x000fe200078e96aa */
[----:B------:R-:W-:Y:S01]  /*fbf0*/  ST.E.U16 [R10.64+0x10], R75 ;  /* 0x0000104b0a007985 */ /* 0x000fe2000c101504 */
[----:B------:R-:W-:-:S03]  /*fc00*/  IMAD.MOV.U32 R159, RZ, RZ, R72 ;  /* 0x000000ffff9f7224 */ /* 0x000fc600078e0048 */
[----:B------:R-:W-:Y:S01]  /*fc10*/  ST.E.U16 [R10.64+0x12], R76 ;  /* 0x0000124c0a007985 */ /* 0x000fe2000c101504 */
[----:B------:R-:W-:-:S03]  /*fc20*/  IMAD.MOV.U32 R151, RZ, RZ, R13 ;  /* 0x000000ffff977224 */ /* 0x000fc600078e000d */
[----:B------:R1:W-:Y:S01]  /*fc30*/  ST.E.U16 [R8.64+0x10], R70 ;  /* 0x0000104608007985 */ /* 0x0003e2000c101504 */
[----:B------:R-:W-:-:S03]  /*fc40*/  IMAD.MOV.U32 R72, RZ, RZ, R169 ;  /* 0x000000ffff487224 */ /* 0x000fc600078e00a9 */
[----:B------:R-:W-:Y:S01]  /*fc50*/  ST.E.U16 [R8.64+0x12], R69 ;  /* 0x0000124508007985 */ /* 0x000fe2000c101504 */
[----:B------:R-:W-:-:S03]  /*fc60*/  IMAD.WIDE.U32 R12, R12, -0x326172a9, RZ ;  /* 0xcd9e8d570c0c7825 */ /* 0x000fc600078e00ff */
[----:B------:R4:W-:Y:S01]  /*fc70*/  ST.E.U16 [R6.64+0x10], R63 ;  /* 0x0000103f06007985 */ /* 0x0009e2000c101504 */
[----:B--2---:R-:W-:-:S03]  /*fc80*/  IMAD.MOV.U32 R146, RZ, RZ, R74 ;  /* 0x000000ffff927224 */ /* 0x004fc600078e004a */
[----:B------:R2:W-:Y:S04]  /*fc90*/  ST.E.U16 [R6.64+0x12], R68 ;  /* 0x0000124406007985 */ /* 0x0005e8000c101504 */
[----:B------:R2:W-:Y:S01]  /*fca0*/  ST.E.U16 [R4.64+0x20], R145 ;  /* 0x0000209104007985 */ /* 0x0005e2000c101504 */
[----:B-1----:R-:W-:Y:S01]  /*fcb0*/  LOP3.LUT R70, R103, R239, R12, 0x96, !PT ;  /* 0x000000ef67467212 */ /* 0x002fe200078e960c */
[----:B----4-:R-:W-:Y:S02]  /*fcc0*/  IMAD.MOV.U32 R63, RZ, RZ, R168 ;  /* 0x000000ffff3f7224 */ /* 0x010fe400078e00a8 */
[----:B------:R-:W-:-:S05]  /*fcd0*/  IMAD.WIDE.U32 R168, R14, -0x326172a9, RZ ;  /* 0xcd9e8d570ea87825 */ /* 0x000fca00078e00ff */
[----:B------:R-:W-:Y:S01]  /*fce0*/  LOP3.LUT R74, R169, R239, R12, 0x96, !PT ;  /* 0x000000efa94a7212 */ /* 0x000fe200078e960c */
[----:B------:R-:W-:Y:S02]  /*fcf0*/  IMAD.SHL.U32 R12, R172, 0x4, RZ ;  /* 0x00000004ac0c7824 */ /* 0x000fe400078e00ff */
[----:B------:R-:W-:-:S03]  /*fd00*/  IMAD.WIDE.U32 R14, R15, -0x326172a9, RZ ;  /* 0xcd9e8d570f0e7825 */ /* 0x000fc600078e00ff */
[----:B------:R-:W-:Y:S01]  /*fd10*/  LOP3.LUT R12, R171, R135, R12, 0x96, !PT ;  /* 0x00000087ab0c7212 */ /* 0x000fe200078e960c */
[----:B------:R-:W-:Y:S01]  /*fd20*/  ST.E.U16 [R4.64+0x22], R144 ;  /* 0x0000229004007985 */ /* 0x000fe2000c101504 */
[-C--:B------:R-:W-:Y:S02]  /*fd30*/  LOP3.LUT R69, R15, R240.reuse, R212, 0x96, !PT ;  /* 0x000000f00f457212 */ /* 0x080fe400078e96d4 */
[-C--:B------:R-:W-:Y:S02]  /*fd40*/  LOP3.LUT R71, R103, R239.reuse, R14, 0x96, !PT ;  /* 0x000000ef67477212 */ /* 0x080fe400078e960e */
[-C--:B------:R-:W-:Y:S02]  /*fd50*/  LOP3.LUT R77, R15, R240.reuse, R214, 0x96, !PT ;  /* 0x000000f00f4d7212 */ /* 0x080fe400078e96d6 */
[----:B------:R-:W-:Y:S01]  /*fd60*/  LOP3.LUT R76, R169, R239, R14, 0x96, !PT ;  /* 0x000000efa94c7212 */ /* 0x000fe200078e960e */
[----:B------:R-:W-:Y:S01]  /*fd70*/  IMAD.WIDE.U32 R14, R12, -0x326172a9, RZ ;  /* 0xcd9e8d570c0e7825 */ /* 0x000fe200078e00ff */
        /* <DEDUP_REMOVED lines=12> */
[----:B------:R1:W-:Y:S04]  /*fe40*/  ST.E.U16 [R8.64+0x32], R78 ;  /* 0x0000324e08007985 */ /* 0x0003e8000c101504 */
[----:B------:R-:W-:Y:S04]  /*fe50*/  ST.E.U16 [R6.64+0x30], R81 ;  /* 0x0000305106007985 */ /* 0x000fe8000c101504 */
[----:B------:R-:W-:Y:S04]  /*fe60*/  ST.E.U16 [R6.64+0x32], R80 ;  /* 0x0000325006007985 */ /* 0x000fe8000c101504 */
[----:B------:R-:W-:Y:S04]  /*fe70*/  ST.E.U16 [R4.64+0x40], R136 ;  /* 0x0000408804007985 */ /* 0x000fe8000c101504 */
[----:B------:R4:W-:Y:S01]  /*fe80*/  ST.E.U16 [R4.64+0x42], R133 ;  /* 0x0000428504007985 */ /* 0x0009e2000c101504 */
[----:B--2---:R-:W-:-:S03]  /*fe90*/  LOP3.LUT R68, R13, R240, R212, 0x96, !PT ;  /* 0x000000f00d447212 */ /* 0x004fc600078e96d4 */
[----:B------:R-:W-:Y:S01]  /*fea0*/  ST.E.U16 [R10.64+0x40], R129 ;  /* 0x000040810a007985 */ /* 0x000fe2000c101504 */
[----:B------:R-:W-:-:S03]  /*feb0*/  LOP3.LUT R75, R13, R240, R214, 0x96, !PT ;  /* 0x000000f00d4b7212 */ /* 0x000fc600078e96d6 */
[----:B------:R-:W-:Y:S01]  /*fec0*/  ST.E.U16 [R10.64+0x42], R131 ;  /* 0x000042830a007985 */ /* 0x000fe2000c101504 */
[----:B------:R-:W-:Y:S02]  /*fed0*/  IMAD.MOV.U32 R145, RZ, RZ, R159 ;  /* 0x000000ffff917224 */ /* 0x000fe400078e009f */
[----:B-1----:R-:W-:Y:S01]  /*fee0*/  IMAD.WIDE.U32 R78, R12, -0x2daee0ad, RZ ;  /* 0xd2511f530c4e7825 */ /* 0x002fe200078e00ff */
[----:B------:R-:W-:Y:S04]  /*fef0*/  ST.E.U16 [R8.64+0x40], R67 ;  /* 0x0000404308007985 */ /* 0x000fe8000c101504 */
[----:B------:R-:W-:Y:S01]  /*ff00*/  ST.E.U16 [R8.64+0x42], R66 ;  /* 0x0000424208007985 */ /* 0x000fe2000c101504 */
[----:B------:R-:W-:-:S03]  /*ff10*/  IMAD.MOV.U32 R159, RZ, RZ, R63 ;  /* 0x000000ffff9f7224 */ /* 0x000fc600078e003f */
[----:B------:R-:W-:Y:S01]  /*ff20*/  ST.E.U16 [R6.64+0x40], R64 ;  /* 0x0000404006007985 */ /* 0x000fe2000c101504 */
[----:B------:R-:W-:-:S03]  /*ff30*/  IMAD.MOV.U32 R13, RZ, RZ, R72 ;  /* 0x000000ffff0d7224 */ /* 0x000fc600078e0048 */
[----:B------:R-:W-:Y:S01]  /*ff40*/  ST.E.U16 [R6.64+0x42], R65 ;  /* 0x0000424106007985 */ /* 0x000fe2000c101504 */
[----:B------:R-:W-:Y:S01]  /*ff50*/  IMAD.MOV.U32 R144, RZ, RZ, R73 ;  /* 0x000000ffff907224 */ /* 0x000fe200078e0049 */
[----:B------:R-:W-:Y:S01]  /*ff60*/  LOP3.LUT R72, R15, R240, R214, 0x96, !PT ;  /* 0x000000f00f487212 */ /* 0x000fe200078e96d6 */
[----:B------:R-:W-:Y:S01]  /*ff70*/  IMAD.MOV.U32 R84, RZ, RZ, R212 ;  /* 0x000000ffff547224 */ /* 0x000fe200078e00d4 */
[----:B------:R-:W-:Y:S01]  /*ff80*/  ST.E.U16 [R4.64+0x50], R124 ;  /* 0x0000507c04007985 */ /* 0x000fe2000c101504 */
[----:B------:R-:W-:Y:S01]  /*ff90*/  IMAD.MOV.U32 R85, RZ, RZ, R213 ;  /* 0x000000ffff557224 */ /* 0x000fe200078e00d5 */
[-CC-:B------:R-:W-:Y:S02]  /*ffa0*/  LOP3.LUT R63, R103, R239.reuse, R14.reuse, 0x96, !PT ;  /* 0x000000ef673f7212 */ /* 0x180fe400078e960e */
[----:B------:R-:W-:Y:S01]  /*ffb0*/  ST.E.U16 [R4.64+0x52], R122 ;  /* 0x0000527a04007985 */ /* 0x000fe2000c101504 */
[----:B------:R-:W-:Y:S01]  /*ffc0*/  LOP3.LUT R73, R169, R239, R14, 0x96, !PT ;  /* 0x000000efa9497212 */ /* 0x000fe200078e960e */
[----:B------:R-:W-:-:S02]  /*ffd0*/  IMAD.MOV.U32 R14, RZ, RZ, R214 ;  /* 0x000000ffff0e7224 */ /* 0x000fc400078e00d6 */
[----:B------:R-:W-:Y:S01]  /*ffe0*/  ST.E.U16 [R10.64+0x50], R120 ;  /* 0x000050780a007985 */ /* 0x000fe2000c101504 */
[----:B------:R-:W-:-:S03]  /*fff0*/  IMAD.MOV.U32 R15, RZ, RZ, R215 ;  /* 0x000000ffff0f7224 */ /* 0x000fc600078e00d7 */
[----:B------:R-:W-:Y:S01]  /*10000*/  ST.E.U16 [R10.64+0x52], R121 ;  /* 0x000052790a007985 */ /* 0x000fe2000c101504 */
[----:B------:R-:W-:-:S03]  /*10010*/  IMAD.MOV.U32 R140, RZ, RZ, R84 ;  /* 0x000000ffff8c7224 */ /* 0x000fc600078e0054 */
[----:B------:R-:W-:Y:S01]  /*10020*/  ST.E.U16 [R8.64+0x50], R56 ;  /* 0x0000503808007985 */ /* 0x000fe2000c101504 */
[----:B------:R-:W-:-:S03]  /*10030*/  IMAD.MOV.U32 R141, RZ, RZ, R85 ;  /* 0x000000ffff8d7224 */ /* 0x000fc600078e0055 */
[----:B------:R1:W-:Y:S01]  /*10040*/  ST.E.U16 [R8.64+0x52], R34 ;  /* 0x0000522208007985 */ /* 0x0003e2000c101504 */
[----:B----4-:R-:W-:-:S03]  /*10050*/  IMAD.MOV.U32 R133, RZ, RZ, R13 ;  /* 0x000000ffff857224 */ /* 0x010fc600078e000d */
[----:B------:R-:W-:Y:S01]  /*10060*/  ST.E.U16 [R6.64+0x50], R58 ;  /* 0x0000503a06007985 */ /* 0x000fe2000c101504 */
[----:B------:R-:W-:-:S03]  /*10070*/  IMAD.WIDE.U32 R12, R68, -0x2daee0ad, RZ ;  /* 0xd2511f53440c7825 */ /* 0x000fc600078e00ff */
[----:B------:R-:W-:Y:S01]  /*10080*/  ST.E.U16 [R6.64+0x52], R57 ;  /* 0x0000523906007985 */ /* 0x000fe2000c101504 */
[----:B------:R-:W-:-:S03]  /*10090*/  IMAD.WIDE.U32 R84, R70, -0x2daee0ad, RZ ;  /* 0xd2511f5346547825 */ /* 0x000fc600078e00ff */
[----:B------:R-:W-:Y:S01]  /*100a0*/  ST.E.U16 [R4.64+0x60], R127 ;  /* 0x0000607f04007985 */ /* 0x000fe2000c101504 */
[----:B------:R-:W-:-:S03]  /*100b0*/  IMAD.MOV.U32 R142, RZ, RZ, R14 ;  /* 0x000000ffff8e7224 */ /* 0x000fc600078e000e */
[----:B------:R-:W-:Y:S01]  /*100c0*/  ST.E.U16 [R4.64+0x62], R126 ;  /* 0x0000627e04007985 */ /* 0x000fe2000c101504 */
[----:B------:R-:W-:-:S03]  /*100d0*/  IMAD.MOV.U32 R143, RZ, RZ, R15 ;  /* 0x000000ffff8f7224 */ /* 0x000fc600078e000f */
[----:B------:R2:W-:Y:S01]  /*100e0*/  ST.E.U16 [R10.64+0x60], R125 ;  /* 0x0000607d0a007985 */ /* 0x0005e2000c101504 */
[----:B------:R-:W-:-:S03]  /*100f0*/  IMAD.WIDE.U32 R14, R69, -0x2daee0ad, RZ ;  /* 0xd2511f53450e7825 */ /* 0x000fc600078e00ff */
[----:B------:R-:W-:Y:S01]  /*10100*/  ST.E.U16 [R10.64+0x62], R123 ;  /* 0x0000627b0a007985 */ /* 0x000fe2000c101504 */
[----:B-1----:R-:W-:-:S03]  /*10110*/  LOP3.LUT R34, R79, R242, R174, 0x96, !PT ;  /* 0x000000f24f227212 */ /* 0x002fc600078e96ae */
[----:B------:R-:W-:Y:S01]  /*10120*/  ST.E.U16 [R8.64+0x60], R55 ;  /* 0x0000603708007985 */ /* 0x000fe2000c101504 */
[----:B------:R-:W-:-:S03]  /*10130*/  IMAD.WIDE.U32 R82, R71, -0x2daee0ad, RZ ;  /* 0xd2511f5347527825 */ /* 0x000fc600078e00ff */
[----:B------:R-:W-:Y:S01]  /*10140*/  ST.E.U16 [R8.64+0x62], R40 ;  /* 0x0000622808007985 */ /* 0x000fe2000c101504 */
[----:B------:R-:W-:-:S03]  /*10150*/  IMAD.WIDE.U32 R80, R63, -0x2daee0ad, RZ ;  /* 0xd2511f533f507825 */ /* 0x000fc600078e00ff */
[----:B------:R1:W-:Y:S01]  /*10160*/  ST.E.U16 [R6.64+0x60], R35 ;  /* 0x0000602306007985 */ /* 0x0003e2000c101504 */
[-C--:B------:R-:W-:Y:S01]  /*10170*/  LOP3.LUT R64, R13, R242.reuse, R174, 0x96, !PT ;  /* 0x000000f20d407212 */ /* 0x080fe200078e96ae */
[----:B------:R-:W-:Y:S01]  /*10180*/  IMAD.WIDE.U32 R138, R74, -0x2daee0ad, RZ ;  /* 0xd2511f534a8a7825 */ /* 0x000fe200078e00ff */
[-C--:B------:R-:W-:Y:S02]  /*10190*/  LOP3.LUT R63, R85, R245.reuse, R12, 0x96, !PT ;  /* 0x000000f5553f7212 */ /* 0x080fe400078e960c */
[-C--:B------:R-:W-:Y:S01]  /*101a0*/  LOP3.LUT R65, R83, R245.reuse, R14, 0x96, !PT ;  /* 0x000000f553417212 */ /* 0x080fe200078e960e */
[----:B------:R-:W-:Y:S01]  /*101b0*/  IMAD.WIDE.U32 R12, R75, -0x2daee0ad, RZ ;  /* 0xd2511f534b0c7825 */ /* 0x000fe200078e00ff */
[-C--:B------:R-:W-:Y:S02]  /*101c0*/  LOP3.LUT R67, R81, R245.reuse, R78, 0x96, !PT ;  /* 0x000000f551437212 */ /* 0x080fe400078e964e */
[-C--:B------:R-:W-:Y:S01]  /*101d0*/  LOP3.LUT R66, R15, R242.reuse, R174, 0x96, !PT ;  /* 0x000000f20f427212 */ /* 0x080fe200078e96ae */
[----:B------:R-:W-:Y:S01]  /*101e0*/  IMAD.WIDE.U32 R78, R72, -0x2daee0ad, RZ ;  /* 0xd2511f53484e7825 */ /* 0x000fe200078e00ff */
[----:B------:R-:W-:Y:S01]  /*101f0*/  LOP3.LUT R71, R13, R242, R180, 0x96, !PT ;  /* 0x000000f20d477212 */ /* 0x000fe200078e96b4 */
[----:B------:R4:W-:Y:S01]  /*10200*/  ST.E.U16 [R6.64+0x62], R41 ;  /* 0x0000622906007985 */ /* 0x0009e2000c101504 */
[----:B------:R-:W-:Y:S01]  /*10210*/  LOP3.LUT R68, R139, R245, R12, 0x96, !PT ;  /* 0x000000f58b447212 */ /* 0x000fe200078e960c */
[----:B------:R-:W-:-:S02]  /*10220*/  IMAD.WIDE.U32 R14, R77, -0x2daee0ad, RZ ;  /* 0xd2511f534d0e7825 */ /* 0x000fc400078e00ff */
[----:B------:R3:W-:Y:S02]  /*10230*/  ST.E.U16 [R4.64+0x72], R130 ;  /* 0x0000728204007985 */ /* 0x0007e4000c101504 */
[----:B--2---:R-:W-:-:S04]  /*10240*/  IMAD.WIDE.U32 R124, R76, -0x2daee0ad, RZ ;  /* 0xd2511f534c7c7825 */ /* 0x004fc800078e00ff */
[----:B-1----:R-:W-:-:S05]  /*10250*/  IMAD.WIDE.U32 R34, R34, -0x326172a9, RZ ;  /* 0xcd9e8d5722227825 */ /* 0x002fca00078e00ff */
[----:B------:R-:W-:Y:S01]  /*10260*/  LOP3.LUT R40, R35, R238, R102, 0x96, !PT ;  /* 0x000000ee23287212 */ /* 0x000fe200078e9666 */
[----:B------:R-:W-:Y:S01]  /*10270*/  IMAD.WIDE.U32 R74, R73, -0x2daee0ad, RZ ;  /* 0xd2511f53494a7825 */ /* 0x000fe200078e00ff */
[----:B------:R-:W-:Y:S03]  /*10280*/  ST.E.U16 [R4.64+0x70], R132 ;  /* 0x0000708404007985 */ /* 0x000fe6000c101504 */
[----:B------:R-:W-:Y:S01]  /*10290*/  IMAD.WIDE.U32 R12, R64, -0x326172a9, RZ ;  /* 0xcd9e8d57400c7825 */ /* 0x000fe200078e00ff */
[----:B------:R1:W-:Y:S03]  /*102a0*/  ST.E.U16 [R10.64+0x70], R128 ;  /* 0x000070800a007985 */ /* 0x0003e6000c101504 */
[----:B------:R-:W-:Y:S01]  /*102b0*/  IMAD.WIDE.U32 R126, R65, -0x326172a9, RZ ;  /* 0xcd9e8d57417e7825 */ /* 0x000fe200078e00ff */
[----:B------:R-:W-:Y:S03]  /*102c0*/  ST.E.U16 [R10.64+0x72], R137 ;  /* 0x000072890a007985 */ /* 0x000fe6000c101504 */
[----:B----4-:R-:W-:Y:S01]  /*102d0*/  IMAD.WIDE.U32 R40, R40, -0x2daee0ad, RZ ;  /* 0xd2511f5328287825 */ /* 0x010fe200078e00ff */
[-C--:B------:R-:W-:Y:S01]  /*102e0*/  LOP3.LUT R70, R15, R242.reuse, R180, 0x96, !PT ;  /* 0x000000f20f467212 */ /* 0x080fe200078e96b4 */
[----:B------:R-:W-:Y:S02]  /*102f0*/  ST.E.U16 [R8.64+0x70], R60 ;  /* 0x0000703c08007985 */ /* 0x000fe4000c101504 */
[----:B---3--:R-:W-:Y:S01]  /*10300*/  IMAD.WIDE.U32 R130, R63, -0x326172a9, RZ ;  /* 0xcd9e8d573f827825 */ /* 0x008fe200078e00ff */
[-C--:B------:R-:W-:Y:S01]  /*10310*/  LOP3.LUT R69, R125, R245.reuse, R14, 0x96, !PT ;  /* 0x000000f57d457212 */ /* 0x080fe200078e960e */
[----:B------:R2:W-:Y:S02]  /*10320*/  ST.E.U16 [R8.64+0x72], R59 ;  /* 0x0000723b08007985 */ /* 0x0005e4000c101504 */
[----:B------:R-:W-:Y:S01]  /*10330*/  IMAD.WIDE.U32 R64, R67, -0x326172a9, RZ ;  /* 0xcd9e8d5743407825 */ /* 0x000fe200078e00ff */
[----:B------:R-:W-:Y:S01]  /*10340*/  LOP3.LUT R56, R79, R242, R180, 0x96, !PT ;  /* 0x000000f24f387212 */ /* 0x000fe200078e96b4 */
[----:B------:R-:W-:Y:S01]  /*10350*/  ST.E.U16 [R6.64+0x70], R62 ;  /* 0x0000703e06007985 */ /* 0x000fe2000c101504 */
[----:B------:R-:W-:Y:S01]  /*10360*/  LOP3.LUT R72, R75, R245, R78, 0x96, !PT ;  /* 0x000000f54b487212 */ /* 0x000fe200078e964e */
[----:B------:R-:W-:Y:S01]  /*10370*/  IMAD.WIDE.U32 R14, R66, -0x326172a9, RZ ;  /* 0xcd9e8d57420e7825 */ /* 0x000fe200078e00ff */
[----:B------:R-:W-:Y:S01]  /*10380*/  LOP3.LUT R58, R41, R247, R80, 0x96, !PT ;  /* 0x000000f7293a7212 */ /* 0x000fe200078e9650 */
[----:B------:R-:W-:Y:S01]  /*10390*/  ST.E.U16 [R6.64+0x72], R61 ;  /* 0x0000723d06007985 */ /* 0x000fe2000c101504 */
[----:B------:R-:W-:-:S02]  /*103a0*/  LOP3.LUT R63, R13, R238, R102, 0x96, !PT ;  /* 0x000000ee0d3f7212 */ /* 0x000fc400078e9666 */
[-C--:B------:R-:W-:Y:S01]  /*103b0*/  LOP3.LUT R83, R131, R248.reuse, R12, 0x96, !PT ;  /* 0x000000f883537212 */ /* 0x080fe200078e960c */
[----:B------:R-:W-:Y:S01]  /*103c0*/  ST.E.U16 [R4.64+0x80], R119 ;  /* 0x0000807704007985 */ /* 0x000fe2000c101504 */
[----:B------:R-:W-:Y:S01]  /*103d0*/  LOP3.LUT R41, R65, R248, R34, 0x96, !PT ;  /* 0x000000f841297212 */ /* 0x000fe200078e9622 */
[----:B------:R-:W-:Y:S02]  /*103e0*/  IMAD.WIDE.U32 R12, R71, -0x326172a9, RZ ;  /* 0xcd9e8d57470c7825 */ /* 0x000fe400078e00ff */
[----:B------:R-:W-:Y:S02]  /*103f0*/  ST.E.U16 [R4.64+0x82], R118 ;  /* 0x0000827604007985 */ /* 0x000fe4000c101504 */
[----:B-1----:R-:W-:Y:S02]  /*10400*/  IMAD.WIDE.U32 R128, R68, -0x326172a9, RZ ;  /* 0xcd9e8d5744807825 */ /* 0x002fe400078e00ff */
[----:B------:R-:W-:Y:S01]  /*10410*/  ST.E.U16 [R10.64+0x80], R116 ;  /* 0x000080740a007985 */ /* 0x000fe2000c101504 */
[----:B------:R-:W-:Y:S01]  /*10420*/  LOP3.LUT R55, R15, R238, R102, 0x96, !PT ;  /* 0x000000ee0f377212 */ /* 0x000fe200078e9666 */
[----:B------:R-:W-:-:S02]  /*10430*/  IMAD.WIDE.U32 R56, R56, -0x326172a9, RZ ;  /* 0xcd9e8d5738387825 */ /* 0x000fc400078e00ff */
[----:B------:R-:W-:Y:S01]  /*10440*/  ST.E.U16 [R10.64+0x82], R117 ;  /* 0x000082750a007985 */ /* 0x000fe2000c101504 */
[----:B------:R-:W-:Y:S01]  /*10450*/  LOP3.LUT R66, R127, R248, R14, 0x96, !PT ;  /* 0x000000f87f427212 */ /* 0x000fe200078e960e */
[----:B------:R-:W-:Y:S02]  /*10460*/  IMAD.WIDE.U32 R72, R72, -0x326172a9, RZ ;  /* 0xcd9e8d5748487825 */ /* 0x000fe400078e00ff */
[----:B------:R-:W-:Y:S04]  /*10470*/  ST.E.U16 [R8.64+0x80], R54 ;  /* 0x0000803608007985 */ /* 0x000fe8000c101504 */
[----:B------:R-:W-:Y:S01]  /*10480*/  ST.E.U16 [R8.64+0x82], R53 ;  /* 0x0000823508007985 */ /* 0x000fe2000c101504 */
[----:B------:R-:W-:-:S03]  /*10490*/  IMAD.WIDE.U32 R14, R70, -0x326172a9, RZ ;  /* 0xcd9e8d57460e7825 */ /* 0x000fc600078e00ff */
[----:B------:R-:W-:Y:S01]  /*104a0*/  ST.E.U16 [R6.64+0x80], R52 ;  /* 0x0000803406007985 */ /* 0x000fe2000c101504 */
[----:B------:R-:W-:-:S03]  /*104b0*/  IMAD.WIDE.U32 R70, R41, -0x2daee0ad, RZ ;  /* 0xd2511f5329467825 */ /* 0x000fc600078e00ff */
[----:B------:R-:W-:Y:S01]  /*104c0*/  ST.E.U16 [R6.64+0x82], R51 ;  /* 0x0000823306007985 */ /* 0x000fe2000c101504 */
[----:B------:R-:W-:-:S03]  /*104d0*/  LOP3.LUT R121, R129, R248, R12, 0x96, !PT ;  /* 0x000000f881797212 */ /* 0x000fc600078e960c */
[----:B------:R-:W-:Y:S04]  /*104e0*/  ST.E.U16 [R4.64+0x90], R115 ;  /* 0x0000907304007985 */ /* 0x000fe8000c101504 */
[----:B------:R-:W-:Y:S01]  /*104f0*/  ST.E.U16 [R4.64+0x92], R114 ;  /* 0x0000927204007985 */ /* 0x000fe2000c101504 */
[----:B------:R-:W-:-:S03]  /*10500*/  LOP3.LUT R34, R57, R238, R168, 0x96, !PT ;  /* 0x000000ee39227212 */ /* 0x000fc600078e96a8 */
[----:B------:R-:W-:Y:S01]  /*10510*/  ST.E.U16 [R10.64+0x90], R112 ;  /* 0x000090700a007985 */ /* 0x000fe2000c101504 */
[----:B------:R-:W-:-:S03]  /*10520*/  LOP3.LUT R12, R73, R248, R56, 0x96, !PT ;  /* 0x000000f8490c7212 */ /* 0x000fc600078e9638 */
        /* <DEDUP_REMOVED lines=10> */
[----:B------:R-:W-:Y:S04]  /*105d0*/  ST.E.U16 [R10.64+0xa0], R109 ;  /* 0x0000a06d0a007985 */ /* 0x000fe8000c101504 */
[----:B------:R-:W-:Y:S01]  /*105e0*/  ST.E.U16 [R10.64+0xa2], R108 ;  /* 0x0000a26c0a007985 */ /* 0x000fe2000c101504 */
[----:B------:R-:W-:-:S03]  /*105f0*/  IMAD.WIDE.U32 R34, R34, -0x2daee0ad, RZ ;  /* 0xd2511f5322227825 */ /* 0x000fc600078e00ff */
[----:B------:R-:W-:Y:S01]  /*10600*/  ST.E.U16 [R8.64+0xa0], R46 ;  /* 0x0000a02e08007985 */ /* 0x000fe2000c101504 */
[----:B--2---:R-:W-:-:S03]  /*10610*/  IMAD.WIDE.U32 R58, R12, -0x2daee0ad, RZ ;  /* 0xd2511f530c3a7825 */ /* 0x004fc600078e00ff */
        /* <DEDUP_REMOVED lines=18> */
[----:B------:R-:W-:-:S03]  /*10740*/  IMAD.WIDE.U32 R122, R69, -0x326172a9, RZ ;  /* 0xcd9e8d57457a7825 */ /* 0x000fc600078e00ff */
[----:B------:R-:W-:Y:S01]  /*10750*/  ST.E.U16 [R6.64+0xc0], R28 ;  /* 0x0000c01c06007985 */ /* 0x000fe2000c101504 */
[----:B------:R-:W-:-:S03]  /*10760*/  LOP3.LUT R120, R13, R238, R168, 0x96, !PT ;  /* 0x000000ee0d787212 */ /* 0x000fc600078e96a8 */
[----:B------:R-:W-:Y:S01]  /*10770*/  ST.E.U16 [R6.64+0xc2], R27 ;  /* 0x0000c21b06007985 */ /* 0x000fe2000c101504 */
[----:B------:R-:W-:-:S03]  /*10780*/  LOP3.LUT R35, R35, R247, R74, 0x96, !PT ;  /* 0x000000f723237212 */ /* 0x000fc600078e964a */
[----:B------:R-:W-:Y:S01]  /*10790*/  ST.E.U16 [R4.64+0xd0], R97 ;  /* 0x0000d06104007985 */ /* 0x000fe2000c101504 */
[----:B------:R-:W-:-:S03]  /*107a0*/  IMAD.WIDE.U32 R12, R12, -0x326172a9, RZ ;  /* 0xcd9e8d570c0c7825 */ /* 0x000fc600078e00ff */
[----:B------:R-:W-:Y:S04]  /*107b0*/  ST.E.U16 [R4.64+0xd2], R96 ;  /* 0x0000d26004007985 */ /* 0x000fe8000c101504 */
[----:B------:R-:W-:Y:S04]  /*107c0*/  ST.E.U16 [R10.64+0xd0], R94 ;  /* 0x0000d05e0a007985 */ /* 0x000fe8000c101504 */
[----:B------:R-:W-:Y:S04]  /*107d0*/  ST.E.U16 [R10.64+0xd2], R95 ;  /* 0x0000d25f0a007985 */ /* 0x000fe8000c101504 */
[----:B------:R-:W-:Y:S04]  /*107e0*/  ST.E.U16 [R8.64+0xd0], R26 ;  /* 0x0000d01a08007985 */ /* 0x000fe8000c101504 */
[----:B------:R-:W-:Y:S01]  /*107f0*/  ST.E.U16 [R8.64+0xd2], R25 ;  /* 0x0000d21908007985 */ /* 0x000fe2000c101504 */
[----:B------:R-:W-:-:S03]  /*10800*/  IMAD.MOV.U32 R76, RZ, RZ, R205 ;  /* 0x000000ffff4c7224 */ /* 0x000fc600078e00cd */
[----:B------:R-:W-:Y:S04]  /*10810*/  ST.E.U16 [R6.64+0xd0], R24 ;  /* 0x0000d01806007985 */ /* 0x000fe8000c101504 */
[----:B------:R-:W-:Y:S01]  /*10820*/  ST.E.U16 [R6.64+0xd2], R23 ;  /* 0x0000d21706007985 */ /* 0x000fe2000c101504 */
[----:B------:R-:W-:-:S03]  /*10830*/  LOP3.LUT R69, R15, R238, R168, 0x96, !PT ;  /* 0x000000ee0f457212 */ /* 0x000fc600078e96a8 */
[----:B------:R-:W-:Y:S01]  /*10840*/  ST.E.U16 [R4.64+0xe0], R93 ;  /* 0x0000e05d04007985 */ /* 0x000fe2000c101504 */
[----:B------:R-:W-:-:S03]  /*10850*/  LOP3.LUT R68, R123, R248, R14, 0x96, !PT ;  /* 0x000000f87b447212 */ /* 0x000fc600078e960e */
[----:B------:R-:W-:Y:S01]  /*10860*/  ST.E.U16 [R4.64+0xe2], R92 ;  /* 0x0000e25c04007985 */ /* 0x000fe2000c101504 */
[----:B------:R-:W-:-:S03]  /*10870*/  IMAD.SHL.U32 R205, R0, 0x2, RZ ;  /* 0x0000000200cd7824 */ /* 0x000fc600078e00ff */
[----:B------:R-:W-:Y:S01]  /*10880*/  ST.E.U16 [R10.64+0xe0], R91 ;  /* 0x0000e05b0a007985 */ /* 0x000fe2000c101504 */
[----:B------:R-:W-:-:S03]  /*10890*/  IMAD.WIDE.U32 R14, R35, -0x326172a9, RZ ;  /* 0xcd9e8d57230e7825 */ /* 0x000fc600078e00ff */
[----:B------:R-:W-:Y:S04]  /*108a0*/  ST.E.U16 [R10.64+0xe2], R90 ;  /* 0x0000e25a0a007985 */ /* 0x000fe8000c101504 */
[----:B------:R-:W-:Y:S04]  /*108b0*/  ST.E.U16 [R8.64+0xe0], R22 ;  /* 0x0000e01608007985 */ /* 0x000fe8000c101504 */
[----:B------:R-:W-:Y:S01]  /*108c0*/  ST.E.U16 [R8.64+0xe2], R21 ;  /* 0x0000e21508007985 */ /* 0x000fe2000c101504 */
[----:B------:R-:W-:-:S03]  /*108d0*/  IMAD.MOV.U32 R77, RZ, RZ, R206 ;  /* 0x000000ffff4d7224 */ /* 0x000fc600078e00ce */
[----:B------:R1:W-:Y:S01]  /*108e0*/  ST.E.U16 [R6.64+0xe2], R2 ;  /* 0x0000e20206007985 */ /* 0x0003e2000c101504 */
[----:B------:R-:W-:Y:S01]  /*108f0*/  IMAD R206, R3, 0x2, R205 ;  /* 0x0000000203ce7824 */ /* 0x000fe200078e02cd */
[C---:B------:R-:W-:Y:S02]  /*10900*/  LOP3.LUT R3, R12.reuse, 0xff, RZ, 0xc0, !PT ;  /* 0x000000ff0c037812 */ /* 0x040fe400078ec0ff */
[----:B------:R-:W-:Y:S01]  /*10910*/  LOP3.LUT R0, R13, R249, R14, 0x96, !PT ;  /* 0x000000f90d007212 */ /* 0x000fe200078e960e */
[----:B------:R2:W-:Y:S01]  /*10920*/  ST.E.U16 [R6.64+0xe0], R16 ;  /* 0x0000e01006007985 */ /* 0x0005e2000c101504 */
[----:B------:R-:W-:Y:S01]  /*10930*/  IMAD.MOV.U32 R136, RZ, RZ, R144 ;  /* 0x000000ffff887224 */ /* 0x000fe200078e0090 */
[----:B------:R-:W-:Y:S02]  /*10940*/  PRMT R144, R217, 0x7054, R217 ;  /* 0x00007054d9907816 */ /* 0x000fe400000000d9 */
[----:B------:R-:W-:Y:S04]  /*10950*/  ST.E.U16 [R4.64+0xf0], R89 ;  /* 0x0000f05904007985 */ /* 0x000fe8000c101504 */
[----:B------:R-:W-:Y:S01]  /*10960*/  ST.E.U16 [R4.64+0xf2], R88 ;  /* 0x0000f25804007985 */ /* 0x000fe2000c101504 */
[----:B-1----:R-:W-:-:S04]  /*10970*/  LOP3.LUT R2, R12, 0xffff, RZ, 0xc0, !PT ;  /* 0x0000ffff0c027812 */ /* 0x002fc800078ec0ff */
[----:B------:R-:W-:Y:S01]  /*10980*/  SHF.R.U32.HI R2, RZ, 0x8, R2 ;  /* 0x00000008ff027819 */ /* 0x000fe20000011602 */
[----:B------:R-:W-:Y:S03]  /*10990*/  ST.E.U16 [R10.64+0xf0], R87 ;  /* 0x0000f0570a007985 */ /* 0x000fe6000c101504 */
[----:B------:R-:W-:Y:S02]  /*109a0*/  PRMT R13, R3, 0x5410, R2 ;  /* 0x00005410030d7816 */ /* 0x000fe40000000002 */
[----:B------:R-:W-:Y:S01]  /*109b0*/  SHF.R.U32.HI R3, RZ, 0x10, R0 ;  /* 0x00000010ff037819 */ /* 0x000fe20000011600 */
[----:B------:R-:W-:Y:S01]  /*109c0*/  ST.E.U16 [R10.64+0xf2], R86 ;  /* 0x0000f2560a007985 */ /* 0x000fe2000c101504 */
[----:B------:R-:W-:Y:S02]  /*109d0*/  LOP3.LUT R22, R15, R246, R72, 0x96, !PT ;  /* 0x000000f60f167212 */ /* 0x000fe400078e9648 */
[----:B------:R-:W-:Y:S01]  /*109e0*/  LOP3.LUT R2, R0, 0xffff, RZ, 0xc0, !PT ;  /* 0x0000ffff00027812 */ /* 0x000fe200078ec0ff */
[----:B------:R-:W-:Y:S01]  /*109f0*/  ST.E.U16 [R8.64+0xf0], R20 ;  /* 0x0000f01408007985 */ /* 0x000fe2000c101504 */
[----:B--2---:R-:W-:-:S02]  /*10a00*/  SHF.R.U32.HI R16, RZ, 0x18, R0 ;  /* 0x00000018ff107819 */ /* 0x004fc40000011600 */
[----:B------:R-:W-:Y:S01]  /*10a10*/  LOP3.LUT R14, R3, 0xff, RZ, 0xc0, !PT ;  /* 0x000000ff030e7812 */ /* 0x000fe200078ec0ff */
[----:B------:R-:W-:Y:S01]  /*10a20*/  ST.E.U16 [R8.64+0xf2], R19 ;  /* 0x0000f21308007985 */ /* 0x000fe2000c101504 */
[----:B------:R-:W-:-:S03]  /*10a30*/  SHF.R.U32.HI R15, RZ, 0x10, R12 ;  /* 0x00000010ff0f7819 */ /* 0x000fc6000001160c */
[----:B------:R1:W-:Y:S01]  /*10a40*/  ST.E.U16 [R6.64+0xf2], R17 ;  /* 0x0000f21106007985 */ /* 0x0003e2000c101504 */
[----:B------:R-:W-:-:S03]  /*10a50*/  SHF.R.U32.HI R2, RZ, 0x8, R2 ;  /* 0x00000008ff027819 */ /* 0x000fc60000011602 */
[----:B------:R2:W-:Y:S04]  /*10a60*/  ST.E.U16 [R6.64+0xf0], R18 ;  /* 0x0000f01206007985 */ /* 0x0005e8000c101504 */
[----:B------:R-:W3:Y:S04]  /*10a70*/  LDSM.16.MT88.4 R24, [R205+0x4000] ;  /* 0x00400000cd18783b */ /* 0x000ee80000004200 */
[----:B------:R-:W4:Y:S01]  /*10a80*/  LDSM.16.MT88.4 R28, [R206+0x4000] ;  /* 0x00400000ce1c783b */ /* 0x000f220000004200 */
[----:B------:R-:W-:Y:S01]  /*10a90*/  LOP3.LUT R15, R15, 0xff, RZ, 0xc0, !PT ;  /* 0x000000ff0f0f7812 */ /* 0x000fe200078ec0ff */
[----:B------:R-:W-:Y:S01]  /*10aa0*/  IMAD.WIDE.U32 R80, R63, -0x2daee0ad, RZ ;  /* 0xd2511f533f507825 */ /* 0x000fe200078e00ff */
[----:B------:R-:W-:Y:S01]  /*10ab0*/  LOP3.LUT R82, R57, R247, R82, 0x96, !PT ;  /* 0x000000f739527212 */ /* 0x000fe200078e9652 */
[----:B------:R-:W-:Y:S01]  /*10ac0*/  LDSM.16.MT88.4 R32, [R206+0x4400] ;  /* 0x00440000ce20783b */ /* 0x000fe20000004200 */
[----:B-1----:R-:W-:-:S02]  /*10ad0*/  SHF.R.U32.HI R17, RZ, 0x18, R12 ;  /* 0x00000018ff117819 */ /* 0x002fc4000001160c */
[----:B------:R-:W-:Y:S01]  /*10ae0*/  LOP3.LUT R12, R0, 0xff, RZ, 0xc0, !PT ;  /* 0x000000ff000c7812 */ /* 0x000fe200078ec0ff */
[--C-:B------:R-:W-:Y:S01]  /*10af0*/  HSET2.LE.AND R0, R13, R144.reuse, PT ;  /* 0x000000900d007233 */ /* 0x100fe20003803000 */
[----:B------:R-:W-:Y:S02]  /*10b00*/  PRMT R13, R14, 0x5410, R16 ;  /* 0x000054100e0d7816 */ /* 0x000fe40000000010 */
[----:B------:R-:W-:Y:S01]  /*10b10*/  PRMT R12, R12, 0x5410, R2 ;  /* 0x000054100c0c7816 */ /* 0x000fe20000000002 */
[----:B------:R-:W-:Y:S01]  /*10b20*/  IMAD.WIDE.U32 R2, R55, -0x326172a9, RZ ;  /* 0xcd9e8d5737027825 */ /* 0x000fe200078e00ff */
[----:B------:R-:W-:Y:S01]  /*10b30*/  LOP3.LUT R14, R153, R0, RZ, 0xc0, !PT ;  /* 0x00000000990e7212 */ /* 0x000fe200078ec0ff */
[----:B------:R-:W-:-:S03]  /*10b40*/  HSET2.LE.AND R0, R13, R144, PT ;  /* 0x000000900d007233 */ /* 0x000fc60003803000 */
[----:B------:R-:W-:Y:S02]  /*10b50*/  LOP3.LUT R16, R2, 0xffff, RZ, 0xc0, !PT ;  /* 0x0000ffff02107812 */ /* 0x000fe400078ec0ff */
[----:B------:R-:W-:Y:S02]  /*10b60*/  LOP3.LUT R13, R154, R0, RZ, 0xc0, !PT ;  /* 0x000000009a0d7212 */ /* 0x000fe400078ec0ff */
[----:B------:R-:W-:Y:S02]  /*10b70*/  LOP3.LUT R0, R3, R249, R40, 0x96, !PT ;  /* 0x000000f903007212 */ /* 0x000fe400078e9628 */
[----:B------:R-:W-:Y:S02]  /*10b80*/  PRMT R15, R15, 0x5410, R17 ;  /* 0x000054100f0f7816 */ /* 0x000fe40000000011 */
[----:B------:R-:W-:Y:S02]  /*10b90*/  LOP3.LUT R17, R2, 0xff, RZ, 0xc0, !PT ;  /* 0x000000ff02117812 */ /* 0x000fe400078ec0ff */
[----:B------:R-:W-:-:S02]  /*10ba0*/  SHF.R.U32.HI R16, RZ, 0x8, R16 ;  /* 0x00000008ff107819 */ /* 0x000fc40000011610 */
[--C-:B------:R-:W-:Y:S02]  /*10bb0*/  SHF.R.U32.HI R20, RZ, 0x10, R2.reuse ;  /* 0x00000010ff147819 */ /* 0x100fe40000011602 */
[----:B------:R-:W-:Y:S02]  /*10bc0*/  SHF.R.U32.HI R21, RZ, 0x18, R2 ;  /* 0x00000018ff157819 */ /* 0x000fe40000011602 */
[----:B------:R-:W-:Y:S02]  /*10bd0*/  LOP3.LUT R2, R0, 0xffff, RZ, 0xc0, !PT ;  /* 0x0000ffff00027812 */ /* 0x000fe400078ec0ff */
[----:B------:R-:W-:Y:S02]  /*10be0*/  SHF.R.U32.HI R3, RZ, 0x10, R0 ;  /* 0x00000010ff037819 */ /* 0x000fe40000011600 */
[----:B------:R-:W-:Y:S02]  /*10bf0*/  PRMT R16, R17, 0x5410, R16 ;  /* 0x0000541011107816 */ /* 0x000fe40000000010 */
[----:B------:R-:W-:-:S02]  /*10c00*/  SHF.R.U32.HI R17, RZ, 0x8, R2 ;  /* 0x00000008ff117819 */ /* 0x000fc40000011602 */
[----:B------:R-:W-:Y:S02]  /*10c10*/  LOP3.LUT R20, R20, 0xff, RZ, 0xc0, !PT ;  /* 0x000000ff14147812 */ /* 0x000fe400078ec0ff */
[----:B--2---:R-:W-:Y:S02]  /*10c20*/  SHF.R.U32.HI R18, RZ, 0x18, R0 ;  /* 0x00000018ff127819 */ /* 0x004fe40000011600 */
[----:B------:R-:W-:Y:S02]  /*10c30*/  LOP3.LUT R2, R3, 0xff, RZ, 0xc0, !PT ;  /* 0x000000ff03027812 */ /* 0x000fe400078ec0ff */
[----:B------:R-:W-:Y:S01]  /*10c40*/  LOP3.LUT R19, R0, 0xff, RZ, 0xc0, !PT ;  /* 0x000000ff00137812 */ /* 0x000fe200078ec0ff */
[--C-:B------:R-:W-:Y:S01]  /*10c50*/  HSET2.LE.AND R0, R16, R144.reuse, PT ;  /* 0x0000009010007233 */ /* 0x100fe20003803000 */
[----:B------:R-:W-:Y:S02]  /*10c60*/  PRMT R3, R20, 0x5410, R21 ;  /* 0x0000541014037816 */ /* 0x000fe40000000015 */
[----:B------:R-:W-:Y:S01]  /*10c70*/  PRMT R2, R2, 0x5410, R18 ;  /* 0x0000541002027816 */ /* 0x000fe20000000012 */
[----:B------:R-:W-:-:S02]  /*10c80*/  HSET2.LE.AND R15, R15, R144, PT ;  /* 0x000000900f0f7233 */ /* 0x000fc40003803000 */
[--C-:B------:R-:W-:Y:S01]  /*10c90*/  HSET2.LE.AND R12, R12, R144.reuse, PT ;  /* 0x000000900c0c7233 */ /* 0x100fe20003803000 */
[----:B------:R-:W-:Y:S01]  /*10ca0*/  PRMT R16, R19, 0x5410, R17 ;  /* 0x0000541013107816 */ /* 0x000fe20000000011 */
[--C-:B------:R-:W-:Y:S01]  /*10cb0*/  HSET2.LE.AND R17, R2, R144.reuse, PT ;  /* 0x0000009002117233 */ /* 0x100fe20003803000 */
[----:B------:R-:W-:Y:S01]  /*10cc0*/  LOP3.LUT R18, R210, R0, RZ, 0xc0, !PT ;  /* 0x00000000d2127212 */ /* 0x000fe200078ec0ff */
[----:B------:R-:W-:Y:S01]  /*10cd0*/  HSET2.LE.AND R0, R3, R144, PT ;  /* 0x0000009003007233 */ /* 0x000fe20003803000 */
[----:B------:R-:W-:Y:S01]  /*10ce0*/  IMAD.WIDE.U32 R2, R22, -0x2daee0ad, RZ ;  /* 0xd2511f5316027825 */ /* 0x000fe200078e00ff */
[----:B------:R-:W-:Y:S02]  /*10cf0*/  LOP3.LUT R15, R152, R15, RZ, 0xc0, !PT ;  /* 0x0000000f980f7212 */ /* 0x000fe400078ec0ff */
[----:B------:R-:W-:Y:S02]  /*10d00*/  LOP3.LUT R12, R155, R12, RZ, 0xc0, !PT ;  /* 0x0000000c9b0c7212 */ /* 0x000fe400078ec0ff */
[----:B------:R-:W-:-:S02]  /*10d10*/  LOP3.LUT R19, R196, R0, RZ, 0xc0, !PT ;  /* 0x00000000c4137212 */ /* 0x000fc400078ec0ff */
[----:B------:R-:W-:-:S03]  /*10d20*/  LOP3.LUT R0, R2, 0xffff, RZ, 0xc0, !PT ;  /* 0x0000ffff02007812 */ /* 0x000fc600078ec0ff */
[----:B---3--:R-:W-:Y:S01]  /*10d30*/  HMMA.16816.F32 R48, R12, R24, RZ ;  /* 0x000000180c30723c */ /* 0x008fe200000018ff */
[----:B------:R-:W-:-:S07]  /*10d40*/  LOP3.LUT R20, R2, 0xff, RZ, 0xc0, !PT ;  /* 0x000000ff02147812 */ /* 0x000fce00078ec0ff */
[C---:B----4-:R-:W-:Y:S08]  /*10d50*/  HMMA.16816.F32 R60, R12.reuse, R28, RZ ;  /* 0x0000001c0c3c723c */ /* 0x050ff000000018ff */
[C---:B------:R-:W-:Y:S08]  /*10d60*/  HMMA.16816.F32 R44, R12.reuse, R26, RZ ;  /* 0x0000001a0c2c723c */ /* 0x040ff000000018ff */
[----:B------:R-:W-:Y:S07]  /*10d70*/  HMMA.16816.F32 R52, R12, R30, RZ ;  /* 0x0000001e0c34723c */ /* 0x000fee00000018ff */
[----:B------:R-:W-:-:S02]  /*10d80*/  SHF.R.U32.HI R12, RZ, 0x8, R0 ;  /* 0x00000008ff0c7819 */ /* 0x000fc40000011600 */
[----:B------:R-:W-:Y:S02]  /*10d90*/  LOP3.LUT R0, R3, R243, R58, 0x96, !PT ;  /* 0x000000f303007212 */ /* 0x000fe400078e963a */
[--C-:B------:R-:W-:Y:S02]  /*10da0*/  SHF.R.U32.HI R3, RZ, 0x10, R2.reuse ;  /* 0x00000010ff037819 */ /* 0x100fe40000011602 */
[----:B------:R-:W-:Y:S02]  /*10db0*/  SHF.R.U32.HI R15, RZ, 0x18, R2 ;  /* 0x00000018ff0f7819 */ /* 0x000fe40000011602 */
[----:B------:R-:W-:Y:S02]  /*10dc0*/  LOP3.LUT R2, R0, 0xffff, RZ, 0xc0, !PT ;  /* 0x0000ffff00027812 */ /* 0x000fe400078ec0ff */
[----:B------:R-:W-:Y:S02]  /*10dd0*/  PRMT R14, R20, 0x5410, R12 ;  /* 0x00005410140e7816 */ /* 0x000fe4000000000c */
[----:B------:R-:W-:-:S02]  /*10de0*/  LOP3.LUT R3, R3, 0xff, RZ, 0xc0, !PT ;  /* 0x000000ff03037812 */ /* 0x000fc400078ec0ff */
[----:B------:R-:W-:Y:S02]  /*10df0*/  SHF.R.U32.HI R12, RZ, 0x10, R0 ;  /* 0x00000010ff0c7819 */ /* 0x000fe40000011600 */
[----:B------:R-:W-:Y:S02]  /*10e00*/  LOP3.LUT R20, R0, 0xff, RZ, 0xc0, !PT ;  /* 0x000000ff00147812 */ /* 0x000fe400078ec0ff */
[----:B------:R-:W-:Y:S02]  /*10e10*/  SHF.R.U32.HI R13, RZ, 0x8, R2 ;  /* 0x00000008ff0d7819 */ /* 0x000fe40000011602 */
[----:B------:R-:W-:Y:S02]  /*10e20*/  PRMT R2, R3, 0x5410, R15 ;  /* 0x0000541003027816 */ /* 0x000fe4000000000f */
[----:B------:R-:W-:Y:S02]  /*10e30*/  SHF.R.U32.HI R21, RZ, 0x18, R0 ;  /* 0x00000018ff157819 */ /* 0x000fe40000011600 */
[----:B------:R-:W-:-:S02]  /*10e40*/  LOP3.LUT R12, R12, 0xff, RZ, 0xc0, !PT ;  /* 0x000000ff0c0c7812 */ /* 0x000fc400078ec0ff */
[----:B------:R-:W-:Y:S01]  /*10e50*/  PRMT R3, R20, 0x5410, R13 ;  /* 0x0000541014037816 */ /* 0x000fe2000000000d */
[--C-:B------:R-:W-:Y:S01]  /*10e60*/  HSET2.LE.AND R0, R14, R144.reuse, PT ;  /* 0x000000900e007233 */ /* 0x100fe20003803000 */
[----:B------:R-:W-:Y:S01]  /*10e70*/  PRMT R12, R12, 0x5410, R21 ;  /* 0x000054100c0c7816 */ /* 0x000fe20000000015 */
[--C-:B------:R-:W-:Y:S01]  /*10e80*/  HSET2.LE.AND R2, R2, R144.reuse, PT ;  /* 0x0000009002027233 */ /* 0x100fe20003803000 */
[----:B------:R-:W-:Y:S01]  /*10e90*/  LOP3.LUT R57, R41, R246, R64, 0x96, !PT ;  /* 0x000000f629397212 */ /* 0x000fe200078e9640 */
[--C-:B------:R-:W-:Y:S01]  /*10ea0*/  HSET2.LE.AND R3, R3, R144.reuse, PT ;  /* 0x0000009003037233 */ /* 0x100fe20003803000 */
[----:B------:R-:W1:Y:S01]  /*10eb0*/  LDSM.16.MT88.4 R40, [R205+0x4400] ;  /* 0x00440000cd28783b */ /* 0x000e620000004200 */
[--C-:B------:R-:W-:Y:S01]  /*10ec0*/  HSET2.LE.AND R16, R16, R144.reuse, PT ;  /* 0x0000009010107233 */ /* 0x100fe20003803000 */
[----:B------:R-:W-:Y:S01]  /*10ed0*/  LOP3.LUT R14, R156, R0, RZ, 0xc0, !PT ;  /* 0x000000009c0e7212 */ /* 0x000fe200078ec0ff */
[----:B------:R-:W-:Y:S01]  /*10ee0*/  HSET2.LE.AND R0, R12, R144, PT ;  /* 0x000000900c007233 */ /* 0x000fe20003803000 */
[----:B------:R-:W-:-:S02]  /*10ef0*/  LOP3.LUT R15, R157, R2, RZ, 0xc0, !PT ;  /* 0x000000029d0f7212 */ /* 0x000fc400078ec0ff */
[----:B------:R-:W-:Y:S01]  /*10f00*/  LOP3.LUT R12, R158, R3, RZ, 0xc0, !PT ;  /* 0x000000039e0c7212 */ /* 0x000fe200078ec0ff */
[----:B------:R-:W-:Y:S01]  /*10f10*/  IMAD.WIDE.U32 R2, R57, -0x2daee0ad, RZ ;  /* 0xd2511f5339027825 */ /* 0x000fe200078e00ff */
[----:B------:R-:W-:Y:S02]  /*10f20*/  LOP3.LUT R16, R209, R16, RZ, 0xc0, !PT ;  /* 0x00000010d1107212 */ /* 0x000fe400078ec0ff */
[----:B------:R-:W-:Y:S01]  /*10f30*/  LOP3.LUT R17, R208, R17, RZ, 0xc0, !PT ;  /* 0x00000011d0117212 */ /* 0x000fe200078ec0ff */
[----:B------:R-:W-:Y:S01]  /*10f40*/  IMAD.WIDE.U32 R90, R66, -0x2daee0ad, RZ ;  /* 0xd2511f53425a7825 */ /* 0x000fe200078e00ff */
[----:B------:R-:W-:Y:S02]  /*10f50*/  LOP3.LUT R13, R160, R0, RZ, 0xc0, !PT ;  /* 0x00000000a00d7212 */ /* 0x000fe400078ec0ff */
[----:B------:R-:W-:Y:S01]  /*10f60*/  LOP3.LUT R0, R2, 0xffff, RZ, 0xc0, !PT ;  /* 0x0000ffff02007812 */ /* 0x000fe200078ec0ff */
[----:B------:R-:W-:Y:S01]  /*10f70*/  IMAD.MOV.U32 R137, RZ, RZ, R76 ;  /* 0x000000ffff897224 */ /* 0x000fe200078e004c */
[----:B------:R-:W-:Y:S01]  /*10f80*/  LOP3.LUT R123, R81, R247, R84, 0x96, !PT ;  /* 0x000000f7517b7212 */ /* 0x000fe200078e9654 */
[----:B------:R-:W-:Y:S01]  /*10f90*/  IMAD.MOV.U32 R132, RZ, RZ, R77 ;  /* 0x000000ffff847224 */ /* 0x000fe200078e004d */
[----:B------:R-:W-:Y:S01]  /*10fa0*/  LOP3.LUT R81, R91, R244, R56, 0x96, !PT ;  /* 0x000000f45b517212 */ /* 0x000fe200078e9638 */
[----:B------:R-:W-:Y:S01]  /*10fb0*/  HMMA.16816.F32 R64, R16, R24, RZ ;  /* 0x000000181040723c */ /* 0x000fe200000018ff */
[----:B------:R-:W-:-:S07]  /*10fc0*/  IMAD.WIDE.U32 R20, R69, -0x2daee0ad, RZ ;  /* 0xd2511f5345147825 */ /* 0x000fce00078e00ff */
[----:B------:R-:W-:Y:S01]  /*10fd0*/  HMMA.16816.F32 R76, R16, R26, RZ ;  /* 0x0000001a104c723c */ /* 0x000fe200000018ff */
[----:B------:R-:W-:Y:S02]  /*10fe0*/  LOP3.LUT R23, R21, R247, R124, 0x96, !PT ;  /* 0x000000f715177212 */ /* 0x000fe400078e967c */
[----:B------:R-:W-:-:S05]  /*10ff0*/  SHF.R.U32.HI R21, RZ, 0x18, R2 ;  /* 0x00000018ff157819 */ /* 0x000fca0000011602 */
[C---:B------:R-:W-:Y:S08]  /*11000*/  HMMA.16816.F32 R24, R16.reuse, R28, RZ ;  /* 0x0000001c1018723c */ /* 0x040ff000000018ff */
[----:B------:R-:W-:Y:S01]  /*11010*/  HMMA.16816.F32 R56, R16, R30, RZ ;  /* 0x0000001e1038723c */ /* 0x000fe200000018ff */
[----:B------:R-:W-:Y:S01]  /*11020*/  IMAD.WIDE.U32 R88, R68, -0x2daee0ad, RZ ;  /* 0xd2511f5344587825 */ /* 0x000fe200078e00ff */
[----:B------:R-:W-:Y:S05]  /*11030*/  LDSM.16.MT88.4 R28, [R205+0x4800] ;  /* 0x00480000cd1c783b */ /* 0x000fea0000004200 */
[----:B------:R-:W-:-:S02]  /*11040*/  SHF.R.U32.HI R16, RZ, 0x8, R0 ;  /* 0x00000008ff107819 */ /* 0x000fc40000011600 */
[----:B------:R-:W-:Y:S02]  /*11050*/  LOP3.LUT R0, R3, R243, R70, 0x96, !PT ;  /* 0x000000f303007212 */ /* 0x000fe400078e9646 */
[----:B------:R-:W-:Y:S02]  /*11060*/  LOP3.LUT R17, R2, 0xff, RZ, 0xc0, !PT ;  /* 0x000000ff02117812 */ /* 0x000fe400078ec0ff */
[----:B------:R-:W-:Y:S02]  /*11070*/  SHF.R.U32.HI R3, RZ, 0x10, R2 ;  /* 0x00000010ff037819 */ /* 0x000fe40000011602 */
[----:B------:R-:W-:Y:S02]  /*11080*/  LOP3.LUT R2, R0, 0xffff, RZ, 0xc0, !PT ;  /* 0x0000ffff00027812 */ /* 0x000fe400078ec0ff */
[----:B------:R-:W-:Y:S02]  /*11090*/  PRMT R18, R17, 0x5410, R16 ;  /* 0x0000541011127816 */ /* 0x000fe40000000010 */
[----:B------:R-:W-:-:S02]  /*110a0*/  LOP3.LUT R3, R3, 0xff, RZ, 0xc0, !PT ;  /* 0x000000ff03037812 */ /* 0x000fc400078ec0ff */
[----:B------:R-:W-:Y:S02]  /*110b0*/  SHF.R.U32.HI R16, RZ, 0x10, R0 ;  /* 0x00000010ff107819 */ /* 0x000fe40000011600 */
[----:B------:R-:W-:Y:S02]  /*110c0*/  SHF.R.U32.HI R17, RZ, 0x8, R2 ;  /* 0x00000008ff117819 */ /* 0x000fe40000011602 */
[----:B------:R-:W-:Y:S02]  /*110d0*/  PRMT R2, R3, 0x5410, R21 ;  /* 0x0000541003027816 */ /* 0x000fe40000000015 */
[----:B------:R-:W-:Y:S02]  /*110e0*/  SHF.R.U32.HI R19, RZ, 0x18, R0 ;  /* 0x00000018ff137819 */ /* 0x000fe40000011600 */
[----:B------:R-:W-:Y:S02]  /*110f0*/  LOP3.LUT R16, R16, 0xff, RZ, 0xc0, !PT ;  /* 0x000000ff10107812 */ /* 0x000fe400078ec0ff */
[----:B------:R-:W-:-:S02]  /*11100*/  LOP3.LUT R22, R89, R244, R20, 0x96, !PT ;  /* 0x000000f459167212 */ /* 0x000fc400078e9614 */
        /* <DEDUP_REMOVED lines=9> */
[----:B------:R-:W-:-:S03]  /*111a0*/  HSET2.LE.AND R16, R17, R144, PT ;  /* 0x0000009011107233 */ /* 0x000fc60003803000 */
[----:B------:R-:W-:Y:S01]  /*111b0*/  IMAD.WIDE.U32 R2, R22, -0x326172a9, RZ ;  /* 0xcd9e8d5716027825 */ /* 0x000fe200078e00ff */
[----:B------:R-:W-:Y:S01]  /*111c0*/  LOP3.LUT R17, R204, R0, RZ, 0xc0, !PT ;  /* 0x00000000cc117212 */ /* 0x000fe200078ec0ff */
[----:B-1----:R-:W-:Y:S03]  /*111d0*/  HMMA.16816.F32 R68, R12, R40, R48 ;  /* 0x000000280c44723c */ /* 0x002fe60000001830 */
[----:B------:R-:W-:Y:S02]  /*111e0*/  LOP3.LUT R0, R3, R249, R20, 0x96, !PT ;  /* 0x000000f903007212 */ /* 0x000fe400078e9614 */
[----:B------:R-:W-:-:S03]  /*111f0*/  LOP3.LUT R3, R2, 0xffff, RZ, 0xc0, !PT ;  /* 0x0000ffff02037812 */ /* 0x000fc600078ec0ff */
[----:B------:R-:W-:Y:S01]  /*11200*/  HMMA.16816.F32 R72, R12, R32, R60 ;  /* 0x000000200c48723c */ /* 0x000fe2000000183c */
[--C-:B------:R-:W-:Y:S02]  /*11210*/  SHF.R.U32.HI R20, RZ, 0x10, R2.reuse ;  /* 0x00000010ff147819 */ /* 0x100fe40000011602 */
[----:B------:R-:W-:-:S05]  /*11220*/  SHF.R.U32.HI R22, RZ, 0x18, R2 ;  /* 0x00000018ff167819 */ /* 0x000fca0000011602 */
[C---:B------:R-:W-:Y:S01]  /*11230*/  HMMA.16816.F32 R60, R12.reuse, R42, R44 ;  /* 0x0000002a0c3c723c */ /* 0x040fe2000000182c */
[----:B------:R-:W-:Y:S01]  /*11240*/  LOP3.LUT R16, R207, R16, RZ, 0xc0, !PT ;  /* 0x00000010cf107212 */ /* 0x000fe200078ec0ff */
[----:B------:R-:W1:Y:S06]  /*11250*/  LDSM.16.MT88.4 R44, [R206+0x4800] ;  /* 0x00480000ce2c783b */ /* 0x000e6c0000004200 */
[----:B------:R-:W-:Y:S07]  /*11260*/  HMMA.16816.F32 R48, R12, R34, R52 ;  /* 0x000000220c30723c */ /* 0x000fee0000001834 */
[----:B------:R-:W-:-:S02]  /*11270*/  LOP3.LUT R15, R2, 0xff, RZ, 0xc0, !PT ;  /* 0x000000ff020f7812 */ /* 0x000fc400078ec0ff */
[C---:B------:R-:W-:Y:S02]  /*11280*/  LOP3.LUT R2, R0.reuse, 0xffff, RZ, 0xc0, !PT ;  /* 0x0000ffff00027812 */ /* 0x040fe400078ec0ff */
[----:B------:R-:W-:Y:S02]  /*11290*/  SHF.R.U32.HI R14, RZ, 0x8, R3 ;  /* 0x00000008ff0e7819 */ /* 0x000fe40000011603 */
[----:B------:R-:W-:Y:S02]  /*112a0*/  SHF.R.U32.HI R3, RZ, 0x10, R0 ;  /* 0x00000010ff037819 */ /* 0x000fe40000011600 */
[----:B------:R-:W-:Y:S02]  /*112b0*/  SHF.R.U32.HI R12, RZ, 0x8, R2 ;  /* 0x00000008ff0c7819 */ /* 0x000fe40000011602 */
[----:B------:R-:W-:Y:S02]  /*112c0*/  LOP3.LUT R13, R0, 0xff, RZ, 0xc0, !PT ;  /* 0x000000ff000d7812 */ /* 0x000fe400078ec0ff */
[----:B------:R-:W-:-:S02]  /*112d0*/  SHF.R.U32.HI R2, RZ, 0x18, R0 ;  /* 0x00000018ff027819 */ /* 0x000fc40000011600 */
[----:B------:R-:W-:Y:S02]  /*112e0*/  LOP3.LUT R0, R3, 0xff, RZ, 0xc0, !PT ;  /* 0x000000ff03007812 */ /* 0x000fe400078ec0ff */
[----:B------:R-:W-:Y:S02]  /*112f0*/  PRMT R3, R13, 0x5410, R12 ;  /* 0x000054100d037816 */ /* 0x000fe4000000000c */
[----:B------:R-:W-:Y:S02]  /*11300*/  PRMT R14, R15, 0x5410, R14 ;  /* 0x000054100f0e7816 */ /* 0x000fe4000000000e */
[----:B------:R-:W-:Y:S02]  /*11310*/  PRMT R2, R0, 0x5410, R2 ;  /* 0x0000541000027816 */ /* 0x000fe40000000002 */
[----:B------:R-:W-:Y:S01]  /*11320*/  LOP3.LUT R15, R20, 0xff, RZ, 0xc0, !PT ;  /* 0x000000ff140f7812 */ /* 0x000fe200078ec0ff */
[--C-:B------:R-:W-:Y:S02]  /*11330*/  HSET2.LE.AND R0, R3, R144.reuse, PT ;  /* 0x0000009003007233 */ /* 0x100fe40003803000 */
[--C-:B------:R-:W-:Y:S01]  /*11340*/  HSET2.LE.AND R2, R2, R144.reuse, PT ;  /* 0x0000009002027233 */ /* 0x100fe20003803000 */
[----:B------:R-:W-:Y:S01]  /*11350*/  PRMT R15, R15, 0x5410, R22 ;  /* 0x000054100f0f7816 */ /* 0x000fe20000000016 */
[--C-:B------:R-:W-:Y:S01]  /*11360*/  HSET2.LE.AND R3, R14, R144.reuse, PT ;  /* 0x000000900e037233 */ /* 0x100fe20003803000 */
[----:B------:R-:W-:Y:S01]  /*11370*/  LOP3.LUT R12, R165, R0, RZ, 0xc0, !PT ;  /* 0x00000000a50c7212 */ /* 0x000fe200078ec0ff */
[----:B------:R-:W-:Y:S01]  /*11380*/  HMMA.16816.F32 R84, R16, R32, R24 ;  /* 0x000000201054723c */ /* 0x000fe20000001818 */
[----:B------:R-:W-:Y:S01]  /*11390*/  LOP3.LUT R13, R164, R2, RZ, 0xc0, !PT ;  /* 0x00000002a40d7212 */ /* 0x000fe200078ec0ff */
[----:B------:R-:W-:Y:S01]  /*113a0*/  HSET2.LE.AND R0, R15, R144, PT ;  /* 0x000000900f007233 */ /* 0x000fe20003803000 */
[----:B------:R-:W-:Y:S01]  /*113b0*/  LOP3.LUT R14, R161, R3, RZ, 0xc0, !PT ;  /* 0x00000003a10e7212 */ /* 0x000fe200078ec0ff */
[----:B------:R-:W-:-:S04]  /*113c0*/  IMAD.WIDE.U32 R2, R81, -0x326172a9, RZ ;  /* 0xcd9e8d5751027825 */ /* 0x000fc800078e00ff */
[----:B------:R-:W-:Y:S01]  /*113d0*/  IMAD.WIDE.U32 R24, R82, -0x326172a9, RZ ;  /* 0xcd9e8d5752187825 */ /* 0x000fe200078e00ff */
[----:B------:R-:W-:Y:S01]  /*113e0*/  LOP3.LUT R15, R163, R0, RZ, 0xc0, !PT ;  /* 0x00000000a30f7212 */ /* 0x000fe200078ec0ff */
[----:B------:R-:W-:Y:S03]  /*113f0*/  HMMA.16816.F32 R64, R16, R40, R64 ;  /* 0x000000281040723c */ /* 0x000fe60000001840 */
[----:B------:R-:W-:-:S05]  /*11400*/  LOP3.LUT R0, R3, R249, R24, 0x96, !PT ;  /* 0x000000f903007212 */ /* 0x000fca00078e9618 */
[----:B------:R-:W-:Y:S01]  /*11410*/  HMMA.16816.F32 R40, R16, R42, R76 ;  /* 0x0000002a1028723c */ /* 0x000fe2000000184c */
[----:B------:R-:W-:-:S07]  /*11420*/  LOP3.LUT R26, R21, R246, R122, 0x96, !PT ;  /* 0x000000f6151a7212 */ /* 0x000fce00078e967a */
[----:B------:R-:W-:Y:S01]  /*11430*/  HMMA.16816.F32 R56, R16, R34, R56 ;  /* 0x000000221038723c */ /* 0x000fe20000001838 */
[C---:B------:R-:W-:Y:S01]  /*11440*/  LOP3.LUT R21, R2.reuse, 0xff, RZ, 0xc0, !PT ;  /* 0x000000ff02157812 */ /* 0x040fe200078ec0ff */
[----:B------:R-:W-:Y:S01]  /*11450*/  IMAD.WIDE.U32 R98, R83, -0x2daee0ad, RZ ;  /* 0xd2511f5353627825 */ /* 0x000fe200078e00ff */
[----:B------:R-:W-:Y:S01]  /*11460*/  SHF.R.U32.HI R22, RZ, 0x10, R2 ;  /* 0x00000010ff167819 */ /* 0x000fe20000011602 */
[----:B------:R-:W-:Y:S03]  /*11470*/  LDSM.16.MT88.4 R32, [R206+0x4c00] ;  /* 0x004c0000ce20783b */ /* 0x000fe60000004200 */
[----:B------:R-:W-:Y:S02]  /*11480*/  LOP3.LUT R17, R2, 0xffff, RZ, 0xc0, !PT ;  /* 0x0000ffff02117812 */ /* 0x000fe400078ec0ff */
[----:B------:R-:W-:Y:S02]  /*11490*/  LOP3.LUT R3, R0, 0xffff, RZ, 0xc0, !PT ;  /* 0x0000ffff00037812 */ /* 0x000fe400078ec0ff */
[----:B------:R-:W-:-:S02]  /*114a0*/  SHF.R.U32.HI R16, RZ, 0x10, R0 ;  /* 0x00000010ff107819 */ /* 0x000fc40000011600 */
[----:B------:R-:W-:Y:S02]  /*114b0*/  LOP3.LUT R19, R0, 0xff, RZ, 0xc0, !PT ;  /* 0x000000ff00137812 */ /* 0x000fe400078ec0ff */
[----:B------:R-:W-:Y:S02]  /*114c0*/  SHF.R.U32.HI R18, RZ, 0x18, R0 ;  /* 0x00000018ff127819 */ /* 0x000fe40000011600 */
[----:B------:R-:W-:Y:S02]  /*114d0*/  SHF.R.U32.HI R0, RZ, 0x8, R3 ;  /* 0x00000008ff007819 */ /* 0x000fe40000011603 */
[----:B------:R-:W-:Y:S02]  /*114e0*/  SHF.R.U32.HI R17, RZ, 0x8, R17 ;  /* 0x00000008ff117819 */ /* 0x000fe40000011611 */
[----:B------:R-:W-:Y:S02]  /*114f0*/  LOP3.LUT R3, R16, 0xff, RZ, 0xc0, !PT ;  /* 0x000000ff10037812 */ /* 0x000fe400078ec0ff */
[----:B------:R-:W-:-:S02]  /*11500*/  SHF.R.U32.HI R20, RZ, 0x18, R2 ;  /* 0x00000018ff147819 */ /* 0x000fc40000011602 */
[----:B------:R-:W-:Y:S02]  /*11510*/  PRMT R0, R19, 0x5410, R0 ;  /* 0x0000541013007816 */ /* 0x000fe40000000000 */
        /* <DEDUP_REMOVED lines=11> */
[----:B------:R-:W-:Y:S01]  /*115d0*/  IMAD.WIDE.U32 R2, R26, -0x2daee0ad, RZ ;  /* 0xd2511f531a027825 */ /* 0x000fe200078e00ff */
[----:B------:R-:W-:Y:S02]  /*115e0*/  LOP3.LUT R92, R99, R244, R80, 0x96, !PT ;  /* 0x000000f4635c7212 */ /* 0x000fe400078e9650 */
[----:B------:R-:W-:Y:S01]  /*115f0*/  LOP3.LUT R23, R195, R0, RZ, 0xc0, !PT ;  /* 0x00000000c3177212 */ /* 0x000fe200078ec0ff */
[----:B-1----:R-:W-:Y:S01]  /*11600*/  HMMA.16816.F32 R80, R12, R44, R72 ;  /* 0x0000002c0c50723c */ /* 0x002fe20000001848 */
[----:B------:R-:W-:Y:S01]  /*11610*/  LOP3.LUT R0, R3, R243, R88, 0x96, !PT ;  /* 0x000000f303007212 */ /* 0x000fe200078e9658 */
[----:B------:R-:W-:-:S04]  /*11620*/  IMAD.WIDE.U32 R16, R120, -0x2daee0ad, RZ ;  /* 0xd2511f5378107825 */ /* 0x000fc800078e00ff */
[----:B------:R-:W-:Y:S02]  /*11630*/  IMAD.WIDE.U32 R96, R121, -0x2daee0ad, RZ ;  /* 0xd2511f5379607825 */ /* 0x000fe400078e00ff */
[----:B------:R-:W-:Y:S01]  /*11640*/  HMMA.16816.F32 R68, R12, R28, R68 ;  /* 0x0000001c0c44723c */ /* 0x000fe20000001844 */
[----:B------:R-:W-:-:S07]  /*11650*/  LOP3.LUT R18, R2, 0xff, RZ, 0xc0, !PT ;  /* 0x000000ff02127812 */ /* 0x000fce00078ec0ff */
[C---:B------:R-:W-:Y:S08]  /*11660*/  HMMA.16816.F32 R52, R12.reuse, R30, R60 ;  /* 0x0000001e0c34723c */ /* 0x040ff0000000183c */
[----:B------:R-:W-:Y:S07]  /*11670*/  HMMA.16816.F32 R72, R12, R46, R48 ;  /* 0x0000002e0c48723c */ /* 0x000fee0000001830 */
[----:B------:R-:W-:-:S02]  /*11680*/  LOP3.LUT R14, R2, 0xffff, RZ, 0xc0, !PT ;  /* 0x0000ffff020e7812 */ /* 0x000fc400078ec0ff */
[C---:B------:R-:W-:Y:S02]  /*11690*/  LOP3.LUT R3, R0.reuse, 0xffff, RZ, 0xc0, !PT ;  /* 0x0000ffff00037812 */ /* 0x040fe400078ec0ff */
[----:B------:R-:W-:Y:S02]  /*116a0*/  LOP3.LUT R48, R97, R244, R16, 0x96, !PT ;  /* 0x000000f461307212 */ /* 0x000fe400078e9610 */
[----:B------:R-:W-:Y:S02]  /*116b0*/  SHF.R.U32.HI R15, RZ, 0x10, R2 ;  /* 0x00000010ff0f7819 */ /* 0x000fe40000011602 */
[----:B------:R-:W-:Y:S02]  /*116c0*/  SHF.R.U32.HI R14, RZ, 0x8, R14 ;  /* 0x00000008ff0e7819 */ /* 0x000fe4000001160e */
[----:B------:R-:W-:Y:S02]  /*116d0*/  LOP3.LUT R16, R0, 0xff, RZ, 0xc0, !PT ;  /* 0x000000ff00107812 */ /* 0x000fe400078ec0ff */
[----:B------:R-:W-:-:S02]  /*116e0*/  SHF.R.U32.HI R3, RZ, 0x8, R3 ;  /* 0x00000008ff037819 */ /* 0x000fc40000011603 */
[----:B------:R-:W-:Y:S02]  /*116f0*/  LOP3.LUT R12, R25, R246, R126, 0x96, !PT ;  /* 0x000000f6190c7212 */ /* 0x000fe400078e967e */
[----:B------:R-:W1:Y:S01]  /*11700*/  LDSM.16.MT88.4 R24, [R205+0x4c00] ;  /* 0x004c0000cd18783b */ /* 0x000e620000004200 */
[----:B------:R-:W-:Y:S02]  /*11710*/  LOP3.LUT R49, R17, R247, R138, 0x96, !PT ;  /* 0x000000f711317212 */ /* 0x000fe400078e968a */
[----:B------:R-:W-:Y:S02]  /*11720*/  SHF.R.U32.HI R17, RZ, 0x18, R2 ;  /* 0x00000018ff117819 */ /* 0x000fe40000011602 */
[----:B------:R-:W-:Y:S02]  /*11730*/  LOP3.LUT R15, R15, 0xff, RZ, 0xc0, !PT ;  /* 0x000000ff0f0f7812 */ /* 0x000fe400078ec0ff */
[----:B------:R-:W-:Y:S02]  /*11740*/  PRMT R18, R18, 0x5410, R14 ;  /* 0x0000541012127816 */ /* 0x000fe4000000000e */
[----:B------:R-:W-:-:S02]  /*11750*/  PRMT R3, R16, 0x5410, R3 ;  /* 0x0000541010037816 */ /* 0x000fc40000000003 */
[--C-:B------:R-:W-:Y:S01]  /*11760*/  SHF.R.U32.HI R14, RZ, 0x10, R0.reuse ;  /* 0x00000010ff0e7819 */ /* 0x100fe20000011600 */
[----:B------:R2:W-:Y:S01]  /*11770*/  STL.64 [R1+0x128], R214 ;  /* 0x000128d601007387 */ /* 0x0005e20000100a00 */
[----:B------:R-:W-:Y:S02]  /*11780*/  PRMT R17, R15, 0x5410, R17 ;  /* 0x000054100f117816 */ /* 0x000fe40000000011 */
[----:B------:R-:W-:Y:S01]  /*11790*/  SHF.R.U32.HI R16, RZ, 0x18, R0 ;  /* 0x00000018ff107819 */ /* 0x000fe20000011600 */
[----:B------:R3:W5:Y:S01]  /*117a0*/  LDL.LU R216, [R1+0x35c] ;  /* 0x00035c0001d87983 */ /* 0x0007620000300800 */
[----:B------:R-:W-:Y:S01]  /*117b0*/  LOP3.LUT R15, R14, 0xff, RZ, 0xc0, !PT ;  /* 0x000000ff0e0f7812 */ /* 0x000fe200078ec0ff */
[--C-:B------:R-:W-:Y:S02]  /*117c0*/  HSET2.LE.AND R0, R3, R144.reuse, PT ;  /* 0x0000009003007233 */ /* 0x100fe40003803000 */
[----:B------:R3:W5:Y:S01]  /*117d0*/  LDL.LU R211, [R1+0x358] ;  /* 0x0003580001d37983 */ /* 0x0007620000300800 */
[----:B------:R-:W-:Y:S01]  /*117e0*/  HSET2.LE.AND R3, R18, R144, PT ;  /* 0x0000009012037233 */ /* 0x000fe20003803000 */
[----:B------:R-:W-:-:S02]  /*117f0*/  IMAD.WIDE.U32 R12, R12, -0x2daee0ad, RZ ;  /* 0xd2511f530c0c7825 */ /* 0x000fc400078e00ff */
[----:B------:R3:W5:Y:S01]  /*11800*/  LDL.LU.64 R134, [R1+0x350] ;  /* 0x0003500001867983 */ /* 0x0007620000300a00 */
[----:B------:R-:W-:Y:S02]  /*11810*/  PRMT R15, R15, 0x5410, R16 ;  /* 0x000054100f0f7816 */ /* 0x000fe40000000010 */
[----:B------:R-:W-:Y:S01]  /*11820*/  LOP3.LUT R18, R166, R3, RZ, 0xc0, !PT ;  /* 0x00000003a6127212 */ /* 0x000fe200078ec0ff */
[--C-:B------:R-:W-:Y:S01]  /*11830*/  HSET2.LE.AND R14, R17, R144.reuse, PT ;  /* 0x00000090110e7233 */ /* 0x100fe20003803000 */
[----:B------:R-:W-:Y:S01]  /*11840*/  SHF.R.U32.HI R3, RZ, 0x10, R12 ;  /* 0x00000010ff037819 */ /* 0x000fe2000001160c */
[----:B------:R-:W-:Y:S01]  /*11850*/  HSET2.LE.AND R15, R15, R144, PT ;  /* 0x000000900f0f7233 */ /* 0x000fe20003803000 */
[----:B------:R-:W-:Y:S01]  /*11860*/  LOP3.LUT R2, R13, R243, R90, 0x96, !PT ;  /* 0x000000f30d027212 */ /* 0x000fe200078e965a */
[----:B--2---:R3:W5:Y:S04]  /*11870*/  LDL.LU.64 R214, [R1+0x348] ;  /* 0x0003480001d67983 */ /* 0x0047680000300a00 */
[----:B------:R3:W5:Y:S04]  /*11880*/  LDL.LU.64 R212, [R1+0x340] ;  /* 0x0003400001d47983 */ /* 0x0007680000300a00 */
[----:B------:R3:W5:Y:S04]  /*11890*/  LDL.LU R210, [R1+0x33c] ;  /* 0x00033c0001d27983 */ /* 0x0007680000300800 */
[----:B------:R3:W5:Y:S01]  /*118a0*/  LDL.LU R209, [R1+0x338] ;  /* 0x0003380001d17983 */ /* 0x0007620000300800 */
[----:B------:R-:W-:-:S03]  /*118b0*/  LOP3.LUT R16, R173, R0, RZ, 0xc0, !PT ;  /* 0x00000000ad107212 */ /* 0x000fc600078ec0ff */
[----:B------:R3:W5:Y:S01]  /*118c0*/  LDL.LU R208, [R1+0x334] ;  /* 0x0003340001d07983 */ /* 0x0007620000300800 */
[----:B------:R-:W-:-:S03]  /*118d0*/  LOP3.LUT R0, R12, 0xffff, RZ, 0xc0, !PT ;  /* 0x0000ffff0c007812 */ /* 0x000fc600078ec0ff */
[----:B------:R3:W5:Y:S01]  /*118e0*/  LDL.LU R207, [R1+0x330] ;  /* 0x0003300001cf7983 */ /* 0x0007620000300800 */
[----:B------:R-:W-:-:S03]  /*118f0*/  LOP3.LUT R13, R3, 0xff, RZ, 0xc0, !PT ;  /* 0x000000ff030d7812 */ /* 0x000fc600078ec0ff */
[----:B------:R3:W5:Y:S01]  /*11900*/  LDL.LU R204, [R1+0x32c] ;  /* 0x00032c0001cc7983 */ /* 0x0007620000300800 */
[----:B------:R-:W-:Y:S01]  /*11910*/  SHF.R.U32.HI R3, RZ, 0x10, R2 ;  /* 0x00000010ff037819 */ /* 0x000fe20000011602 */
[C---:B------:R-:W-:Y:S01]  /*11920*/  HMMA.16816.F32 R76, R20.reuse, R44, R84 ;  /* 0x0000002c144c723c */ /* 0x040fe20000001854 */
[----:B------:R-:W-:Y:S02]  /*11930*/  LOP3.LUT R19, R167, R14, RZ, 0xc0, !PT ;  /* 0x0000000ea7137212 */ /* 0x000fe400078ec0ff */
[----:B------:R-:W-:Y:S02]  /*11940*/  LOP3.LUT R17, R176, R15, RZ, 0xc0, !PT ;  /* 0x0000000fb0117212 */ /* 0x000fe400078ec0ff */
[----:B------:R-:W-:Y:S02]  /*11950*/  SHF.R.U32.HI R14, RZ, 0x8, R0 ;  /* 0x00000008ff0e7819 */ /* 0x000fe40000011600 */
[----:B------:R-:W-:Y:S01]  /*11960*/  LOP3.LUT R0, R2, 0xffff, RZ, 0xc0, !PT ;  /* 0x0000ffff02007812 */ /* 0x000fe200078ec0ff */
[----:B------:R-:W-:Y:S01]  /*11970*/  HMMA.16816.F32 R64, R20, R28, R64 ;  /* 0x0000001c1440723c */ /* 0x000fe20000001840 */
[----:B------:R-:W-:-:S07]  /*11980*/  SHF.R.U32.HI R15, RZ, 0x18, R2 ;  /* 0x00000018ff0f7819 */ /* 0x000fce0000011602 */
[C---:B------:R-:W-:Y:S01]  /*11990*/  HMMA.16816.F32 R40, R20.reuse, R30, R40 ;  /* 0x0000001e1428723c */ /* 0x040fe20000001828 */
[----:B------:R-:W-:Y:S07]  /*119a0*/  LDSM.16.MT88.4 R28, [R205+0x5000] ;  /* 0x00500000cd1c783b */ /* 0x000fee0000004200 */
[----:B------:R-:W-:Y:S07]  /*119b0*/  HMMA.16816.F32 R44, R20, R46, R56 ;  /* 0x0000002e142c723c */ /* 0x000fee0000001838 */
[----:B------:R-:W-:-:S02]  /*119c0*/  LOP3.LUT R20, R2, 0xff, RZ, 0xc0, !PT ;  /* 0x000000ff02147812 */ /* 0x000fc400078ec0ff */
[----:B------:R-:W-:Y:S02]  /*119d0*/  LOP3.LUT R22, R12, 0xff, RZ, 0xc0, !PT ;  /* 0x000000ff0c167812 */ /* 0x000fe400078ec0ff */
[----:B------:R-:W-:Y:S02]  /*119e0*/  SHF.R.U32.HI R21, RZ, 0x18, R12 ;  /* 0x00000018ff157819 */ /* 0x000fe4000001160c */
[----:B------:R-:W-:Y:S02]  /*119f0*/  LOP3.LUT R2, R3, 0xff, RZ, 0xc0, !PT ;  /* 0x000000ff03027812 */ /* 0x000fe400078ec0ff */
[----:B------:R-:W-:Y:S02]  /*11a00*/  SHF.R.U32.HI R12, RZ, 0x8, R0 ;  /* 0x00000008ff0c7819 */ /* 0x000fe40000011600 */
[----:B------:R-:W-:Y:S02]  /*11a10*/  PRMT R0, R22, 0x5410, R14 ;  /* 0x0000541016007816 */ /* 0x000fe4000000000e */
[----:B------:R-:W-:-:S02]  /*11a20*/  PRMT R3, R13, 0x5410, R21 ;  /* 0x000054100d037816 */ /* 0x000fc40000000015 */
[----:B------:R-:W-:Y:S01]  /*11a30*/  PRMT R2, R2, 0x5410, R15 ;  /* 0x0000541002027816 */ /* 0x000fe2000000000f */
[--C-:B------:R-:W-:Y:S02]  /*11a40*/  HSET2.LE.AND R0, R0, R144.reuse, PT ;  /* 0x0000009000007233 */ /* 0x100fe40003803000 */
[--C-:B------:R-:W-:Y:S02]  /*11a50*/  HSET2.LE.AND R15, R3, R144.reuse, PT ;  /* 0x00000090030f7233 */ /* 0x100fe40003803000 */
[--C-:B------:R-:W-:Y:S01]  /*11a60*/  HSET2.LE.AND R13, R2, R144.reuse, PT ;  /* 0x00000090020d7233 */ /* 0x100fe20003803000 */
[----:B------:R-:W-:Y:S01]  /*11a70*/  IMAD.WIDE.U32 R2, R48, -0x326172a9, RZ ;  /* 0xcd9e8d5730027825 */ /* 0x000fe200078e00ff */
[----:B------:R-:W-:Y:S02]  /*11a80*/  PRMT R12, R20, 0x5410, R12 ;  /* 0x00005410140c7816 */ /* 0x000fe4000000000c */
[----:B------:R-:W-:Y:S01]  /*11a90*/  LOP3.LUT R14, R137, R0, RZ, 0xc0, !PT ;  /* 0x00000000890e7212 */ /* 0x000fe200078ec0ff */
[----:B------:R-:W-:Y:S01]  /*11aa0*/  IMAD.WIDE.U32 R20, R49, -0x326172a9, RZ ;  /* 0xcd9e8d5731147825 */ /* 0x000fe200078e00ff */
[----:B------:R-:W-:Y:S01]  /*11ab0*/  LOP3.LUT R0, R2, 0xffff, RZ, 0xc0, !PT ;  /* 0x0000ffff02007812 */ /* 0x000fe200078ec0ff */
[----:B-1----:R-:W-:Y:S01]  /*11ac0*/  HMMA.16816.F32 R56, R16, R26, R52 ;  /* 0x0000001a1038723c */ /* 0x002fe20000001834 */
[----:B------:R-:W-:-:S07]  /*11ad0*/  HSET2.LE.AND R12, R12, R144, PT ;  /* 0x000000900c0c7233 */ /* 0x000fce0003803000 */
[C---:B------:R-:W-:Y:S08]  /*11ae0*/  HMMA.16816.F32 R60, R16.reuse, R24, R68 ;  /* 0x00000018103c723c */ /* 0x040ff00000001844 */
[C---:B------:R-:W-:Y:S08]  /*11af0*/  HMMA.16816.F32 R52, R16.reuse, R32, R80 ;  /* 0x000000201034723c */ /* 0x040ff00000001850 */
[----:B------:R-:W-:Y:S07]  /*11b00*/  HMMA.16816.F32 R48, R16, R34, R72 ;  /* 0x000000221030723c */ /* 0x000fee0000001848 */
[----:B------:R-:W-:-:S02]  /*11b10*/  SHF.R.U32.HI R18, RZ, 0x8, R0 ;  /* 0x00000008ff127819 */ /* 0x000fc40000011600 */
[----:B------:R-:W-:Y:S02]  /*11b20*/  LOP3.LUT R0, R3, R249, R20, 0x96, !PT ;  /* 0x000000f903007212 */ /* 0x000fe400078e9614 */
[----:B------:R-:W-:Y:S02]  /*11b30*/  LOP3.LUT R16, R2, 0xff, RZ, 0xc0, !PT ;  /* 0x000000ff02107812 */ /* 0x000fe400078ec0ff */
[--C-:B------:R-:W-:Y:S02]  /*11b40*/  SHF.R.U32.HI R19, RZ, 0x10, R2.reuse ;  /* 0x00000010ff137819 */ /* 0x100fe40000011602 */
[----:B------:R-:W-:Y:S02]  /*11b50*/  SHF.R.U32.HI R20, RZ, 0x18, R2 ;  /* 0x00000018ff147819 */ /* 0x000fe40000011602 */
[C---:B------:R-:W-:Y:S02]  /*11b60*/  LOP3.LUT R2, R0.reuse, 0xffff, RZ, 0xc0, !PT ;  /* 0x0000ffff00027812 */ /* 0x040fe400078ec0ff */
[----:B------:R-:W-:-:S02]  /*11b70*/  LOP3.LUT R17, R0, 0xff, RZ, 0xc0, !PT ;  /* 0x000000ff00117812 */ /* 0x000fc400078ec0ff */
[----:B------:R-:W-:Y:S02]  /*11b80*/  SHF.R.U32.HI R3, RZ, 0x10, R0 ;  /* 0x00000010ff037819 */ /* 0x000fe40000011600 */
[----:B------:R-:W-:Y:S02]  /*11b90*/  SHF.R.U32.HI R2, RZ, 0x8, R2 ;  /* 0x00000008ff027819 */ /* 0x000fe40000011602 */
[----:B------:R-:W-:Y:S02]  /*11ba0*/  LOP3.LUT R15, R132, R15, RZ, 0xc0, !PT ;  /* 0x0000000f840f7212 */ /* 0x000fe400078ec0ff */
[----:B------:R-:W-:Y:S02]  /*11bb0*/  LOP3.LUT R12, R133, R12, RZ, 0xc0, !PT ;  /* 0x0000000c850c7212 */ /* 0x000fe400078ec0ff */
[----:B------:R-:W-:Y:S02]  /*11bc0*/  LOP3.LUT R13, R136, R13, RZ, 0xc0, !PT ;  /* 0x0000000d880d7212 */ /* 0x000fe400078ec0ff */
[----:B------:R-:W-:-:S02]  /*11bd0*/  PRMT R18, R16, 0x5410, R18 ;  /* 0x0000541010127816 */ /* 0x000fc40000000012 */
[----:B------:R-:W-:Y:S02]  /*11be0*/  SHF.R.U32.HI R16, RZ, 0x18, R0 ;  /* 0x00000018ff107819 */ /* 0x000fe40000011600 */
[----:B------:R-:W-:Y:S02]  /*11bf0*/  LOP3.LUT R0, R3, 0xff, RZ, 0xc0, !PT ;  /* 0x000000ff03007812 */ /* 0x000fe400078ec0ff */
[----:B------:R-:W-:Y:S01]  /*11c00*/  PRMT R2, R17, 0x5410, R2 ;  /* 0x0000541011027816 */ /* 0x000fe20000000002 */
[----:B------:R-:W-:Y:S01]  /*11c10*/  HMMA.16816.F32 R64, R12, R24, R64 ;  /* 0x000000180c40723c */ /* 0x000fe20000001840 */
[----:B------:R-:W-:-:S03]  /*11c20*/  PRMT R16, R0, 0x5410, R16 ;  /* 0x0000541000107816 */ /* 0x000fc60000000010 */
[--C-:B------:R-:W-:Y:S01]  /*11c30*/  HSET2.LE.AND R0, R2, R144.reuse, PT ;  /* 0x0000009002007233 */ /* 0x100fe20003803000 */
[----:B------:R-:W-:Y:S01]  /*11c40*/  IMAD.WIDE.U32 R2, R92, -0x326172a9, RZ ;  /* 0xcd9e8d575c027825 */ /* 0x000fe200078e00ff */
[----:B------:R-:W-:-:S03]  /*11c50*/  HSET2.LE.AND R17, R16, R144, PT ;  /* 0x0000009010117233 */ /* 0x000fc60003803000 */
[----:B------:R-:W-:Y:S01]  /*11c60*/  IMAD.WIDE.U32 R24, R123, -0x326172a9, RZ ;  /* 0xcd9e8d577b187825 */ /* 0x000fe200078e00ff */
[C---:B------:R-:W-:Y:S01]  /*11c70*/  HMMA.16816.F32 R88, R12.reuse, R26, R40 ;  /* 0x0000001a0c58723c */ /* 0x040fe20000001828 */
[----:B------:R-:W-:Y:S01]  /*11c80*/  LOP3.LUT R16, R182, R0, RZ, 0xc0, !PT ;  /* 0x00000000b6107212 */ /* 0x000fe200078ec0ff */
[----:B------:R-:W1:Y:S02]  /*11c90*/  LDSM.16.MT88.4 R40, [R206+0x5000] ;  /* 0x00500000ce28783b */ /* 0x000e640000004200 */
[----:B------:R-:W-:Y:S02]  /*11ca0*/  LOP3.LUT R0, R3, R249, R24, 0x96, !PT ;  /* 0x000000f903007212 */ /* 0x000fe400078e9618 */
[----:B------:R-:W-:Y:S02]  /*11cb0*/  LOP3.LUT R19, R19, 0xff, RZ, 0xc0, !PT ;  /* 0x000000ff13137812 */ /* 0x000fe400078ec0ff */
[----:B------:R-:W-:Y:S01]  /*11cc0*/  HMMA.16816.F32 R92, R12, R32, R76 ;  /* 0x000000200c5c723c */ /* 0x000fe2000000184c */
[----:B------:R-:W-:-:S02]  /*11cd0*/  LOP3.LUT R68, R21, R246, R128, 0x96, !PT ;  /* 0x000000f615447212 */ /* 0x000fc400078e9680 */
[----:B------:R-:W-:-:S05]  /*11ce0*/  PRMT R19, R19, 0x5410, R20 ;  /* 0x0000541013137816 */ /* 0x000fca0000000014 */
[----:B------:R-:W-:Y:S01]  /*11cf0*/  HMMA.16816.F32 R76, R12, R34, R44 ;  /* 0x000000220c4c723c */ /* 0x000fe2000000182c */
[----:B------:R-:W-:Y:S02]  /*11d00*/  LOP3.LUT R21, R2, 0xff, RZ, 0xc0, !PT ;  /* 0x000000ff02157812 */ /* 0x000fe400078ec0ff */
[----:B------:R-:W-:Y:S01]  /*11d10*/  SHF.R.U32.HI R20, RZ, 0x18, R2 ;  /* 0x00000018ff147819 */ /* 0x000fe20000011602 */
[--C-:B------:R-:W-:Y:S01]  /*11d20*/  HSET2.LE.AND R18, R18, R144.reuse, PT ;  /* 0x0000009012127233 */ /* 0x100fe20003803000 */
[----:B------:R-:W-:Y:S01]  /*11d30*/  LOP3.LUT R17, R179, R17, RZ, 0xc0, !PT ;  /* 0x00000011b3117212 */ /* 0x000fe200078ec0ff */
[----:B------:R-:W-:Y:S01]  /*11d40*/  HSET2.LE.AND R19, R19, R144, PT ;  /* 0x0000009013137233 */ /* 0x000fe20003803000 */
[----:B------:R-:W-:Y:S01]  /*11d50*/  LOP3.LUT R12, R0, 0xffff, RZ, 0xc0, !PT ;  /* 0x0000ffff000c7812 */ /* 0x000fe200078ec0ff */
[----:B------:R-:W2:Y:S01]  /*11d60*/  LDSM.16.MT88.4 R32, [R205+0x5400] ;  /* 0x00540000cd20783b */ /* 0x000ea20000004200 */
[----:B------:R-:W-:Y:S02]  /*11d70*/  LOP3.LUT R14, R2, 0xffff, RZ, 0xc0, !PT ;  /* 0x0000ffff020e7812 */ /* 0x000fe400078ec0ff */
[----:B------:R-:W-:Y:S01]  /*11d80*/  LOP3.LUT R13, R0, 0xff, RZ, 0xc0, !PT ;  /* 0x000000ff000d7812 */ /* 0x000fe200078ec0ff */
[----:B------:R-:W4:Y:S01]  /*11d90*/  LDSM.16.MT88.4 R44, [R206+0x5400] ;  /* 0x00540000ce2c783b */ /* 0x000f220000004200 */
[----:B------:R-:W-:-:S02]  /*11da0*/  SHF.R.U32.HI R3, RZ, 0x8, R12 ;  /* 0x00000008ff037819 */ /* 0x000fc4000001160c */
[----:B------:R-:W-:Y:S02]  /*11db0*/  SHF.R.U32.HI R15, RZ, 0x10, R2 ;  /* 0x00000010ff0f7819 */ /* 0x000fe40000011602 */
[--C-:B------:R-:W-:Y:S02]  /*11dc0*/  SHF.R.U32.HI R2, RZ, 0x10, R0.reuse ;  /* 0x00000010ff027819 */ /* 0x100fe40000011600 */
[----:B------:R-:W-:Y:S02]  /*11dd0*/  PRMT R3, R13, 0x5410, R3 ;  /* 0x000054100d037816 */ /* 0x000fe40000000003 */
[----:B------:R-:W-:Y:S02]  /*11de0*/  SHF.R.U32.HI R12, RZ, 0x18, R0 ;  /* 0x00000018ff0c7819 */ /* 0x000fe40000011600 */
[----:B------:R-:W-:Y:S02]  /*11df0*/  LOP3.LUT R2, R2, 0xff, RZ, 0xc0, !PT ;  /* 0x000000ff02027812 */ /* 0x000fe400078ec0ff */
[----:B------:R-:W-:-:S02]  /*11e00*/  SHF.R.U32.HI R14, RZ, 0x8, R14 ;  /* 0x00000008ff0e7819 */ /* 0x000fc4000001160e */
[----:B------:R-:W-:Y:S01]  /*11e10*/  LOP3.LUT R15, R15, 0xff, RZ, 0xc0, !PT ;  /* 0x000000ff0f0f7812 */ /* 0x000fe200078ec0ff */
[--C-:B------:R-:W-:Y:S01]  /*11e20*/  HSET2.LE.AND R0, R3, R144.reuse, PT ;  /* 0x0000009003007233 */ /* 0x100fe20003803000 */
[----:B------:R-:W-:Y:S02]  /*11e30*/  LOP3.LUT R3, R192, R171, RZ, 0x3c, !PT ;  /* 0x000000abc0037212 */ /* 0x000fe400078e3cff */
[----:B------:R-:W-:Y:S02]  /*11e40*/  PRMT R2, R2, 0x5410, R12 ;  /* 0x0000541002027816 */ /* 0x000fe4000000000c */
[----:B------:R-:W-:Y:S02]  /*11e50*/  PRMT R14, R21, 0x5410, R14 ;  /* 0x00005410150e7816 */ /* 0x000fe4000000000e */
[----:B------:R-:W-:Y:S01]  /*11e60*/  PRMT R15, R15, 0x5410, R20 ;  /* 0x000054100f0f7816 */ /* 0x000fe20000000014 */
[----:B------:R-:W-:Y:S01]  /*11e70*/  IMAD.WIDE.U32 R12, R3, -0x326172a9, RZ ;  /* 0xcd9e8d57030c7825 */ /* 0x000fe200078e00ff */
[----:B------:R-:W-:Y:S01]  /*11e80*/  LOP3.LUT R20, R145, R0, RZ, 0xc0, !PT ;  /* 0x0000000091147212 */ /* 0x000fe200078ec0ff */
[----:B------:R-:W-:-:S02]  /*11e90*/  HSET2.LE.AND R0, R2, R144, PT ;  /* 0x0000009002007233 */ /* 0x000fc40003803000 */
[--C-:B------:R-:W-:Y:S02]  /*11ea0*/  HSET2.LE.AND R2, R14, R144.reuse, PT ;  /* 0x000000900e027233 */ /* 0x100fe40003803000 */
[----:B------:R-:W-:Y:S01]  /*11eb0*/  HSET2.LE.AND R3, R15, R144, PT ;  /* 0x000000900f037233 */ /* 0x000fe20003803000 */
[----:B------:R-:W-:Y:S02]  /*11ec0*/  LOP3.LUT R21, R159, R0, RZ, 0xc0, !PT ;  /* 0x000000009f157212 */ /* 0x000fe400078ec0ff */
[----:B------:R-:W-:Y:S02]  /*11ed0*/  LOP3.LUT R0, R13, R240, R140, 0x96, !PT ;  /* 0x000000f00d007212 */ /* 0x000fe400078e968c */
[----:B------:R-:W-:Y:S02]  /*11ee0*/  LOP3.LUT R22, R219, R2, RZ, 0xc0, !PT ;  /* 0x00000002db167212 */ /* 0x000fe400078ec0ff */
[----:B------:R-:W-:Y:S01]  /*11ef0*/  LOP3.LUT R23, R203, R3, RZ, 0xc0, !PT ;  /* 0x00000003cb177212 */ /* 0x000fe200078ec0ff */
[----:B------:R-:W-:Y:S01]  /*11f00*/  IMAD.WIDE.U32 R2, R68, -0x2daee0ad, RZ ;  /* 0xd2511f5344027825 */ /* 0x000fe200078e00ff */
[----:B------:R-:W-:-:S02]  /*11f10*/  LOP3.LUT R24, R103, R239, R12, 0x96, !PT ;  /* 0x000000ef67187212 */ /* 0x000fc400078e960c */
[----:B------:R-:W-:Y:S01]  /*11f20*/  LOP3.LUT R18, R178, R18, RZ, 0xc0, !PT ;  /* 0x00000012b2127212 */ /* 0x000fe200078ec0ff */
[----:B------:R-:W-:Y:S01]  /*11f30*/  IMAD.WIDE.U32 R14, R0, -0x2daee0ad, RZ ;  /* 0xd2511f53000e7825 */ /* 0x000fe200078e00ff */
[----:B------:R-:W-:Y:S02]  /*11f40*/  LOP3.LUT R19, R177, R19, RZ, 0xc0, !PT ;  /* 0x00000013b1137212 */ /* 0x000fe400078ec0ff */
[----:B------:R-:W-:Y:S01]  /*11f50*/  LOP3.LUT R0, R3, R243, R96, 0x96, !PT ;  /* 0x000000f303007212 */ /* 0x000fe200078e9660 */
[----:B------:R-:W-:Y:S01]  /*11f60*/  IMAD.WIDE.U32 R26, R24, -0x2daee0ad, RZ ;  /* 0xd2511f53181a7825 */ /* 0x000fe200078e00ff */
[----:B------:R-:W-:Y:S02]  /*11f70*/  LOP3.LUT R24, R169, R239, R12, 0x96, !PT ;  /* 0x000000efa9187212 */ /* 0x000fe400078e960c */
[----:B------:R-:W-:Y:S01]  /*11f80*/  LOP3.LUT R3, R2, 0xffff, RZ, 0xc0, !PT ;  /* 0x0000ffff02037812 */ /* 0x000fe200078ec0ff */
[----:B-1----:R-:W-:Y:S01]  /*11f90*/  HMMA.16816.F32 R72, R16, R40, R52 ;  /* 0x000000281048723c */ /* 0x002fe20000001834 */
[----:B------:R-:W-:-:S02]  /*11fa0*/  LOP3.LUT R12, R0, 0xffff, RZ, 0xc0, !PT ;  /* 0x0000ffff000c7812 */ /* 0x000fc400078ec0ff */
[----:B------:R-:W-:Y:S02]  /*11fb0*/  LOP3.LUT R27, R27, R245, R14, 0x96, !PT ;  /* 0x000000f51b1b7212 */ /* 0x000fe400078e960e */
[----:B------:R-:W-:Y:S02]  /*11fc0*/  LOP3.LUT R14, R2, 0xff, RZ, 0xc0, !PT ;  /* 0x000000ff020e7812 */ /* 0x000fe400078ec0ff */
[----:B------:R-:W-:Y:S01]  /*11fd0*/  SHF.R.U32.HI R3, RZ, 0x8, R3 ;  /* 0x00000008ff037819 */ /* 0x000fe20000011603 */
[----:B------:R-:W-:Y:S01]  /*11fe0*/  HMMA.16816.F32 R84, R16, R28, R60 ;  /* 0x0000001c1054723c */ /* 0x000fe2000000183c */
[----:B------:R-:W-:Y:S02]  /*11ff0*/  SHF.R.U32.HI R12, RZ, 0x8, R12 ;  /* 0x00000008ff0c7819 */ /* 0x000fe4000001160c */
[----:B------:R-:W-:-:S05]  /*12000*/  PRMT R14, R14, 0x5410, R3 ;  /* 0x000054100e0e7816 */ /* 0x000fca0000000003 */
[C---:B------:R-:W-:Y:S08]  /*12010*/  HMMA.16816.F32 R80, R16.reuse, R30, R56 ;  /* 0x0000001e1050723c */ /* 0x040ff00000001838 */
[----:B------:R-:W-:Y:S07]  /*12020*/  HMMA.16816.F32 R52, R16, R42, R48 ;  /* 0x0000002a1034723c */ /* 0x000fee0000001830 */
[----:B------:R-:W-:-:S02]  /*12030*/  LOP3.LUT R19, R13, R240, R142, 0x96, !PT ;  /* 0x000000f00d137212 */ /* 0x000fc400078e968e */
[----:B------:R-:W-:Y:S02]  /*12040*/  LOP3.LUT R48, R15, R242, R174, 0x96, !PT ;  /* 0x000000f20f307212 */ /* 0x000fe400078e96ae */
[----:B------:R-:W-:Y:S02]  /*12050*/  LOP3.LUT R15, R0, 0xff, RZ, 0xc0, !PT ;  /* 0x000000ff000f7812 */ /* 0x000fe400078ec0ff */
[--C-:B------:R-:W-:Y:S02]  /*12060*/  SHF.R.U32.HI R13, RZ, 0x10, R2.reuse ;  /* 0x00000010ff0d7819 */ /* 0x100fe40000011602 */
[----:B------:R-:W-:Y:S02]  /*12070*/  SHF.R.U32.HI R16, RZ, 0x18, R2 ;  /* 0x00000018ff107819 */ /* 0x000fe40000011602 */
[----:B------:R-:W-:Y:S02]  /*12080*/  SHF.R.U32.HI R2, RZ, 0x10, R0 ;  /* 0x00000010ff027819 */ /* 0x000fe40000011600 */
        /* <DEDUP_REMOVED lines=14> */
[----:B------:R-:W-:Y:S01]  /*12170*/  LOP3.LUT R18, R183, R0, RZ, 0xc0, !PT ;  /* 0x00000000b7127212 */ /* 0x000fe200078ec0ff */
[C---:B------:R-:W-:Y:S02]  /*12180*/  HMMA.16816.F32 R56, R20.reuse, R28, R64 ;  /* 0x0000001c1438723c */ /* 0x040fe40000001840 */
[----:B------:R-:W-:Y:S01]  /*12190*/  IMAD.WIDE.U32 R12, R19, -0x2daee0ad, RZ ;  /* 0xd2511f53130c7825 */ /* 0x000fe200078e00ff */
[----:B------:R-:W-:Y:S02]  /*121a0*/  LOP3.LUT R0, R2, 0xffff, RZ, 0xc0, !PT ;  /* 0x0000ffff02007812 */ /* 0x000fe400078ec0ff */
[----:B------:R-:W-:Y:S02]  /*121b0*/  LOP3.LUT R19, R162, R14, RZ, 0xc0, !PT ;  /* 0x0000000ea2137212 */ /* 0x000fe400078ec0ff */
[----:B------:R-:W-:Y:S01]  /*121c0*/  IMAD.WIDE.U32 R28, R24, -0x2daee0ad, RZ ;  /* 0xd2511f53181c7825 */ /* 0x000fe200078e00ff */
[----:B------:R-:W-:Y:S01]  /*121d0*/  SHF.R.U32.HI R14, RZ, 0x8, R0 ;  /* 0x00000008ff0e7819 */ /* 0x000fe20000011600 */
[----:B------:R-:W-:Y:S01]  /*121e0*/  HMMA.16816.F32 R60, R20, R30, R88 ;  /* 0x0000001e143c723c */ /* 0x000fe20000001858 */
[----:B------:R-:W-:Y:S01]  /*121f0*/  LOP3.LUT R0, R3, R243, R98, 0x96, !PT ;  /* 0x000000f303007212 */ /* 0x000fe200078e9662 */
[----:B------:R-:W-:Y:S01]  /*12200*/  LDSM.16.MT88.4 R160, [R205+0x5c00] ;  /* 0x005c0000cda0783b */ /* 0x000fe20000004200 */
[----:B------:R-:W-:-:S05]  /*12210*/  SHF.R.U32.HI R15, RZ, 0x18, R2 ;  /* 0x00000018ff0f7819 */ /* 0x000fca0000011602 */
[----:B------:R-:W-:Y:S01]  /*12220*/  HMMA.16816.F32 R92, R20, R40, R92 ;  /* 0x00000028145c723c */ /* 0x000fe2000000185c */
[----:B------:R-:W-:-:S07]  /*12230*/  SHF.R.U32.HI R3, RZ, 0x10, R0 ;  /* 0x00000010ff037819 */ /* 0x000fce0000011600 */
[----:B------:R-:W-:Y:S07]  /*12240*/  HMMA.16816.F32 R76, R20, R42, R76 ;  /* 0x0000002a144c723c */ /* 0x000fee000000184c */
[----:B------:R-:W-:Y:S02]  /*12250*/  LOP3.LUT R21, R13, R242, R180, 0x96, !PT ;  /* 0x000000f20d157212 */ /* 0x000fe400078e96b4 */
[----:B------:R-:W-:Y:S02]  /*12260*/  LOP3.LUT R13, R2, 0xff, RZ, 0xc0, !PT ;  /* 0x000000ff020d7812 */ /* 0x000fe400078ec0ff */
[----:B------:R-:W-:-:S02]  /*12270*/  LOP3.LUT R23, R29, R245, R12, 0x96, !PT ;  /* 0x000000f51d177212 */ /* 0x000fc400078e960c */
[----:B------:R-:W-:Y:S02]  /*12280*/  SHF.R.U32.HI R12, RZ, 0x10, R2 ;  /* 0x00000010ff0c7819 */ /* 0x000fe40000011602 */
[----:B------:R-:W-:Y:S02]  /*12290*/  PRMT R22, R13, 0x5410, R14 ;  /* 0x000054100d167816 */ /* 0x000fe4000000000e */
[C---:B------:R-:W-:Y:S02]  /*122a0*/  LOP3.LUT R2, R0.reuse, 0xffff, RZ, 0xc0, !PT ;  /* 0x0000ffff00027812 */ /* 0x040fe400078ec0ff */
[----:B------:R-:W-:Y:S02]  /*122b0*/  LOP3.LUT R20, R0, 0xff, RZ, 0xc0, !PT ;  /* 0x000000ff00147812 */ /* 0x000fe400078ec0ff */
[----:B------:R-:W-:Y:S02]  /*122c0*/  SHF.R.U32.HI R14, RZ, 0x18, R0 ;  /* 0x00000018ff0e7819 */ /* 0x000fe40000011600 */
[----:B------:R-:W-:-:S02]  /*122d0*/  LOP3.LUT R12, R12, 0xff, RZ, 0xc0, !PT ;  /* 0x000000ff0c0c7812 */ /* 0x000fc400078ec0ff */
[----:B------:R-:W-:Y:S02]  /*122e0*/  LOP3.LUT R0, R3, 0xff, RZ, 0xc0, !PT ;  /* 0x000000ff03007812 */ /* 0x000fe400078ec0ff */
[----:B------:R-:W-:Y:S01]  /*122f0*/  SHF.R.U32.HI R13, RZ, 0x8, R2 ;  /* 0x00000008ff0d7819 */ /* 0x000fe20000011602 */
[----:B------:R-:W-:Y:S01]  /*12300*/  IMAD.WIDE.U32 R2, R21, -0x326172a9, RZ ;  /* 0xcd9e8d5715027825 */ /* 0x000fe200078e00ff */
[----:B------:R-:W-:Y:S02]  /*12310*/  PRMT R15, R12, 0x5410, R15 ;  /* 0x000054100c0f7816 */ /* 0x000fe4000000000f */
[----:B------:R-:W-:Y:S01]  /*12320*/  PRMT R12, R0, 0x5410, R14 ;  /* 0x00005410000c7816 */ /* 0x000fe2000000000e */
[----:B------:R-:W-:Y:S01]  /*12330*/  IMAD.WIDE.U32 R68, R23, -0x326172a9, RZ ;  /* 0xcd9e8d5717447825 */ /* 0x000fe200078e00ff */
[----:B------:R-:W-:Y:S02]  /*12340*/  PRMT R13, R20, 0x5410, R13 ;  /* 0x00005410140d7816 */ /* 0x000fe4000000000d */
[----:B------:R-:W-:Y:S01]  /*12350*/  LOP3.LUT R21, R3, R238, R168, 0x96, !PT ;  /* 0x000000ee03157212 */ /* 0x000fe200078e96a8 */
[--C-:B------:R-:W-:Y:S01]  /*12360*/  HSET2.LE.AND R3, R12, R144.reuse, PT ;  /* 0x000000900c037233 */ /* 0x100fe20003803000 */
[----:B------:R-:W-:Y:S01]  /*12370*/  LOP3.LUT R20, R69, R248, R2, 0x96, !PT ;  /* 0x000000f845147212 */ /* 0x000fe200078e9602 */
[----:B------:R-:W-:-:S03]  /*12380*/  HSET2.LE.AND R0, R13, R144, PT ;  /* 0x000000900d007233 */ /* 0x000fc60003803000 */
[----:B------:R-:W-:Y:S01]  /*12390*/  LOP3.LUT R13, R146, R3, RZ, 0xc0, !PT ;  /* 0x00000003920d7212 */ /* 0x000fe200078ec0ff */
[----:B------:R-:W-:Y:S01]  /*123a0*/  IMAD.WIDE.U32 R2, R21, -0x2daee0ad, RZ ;  /* 0xd2511f5315027825 */ /* 0x000fe200078e00ff */
[----:B--2---:R-:W-:Y:S03]  /*123b0*/  HMMA.16816.F32 R84, R16, R32, R84 ;  /* 0x000000201054723c */ /* 0x004fe60000001854 */
[----:B------:R-:W-:Y:S01]  /*123c0*/  IMAD.WIDE.U32 R42, R20, -0x2daee0ad, RZ ;  /* 0xd2511f53142a7825 */ /* 0x000fe200078e00ff */
[----:B------:R-:W-:-:S04]  /*123d0*/  LOP3.LUT R3, R3, R247, R28, 0x96, !PT ;  /* 0x000000f703037212 */ /* 0x000fc800078e961c */
[----:B------:R-:W-:Y:S01]  /*123e0*/  HMMA.16816.F32 R80, R16, R34, R80 ;  /* 0x000000221050723c */ /* 0x000fe20000001850 */
[----:B------:R-:W-:Y:S01]  /*123f0*/  LOP3.LUT R2, R43, R244, R2, 0x96, !PT ;  /* 0x000000f42b027212 */ /* 0x000fe200078e9602 */
[----:B------:R-:W-:Y:S01]  /*12400*/  HSET2.LE.AND R14, R22, R144, PT ;  /* 0x00000090160e7233 */ /* 0x000fe20003803000 */
[----:B------:R-:W-:-:S05]  /*12410*/  LOP3.LUT R12, R151, R0, RZ, 0xc0, !PT ;  /* 0x00000000970c7212 */ /* 0x000fca00078ec0ff */
[----:B----4-:R-:W-:Y:S01]  /*12420*/  HMMA.16816.F32 R72, R16, R44, R72 ;  /* 0x0000002c1048723c */ /* 0x010fe20000001848 */
[----:B------:R-:W-:-:S07]  /*12430*/  IMAD.WIDE.U32 R24, R27, -0x326172a9, RZ ;  /* 0xcd9e8d571b187825 */ /* 0x000fce00078e00ff */
[----:B------:R-:W-:Y:S01]  /*12440*/  HMMA.16816.F32 R64, R16, R46, R52 ;  /* 0x0000002e1040723c */ /* 0x000fe20000001834 */
[----:B------:R-:W-:Y:S01]  /*12450*/  IMAD.WIDE.U32 R22, R3, -0x326172a9, RZ ;  /* 0xcd9e8d5703167825 */ /* 0x000fe200078e00ff */
[----:B------:R-:W-:Y:S01]  /*12460*/  HSET2.LE.AND R15, R15, R144, PT ;  /* 0x000000900f0f7233 */ /* 0x000fe20003803000 */
[----:B------:R-:W1:Y:S04]  /*12470*/  LDSM.16.MT88.4 R28, [R205+0x5800] ;  /* 0x00580000cd1c783b */ /* 0x000e680000004200 */
[----:B------:R-:W-:-:S04]  /*12480*/  IMAD.WIDE.U32 R16, R48, -0x326172a9, RZ ;  /* 0xcd9e8d5730107825 */ /* 0x000fc800078e00ff */
[----:B------:R-:W-:Y:S01]  /*12490*/  IMAD.WIDE.U32 R2, R2, -0x326172a9, RZ ;  /* 0xcd9e8d5702027825 */ /* 0x000fe200078e00ff */
[----:B------:R-:W-:Y:S02]  /*124a0*/  LOP3.LUT R0, R17, R238, R102, 0x96, !PT ;  /* 0x000000ee11007212 */ /* 0x000fe400078e9666 */
[----:B------:R-:W-:-:S03]  /*124b0*/  LOP3.LUT R18, R25, R248, R16, 0x96, !PT ;  /* 0x000000f819127212 */ /* 0x000fc600078e9610 */
[----:B------:R-:W-:Y:S01]  /*124c0*/  IMAD.WIDE.U32 R16, R0, -0x2daee0ad, RZ ;  /* 0xd2511f5300107825 */ /* 0x000fe200078e00ff */
[----:B------:R-:W-:Y:S02]  /*124d0*/  LOP3.LUT R0, R3, R249, R22, 0x96, !PT ;  /* 0x000000f903007212 */ /* 0x000fe400078e9616 */
[----:B------:R-:W-:Y:S01]  /*124e0*/  LOP3.LUT R21, R2, 0xffff, RZ, 0xc0, !PT ;  /* 0x0000ffff02157812 */ /* 0x000fe200078ec0ff */
[----:B------:R-:W-:Y:S01]  /*124f0*/  IMAD.WIDE.U32 R40, R18, -0x2daee0ad, RZ ;  /* 0xd2511f5312287825 */ /* 0x000fe200078e00ff */
[----:B------:R-:W-:Y:S02]  /*12500*/  LOP3.LUT R20, R17, R247, R26, 0x96, !PT ;  /* 0x000000f711147212 */ /* 0x000fe400078e961a */
[----:B------:R-:W-:Y:S02]  /*12510*/  LOP3.LUT R3, R0, 0xffff, RZ, 0xc0, !PT ;  /* 0x0000ffff00037812 */ /* 0x000fe400078ec0ff */
[----:B------:R-:W-:Y:S02]  /*12520*/  SHF.R.U32.HI R17, RZ, 0x10, R0 ;  /* 0x00000010ff117819 */ /* 0x000fe40000011600 */
[----:B------:R-:W-:-:S02]  /*12530*/  LOP3.LUT R22, R41, R244, R16, 0x96, !PT ;  /* 0x000000f429167212 */ /* 0x000fc400078e9610 */
[----:B------:R-:W-:Y:S02]  /*12540*/  SHF.R.U32.HI R18, RZ, 0x8, R3 ;  /* 0x00000008ff127819 */ /* 0x000fe40000011603 */
[----:B------:R-:W-:Y:S02]  /*12550*/  SHF.R.U32.HI R16, RZ, 0x18, R0 ;  /* 0x00000018ff107819 */ /* 0x000fe40000011600 */
[----:B------:R-:W-:Y:S02]  /*12560*/  LOP3.LUT R3, R17, 0xff, RZ, 0xc0, !PT ;  /* 0x000000ff11037812 */ /* 0x000fe400078ec0ff */
[----:B------:R-:W-:Y:S02]  /*12570*/  LOP3.LUT R26, R2, 0xff, RZ, 0xc0, !PT ;  /* 0x000000ff021a7812 */ /* 0x000fe400078ec0ff */
[----:B------:R-:W-:Y:S02]  /*12580*/  LOP3.LUT R19, R0, 0xff, RZ, 0xc0, !PT ;  /* 0x000000ff00137812 */ /* 0x000fe400078ec0ff */
[----:B------:R-:W-:-:S02]  /*12590*/  SHF.R.U32.HI R17, RZ, 0x10, R2 ;  /* 0x00000010ff117819 */ /* 0x000fc40000011602 */
[----:B------:R-:W-:Y:S02]  /*125a0*/  SHF.R.U32.HI R25, RZ, 0x18, R2 ;  /* 0x00000018ff197819 */ /* 0x000fe40000011602 */
[----:B------:R-:W-:Y:S02]  /*125b0*/  PRMT R2, R3, 0x5410, R16 ;  /* 0x0000541003027816 */ /* 0x000fe40000000010 */
[----:B------:R-:W-:Y:S02]  /*125c0*/  SHF.R.U32.HI R3, RZ, 0x8, R21 ;  /* 0x00000008ff037819 */ /* 0x000fe40000011615 */
[----:B------:R-:W-:Y:S02]  /*125d0*/  PRMT R0, R19, 0x5410, R18 ;  /* 0x0000541013007816 */ /* 0x000fe40000000012 */
[----:B------:R-:W-:Y:S02]  /*125e0*/  LOP3.LUT R18, R17, 0xff, RZ, 0xc0, !PT ;  /* 0x000000ff11127812 */ /* 0x000fe400078ec0ff */
[----:B------:R-:W-:Y:S01]  /*125f0*/  PRMT R3, R26, 0x5410, R3 ;  /* 0x000054101a037816 */ /* 0x000fe20000000003 */
[--C-:B------:R-:W-:Y:S01]  /*12600*/  HSET2.LE.AND R0, R0, R144.reuse, PT ;  /* 0x0000009000007233 */ /* 0x100fe20003803000 */
[----:B------:R-:W-:Y:S01]  /*12610*/  PRMT R18, R18, 0x5410, R25 ;  /* 0x0000541012127816 */ /* 0x000fe20000000019 */
[--C-:B------:R-:W-:Y:S01]  /*12620*/  HSET2.LE.AND R2, R2, R144.reuse, PT ;  /* 0x0000009002027233 */ /* 0x100fe20003803000 */
[----:B------:R-:W-:Y:S01]  /*12630*/  LOP3.LUT R14, R148, R14, RZ, 0xc0, !PT ;  /* 0x0000000e940e7212 */ /* 0x000fe200078ec0ff */
[----:B------:R-:W-:Y:S01]  /*12640*/  HSET2.LE.AND R3, R3, R144, PT ;  /* 0x0000009003037233 */ /* 0x000fe20003803000 */
[----:B------:R-:W-:-:S02]  /*12650*/  LOP3.LUT R15, R147, R15, RZ, 0xc0, !PT ;  /* 0x0000000f930f7212 */ /* 0x000fc400078ec0ff */
[----:B------:R-:W-:Y:S01]  /*12660*/  LOP3.LUT R16, R189, R0, RZ, 0xc0, !PT ;  /* 0x00000000bd107212 */ /* 0x000fe200078ec0ff */
[----:B------:R-:W-:Y:S01]  /*12670*/  HSET2.LE.AND R0, R18, R144, PT ;  /* 0x0000009012007233 */ /* 0x000fe20003803000 */
[----:B------:R-:W-:Y:S01]  /*12680*/  LOP3.LUT R17, R188, R2, RZ, 0xc0, !PT ;  /* 0x00000002bc117212 */ /* 0x000fe200078ec0ff */
[----:B------:R-:W-:Y:S01]  /*12690*/  IMAD.WIDE.U32 R20, R20, -0x326172a9, RZ ;  /* 0xcd9e8d5714147825 */ /* 0x000fe200078e00ff */
[----:B------:R-:W-:Y:S01]  /*126a0*/  LOP3.LUT R18, R187, R3, RZ, 0xc0, !PT ;  /* 0x00000003bb127212 */ /* 0x000fe200078ec0ff */
[----:B------:R-:W-:Y:S02]  /*126b0*/  HMMA.16816.F32 R52, R12, R32, R56 ;  /* 0x000000200c34723c */ /* 0x000fe40000001838 */
[----:B------:R-:W-:Y:S01]  /*126c0*/  IMAD.WIDE.U32 R2, R22, -0x326172a9, RZ ;  /* 0xcd9e8d5716027825 */ /* 0x000fe200078e00ff */
[----:B------:R-:W-:-:S05]  /*126d0*/  LOP3.LUT R19, R186, R0, RZ, 0xc0, !PT ;  /* 0x00000000ba137212 */ /* 0x000fca00078ec0ff */
[----:B------:R-:W-:Y:S01]  /*126e0*/  HMMA.16816.F32 R48, R12, R34, R60 ;  /* 0x000000220c30723c */ /* 0x000fe2000000183c */
[----:B------:R-:W2:Y:S01]  /*126f0*/  LDSM.16.MT88.4 R32, [R206+0x5800] ;  /* 0x00580000ce20783b */ /* 0x000ea20000004200 */
[----:B------:R-:W-:Y:S02]  /*12700*/  LOP3.LUT R0, R3, R249, R20, 0x96, !PT ;  /* 0x000000f903007212 */ /* 0x000fe400078e9614 */
[----:B------:R-:W-:-:S04]  /*12710*/  LOP3.LUT R3, R2, 0xffff, RZ, 0xc0, !PT ;  /* 0x0000ffff02037812 */ /* 0x000fc800078ec0ff */
[----:B------:R-:W-:Y:S01]  /*12720*/  HMMA.16816.F32 R156, R12, R44, R92 ;  /* 0x0000002c0c9c723c */ /* 0x000fe2000000185c */
[----:B------:R-:W-:Y:S02]  /*12730*/  LOP3.LUT R25, R0, 0xff, RZ, 0xc0, !PT ;  /* 0x000000ff00197812 */ /* 0x000fe400078ec0ff */
[----:B------:R-:W-:-:S05]  /*12740*/  SHF.R.U32.HI R22, RZ, 0x18, R0 ;  /* 0x00000018ff167819 */ /* 0x000fca0000011600 */
[----:B------:R-:W-:Y:S07]  /*12750*/  HMMA.16816.F32 R44, R12, R46, R76 ;  /* 0x0000002e0c2c723c */ /* 0x000fee000000184c */
[----:B------:R-:W-:Y:S02]  /*12760*/  LOP3.LUT R12, R0, 0xffff, RZ, 0xc0, !PT ;  /* 0x0000ffff000c7812 */ /* 0x000fe400078ec0ff */
[----:B------:R-:W-:Y:S02]  /*12770*/  SHF.R.U32.HI R13, RZ, 0x10, R0 ;  /* 0x00000010ff0d7819 */ /* 0x000fe40000011600 */
[----:B------:R-:W-:-:S02]  /*12780*/  SHF.R.U32.HI R0, RZ, 0x8, R3 ;  /* 0x00000008ff007819 */ /* 0x000fc40000011603 */
[----:B------:R-:W-:Y:S02]  /*12790*/  SHF.R.U32.HI R3, RZ, 0x8, R12 ;  /* 0x00000008ff037819 */ /* 0x000fe4000001160c */
[----:B------:R-:W-:Y:S02]  /*127a0*/  LOP3.LUT R12, R13, 0xff, RZ, 0xc0, !PT ;  /* 0x000000ff0d0c7812 */ /* 0x000fe400078ec0ff */
[----:B------:R-:W-:Y:S02]  /*127b0*/  LOP3.LUT R14, R2, 0xff, RZ, 0xc0, !PT ;  /* 0x000000ff020e7812 */ /* 0x000fe400078ec0ff */
[--C-:B------:R-:W-:Y:S02]  /*127c0*/  SHF.R.U32.HI R15, RZ, 0x10, R2.reuse ;  /* 0x00000010ff0f7819 */ /* 0x100fe40000011602 */
[----:B------:R-:W-:Y:S02]  /*127d0*/  SHF.R.U32.HI R20, RZ, 0x18, R2 ;  /* 0x00000018ff147819 */ /* 0x000fe40000011602 */
[----:B------:R-:W-:Y:S01]  /*127e0*/  PRMT R2, R12, 0x5410, R22 ;  /* 0x000054100c027816 */ /* 0x000fe20000000016 */
[----:B------:R-:W-:Y:S01]  /*127f0*/  IMAD.MOV.U32 R147, RZ, RZ, R149 ;  /* 0x000000ffff937224 */ /* 0x000fe200078e0095 */
[----:B------:R-:W-:-:S03]  /*12800*/  PRMT R13, R14, 0x5410, R0 ;  /* 0x000054100e0d7816 */ /* 0x000fc60000000000 */
[--C-:B------:R-:W-:Y:S01]  /*12810*/  HSET2.LE.AND R2, R2, R144.reuse, PT ;  /* 0x0000009002027233 */ /* 0x100fe20003803000 */
[----:B------:R-:W-:Y:S01]  /*12820*/  PRMT R0, R25, 0x5410, R3 ;  /* 0x0000541019007816 */ /* 0x000fe20000000003 */
[----:B------:R-:W-:-:S03]  /*12830*/  HSET2.LE.AND R3, R13, R144, PT ;  /* 0x000000900d037233 */ /* 0x000fc60003803000 */
[----:B------:R-:W-:Y:S02]  /*12840*/  LOP3.LUT R13, R147, R2, RZ, 0xc0, !PT ;  /* 0x00000002930d7212 */ /* 0x000fe400078ec0ff */
[----:B------:R-:W-:Y:S01]  /*12850*/  LOP3.LUT R2, R23, R246, R68, 0x96, !PT ;  /* 0x000000f617027212 */ /* 0x000fe200078e9644 */
[----:B------:R-:W-:Y:S01]  /*12860*/  IMAD.MOV.U32 R146, RZ, RZ, R150 ;  /* 0x000000ffff927224 */ /* 0x000fe200078e0096 */
[----:B------:R-:W-:Y:S01]  /*12870*/  HSET2.LE.AND R0, R0, R144, PT ;  /* 0x0000009000007233 */ /* 0x000fe20003803000 */
[----:B------:R-:W-:Y:S02]  /*12880*/  LOP3.LUT R14, R252, R3, RZ, 0xc0, !PT ;  /* 0x00000003fc0e7212 */ /* 0x000fe400078ec0ff */
[----:B------:R-:W-:Y:S02]  /*12890*/  IMAD.WIDE.U32 R2, R2, -0x2daee0ad, RZ ;  /* 0xd2511f5302027825 */ /* 0x000fe400078e00ff */
[----:B------:R-:W-:Y:S02]  /*128a0*/  LOP3.LUT R12, R146, R0, RZ, 0xc0, !PT ;  /* 0x00000000920c7212 */ /* 0x000fe400078ec0ff */
[----:B------:R-:W-:-:S02]  /*128b0*/  LOP3.LUT R15, R15, 0xff, RZ, 0xc0, !PT ;  /* 0x000000ff0f0f7812 */ /* 0x000fc400078ec0ff */
[----:B------:R-:W-:Y:S01]  /*128c0*/  LOP3.LUT R0, R3, R243, R42, 0x96, !PT ;  /* 0x000000f303007212 */ /* 0x000fe200078e962a */
[----:B-1----:R-:W-:Y:S01]  /*128d0*/  HMMA.16816.F32 R152, R16, R28, R84 ;  /* 0x0000001c1098723c */ /* 0x002fe20000001854 */
[----:B------:R-:W-:Y:S02]  /*128e0*/  LOP3.LUT R3, R2, 0xffff, RZ, 0xc0, !PT ;  /* 0x0000ffff02037812 */ /* 0x000fe400078ec0ff */
[----:B------:R-:W-:Y:S02]  /*128f0*/  PRMT R15, R15, 0x5410, R20 ;  /* 0x000054100f0f7816 */ /* 0x000fe40000000014 */
[----:B------:R-:W-:-:S03]  /*12900*/  LOP3.LUT R23, R21, R246, R24, 0x96, !PT ;  /* 0x000000f615177212 */ /* 0x000fc600078e9618 */
[----:B------:R-:W-:Y:S01]  /*12910*/  HMMA.16816.F32 R148, R16, R30, R80 ;  /* 0x0000001e1094723c */ /* 0x000fe20000001850 */
[----:B------:R-:W-:Y:S02]  /*12920*/  LOP3.LUT R21, R0, 0xff, RZ, 0xc0, !PT ;  /* 0x000000ff00157812 */ /* 0x000fe400078ec0ff */
[----:B------:R-:W-:-:S05]  /*12930*/  SHF.R.U32.HI R20, RZ, 0x18, R0 ;  /* 0x00000018ff147819 */ /* 0x000fca0000011600 */
[----:B--2---:R-:W-:Y:S01]  /*12940*/  HMMA.16816.F32 R140, R16, R32, R72 ;  /* 0x00000020108c723c */ /* 0x004fe20000001848 */
[----:B------:R-:W-:-:S07]  /*12950*/  SHF.R.U32.HI R22, RZ, 0x10, R2 ;  /* 0x00000010ff167819 */ /* 0x000fce0000011602 */
[----:B------:R-:W-:Y:S01]  /*12960*/  HMMA.16816.F32 R64, R16, R34, R64 ;  /* 0x000000221040723c */ /* 0x000fe20000001840 */
[----:B------:R-:W-:Y:S01]  /*12970*/  HSET2.LE.AND R15, R15, R144, PT ;  /* 0x000000900f0f7233 */ /* 0x000fe20003803000 */
[----:B------:R-:W1:Y:S05]  /*12980*/  LDSM.16.MT88.4 R24, [R206+0x5c00] ;  /* 0x005c0000ce18783b */ /* 0x000e6a0000004200 */
[----:B------:R-:W-:Y:S02]  /*12990*/  LOP3.LUT R16, R0, 0xffff, RZ, 0xc0, !PT ;  /* 0x0000ffff00107812 */ /* 0x000fe400078ec0ff */
[----:B------:R-:W-:Y:S02]  /*129a0*/  SHF.R.U32.HI R17, RZ, 0x10, R0 ;  /* 0x00000010ff117819 */ /* 0x000fe40000011600 */
[----:B------:R-:W-:-:S02]  /*129b0*/  LOP3.LUT R18, R2, 0xff, RZ, 0xc0, !PT ;  /* 0x000000ff02127812 */ /* 0x000fc400078ec0ff */
[----:B------:R-:W-:Y:S02]  /*129c0*/  SHF.R.U32.HI R0, RZ, 0x8, R3 ;  /* 0x00000008ff007819 */ /* 0x000fe40000011603 */
[----:B------:R-:W-:Y:S02]  /*129d0*/  SHF.R.U32.HI R3, RZ, 0x8, R16 ;  /* 0x00000008ff037819 */ /* 0x000fe40000011610 */
[----:B------:R-:W-:Y:S02]  /*129e0*/  LOP3.LUT R16, R17, 0xff, RZ, 0xc0, !PT ;  /* 0x000000ff11107812 */ /* 0x000fe400078ec0ff */
[----:B------:R-:W-:Y:S02]  /*129f0*/  PRMT R17, R18, 0x5410, R0 ;  /* 0x0000541012117816 */ /* 0x000fe40000000000 */
[----:B------:R-:W-:Y:S02]  /*12a00*/  SHF.R.U32.HI R19, RZ, 0x18, R2 ;  /* 0x00000018ff137819 */ /* 0x000fe40000011602 */
[----:B------:R-:W-:-:S02]  /*12a10*/  PRMT R0, R21, 0x5410, R3 ;  /* 0x0000541015007816 */ /* 0x000fc40000000003 */
[----:B------:R-:W-:Y:S02]  /*12a20*/  PRMT R2, R16, 0x5410, R20 ;  /* 0x0000541010027816 */ /* 0x000fe40000000014 */
        /* <DEDUP_REMOVED lines=9> */
[----:B------:R-:W-:Y:S01]  /*12ac0*/  IMAD.WIDE.U32 R2, R23, -0x2daee0ad, RZ ;  /* 0xd2511f5317027825 */ /* 0x000fe200078e00ff */
[----:B------:R-:W-:-:S02]  /*12ad0*/  LOP3.LUT R15, R250, R15, RZ, 0xc0, !PT ;  /* 0x0000000ffa0f7212 */ /* 0x000fc400078ec0ff */
[----:B------:R-:W-:Y:S02]  /*12ae0*/  LOP3.LUT R139, R191, R0, RZ, 0xc0, !PT ;  /* 0x00000000bf8b7212 */ /* 0x000fe400078ec0ff */
[----:B------:R-:W-:Y:S02]  /*12af0*/  LOP3.LUT R0, R3, R243, R40, 0x96, !PT ;  /* 0x000000f303007212 */ /* 0x000fe400078e9628 */
[----:B------:R-:W-:Y:S01]  /*12b00*/  LOP3.LUT R3, R2, 0xffff, RZ, 0xc0, !PT ;  /* 0x0000ffff02037812 */ /* 0x000fe200078ec0ff */
[----:B------:R-:W-:Y:S01]  /*12b10*/  HMMA.16816.F32 R156, R12, R32, R156 ;  /* 0x000000200c9c723c */ /* 0x000fe2000000189c */
[----:B------:R-:W-:Y:S02]  /*12b20*/  LOP3.LUT R17, R0, 0xff, RZ, 0xc0, !PT ;  /* 0x000000ff00117812 */ /* 0x000fe400078ec0ff */
[----:B------:R-:W-:-:S05]  /*12b30*/  SHF.R.U32.HI R16, RZ, 0x18, R0 ;  /* 0x00000018ff107819 */ /* 0x000fca0000011600 */
[----:B------:R-:W-:Y:S01]  /*12b40*/  HMMA.16816.F32 R52, R12, R28, R52 ;  /* 0x0000001c0c34723c */ /* 0x000fe20000001834 */
[----:B------:R-:W-:-:S07]  /*12b50*/  SHF.R.U32.HI R18, RZ, 0x18, R2 ;  /* 0x00000018ff127819 */ /* 0x000fce0000011602 */
[C---:B------:R-:W-:Y:S08]  /*12b60*/  HMMA.16816.F32 R48, R12.reuse, R30, R48 ;  /* 0x0000001e0c30723c */ /* 0x040ff00000001830 */
[----:B------:R-:W-:Y:S07]  /*12b70*/  HMMA.16816.F32 R32, R12, R34, R44 ;  /* 0x000000220c20723c */ /* 0x000fee000000182c */
[----:B------:R-:W-:-:S02]  /*12b80*/  LOP3.LUT R12, R0, 0xffff, RZ, 0xc0, !PT ;  /* 0x0000ffff000c7812 */ /* 0x000fc400078ec0ff */
[----:B------:R-:W-:Y:S02]  /*12b90*/  SHF.R.U32.HI R14, RZ, 0x8, R3 ;  /* 0x00000008ff0e7819 */ /* 0x000fe40000011603 */
[----:B------:R-:W-:Y:S02]  /*12ba0*/  SHF.R.U32.HI R13, RZ, 0x10, R0 ;  /* 0x00000010ff0d7819 */ /* 0x000fe40000011600 */
[----:B------:R-:W-:Y:S02]  /*12bb0*/  SHF.R.U32.HI R3, RZ, 0x10, R2 ;  /* 0x00000010ff037819 */ /* 0x000fe40000011602 */
[----:B------:R-:W-:Y:S02]  /*12bc0*/  SHF.R.U32.HI R0, RZ, 0x8, R12 ;  /* 0x00000008ff007819 */ /* 0x000fe4000001160c */
[----:B------:R-:W-:Y:S02]  /*12bd0*/  LOP3.LUT R15, R2, 0xff, RZ, 0xc0, !PT ;  /* 0x000000ff020f7812 */ /* 0x000fe400078ec0ff */
[----:B------:R-:W-:-:S02]  /*12be0*/  LOP3.LUT R13, R13, 0xff, RZ, 0xc0, !PT ;  /* 0x000000ff0d0d7812 */ /* 0x000fc400078ec0ff */
[----:B------:R-:W-:Y:S02]  /*12bf0*/  LOP3.LUT R12, R3, 0xff, RZ, 0xc0, !PT ;  /* 0x000000ff030c7812 */ /* 0x000fe400078ec0ff */
[----:B------:R-:W-:Y:S02]  /*12c00*/  PRMT R14, R15, 0x5410, R14 ;  /* 0x000054100f0e7816 */ /* 0x000fe4000000000e */
[----:B------:R-:W-:Y:S02]  /*12c10*/  PRMT R0, R17, 0x5410, R0 ;  /* 0x0000541011007816 */ /* 0x000fe40000000000 */
[----:B------:R-:W-:Y:S02]  /*12c20*/  PRMT R2, R13, 0x5410, R16 ;  /* 0x000054100d027816 */ /* 0x000fe40000000010 */
[----:B------:R-:W-:Y:S01]  /*12c30*/  PRMT R12, R12, 0x5410, R18 ;  /* 0x000054100c0c7816 */ /* 0x000fe20000000012 */
[--C-:B------:R-:W-:Y:S02]  /*12c40*/  HSET2.LE.AND R0, R0, R144.reuse, PT ;  /* 0x0000009000007233 */ /* 0x100fe40003803000 */
[----:B------:R-:W-:-:S02]  /*12c50*/  HSET2.LE.AND R2, R2, R144, PT ;  /* 0x0000009002027233 */ /* 0x000fc40003803000 */
[--C-:B------:R-:W-:Y:S02]  /*12c60*/  HSET2.LE.AND R3, R14, R144.reuse, PT ;  /* 0x000000900e037233 */ /* 0x100fe40003803000 */
[----:B------:R-:W-:Y:S01]  /*12c70*/  HSET2.LE.AND R12, R12, R144, PT ;  /* 0x000000900c0c7233 */ /* 0x000fe20003803000 */
[----:B------:R-:W-:Y:S02]  /*12c80*/  ISETP.GT.AND P1, PT, R172, R221, PT ;  /* 0x000000ddac00720c */ /* 0x000fe40003f24270 */
[----:B------:R-:W-:Y:S02]  /*12c90*/  LOP3.LUT R144, R220, R0, RZ, 0xc0, !PT ;  /* 0x00000000dc907212 */ /* 0x000fe400078ec0ff */
[----:B------:R-:W-:Y:S02]  /*12ca0*/  LOP3.LUT R145, R251, R2, RZ, 0xc0, !PT ;  /* 0x00000002fb917212 */ /* 0x000fe400078ec0ff */
[----:B------:R-:W-:Y:S02]  /*12cb0*/  LOP3.LUT R146, R237, R3, RZ, 0xc0, !PT ;  /* 0x00000003ed927212 */ /* 0x000fe400078ec0ff */
        /* <DEDUP_REMOVED lines=13> */
[----:B---3--:R-:W2:Y:S01]  /*12d90*/  LDL.LU R252, [R1+0x238] ;  /* 0x0002380001fc7983 */ /* 0x008ea20000300800 */
[----:B------:R-:W-:Y:S01]  /*12da0*/  IMAD.MOV.U32 R116, RZ, RZ, R198 ;  /* 0x000000ffff747224 */ /* 0x000fe200078e00c6 */
[----:B------:R-:W-:-:S04]  /*12db0*/  DEPBAR.LE SB0, 0x0 ;  /* 0x000080000000791a */ /* 0x000fc80000000000 */
[----:B------:R-:W3:Y:S04]  /*12dc0*/  LDL.64 R118, [R1+0x2f0] ;  /* 0x0002f00001767983 */ /* 0x000ee80000100a00 */
[----:B------:R-:W3:Y:S04]  /*12dd0*/  LDL.LU R220, [R1+0x234] ;  /* 0x0002340001dc7983 */ /* 0x000ee80000300800 */
[----:B------:R-:W4:Y:S04]  /*12de0*/  LDL R117, [R1] ;  /* 0x0000000001757983 */ /* 0x000f280000100800 */
[----:B------:R-:W3:Y:S04]  /*12df0*/  LDL.64 R132, [R1+0x58] ;  /* 0x0000580001847983 */ /* 0x000ee80000100a00 */
[----:B------:R-:W3:Y:S01]  /*12e00*/  LDL.64 R198, [R1+0x88] ;  /* 0x0000880001c67983 */ /* 0x000ee20000100a00 */
[----:B------:R-:W-:Y:S01]  /*12e10*/  IADD3 R237, R116, -0x2, RZ ;  /* 0xfffffffe74ed7810 */ /* 0x000fe20007ffe0ff */
[----:B------:R-:W-:Y:S03]  /*12e20*/  WARPSYNC 0xffffffff ;  /* 0xffffffff00007948 */ /* 0x000fe60003800000 */
[----:B------:R-:W-:Y:S01]  /*12e30*/  SHF.R.S32.HI R0, RZ, 0x1f, R237 ;  /* 0x0000001fff007819 */ /* 0x000fe200000114ed */
[----:B------:R-:W-:Y:S01]  /*12e40*/  BAR.SYNC.DEFER_BLOCKING 0x0 ;  /* 0x0000000000007b1d */ /* 0x000fe20000010000 */
[----:B------:R-:W-:-:S05]  /*12e50*/  IMAD.SHL.U32 R223, R223, 0x2, RZ ;  /* 0x00000002dfdf7824 */ /* 0x000fca00078e00ff */
[----:B------:R-:W-:Y:S01]  /*12e60*/  LOP3.LUT R223, R223, 0x6, RZ, 0xc0, !PT ;  /* 0x00000006dfdf7812 */ /* 0x000fe200078ec0ff */
[----:B--2---:R-:W-:Y:S01]  /*12e70*/  IMAD R12, R252, R237, RZ ;  /* 0x000000edfc0c7224 */ /* 0x004fe200078e02ff */
[----:B----45:R-:W-:Y:S01]  /*12e80*/  ISETP.GE.AND P0, PT, R241, R117, PT ;  /* 0x00000075f100720c */ /* 0x030fe20003f06270 */
[----:B---3--:R-:W-:-:S04]  /*12e90*/  IMAD.WIDE.U32 R2, R237, R220, R118 ;  /* 0x000000dced027225 */ /* 0x008fc800078e0076 */
[----:B------:R-:W-:-:S04]  /*12ea0*/  IMAD R13, R0, R220, R12 ;  /* 0x000000dc000d7224 */ /* 0x000fc800078e020c */
[----:B------:R-:W-:-:S04]  /*12eb0*/  IMAD.IADD R3, R3, 0x1, R13 ;  /* 0x0000000103037824 */ /* 0x000fc800078e020d */
[CC--:B------:R-:W-:Y:S02]  /*12ec0*/  @!P0 LEA R0, P4, R132.reuse, R2.reuse, 0x5 ;  /* 0x0000000284008211 */ /* 0x0c0fe400078828ff */
[----:B------:R-:W-:Y:S02]  /*12ed0*/  @!P0 LEA R12, P2, R132, R2, 0x6 ;  /* 0x00000002840c8211 */ /* 0x000fe400078430ff */
[-C--:B------:R-:W-:Y:S02]  /*12ee0*/  @!P0 LEA R18, P5, R2, R198.reuse, 0x1 ;  /* 0x000000c602128211 */ /* 0x080fe400078a08ff */
[----:B------:R-:W-:Y:S02]  /*12ef0*/  @!P0 LEA R16, P3, R0, R198, 0x1 ;  /* 0x000000c600108211 */ /* 0x000fe400078608ff */
[CCC-:B------:R-:W-:Y:S02]  /*12f00*/  @!P0 LEA.HI.X R13, R132.reuse, R3.reuse, R133.reuse, 0x5, P4 ;  /* 0x00000003840d8211 */ /* 0x1c0fe400020f2c85 */
[----:B------:R-:W-:-:S02]  /*12f10*/  @!P0 LEA.HI.X R15, R132, R3, R133, 0x6, P2 ;  /* 0x00000003840f8211 */ /* 0x000fc400010f3485 */
[-CC-:B------:R-:W-:Y:S01]  /*12f20*/  @!P0 LEA.HI.X R19, R2, R199.reuse, R3.reuse, 0x1, P5 ;  /* 0x000000c702138211 */ /* 0x180fe200028f0c03 */
[----:B------:R-:W-:Y:S01]  /*12f30*/  @!P0 IMAD.WIDE.U32 R2, R132, 0x60, R2 ;  /* 0x0000006084028825 */ /* 0x000fe200078e0002 */
[----:B------:R-:W-:Y:S02]  /*12f40*/  @!P0 LEA.HI.X R17, R0, R199, R13, 0x1, P3 ;  /* 0x000000c700118211 */ /* 0x000fe400018f0c0d */
[----:B------:R-:W-:Y:S01]  /*12f50*/  @!P0 LEA R14, P1, R12, R198, 0x1 ;  /* 0x000000c60c0e8211 */ /* 0x000fe200078208ff */
[----:B------:R-:W-:-:S03]  /*12f60*/  @!P0 IMAD R0, R133, 0x60, RZ ;  /* 0x0000006085008824 */ /* 0x000fc600078e02ff */
[-C--:B------:R-:W-:Y:S01]  /*12f70*/  @!P0 LEA.HI.X R15, R12, R199.reuse, R15, 0x1, P1 ;  /* 0x000000c70c0f8211 */ /* 0x080fe200008f0c0f */
[----:B------:R-:W-:Y:S01]  /*12f80*/  @!P0 IMAD.IADD R0, R0, 0x1, R3 ;  /* 0x0000000100008824 */ /* 0x000fe200078e0203 */
[C---:B------:R-:W-:Y:S01]  /*12f90*/  @!P0 LEA R12, P1, R2.reuse, R198, 0x1 ;  /* 0x000000c6020c8211 */ /* 0x040fe200078208ff */
[----:B------:R-:W-:Y:S04]  /*12fa0*/  @P0 STS [R236+0x4000], RZ ;  /* 0x004000ffec000388 */ /* 0x000fe80000000800 */
[----:B------:R-:W-:Y:S01]  /*12fb0*/  @P0 STS [R236+0x4004], RZ ;  /* 0x004004ffec000388 */ /* 0x000fe20000000800 */
[----:B------:R-:W-:-:S03]  /*12fc0*/  @!P0 LEA.HI.X R13, R2, R199, R0, 0x1, P1 ;  /* 0x000000c7020d8211 */ /* 0x000fc600008f0c00 */
[----:B------:R-:W-:Y:S04]  /*12fd0*/  @P0 STS.64 [R236+0x4008], RZ ;  /* 0x004008ffec000388 */ /* 0x000fe80000000a00 */
        /* <DEDUP_REMOVED lines=19> */
[----:B------:R-:W-:Y:S04]  /*13110*/  LDSM.16.M88.4 R24, [R207] ;  /* 0x00000000cf18783b */ /* 0x000fe80000000200 */
[----:B------:R-:W3:Y:S04]  /*13120*/  LDSM.16.M88.4 R44, [R204+0x2000] ;  /* 0x00200000cc2c783b */ /* 0x000ee80000000200 */
[----:B------:R-:W4:Y:S04]  /*13130*/  LDSM.16.M88.4 R20, [R207+0x1000] ;  /* 0x00100000cf14783b */ /* 0x000f280000000200 */
[----:B------:R-:W4:Y:S04]  /*13140*/  LDSM.16.M88.4 R40, [R204+0x2400] ;  /* 0x00240000cc28783b */ /* 0x000f280000000200 */
[----:B------:R-:W4:Y:S04]  /*13150*/  LDSM.16.M88.4 R48, [R204+0x2800] ;  /* 0x00280000cc30783b */ /* 0x000f280000000200 */
[----:B-1----:R-:W-:Y:S04]  /*13160*/  LDSM.16.M88.4 R16, [R208] ;  /* 0x00000000d010783b */ /* 0x002fe80000000200 */
[----:B------:R-:W1:Y:S04]  /*13170*/  LDSM.16.M88.4 R32, [R209] ;  /* 0x00000000d120783b */ /* 0x000e680000000200 */
[----:B--2---:R-:W2:Y:S04]  /*13180*/  LDSM.16.M88.4 R12, [R208+0x1000] ;  /* 0x00100000d00c783b */ /* 0x004ea80000000200 */
[----:B------:R-:W1:Y:S04]  /*13190*/  LDSM.16.M88.4 R56, [R215] ;  /* 0x00000000d738783b */ /* 0x000e680000000200 */
[----:B------:R-:W1:Y:S04]  /*131a0*/  LDSM.16.M88.4 R28, [R216] ;  /* 0x00000000d81c783b */ /* 0x000e680000000200 */
[----:B------:R-:W1:Y:S01]  /*131b0*/  LDSM.16.M88.4 R52, [R204+0x2c00] ;  /* 0x002c0000cc34783b */ /* 0x000e620000000200 */
[----:B---3--:R-:W-:Y:S01]  /*131c0*/  HMMA.16816.F32 R92, R24, R44, RZ ;  /* 0x0000002c185c723c */ /* 0x008fe200000018ff */
[----:B------:R-:W-:-:S02]  /*131d0*/  IMAD R0, R237, 0x80, R223 ;  /* 0x00000080ed007824 */ /* 0x000fc400078e02df */
[----:B------:R-:W0:Y:S05]  /*131e0*/  LDGDEPBAR ;  /* 0x00000000000079af */ /* 0x000e2a0000000000 */
[C---:B----4-:R-:W-:Y:S08]  /*131f0*/  HMMA.16816.F32 R88, R20.reuse, R44, RZ ;  /* 0x0000002c1458723c */ /* 0x050ff000000018ff */
[-C--:B------:R-:W-:Y:S08]  /*13200*/  HMMA.16816.F32 R84, R20, R46.reuse, RZ ;  /* 0x0000002e1454723c */ /* 0x080ff000000018ff */
[C---:B------:R-:W-:Y:S01]  /*13210*/  HMMA.16816.F32 R80, R24.reuse, R46, RZ ;  /* 0x0000002e1850723c */ /* 0x040fe200000018ff */
[----:B------:R-:W3:Y:S07]  /*13220*/  LDSM.16.M88.4 R44, [R204+0x3000] ;  /* 0x00300000cc2c783b */ /* 0x000eee0000000200 */
[-C--:B------:R-:W-:Y:S08]  /*13230*/  HMMA.16816.F32 R76, R24, R40.reuse, RZ ;  /* 0x00000028184c723c */ /* 0x080ff000000018ff */
[C---:B------:R-:W-:Y:S08]  /*13240*/  HMMA.16816.F32 R72, R20.reuse, R40, RZ ;  /* 0x000000281448723c */ /* 0x040ff000000018ff */
[-C--:B------:R-:W-:Y:S08]  /*13250*/  HMMA.16816.F32 R68, R20, R42.reuse, RZ ;  /* 0x0000002a1444723c */ /* 0x080ff000000018ff */
[----:B------:R-:W-:Y:S08]  /*13260*/  HMMA.16816.F32 R64, R24, R42, RZ ;  /* 0x0000002a1840723c */ /* 0x000ff000000018ff */
[----:B------:R-:W-:Y:S08]  /*13270*/  HMMA.16816.F32 R40, R20, R48, RZ ;  /* 0x000000301428723c */ /* 0x000ff000000018ff */
[----:B-1----:R-:W-:Y:S08]  /*13280*/  HMMA.16816.F32 R96, R16, R32, R92 ;  /* 0x000000201060723c */ /* 0x002ff0000000185c */
[----:B------:R-:W-:Y:S08]  /*13290*/  HMMA.16816.F32 R60, R24, R48, RZ ;  /* 0x00000030183c723c */ /* 0x000ff000000018ff */
[C---:B--2---:R-:W-:Y:S08]  /*132a0*/  HMMA.16816.F32 R92, R12.reuse, R32, R88 ;  /* 0x000000200c5c723c */ /* 0x044ff00000001858 */
[-C--:B------:R-:W-:Y:S08]  /*132b0*/  HMMA.16816.F32 R108, R12, R34.reuse, R84 ;  /* 0x000000220c6c723c */ /* 0x080ff00000001854 */
[----:B------:R-:W-:Y:S01]  /*132c0*/  HMMA.16816.F32 R104, R16, R34, R80 ;  /* 0x000000221068723c */ /* 0x000fe20000001850 */
[----:B------:R-:W1:Y:S07]  /*132d0*/  LDSM.16.M88.4 R32, [R214] ;  /* 0x00000000d620783b */ /* 0x000e6e0000000200 */
[----:B------:R-:W-:Y:S01]  /*132e0*/  HMMA.16816.F32 R176, R12, R56, R40 ;  /* 0x000000380cb0723c */ /* 0x000fe20000001828 */
[----:B------:R-:W2:Y:S07]  /*132f0*/  LDSM.16.M88.4 R40, [R204+0x3400] ;  /* 0x00340000cc28783b */ /* 0x000eae0000000200 */
[----:B------:R-:W-:Y:S08]  /*13300*/  HMMA.16816.F32 R112, R16, R28, R76 ;  /* 0x0000001c1070723c */ /* 0x000ff0000000184c */
[----:B------:R-:W-:Y:S08]  /*13310*/  HMMA.16816.F32 R124, R12, R30, R68 ;  /* 0x0000001e0c7c723c */ /* 0x000ff00000001844 */
[-C--:B------:R-:W-:Y:S08]  /*13320*/  HMMA.16816.F32 R88, R24, R52.reuse, RZ ;  /* 0x000000341858723c */ /* 0x080ff000000018ff */
[C---:B------:R-:W-:Y:S08]  /*13330*/  HMMA.16816.F32 R80, R20.reuse, R52, RZ ;  /* 0x000000341450723c */ /* 0x040ff000000018ff */
[-C--:B------:R-:W-:Y:S08]  /*13340*/  HMMA.16816.F32 R76, R20, R54.reuse, RZ ;  /* 0x00000036144c723c */ /* 0x080ff000000018ff */
[----:B------:R-:W-:Y:S08]  /*13350*/  HMMA.16816.F32 R68, R24, R54, RZ ;  /* 0x000000361844723c */ /* 0x000ff000000018ff */
[----:B------:R-:W-:Y:S08]  /*13360*/  HMMA.16816.F32 R116, R12, R28, R72 ;  /* 0x0000001c0c74723c */ /* 0x000ff00000001848 */
[C---:B------:R-:W-:Y:S01]  /*13370*/  HMMA.16816.F32 R120, R16.reuse, R30, R64 ;  /* 0x0000001e1078723c */ /* 0x040fe20000001840 */
[----:B------:R-:W4:Y:S07]  /*13380*/  LDSM.16.M88.4 R28, [R213] ;  /* 0x00000000d51c783b */ /* 0x000f2e0000000200 */
[----:B------:R-:W-:Y:S08]  /*13390*/  HMMA.16816.F32 R128, R16, R56, R60 ;  /* 0x000000381080723c */ /* 0x000ff0000000183c */
[-C--:B------:R-:W-:Y:S08]  /*133a0*/  HMMA.16816.F32 R84, R20, R50.reuse, RZ ;  /* 0x000000321454723c */ /* 0x080ff000000018ff */
[C---:B------:R-:W-:Y:S08]  /*133b0*/  HMMA.16816.F32 R72, R24.reuse, R50, RZ ;  /* 0x000000321848723c */ /* 0x040ff000000018ff */
[-C--:B---3--:R-:W-:Y:S08]  /*133c0*/  HMMA.16816.F32 R64, R24, R44.reuse, RZ ;  /* 0x0000002c1840723c */ /* 0x088ff000000018ff */
[C---:B------:R-:W-:Y:S08]  /*133d0*/  HMMA.16816.F32 R60, R20.reuse, R44, RZ ;  /* 0x0000002c143c723c */ /* 0x040ff000000018ff */
[-C--:B------:R-:W-:Y:S08]  /*133e0*/  HMMA.16816.F32 R52, R20, R46.reuse, RZ ;  /* 0x0000002e1434723c */ /* 0x080ff000000018ff */
[----:B------:R-:W-:Y:S01]  /*133f0*/  HMMA.16816.F32 R48, R24, R46, RZ ;  /* 0x0000002e1830723c */ /* 0x000fe200000018ff */
[----:B------:R-:W3:Y:S07]  /*13400*/  LDSM.16.M88.4 R44, [R212] ;  /* 0x00000000d42c783b */ /* 0x000eee0000000200 */
[-C--:B-1----:R-:W-:Y:S08]  /*13410*/  HMMA.16816.F32 R88, R16, R32.reuse, R88 ;  /* 0x000000201058723c */ /* 0x082ff00000001858 */
[C---:B------:R-:W-:Y:S08]  /*13420*/  HMMA.16816.F32 R80, R12.reuse, R32, R80 ;  /* 0x000000200c50723c */ /* 0x040ff00000001850 */
[-C--:B------:R-:W-:Y:S08]  /*13430*/  HMMA.16816.F32 R76, R12, R34.reuse, R76 ;  /* 0x000000220c4c723c */ /* 0x080ff0000000184c */
[----:B------:R-:W-:Y:S08]  /*13440*/  HMMA.16816.F32 R68, R16, R34, R68 ;  /* 0x000000221044723c */ /* 0x000ff00000001844 */
[----:B--2---:R-:W-:Y:S08]  /*13450*/  HMMA.16816.F32 R32, R24, R40, RZ ;  /* 0x000000281820723c */ /* 0x004ff000000018ff */
[-C--:B----4-:R-:W-:Y:S08]  /*13460*/  HMMA.16816.F32 R64, R16, R28.reuse, R64 ;  /* 0x0000001c1040723c */ /* 0x090ff00000001840 */
[C---:B------:R-:W-:Y:S08]  /*13470*/  HMMA.16816.F32 R60, R12.reuse, R28, R60 ;  /* 0x0000001c0c3c723c */ /* 0x040ff0000000183c */
[-C--:B------:R-:W-:Y:S01]  /*13480*/  HMMA.16816.F32 R192, R12, R30.reuse, R52 ;  /* 0x0000001e0cc0723c */ /* 0x080fe20000001834 */
[----:B------:R-:W1:Y:S07]  /*13490*/  LDSM.16.M88.4 R52, [R204+0x3800] ;  /* 0x00380000cc34783b */ /* 0x000e6e0000000200 */
[----:B------:R-:W-:Y:S08]  /*134a0*/  HMMA.16816.F32 R196, R16, R30, R48 ;  /* 0x0000001e10c4723c */ /* 0x000ff00000001830 */
[C---:B------:R-:W-:Y:S08]  /*134b0*/  HMMA.16816.F32 R28, R20.reuse, R40, RZ ;  /* 0x00000028141c723c */ /* 0x040ff000000018ff */
[----:B------:R-:W-:Y:S08]  /*134c0*/  HMMA.16816.F32 R48, R20, R42, RZ ;  /* 0x0000002a1430723c */ /* 0x000ff000000018ff */
[----:B---3--:R-:W-:Y:S08]  /*134d0*/  HMMA.16816.F32 R32, R16, R44, R32 ;  /* 0x0000002c1020723c */ /* 0x008ff00000001820 */
[----:B------:R-:W-:Y:S08]  /*134e0*/  HMMA.16816.F32 R40, R24, R42, RZ ;  /* 0x0000002a1828723c */ /* 0x000ff000000018ff */
[----:B------:R-:W-:Y:S08]  /*134f0*/  HMMA.16816.F32 R28, R12, R44, R28 ;  /* 0x0000002c0c1c723c */ /* 0x000ff0000000181c */
[----:B------:R-:W-:-:S02]  /*13500*/  IMAD.MOV.U32 R185, RZ, RZ, R33 ;  /* 0x000000ffffb97224 */ /* 0x000fc400078e0021 */
[----:B------:R-:W-:Y:S02]  /*13510*/  IMAD.MOV.U32 R172, RZ, RZ, R35 ;  /* 0x000000ffffac7224 */ /* 0x000fe400078e0023 */
[----:B------:R-:W-:Y:S02]  /*13520*/  IMAD.MOV.U32 R133, RZ, RZ, R34 ;  /* 0x000000ffff857224 */ /* 0x000fe400078e0022 */
[----:B------:R-:W-:Y:S02]  /*13530*/  IMAD.MOV.U32 R132, RZ, RZ, R32 ;  /* 0x000000ffff847224 */ /* 0x000fe400078e0020 */
[----:B------:R-:W-:Y:S08]  /*13540*/  HMMA.16816.F32 R32, R16, R46, R40 ;  /* 0x0000002e1020723c */ /* 0x000ff00000001828 */
[-C--:B------:R-:W-:Y:S08]  /*13550*/  HMMA.16816.F32 R84, R12, R58.reuse, R84 ;  /* 0x0000003a0c54723c */ /* 0x080ff00000001854 */
[----:B------:R-:W-:Y:S01]  /*13560*/  HMMA.16816.F32 R72, R16, R58, R72 ;  /* 0x0000003a1048723c */ /* 0x000fe20000001848 */
[----:B------:R-:W2:Y:S01]  /*13570*/  LDSM.16.M88.4 R56, [R211] ;  /* 0x00000000d338783b */ /* 0x000ea20000000200 */
[----:B------:R-:W-:-:S02]  /*13580*/  IMAD.MOV.U32 R187, RZ, RZ, R193 ;  /* 0x000000ffffbb7224 */ /* 0x000fc400078e00c1 */
[----:B------:R-:W-:Y:S02]  /*13590*/  IMAD.MOV.U32 R251, RZ, RZ, R194 ;  /* 0x000000fffffb7224 */ /* 0x000fe400078e00c2 */
[----:B------:R-:W-:Y:S02]  /*135a0*/  IMAD.MOV.U32 R220, RZ, RZ, R28 ;  /* 0x000000ffffdc7224 */ /* 0x000fe400078e001c */
[----:B------:R-:W-:Y:S02]  /*135b0*/  IMAD.MOV.U32 R193, RZ, RZ, R30 ;  /* 0x000000ffffc17224 */ /* 0x000fe400078e001e */
[----:B------:R-:W-:Y:S02]  /*135c0*/  IMAD.MOV.U32 R194, RZ, RZ, R29 ;  /* 0x000000ffffc27224 */ /* 0x000fe400078e001d */
[----:B------:R-:W-:Y:S02]  /*135d0*/  IMAD.MOV.U32 R191, RZ, RZ, R31 ;  /* 0x000000ffffbf7224 */ /* 0x000fe400078e001f */
[----:B------:R-:W-:Y:S01]  /*135e0*/  HMMA.16816.F32 R28, R12, R46, R48 ;  /* 0x0000002e0c1c723c */ /* 0x000fe20000001830 */
[----:B------:R-:W-:-:S02]  /*135f0*/  IMAD.MOV.U32 R190, RZ, RZ, R195 ;  /* 0x000000ffffbe7224 */ /* 0x000fc400078e00c3 */
[----:B------:R-:W-:Y:S02]  /*13600*/  IMAD.MOV.U32 R219, RZ, RZ, R32 ;  /* 0x000000ffffdb7224 */ /* 0x000fe400078e0020 */
[----:B------:R-:W-:Y:S02]  /*13610*/  IMAD.MOV.U32 R203, RZ, RZ, R34 ;  /* 0x000000ffffcb7224 */ /* 0x000fe400078e0022 */
[----:B------:R-:W-:Y:S02]  /*13620*/  IMAD.MOV.U32 R202, RZ, RZ, R33 ;  /* 0x000000ffffca7224 */ /* 0x000fe400078e0021 */
[----:B------:R-:W-:Y:S02]  /*13630*/  IMAD.MOV.U32 R195, RZ, RZ, R35 ;  /* 0x000000ffffc37224 */ /* 0x000fe400078e0023 */
[----:B-1----:R-:W-:Y:S01]  /*13640*/  HMMA.16816.F32 R32, R24, R52, RZ ;  /* 0x000000341820723c */ /* 0x002fe200000018ff */
[--C-:B------:R-:W-:Y:S02]  /*13650*/  IMAD.IADD R2, R230, 0x1, -R0.reuse ;  /* 0x00000001e6027824 */ /* 0x100fe400078e0a00 */
[----:B------:R-:W-:-:S03]  /*13660*/  IMAD.IADD R3, R228, 0x1, -R0 ;  /* 0x00000001e4037824 */ /* 0x000fc600078e0a00 */
[----:B------:R-:W-:-:S04]  /*13670*/  IABS R2, R2 ;  /* 0x0000000200027213 */ /* 0x000fc80000000000 */
[----:B------:R1:W-:Y:S03]  /*13680*/  I2F R48, R2 ;  /* 0x0000000200307306 */ /* 0x0003e60000201400 */
[----:B------:R-:W-:Y:S01]  /*13690*/  IMAD.MOV.U32 R51, RZ, RZ, R28 ;  /* 0x000000ffff337224 */ /* 0x000fe200078e001c */
[----:B------:R-:W-:Y:S01]  /*136a0*/  IABS R28, R3 ;  /* 0x00000003001c7213 */ /* 0x000fe20000000000 */
[----:B------:R-:W-:Y:S02]  /*136b0*/  IMAD.MOV.U32 R100, RZ, RZ, R30 ;  /* 0x000000ffff647224 */ /* 0x000fe400078e001e */
[--C-:B------:R-:W-:Y:S02]  /*136c0*/  IMAD.IADD R3, R229, 0x1, -R0.reuse ;  /* 0x00000001e5037824 */ /* 0x100fe400078e0a00 */
[----:B------:R-:W-:Y:S01]  /*136d0*/  IMAD.IADD R30, R231, 0x1, -R0 ;  /* 0x00000001e71e7824 */ /* 0x000fe200078e0a00 */
[----:B------:R-:W-:Y:S01]  /*136e0*/  HMMA.16816.F32 R40, R20, R52, RZ ;  /* 0x000000341428723c */ /* 0x000fe200000018ff */
[----:B------:R-:W-:-:S02]  /*136f0*/  IMAD.MOV.U32 R189, RZ, RZ, R29 ;  /* 0x000000ffffbd7224 */ /* 0x000fc400078e001d */
[----:B------:R-:W-:Y:S01]  /*13700*/  IMAD.MOV.U32 R29, RZ, RZ, R28 ;  /* 0x000000ffff1d7224 */ /* 0x000fe200078e001c */
[----:B-1----:R-:W-:-:S04]  /*13710*/  IADD3 R2, R0, 0x1, RZ ;  /* 0x0000000100027810 */ /* 0x002fc80007ffe0ff */
[----:B--2---:R-:W-:Y:S01]  /*13720*/  HMMA.16816.F32 R32, R16, R56, R32 ;  /* 0x000000381020723c */ /* 0x004fe20000001820 */
[----:B------:R-:W-:Y:S01]  /*13730*/  IABS R28, R3 ;  /* 0x00000003001c7213 */ /* 0x000fe20000000000 */
[----:B------:R-:W-:Y:S01]  /*13740*/  IMAD.MOV.U32 R101, RZ, RZ, R192 ;  /* 0x000000ffff657224 */ /* 0x000fe200078e00c0 */
[----:B------:R-:W-:Y:S01]  /*13750*/  IABS R3, R30 ;  /* 0x0000001e00037213 */ /* 0x000fe20000000000 */
[----:B------:R-:W-:Y:S02]  /*13760*/  IMAD.IADD R30, R230, 0x1, -R2 ;  /* 0x00000001e61e7824 */ /* 0x000fe400078e0a02 */
[----:B------:R-:W-:Y:S02]  /*13770*/  IMAD.MOV.U32 R192, RZ, RZ, R31 ;  /* 0x000000ffffc07224 */ /* 0x000fe400078e001f */
[----:B------:R1:W2:Y:S01]  /*13780*/  I2F R31, R29 ;  /* 0x0000001d001f7306 */ /* 0x0002a20000201400 */
[C---:B------:R-:W-:Y:S02]  /*13790*/  ISETP.GE.AND P6, PT, R2.reuse, R227, PT ;  /* 0x000000e30200720c */ /* 0x040fe40003fc6270 */
[----:B------:R-:W-:-:S02]  /*137a0*/  ISETP.GE.AND P5, PT, R2, R226, PT ;  /* 0x000000e20200720c */ /* 0x000fc40003fa6270 */
[----:B------:R-:W-:Y:S01]  /*137b0*/  ISETP.GE.AND P4, PT, R2, R225, PT ;  /* 0x000000e10200720c */ /* 0x000fe20003f86270 */
[----:B-1----:R-:W-:Y:S02]  /*137c0*/  IMAD.MOV.U32 R29, RZ, RZ, R28 ;  /* 0x000000ffff1d7224 */ /* 0x002fe400078e001c */
[----:B------:R-:W-:Y:S01]  /*137d0*/  IMAD.MOV.U32 R28, RZ, RZ, R3 ;  /* 0x000000ffff1c7224 */ /* 0x000fe200078e0003 */
[----:B------:R-:W-:-:S03]  /*137e0*/  IABS R3, R30 ;  /* 0x0000001e00037213 */ /* 0x000fc60000000000 */
[----:B------:R1:W-:Y:S01]  /*137f0*/  I2F R46, R28 ;  /* 0x0000001c002e7306 */ /* 0x0003e20000201400 */
[C---:B------:R-:W-:Y:S02]  /*13800*/  ISETP.GE.AND P2, PT, R2.reuse, R224, PT ;  /* 0x000000e00200720c */ /* 0x040fe40003f46270 */
[----:B------:R-:W-:-:S05]  /*13810*/  ISETP.GE.OR P6, PT, R2, R235, !P6 ;  /* 0x000000eb0200720c */ /* 0x000fca00077c6670 */
[----:B------:R3:W-:Y:S01]  /*13820*/  I2F R47, R29 ;  /* 0x0000001d002f7306 */ /* 0x0007e20000201400 */
[----:B-1----:R-:W-:-:S07]  /*13830*/  IMAD.MOV.U32 R28, RZ, RZ, R3 ;  /* 0x000000ffff1c7224 */ /* 0x002fce00078e0003 */
[----:B------:R1:W4:Y:S01]  /*13840*/  I2F R45, R28 ;  /* 0x0000001c002d7306 */ /* 0x0003220000201400 */
[--C-:B---3--:R-:W-:Y:S01]  /*13850*/  IMAD.IADD R29, R228, 0x1, -R2.reuse ;  /* 0x00000001e41d7824 */ /* 0x108fe200078e0a02 */
[C---:B------:R-:W-:Y:S02]  /*13860*/  ISETP.GE.OR P5, PT, R2.reuse, R234, !P5 ;  /* 0x000000ea0200720c */ /* 0x040fe40006fa6670 */
[C---:B------:R-:W-:Y:S02]  /*13870*/  ISETP.GE.OR P4, PT, R2.reuse, R233, !P4 ;  /* 0x000000e90200720c */ /* 0x040fe40006786670 */
[----:B------:R-:W-:Y:S01]  /*13880*/  ISETP.GE.OR P2, PT, R2, R232, !P2 ;  /* 0x000000e80200720c */ /* 0x000fe20005746670 */
[----:B------:R-:W-:Y:S01]  /*13890*/  IMAD.MOV.U32 R188, RZ, RZ, R33 ;  /* 0x000000ffffbc7224 */ /* 0x000fe200078e0021 */
[----:B------:R-:W-:Y:S01]  /*138a0*/  IABS R3, R29 ;  /* 0x0000001d00037213 */ /* 0x000fe20000000000 */
[--C-:B-1----:R-:W-:Y:S02]  /*138b0*/  IMAD.IADD R28, R229, 0x1, -R2.reuse ;  /* 0x00000001e51c7824 */ /* 0x102fe400078e0a02 */
[----:B------:R-:W-:-:S02]  /*138c0*/  IMAD.IADD R2, R231, 0x1, -R2 ;  /* 0x00000001e7027824 */ /* 0x000fc400078e0a02 */
[----:B------:R-:W-:Y:S01]  /*138d0*/  IMAD.MOV.U32 R186, RZ, RZ, R35 ;  /* 0x000000ffffba7224 */ /* 0x000fe200078e0023 */
[----:B------:R-:W-:Y:S01]  /*138e0*/  IABS R28, R28 ;  /* 0x0000001c001c7213 */ /* 0x000fe20000000000 */
[----:B------:R-:W-:Y:S02]  /*138f0*/  IMAD.MOV.U32 R184, RZ, RZ, R32 ;  /* 0x000000ffffb87224 */ /* 0x000fe400078e0020 */
[----:B------:R-:W-:Y:S02]  /*13900*/  IMAD.MOV.U32 R183, RZ, RZ, R34 ;  /* 0x000000ffffb77224 */ /* 0x000fe400078e0022 */
[----:B------:R-:W-:Y:S01]  /*13910*/  HMMA.16816.F32 R32, R12, R56, R40 ;  /* 0x000000380c20723c */ /* 0x000fe20000001828 */
[----:B------:R1:W3:Y:S01]  /*13920*/  I2F R30, R3 ;  /* 0x00000003001e7306 */ /* 0x0002e20000201400 */
[----:B------:R-:W-:Y:S02]  /*13930*/  ISETP.GE.AND P3, PT, R0, R226, PT ;  /* 0x000000e20000720c */ /* 0x000fe40003f66270 */
[----:B-1----:R-:W-:Y:S01]  /*13940*/  IABS R3, R2 ;  /* 0x0000000200037213 */ /* 0x002fe20000000000 */
[----:B------:R-:W-:-:S04]  /*13950*/  IMAD.MOV.U32 R2, RZ, RZ, R28 ;  /* 0x000000ffff027224 */ /* 0x000fc800078e001c */
[----:B------:R1:W-:Y:S01]  /*13960*/  I2F R50, R2 ;  /* 0x0000000200327306 */ /* 0x0003e20000201400 */
[----:B------:R-:W-:Y:S01]  /*13970*/  IMAD.MOV.U32 R28, RZ, RZ, R3 ;  /* 0x000000ffff1c7224 */ /* 0x000fe200078e0003 */
[C---:B------:R-:W-:Y:S01]  /*13980*/  ISETP.GE.AND P1, PT, R0.reuse, R227, PT ;  /* 0x000000e30000720c */ /* 0x040fe20003f26270 */
[----:B--2---:R-:W-:Y:S01]  /*13990*/  FFMA.FTZ R31, R31, -R222, R98 ;  /* 0x800000de1f1f7223 */ /* 0x004fe20000010062 */
[----:B-1----:R-:W-:-:S05]  /*139a0*/  IADD3 R2, R0, 0x8, RZ ;  /* 0x0000000800027810 */ /* 0x002fca0007ffe0ff */
[--C-:B------:R-:W-:Y:S02]  /*139b0*/  IMAD.IADD R3, R230, 0x1, -R2.reuse ;  /* 0x00000001e6037824 */ /* 0x100fe400078e0a02 */
[----:B------:R-:W-:-:S03]  /*139c0*/  IMAD.IADD R29, R228, 0x1, -R2 ;  /* 0x00000001e41d7824 */ /* 0x000fc600078e0a02 */
[----:B------:R-:W-:Y:S01]  /*139d0*/  IABS R3, R3 ;  /* 0x0000000300037213 */ /* 0x000fe20000000000 */
[----:B------:R1:W-:Y:S01]  /*139e0*/  I2F R49, R28 ;  /* 0x0000001c00317306 */ /* 0x0003e20000201400 */
[C---:B------:R-:W-:Y:S01]  /*139f0*/  ISETP.GE.OR P3, PT, R0.reuse, R234, !P3 ;  /* 0x000000ea0000720c */ /* 0x040fe20005f66670 */
[----:B------:R-:W-:Y:S01]  /*13a00*/  IMAD.MOV.U32 R57, RZ, RZ, R33 ;  /* 0x000000ffff397224 */ /* 0x000fe200078e0021 */
[----:B------:R-:W-:Y:S01]  /*13a10*/  ISETP.GE.OR P1, PT, R0, R235, !P1 ;  /* 0x000000eb0000720c */ /* 0x000fe20004f26670 */
[----:B------:R-:W-:Y:S01]  /*13a20*/  FFMA.FTZ R33, R48, -R222, R96 ;  /* 0x800000de30217223 */ /* 0x000fe20000010060 */
[----:B------:R-:W-:Y:S02]  /*13a30*/  FSEL R250, R31, -INF , !P3 ;  /* 0xff8000001ffa7808 */ /* 0x000fe40005800000 */
[----:B------:R-:W-:Y:S02]  /*13a40*/  ISETP.GE.AND P3, PT, R0, R224, PT ;  /* 0x000000e00000720c */ /* 0x000fe40003f66270 */
[----:B------:R-:W-:Y:S01]  /*13a50*/  FSEL R201, R33, -INF , !P1 ;  /* 0xff80000021c97808 */ /* 0x000fe20004800000 */
[----:B-1----:R-:W-:Y:S01]  /*13a60*/  IMAD.MOV.U32 R28, RZ, RZ, R3 ;  /* 0x000000ffff1c7224 */ /* 0x002fe200078e0003 */
[----:B------:R-:W-:-:S02]  /*13a70*/  IABS R3, R29 ;  /* 0x0000001d00037213 */ /* 0x000fc40000000000 */
[C---:B------:R-:W-:Y:S02]  /*13a80*/  ISETP.GE.AND P1, PT, R0.reuse, R225, PT ;  /* 0x000000e10000720c */ /* 0x040fe40003f26270 */
[----:B------:R1:W2:Y:S01]  /*13a90*/  I2F R29, R3 ;  /* 0x00000003001d7306 */ /* 0x0002a20000201400 */
[C---:B------:R-:W-:Y:S01]  /*13aa0*/  ISETP.GE.OR P3, PT, R0.reuse, R232, !P3 ;  /* 0x000000e80000720c */ /* 0x040fe20005f66670 */
[----:B------:R-:W-:Y:S01]  /*13ab0*/  IMAD.MOV.U32 R173, RZ, RZ, R32 ;  /* 0x000000ffffad7224 */ /* 0x000fe200078e0020 */
[----:B------:R-:W-:Y:S01]  /*13ac0*/  ISETP.GE.OR P1, PT, R0, R233, !P1 ;  /* 0x000000e90000720c */ /* 0x000fe20004f26670 */
[----:B------:R-:W-:Y:S02]  /*13ad0*/  IMAD.MOV.U32 R52, RZ, RZ, R190 ;  /* 0x000000ffff347224 */ /* 0x000fe400078e00be */
[-C--:B----4-:R-:W-:Y:S02]  /*13ae0*/  FFMA.FTZ R32, R45, -R222.reuse, R97 ;  /* 0x800000de2d207223 */ /* 0x090fe40000010061 */
[----:B------:R4:W2:Y:S01]  /*13af0*/  I2F R44, R28 ;  /* 0x0000001c002c7306 */ /* 0x0008a20000201400 */
[----:B---3--:R-:W-:-:S02]  /*13b00*/  FFMA.FTZ R30, R30, -R222, R99 ;  /* 0x800000de1e1e7223 */ /* 0x008fc40000010063 */
[----:B-1----:R-:W-:-:S05]  /*13b10*/  FFMA.FTZ R3, R46, -R222, R94 ;  /* 0x800000de2e037223 */ /* 0x002fca000001005e */
[----:B------:R-:W-:Y:S01]  /*13b20*/  FSEL R190, R3, -INF , !P3 ;  /* 0xff80000003be7808 */ /* 0x000fe20005800000 */
[----:B------:R-:W-:Y:S02]  /*13b30*/  IMAD.IADD R3, R229, 0x1, -R2 ;  /* 0x00000001e5037824 */ /* 0x000fe400078e0a02 */
[----:B----4-:R-:W-:Y:S01]  /*13b40*/  FFMA.FTZ R28, R47, -R222, R92 ;  /* 0x800000de2f1c7223 */ /* 0x010fe2000001005c */
[----:B------:R-:W-:Y:S02]  /*13b50*/  FSEL R218, R32, -INF , !P6 ;  /* 0xff80000020da7808 */ /* 0x000fe40007000000 */
[----:B------:R-:W-:Y:S02]  /*13b60*/  FSEL R252, R30, -INF , !P5 ;  /* 0xff8000001efc7808 */ /* 0x000fe40006800000 */
[----:B------:R-:W-:Y:S02]  /*13b70*/  FSEL R28, R28, -INF , !P1 ;  /* 0xff8000001c1c7808 */ /* 0x000fe40004800000 */
[----:B------:R-:W-:-:S02]  /*13b80*/  ISETP.GE.AND P1, PT, R2, R227, PT ;  /* 0x000000e30200720c */ /* 0x000fc40003f26270 */
[C---:B------:R-:W-:Y:S02]  /*13b90*/  ISETP.GE.AND P3, PT, R2.reuse, R226, PT ;  /* 0x000000e20200720c */ /* 0x040fe40003f66270 */
[C---:B------:R-:W-:Y:S02]  /*13ba0*/  ISETP.GE.AND P6, PT, R2.reuse, R225, PT ;  /* 0x000000e10200720c */ /* 0x040fe40003fc6270 */
[C---:B------:R-:W-:Y:S02]  /*13bb0*/  ISETP.GE.AND P5, PT, R2.reuse, R224, PT ;  /* 0x000000e00200720c */ /* 0x040fe40003fa6270 */
[----:B------:R-:W-:Y:S01]  /*13bc0*/  IABS R3, R3 ;  /* 0x0000000300037213 */ /* 0x000fe20000000000 */
[----:B------:R1:W-:Y:S01]  /*13bd0*/  STL [R1+0x60], R28 ;  /* 0x0000601c01007387 */ /* 0x0003e20000100800 */
[C---:B------:R-:W-:Y:S02]  /*13be0*/  ISETP.GE.OR P1, PT, R2.reuse, R235, !P1 ;  /* 0x000000eb0200720c */ /* 0x040fe40004f26670 */
[----:B------:R-:W-:-:S02]  /*13bf0*/  ISETP.GE.OR P3, PT, R2, R234, !P3 ;  /* 0x000000ea0200720c */ /* 0x000fc40005f66670 */
[C---:B------:R-:W-:Y:S02]  /*13c00*/  ISETP.GE.OR P6, PT, R2.reuse, R233, !P6 ;  /* 0x000000e90200720c */ /* 0x040fe400077c6670 */
[----:B------:R-:W-:Y:S01]  /*13c10*/  ISETP.GE.OR P5, PT, R2, R232, !P5 ;  /* 0x000000e80200720c */ /* 0x000fe20006fa6670 */
[----:B-1----:R-:W-:Y:S02]  /*13c20*/  IMAD.IADD R28, R231, 0x1, -R2 ;  /* 0x00000001e71c7824 */ /* 0x002fe400078e0a02 */
[----:B------:R-:W-:Y:S01]  /*13c30*/  IMAD.MOV.U32 R2, RZ, RZ, R3 ;  /* 0x000000ffff027224 */ /* 0x000fe200078e0003 */
[----:B------:R-:W-:-:S03]  /*13c40*/  IADD3 R3, R0, 0x9, RZ ;  /* 0x0000000900037810 */ /* 0x000fc60007ffe0ff */
[----:B------:R1:W-:Y:S01]  /*13c50*/  I2F R41, R2 ;  /* 0x0000000200297306 */ /* 0x0003e20000201400 */
[----:B------:R-:W-:Y:S01]  /*13c60*/  IABS R28, R28 ;  /* 0x0000001c001c7213 */ /* 0x000fe20000000000 */
[----:B-1----:R-:W-:-:S06]  /*13c70*/  IMAD.IADD R2, R230, 0x1, -R3 ;  /* 0x00000001e6027824 */ /* 0x002fcc00078e0a03 */
[----:B------:R1:W3:Y:S01]  /*13c80*/  I2F R46, R28 ;  /* 0x0000001c002e7306 */ /* 0x0002e20000201400 */
[----:B------:R-:W-:Y:S01]  /*13c90*/  IABS R2, R2 ;  /* 0x0000000200027213 */ /* 0x000fe20000000000 */
[----:B--2---:R-:W-:Y:S02]  /*13ca0*/  FFMA.FTZ R42, R29, -R222, R106 ;  /* 0x800000de1d2a7223 */ /* 0x004fe4000001006a */
[--C-:B------:R-:W-:Y:S02]  /*13cb0*/  IMAD.IADD R29, R229, 0x1, -R3.reuse ;  /* 0x00000001e51d7824 */ /* 0x100fe400078e0a03 */
[----:B-1----:R-:W-:Y:S02]  /*13cc0*/  IMAD.MOV.U32 R28, RZ, RZ, R2 ;  /* 0x000000ffff1c7224 */ /* 0x002fe400078e0002 */
[----:B------:R-:W-:-:S05]  /*13cd0*/  IMAD.IADD R2, R228, 0x1, -R3 ;  /* 0x00000001e4027824 */ /* 0x000fca00078e0a03 */
[----:B------:R-:W-:Y:S01]  /*13ce0*/  IABS R2, R2 ;  /* 0x0000000200027213 */ /* 0x000fe20000000000 */
[----:B------:R1:W2:Y:S01]  /*13cf0*/  I2F R40, R28 ;  /* 0x0000001c00287306 */ /* 0x0002a20000201400 */
[----:B------:R-:W-:-:S03]  /*13d00*/  IMAD.MOV.U32 R56, RZ, RZ, R35 ;  /* 0x000000ffff387224 */ /* 0x000fc600078e0023 */
[----:B-1----:R-:W-:Y:S01]  /*13d10*/  IMAD.MOV.U32 R28, RZ, RZ, R2 ;  /* 0x000000ffff1c7224 */ /* 0x002fe200078e0002 */
[----:B------:R-:W-:-:S05]  /*13d20*/  IABS R2, R29 ;  /* 0x0000001d00027213 */ /* 0x000fca0000000000 */
[----:B------:R-:W-:Y:S02]  /*13d30*/  IMAD.MOV.U32 R29, RZ, RZ, R2 ;  /* 0x000000ffff1d7224 */ /* 0x000fe400078e0002 */
[----:B------:R-:W-:Y:S01]  /*13d40*/  IMAD.IADD R2, R231, 0x1, -R3 ;  /* 0x00000001e7027824 */ /* 0x000fe200078e0a03 */
[----:B------:R1:W4:Y:S01]  /*13d50*/  I2F R35, R28 ;  /* 0x0000001c00237306 */ /* 0x0003220000201400 */
[----:B------:R-:W-:-:S07]  /*13d60*/  IMAD.MOV.U32 R182, RZ, RZ, R34 ;  /* 0x000000ffffb67224 */ /* 0x000fce00078e0022 */
[----:B------:R2:W2:Y:S01]  /*13d70*/  I2F R34, R29 ;  /* 0x0000001d00227306 */ /* 0x0004a20000201400 */
[----:B-1----:R-:W-:Y:S02]  /*13d80*/  IABS R28, R2 ;  /* 0x00000002001c7213 */ /* 0x002fe40000000000 */
[----:B------:R-:W-:-:S03]  /*13d90*/  IADD3 R2, R0, 0x10, RZ ;  /* 0x0000001000027810 */ /* 0x000fc60007ffe0ff */
[----:B--2---:R-:W-:Y:S02]  /*13da0*/  IMAD.MOV.U32 R29, RZ, RZ, R28 ;  /* 0x000000ffff1d7224 */ /* 0x004fe400078e001c */
[----:B------:R-:W-:-:S05]  /*13db0*/  IMAD.IADD R28, R230, 0x1, -R2 ;  /* 0x00000001e61c7824 */ /* 0x000fca00078e0a02 */
[----:B------:R-:W-:Y:S01]  /*13dc0*/  IABS R28, R28 ;  /* 0x0000001c001c7213 */ /* 0x000fe20000000000 */
[----:B------:R1:W2:Y:S01]  /*13dd0*/  I2F R33, R29 ;  /* 0x0000001d00217306 */ /* 0x0002a20000201400 */
[-C--:B------:R-:W-:Y:S02]  /*13de0*/  FFMA.FTZ R45, R50, -R222.reuse, R93 ;  /* 0x800000de322d7223 */ /* 0x080fe4000001005d */
[-C--:B------:R-:W-:Y:S02]  /*13df0*/  FFMA.FTZ R43, R49, -R222.reuse, R95 ;  /* 0x800000de312b7223 */ /* 0x080fe4000001005f */
[----:B------:R-:W-:Y:S01]  /*13e00*/  FFMA.FTZ R44, R44, -R222, R104 ;  /* 0x800000de2c2c7223 */ /* 0x000fe20000010068 */
[----:B------:R-:W-:Y:S01]  /*13e10*/  FSEL R223, R42, -INF , !P3 ;  /* 0xff8000002adf7808 */ /* 0x000fe20005800000 */
[----:B------:R-:W-:Y:S01]  /*13e20*/  IMAD.MOV.U32 R53, RZ, RZ, R187 ;  /* 0x000000ffff357224 */ /* 0x000fe200078e00bb */
[----:B------:R-:W-:Y:S01]  /*13e30*/  FSEL R187, R43, -INF , !P2 ;  /* 0xff8000002bbb7808 */ /* 0x000fe20005000000 */
[----:B------:R-:W-:Y:S01]  /*13e40*/  IMAD.IADD R30, R228, 0x1, -R2 ;  /* 0x00000001e41e7824 */ /* 0x000fe200078e0a02 */
[----:B------:R-:W-:Y:S01]  /*13e50*/  FSEL R200, R44, -INF , !P1 ;  /* 0xff8000002cc87808 */ /* 0x000fe20004800000 */
[----:B-1----:R-:W-:Y:S01]  /*13e60*/  IMAD.MOV.U32 R29, RZ, RZ, R28 ;  /* 0x000000ffff1d7224 */ /* 0x002fe200078e001c */
[----:B------:R-:W-:-:S03]  /*13e70*/  ISETP.GE.AND P2, PT, R3, R226, PT ;  /* 0x000000e20300720c */ /* 0x000fc60003f46270 */
[----:B------:R1:W1:Y:S01]  /*13e80*/  I2F R32, R29 ;  /* 0x0000001d00207306 */ /* 0x0002620000201400 */
[C---:B------:R-:W-:Y:S02]  /*13e90*/  ISETP.GE.AND P1, PT, R3.reuse, R225, PT ;  /* 0x000000e10300720c */ /* 0x040fe40003f26270 */
[C---:B------:R-:W-:Y:S02]  /*13ea0*/  ISETP.GE.AND P3, PT, R3.reuse, R224, PT ;  /* 0x000000e00300720c */ /* 0x040fe40003f66270 */
[----:B------:R-:W-:Y:S02]  /*13eb0*/  IABS R28, R30 ;  /* 0x0000001e001c7213 */ /* 0x000fe40000000000 */
[C---:B------:R-:W-:Y:S02]  /*13ec0*/  ISETP.GE.OR P2, PT, R3.reuse, R234, !P2 ;  /* 0x000000ea0300720c */ /* 0x040fe40005746670 */
[C---:B------:R-:W-:Y:S02]  /*13ed0*/  ISETP.GE.OR P1, PT, R3.reuse, R233, !P1 ;  /* 0x000000e90300720c */ /* 0x040fe40004f26670 */
[----:B------:R-:W-:-:S02]  /*13ee0*/  ISETP.GE.OR P3, PT, R3, R232, !P3 ;  /* 0x000000e80300720c */ /* 0x000fc40005f66670 */
[----:B-1----:R-:W-:Y:S02]  /*13ef0*/  FSEL R29, R45, -INF , !P4 ;  /* 0xff8000002d1d7808 */ /* 0x002fe40006000000 */
[----:B------:R-:W-:-:S04]  /*13f00*/  ISETP.GE.AND P4, PT, R3, R227, PT ;  /* 0x000000e30300720c */ /* 0x000fc80003f86270 */
[----:B------:R-:W-:Y:S01]  /*13f10*/  ISETP.GE.OR P4, PT, R3, R235, !P4 ;  /* 0x000000eb0300720c */ /* 0x000fe20006786670 */
[-C--:B---3--:R-:W-:Y:S01]  /*13f20*/  FFMA.FTZ R3, R46, -R222.reuse, R110 ;  /* 0x800000de2e037223 */ /* 0x088fe2000001006e */
[----:B------:R1:W3:Y:S01]  /*13f30*/  I2F R31, R28 ;  /* 0x0000001c001f7306 */ /* 0x0002e20000201400 */
[----:B------:R4:W-:Y:S01]  /*13f40*/  STL [R1+0x64], R29 ;  /* 0x0000641d01007387 */ /* 0x0009e20000100800 */
[----:B------:R-:W-:Y:S02]  /*13f50*/  IMAD.MOV.U32 R98, RZ, RZ, R185 ;  /* 0x000000ffff627224 */ /* 0x000fe400078e00b9 */
[----:B------:R-:W-:Y:S01]  /*13f60*/  FFMA.FTZ R30, R40, -R222, R105 ;  /* 0x800000de281e7223 */ /* 0x000fe20000010069 */
[----:B------:R-:W-:Y:S01]  /*13f70*/  FSEL R185, R3, -INF , !P5 ;  /* 0xff80000003b97808 */ /* 0x000fe20006800000 */
[----:B------:R-:W-:Y:S02]  /*13f80*/  IMAD.IADD R3, R229, 0x1, -R2 ;  /* 0x00000001e5037824 */ /* 0x000fe400078e0a02 */
[----:B------:R-:W-:-:S02]  /*13f90*/  IMAD.MOV.U32 R96, RZ, RZ, R220 ;  /* 0x000000ffff607224 */ /* 0x000fc400078e00dc */
[----:B------:R-:W-:Y:S02]  /*13fa0*/  IMAD.MOV.U32 R48, RZ, RZ, R193 ;  /* 0x000000ffff307224 */ /* 0x000fe400078e00c1 */
[----:B-1----:R-:W-:Y:S01]  /*13fb0*/  FFMA.FTZ R28, R41, -R222, R108 ;  /* 0x800000de291c7223 */ /* 0x002fe2000001006c */
[----:B------:R-:W-:Y:S02]  /*13fc0*/  FSEL R193, R30, -INF , !P4 ;  /* 0xff8000001ec17808 */ /* 0x000fe40006000000 */
[----:B------:R-:W-:Y:S02]  /*13fd0*/  ISETP.GE.AND P5, PT, R2, R226, PT ;  /* 0x000000e20200720c */ /* 0x000fe40003fa6270 */
[----:B------:R-:W-:Y:S01]  /*13fe0*/  FSEL R28, R28, -INF , !P6 ;  /* 0xff8000001c1c7808 */ /* 0x000fe20007000000 */
[----:B----4-:R-:W-:Y:S01]  /*13ff0*/  FFMA.FTZ R29, R35, -R222, R107 ;  /* 0x800000de231d7223 */ /* 0x010fe2000001006b */
[C---:B------:R-:W-:Y:S02]  /*14000*/  ISETP.GE.AND P6, PT, R2.reuse, R227, PT ;  /* 0x000000e30200720c */ /* 0x040fe40003fc6270 */
[----:B------:R-:W-:-:S02]  /*14010*/  ISETP.GE.AND P4, PT, R2, R225, PT ;  /* 0x000000e10200720c */ /* 0x000fc40003f86270 */
[----:B------:R-:W-:Y:S02]  /*14020*/  FSEL R220, R29, -INF , !P2 ;  /* 0xff8000001ddc7808 */ /* 0x000fe40005000000 */
[C---:B------:R-:W-:Y:S02]  /*14030*/  ISETP.GE.AND P2, PT, R2.reuse, R224, PT ;  /* 0x000000e00200720c */ /* 0x040fe40003f46270 */
[----:B------:R-:W-:Y:S01]  /*14040*/  IABS R3, R3 ;  /* 0x0000000300037213 */ /* 0x000fe20000000000 */
[----:B------:R1:W-:Y:S01]  /*14050*/  STL [R1+0x8], R28 ;  /* 0x0000081c01007387 */ /* 0x0003e20000100800 */
[C---:B------:R-:W-:Y:S02]  /*14060*/  ISETP.GE.OR P6, PT, R2.reuse, R235, !P6 ;  /* 0x000000eb0200720c */ /* 0x040fe400077c6670 */
[C---:B------:R-:W-:Y:S02]  /*14070*/  ISETP.GE.OR P5, PT, R2.reuse, R234, !P5 ;  /* 0x000000ea0200720c */ /* 0x040fe40006fa6670 */
[----:B------:R-:W-:-:S02]  /*14080*/  ISETP.GE.OR P4, PT, R2, R233, !P4 ;  /* 0x000000e90200720c */ /* 0x000fc40006786670 */
[----:B------:R-:W-:Y:S01]  /*14090*/  ISETP.GE.OR P2, PT, R2, R232, !P2 ;  /* 0x000000e80200720c */ /* 0x000fe20005746670 */
[----:B-1----:R-:W-:Y:S02]  /*140a0*/  IMAD.IADD R28, R231, 0x1, -R2 ;  /* 0x00000001e71c7824 */ /* 0x002fe400078e0a02 */
[----:B------:R-:W-:Y:S01]  /*140b0*/  IMAD.MOV.U32 R2, RZ, RZ, R3 ;  /* 0x000000ffff027224 */ /* 0x000fe200078e0003 */
[----:B------:R-:W-:-:S03]  /*140c0*/  IADD3 R3, R0, 0x11, RZ ;  /* 0x0000001100037810 */ /* 0x000fc60007ffe0ff */
[----:B------:R1:W-:Y:S01]  /*140d0*/  I2F R41, R2 ;  /* 0x0000000200297306 */ /* 0x0003e20000201400 */
[----:B------:R-:W-:Y:S01]  /*140e0*/  IABS R28, R28 ;  /* 0x0000001c001c7213 */ /* 0x000fe20000000000 */
[----:B-1----:R-:W-:-:S06]  /*140f0*/  IMAD.IADD R2, R230, 0x1, -R3 ;  /* 0x00000001e6027824 */ /* 0x002fcc00078e0a03 */
[----:B------:R1:W4:Y:S01]  /*14100*/  I2F R46, R28 ;  /* 0x0000001c002e7306 */ /* 0x0003220000201400 */
[----:B------:R-:W-:Y:S01]  /*14110*/  IABS R2, R2 ;  /* 0x0000000200027213 */ /* 0x000fe20000000000 */
[----:B------:R-:W-:-:S04]  /*14120*/  IMAD.IADD R29, R229, 0x1, -R3 ;  /* 0x00000001e51d7824 */ /* 0x000fc800078e0a03 */
[----:B-1----:R-:W-:Y:S02]  /*14130*/  IMAD.MOV.U32 R28, RZ, RZ, R2 ;  /* 0x000000ffff1c7224 */ /* 0x002fe400078e0002 */
[----:B------:R-:W-:-:S05]  /*14140*/  IMAD.IADD R2, R228, 0x1, -R3 ;  /* 0x00000001e4027824 */ /* 0x000fca00078e0a03 */
[----:B------:R-:W-:Y:S01]  /*14150*/  IABS R2, R2 ;  /* 0x0000000200027213 */ /* 0x000fe20000000000 */
[----:B------:R1:W1:Y:S01]  /*14160*/  I2F R40, R28 ;  /* 0x0000001c00287306 */ /* 0x0002620000201400 */
[----:B------:R-:W-:-:S03]  /*14170*/  FFMA.FTZ R45, R34, -R222, R109 ;  /* 0x800000de222d7223 */ /* 0x000fc6000001006d */
[----:B-1----:R-:W-:Y:S01]  /*14180*/  IMAD.MOV.U32 R28, RZ, RZ, R2 ;  /* 0x000000ffff1c7224 */ /* 0x002fe200078e0002 */
[----:B------:R-:W-:-:S05]  /*14190*/  IABS R2, R29 ;  /* 0x0000001d00027213 */ /* 0x000fca0000000000 */
[----:B------:R-:W-:Y:S02]  /*141a0*/  IMAD.MOV.U32 R29, RZ, RZ, R2 ;  /* 0x000000ffff1d7224 */ /* 0x000fe400078e0002 */
[----:B------:R-:W-:Y:S01]  /*141b0*/  IMAD.IADD R2, R231, 0x1, -R3 ;  /* 0x00000001e7027824 */ /* 0x000fe200078e0a03 */
[----:B------:R1:W1:Y:S08]  /*141c0*/  I2F R35, R28 ;  /* 0x0000001c00237306 */ /* 0x0002700000201400 */
[----:B------:R2:W2:Y:S01]  /*141d0*/  I2F R34, R29 ;  /* 0x0000001d00227306 */ /* 0x0004a20000201400 */
[----:B-1----:R-:W-:-:S02]  /*141e0*/  IABS R28, R2 ;  /* 0x00000002001c7213 */ /* 0x002fc40000000000 */
[----:B------:R-:W-:-:S03]  /*141f0*/  IADD3 R2, R0, 0x18, RZ ;  /* 0x0000001800027810 */ /* 0x000fc60007ffe0ff */
[----:B--2---:R-:W-:Y:S02]  /*14200*/  IMAD.MOV.U32 R29, RZ, RZ, R28 ;  /* 0x000000ffff1d7224 */ /* 0x004fe400078e001c */
[----:B------:R-:W-:Y:S02]  /*14210*/  IMAD.IADD R28, R230, 0x1, -R2 ;  /* 0x00000001e61c7824 */ /* 0x000fe400078e0a02 */
[----:B------:R-:W-:-:S03]  /*14220*/  FFMA.FTZ R43, R33, -R222, R111 ;  /* 0x800000de212b7223 */ /* 0x000fc6000001006f */
[----:B------:R-:W-:Y:S01]  /*14230*/  IABS R28, R28 ;  /* 0x0000001c001c7213 */ /* 0x000fe20000000000 */
[----:B------:R1:W2:Y:S01]  /*14240*/  I2F R33, R29 ;  /* 0x0000001d00217306 */ /* 0x0002a20000201400 */
[-C--:B------:R-:W-:Y:S02]  /*14250*/  FFMA.FTZ R44, R32, -R222.reuse, R112 ;  /* 0x800000de202c7223 */ /* 0x080fe40000010070 */
[----:B---3--:R-:W-:Y:S02]  /*14260*/  FFMA.FTZ R42, R31, -R222, R114 ;  /* 0x800000de1f2a7223 */ /* 0x008fe40000010072 */
[----:B------:R-:W-:Y:S02]  /*14270*/  IMAD.MOV.U32 R108, RZ, RZ, R98 ;  /* 0x000000ffff6c7224 */ /* 0x000fe400078e0062 */
[----:B------:R-:W-:Y:S02]  /*14280*/  IMAD.MOV.U32 R98, RZ, RZ, R53 ;  /* 0x000000ffff627224 */ /* 0x000fe400078e0035 */
[----:B------:R-:W-:Y:S01]  /*14290*/  IMAD.MOV.U32 R50, RZ, RZ, R203 ;  /* 0x000000ffff327224 */ /* 0x000fe200078e00cb */
[----:B------:R-:W-:Y:S01]  /*142a0*/  FSEL R203, R42, -INF , !P5 ;  /* 0xff8000002acb7808 */ /* 0x000fe20006800000 */
[----:B------:R-:W-:-:S02]  /*142b0*/  IMAD.MOV.U32 R53, RZ, RZ, R189 ;  /* 0x000000ffff357224 */ /* 0x000fc400078e00bd */
[----:B-1----:R-:W-:Y:S01]  /*142c0*/  IMAD.MOV.U32 R29, RZ, RZ, R28 ;  /* 0x000000ffff1d7224 */ /* 0x002fe200078e001c */
[----:B------:R-:W-:Y:S01]  /*142d0*/  FSEL R189, R44, -INF , !P6 ;  /* 0xff8000002cbd7808 */ /* 0x000fe20007000000 */
[----:B------:R-:W-:Y:S01]  /*142e0*/  IMAD.MOV.U32 R110, RZ, RZ, R182 ;  /* 0x000000ffff6e7224 */ /* 0x000fe200078e00b6 */
[----:B------:R-:W-:Y:S01]  /*142f0*/  FSEL R182, R43, -INF , !P3 ;  /* 0xff8000002bb67808 */ /* 0x000fe20005800000 */
[----:B------:R1:W3:Y:S01]  /*14300*/  I2F R32, R29 ;  /* 0x0000001d00207306 */ /* 0x0002e20000201400 */
[----:B------:R-:W-:Y:S01]  /*14310*/  IMAD.IADD R30, R228, 0x1, -R2 ;  /* 0x00000001e41e7824 */ /* 0x000fe200078e0a02 */
[C---:B------:R-:W-:Y:S02]  /*14320*/  ISETP.GE.AND P3, PT, R3.reuse, R226, PT ;  /* 0x000000e20300720c */ /* 0x040fe40003f66270 */
[C---:B------:R-:W-:Y:S02]  /*14330*/  ISETP.GE.AND P6, PT, R3.reuse, R225, PT ;  /* 0x000000e10300720c */ /* 0x040fe40003fc6270 */
[----:B------:R-:W-:-:S02]  /*14340*/  ISETP.GE.AND P5, PT, R3, R224, PT ;  /* 0x000000e00300720c */ /* 0x000fc40003fa6270 */
[C---:B------:R-:W-:Y:S02]  /*14350*/  ISETP.GE.OR P3, PT, R3.reuse, R234, !P3 ;  /* 0x000000ea0300720c */ /* 0x040fe40005f66670 */
[----:B------:R-:W-:Y:S02]  /*14360*/  ISETP.GE.OR P6, PT, R3, R233, !P6 ;  /* 0x000000e90300720c */ /* 0x000fe400077c6670 */
[----:B-1----:R-:W-:Y:S02]  /*14370*/  FSEL R29, R45, -INF , !P1 ;  /* 0xff8000002d1d7808 */ /* 0x002fe40004800000 */
[C---:B------:R-:W-:Y:S02]  /*14380*/  ISETP.GE.AND P1, PT, R3.reuse, R227, PT ;  /* 0x000000e30300720c */ /* 0x040fe40003f26270 */
[C---:B------:R-:W-:Y:S02]  /*14390*/  ISETP.GE.OR P5, PT, R3.reuse, R232, !P5 ;  /* 0x000000e80300720c */ /* 0x040fe40006fa6670 */
[----:B------:R-:W-:Y:S01]  /*143a0*/  ISETP.GE.OR P1, PT, R3, R235, !P1 ;  /* 0x000000eb0300720c */ /* 0x000fe20004f26670 */
[----:B----4-:R-:W-:Y:S01]  /*143b0*/  FFMA.FTZ R3, R46, -R222, R118 ;  /* 0x800000de2e037223 */ /* 0x010fe20000010076 */
[----:B------:R-:W-:Y:S01]  /*143c0*/  IABS R28, R30 ;  /* 0x0000001e001c7213 */ /* 0x000fe20000000000 */
[----:B------:R1:W-:Y:S01]  /*143d0*/  STL [R1+0x4], R29 ;  /* 0x0000041d01007387 */ /* 0x0003e20000100800 */
[----:B------:R-:W-:-:S02]  /*143e0*/  IMAD.MOV.U32 R104, RZ, RZ, R172 ;  /* 0x000000ffff687224 */ /* 0x000fc400078e00ac */
[----:B------:R4:W1:Y:S01]  /*143f0*/  I2F R31, R28 ;  /* 0x0000001c001f7306 */ /* 0x0008620000201400 */
[----:B------:R-:W-:Y:S01]  /*14400*/  FFMA.FTZ R30, R40, -R222, R113 ;  /* 0x800000de281e7223 */ /* 0x000fe20000010071 */
[----:B------:R-:W-:Y:S01]  /*14410*/  FSEL R172, R3, -INF , !P2 ;  /* 0xff80000003ac7808 */ /* 0x000fe20005000000 */
[----:B------:R-:W-:Y:S02]  /*14420*/  IMAD.IADD R3, R229, 0x1, -R2 ;  /* 0x00000001e5037824 */ /* 0x000fe400078e0a02 */
[----:B------:R-:W-:Y:S02]  /*14430*/  IMAD.MOV.U32 R92, RZ, RZ, R96 ;  /* 0x000000ffff5c7224 */ /* 0x000fe400078e0060 */
[----:B------:R-:W-:Y:S02]  /*14440*/  IMAD.MOV.U32 R96, RZ, RZ, R251 ;  /* 0x000000ffff607224 */ /* 0x000fe400078e00fb */
[----:B------:R-:W-:Y:S02]  /*14450*/  IMAD.MOV.U32 R93, RZ, RZ, R195 ;  /* 0x000000ffff5d7224 */ /* 0x000fe400078e00c3 */
[----:B------:R-:W-:-:S02]  /*14460*/  IMAD.MOV.U32 R47, RZ, RZ, R186 ;  /* 0x000000ffff2f7224 */ /* 0x000fc400078e00ba */
[-C--:B----4-:R-:W-:Y:S01]  /*14470*/  FFMA.FTZ R28, R41, -R222.reuse, R116 ;  /* 0x800000de291c7223 */ /* 0x090fe20000010074 */
[----:B------:R-:W-:Y:S01]  /*14480*/  FSEL R186, R30, -INF , !P1 ;  /* 0xff8000001eba7808 */ /* 0x000fe20004800000 */
[----:B-1----:R-:W-:-:S03]  /*14490*/  FFMA.FTZ R29, R35, -R222, R115 ;  /* 0x800000de231d7223 */ /* 0x002fc60000010073 */
[----:B------:R-:W-:Y:S02]  /*144a0*/  FSEL R251, R28, -INF , !P4 ;  /* 0xff8000001cfb7808 */ /* 0x000fe40006000000 */
[C---:B------:R-:W-:Y:S02]  /*144b0*/  ISETP.GE.AND P4, PT, R2.reuse, R227, PT ;  /* 0x000000e30200720c */ /* 0x040fe40003f86270 */
[----:B------:R-:W-:Y:S02]  /*144c0*/  FSEL R195, R29, -INF , !P3 ;  /* 0xff8000001dc37808 */ /* 0x000fe40005800000 */
[C---:B------:R-:W-:Y:S02]  /*144d0*/  ISETP.GE.AND P2, PT, R2.reuse, R226, PT ;  /* 0x000000e20200720c */ /* 0x040fe40003f46270 */
[C---:B------:R-:W-:Y:S02]  /*144e0*/  ISETP.GE.AND P1, PT, R2.reuse, R225, PT ;  /* 0x000000e10200720c */ /* 0x040fe40003f26270 */
[----:B------:R-:W-:-:S02]  /*144f0*/  ISETP.GE.AND P3, PT, R2, R224, PT ;  /* 0x000000e00200720c */ /* 0x000fc40003f66270 */
[----:B------:R-:W-:Y:S01]  /*14500*/  IABS R3, R3 ;  /* 0x0000000300037213 */ /* 0x000fe20000000000 */
[----:B------:R-:W-:Y:S01]  /*14510*/  IMAD.IADD R28, R231, 0x1, -R2 ;  /* 0x00000001e71c7824 */ /* 0x000fe200078e0a02 */
[C---:B------:R-:W-:Y:S02]  /*14520*/  ISETP.GE.OR P4, PT, R2.reuse, R235, !P4 ;  /* 0x000000eb0200720c */ /* 0x040fe40006786670 */
[C---:B------:R-:W-:Y:S02]  /*14530*/  ISETP.GE.OR P2, PT, R2.reuse, R234, !P2 ;  /* 0x000000ea0200720c */ /* 0x040fe40005746670 */
[C---:B------:R-:W-:Y:S02]  /*14540*/  ISETP.GE.OR P1, PT, R2.reuse, R233, !P1 ;  /* 0x000000e90200720c */ /* 0x040fe40004f26670 */
[----:B------:R-:W-:Y:S01]  /*14550*/  ISETP.GE.OR P3, PT, R2, R232, !P3 ;  /* 0x000000e80200720c */ /* 0x000fe20005f66670 */
        /* <DEDUP_REMOVED lines=17> */
[----:B------:R1:W1:Y:S01]  /*14670*/  I2F R35, R28 ;  /* 0x0000001c00237306 */ /* 0x0002620000201400 */
[-C--:B--2---:R-:W-:Y:S02]  /*14680*/  FFMA.FTZ R43, R33, -R222.reuse, R119 ;  /* 0x800000de212b7223 */ /* 0x084fe40000010077 */
[-C--:B---3--:R-:W-:Y:S02]  /*14690*/  FFMA.FTZ R44, R32, -R222.reuse, R120 ;  /* 0x800000de202c7223 */ /* 0x088fe40000010078 */
[----:B------:R-:W-:-:S03]  /*146a0*/  FFMA.FTZ R42, R31, -R222, R122 ;  /* 0x800000de1f2a7223 */ /* 0x000fc6000001007a */
[----:B------:R2:W3:Y:S01]  /*146b0*/  I2F R34, R29 ;  /* 0x0000001d00227306 */ /* 0x0004e20000201400 */
[----:B-1----:R-:W-:Y:S02]  /*146c0*/  IABS R28, R2 ;  /* 0x00000002001c7213 */ /* 0x002fe40000000000 */
[----:B------:R-:W-:Y:S01]  /*146d0*/  IADD3 R2, R0, 0x20, RZ ;  /* 0x0000002000027810 */ /* 0x000fe20007ffe0ff */
[----:B------:R-:W-:Y:S02]  /*146e0*/  IMAD.MOV.U32 R94, RZ, RZ, R52 ;  /* 0x000000ffff5e7224 */ /* 0x000fe400078e0034 */
[----:B--2---:R-:W-:Y:S02]  /*146f0*/  IMAD.MOV.U32 R29, RZ, RZ, R28 ;  /* 0x000000ffff1d7224 */ /* 0x004fe400078e001c */
[----:B------:R-:W-:Y:S02]  /*14700*/  IMAD.IADD R28, R230, 0x1, -R2 ;  /* 0x00000001e61c7824 */ /* 0x000fe400078e0a02 */
[----:B------:R-:W-:Y:S01]  /*14710*/  IMAD.MOV.U32 R52, RZ, RZ, R192 ;  /* 0x000000ffff347224 */ /* 0x000fe200078e00c0 */
[----:B------:R-:W-:Y:S01]  /*14720*/  FSEL R192, R42, -INF , !P2 ;  /* 0xff8000002ac07808 */ /* 0x000fe20005000000 */
[----:B------:R-:W-:Y:S01]  /*14730*/  IMAD.MOV.U32 R49, RZ, RZ, R183 ;  /* 0x000000ffff317224 */ /* 0x000fe200078e00b7 */
[----:B------:R-:W-:Y:S01]  /*14740*/  IABS R28, R28 ;  /* 0x0000001c001c7213 */ /* 0x000fe20000000000 */
[----:B------:R-:W-:Y:S01]  /*14750*/  IMAD.MOV.U32 R107, RZ, RZ, R221 ;  /* 0x000000ffff6b7224 */ /* 0x000fe200078e00dd */
[----:B------:R-:W-:Y:S01]  /*14760*/  FSEL R221, R45, -INF , !P6 ;  /* 0xff8000002ddd7808 */ /* 0x000fe20007000000 */
[----:B------:R-:W-:Y:S01]  /*14770*/  IMAD.MOV.U32 R109, RZ, RZ, R132 ;  /* 0x000000ffff6d7224 */ /* 0x000fe200078e0084 */
[----:B------:R-:W-:Y:S01]  /*14780*/  FSEL R132, R43, -INF , !P5 ;  /* 0xff8000002b847808 */ /* 0x000fe20006800000 */
[----:B------:R-:W-:Y:S01]  /*14790*/  IMAD.IADD R30, R228, 0x1, -R2 ;  /* 0x00000001e41e7824 */ /* 0x000fe200078e0a02 */
[----:B------:R-:W-:-:S02]  /*147a0*/  FSEL R183, R44, -INF , !P4 ;  /* 0xff8000002cb77808 */ /* 0x000fc40006000000 */
[C---:B------:R-:W-:Y:S02]  /*147b0*/  ISETP.GE.AND P6, PT, R3.reuse, R227, PT ;  /* 0x000000e30300720c */ /* 0x040fe40003fc6270 */
[C---:B------:R-:W-:Y:S02]  /*147c0*/  ISETP.GE.AND P5, PT, R3.reuse, R226, PT ;  /* 0x000000e20300720c */ /* 0x040fe40003fa6270 */
[C---:B------:R-:W-:Y:S02]  /*147d0*/  ISETP.GE.AND P4, PT, R3.reuse, R225, PT ;  /* 0x000000e10300720c */ /* 0x040fe40003f86270 */
[C---:B------:R-:W-:Y:S01]  /*147e0*/  ISETP.GE.AND P2, PT, R3.reuse, R224, PT ;  /* 0x000000e00300720c */ /* 0x040fe20003f46270 */
[----:B------:R1:W2:Y:S01]  /*147f0*/  I2F R33, R29 ;  /* 0x0000001d00217306 */ /* 0x0002a20000201400 */
[C---:B------:R-:W-:Y:S02]  /*14800*/  ISETP.GE.OR P6, PT, R3.reuse, R235, !P6 ;  /* 0x000000eb0300720c */ /* 0x040fe400077c6670 */
[----:B------:R-:W-:-:S02]  /*14810*/  ISETP.GE.OR P5, PT, R3, R234, !P5 ;  /* 0x000000ea0300720c */ /* 0x000fc40006fa6670 */
[C---:B------:R-:W-:Y:S02]  /*14820*/  ISETP.GE.OR P4, PT, R3.reuse, R233, !P4 ;  /* 0x000000e90300720c */ /* 0x040fe40006786670 */
[----:B------:R-:W-:Y:S01]  /*14830*/  ISETP.GE.OR P2, PT, R3, R232, !P2 ;  /* 0x000000e80300720c */ /* 0x000fe20005746670 */
[----:B----4-:R-:W-:Y:S02]  /*14840*/  FFMA.FTZ R3, R46, -R222, R126 ;  /* 0x800000de2e037223 */ /* 0x010fe4000001007e */
[----:B-1----:R-:W-:Y:S01]  /*14850*/  IMAD.MOV.U32 R29, RZ, RZ, R28 ;  /* 0x000000ffff1d7224 */ /* 0x002fe200078e001c */
[----:B------:R-:W-:Y:S01]  /*14860*/  IABS R28, R30 ;  /* 0x0000001e001c7213 */ /* 0x000fe20000000000 */
[----:B------:R-:W-:Y:S01]  /*14870*/  FFMA.FTZ R30, R40, -R222, R121 ;  /* 0x800000de281e7223 */ /* 0x000fe20000010079 */
[----:B------:R-:W-:Y:S01]  /*14880*/  FSEL R126, R3, -INF , !P3 ;  /* 0xff800000037e7808 */ /* 0x000fe20005800000 */
[----:B------:R1:W4:Y:S01]  /*14890*/  I2F R32, R29 ;  /* 0x0000001d00207306 */ /* 0x0003220000201400 */
[----:B------:R-:W-:-:S02]  /*148a0*/  IMAD.IADD R3, R229, 0x1, -R2 ;  /* 0x00000001e5037824 */ /* 0x000fc400078e0a02 */
[----:B------:R-:W-:-:S05]  /*148b0*/  IMAD.MOV.U32 R99, RZ, RZ, R219 ;  /* 0x000000ffff637224 */ /* 0x000fca00078e00db */
[----:B------:R2:W2:Y:S01]  /*148c0*/  I2F R31, R28 ;  /* 0x0000001c001f7306 */ /* 0x0004a20000201400 */
[----:B------:R-:W-:Y:S02]  /*148d0*/  IMAD.MOV.U32 R95, RZ, RZ, R188 ;  /* 0x000000ffff5f7224 */ /* 0x000fe400078e00bc */
[----:B------:R-:W-:Y:S02]  /*148e0*/  IMAD.MOV.U32 R105, RZ, RZ, R173 ;  /* 0x000000ffff697224 */ /* 0x000fe400078e00ad */
[-C--:B-1----:R-:W-:Y:S01]  /*148f0*/  FFMA.FTZ R29, R35, -R222.reuse, R123 ;  /* 0x800000de231d7223 */ /* 0x082fe2000001007b */
[----:B------:R-:W-:Y:S01]  /*14900*/  FSEL R173, R30, -INF , !P6 ;  /* 0xff8000001ead7808 */ /* 0x000fe20007000000 */
[----:B--2---:R-:W-:-:S03]  /*14910*/  FFMA.FTZ R28, R41, -R222, R124 ;  /* 0x800000de291c7223 */ /* 0x004fc6000001007c */
[----:B------:R-:W-:Y:S02]  /*14920*/  FSEL R188, R29, -INF , !P5 ;  /* 0xff8000001dbc7808 */ /* 0x000fe40006800000 */
[----:B------:R-:W-:Y:S02]  /*14930*/  ISETP.GE.AND P3, PT, R2, R226, PT ;  /* 0x000000e20200720c */ /* 0x000fe40003f66270 */
        /* <DEDUP_REMOVED lines=15> */
[----:B------:R1:W2:Y:S01]  /*14a30*/  I2F R46, R28 ;  /* 0x0000001c002e7306 */ /* 0x0002a20000201400 */
[----:B------:R-:W-:Y:S01]  /*14a40*/  IABS R2, R2 ;  /* 0x0000000200027213 */ /* 0x000fe20000000000 */
[----:B------:R-:W-:-:S04]  /*14a50*/  IMAD.IADD R29, R229, 0x1, -R3 ;  /* 0x00000001e51d7824 */ /* 0x000fc800078e0a03 */
[----:B-1----:R-:W-:Y:S02]  /*14a60*/  IMAD.MOV.U32 R28, RZ, RZ, R2 ;  /* 0x000000ffff1c7224 */ /* 0x002fe400078e0002 */
[----:B------:R-:W-:-:S05]  /*14a70*/  IMAD.IADD R2, R228, 0x1, -R3 ;  /* 0x00000001e4027824 */ /* 0x000fca00078e0a03 */
[----:B------:R-:W-:Y:S01]  /*14a80*/  IABS R2, R2 ;  /* 0x0000000200027213 */ /* 0x000fe20000000000 */
[----:B------:R1:W1:Y:S01]  /*14a90*/  I2F R40, R28 ;  /* 0x0000001c00287306 */ /* 0x0002620000201400 */
[----:B---3--:R-:W-:-:S03]  /*14aa0*/  FFMA.FTZ R45, R34, -R222, R125 ;  /* 0x800000de222d7223 */ /* 0x008fc6000001007d */
[----:B-1----:R-:W-:Y:S01]  /*14ab0*/  IMAD.MOV.U32 R28, RZ, RZ, R2 ;  /* 0x000000ffff1c7224 */ /* 0x002fe200078e0002 */
[----:B------:R-:W-:-:S05]  /*14ac0*/  IABS R2, R29 ;  /* 0x0000001d00027213 */ /* 0x000fca0000000000 */
[----:B------:R-:W-:Y:S02]  /*14ad0*/  IMAD.MOV.U32 R29, RZ, RZ, R2 ;  /* 0x000000ffff1d7224 */ /* 0x000fe400078e0002 */
[----:B------:R-:W-:Y:S01]  /*14ae0*/  IMAD.IADD R2, R231, 0x1, -R3 ;  /* 0x00000001e7027824 */ /* 0x000fe200078e0a03 */
[----:B------:R1:W3:Y:S08]  /*14af0*/  I2F R35, R28 ;  /* 0x0000001c00237306 */ /* 0x0002f00000201400 */
[----:B------:R2:W-:Y:S01]  /*14b00*/  I2F R34, R29 ;  /* 0x0000001d00227306 */ /* 0x0005e20000201400 */
[----:B-1----:R-:W-:-:S02]  /*14b10*/  IABS R28, R2 ;  /* 0x00000002001c7213 */ /* 0x002fc40000000000 */
[----:B------:R-:W-:-:S03]  /*14b20*/  IADD3 R2, R0, 0x28, RZ ;  /* 0x0000002800027810 */ /* 0x000fc60007ffe0ff */
[----:B--2---:R-:W-:Y:S02]  /*14b30*/  IMAD.MOV.U32 R29, RZ, RZ, R28 ;  /* 0x000000ffff1d7224 */ /* 0x004fe400078e001c */
[----:B------:R-:W-:Y:S02]  /*14b40*/  IMAD.IADD R28, R230, 0x1, -R2 ;  /* 0x00000001e61c7824 */ /* 0x000fe400078e0a02 */
[----:B------:R-:W-:-:S03]  /*14b50*/  FFMA.FTZ R43, R33, -R222, R127 ;  /* 0x800000de212b7223 */ /* 0x000fc6000001007f */
[----:B------:R-:W-:Y:S01]  /*14b60*/  IABS R28, R28 ;  /* 0x0000001c001c7213 */ /* 0x000fe20000000000 */
[----:B------:R1:W-:Y:S01]  /*14b70*/  I2F R33, R29 ;  /* 0x0000001d00217306 */ /* 0x0003e20000201400 */
[-C--:B----4-:R-:W-:Y:S02]  /*14b80*/  FFMA.FTZ R44, R32, -R222.reuse, R128 ;  /* 0x800000de202c7223 */ /* 0x090fe40000010080 */
[----:B------:R-:W-:Y:S02]  /*14b90*/  FFMA.FTZ R42, R31, -R222, R130 ;  /* 0x800000de1f2a7223 */ /* 0x000fe40000010082 */
[----:B------:R-:W-:Y:S01]  /*14ba0*/  IMAD.MOV.U32 R97, RZ, RZ, R48 ;  /* 0x000000ffff617224 */ /* 0x000fe200078e0030 */
[----:B------:R-:W-:Y:S01]  /*14bb0*/  FSEL R118, R43, -INF , !P2 ;  /* 0xff8000002b767808 */ /* 0x000fe20005000000 */
[----:B------:R-:W-:Y:S01]  /*14bc0*/  IMAD.MOV.U32 R48, RZ, RZ, R202 ;  /* 0x000000ffff307224 */ /* 0x000fe200078e00ca */
[----:B------:R-:W-:Y:S01]  /*14bd0*/  FSEL R202, R45, -INF , !P4 ;  /* 0xff8000002dca7808 */ /* 0x000fe20006000000 */
[----:B------:R-:W-:-:S02]  /*14be0*/  IMAD.MOV.U32 R106, RZ, RZ, R184 ;  /* 0x000000ffff6a7224 */ /* 0x000fc400078e00b8 */
[----:B-1----:R-:W-:Y:S01]  /*14bf0*/  IMAD.MOV.U32 R29, RZ, RZ, R28 ;  /* 0x000000ffff1d7224 */ /* 0x002fe200078e001c */
[----:B------:R-:W-:Y:S01]  /*14c00*/  FSEL R184, R42, -INF , !P3 ;  /* 0xff8000002ab87808 */ /* 0x000fe20005800000 */
[----:B------:R-:W-:Y:S02]  /*14c10*/  IMAD.MOV.U32 R113, RZ, RZ, R133 ;  /* 0x000000ffff717224 */ /* 0x000fe400078e0085 */
[----:B------:R3:W1:Y:S01]  /*14c20*/  I2F R32, R29 ;  /* 0x0000001d00207306 */ /* 0x0006620000201400 */
[----:B------:R-:W-:Y:S01]  /*14c30*/  FSEL R133, R44, -INF , !P1 ;  /* 0xff8000002c857808 */ /* 0x000fe20004800000 */
[----:B------:R-:W-:Y:S01]  /*14c40*/  IMAD.IADD R30, R228, 0x1, -R2 ;  /* 0x00000001e41e7824 */ /* 0x000fe200078e0a02 */
[C---:B------:R-:W-:Y:S02]  /*14c50*/  ISETP.GE.AND P4, PT, R3.reuse, R227, PT ;  /* 0x000000e30300720c */ /* 0x040fe40003f86270 */
[C---:B------:R-:W-:Y:S02]  /*14c60*/  ISETP.GE.AND P2, PT, R3.reuse, R226, PT ;  /* 0x000000e20300720c */ /* 0x040fe40003f46270 */
[----:B------:R-:W-:-:S02]  /*14c70*/  ISETP.GE.AND P1, PT, R3, R225, PT ;  /* 0x000000e10300720c */ /* 0x000fc40003f26270 */
[C---:B------:R-:W-:Y:S02]  /*14c80*/  ISETP.GE.AND P3, PT, R3.reuse, R224, PT ;  /* 0x000000e00300720c */ /* 0x040fe40003f66270 */
[C---:B------:R-:W-:Y:S02]  /*14c90*/  ISETP.GE.OR P4, PT, R3.reuse, R235, !P4 ;  /* 0x000000eb0300720c */ /* 0x040fe40006786670 */
[C---:B------:R-:W-:Y:S02]  /*14ca0*/  ISETP.GE.OR P2, PT, R3.reuse, R234, !P2 ;  /* 0x000000ea0300720c */ /* 0x040fe40005746670 */
[C---:B------:R-:W-:Y:S02]  /*14cb0*/  ISETP.GE.OR P1, PT, R3.reuse, R233, !P1 ;  /* 0x000000e90300720c */ /* 0x040fe40004f26670 */
[----:B------:R-:W-:Y:S01]  /*14cc0*/  ISETP.GE.OR P3, PT, R3, R232, !P3 ;  /* 0x000000e80300720c */ /* 0x000fe20005f66670 */
[----:B------:R-:W-:Y:S01]  /*14cd0*/  FFMA.FTZ R3, R46, -R222, R178 ;  /* 0x800000de2e037223 */ /* 0x000fe200000100b2 */
[----:B------:R-:W-:Y:S01]  /*14ce0*/  IABS R28, R30 ;  /* 0x0000001e001c7213 */ /* 0x000fe20000000000 */
[----:B------:R-:W-:-:S02]  /*14cf0*/  FFMA.FTZ R30, R40, -R222, R129 ;  /* 0x800000de281e7223 */ /* 0x000fc40000010081 */
[-C--:B---3--:R-:W-:Y:S01]  /*14d00*/  FFMA.FTZ R29, R35, -R222.reuse, R131 ;  /* 0x800000de231d7223 */ /* 0x088fe20000010083 */
[----:B------:R2:W3:Y:S01]  /*14d10*/  I2F R31, R28 ;  /* 0x0000001c001f7306 */ /* 0x0004e20000201400 */
[----:B------:R-:W-:Y:S01]  /*14d20*/  FSEL R119, R3, -INF , !P5 ;  /* 0xff80000003777808 */ /* 0x000fe20006800000 */
[----:B------:R-:W-:Y:S02]  /*14d30*/  IMAD.IADD R3, R229, 0x1, -R2 ;  /* 0x00000001e5037824 */ /* 0x000fe400078e0a02 */
[-C--:B-1----:R-:W-:Y:S02]  /*14d40*/  FFMA.FTZ R44, R32, -R222.reuse, R72 ;  /* 0x800000de202c7223 */ /* 0x082fe40000010048 */
[----:B------:R-:W-:Y:S01]  /*14d50*/  IMAD.MOV.U32 R72, RZ, RZ, R109 ;  /* 0x000000ffff487224 */ /* 0x000fe200078e006d */
[----:B------:R-:W-:Y:S01]  /*14d60*/  FSEL R127, R30, -INF , !P4 ;  /* 0xff8000001e7f7808 */ /* 0x000fe20006000000 */
[----:B------:R-:W-:Y:S01]  /*14d70*/  FFMA.FTZ R45, R34, -R222, R177 ;  /* 0x800000de222d7223 */ /* 0x000fe200000100b1 */
[----:B------:R-:W-:Y:S01]  /*14d80*/  FSEL R177, R29, -INF , !P2 ;  /* 0xff8000001db17808 */ /* 0x000fe20005000000 */
[----:B------:R-:W-:-:S02]  /*14d90*/  IMAD.MOV.U32 R109, RZ, RZ, R194 ;  /* 0x000000ffff6d7224 */ /* 0x000fc400078e00c2 */
[----:B--2---:R-:W-:Y:S01]  /*14da0*/  FFMA.FTZ R28, R41, -R222, R176 ;  /* 0x800000de291c7223 */ /* 0x004fe200000100b0 */
[C---:B------:R-:W-:Y:S02]  /*14db0*/  ISETP.GE.AND P5, PT, R2.reuse, R226, PT ;  /* 0x000000e20200720c */ /* 0x040fe40003fa6270 */
[----:B------:R-:W-:Y:S02]  /*14dc0*/  ISETP.GE.AND P4, PT, R2, R225, PT ;  /* 0x000000e10200720c */ /* 0x000fe40003f86270 */
[----:B------:R-:W-:Y:S02]  /*14dd0*/  FSEL R194, R28, -INF , !P6 ;  /* 0xff8000001cc27808 */ /* 0x000fe40007000000 */
[C---:B------:R-:W-:Y:S02]  /*14de0*/  ISETP.GE.AND P6, PT, R2.reuse, R227, PT ;  /* 0x000000e30200720c */ /* 0x040fe40003fc6270 */
[C---:B------:R-:W-:Y:S02]  /*14df0*/  ISETP.GE.AND P2, PT, R2.reuse, R224, PT ;  /* 0x000000e00200720c */ /* 0x040fe40003f46270 */
[----:B------:R-:W-:Y:S01]  /*14e00*/  IABS R3, R3 ;  /* 0x0000000300037213 */ /* 0x000fe20000000000 */
[----:B------:R-:W-:Y:S01]  /*14e10*/  IMAD.IADD R28, R231, 0x1, -R2 ;  /* 0x00000001e71c7824 */ /* 0x000fe200078e0a02 */
[----:B------:R-:W-:-:S02]  /*14e20*/  ISETP.GE.OR P6, PT, R2, R235, !P6 ;  /* 0x000000eb0200720c */ /* 0x000fc400077c6670 */
        /* <DEDUP_REMOVED lines=14> */
[----:B------:R1:W-:Y:S04]  /*14f10*/  I2F R40, R28 ;  /* 0x0000001c00287306 */ /* 0x0003e80000201400 */
[----:B-1----:R-:W-:Y:S01]  /*14f20*/  IMAD.MOV.U32 R28, RZ, RZ, R2 ;  /* 0x000000ffff1c7224 */ /* 0x002fe200078e0002 */
[----:B------:R-:W-:-:S05]  /*14f30*/  IABS R2, R29 ;  /* 0x0000001d00027213 */ /* 0x000fca0000000000 */
[----:B------:R-:W-:Y:S02]  /*14f40*/  IMAD.MOV.U32 R29, RZ, RZ, R2 ;  /* 0x000000ffff1d7224 */ /* 0x000fe400078e0002 */
[----:B------:R-:W-:Y:S01]  /*14f50*/  IMAD.IADD R2, R231, 0x1, -R3 ;  /* 0x00000001e7027824 */ /* 0x000fe200078e0a03 */
[----:B------:R1:W-:Y:S08]  /*14f60*/  I2F R35, R28 ;  /* 0x0000001c00237306 */ /* 0x0003f00000201400 */
[----:B------:R4:W-:Y:S01]  /*14f70*/  I2F R34, R29 ;  /* 0x0000001d00227306 */ /* 0x0009e20000201400 */
[----:B-1----:R-:W-:-:S02]  /*14f80*/  IABS R28, R2 ;  /* 0x00000002001c7213 */ /* 0x002fc40000000000 */
[----:B------:R-:W-:-:S03]  /*14f90*/  IADD3 R2, R0, 0x30, RZ ;  /* 0x0000003000027810 */ /* 0x000fc60007ffe0ff */
[----:B----4-:R-:W-:Y:S02]  /*14fa0*/  IMAD.MOV.U32 R29, RZ, RZ, R28 ;  /* 0x000000ffff1d7224 */ /* 0x010fe400078e001c */
[----:B------:R-:W-:Y:S02]  /*14fb0*/  IMAD.IADD R28, R230, 0x1, -R2 ;  /* 0x00000001e61c7824 */ /* 0x000fe400078e0a02 */
[----:B------:R-:W-:-:S03]  /*14fc0*/  FFMA.FTZ R43, R33, -R222, R179 ;  /* 0x800000de212b7223 */ /* 0x000fc600000100b3 */
[----:B------:R-:W-:Y:S01]  /*14fd0*/  IABS R28, R28 ;  /* 0x0000001c001c7213 */ /* 0x000fe20000000000 */
[----:B------:R1:W-:Y:S01]  /*14fe0*/  I2F R33, R29 ;  /* 0x0000001d00217306 */ /* 0x0003e20000201400 */
[----:B---3--:R-:W-:Y:S01]  /*14ff0*/  FFMA.FTZ R42, R31, -R222, R74 ;  /* 0x800000de1f2a7223 */ /* 0x008fe2000001004a */
[----:B------:R-:W-:Y:S01]  /*15000*/  FSEL R112, R43, -INF , !P3 ;  /* 0xff8000002b707808 */ /* 0x000fe20005800000 */
[----:B------:R-:W-:Y:S01]  /*15010*/  IMAD.MOV.U32 R111, RZ, RZ, R191 ;  /* 0x000000ffff6f7224 */ /* 0x000fe200078e00bf */
[----:B------:R-:W-:Y:S01]  /*15020*/  FSEL R191, R45, -INF , !P1 ;  /* 0xff8000002dbf7808 */ /* 0x000fe20004800000 */
[----:B-1----:R-:W-:-:S04]  /*15030*/  IMAD.MOV.U32 R29, RZ, RZ, R28 ;  /* 0x000000ffff1d7224 */ /* 0x002fc800078e001c */
[----:B------:R-:W1:Y:S01]  /*15040*/  I2F R32, R29 ;  /* 0x0000001d00207306 */ /* 0x000e620000201400 */
[----:B------:R-:W-:Y:S01]  /*15050*/  FSEL R123, R44, -INF , !P6 ;  /* 0xff8000002c7b7808 */ /* 0x000fe20007000000 */
[----:B------:R-:W-:Y:S01]  /*15060*/  IMAD.IADD R30, R228, 0x1, -R2 ;  /* 0x00000001e41e7824 */ /* 0x000fe200078e0a02 */
        /* <DEDUP_REMOVED lines=8> */
[----:B------:R-:W-:Y:S01]  /*150f0*/  ISETP.GE.OR P5, PT, R3, R232, !P5 ;  /* 0x000000e80300720c */ /* 0x000fe20006fa6670 */
[----:B--2---:R-:W-:Y:S01]  /*15100*/  FFMA.FTZ R3, R46, -R222, R86 ;  /* 0x800000de2e037223 */ /* 0x004fe20000010056 */
[----:B------:R-:W-:Y:S01]  /*15110*/  IABS R28, R30 ;  /* 0x0000001e001c7213 */ /* 0x000fe20000000000 */
[-C--:B-1----:R-:W-:Y:S02]  /*15120*/  FFMA.FTZ R44, R32, -R222.reuse, R88 ;  /* 0x800000de202c7223 */ /* 0x082fe40000010058 */
[----:B------:R-:W-:Y:S01]  /*15130*/  IMAD.MOV.U32 R88, RZ, RZ, R109 ;  /* 0x000000ffff587224 */ /* 0x000fe200078e006d */
[----:B------:R1:W2:Y:S01]  /*15140*/  I2F R31, R28 ;  /* 0x0000001c001f7306 */ /* 0x0002a20000201400 */
[-C--:B------:R-:W-:Y:S01]  /*15150*/  FFMA.FTZ R30, R40, -R222.reuse, R73 ;  /* 0x800000de281e7223 */ /* 0x080fe20000010049 */
[----:B------:R-:W-:Y:S01]  /*15160*/  FSEL R109, R3, -INF , !P2 ;  /* 0xff800000036d7808 */ /* 0x000fe20005000000 */
[----:B------:R-:W-:-:S02]  /*15170*/  FFMA.FTZ R29, R35, -R222, R75 ;  /* 0x800000de231d7223 */ /* 0x000fc4000001004b */
[----:B------:R-:W-:Y:S01]  /*15180*/  IMAD.IADD R3, R229, 0x1, -R2 ;  /* 0x00000001e5037824 */ /* 0x000fe200078e0a02 */
[----:B------:R-:W-:Y:S02]  /*15190*/  FSEL R120, R30, -INF , !P1 ;  /* 0xff8000001e787808 */ /* 0x000fe40004800000 */
[----:B------:R-:W-:Y:S02]  /*151a0*/  FSEL R129, R29, -INF , !P3 ;  /* 0xff8000001d817808 */ /* 0x000fe40005800000 */
[C---:B------:R-:W-:Y:S01]  /*151b0*/  ISETP.GE.AND P2, PT, R2.reuse, R226, PT ;  /* 0x000000e20200720c */ /* 0x040fe20003f46270 */
[----:B-1----:R-:W-:Y:S01]  /*151c0*/  FFMA.FTZ R28, R41, -R222, R84 ;  /* 0x800000de291c7223 */ /* 0x002fe20000010054 */
[C---:B------:R-:W-:Y:S02]  /*151d0*/  ISETP.GE.AND P1, PT, R2.reuse, R225, PT ;  /* 0x000000e10200720c */ /* 0x040fe40003f26270 */
[----:B------:R-:W-:Y:S02]  /*151e0*/  ISETP.GE.AND P3, PT, R2, R224, PT ;  /* 0x000000e00200720c */ /* 0x000fe40003f66270 */
[----:B------:R-:W-:-:S02]  /*151f0*/  FSEL R179, R28, -INF , !P4 ;  /* 0xff8000001cb37808 */ /* 0x000fc40006000000 */
[C---:B------:R-:W-:Y:S02]  /*15200*/  ISETP.GE.AND P4, PT, R2.reuse, R227, PT ;  /* 0x000000e30200720c */ /* 0x040fe40003f86270 */
        /* <DEDUP_REMOVED lines=11> */
[----:B------:R1:W3:Y:S01]  /*152c0*/  I2F R46, R28 ;  /* 0x0000001c002e7306 */ /* 0x0002e20000201400 */
[----:B------:R-:W-:Y:S01]  /*152d0*/  IABS R2, R2 ;  /* 0x0000000200027213 */ /* 0x000fe20000000000 */
[----:B------:R-:W-:-:S04]  /*152e0*/  IMAD.IADD R29, R229, 0x1, -R3 ;  /* 0x00000001e51d7824 */ /* 0x000fc800078e0a03 */
[----:B-1----:R-:W-:Y:S02]  /*152f0*/  IMAD.MOV.U32 R28, RZ, RZ, R2 ;  /* 0x000000ffff1c7224 */ /* 0x002fe400078e0002 */
[----:B------:R-:W-:-:S05]  /*15300*/  IMAD.IADD R2, R228, 0x1, -R3 ;  /* 0x00000001e4027824 */ /* 0x000fca00078e0a03 */
[----:B------:R-:W-:Y:S01]  /*15310*/  IABS R2, R2 ;  /* 0x0000000200027213 */ /* 0x000fe20000000000 */
[----:B------:R1:W4:Y:S01]  /*15320*/  I2F R40, R28 ;  /* 0x0000001c00287306 */ /* 0x0003220000201400 */
[----:B------:R-:W-:-:S03]  /*15330*/  FFMA.FTZ R45, R34, -R222, R85 ;  /* 0x800000de222d7223 */ /* 0x000fc60000010055 */
[----:B-1----:R-:W-:Y:S01]  /*15340*/  IMAD.MOV.U32 R28, RZ, RZ, R2 ;  /* 0x000000ffff1c7224 */ /* 0x002fe200078e0002 */
[----:B------:R-:W-:-:S05]  /*15350*/  IABS R2, R29 ;  /* 0x0000001d00027213 */ /* 0x000fca0000000000 */
[----:B------:R-:W-:Y:S02]  /*15360*/  IMAD.MOV.U32 R29, RZ, RZ, R2 ;  /* 0x000000ffff1d7224 */ /* 0x000fe400078e0002 */
[----:B------:R-:W-:Y:S01]  /*15370*/  IMAD.IADD R2, R231, 0x1, -R3 ;  /* 0x00000001e7027824 */ /* 0x000fe200078e0a03 */
[----:B------:R1:W1:Y:S01]  /*15380*/  I2F R35, R28 ;  /* 0x0000001c00237306 */ /* 0x0002620000201400 */
[-C--:B------:R-:W-:Y:S02]  /*15390*/  FFMA.FTZ R43, R33, -R222.reuse, R87 ;  /* 0x800000de212b7223 */ /* 0x080fe40000010057 */
[----:B--2---:R-:W-:-:S05]  /*153a0*/  FFMA.FTZ R42, R31, -R222, R90 ;  /* 0x800000de1f2a7223 */ /* 0x004fca000001005a */
[----:B------:R2:W2:Y:S01]  /*153b0*/  I2F R34, R29 ;  /* 0x0000001d00227306 */ /* 0x0004a20000201400 */
[----:B-1----:R-:W-:Y:S02]  /*153c0*/  IABS R28, R2 ;  /* 0x00000002001c7213 */ /* 0x002fe40000000000 */
[----:B------:R-:W-:Y:S01]  /*153d0*/  IADD3 R2, R0, 0x38, RZ ;  /* 0x0000003800027810 */ /* 0x000fe20007ffe0ff */
[----:B------:R-:W-:Y:S02]  /*153e0*/  IMAD.MOV.U32 R75, RZ, RZ, R111 ;  /* 0x000000ffff4b7224 */ /* 0x000fe400078e006f */
[----:B--2---:R-:W-:Y:S02]  /*153f0*/  IMAD.MOV.U32 R29, RZ, RZ, R28 ;  /* 0x000000ffff1d7224 */ /* 0x004fe400078e001c */
[----:B------:R-:W-:Y:S01]  /*15400*/  IMAD.IADD R28, R230, 0x1, -R2 ;  /* 0x00000001e61c7824 */ /* 0x000fe200078e0a02 */
[----:B------:R-:W-:Y:S01]  /*15410*/  FSEL R178, R45, -INF , !P6 ;  /* 0xff8000002db27808 */ /* 0x000fe20007000000 */
[----:B------:R-:W-:Y:S01]  /*15420*/  IMAD.MOV.U32 R111, RZ, RZ, R104 ;  /* 0x000000ffff6f7224 */ /* 0x000fe200078e0068 */
[----:B------:R-:W-:Y:S01]  /*15430*/  FSEL R104, R43, -INF , !P5 ;  /* 0xff8000002b687808 */ /* 0x000fe20006800000 */
[----:B------:R-:W-:Y:S01]  /*15440*/  IMAD.IADD R30, R228, 0x1, -R2 ;  /* 0x00000001e41e7824 */ /* 0x000fe200078e0a02 */
[----:B------:R-:W-:-:S02]  /*15450*/  IABS R28, R28 ;  /* 0x0000001c001c7213 */ /* 0x000fc40000000000 */
[----:B------:R-:W-:Y:S02]  /*15460*/  FSEL R114, R44, -INF , !P4 ;  /* 0xff8000002c727808 */ /* 0x000fe40006000000 */
[----:B------:R-:W-:Y:S02]  /*15470*/  FSEL R125, R42, -INF , !P2 ;  /* 0xff8000002a7d7808 */ /* 0x000fe40005000000 */
[C---:B------:R-:W-:Y:S02]  /*15480*/  ISETP.GE.AND P6, PT, R3.reuse, R227, PT ;  /* 0x000000e30300720c */ /* 0x040fe40003fc6270 */
[C---:B------:R-:W-:Y:S02]  /*15490*/  ISETP.GE.AND P5, PT, R3.reuse, R226, PT ;  /* 0x000000e20300720c */ /* 0x040fe40003fa6270 */
[C---:B------:R-:W-:Y:S02]  /*154a0*/  ISETP.GE.AND P4, PT, R3.reuse, R225, PT ;  /* 0x000000e10300720c */ /* 0x040fe40003f86270 */
[C---:B------:R-:W-:Y:S01]  /*154b0*/  ISETP.GE.AND P2, PT, R3.reuse, R224, PT ;  /* 0x000000e00300720c */ /* 0x040fe20003f46270 */
[----:B------:R1:W2:Y:S01]  /*154c0*/  I2F R33, R29 ;  /* 0x0000001d00217306 */ /* 0x0002a20000201400 */
[----:B------:R-:W-:-:S02]  /*154d0*/  ISETP.GE.OR P6, PT, R3, R235, !P6 ;  /* 0x000000eb0300720c */ /* 0x000fc400077c6670 */
[C---:B------:R-:W-:Y:S02]  /*154e0*/  ISETP.GE.OR P5, PT, R3.reuse, R234, !P5 ;  /* 0x000000ea0300720c */ /* 0x040fe40006fa6670 */
[C---:B------:R-:W-:Y:S02]  /*154f0*/  ISETP.GE.OR P4, PT, R3.reuse, R233, !P4 ;  /* 0x000000e90300720c */ /* 0x040fe40006786670 */
[----:B------:R-:W-:Y:S01]  /*15500*/  ISETP.GE.OR P2, PT, R3, R232, !P2 ;  /* 0x000000e80300720c */ /* 0x000fe20005746670 */
[----:B---3--:R-:W-:Y:S02]  /*15510*/  FFMA.FTZ R3, R46, -R222, R82 ;  /* 0x800000de2e037223 */ /* 0x008fe40000010052 */
[----:B------:R-:W-:Y:S02]  /*15520*/  IMAD.MOV.U32 R84, RZ, RZ, R105 ;  /* 0x000000ffff547224 */ /* 0x000fe400078e0069 */
[----:B-1----:R-:W-:Y:S01]  /*15530*/  IMAD.MOV.U32 R29, RZ, RZ, R28 ;  /* 0x000000ffff1d7224 */ /* 0x002fe200078e001c */
[----:B------:R-:W-:Y:S01]  /*15540*/  IABS R28, R30 ;  /* 0x0000001e001c7213 */ /* 0x000fe20000000000 */
[----:B------:R-:W-:Y:S01]  /*15550*/  IMAD.MOV.U32 R105, RZ, RZ, R99 ;  /* 0x000000ffff697224 */ /* 0x000fe200078e0063 */
[----:B------:R-:W-:Y:S01]  /*15560*/  FSEL R99, R3, -INF , !P3 ;  /* 0xff80000003637808 */ /* 0x000fe20005800000 */
[----:B------:R1:W3:Y:S01]  /*15570*/  I2F R32, R29 ;  /* 0x0000001d00207306 */ /* 0x0002e20000201400 */
[----:B----4-:R-:W-:-:S02]  /*15580*/  FFMA.FTZ R30, R40, -R222, R89 ;  /* 0x800000de281e7223 */ /* 0x010fc40000010059 */
[----:B------:R-:W-:-:S05]  /*15590*/  IMAD.IADD R3, R229, 0x1, -R2 ;  /* 0x00000001e5037824 */ /* 0x000fca00078e0a02 */
[----:B------:R4:W2:Y:S01]  /*155a0*/  I2F R31, R28 ;  /* 0x0000001c001f7306 */ /* 0x0008a20000201400 */
[----:B------:R-:W-:Y:S01]  /*155b0*/  IMAD.MOV.U32 R82, RZ, RZ, R111 ;  /* 0x000000ffff527224 */ /* 0x000fe200078e006f */
[----:B------:R-:W-:Y:S01]  /*155c0*/  FSEL R111, R30, -INF , !P6 ;  /* 0xff8000001e6f7808 */ /* 0x000fe20007000000 */
[----:B-1----:R-:W-:Y:S01]  /*155d0*/  FFMA.FTZ R29, R35, -R222, R91 ;  /* 0x800000de231d7223 */ /* 0x002fe2000001005b */
[----:B------:R-:W-:Y:S01]  /*155e0*/  ISETP.GE.AND P3, PT, R2, R226, PT ;  /* 0x000000e20200720c */ /* 0x000fe20003f66270 */
[----:B----4-:R-:W-:-:S03]  /*155f0*/  FFMA.FTZ R28, R41, -R222, R80 ;  /* 0x800000de291c7223 */ /* 0x010fc60000010050 */
[----:B------:R-:W-:Y:S02]  /*15600*/  FSEL R122, R29, -INF , !P5 ;  /* 0xff8000001d7a7808 */ /* 0x000fe40006800000 */
        /* <DEDUP_REMOVED lines=36> */
[--C-:B------:R-:W-:Y:S01]  /*15850*/  IMAD.IADD R28, R230, 0x1, -R2.reuse ;  /* 0x00000001e61c7824 */ /* 0x100fe200078e0a02 */
        /* <DEDUP_REMOVED lines=16> */
[----:B----4-:R-:W-:Y:S02]  /*15960*/  FFMA.FTZ R3, R46, -R222, R78 ;  /* 0x800000de2e037223 */ /* 0x010fe4000001004e */
[----:B------:R-:W-:Y:S02]  /*15970*/  IMAD.MOV.U32 R80, RZ, RZ, R49 ;  /* 0x000000ffff507224 */ /* 0x000fe400078e0031 */
[----:B-1----:R-:W-:Y:S01]  /*15980*/  IMAD.MOV.U32 R29, RZ, RZ, R28 ;  /* 0x000000ffff1d7224 */ /* 0x002fe200078e001c */
[----:B------:R-:W-:Y:S01]  /*15990*/  IABS R28, R30 ;  /* 0x0000001e001c7213 */ /* 0x000fe20000000000 */
[----:B------:R-:W-:Y:S01]  /*159a0*/  IMAD.MOV.U32 R49, RZ, RZ, R93 ;  /* 0x000000ffff317224 */ /* 0x000fe200078e005d */
[----:B------:R-:W-:Y:S01]  /*159b0*/  FSEL R93, R3, -INF , !P5 ;  /* 0xff800000035d7808 */ /* 0x000fe20006800000 */
[----:B------:R1:W4:Y:S01]  /*159c0*/  I2F R32, R29 ;  /* 0x0000001d00207306 */ /* 0x0003220000201400 */
[----:B------:R-:W-:-:S02]  /*159d0*/  FFMA.FTZ R30, R40, -R222, R69 ;  /* 0x800000de281e7223 */ /* 0x000fc40000010045 */
[----:B------:R-:W-:-:S05]  /*159e0*/  IMAD.IADD R3, R229, 0x1, -R2 ;  /* 0x00000001e5037824 */ /* 0x000fca00078e0a02 */
[----:B------:R2:W2:Y:S01]  /*159f0*/  I2F R31, R28 ;  /* 0x0000001c001f7306 */ /* 0x0004a20000201400 */
[----:B------:R-:W-:Y:S01]  /*15a00*/  IMAD.MOV.U32 R68, RZ, RZ, R101 ;  /* 0x000000ffff447224 */ /* 0x000fe200078e0065 */
[----:B------:R-:W-:Y:S01]  /*15a10*/  FSEL R101, R30, -INF , !P4 ;  /* 0xff8000001e657808 */ /* 0x000fe20006000000 */
[----:B-1----:R-:W-:Y:S01]  /*15a20*/  FFMA.FTZ R29, R35, -R222, R71 ;  /* 0x800000de231d7223 */ /* 0x002fe20000010047 */
[----:B------:R-:W-:Y:S01]  /*15a30*/  ISETP.GE.AND P5, PT, R2, R226, PT ;  /* 0x000000e20200720c */ /* 0x000fe20003fa6270 */
[----:B--2---:R-:W-:-:S03]  /*15a40*/  FFMA.FTZ R28, R41, -R222, R76 ;  /* 0x800000de291c7223 */ /* 0x004fc6000001004c */
        /* <DEDUP_REMOVED lines=28> */
[----:B------:R1:W3:Y:S01]  /*15c10*/  I2F R35, R28 ;  /* 0x0000001c00237306 */ /* 0x0002e20000201400 */
[-C--:B------:R-:W-:Y:S02]  /*15c20*/  FFMA.FTZ R43, R33, -R222.reuse, R79 ;  /* 0x800000de212b7223 */ /* 0x080fe4000001004f */
[-C--:B----4-:R-:W-:Y:S02]  /*15c30*/  FFMA.FTZ R44, R32, -R222.reuse, R64 ;  /* 0x800000de202c7223 */ /* 0x090fe40000010040 */
[----:B------:R-:W-:-:S03]  /*15c40*/  FFMA.FTZ R42, R31, -R222, R66 ;  /* 0x800000de1f2a7223 */ /* 0x000fc60000010042 */
[----:B------:R4:W2:Y:S01]  /*15c50*/  I2F R34, R29 ;  /* 0x0000001d00227306 */ /* 0x0008a20000201400 */
[----:B-1----:R-:W-:Y:S02]  /*15c60*/  IABS R28, R2 ;  /* 0x00000002001c7213 */ /* 0x002fe40000000000 */
[----:B------:R-:W-:Y:S01]  /*15c70*/  IADD3 R2, R0, 0x48, RZ ;  /* 0x0000004800027810 */ /* 0x000fe20007ffe0ff */
[----:B------:R-:W-:Y:S02]  /*15c80*/  IMAD.MOV.U32 R86, RZ, RZ, R110 ;  /* 0x000000ffff567224 */ /* 0x000fe400078e006e */
[----:B----4-:R-:W-:Y:S02]  /*15c90*/  IMAD.MOV.U32 R29, RZ, RZ, R28 ;  /* 0x000000ffff1d7224 */ /* 0x010fe400078e001c */
        /* <DEDUP_REMOVED lines=12> */
[----:B------:R1:W4:Y:S01]  /*15d60*/  I2F R33, R29 ;  /* 0x0000001d00217306 */ /* 0x0003220000201400 */
[----:B------:R-:W-:-:S02]  /*15d70*/  ISETP.GE.OR P1, PT, R3, R235, !P1 ;  /* 0x000000eb0300720c */ /* 0x000fc40004f26670 */
[C---:B------:R-:W-:Y:S02]  /*15d80*/  ISETP.GE.OR P3, PT, R3.reuse, R234, !P3 ;  /* 0x000000ea0300720c */ /* 0x040fe40005f66670 */
[C---:B------:R-:W-:Y:S02]  /*15d90*/  ISETP.GE.OR P6, PT, R3.reuse, R233, !P6 ;  /* 0x000000e90300720c */ /* 0x040fe400077c6670 */
[----:B------:R-:W-:Y:S01]  /*15da0*/  ISETP.GE.OR P5, PT, R3, R232, !P5 ;  /* 0x000000e80300720c */ /* 0x000fe20006fa6670 */
[----:B--2---:R-:W-:Y:S02]  /*15db0*/  FFMA.FTZ R3, R46, -R222, R62 ;  /* 0x800000de2e037223 */ /* 0x004fe4000001003e */
[----:B-1----:R-:W-:Y:S01]  /*15dc0*/  IMAD.MOV.U32 R29, RZ, RZ, R28 ;  /* 0x000000ffff1d7224 */ /* 0x002fe200078e001c */
[----:B------:R-:W-:Y:S01]  /*15dd0*/  IABS R28, R30 ;  /* 0x0000001e001c7213 */ /* 0x000fe20000000000 */
[----:B------:R-:W-:Y:S01]  /*15de0*/  FFMA.FTZ R30, R40, -R222, R65 ;  /* 0x800000de281e7223 */ /* 0x000fe20000010041 */
[----:B------:R-:W-:Y:S01]  /*15df0*/  FSEL R85, R3, -INF , !P2 ;  /* 0xff80000003557808 */ /* 0x000fe20005000000 */
[----:B------:R3:W1:Y:S01]  /*15e00*/  I2F R32, R29 ;  /* 0x0000001d00207306 */ /* 0x0006620000201400 */
[----:B------:R-:W-:-:S02]  /*15e10*/  IMAD.IADD R3, R229, 0x1, -R2 ;  /* 0x00000001e5037824 */ /* 0x000fc400078e0a02 */
[----:B------:R-:W-:-:S05]  /*15e20*/  IMAD.MOV.U32 R73, RZ, RZ, R107 ;  /* 0x000000ffff497224 */ /* 0x000fca00078e006b */
[----:B------:R2:W1:Y:S01]  /*15e30*/  I2F R31, R28 ;  /* 0x0000001c001f7306 */ /* 0x0004620000201400 */
[----:B------:R-:W-:Y:S01]  /*15e40*/  IMAD.MOV.U32 R91, RZ, RZ, R94 ;  /* 0x000000ffff5b7224 */ /* 0x000fe200078e005e */
[----:B------:R-:W-:Y:S01]  /*15e50*/  FSEL R94, R30, -INF , !P1 ;  /* 0xff8000001e5e7808 */ /* 0x000fe20004800000 */
[----:B---3--:R-:W-:Y:S01]  /*15e60*/  FFMA.FTZ R29, R35, -R222, R67 ;  /* 0x800000de231d7223 */ /* 0x008fe20000010043 */
        /* <DEDUP_REMOVED lines=17> */
[----:B--2---:R-:W-:-:S06]  /*15f80*/  IMAD.IADD R2, R230, 0x1, -R3 ;  /* 0x00000001e6027824 */ /* 0x004fcc00078e0a03 */
[----:B------:R2:W3:Y:S01]  /*15f90*/  I2F R46, R28 ;  /* 0x0000001c002e7306 */ /* 0x0004e20000201400 */
[----:B------:R-:W-:Y:S01]  /*15fa0*/  IABS R2, R2 ;  /* 0x0000000200027213 */ /* 0x000fe20000000000 */
[----:B------:R-:W-:-:S04]  /*15fb0*/  IMAD.IADD R29, R229, 0x1, -R3 ;  /* 0x00000001e51d7824 */ /* 0x000fc800078e0a03 */
[----:B--2---:R-:W-:Y:S02]  /*15fc0*/  IMAD.MOV.U32 R28, RZ, RZ, R2 ;  /* 0x000000ffff1c7224 */ /* 0x004fe400078e0002 */
[----:B------:R-:W-:-:S05]  /*15fd0*/  IMAD.IADD R2, R228, 0x1, -R3 ;  /* 0x00000001e4027824 */ /* 0x000fca00078e0a03 */
[----:B------:R-:W-:Y:S01]  /*15fe0*/  IABS R2, R2 ;  /* 0x0000000200027213 */ /* 0x000fe20000000000 */
[----:B------:R2:W-:Y:S01]  /*15ff0*/  I2F R40, R28 ;  /* 0x0000001c00287306 */ /* 0x0005e20000201400 */
[----:B------:R-:W-:-:S03]  /*16000*/  FFMA.FTZ R45, R34, -R222, R61 ;  /* 0x800000de222d7223 */ /* 0x000fc6000001003d */
[----:B--2---:R-:W-:Y:S01]  /*16010*/  IMAD.MOV.U32 R28, RZ, RZ, R2 ;  /* 0x000000ffff1c7224 */ /* 0x004fe200078e0002 */
[----:B------:R-:W-:-:S05]  /*16020*/  IABS R2, R29 ;  /* 0x0000001d00027213 */ /* 0x000fca0000000000 */
[----:B------:R-:W-:Y:S02]  /*16030*/  IMAD.MOV.U32 R29, RZ, RZ, R2 ;  /* 0x000000ffff1d7224 */ /* 0x000fe400078e0002 */
[----:B------:R-:W-:Y:S01]  /*16040*/  IMAD.IADD R2, R231, 0x1, -R3 ;  /* 0x00000001e7027824 */ /* 0x000fe200078e0a03 */
[----:B------:R2:W-:Y:S08]  /*16050*/  I2F R35, R28 ;  /* 0x0000001c00237306 */ /* 0x0005f00000201400 */
[----:B------:R1:W1:Y:S01]  /*16060*/  I2F R34, R29 ;  /* 0x0000001d00227306 */ /* 0x0002620000201400 */
[----:B--2---:R-:W-:-:S02]  /*16070*/  IABS R28, R2 ;  /* 0x00000002001c7213 */ /* 0x004fc40000000000 */
[----:B------:R-:W-:-:S03]  /*16080*/  IADD3 R2, R0, 0x50, RZ ;  /* 0x0000005000027810 */ /* 0x000fc60007ffe0ff */
[----:B-1----:R-:W-:Y:S02]  /*16090*/  IMAD.MOV.U32 R29, RZ, RZ, R28 ;  /* 0x000000ffff1d7224 */ /* 0x002fe400078e001c */
[--C-:B------:R-:W-:Y:S02]  /*160a0*/  IMAD.IADD R28, R230, 0x1, -R2.reuse ;  /* 0x00000001e61c7824 */ /* 0x100fe400078e0a02 */
[----:B------:R-:W-:-:S03]  /*160b0*/  IMAD.IADD R30, R228, 0x1, -R2 ;  /* 0x00000001e41e7824 */ /* 0x000fc600078e0a02 */
[----:B------:R-:W-:Y:S01]  /*160c0*/  IABS R28, R28 ;  /* 0x0000001c001c7213 */ /* 0x000fe20000000000 */
[-C--:B----4-:R-:W-:Y:S02]  /*160d0*/  FFMA.FTZ R43, R33, -R222.reuse, R63 ;  /* 0x800000de212b7223 */ /* 0x090fe4000001003f */
[----:B------:R1:W2:Y:S01]  /*160e0*/  I2F R33, R29 ;  /* 0x0000001d00217306 */ /* 0x0002a20000201400 */
[-C--:B------:R-:W-:Y:S02]  /*160f0*/  FFMA.FTZ R44, R32, -R222.reuse, R196 ;  /* 0x800000de202c7223 */ /* 0x080fe400000100c4 */
[----:B------:R-:W-:Y:S01]  /*16100*/  FFMA.FTZ R42, R31, -R222, R198 ;  /* 0x800000de1f2a7223 */ /* 0x000fe200000100c6 */
[----:B------:R-:W-:Y:S01]  /*16110*/  FSEL R116, R45, -INF , !P6 ;  /* 0xff8000002d747808 */ /* 0x000fe20007000000 */
[----:B------:R-:W-:Y:S01]  /*16120*/  IMAD.MOV.U32 R81, RZ, RZ, R98 ;  /* 0x000000ffff517224 */ /* 0x000fe200078e0062 */
[----:B------:R-:W-:Y:S02]  /*16130*/  FSEL R78, R43, -INF , !P5 ;  /* 0xff8000002b4e7808 */ /* 0x000fe40006800000 */
[----:B------:R-:W-:-:S02]  /*16140*/  FSEL R90, R44, -INF , !P4 ;  /* 0xff8000002c5a7808 */ /* 0x000fc40006000000 */
[----:B------:R-:W-:Y:S01]  /*16150*/  FSEL R98, R42, -INF , !P2 ;  /* 0xff8000002a627808 */ /* 0x000fe20005000000 */
[----:B-1----:R-:W-:Y:S01]  /*16160*/  IMAD.MOV.U32 R29, RZ, RZ, R28 ;  /* 0x000000ffff1d7224 */ /* 0x002fe200078e001c */
[----:B------:R-:W-:Y:S02]  /*16170*/  IABS R28, R30 ;  /* 0x0000001e001c7213 */ /* 0x000fe40000000000 */
[C---:B------:R-:W-:Y:S02]  /*16180*/  ISETP.GE.AND P6, PT, R3.reuse, R227, PT ;  /* 0x000000e30300720c */ /* 0x040fe40003fc6270 */
[----:B------:R1:W4:Y:S01]  /*16190*/  I2F R31, R28 ;  /* 0x0000001c001f7306 */ /* 0x0003220000201400 */
[C---:B------:R-:W-:Y:S02]  /*161a0*/  ISETP.GE.AND P5, PT, R3.reuse, R226, PT ;  /* 0x000000e20300720c */ /* 0x040fe40003fa6270 */
[C---:B------:R-:W-:Y:S02]  /*161b0*/  ISETP.GE.AND P4, PT, R3.reuse, R225, PT ;  /* 0x000000e10300720c */ /* 0x040fe40003f86270 */
[----:B------:R-:W-:-:S02]  /*161c0*/  ISETP.GE.AND P2, PT, R3, R224, PT ;  /* 0x000000e00300720c */ /* 0x000fc40003f46270 */
[C---:B------:R-:W-:Y:S02]  /*161d0*/  ISETP.GE.OR P6, PT, R3.reuse, R235, !P6 ;  /* 0x000000eb0300720c */ /* 0x040fe400077c6670 */
[C---:B------:R-:W-:Y:S02]  /*161e0*/  ISETP.GE.OR P5, PT, R3.reuse, R234, !P5 ;  /* 0x000000ea0300720c */ /* 0x040fe40006fa6670 */
[C---:B------:R-:W-:Y:S02]  /*161f0*/  ISETP.GE.OR P4, PT, R3.reuse, R233, !P4 ;  /* 0x000000e90300720c */ /* 0x040fe40006786670 */
[----:B------:R-:W-:Y:S01]  /*16200*/  ISETP.GE.OR P2, PT, R3, R232, !P2 ;  /* 0x000000e80300720c */ /* 0x000fe20005746670 */
[-C--:B---3--:R-:W-:Y:S02]  /*16210*/  FFMA.FTZ R3, R46, -R222.reuse, R83 ;  /* 0x800000de2e037223 */ /* 0x088fe40000010053 */
[----:B------:R-:W-:Y:S01]  /*16220*/  FFMA.FTZ R45, R34, -R222, R81 ;  /* 0x800000de222d7223 */ /* 0x000fe20000010051 */
[----:B------:R3:W3:Y:S01]  /*16230*/  I2F R32, R29 ;  /* 0x0000001d00207306 */ /* 0x0006e20000201400 */
[----:B------:R-:W-:-:S02]  /*16240*/  IMAD.MOV.U32 R81, RZ, RZ, R82 ;  /* 0x000000ffff517224 */ /* 0x000fc400078e0052 */
[----:B------:R-:W-:Y:S01]  /*16250*/  IMAD.MOV.U32 R82, RZ, RZ, R75 ;  /* 0x000000ffff527224 */ /* 0x000fe200078e004b */
[----:B------:R-:W-:Y:S01]  /*16260*/  FSEL R75, R3, -INF , !P3 ;  /* 0xff800000034b7808 */ /* 0x000fe20005800000 */
[-C--:B-1----:R-:W-:Y:S02]  /*16270*/  FFMA.FTZ R28, R41, -R222.reuse, R68 ;  /* 0x800000de291c7223 */ /* 0x082fe40000010044 */
[-C--:B------:R-:W-:Y:S02]  /*16280*/  FFMA.FTZ R30, R40, -R222.reuse, R197 ;  /* 0x800000de281e7223 */ /* 0x080fe400000100c5 */
[----:B------:R-:W-:Y:S02]  /*16290*/  IMAD.IADD R3, R229, 0x1, -R2 ;  /* 0x00000001e5037824 */ /* 0x000fe400078e0a02 */
[-C--:B--2---:R-:W-:Y:S02]  /*162a0*/  FFMA.FTZ R43, R33, -R222.reuse, R91 ;  /* 0x800000de212b7223 */ /* 0x084fe4000001005b */
[----:B---3--:R-:W-:-:S02]  /*162b0*/  FFMA.FTZ R29, R35, -R222, R199 ;  /* 0x800000de231d7223 */ /* 0x008fc400000100c7 */
[----:B------:R-:W-:Y:S01]  /*162c0*/  IMAD.MOV.U32 R91, RZ, RZ, R88 ;  /* 0x000000ffff5b7224 */ /* 0x000fe200078e0058 */
[----:B------:R-:W-:Y:S01]  /*162d0*/  FSEL R88, R30, -INF , !P6 ;  /* 0xff8000001e587808 */ /* 0x000fe20007000000 */
[----:B----4-:R-:W-:Y:S01]  /*162e0*/  FFMA.FTZ R42, R31, -R222, R113 ;  /* 0x800000de1f2a7223 */ /* 0x010fe20000010071 */
[----:B------:R-:W-:Y:S01]  /*162f0*/  FSEL R113, R28, -INF , !P1 ;  /* 0xff8000001c717808 */ /* 0x000fe20004800000 */
[----:B------:R-:W-:Y:S01]  /*16300*/  IMAD.MOV.U32 R68, RZ, RZ, R97 ;  /* 0x000000ffff447224 */ /* 0x000fe200078e0061 */
[----:B------:R-:W-:Y:S02]  /*16310*/  FSEL R97, R29, -INF , !P5 ;  /* 0xff8000001d617808 */ /* 0x000fe40006800000 */
[C---:B------:R-:W-:Y:S02]  /*16320*/  ISETP.GE.AND P1, PT, R2.reuse, R227, PT ;  /* 0x000000e30200720c */ /* 0x040fe40003f26270 */
[C---:B------:R-:W-:Y:S02]  /*16330*/  ISETP.GE.AND P3, PT, R2.reuse, R226, PT ;  /* 0x000000e20200720c */ /* 0x040fe40003f66270 */
[----:B------:R-:W-:-:S02]  /*16340*/  ISETP.GE.AND P6, PT, R2, R225, PT ;  /* 0x000000e10200720c */ /* 0x000fc40003fc6270 */
        /* <DEDUP_REMOVED lines=12> */
[----:B------:R1:W-:Y:S01]  /*16410*/  I2F R46, R28 ;  /* 0x0000001c002e7306 */ /* 0x0003e20000201400 */
[----:B------:R-:W-:Y:S01]  /*16420*/  IABS R2, R2 ;  /* 0x0000000200027213 */ /* 0x000fe20000000000 */
[----:B------:R-:W-:-:S04]  /*16430*/  IMAD.IADD R29, R229, 0x1, -R3 ;  /* 0x00000001e51d7824 */ /* 0x000fc800078e0a03 */
[----:B-1----:R-:W-:Y:S02]  /*16440*/  IMAD.MOV.U32 R28, RZ, RZ, R2 ;  /* 0x000000ffff1c7224 */ /* 0x002fe400078e0002 */
[----:B------:R-:W-:-:S05]  /*16450*/  IMAD.IADD R2, R228, 0x1, -R3 ;  /* 0x00000001e4027824 */ /* 0x000fca00078e0a03 */
[----:B------:R-:W-:Y:S01]  /*16460*/  IABS R2, R2 ;  /* 0x0000000200027213 */ /* 0x000fe20000000000 */
[----:B------:R1:W2:Y:S04]  /*16470*/  I2F R40, R28 ;  /* 0x0000001c00287306 */ /* 0x0002a80000201400 */
[----:B-1----:R-:W-:Y:S01]  /*16480*/  IMAD.MOV.U32 R28, RZ, RZ, R2 ;  /* 0x000000ffff1c7224 */ /* 0x002fe200078e0002 */
[----:B------:R-:W-:-:S05]  /*16490*/  IABS R2, R29 ;  /* 0x0000001d00027213 */ /* 0x000fca0000000000 */
[----:B------:R-:W-:Y:S02]  /*164a0*/  IMAD.MOV.U32 R29, RZ, RZ, R2 ;  /* 0x000000ffff1d7224 */ /* 0x000fe400078e0002 */
[----:B------:R-:W-:Y:S01]  /*164b0*/  IMAD.IADD R2, R231, 0x1, -R3 ;  /* 0x00000001e7027824 */ /* 0x000fe200078e0a03 */
[----:B------:R1:W3:Y:S08]  /*164c0*/  I2F R35, R28 ;  /* 0x0000001c00237306 */ /* 0x0002f00000201400 */
[----:B------:R4:W2:Y:S01]  /*164d0*/  I2F R34, R29 ;  /* 0x0000001d00227306 */ /* 0x0008a20000201400 */
[----:B-1----:R-:W-:-:S02]  /*164e0*/  IABS R28, R2 ;  /* 0x00000002001c7213 */ /* 0x002fc40000000000 */
[----:B------:R-:W-:-:S03]  /*164f0*/  IADD3 R2, R0, 0x58, RZ ;  /* 0x0000005800027810 */ /* 0x000fc60007ffe0ff */
[----:B----4-:R-:W-:Y:S02]  /*16500*/  IMAD.MOV.U32 R29, RZ, RZ, R28 ;  /* 0x000000ffff1d7224 */ /* 0x010fe400078e001c */
[----:B------:R-:W-:-:S05]  /*16510*/  IMAD.IADD R28, R230, 0x1, -R2 ;  /* 0x00000001e61c7824 */ /* 0x000fca00078e0a02 */
[----:B------:R-:W-:Y:S01]  /*16520*/  IABS R28, R28 ;  /* 0x0000001c001c7213 */ /* 0x000fe20000000000 */
[----:B------:R1:W-:Y:S01]  /*16530*/  I2F R33, R29 ;  /* 0x0000001d00217306 */ /* 0x0003e20000201400 */
[----:B------:R-:W-:Y:S02]  /*16540*/  FFMA.FTZ R44, R32, -R222, R72 ;  /* 0x800000de202c7223 */ /* 0x000fe40000010048 */
[----:B------:R-:W-:Y:S01]  /*16550*/  IMAD.IADD R30, R228, 0x1, -R2 ;  /* 0x00000001e41e7824 */ /* 0x000fe200078e0a02 */
[----:B------:R-:W-:Y:S01]  /*16560*/  FSEL R72, R43, -INF , !P2 ;  /* 0xff8000002b487808 */ /* 0x000fe20005000000 */
[----:B------:R-:W-:Y:S01]  /*16570*/  IMAD.MOV.U32 R83, RZ, RZ, R108 ;  /* 0x000000ffff537224 */ /* 0x000fe200078e006c */
[----:B------:R-:W-:Y:S01]  /*16580*/  FSEL R108, R45, -INF , !P4 ;  /* 0xff8000002d6c7808 */ /* 0x000fe20006000000 */
[----:B------:R-:W-:Y:S02]  /*16590*/  IMAD.MOV.U32 R70, RZ, RZ, R92 ;  /* 0x000000ffff467224 */ /* 0x000fe400078e005c */
[----:B-1----:R-:W-:-:S04]  /*165a0*/  IMAD.MOV.U32 R29, RZ, RZ, R28 ;  /* 0x000000ffff1d7224 */ /* 0x002fc800078e001c */
[----:B------:R3:W1:Y:S01]  /*165b0*/  I2F R32, R29 ;  /* 0x0000001d00207306 */ /* 0x0006620000201400 */
[----:B------:R-:W-:Y:S02]  /*165c0*/  IABS R28, R30 ;  /* 0x0000001e001c7213 */ /* 0x000fe40000000000 */
[----:B------:R-:W-:Y:S02]  /*165d0*/  FSEL R79, R44, -INF , !P1 ;  /* 0xff8000002c4f7808 */ /* 0x000fe40004800000 */
[----:B------:R-:W-:Y:S02]  /*165e0*/  FSEL R92, R42, -INF , !P3 ;  /* 0xff8000002a5c7808 */ /* 0x000fe40005800000 */
[C---:B------:R-:W-:Y:S02]  /*165f0*/  ISETP.GE.AND P4, PT, R3.reuse, R227, PT ;  /* 0x000000e30300720c */ /* 0x040fe40003f86270 */
[C---:B------:R-:W-:Y:S02]  /*16600*/  ISETP.GE.AND P2, PT, R3.reuse, R226, PT ;  /* 0x000000e20300720c */ /* 0x040fe40003f46270 */
[----:B------:R-:W-:-:S02]  /*16610*/  ISETP.GE.AND P1, PT, R3, R225, PT ;  /* 0x000000e10300720c */ /* 0x000fc40003f26270 */
[C---:B------:R-:W-:Y:S01]  /*16620*/  ISETP.GE.AND P3, PT, R3.reuse, R224, PT ;  /* 0x000000e00300720c */ /* 0x040fe20003f66270 */
[----:B------:R4:W4:Y:S01]  /*16630*/  I2F R31, R28 ;  /* 0x0000001c001f7306 */ /* 0x0009220000201400 */
[C---:B------:R-:W-:Y:S01]  /*16640*/  ISETP.GE.OR P4, PT, R3.reuse, R235, !P4 ;  /* 0x000000eb0300720c */ /* 0x040fe20006786670 */
[----:B--2---:R-:W-:Y:S01]  /*16650*/  FFMA.FTZ R30, R40, -R222, R83 ;  /* 0x800000de281e7223 */ /* 0x004fe20000010053 */
[----:B------:R-:W-:Y:S01]  /*16660*/  ISETP.GE.OR P2, PT, R3, R234, !P2 ;  /* 0x000000ea0300720c */ /* 0x000fe20005746670 */
[----:B---3--:R-:W-:Y:S01]  /*16670*/  FFMA.FTZ R29, R35, -R222, R81 ;  /* 0x800000de231d7223 */ /* 0x008fe20000010051 */
[C---:B------:R-:W-:Y:S02]  /*16680*/  ISETP.GE.OR P1, PT, R3.reuse, R233, !P1 ;  /* 0x000000e90300720c */ /* 0x040fe40004f26670 */
[----:B------:R-:W-:Y:S01]  /*16690*/  ISETP.GE.OR P3, PT, R3, R232, !P3 ;  /* 0x000000e80300720c */ /* 0x000fe20005f66670 */
[-C--:B------:R-:W-:Y:S01]  /*166a0*/  FFMA.FTZ R3, R46, -R222.reuse, R68 ;  /* 0x800000de2e037223 */ /* 0x080fe20000010044 */
[----:B------:R-:W-:Y:S01]  /*166b0*/  FSEL R77, R30, -INF , !P4 ;  /* 0xff8000001e4d7808 */ /* 0x000fe20006000000 */
[-C--:B------:R-:W-:Y:S01]  /*166c0*/  FFMA.FTZ R34, R34, -R222.reuse, R91 ;  /* 0x800000de22227223 */ /* 0x080fe2000001005b */
[----:B------:R-:W-:Y:S01]  /*166d0*/  FSEL R91, R29, -INF , !P2 ;  /* 0xff8000001d5b7808 */ /* 0x000fe20005000000 */
[----:B-1----:R-:W-:-:S02]  /*166e0*/  FFMA.FTZ R32, R32, -R222, R105 ;  /* 0x800000de20207223 */ /* 0x002fc40000010069 */
[----:B----4-:R-:W-:Y:S01]  /*166f0*/  FFMA.FTZ R28, R41, -R222, R70 ;  /* 0x800000de291c7223 */ /* 0x010fe20000010046 */
[----:B------:R-:W-:Y:S01]  /*16700*/  FSEL R66, R3, -INF , !P5 ;  /* 0xff80000003427808 */ /* 0x000fe20006800000 */
[--C-:B------:R-:W-:Y:S01]  /*16710*/  IMAD.IADD R3, R229, 0x1, -R2.reuse ;  /* 0x00000001e5037824 */ /* 0x100fe200078e0a02 */
[----:B------:R-:W-:Y:S02]  /*16720*/  ISETP.GE.AND P5, PT, R2, R226, PT ;  /* 0x000000e20200720c */ /* 0x000fe40003fa6270 */
[----:B------:R-:W-:Y:S02]  /*16730*/  FSEL R105, R28, -INF , !P6 ;  /* 0xff8000001c697808 */ /* 0x000fe40007000000 */
[C---:B------:R-:W-:Y:S02]  /*16740*/  ISETP.GE.AND P6, PT, R2.reuse, R227, PT ;  /* 0x000000e30200720c */ /* 0x040fe40003fc6270 */
[C---:B------:R-:W-:Y:S02]  /*16750*/  ISETP.GE.AND P4, PT, R2.reuse, R225, PT ;  /* 0x000000e10200720c */ /* 0x040fe40003f86270 */
[C---:B------:R-:W-:Y:S01]  /*16760*/  ISETP.GE.AND P2, PT, R2.reuse, R224, PT ;  /* 0x000000e00200720c */ /* 0x040fe20003f46270 */
[----:B------:R-:W-:Y:S01]  /*16770*/  IMAD.IADD R28, R231, 0x1, -R2 ;  /* 0x00000001e71c7824 */ /* 0x000fe200078e0a02 */
[----:B------:R-:W-:-:S02]  /*16780*/  ISETP.GE.OR P6, PT, R2, R235, !P6 ;  /* 0x000000eb0200720c */ /* 0x000fc400077c6670 */
[C---:B------:R-:W-:Y:S02]  /*16790*/  ISETP.GE.OR P5, PT, R2.reuse, R234, !P5 ;  /* 0x000000ea0200720c */ /* 0x040fe40006fa6670 */
[C---:B------:R-:W-:Y:S02]  /*167a0*/  ISETP.GE.OR P4, PT, R2.reuse, R233, !P4 ;  /* 0x000000e90200720c */ /* 0x040fe40006786670 */
[----:B------:R-:W-:Y:S01]  /*167b0*/  ISETP.GE.OR P2, PT, R2, R232, !P2 ;  /* 0x000000e80200720c */ /* 0x000fe20005746670 */
[-C--:B------:R-:W-:Y:S01]  /*167c0*/  FFMA.FTZ R33, R33, -R222.reuse, R82 ;  /* 0x800000de21217223 */ /* 0x080fe20000010052 */
[----:B------:R-:W-:Y:S02]  /*167d0*/  IABS R3, R3 ;  /* 0x0000000300037213 */ /* 0x000fe40000000000 */
[----:B------:R-:W-:Y:S01]  /*167e0*/  IADD3 R2, R0, 0x59, RZ ;  /* 0x0000005900027810 */ /* 0x000fe20007ffe0ff */
[----:B------:R-:W-:Y:S01]  /*167f0*/  FFMA.FTZ R31, R31, -R222, R50 ;  /* 0x800000de1f1f7223 */ /* 0x000fe20000010032 */
[----:B------:R1:W2:Y:S01]  /*16800*/  I2F R29, R3 ;  /* 0x00000003001d7306 */ /* 0x0002a20000201400 */
[----:B------:R-:W-:Y:S01]  /*16810*/  IMAD.MOV.U32 R50, RZ, RZ, R48 ;  /* 0x000000ffff327224 */ /* 0x000fe200078e0030 */
[----:B------:R-:W-:Y:S01]  /*16820*/  FSEL R64, R33, -INF , !P3 ;  /* 0xff80000021407808 */ /* 0x000fe20005800000 */
[----:B------:R-:W-:Y:S01]  /*16830*/  IMAD.MOV.U32 R81, RZ, RZ, R74 ;  /* 0x000000ffff517224 */ /* 0x000fe200078e004a */
[----:B------:R-:W-:Y:S01]  /*16840*/  FSEL R74, R32, -INF , !P6 ;  /* 0xff800000204a7808 */ /* 0x000fe20007000000 */
[----:B------:R-:W-:Y:S01]  /*16850*/  IMAD.MOV.U32 R48, RZ, RZ, R100 ;  /* 0x000000ffff307224 */ /* 0x000fe200078e0064 */
[----:B------:R-:W-:-:S02]  /*16860*/  FSEL R100, R34, -INF , !P1 ;  /* 0xff80000022647808 */ /* 0x000fc40004800000 */
[----:B------:R-:W3:Y:S01]  /*16870*/  LDSM.16.M88.4 R32, [R204+0x3c00] ;  /* 0x003c0000cc20783b */ /* 0x000ee20000000200 */
[----:B------:R-:W-:Y:S01]  /*16880*/  IABS R28, R28 ;  /* 0x0000001c001c7213 */ /* 0x000fe20000000000 */
[----:B-1----:R-:W-:-:S03]  /*16890*/  IMAD.IADD R3, R230, 0x1, -R2 ;  /* 0x00000001e6037824 */ /* 0x002fc600078e0a02 */
[----:B------:R1:W4:Y:S02]  /*168a0*/  I2F R43, R28 ;  /* 0x0000001c002b7306 */ /* 0x0003240000201400 */
[----:B------:R-:W-:-:S05]  /*168b0*/  IABS R3, R3 ;  /* 0x0000000300037213 */ /* 0x000fca0000000000 */
[----:B-1----:R-:W-:Y:S02]  /*168c0*/  IMAD.MOV.U32 R28, RZ, RZ, R3 ;  /* 0x000000ffff1c7224 */ /* 0x002fe400078e0003 */
[----:B------:R-:W-:Y:S02]  /*168d0*/  IMAD.IADD R3, R228, 0x1, -R2 ;  /* 0x00000001e4037824 */ /* 0x000fe400078e0a02 */
[----:B------:R1:W1:Y:S01]  /*168e0*/  I2F R42, R28 ;  /* 0x0000001c002a7306 */ /* 0x0002620000201400 */
[----:B------:R-:W-:Y:S02]  /*168f0*/  IMAD.MOV.U32 R82, RZ, RZ, R80 ;  /* 0x000000ffff527224 */ /* 0x000fe400078e0050 */
[----:B------:R-:W-:Y:S01]  /*16900*/  IABS R3, R3 ;  /* 0x0000000300037213 */ /* 0x000fe20000000000 */
[----:B------:R-:W-:Y:S01]  /*16910*/  IMAD.MOV.U32 R80, RZ, RZ, R87 ;  /* 0x000000ffff507224 */ /* 0x000fe200078e0057 */
[----:B------:R-:W-:Y:S01]  /*16920*/  FSEL R87, R31, -INF , !P5 ;  /* 0xff8000001f577808 */ /* 0x000fe20006800000 */
[----:B--2---:R-:W-:-:S02]  /*16930*/  FFMA.FTZ R51, R29, -R222, R51 ;  /* 0x800000de1d337223 */ /* 0x004fc40000010033 */
[----:B-1----:R-:W-:-:S05]  /*16940*/  IMAD.IADD R28, R229, 0x1, -R2 ;  /* 0x00000001e51c7824 */ /* 0x002fca00078e0a02 */
[----:B------:R-:W-:Y:S01]  /*16950*/  IABS R28, R28 ;  /* 0x0000001c001c7213 */ /* 0x000fe20000000000 */
[----:B------:R-:W1:Y:S08]  /*16960*/  I2F R41, R3 ;  /* 0x0000000300297306 */ /* 0x000e700000201400 */
[----:B------:R2:W1:Y:S01]  /*16970*/  I2F R40, R28 ;  /* 0x0000001c00287306 */ /* 0x0004620000201400 */
[-C--:B----4-:R-:W-:Y:S01]  /*16980*/  FFMA.FTZ R48, R43, -R222.reuse, R48 ;  /* 0x800000de2b307223 */ /* 0x090fe20000010030 */
[----:B--2---:R-:W2:Y:S01]  /*16990*/  LDSM.16.M88.4 R28, [R210] ;  /* 0x00000000d21c783b */ /* 0x004ea20000000200 */
[-C--:B------:R-:W-:Y:S01]  /*169a0*/  FFMA.FTZ R50, R42, -R222.reuse, R50 ;  /* 0x800000de2a327223 */ /* 0x080fe20000010032 */
[C---:B------:R-:W-:Y:S01]  /*169b0*/  ISETP.GE.AND P1, PT, R2.reuse, R227, PT ;  /* 0x000000e30200720c */ /* 0x040fe20003f26270 */
[----:B-1----:R-:W-:Y:S01]  /*169c0*/  FFMA.FTZ R49, R41, -R222, R49 ;  /* 0x800000de29317223 */ /* 0x002fe20000010031 */
[----:B------:R-:W-:Y:S01]  /*169d0*/  ISETP.GE.AND P3, PT, R2, R226, PT ;  /* 0x000000e20200720c */ /* 0x000fe20003f66270 */
[----:B------:R-:W-:Y:S01]  /*169e0*/  FFMA.FTZ R53, R40, -R222, R53 ;  /* 0x800000de28357223 */ /* 0x000fe20000010035 */
[C---:B------:R-:W-:Y:S01]  /*169f0*/  ISETP.GE.AND P6, PT, R2.reuse, R225, PT ;  /* 0x000000e10200720c */ /* 0x040fe20003fc6270 */
[----:B---3--:R-:W-:Y:S01]  /*16a00*/  HMMA.16816.F32 R40, R20, R32, RZ ;  /* 0x000000201428723c */ /* 0x008fe200000018ff */
[----:B------:R-:W-:Y:S01]  /*16a10*/  IMAD.IADD R3, R231, 0x1, -R2 ;  /* 0x00000001e7037824 */ /* 0x000fe200078e0a02 */
[----:B------:R-:W-:Y:S01]  /*16a20*/  ISETP.GE.AND P5, PT, R2, R224, PT ;  /* 0x000000e00200720c */ /* 0x000fe20003fa6270 */
[----:B------:R-:W-:Y:S01]  /*16a30*/  IMAD.MOV.U32 R197, RZ, RZ, R81 ;  /* 0x000000ffffc57224 */ /* 0x000fe200078e0051 */
[----:B------:R-:W-:-:S04]  /*16a40*/  DEPBAR.LE SB0, 0x0 ;  /* 0x000080000000791a */ /* 0x000fc80000000000 */
[----:B------:R-:W-:Y:S02]  /*16a50*/  IABS R3, R3 ;  /* 0x0000000300037213 */ /* 0x000fe40000000000 */
[C---:B------:R-:W-:Y:S02]  /*16a60*/  ISETP.GE.OR P1, PT, R2.reuse, R235, !P1 ;  /* 0x000000eb0200720c */ /* 0x040fe40004f26670 */
[C---:B------:R-:W-:Y:S02]  /*16a70*/  ISETP.GE.OR P3, PT, R2.reuse, R234, !P3 ;  /* 0x000000ea0200720c */ /* 0x040fe40005f66670 */
[C---:B------:R-:W-:Y:S02]  /*16a80*/  ISETP.GE.OR P6, PT, R2.reuse, R233, !P6 ;  /* 0x000000e90200720c */ /* 0x040fe400077c6670 */
[----:B------:R-:W-:-:S08]  /*16a90*/  ISETP.GE.OR P5, PT, R2, R232, !P5 ;  /* 0x000000e80200720c */ /* 0x000fd00006fa6670 */
[----:B--2---:R-:W-:Y:S08]  /*16aa0*/  HMMA.16816.F32 R68, R12, R28, R40 ;  /* 0x0000001c0c44723c */ /* 0x004ff00000001828 */
[C---:B------:R-:W-:Y:S08]  /*16ab0*/  HMMA.16816.F32 R40, R20.reuse, R54, RZ ;  /* 0x000000361428723c */ /* 0x040ff000000018ff */
[----:B------:R-:W-:Y:S01]  /*16ac0*/  HMMA.16816.F32 R20, R20, R34, RZ ;  /* 0x000000221414723c */ /* 0x000fe200000018ff */
[----:B------:R-:W-:-:S02]  /*16ad0*/  IMAD.MOV.U32 R2, RZ, RZ, R3 ;  /* 0x000000ffff027224 */ /* 0x000fc400078e0003 */
[----:B------:R-:W-:Y:S02]  /*16ae0*/  IMAD.MOV.U32 R67, RZ, RZ, R82 ;  /* 0x000000ffff437224 */ /* 0x000fe400078e0052 */
[----:B------:R-:W-:Y:S02]  /*16af0*/  IMAD.MOV.U32 R65, RZ, RZ, R80 ;  /* 0x000000ffff417224 */ /* 0x000fe400078e0050 */
[----:B------:R-:W1:Y:S09]  /*16b00*/  I2F R2, R2 ;  /* 0x0000000200027306 */ /* 0x000e720000201400 */
[C---:B------:R-:W-:Y:S08]  /*16b10*/  HMMA.16816.F32 R40, R12.reuse, R58, R40 ;  /* 0x0000003a0c28723c */ /* 0x040ff00000001828 */
[----:B------:R-:W-:Y:S08]  /*16b20*/  HMMA.16816.F32 R80, R12, R30, R20 ;  /* 0x0000001e0c50723c */ /* 0x000ff00000001814 */
[----:B------:R-:W-:Y:S01]  /*16b30*/  HMMA.16816.F32 R12, R24, R54, RZ ;  /* 0x00000036180c723c */ /* 0x000fe200000018ff */
[----:B-1----:R-:W-:Y:S01]  /*16b40*/  FFMA.FTZ R52, R2, -R222, R52 ;  /* 0x800000de02347223 */ /* 0x002fe20000010034 */
[----:B------:R-:W-:-:S05]  /*16b50*/  IADD3 R2, R0, 0x60, RZ ;  /* 0x0000006000027810 */ /* 0x000fca0007ffe0ff */
[----:B------:R-:W-:-:S05]  /*16b60*/  IMAD.IADD R3, R230, 0x1, -R2 ;  /* 0x00000001e6037824 */ /* 0x000fca00078e0a02 */
[----:B------:R-:W-:Y:S11]  /*16b70*/  IABS R3, R3 ;  /* 0x0000000300037213 */ /* 0x000ff60000000000 */
[----:B------:R-:W-:Y:S01]  /*16b80*/  @!UPT UIADD3 URZ, URZ, URZ, URZ ;  /* 0x0000003f3f3ff290 */ /* 0x000fe2000fffe03f */
[----:B------:R-:W-:Y:S07]  /*16b90*/  HMMA.16816.F32 R20, R16, R58, R12 ;  /* 0x0000003a1014723c */ /* 0x000fee000000180c */
[----:B------:R-:W-:Y:S02]  /*16ba0*/  IMAD.IADD R13, R228, 0x1, -R2 ;  /* 0x00000001e40d7824 */ /* 0x000fe400078e0a02 */
[----:B------:R-:W-:-:S03]  /*16bb0*/  IMAD.MOV.U32 R12, RZ, RZ, R3 ;  /* 0x000000ffff0c7224 */ /* 0x000fc600078e0003 */
[----:B------:R-:W-:Y:S01]  /*16bc0*/  IABS R3, R13 ;  /* 0x0000000d00037213 */ /* 0x000fe20000000000 */
[----:B------:R-:W-:Y:S02]  /*16bd0*/  IMAD.MOV.U32 R198, RZ, RZ, R47 ;  /* 0x000000ffffc67224 */ /* 0x000fe400078e002f */
[C---:B------:R-:W-:Y:S03]  /*16be0*/  HMMA.16816.F32 R44, R24.reuse, R32, RZ ;  /* 0x00000020182c723c */ /* 0x040fe600000018ff */
[----:B------:R-:W1:Y:S05]  /*16bf0*/  I2F R3, R3 ;  /* 0x0000000300037306 */ /* 0x000e6a0000201400 */
[----:B------:R-:W-:Y:S03]  /*16c00*/  HMMA.16816.F32 R24, R24, R34, RZ ;  /* 0x000000221818723c */ /* 0x000fe600000018ff */
[----:B------:R-:W2:Y:S01]  /*16c10*/  I2F R12, R12 ;  /* 0x0000000c000c7306 */ /* 0x000ea20000201400 */
[----:B------:R-:W-:Y:S01]  /*16c20*/  IMAD.MOV.U32 R199, RZ, RZ, R86 ;  /* 0x000000ffffc77224 */ /* 0x000fe200078e0056 */
[----:B------:R-:W-:-:S02]  /*16c30*/  FSEL R86, R51, -INF , !P4 ;  /* 0xff80000033567808 */ /* 0x000fc40006000000 */
[----:B------:R-:W-:Y:S02]  /*16c40*/  FSEL R35, R48, -INF , !P2 ;  /* 0xff80000030237808 */ /* 0x000fe40005000000 */
[----:B------:R-:W-:Y:S01]  /*16c50*/  FSEL R50, R50, -INF , !P1 ;  /* 0xff80000032327808 */ /* 0x000fe20004800000 */
[----:B-1----:R-:W-:Y:S01]  /*16c60*/  FFMA.FTZ R15, R3, -R222, R67 ;  /* 0x800000de030f7223 */ /* 0x002fe20000010043 */
[----:B------:R-:W-:Y:S01]  /*16c70*/  FSEL R67, R49, -INF , !P3 ;  /* 0xff80000031437808 */ /* 0x000fe20005800000 */
[----:B------:R-:W-:Y:S01]  /*16c80*/  IMAD.IADD R3, R229, 0x1, -R2 ;  /* 0x00000001e5037824 */ /* 0x000fe200078e0a02 */
[C---:B------:R-:W-:Y:S02]  /*16c90*/  ISETP.GE.AND P4, PT, R2.reuse, R227, PT ;  /* 0x000000e30200720c */ /* 0x040fe40003f86270 */
[C---:B------:R-:W-:Y:S02]  /*16ca0*/  ISETP.GE.AND P2, PT, R2.reuse, R226, PT ;  /* 0x000000e20200720c */ /* 0x040fe40003f46270 */
[----:B------:R-:W-:-:S02]  /*16cb0*/  ISETP.GE.AND P1, PT, R2, R225, PT ;  /* 0x000000e10200720c */ /* 0x000fc40003f26270 */
[----:B------:R-:W-:Y:S01]  /*16cc0*/  ISETP.GE.AND P3, PT, R2, R224, PT ;  /* 0x000000e00200720c */ /* 0x000fe20003f66270 */
[----:B--2---:R-:W-:Y:S01]  /*16cd0*/  FFMA.FTZ R14, R12, -R222, R197 ;  /* 0x800000de0c0e7223 */ /* 0x004fe200000100c5 */
[C---:B------:R-:W-:Y:S01]  /*16ce0*/  ISETP.GE.OR P4, PT, R2.reuse, R235, !P4 ;  /* 0x000000eb0200720c */ /* 0x040fe20006786670 */
[----:B------:R-:W-:Y:S01]  /*16cf0*/  IMAD.IADD R12, R231, 0x1, -R2 ;  /* 0x00000001e70c7824 */ /* 0x000fe200078e0a02 */
[C---:B------:R-:W-:Y:S02]  /*16d00*/  ISETP.GE.OR P2, PT, R2.reuse, R234, !P2 ;  /* 0x000000ea0200720c */ /* 0x040fe40005746670 */
[C---:B------:R-:W-:Y:S02]  /*16d10*/  ISETP.GE.OR P1, PT, R2.reuse, R233, !P1 ;  /* 0x000000e90200720c */ /* 0x040fe40004f26670 */
[----:B------:R-:W-:Y:S02]  /*16d20*/  ISETP.GE.OR P3, PT, R2, R232, !P3 ;  /* 0x000000e80200720c */ /* 0x000fe40005f66670 */
[----:B------:R-:W-:-:S02]  /*16d30*/  IABS R3, R3 ;  /* 0x0000000300037213 */ /* 0x000fc40000000000 */
[----:B------:R-:W-:Y:S01]  /*16d40*/  IADD3 R2, R0, 0x61, RZ ;  /* 0x0000006100027810 */ /* 0x000fe20007ffe0ff */
[----:B------:R-:W-:Y:S01]  /*16d50*/  IMAD.MOV.U32 R196, RZ, RZ, R57 ;  /* 0x000000ffffc47224 */ /* 0x000fe200078e0039 */
[----:B------:R-:W-:Y:S01]  /*16d60*/  HMMA.16816.F32 R60, R16, R28, R44 ;  /* 0x0000001c103c723c */ /* 0x000fe2000000182c */
[----:B------:R-:W-:-:S07]  /*16d70*/  IMAD.MOV.U32 R76, RZ, RZ, R56 ;  /* 0x000000ffff4c7224 */ /* 0x000fce00078e0038 */
[----:B------:R-:W-:Y:S01]  /*16d80*/  HMMA.16816.F32 R56, R16, R30, R24 ;  /* 0x0000001e1038723c */ /* 0x000fe20000001818 */
[----:B------:R1:W-:Y:S01]  /*16d90*/  I2F R18, R3 ;  /* 0x0000000300127306 */ /* 0x0003e20000201400 */
[----:B------:R-:W-:Y:S01]  /*16da0*/  IABS R12, R12 ;  /* 0x0000000c000c7213 */ /* 0x000fe20000000000 */
[--C-:B------:R-:W-:Y:S02]  /*16db0*/  IMAD.IADD R13, R228, 0x1, -R2.reuse ;  /* 0x00000001e40d7824 */ /* 0x100fe400078e0a02 */
[----:B-1----:R-:W-:-:S04]  /*16dc0*/  IMAD.IADD R3, R230, 0x1, -R2 ;  /* 0x00000001e6037824 */ /* 0x002fc800078e0a02 */
[----:B------:R1:W-:Y:S01]  /*16dd0*/  I2F R24, R12 ;  /* 0x0000000c00187306 */ /* 0x0003e20000201400 */
[----:B------:R-:W-:Y:S01]  /*16de0*/  IABS R3, R3 ;  /* 0x0000000300037213 */ /* 0x000fe20000000000 */
[----:B------:R-:W-:Y:S01]  /*16df0*/  IMAD.MOV.U32 R197, RZ, RZ, R65 ;  /* 0x000000ffffc57224 */ /* 0x000fe200078e0041 */
[----:B------:R-:W-:Y:S01]  /*16e00*/  FSEL R46, R14, -INF , !P4 ;  /* 0xff8000000e2e7808 */ /* 0x000fe20006000000 */
[----:B------:R-:W-:Y:S01]  /*16e10*/  IMAD.MOV.U32 R33, RZ, RZ, R84 ;  /* 0x000000ffff217224 */ /* 0x000fe200078e0054 */
[----:B------:R-:W-:Y:S02]  /*16e20*/  FSEL R84, R53, -INF , !P6 ;  /* 0xff80000035547808 */ /* 0x000fe40007000000 */
[----:B------:R-:W-:Y:S01]  /*16e30*/  FSEL R32, R52, -INF , !P5 ;  /* 0xff80000034207808 */ /* 0x000fe20006800000 */
[----:B-1----:R-:W-:Y:S01]  /*16e40*/  IMAD.MOV.U32 R12, RZ, RZ, R3 ;  /* 0x000000ffff0c7224 */ /* 0x002fe200078e0003 */
[----:B------:R-:W-:Y:S02]  /*16e50*/  IABS R3, R13 ;  /* 0x0000000d00037213 */ /* 0x000fe40000000000 */
[----:B------:R-:W-:Y:S01]  /*16e60*/  FSEL R65, R15, -INF , !P2 ;  /* 0xff8000000f417808 */ /* 0x000fe20005000000 */
[----:B------:R1:W2:Y:S01]  /*16e70*/  I2F R14, R12 ;  /* 0x0000000c000e7306 */ /* 0x0002a20000201400 */
[----:B------:R-:W-:Y:S01]  /*16e80*/  BAR.SYNC.DEFER_BLOCKING 0x0 ;  /* 0x0000000000007b1d */ /* 0x000fe20000010000 */
[----:B------:R-:W-:-:S02]  /*16e90*/  ISETP.GE.AND P6, PT, R2, R227, PT ;  /* 0x000000e30200720c */ /* 0x000fc40003fc6270 */
[C---:B------:R-:W-:Y:S02]  /*16ea0*/  ISETP.GE.AND P5, PT, R2.reuse, R226, PT ;  /* 0x000000e20200720c */ /* 0x040fe40003fa6270 */
[C---:B------:R-:W-:Y:S02]  /*16eb0*/  ISETP.GE.AND P4, PT, R2.reuse, R225, PT ;  /* 0x000000e10200720c */ /* 0x040fe40003f86270 */
[C---:B------:R-:W-:Y:S02]  /*16ec0*/  ISETP.GE.AND P2, PT, R2.reuse, R224, PT ;  /* 0x000000e00200720c */ /* 0x040fe40003f46270 */
[C---:B------:R-:W-:Y:S01]  /*16ed0*/  ISETP.GE.OR P6, PT, R2.reuse, R235, !P6 ;  /* 0x000000eb0200720c */ /* 0x040fe200077c6670 */
[----:B-1----:R-:W-:Y:S02]  /*16ee0*/  IMAD.MOV.U32 R12, RZ, RZ, R3 ;  /* 0x000000ffff0c7224 */ /* 0x002fe400078e0003 */
[----:B------:R-:W-:Y:S01]  /*16ef0*/  IMAD.IADD R3, R229, 0x1, -R2 ;  /* 0x00000001e5037824 */ /* 0x000fe200078e0a02 */
[C---:B------:R-:W-:Y:S01]  /*16f00*/  ISETP.GE.OR P5, PT, R2.reuse, R234, !P5 ;  /* 0x000000ea0200720c */ /* 0x040fe20006fa6670 */
[----:B------:R1:W3:Y:S01]  /*16f10*/  I2F R15, R12 ;  /* 0x0000000c000f7306 */ /* 0x0002e20000201400 */
[----:B------:R-:W-:-:S02]  /*16f20*/  ISETP.GE.OR P4, PT, R2, R233, !P4 ;  /* 0x000000e90200720c */ /* 0x000fc40006786670 */
[----:B------:R-:W-:Y:S02]  /*16f30*/  ISETP.GE.OR P2, PT, R2, R232, !P2 ;  /* 0x000000e80200720c */ /* 0x000fe40005746670 */
[----:B------:R-:W-:-:S04]  /*16f40*/  IABS R3, R3 ;  /* 0x0000000300037213 */ /* 0x000fc80000000000 */
[----:B------:R4:W-:Y:S01]  /*16f50*/  I2F R17, R3 ;  /* 0x0000000300117306 */ /* 0x0009e20000201400 */
[----:B-1----:R-:W-:Y:S01]  /*16f60*/  IMAD.IADD R12, R231, 0x1, -R2 ;  /* 0x00000001e70c7824 */ /* 0x002fe200078e0a02 */
[----:B------:R-:W-:-:S04]  /*16f70*/  IADD3 R2, R0, 0x68, RZ ;  /* 0x0000006800027810 */ /* 0x000fc80007ffe0ff */
[----:B------:R-:W-:Y:S01]  /*16f80*/  IABS R12, R12 ;  /* 0x0000000c000c7213 */ /* 0x000fe20000000000 */
[----:B----4-:R-:W-:-:S03]  /*16f90*/  IMAD.IADD R3, R230, 0x1, -R2 ;  /* 0x00000001e6037824 */ /* 0x010fc600078e0a02 */
[----:B------:R1:W4:Y:S01]  /*16fa0*/  I2F R19, R12 ;  /* 0x0000000c00137306 */ /* 0x0003220000201400 */
[----:B------:R-:W-:Y:S01]  /*16fb0*/  IMAD.IADD R13, R228, 0x1, -R2 ;  /* 0x00000001e40d7824 */ /* 0x000fe200078e0a02 */
[----:B------:R-:W-:Y:S01]  /*16fc0*/  IABS R3, R3 ;  /* 0x0000000300037213 */ /* 0x000fe20000000000 */
[-C--:B--2---:R-:W-:Y:S02]  /*16fd0*/  FFMA.FTZ R14, R14, -R222.reuse, R197 ;  /* 0x800000de0e0e7223 */ /* 0x084fe400000100c5 */
[----:B---3--:R-:W-:Y:S02]  /*16fe0*/  FFMA.FTZ R15, R15, -R222, R198 ;  /* 0x800000de0f0f7223 */ /* 0x008fe400000100c6 */
[----:B-1----:R-:W-:Y:S01]  /*16ff0*/  IMAD.MOV.U32 R12, RZ, RZ, R3 ;  /* 0x000000ffff0c7224 */ /* 0x002fe200078e0003 */
[----:B------:R-:W-:-:S03]  /*17000*/  IABS R3, R13 ;  /* 0x0000000d00037213 */ /* 0x000fc60000000000 */
[----:B------:R1:W2:Y:S01]  /*17010*/  I2F R16, R12 ;  /* 0x0000000c00107306 */ /* 0x0002a20000201400 */
[----:B------:R-:W-:-:S07]  /*17020*/  FSEL R44, R14, -INF , !P6 ;  /* 0xff8000000e2c7808 */ /* 0x000fce0007000000 */
[----:B------:R3:W2:Y:S01]  /*17030*/  I2F R13, R3 ;  /* 0x00000003000d7306 */ /* 0x0006a20000201400 */
[----:B------:R-:W-:Y:S01]  /*17040*/  FSEL R54, R15, -INF , !P5 ;  /* 0xff8000000f367808 */ /* 0x000fe20006800000 */
[-C--:B-1----:R-:W-:Y:S02]  /*17050*/  FFMA.FTZ R12, R18, -R222.reuse, R33 ;  /* 0x800000de120c7223 */ /* 0x082fe40000010021 */
[-C--:B----4-:R-:W-:Y:S02]  /*17060*/  FFMA.FTZ R18, R19, -R222.reuse, R76 ;  /* 0x800000de13127223 */ /* 0x090fe4000001004c */
[----:B---3--:R-:W-:Y:S01]  /*17070*/  FFMA.FTZ R3, R24, -R222, R199 ;  /* 0x800000de18037223 */ /* 0x008fe200000100c7 */
[----:B------:R-:W-:Y:S02]  /*17080*/  FSEL R76, R12, -INF , !P1 ;  /* 0xff8000000c4c7808 */ /* 0x000fe40004800000 */
[C---:B------:R-:W-:Y:S02]  /*17090*/  ISETP.GE.AND P1, PT, R2.reuse, R227, PT ;  /* 0x000000e30200720c */ /* 0x040fe40003f26270 */
[----:B------:R-:W-:Y:S01]  /*170a0*/  FSEL R29, R3, -INF , !P3 ;  /* 0xff800000031d7808 */ /* 0x000fe20005800000 */
[----:B------:R-:W-:Y:S01]  /*170b0*/  IMAD.IADD R3, R229, 0x1, -R2 ;  /* 0x00000001e5037824 */ /* 0x000fe200078e0a02 */
[----:B------:R-:W-:-:S02]  /*170c0*/  ISETP.GE.AND P3, PT, R2, R226, PT ;  /* 0x000000e20200720c */ /* 0x000fc40003f66270 */
[C---:B------:R-:W-:Y:S02]  /*170d0*/  ISETP.GE.AND P6, PT, R2.reuse, R225, PT ;  /* 0x000000e10200720c */ /* 0x040fe40003fc6270 */
[C---:B------:R-:W-:Y:S01]  /*170e0*/  ISETP.GE.AND P5, PT, R2.reuse, R224, PT ;  /* 0x000000e00200720c */ /* 0x040fe20003fa6270 */
[----:B------:R-:W-:Y:S01]  /*170f0*/  IMAD.IADD R12, R231, 0x1, -R2 ;  /* 0x00000001e70c7824 */ /* 0x000fe200078e0a02 */
[C---:B------:R-:W-:Y:S02]  /*17100*/  ISETP.GE.OR P1, PT, R2.reuse, R235, !P1 ;  /* 0x000000eb0200720c */ /* 0x040fe40004f26670 */
[C---:B------:R-:W-:Y:S02]  /*17110*/  ISETP.GE.OR P3, PT, R2.reuse, R234, !P3 ;  /* 0x000000ea0200720c */ /* 0x040fe40005f66670 */
[C---:B------:R-:W-:Y:S02]  /*17120*/  ISETP.GE.OR P6, PT, R2.reuse, R233, !P6 ;  /* 0x000000e90200720c */ /* 0x040fe400077c6670 */
[----:B------:R-:W-:-:S02]  /*17130*/  ISETP.GE.OR P5, PT, R2, R232, !P5 ;  /* 0x000000e80200720c */ /* 0x000fc40006fa6670 */
[----:B------:R-:W-:Y:S02]  /*17140*/  IABS R3, R3 ;  /* 0x0000000300037213 */ /* 0x000fe40000000000 */
[----:B------:R-:W-:Y:S01]  /*17150*/  IADD3 R2, R0, 0x69, RZ ;  /* 0x0000006900027810 */ /* 0x000fe20007ffe0ff */
[-C--:B--2---:R-:W-:Y:S02]  /*17160*/  FFMA.FTZ R16, R16, -R222.reuse, R20 ;  /* 0x800000de10107223 */ /* 0x084fe40000010014 */
[----:B------:R1:W-:Y:S01]  /*17170*/  I2F R20, R3 ;  /* 0x0000000300147306 */ /* 0x0003e20000201400 */
[----:B------:R-:W-:Y:S01]  /*17180*/  FFMA.FTZ R19, R13, -R222, R22 ;  /* 0x800000de0d137223 */ /* 0x000fe20000010016 */
[----:B------:R-:W-:Y:S01]  /*17190*/  IABS R12, R12 ;  /* 0x0000000c000c7213 */ /* 0x000fe20000000000 */
[----:B------:R-:W-:Y:S02]  /*171a0*/  IMAD.IADD R13, R228, 0x1, -R2 ;  /* 0x00000001e40d7824 */ /* 0x000fe400078e0a02 */
[----:B------:R-:W-:-:S02]  /*171b0*/  FFMA.FTZ R17, R17, -R222, R196 ;  /* 0x800000de11117223 */ /* 0x000fc400000100c4 */
[----:B-1----:R-:W-:Y:S01]  /*171c0*/  IMAD.IADD R3, R230, 0x1, -R2 ;  /* 0x00000001e6037824 */ /* 0x002fe200078e0a02 */
[----:B------:R1:W-:Y:S04]  /*171d0*/  I2F R22, R12 ;  /* 0x0000000c00167306 */ /* 0x0003e80000201400 */
[----:B------:R-:W-:Y:S01]  /*171e0*/  IABS R3, R3 ;  /* 0x0000000300037213 */ /* 0x000fe20000000000 */
[----:B------:R-:W-:Y:S01]  /*171f0*/  IMAD.MOV.U32 R196, RZ, RZ, R73 ;  /* 0x000000ffffc47224 */ /* 0x000fe200078e0049 */
[----:B------:R-:W-:Y:S02]  /*17200*/  FSEL R73, R17, -INF , !P4 ;  /* 0xff80000011497808 */ /* 0x000fe40006000000 */
[----:B------:R-:W-:Y:S02]  /*17210*/  FSEL R26, R18, -INF , !P2 ;  /* 0xff800000121a7808 */ /* 0x000fe40005000000 */
[----:B------:R-:W-:Y:S01]  /*17220*/  FSEL R33, R16, -INF , !P1 ;  /* 0xff80000010217808 */ /* 0x000fe20004800000 */
[----:B-1----:R-:W-:Y:S01]  /*17230*/  IMAD.MOV.U32 R12, RZ, RZ, R3 ;  /* 0x000000ffff0c7224 */ /* 0x002fe200078e0003 */
[----:B------:R-:W-:-:S02]  /*17240*/  IABS R3, R13 ;  /* 0x0000000d00037213 */ /* 0x000fc40000000000 */
[----:B------:R-:W-:Y:S01]  /*17250*/  FSEL R48, R19, -INF , !P3 ;  /* 0xff80000013307808 */ /* 0x000fe20005800000 */
[----:B------:R1:W2:Y:S01]  /*17260*/  I2F R14, R12 ;  /* 0x0000000c000e7306 */ /* 0x0002a20000201400 */
[C---:B------:R-:W-:Y:S02]  /*17270*/  ISETP.GE.AND P4, PT, R2.reuse, R227, PT ;  /* 0x000000e30200720c */ /* 0x040fe40003f86270 */
[C---:B------:R-:W-:Y:S02]  /*17280*/  ISETP.GE.AND P2, PT, R2.reuse, R226, PT ;  /* 0x000000e20200720c */ /* 0x040fe40003f46270 */
[C---:B------:R-:W-:Y:S02]  /*17290*/  ISETP.GE.AND P1, PT, R2.reuse, R225, PT ;  /* 0x000000e10200720c */ /* 0x040fe40003f26270 */
[C---:B------:R-:W-:Y:S02]  /*172a0*/  ISETP.GE.AND P3, PT, R2.reuse, R224, PT ;  /* 0x000000e00200720c */ /* 0x040fe40003f66270 */
[----:B------:R-:W-:-:S02]  /*172b0*/  ISETP.GE.OR P4, PT, R2, R235, !P4 ;  /* 0x000000eb0200720c */ /* 0x000fc40006786670 */
[C---:B------:R-:W-:Y:S01]  /*172c0*/  ISETP.GE.OR P2, PT, R2.reuse, R234, !P2 ;  /* 0x000000ea0200720c */ /* 0x040fe20005746670 */
[----:B-1----:R-:W-:Y:S02]  /*172d0*/  IMAD.MOV.U32 R12, RZ, RZ, R3 ;  /* 0x000000ffff0c7224 */ /* 0x002fe400078e0003 */
[----:B------:R-:W-:Y:S01]  /*172e0*/  IMAD.IADD R3, R229, 0x1, -R2 ;  /* 0x00000001e5037824 */ /* 0x000fe200078e0a02 */
[C---:B------:R-:W-:Y:S01]  /*172f0*/  ISETP.GE.OR P1, PT, R2.reuse, R233, !P1 ;  /* 0x000000e90200720c */ /* 0x040fe20004f26670 */
[----:B------:R1:W3:Y:S01]  /*17300*/  I2F R15, R12 ;  /* 0x0000000c000f7306 */ /* 0x0002e20000201400 */
[----:B------:R-:W-:Y:S02]  /*17310*/  ISETP.GE.OR P3, PT, R2, R232, !P3 ;  /* 0x000000e80200720c */ /* 0x000fe40005f66670 */
[----:B------:R-:W-:-:S05]  /*17320*/  IABS R3, R3 ;  /* 0x0000000300037213 */ /* 0x000fca0000000000 */
[----:B------:R4:W-:Y:S01]  /*17330*/  I2F R17, R3 ;  /* 0x0000000300117306 */ /* 0x0009e20000201400 */
[----:B-1----:R-:W-:Y:S01]  /*17340*/  IMAD.IADD R12, R231, 0x1, -R2 ;  /* 0x00000001e70c7824 */ /* 0x002fe200078e0a02 */
[----:B------:R-:W-:-:S05]  /*17350*/  IADD3 R2, R0, 0x70, RZ ;  /* 0x0000007000027810 */ /* 0x000fca0007ffe0ff */
[--C-:B----4-:R-:W-:Y:S01]  /*17360*/  IMAD.IADD R3, R230, 0x1, -R2.reuse ;  /* 0x00000001e6037824 */ /* 0x110fe200078e0a02 */
[----:B------:R-:W-:Y:S01]  /*17370*/  IABS R12, R12 ;  /* 0x0000000c000c7213 */ /* 0x000fe20000000000 */
[----:B------:R-:W-:-:S03]  /*17380*/  IMAD.IADD R13, R228, 0x1, -R2 ;  /* 0x00000001e40d7824 */ /* 0x000fc600078e0a02 */
[----:B------:R-:W-:Y:S01]  /*17390*/  IABS R3, R3 ;  /* 0x0000000300037213 */ /* 0x000fe20000000000 */
[----:B------:R1:W-:Y:S04]  /*173a0*/  I2F R18, R12 ;  /* 0x0000000c00127306 */ /* 0x0003e80000201400 */
[----:B-1----:R-:W-:Y:S01]  /*173b0*/  IMAD.MOV.U32 R12, RZ, RZ, R3 ;  /* 0x000000ffff0c7224 */ /* 0x002fe200078e0003 */
[----:B------:R-:W-:-:S04]  /*173c0*/  IABS R3, R13 ;  /* 0x0000000d00037213 */ /* 0x000fc80000000000 */
[----:B------:R1:W4:Y:S01]  /*173d0*/  I2F R13, R3 ;  /* 0x00000003000d7306 */ /* 0x0003220000201400 */
[-C--:B--2---:R-:W-:Y:S02]  /*173e0*/  FFMA.FTZ R14, R14, -R222.reuse, R21 ;  /* 0x800000de0e0e7223 */ /* 0x084fe40000010015 */
[----:B---3--:R-:W-:-:S05]  /*173f0*/  FFMA.FTZ R15, R15, -R222, R23 ;  /* 0x800000de0f0f7223 */ /* 0x008fca0000010017 */
[----:B------:R2:W3:Y:S01]  /*17400*/  I2F R16, R12 ;  /* 0x0000000c00107306 */ /* 0x0004e20000201400 */
[----:B------:R-:W-:Y:S01]  /*17410*/  FSEL R30, R14, -INF , !P4 ;  /* 0xff8000000e1e7808 */ /* 0x000fe20006000000 */
[-C--:B-1----:R-:W-:Y:S01]  /*17420*/  FFMA.FTZ R3, R22, -R222.reuse, R42 ;  /* 0x800000de16037223 */ /* 0x082fe2000001002a */
[----:B------:R-:W-:Y:S01]  /*17430*/  FSEL R42, R15, -INF , !P2 ;  /* 0xff8000000f2a7808 */ /* 0x000fe20005000000 */
[-C--:B----4-:R-:W-:Y:S02]  /*17440*/  FFMA.FTZ R19, R13, -R222.reuse, R62 ;  /* 0x800000de0d137223 */ /* 0x090fe4000001003e */
[----:B--2---:R-:W-:Y:S01]  /*17450*/  FFMA.FTZ R12, R20, -R222, R40 ;  /* 0x800000de140c7223 */ /* 0x004fe20000010028 */
[----:B------:R-:W-:Y:S01]  /*17460*/  FSEL R23, R3, -INF , !P5 ;  /* 0xff80000003177808 */ /* 0x000fe20006800000 */
[----:B------:R-:W-:Y:S01]  /*17470*/  IMAD.IADD R3, R229, 0x1, -R2 ;  /* 0x00000001e5037824 */ /* 0x000fe200078e0a02 */
[----:B------:R-:W-:Y:S02]  /*17480*/  ISETP.GE.AND P5, PT, R2, R226, PT ;  /* 0x000000e20200720c */ /* 0x000fe40003fa6270 */
[----:B------:R-:W-:-:S02]  /*17490*/  FSEL R62, R12, -INF , !P6 ;  /* 0xff8000000c3e7808 */ /* 0x000fc40007000000 */
[C---:B------:R-:W-:Y:S02]  /*174a0*/  ISETP.GE.AND P6, PT, R2.reuse, R227, PT ;  /* 0x000000e30200720c */ /* 0x040fe40003fc6270 */
[C---:B------:R-:W-:Y:S02]  /*174b0*/  ISETP.GE.AND P4, PT, R2.reuse, R225, PT ;  /* 0x000000e10200720c */ /* 0x040fe40003f86270 */
[C---:B------:R-:W-:Y:S01]  /*174c0*/  ISETP.GE.AND P2, PT, R2.reuse, R224, PT ;  /* 0x000000e00200720c */ /* 0x040fe20003f46270 */
[----:B------:R-:W-:Y:S01]  /*174d0*/  IMAD.IADD R12, R231, 0x1, -R2 ;  /* 0x00000001e70c7824 */ /* 0x000fe200078e0a02 */
[C---:B------:R-:W-:Y:S02]  /*174e0*/  ISETP.GE.OR P6, PT, R2.reuse, R235, !P6 ;  /* 0x000000eb0200720c */ /* 0x040fe400077c6670 */
[C---:B------:R-:W-:Y:S02]  /*174f0*/  ISETP.GE.OR P5, PT, R2.reuse, R234, !P5 ;  /* 0x000000ea0200720c */ /* 0x040fe40006fa6670 */
[----:B------:R-:W-:-:S02]  /*17500*/  ISETP.GE.OR P4, PT, R2, R233, !P4 ;  /* 0x000000e90200720c */ /* 0x000fc40006786670 */
[----:B------:R-:W-:Y:S02]  /*17510*/  ISETP.GE.OR P2, PT, R2, R232, !P2 ;  /* 0x000000e80200720c */ /* 0x000fe40005746670 */
[----:B------:R-:W-:Y:S02]  /*17520*/  IABS R3, R3 ;  /* 0x0000000300037213 */ /* 0x000fe40000000000 */
[----:B------:R-:W-:Y:S02]  /*17530*/  IADD3 R2, R0, 0x71, RZ ;  /* 0x0000007100027810 */ /* 0x000fe40007ffe0ff */
[----:B------:R1:W-:Y:S01]  /*17540*/  I2F R20, R3 ;  /* 0x0000000300147306 */ /* 0x0003e20000201400 */
[----:B------:R-:W-:Y:S02]  /*17550*/  IABS R12, R12 ;  /* 0x0000000c000c7213 */ /* 0x000fe40000000000 */
[----:B------:R-:W-:Y:S02]  /*17560*/  IMAD.IADD R13, R228, 0x1, -R2 ;  /* 0x00000001e40d7824 */ /* 0x000fe400078e0a02 */
[----:B------:R-:W-:-:S02]  /*17570*/  FFMA.FTZ R17, R17, -R222, R41 ;  /* 0x800000de11117223 */ /* 0x000fc40000010029 */
[----:B-1----:R-:W-:Y:S01]  /*17580*/  IMAD.IADD R3, R230, 0x1, -R2 ;  /* 0x00000001e6037824 */ /* 0x002fe200078e0a02 */
[----:B------:R1:W-:Y:S04]  /*17590*/  I2F R21, R12 ;  /* 0x0000000c00157306 */ /* 0x0003e80000201400 */
[----:B------:R-:W-:Y:S01]  /*175a0*/  IABS R3, R3 ;  /* 0x0000000300037213 */ /* 0x000fe20000000000 */
[-C--:B------:R-:W-:Y:S02]  /*175b0*/  FFMA.FTZ R18, R18, -R222.reuse, R43 ;  /* 0x800000de12127223 */ /* 0x080fe4000001002b */
[----:B---3--:R-:W-:Y:S01]  /*175c0*/  FFMA.FTZ R16, R16, -R222, R60 ;  /* 0x800000de10107223 */ /* 0x008fe2000001003c */
[----:B------:R-:W-:Y:S02]  /*175d0*/  FSEL R60, R17, -INF , !P1 ;  /* 0xff800000113c7808 */ /* 0x000fe40004800000 */
[----:B------:R-:W-:Y:S01]  /*175e0*/  FSEL R22, R18, -INF , !P3 ;  /* 0xff80000012167808 */ /* 0x000fe20005800000 */
[----:B-1----:R-:W-:Y:S01]  /*175f0*/  IMAD.MOV.U32 R12, RZ, RZ, R3 ;  /* 0x000000ffff0c7224 */ /* 0x002fe200078e0003 */
[----:B------:R-:W-:-:S02]  /*17600*/  IABS R3, R13 ;  /* 0x0000000d00037213 */ /* 0x000fc40000000000 */
[----:B------:R-:W-:Y:S01]  /*17610*/  FSEL R27, R16, -INF , !P6 ;  /* 0xff800000101b7808 */ /* 0x000fe20007000000 */
[----:B------:R1:W2:Y:S01]  /*17620*/  I2F R15, R12 ;  /* 0x0000000c000f7306 */ /* 0x0002a20000201400 */
[----:B------:R-:W-:Y:S02]  /*17630*/  FSEL R34, R19, -INF , !P5 ;  /* 0xff80000013227808 */ /* 0x000fe40006800000 */
[C---:B------:R-:W-:Y:S02]  /*17640*/  ISETP.GE.AND P1, PT, R2.reuse, R227, PT ;  /* 0x000000e30200720c */ /* 0x040fe40003f26270 */
[C---:B------:R-:W-:Y:S02]  /*17650*/  ISETP.GE.AND P3, PT, R2.reuse, R226, PT ;  /* 0x000000e20200720c */ /* 0x040fe40003f66270 */
[C---:B------:R-:W-:Y:S02]  /*17660*/  ISETP.GE.AND P6, PT, R2.reuse, R225, PT ;  /* 0x000000e10200720c */ /* 0x040fe40003fc6270 */
[----:B------:R-:W-:-:S02]  /*17670*/  ISETP.GE.AND P5, PT, R2, R224, PT ;  /* 0x000000e00200720c */ /* 0x000fc40003fa6270 */
[C---:B------:R-:W-:Y:S01]  /*17680*/  ISETP.GE.OR P1, PT, R2.reuse, R235, !P1 ;  /* 0x000000eb0200720c */ /* 0x040fe20004f26670 */
[----:B-1----:R-:W-:Y:S02]  /*17690*/  IMAD.MOV.U32 R12, RZ, RZ, R3 ;  /* 0x000000ffff0c7224 */ /* 0x002fe400078e0003 */
[----:B------:R-:W-:Y:S01]  /*176a0*/  IMAD.IADD R3, R229, 0x1, -R2 ;  /* 0x00000001e5037824 */ /* 0x000fe200078e0a02 */
[C---:B------:R-:W-:Y:S01]  /*176b0*/  ISETP.GE.OR P3, PT, R2.reuse, R234, !P3 ;  /* 0x000000ea0200720c */ /* 0x040fe20005f66670 */
[----:B------:R1:W3:Y:S01]  /*176c0*/  I2F R14, R12 ;  /* 0x0000000c000e7306 */ /* 0x0002e20000201400 */
[C---:B------:R-:W-:Y:S02]  /*176d0*/  ISETP.GE.OR P6, PT, R2.reuse, R233, !P6 ;  /* 0x000000e90200720c */ /* 0x040fe400077c6670 */
[----:B------:R-:W-:Y:S02]  /*176e0*/  ISETP.GE.OR P5, PT, R2, R232, !P5 ;  /* 0x000000e80200720c */ /* 0x000fe40006fa6670 */
[----:B------:R-:W-:-:S04]  /*176f0*/  IABS R3, R3 ;  /* 0x0000000300037213 */ /* 0x000fc80000000000 */
[----:B------:R4:W-:Y:S01]  /*17700*/  I2F R17, R3 ;  /* 0x0000000300117306 */ /* 0x0009e20000201400 */
[----:B-1----:R-:W-:Y:S01]  /*17710*/  IMAD.IADD R12, R231, 0x1, -R2 ;  /* 0x00000001e70c7824 */ /* 0x002fe200078e0a02 */
[----:B------:R-:W-:-:S05]  /*17720*/  IADD3 R2, R0, 0x78, RZ ;  /* 0x0000007800027810 */ /* 0x000fca0007ffe0ff */
[--C-:B----4-:R-:W-:Y:S01]  /*17730*/  IMAD.IADD R3, R230, 0x1, -R2.reuse ;  /* 0x00000001e6037824 */ /* 0x110fe200078e0a02 */
[----:B------:R-:W-:Y:S01]  /*17740*/  IABS R12, R12 ;  /* 0x0000000c000c7213 */ /* 0x000fe20000000000 */
[----:B------:R-:W-:-:S03]  /*17750*/  IMAD.IADD R13, R228, 0x1, -R2 ;  /* 0x00000001e40d7824 */ /* 0x000fc600078e0a02 */
[----:B------:R-:W-:Y:S01]  /*17760*/  IABS R3, R3 ;  /* 0x0000000300037213 */ /* 0x000fe20000000000 */
[----:B------:R1:W-:Y:S01]  /*17770*/  I2F R18, R12 ;  /* 0x0000000c00127306 */ /* 0x0003e20000201400 */
[-C--:B--2---:R-:W-:Y:S02]  /*17780*/  FFMA.FTZ R15, R15, -R222.reuse, R61 ;  /* 0x800000de0f0f7223 */ /* 0x084fe4000001003d */
[----:B---3--:R-:W-:Y:S02]  /*17790*/  FFMA.FTZ R14, R14, -R222, R63 ;  /* 0x800000de0e0e7223 */ /* 0x008fe4000001003f */
[----:B-1----:R-:W-:Y:S01]  /*177a0*/  IMAD.MOV.U32 R12, RZ, RZ, R3 ;  /* 0x000000ffff0c7224 */ /* 0x002fe200078e0003 */
[----:B------:R-:W-:-:S03]  /*177b0*/  IABS R3, R13 ;  /* 0x0000000d00037213 */ /* 0x000fc60000000000 */
[----:B------:R1:W2:Y:S01]  /*177c0*/  I2F R16, R12 ;  /* 0x0000000c00107306 */ /* 0x0002a20000201400 */
[----:B------:R-:W-:-:S07]  /*177d0*/  FSEL R24, R15, -INF , !P1 ;  /* 0xff8000000f187808 */ /* 0x000fce0004800000 */
[----:B------:R3:W4:Y:S01]  /*177e0*/  I2F R13, R3 ;  /* 0x00000003000d7306 */ /* 0x0007220000201400 */
[----:B------:R-:W-:Y:S01]  /*177f0*/  FSEL R31, R14, -INF , !P3 ;  /* 0xff8000000e1f7808 */ /* 0x000fe20005800000 */
[-C--:B-1----:R-:W-:Y:S01]  /*17800*/  FFMA.FTZ R12, R20, -R222.reuse, R68 ;  /* 0x800000de140c7223 */ /* 0x082fe20000010044 */
[----:B------:R-:W-:Y:S01]  /*17810*/  ISETP.GE.AND P1, PT, R2, R225, PT ;  /* 0x000000e10200720c */ /* 0x000fe20003f26270 */
[----:B---3--:R-:W-:-:S03]  /*17820*/  FFMA.FTZ R3, R21, -R222, R70 ;  /* 0x800000de15037223 */ /* 0x008fc60000010046 */
[----:B------:R-:W-:Y:S02]  /*17830*/  FSEL R47, R12, -INF , !P4 ;  /* 0xff8000000c2f7808 */ /* 0x000fe40006000000 */
[C---:B------:R-:W-:Y:S02]  /*17840*/  ISETP.GE.AND P4, PT, R2.reuse, R227, PT ;  /* 0x000000e30200720c */ /* 0x040fe40003f86270 */
[----:B------:R-:W-:Y:S02]  /*17850*/  FSEL R20, R3, -INF , !P2 ;  /* 0xff80000003147808 */ /* 0x000fe40005000000 */
[C---:B------:R-:W-:Y:S02]  /*17860*/  ISETP.GE.AND P2, PT, R2.reuse, R226, PT ;  /* 0x000000e20200720c */ /* 0x040fe40003f46270 */
[C---:B------:R-:W-:Y:S01]  /*17870*/  ISETP.GE.AND P3, PT, R2.reuse, R224, PT ;  /* 0x000000e00200720c */ /* 0x040fe20003f66270 */
[----:B------:R-:W-:Y:S01]  /*17880*/  IMAD.IADD R3, R229, 0x1, -R2 ;  /* 0x00000001e5037824 */ /* 0x000fe200078e0a02 */
[----:B------:R-:W-:-:S02]  /*17890*/  ISETP.GE.OR P4, PT, R2, R235, !P4 ;  /* 0x000000eb0200720c */ /* 0x000fc40006786670 */
[C---:B------:R-:W-:Y:S02]  /*178a0*/  ISETP.GE.OR P2, PT, R2.reuse, R234, !P2 ;  /* 0x000000ea0200720c */ /* 0x040fe40005746670 */
[C---:B------:R-:W-:Y:S02]  /*178b0*/  ISETP.GE.OR P1, PT, R2.reuse, R233, !P1 ;  /* 0x000000e90200720c */ /* 0x040fe40004f26670 */
[----:B------:R-:W-:Y:S01]  /*178c0*/  ISETP.GE.OR P3, PT, R2, R232, !P3 ;  /* 0x000000e80200720c */ /* 0x000fe20005f66670 */
[----:B------:R-:W-:Y:S01]  /*178d0*/  IMAD.IADD R2, R231, 0x1, -R2 ;  /* 0x00000001e7027824 */ /* 0x000fe200078e0a02 */
[----:B------:R-:W-:Y:S02]  /*178e0*/  IADD3 R0, R0, 0x79, RZ ;  /* 0x0000007900007810 */ /* 0x000fe40007ffe0ff */
[----:B------:R-:W-:Y:S02]  /*178f0*/  IABS R3, R3 ;  /* 0x0000000300037213 */ /* 0x000fe40000000000 */
[----:B------:R-:W-:Y:S01]  /*17900*/  IABS R12, R2 ;  /* 0x00000002000c7213 */ /* 0x000fe20000000000 */
[----:B------:R-:W-:-:S02]  /*17910*/  IMAD.IADD R2, R230, 0x1, -R0 ;  /* 0x00000001e6027824 */ /* 0x000fc400078e0a00 */
[-C--:B--2---:R-:W-:Y:S02]  /*17920*/  FFMA.FTZ R19, R16, -R222.reuse, R56 ;  /* 0x800000de10137223 */ /* 0x084fe40000010038 */
[----:B----4-:R-:W-:Y:S01]  /*17930*/  FFMA.FTZ R16, R13, -R222, R58 ;  /* 0x800000de0d107223 */ /* 0x010fe2000001003a */
[----:B------:R-:W-:Y:S01]  /*17940*/  IABS R2, R2 ;  /* 0x0000000200027213 */ /* 0x000fe20000000000 */
[----:B------:R1:W2:Y:S02]  /*17950*/  I2F R13, R3 ;  /* 0x00000003000d7306 */ /* 0x0002a40000201400 */
[----:B-1----:R-:W-:-:S06]  /*17960*/  IMAD.MOV.U32 R3, RZ, RZ, R12 ;  /* 0x000000ffff037224 */ /* 0x002fcc00078e000c */
[----:B------:R1:W3:Y:S01]  /*17970*/  I2F R25, R3 ;  /* 0x0000000300197306 */ /* 0x0002e20000201400 */
[----:B------:R-:W-:Y:S02]  /*17980*/  IMAD.IADD R12, R229, 0x1, -R0 ;  /* 0x00000001e50c7824 */ /* 0x000fe400078e0a00 */
[----:B-1----:R-:W-:Y:S02]  /*17990*/  IMAD.MOV.U32 R3, RZ, RZ, R2 ;  /* 0x000000ffff037224 */ /* 0x002fe400078e0002 */
[----:B------:R-:W-:-:S05]  /*179a0*/  IMAD.IADD R2, R228, 0x1, -R0 ;  /* 0x00000001e4027824 */ /* 0x000fca00078e0a00 */
[----:B------:R-:W-:Y:S01]  /*179b0*/  IABS R2, R2 ;  /* 0x0000000200027213 */ /* 0x000fe20000000000 */
[----:B------:R1:W4:Y:S04]  /*179c0*/  I2F R15, R3 ;  /* 0x00000003000f7306 */ /* 0x0003280000201400 */
[----:B-1----:R-:W-:Y:S01]  /*179d0*/  IMAD.MOV.U32 R3, RZ, RZ, R2 ;  /* 0x000000ffff037224 */ /* 0x002fe200078e0002 */
[----:B------:R-:W-:-:S03]  /*179e0*/  IABS R2, R12 ;  /* 0x0000000c00027213 */ /* 0x000fc60000000000 */
[----:B------:R1:W1:Y:S01]  /*179f0*/  I2F R14, R3 ;  /* 0x00000003000e7306 */ /* 0x0002620000201400 */
[----:B--2---:R-:W-:Y:S02]  /*17a00*/  FFMA.FTZ R13, R13, -R222, R80 ;  /* 0x800000de0d0d7223 */ /* 0x004fe40000010050 */
[----:B-1----:R-:W-:Y:S02]  /*17a10*/  IMAD.MOV.U32 R3, RZ, RZ, R2 ;  /* 0x000000ffff037224 */ /* 0x002fe400078e0002 */
[----:B------:R-:W-:-:S05]  /*17a20*/  IMAD.IADD R2, R231, 0x1, -R0 ;  /* 0x00000001e7027824 */ /* 0x000fca00078e0a00 */
[----:B------:R-:W-:Y:S01]  /*17a30*/  IABS R2, R2 ;  /* 0x0000000200027213 */ /* 0x000fe20000000000 */
[----:B------:R3:W1:Y:S01]  /*17a40*/  I2F R12, R3 ;  /* 0x00000003000c7306 */ /* 0x0006620000201400 */
[-C--:B------:R-:W-:Y:S01]  /*17a50*/  FFMA.FTZ R17, R17, -R222.reuse, R69 ;  /* 0x800000de11117223 */ /* 0x080fe20000010045 */
[----:B------:R-:W-:Y:S01]  /*17a60*/  FSEL R41, R13, -INF , !P1 ;  /* 0xff8000000d297808 */ /* 0x000fe20004800000 */
[----:B------:R-:W-:-:S05]  /*17a70*/  FFMA.FTZ R18, R18, -R222, R71 ;  /* 0x800000de12127223 */ /* 0x000fca0000010047 */
[----:B------:R-:W2:Y:S01]  /*17a80*/  I2F R2, R2 ;  /* 0x0000000200027306 */ /* 0x000ea20000201400 */
[----:B------:R-:W-:Y:S02]  /*17a90*/  ISETP.GT.AND P1, PT, R237, R196, PT ;  /* 0x000000c4ed00720c */ /* 0x000fe40003f24270 */
[----:B------:R-:W-:Y:S02]  /*17aa0*/  FSEL R45, R17, -INF , !P6 ;  /* 0xff800000112d7808 */ /* 0x000fe40007000000 */
[----:B------:R-:W-:Y:S02]  /*17ab0*/  FSEL R18, R18, -INF , !P5 ;  /* 0xff80000012127808 */ /* 0x000fe40006800000 */
[----:B------:R-:W-:Y:S02]  /*17ac0*/  FSEL R21, R19, -INF , !P4 ;  /* 0xff80000013157808 */ /* 0x000fe40006000000 */
[----:B------:R-:W-:Y:S02]  /*17ad0*/  FSEL R28, R16, -INF , !P2 ;  /* 0xff800000101c7808 */ /* 0x000fe40005000000 */
[----:B------:R-:W-:-:S02]  /*17ae0*/  ISETP.GE.AND P6, PT, R0, R227, PT ;  /* 0x000000e30000720c */ /* 0x000fc40003fc6270 */
[C---:B------:R-:W-:Y:S02]  /*17af0*/  ISETP.GE.AND P5, PT, R0.reuse, R226, PT ;  /* 0x000000e20000720c */ /* 0x040fe40003fa6270 */
[C---:B------:R-:W-:Y:S02]  /*17b00*/  ISETP.GE.AND P4, PT, R0.reuse, R225, PT ;  /* 0x000000e10000720c */ /* 0x040fe40003f86270 */
[C---:B------:R-:W-:Y:S01]  /*17b10*/  ISETP.GE.AND P2, PT, R0.reuse, R224, PT ;  /* 0x000000e00000720c */ /* 0x040fe20003f46270 */
[-C--:B---3--:R-:W-:Y:S01]  /*17b20*/  FFMA.FTZ R3, R25, -R222.reuse, R82 ;  /* 0x800000de19037223 */ /* 0x088fe20000010052 */
[C---:B------:R-:W-:Y:S01]  /*17b30*/  ISETP.GE.OR P6, PT, R0.reuse, R235, !P6 ;  /* 0x000000eb0000720c */ /* 0x040fe200077c6670 */
[----:B----4-:R-:W-:Y:S01]  /*17b40*/  FFMA.FTZ R15, R15, -R222, R57 ;  /* 0x800000de0f0f7223 */ /* 0x010fe20000010039 */
[----:B------:R-:W-:Y:S01]  /*17b50*/  ISETP.GE.OR P5, PT, R0, R234, !P5 ;  /* 0x000000ea0000720c */ /* 0x000fe20006fa6670 */
[-C--:B------:R-:W-:Y:S01]  /*17b60*/  FFMA.FTZ R14, R14, -R222.reuse, R59 ;  /* 0x800000de0e0e7223 */ /* 0x080fe2000001003b */
[----:B------:R-:W-:Y:S01]  /*17b70*/  ISETP.GE.OR P4, PT, R0, R233, !P4 ;  /* 0x000000e90000720c */ /* 0x000fe20006786670 */
[----:B-1----:R-:W-:Y:S01]  /*17b80*/  FFMA.FTZ R12, R12, -R222, R81 ;  /* 0x800000de0c0c7223 */ /* 0x002fe20000010051 */
[----:B------:R-:W-:Y:S01]  /*17b90*/  ISETP.GE.OR P2, PT, R0, R232, !P2 ;  /* 0x000000e80000720c */ /* 0x000fe20005746670 */
[----:B--2---:R-:W-:Y:S01]  /*17ba0*/  FFMA.FTZ R0, R2, -R222, R83 ;  /* 0x800000de02007223 */ /* 0x004fe20000010053 */
[----:B------:R-:W-:Y:S01]  /*17bb0*/  BSSY B1, `(.L_x_1037) ;  /* 0x000003d000017945 */ /* 0x000fe20003800000 */
[----:B------:R-:W-:-:S02]  /*17bc0*/  FSEL R17, R3, -INF , !P3 ;  /* 0xff80000003117808 */ /* 0x000fc40005800000 */
[----:B------:R-:W-:Y:S02]  /*17bd0*/  FSEL R19, R15, -INF , !P6 ;  /* 0xff8000000f137808 */ /* 0x000fe40007000000 */
[----:B------:R-:W-:Y:S02]  /*17be0*/  FSEL R25, R14, -INF , !P5 ;  /* 0xff8000000e197808 */ /* 0x000fe40006800000 */
        /* <DEDUP_REMOVED lines=55> */
.L_x_1040:
[----:B------:R-:W-:Y:S05]  /*17f60*/  BSYNC B0 ;  /* 0x0000000000007941 */ /* 0x000fea0003800000 */
.L_x_1039:
[----:B------:R-:W0:Y:S02]  /*17f70*/  LDGDEPBAR ;  /* 0x00000000000079af */ /* 0x000e240000000000 */
.L_x_1038:
[----:B------:R-:W-:Y:S05]  /*17f80*/  BSYNC B1 ;  /* 0x0000000000017941 */ /* 0x000fea0003800000 */
.L_x_1037:
        /* <DEDUP_REMOVED lines=68> */
[----:B------:R-:W-:Y:S04]  /*183d0*/  STL [R1+0x364], R226 ;  /* 0x000364e201007387 */ /* 0x000fe80000100800 */
        /* <DEDUP_REMOVED lines=12> */
[----:B------:R-:W-:Y:S01]  /*184a0*/  STL [R1+0x340], R211 ;  /* 0x000340d301007387 */ /* 0x000fe20000100800 */
[----:B------:R-:W-:-:S03]  /*184b0*/  FSEL R0, R82, RZ, P0 ;  /* 0x000000ff52007208 */ /* 0x000fc60000000000 */
[----:B------:R-:W-:Y:S02]  /*184c0*/  STL [R1+0x33c], R210 ;  /* 0x00033cd201007387 */ /* 0x000fe40000100800 */
[----:B------:R-:W-:Y:S02]  /*184d0*/  FADD.FTZ R12, R39, -R0 ;  /* 0x80000000270c7221 */ /* 0x000fe40000010000 */
[----:B------:R-:W-:Y:S04]  /*184e0*/  STL [R1+0x338], R209 ;  /* 0x000338d101007387 */ /* 0x000fe80000100800 */
[----:B------:R-:W2:Y:S04]  /*184f0*/  LD.E R0, [R134.64+0xdc] ;  /* 0x0000dc0486007980 */ /* 0x000ea8000c101900 */
[----:B------:R-:W-:Y:S04]  /*18500*/  STL [R1+0x334], R208 ;  /* 0x000334d001007387 */ /* 0x000fe80000100800 */
[----:B------:R-:W-:Y:S04]  /*18510*/  STL [R1+0x330], R207 ;  /* 0x000330cf01007387 */ /* 0x000fe80000100800 */
[----:B------:R-:W-:Y:S04]  /*18520*/  STL [R1+0x32c], R204 ;  /* 0x00032ccc01007387 */ /* 0x000fe80000100800 */
[----:B------:R-:W-:Y:S04]  /*18530*/  STL [R1+0x398], R134 ;  /* 0x0003988601007387 */ /* 0x000fe80000100800 */
[----:B------:R-:W-:Y:S04]  /*18540*/  STL [R1+0x394], R135 ;  /* 0x0003948701007387 */ /* 0x000fe80000100800 */
[----:B------:R3:W-:Y:S04]  /*18550*/  STL [R1+0x440], R185 ;  /* 0x000440b901007387 */ /* 0x0007e80000100800 */
[----:B------:R-:W-:Y:S04]  /*18560*/  STL [R1+0x448], R182 ;  /* 0x000448b601007387 */ /* 0x000fe80000100800 */
[----:B------:R-:W-:Y:S01]  /*18570*/  STL [R1+0x46c], R172 ;  /* 0x00046cac01007387 */ /* 0x000fe20000100800 */
[----:B--2---:R-:W-:-:S05]  /*18580*/  FMUL.FTZ R2, R0, R82 ;  /* 0x0000005200027220 */ /* 0x004fca0000410000 */
[----:B------:R-:W-:-:S05]  /*18590*/  FSEL R2, R2, RZ, P0 ;  /* 0x000000ff02027208 */ /* 0x000fca0000000000 */
[-CC-:B------:R-:W-:Y:S02]  /*185a0*/  FFMA.FTZ R51, R185, R0.reuse, -R2.reuse ;  /* 0x00000000b9337223 */ /* 0x180fe40000010802 */
[-CC-:B------:R-:W-:Y:S02]  /*185b0*/  FFMA.FTZ R7, R99, R0.reuse, -R2.reuse ;  /* 0x0000000063077223 */ /* 0x180fe40000010802 */
[-CC-:B---3--:R-:W-:Y:S02]  /*185c0*/  FFMA.FTZ R185, R93, R0.reuse, -R2.reuse ;  /* 0x000000005db97223 */ /* 0x188fe40000010802 */
[-CC-:B------:R-:W-:Y:S01]  /*185d0*/  FFMA.FTZ R6, R95, R0.reuse, -R2.reuse ;  /* 0x000000005f067223 */ /* 0x180fe20000010802 */
[----:B------:R2:W-:Y:S01]  /*185e0*/  STL [R1+0xb0], R7 ;  /* 0x0000b00701007387 */ /* 0x0005e20000100800 */
[----:B------:R-:W-:-:S03]  /*185f0*/  FFMA.FTZ R152, R78, R0, -R2 ;  /* 0x000000004e987223 */ /* 0x000fc60000010802 */
[----:B------:R-:W-:Y:S01]  /*18600*/  STL [R1+0x450], R185 ;  /* 0x000450b901007387 */ /* 0x000fe20000100800 */
[----:B------:R-:W-:-:S03]  /*18610*/  FFMA.FTZ R148, R75, R0, -R2 ;  /* 0x000000004b947223 */ /* 0x000fc60000010802 */
[----:B------:R3:W-:Y:S01]  /*18620*/  STL [R1+0xb4], R6 ;  /* 0x0000b40601007387 */ /* 0x0007e20000100800 */
[-CC-:B------:R-:W-:Y:S02]  /*18630*/  FFMA.FTZ R181, R72, R0.reuse, -R2.reuse ;  /* 0x0000000048b57223 */ /* 0x180fe40000010802 */
[-CC-:B------:R-:W-:Y:S02]  /*18640*/  FFMA.FTZ R209, R66, R0.reuse, -R2.reuse ;  /* 0x0000000042d17223 */ /* 0x180fe40000010802 */
[----:B--2---:R-:W-:-:S05]  /*18650*/  FFMA.FTZ R7, R89, R0, -R2 ;  /* 0x0000000059077223 */ /* 0x004fca0000010802 */
[----:B------:R-:W-:Y:S01]  /*18660*/  STL [R1+0x12c], R7 ;  /* 0x00012c0701007387 */ /* 0x000fe20000100800 */
[----:B---3--:R-:W-:-:S03]  /*18670*/  FFMA.FTZ R6, R85, R0, -R2 ;  /* 0x0000000055067223 */ /* 0x008fc60000010802 */
[----:B------:R-:W-:Y:S04]  /*18680*/  STL [R1+0x43c], R152 ;  /* 0x00043c9801007387 */ /* 0x000fe80000100800 */
[----:B------:R2:W-:Y:S04]  /*18690*/  STL [R1+0x144], R6 ;  /* 0x0001440601007387 */ /* 0x0005e80000100800 */
[----:B------:R-:W-:Y:S04]  /*186a0*/  STL [R1+0x444], R148 ;  /* 0x0004449401007387 */ /* 0x000fe80000100800 */
[----:B------:R-:W-:Y:S04]  /*186b0*/  STL [R1+0x454], R181 ;  /* 0x000454b501007387 */ /* 0x000fe80000100800 */
[----:B------:R-:W-:Y:S04]  /*186c0*/  STL [R1+0x478], R209 ;  /* 0x000478d101007387 */ /* 0x000fe80000100800 */
[----:B------:R-:W3:Y:S01]  /*186d0*/  LDL.LU R13, [R1+0x9c] ;  /* 0x00009c00010d7983 */ /* 0x000ee20000300800 */
[----:B------:R-:W-:-:S02]  /*186e0*/  FFMA.FTZ R3, R190, R0, -R2 ;  /* 0x00000000be037223 */ /* 0x000fc40000010802 */
[-CC-:B------:R-:W-:Y:S02]  /*186f0*/  FFMA.FTZ R49, R187, R0.reuse, -R2.reuse ;  /* 0x00000000bb317223 */ /* 0x180fe40000010802 */
[-CC-:B--2---:R-:W-:Y:S02]  /*18700*/  FFMA.FTZ R6, R64, R0.reuse, -R2.reuse ;  /* 0x0000000040067223 */ /* 0x184fe40000010802 */
[-CC-:B------:R-:W-:Y:S02]  /*18710*/  FFMA.FTZ R52, R182, R0.reuse, -R2.reuse ;  /* 0x00000000b6347223 */ /* 0x180fe40000010802 */
[-CC-:B------:R-:W-:Y:S01]  /*18720*/  FFMA.FTZ R53, R172, R0.reuse, -R2.reuse ;  /* 0x00000000ac357223 */ /* 0x180fe20000010802 */
[----:B------:R2:W-:Y:S01]  /*18730*/  STL [R1+0x1c8], R6 ;  /* 0x0001c80601007387 */ /* 0x0005e20000100800 */
        /* <DEDUP_REMOVED lines=12> */
[-CC-:B--2---:R-:W-:Y:S02]  /*18800*/  FFMA.FTZ R6, R23, R0.reuse, -R2.reuse ;  /* 0x0000000017067223 */ /* 0x184fe40000010802 */
[----:B------:R-:W-:-:S02]  /*18810*/  FFMA.FTZ R211, R20, R0, -R2 ;  /* 0x0000000014d37223 */ /* 0x000fc40000010802 */
[-CC-:B------:R-:W-:Y:S02]  /*18820*/  FFMA.FTZ R9, R18, R0.reuse, -R2.reuse ;  /* 0x0000000012097223 */ /* 0x180fe40000010802 */
[-CC-:B------:R-:W-:Y:S02]  /*18830*/  FFMA.FTZ R209, R17, R0.reuse, -R2.reuse ;  /* 0x0000000011d17223 */ /* 0x180fe40000010802 */
[----:B------:R-:W-:Y:S02]  /*18840*/  FFMA.FTZ R215, R16, R0, -R2 ;  /* 0x0000000010d77223 */ /* 0x000fe40000010802 */
[----:B------:R-:W-:-:S06]  /*18850*/  FMUL.FTZ R2, R0, R12 ;  /* 0x0000000c00027220 */ /* 0x000fcc0000410000 */
[----:B------:R-:W2:Y:S01]  /*18860*/  MUFU.EX2 R2, R2 ;  /* 0x0000000200027308 */ /* 0x000ea20000000800 */
[----:B------:R-:W-:Y:S04]  /*18870*/  STL [R1+0x458], R10 ;  /* 0x0004580a01007387 */ /* 0x000fe80000100800 */
[----:B------:R-:W-:Y:S04]  /*18880*/  STL [R1+0x468], R208 ;  /* 0x000468d001007387 */ /* 0x000fe80000100800 */
[----:B------:R-:W-:Y:S04]  /*18890*/  STL [R1+0x470], R204 ;  /* 0x000470cc01007387 */ /* 0x000fe80000100800 */
[----:B------:R4:W-:Y:S01]  /*188a0*/  STL [R1+0x1e4], R6 ;  /* 0x0001e40601007387 */ /* 0x0009e20000100800 */
[----:B--2---:R-:W-:-:S02]  /*188b0*/  FMUL.FTZ R205, R154, R2 ;  /* 0x000000029acd7220 */ /* 0x004fc40000410000 */
[-C--:B------:R-:W-:Y:S01]  /*188c0*/  FMUL.FTZ R206, R155, R2.reuse ;  /* 0x000000029bce7220 */ /* 0x080fe20000410000 */
[----:B------:R-:W-:Y:S01]  /*188d0*/  STL [R1+0x45c], R9 ;  /* 0x00045c0901007387 */ /* 0x000fe20000100800 */
[----:B------:R2:W3:Y:S03]  /*188e0*/  MUFU.EX2 R81, R3 ;  /* 0x0000000300517308 */ /* 0x0004e60000000800 */
[----:B------:R-:W-:Y:S04]  /*188f0*/  STL [R1+0x47c], R209 ;  /* 0x00047cd101007387 */ /* 0x000fe80000100800 */
[----:B------:R-:W-:Y:S04]  /*18900*/  STL [R1+0x3c8], R205 ;  /* 0x0003c8cd01007387 */ /* 0x000fe80000100800 */
[----:B------:R1:W-:Y:S01]  /*18910*/  STL [R1+0x3c4], R206 ;  /* 0x0003c4ce01007387 */ /* 0x0003e20000100800 */
[----:B--2---:R-:W-:-:S02]  /*18920*/  FMUL.FTZ R3, R150, R2 ;  /* 0x0000000296037220 */ /* 0x004fc40000410000 */
[-C--:B----4-:R-:W-:Y:S02]  /*18930*/  FMUL.FTZ R6, R138, R2.reuse ;  /* 0x000000028a067220 */ /* 0x090fe40000410000 */
[----:B-1----:R-:W-:-:S05]  /*18940*/  FMUL.FTZ R206, R151, R2 ;  /* 0x0000000297ce7220 */ /* 0x002fca0000410000 */
[----:B------:R1:W-:Y:S04]  /*18950*/  STL [R1+0x3d0], R206 ;  /* 0x0003d0ce01007387 */ /* 0x0003e80000100800 */
[----:B------:R2:W-:Y:S01]  /*18960*/  STL [R1+0x150], R3 ;  /* 0x0001500301007387 */ /* 0x0005e20000100800 */
[-C--:B-1----:R-:W-:Y:S02]  /*18970*/  FMUL.FTZ R206, R143, R2.reuse ;  /* 0x000000028fce7220 */ /* 0x082fe40000410000 */
[----:B--2---:R-:W-:-:S03]  /*18980*/  FMUL.FTZ R3, R142, R2 ;  /* 0x000000028e037220 */ /* 0x004fc60000410000 */
[----:B------:R-:W-:Y:S04]  /*18990*/  STL [R1+0x474], R206 ;  /* 0x000474ce01007387 */ /* 0x000fe80000100800 */
[----:B------:R1:W-:Y:S04]  /*189a0*/  STL [R1+0x160], R3 ;  /* 0x0001600301007387 */ /* 0x0003e80000100800 */
[----:B------:R-:W-:Y:S04]  /*189b0*/  STL [R1+0x190], R6 ;  /* 0x0001900601007387 */ /* 0x000fe80000100800 */
[----:B------:R-:W3:Y:S01]  /*189c0*/  LDL.LU R14, [R1+0x2a8] ;  /* 0x0002a800010e7983 */ /* 0x000ee20000300800 */
[----:B-1----:R-:W-:-:S02]  /*189d0*/  FMUL.FTZ R3, R139, R2 ;  /* 0x000000028b037220 */ /* 0x002fc40000410000 */
[----:B---3--:R-:W-:Y:S01]  /*189e0*/  FFMA.FTZ R55, R13, R2, R81 ;  /* 0x000000020d377223 */ /* 0x008fe20000010051 */
        /* <DEDUP_REMOVED lines=42> */
[----:B------:R-:W-:-:S05]  /*18c90*/  FMUL.FTZ R2, R0, R213 ;  /* 0x000000d500027220 */ /* 0x000fca0000410000 */
[----:B------:R-:W-:Y:S01]  /*18ca0*/  FSEL R2, R2, RZ, P0 ;  /* 0x000000ff02027208 */ /* 0x000fe20000000000 */
[----:B------:R-:W-:Y:S04]  /*18cb0*/  STL.64 [R1+0x460], R200 ;  /* 0x000460c801007387 */ /* 0x000fe80000100a00 */
[-CC-:B------:R-:W-:Y:S02]  /*18cc0*/  FFMA.FTZ R13, R218, R0.reuse, -R2.reuse ;  /* 0x00000000da0d7223 */ /* 0x180fe40000010802 */
[-CC-:B------:R-:W-:Y:S02]  /*18cd0*/  FFMA.FTZ R70, R133, R0.reuse, -R2.reuse ;  /* 0x0000000085467223 */ /* 0x180fe40000010802 */
[----:B------:R-:W-:Y:S02]  /*18ce0*/  FFMA.FTZ R72, R123, R0, -R2 ;  /* 0x000000007b487223 */ /* 0x000fe40000010802 */
[----:B-1----:R-:W-:-:S02]  /*18cf0*/  FMUL.FTZ R7, R164, R3 ;  /* 0x00000003a4077220 */ /* 0x002fc40000410000 */
[-CC-:B------:R-:W-:Y:S02]  /*18d00*/  FFMA.FTZ R78, R120, R0.reuse, -R2.reuse ;  /* 0x00000000784e7223 */ /* 0x180fe40000010802 */
[----:B------:R-:W-:Y:S02]  /*18d10*/  FMUL.FTZ R6, R165, R3 ;  /* 0x00000003a5067220 */ /* 0x000fe40000410000 */
        /* <DEDUP_REMOVED lines=28> */
[-C--:B------:R-:W-:Y:S02]  /*18ee0*/  FMUL.FTZ R134, R161, R3.reuse ;  /* 0x00000003a1867220 */ /* 0x080fe40000410000 */
[-C--:B------:R-:W-:Y:S01]  /*18ef0*/  FMUL.FTZ R2, R160, R3.reuse ;  /* 0x00000003a0027220 */ /* 0x080fe20000410000 */
[----:B------:R1:W-:Y:S01]  /*18f00*/  STL [R1+0x248], R7 ;  /* 0x0002480701007387 */ /* 0x0003e20000100800 */
[-C--:B------:R-:W-:Y:S02]  /*18f10*/  FMUL.FTZ R235, R156, R3.reuse ;  /* 0x000000039ceb7220 */ /* 0x080fe40000410000 */
[-C--:B------:R-:W-:Y:S01]  /*18f20*/  FMUL.FTZ R234, R157, R3.reuse ;  /* 0x000000039dea7220 */ /* 0x080fe20000410000 */
[----:B------:R3:W-:Y:S01]  /*18f30*/  STL [R1+0x24c], R6 ;  /* 0x00024c0601007387 */ /* 0x0007e20000100800 */
[-C--:B------:R-:W-:Y:S02]  /*18f40*/  FMUL.FTZ R231, R144, R3.reuse ;  /* 0x0000000390e77220 */ /* 0x080fe40000410000 */
[-C--:B------:R-:W-:Y:S01]  /*18f50*/  FMUL.FTZ R230, R145, R3.reuse ;  /* 0x0000000391e67220 */ /* 0x080fe20000410000 */
[----:B------:R-:W-:Y:S04]  /*18f60*/  STL [R1+0x3a4], R134 ;  /* 0x0003a48601007387 */ /* 0x000fe80000100800 */
[----:B------:R4:W-:Y:S04]  /*18f70*/  STL [R1+0x258], R2 ;  /* 0x0002580201007387 */ /* 0x0009e80000100800 */
[----:B------:R-:W-:Y:S04]  /*18f80*/  STL [R1+0x39c], R235 ;  /* 0x00039ceb01007387 */ /* 0x000fe80000100800 */
[----:B------:R-:W-:Y:S04]  /*18f90*/  STL [R1+0x3a0], R234 ;  /* 0x0003a0ea01007387 */ /* 0x000fe80000100800 */
[----:B------:R-:W-:Y:S04]  /*18fa0*/  STL [R1+0x3a8], R231 ;  /* 0x0003a8e701007387 */ /* 0x000fe80000100800 */
[----:B------:R-:W-:Y:S04]  /*18fb0*/  STL [R1+0x3ac], R230 ;  /* 0x0003ace601007387 */ /* 0x000fe80000100800 */
[----:B------:R-:W2:Y:S01]  /*18fc0*/  LDL.LU R236, [R1+0x70] ;  /* 0x0000700001ec7983 */ /* 0x000ea20000300800 */
[----:B------:R-:W4:Y:S03]  /*18fd0*/  MUFU.EX2 R12, R12 ;  /* 0x0000000c000c7308 */ /* 0x000f260000000800 */
[----:B-1----:R-:W2:Y:S04]  /*18fe0*/  LDL.LU R7, [R1+0x60] ;  /* 0x0000600001077983 */ /* 0x002ea80000300800 */
[----:B---3--:R-:W3:Y:S01]  /*18ff0*/  LDL R6, [R1+0x64] ;  /* 0x0000640001067983 */ /* 0x008ee20000100800 */
[----:B----4-:R-:W1:Y:S03]  /*19000*/  MUFU.EX2 R2, R13 ;  /* 0x0000000d00027308 */ /* 0x010e660000000800 */
[----:B------:R-:W4:Y:S04]  /*19010*/  LDL R8, [R1+0x8] ;  /* 0x0000080001087983 */ /* 0x000f280000100800 */
[----:B------:R-:W3:Y:S01]  /*19020*/  LDL R11, [R1+0x4] ;  /* 0x00000400010b7983 */ /* 0x000ee20000100800 */
[----:B------:R-:W-:-:S04]  /*19030*/  FFMA.FTZ R3, R14, R3, R12 ;  /* 0x000000030e037223 */ /* 0x000fc8000001000c */
[C---:B-1----:R-:W-:Y:S01]  /*19040*/  FADD.FTZ R74, R2.reuse, R3 ;  /* 0x00000003024a7221 */ /* 0x042fe20000010000 */
[----:B------:R-:W-:Y:S02]  /*19050*/  F2FP.PACK_AB R50, R2, R12 ;  /* 0x0000000c0232723e */ /* 0x000fe400000000ff */
        /* <DEDUP_REMOVED lines=43> */
[----:B------:R-:W-:-:S06]  /*19310*/  FFMA.FTZ R12, R250, R0, -R2 ;  /* 0x00000000fa0c7223 */ /* 0x000fcc0000010802 */
[----:B------:R-:W2:Y:S01]  /*19320*/  MUFU.EX2 R12, R12 ;  /* 0x0000000c000c7308 */ /* 0x000ea20000000800 */
[-C--:B-1----:R-:W-:Y:S02]  /*19330*/  FMUL.FTZ R230, R166, R3.reuse ;  /* 0x00000003a6e67220 */ /* 0x082fe40000410000 */
[-C--:B------:R-:W-:Y:S02]  /*19340*/  FMUL.FTZ R231, R167, R3.reuse ;  /* 0x00000003a7e77220 */ /* 0x080fe40000410000 */
[-C--:B------:R-:W-:Y:S02]  /*19350*/  FMUL.FTZ R135, R162, R3.reuse ;  /* 0x00000003a2877220 */ /* 0x080fe40000410000 */
[-C--:B------:R-:W-:Y:S01]  /*19360*/  FMUL.FTZ R241, R163, R3.reuse ;  /* 0x00000003a3f17220 */ /* 0x080fe20000410000 */
[----:B------:R-:W-:Y:S01]  /*19370*/  STL [R1+0x3b0], R230 ;  /* 0x0003b0e601007387 */ /* 0x000fe20000100800 */
[-C--:B------:R-:W-:Y:S02]  /*19380*/  FMUL.FTZ R233, R158, R3.reuse ;  /* 0x000000039ee97220 */ /* 0x080fe40000410000 */
[-C--:B------:R-:W-:Y:S01]  /*19390*/  FMUL.FTZ R232, R159, R3.reuse ;  /* 0x000000039fe87220 */ /* 0x080fe20000410000 */
[----:B------:R-:W-:Y:S01]  /*193a0*/  STL [R1+0x3b4], R231 ;  /* 0x0003b4e701007387 */ /* 0x000fe20000100800 */
[----:B------:R-:W-:-:S02]  /*193b0*/  FMUL.FTZ R229, R146, R3 ;  /* 0x0000000392e57220 */ /* 0x000fc40000410000 */
[-C--:B------:R-:W-:Y:S01]  /*193c0*/  FMUL.FTZ R228, R147, R3.reuse ;  /* 0x0000000393e47220 */ /* 0x080fe20000410000 */
[----:B------:R-:W-:Y:S04]  /*193d0*/  STL [R1+0x3c0], R135 ;  /* 0x0003c08701007387 */ /* 0x000fe80000100800 */
[----:B------:R-:W-:Y:S04]  /*193e0*/  STL [R1+0x3cc], R241 ;  /* 0x0003ccf101007387 */ /* 0x000fe80000100800 */
[----:B------:R-:W-:Y:S04]  /*193f0*/  STL [R1+0x3d4], R233 ;  /* 0x0003d4e901007387 */ /* 0x000fe80000100800 */
[----:B------:R-:W-:Y:S04]  /*19400*/  STL [R1+0x3d8], R232 ;  /* 0x0003d8e801007387 */ /* 0x000fe80000100800 */
[----:B------:R1:W-:Y:S01]  /*19410*/  STL.64 [R1+0x3e0], R228 ;  /* 0x0003e0e401007387 */ /* 0x0003e20000100a00 */
[----:B--2---:R-:W-:-:S03]  /*19420*/  FFMA.FTZ R3, R236, R3, R12 ;  /* 0x00000003ec037223 */ /* 0x004fc6000001000c */
[----:B------:R-:W2:Y:S04]  /*19430*/  LDL R236, [R1+0x6c] ;  /* 0x00006c0001ec7983 */ /* 0x000ea80000100800 */
[----:B-1----:R-:W2:Y:S04]  /*19440*/  LDL.LU.64 R228, [R1+0x288] ;  /* 0x0002880001e47983 */ /* 0x002ea80000300a00 */
[----:B------:R-:W2:Y:S01]  /*19450*/  LDL.64 R200, [R1+0x90] ;  /* 0x0000900001c87983 */ /* 0x000ea20000100a00 */
        /* <DEDUP_REMOVED lines=31> */
[----:B------:R-:W-:-:S04]  /*19650*/  FMNMX.FTZ R2, R36, R7, !PT ;  /* 0x0000000724027209 */ /* 0x000fc80007810000 */
[----:B---3--:R-:W-:-:S04]  /*19660*/  FMNMX.FTZ R2, R6, R2, !PT ;  /* 0x0000000206027209 */ /* 0x008fc80007810000 */
[----:B----4-:R-:W-:-:S04]  /*19670*/  FMNMX.FTZ R2, R8, R2, !PT ;  /* 0x0000000208027209 */ /* 0x010fc80007810000 */
        /* <DEDUP_REMOVED lines=25> */
[----:B------:R-:W1:Y:S03]  /*19810*/  MUFU.EX2 R13, R13 ;  /* 0x0000000d000d7308 */ /* 0x000e660000000800 */
[----:B------:R-:W-:-:S04]  /*19820*/  FMNMX.FTZ R2, R47, R2, !PT ;  /* 0x000000022f027209 */ /* 0x000fc80007810000 */
[----:B------:R-:W-:-:S04]  /*19830*/  FMNMX.FTZ R2, R45, R2, !PT ;  /* 0x000000022d027209 */ /* 0x000fc80007810000 */
[----:B------:R-:W-:-:S04]  /*19840*/  FMNMX.FTZ R2, R41, R2, !PT ;  /* 0x0000000229027209 */ /* 0x000fc80007810000 */
[----:B------:R-:W-:Y:S01]  /*19850*/  FMNMX.FTZ R2, R40, R2, !PT ;  /* 0x0000000228027209 */ /* 0x000fe20007810000 */
[----:B-1----:R-:W-:-:S04]  /*19860*/  FADD.FTZ R24, R13, R3 ;  /* 0x000000030d187221 */ /* 0x002fc80000010000 */
[----:B------:R-:W1:Y:S02]  /*19870*/  SHFL.BFLY PT, R3, R2, 0x2, 0x1f ;  /* 0x0c401f0002037f89 */ /* 0x000e6400000e0000 */
[----:B-1----:R-:W-:-:S05]  /*19880*/  FMNMX.FTZ R2, R2, R3, !PT ;  /* 0x0000000302027209 */ /* 0x002fca0007810000 */
[----:B------:R-:W1:Y:S01]  /*19890*/  SHFL.BFLY PT, R3, R2, 0x1, 0x1f ;  /* 0x0c201f0002037f89 */ /* 0x000e6200000e0000 */
[----:B------:R3:W-:Y:S01]  /*198a0*/  MUFU.EX2 R23, R16 ;  /* 0x0000001000177308 */ /* 0x0007e20000000800 */
[----:B-1----:R-:W-:-:S04]  /*198b0*/  FMNMX.FTZ R135, R2, R3, !PT ;  /* 0x0000000302877209 */ /* 0x002fc80007810000 */
[----:B------:R-:W-:-:S04]  /*198c0*/  FSETP.NEU.FTZ.AND P0, PT, R135, -INF , PT ;  /* 0xff8000008700780b */ /* 0x000fc80003f1d000 */
[----:B------:R-:W-:-:S05]  /*198d0*/  FSEL R2, R135, RZ, P0 ;  /* 0x000000ff87027208 */ /* 0x000fca0000000000 */
[----:B---3--:R-:W-:Y:S02]  /*198e0*/  FADD.FTZ R16, R36, -R2 ;  /* 0x8000000224107221 */ /* 0x008fe40000010000 */
[----:B------:R-:W-:-:S05]  /*198f0*/  FMUL.FTZ R2, R0, R135 ;  /* 0x0000008700027220 */ /* 0x000fca0000410000 */
[----:B------:R-:W-:Y:S01]  /*19900*/  FSEL R2, R2, RZ, P0 ;  /* 0x000000ff02027208 */ /* 0x000fe20000000000 */
[----:B------:R-:W-:Y:S01]  /*19910*/  MUFU.EX2 R33, R20 ;  /* 0x0000001400217308 */ /* 0x000fe20000000800 */
[----:B------:R-:W-:-:S03]  /*19920*/  FMUL.FTZ R16, R0, R16 ;  /* 0x0000001000107220 */ /* 0x000fc60000410000 */
[----:B------:R-:W-:-:S04]  /*19930*/  FFMA.FTZ R3, R7, R0, -R2 ;  /* 0x0000000007037223 */ /* 0x000fc80000010802 */
[----:B------:R1:W-:Y:S01]  /*19940*/  MUFU.EX2 R20, R14 ;  /* 0x0000000e00147308 */ /* 0x0003e20000000800 */
[----:B------:R-:W-:Y:S01]  /*19950*/  F2FP.PACK_AB R34, R13, R12 ;  /* 0x0000000c0d22723e */ /* 0x000fe200000000ff */
[----:B------:R-:W-:-:S06]  /*19960*/  FFMA.FTZ R13, R8, R0, -R2 ;  /* 0x00000000080d7223 */ /* 0x000fcc0000010802 */
[----:B------:R-:W-:Y:S01]  /*19970*/  MUFU.EX2 R25, R17 ;  /* 0x0000001100197308 */ /* 0x000fe20000000800 */
[----:B-1----:R-:W-:-:S07]  /*19980*/  FFMA.FTZ R14, R6, R0, -R2 ;  /* 0x00000000060e7223 */ /* 0x002fce0000010802 */
[----:B------:R1:W-:Y:S08]  /*19990*/  MUFU.EX2 R17, R3 ;  /* 0x0000000300117308 */ /* 0x0003f00000000800 */
[----:B------:R-:W2:Y:S08]  /*199a0*/  MUFU.EX2 R165, R16 ;  /* 0x0000001000a57308 */ /* 0x000eb00000000800 */
[----:B------:R-:W-:Y:S08]  /*199b0*/  MUFU.EX2 R14, R14 ;  /* 0x0000000e000e7308 */ /* 0x000ff00000000800 */
[----:B------:R3:W4:Y:S01]  /*199c0*/  MUFU.EX2 R19, R49 ;  /* 0x0000003100137308 */ /* 0x0007220000000800 */
[----:B------:R-:W-:-:S07]  /*199d0*/  FFMA.FTZ R12, R11, R0, -R2 ;  /* 0x000000000b0c7223 */ /* 0x000fce0000010802 */
[----:B------:R-:W-:Y:S01]  /*199e0*/  MUFU.EX2 R27, R18 ;  /* 0x00000012001b7308 */ /* 0x000fe20000000800 */
[-CC-:B-1----:R-:W-:Y:S02]  /*199f0*/  FFMA.FTZ R3, R221, R0.reuse, -R2.reuse ;  /* 0x00000000dd037223 */ /* 0x182fe40000010802 */
[----:B------:R-:W-:-:S05]  /*19a00*/  FFMA.FTZ R31, R219, R0, -R2 ;  /* 0x00000000db1f7223 */ /* 0x000fca0000010802 */
[----:B------:R-:W-:Y:S01]  /*19a10*/  MUFU.EX2 R18, R13 ;  /* 0x0000000d00127308 */ /* 0x000fe20000000800 */
[-CC-:B------:R-:W-:Y:S02]  /*19a20*/  FFMA.FTZ R32, R202, R0.reuse, -R2.reuse ;  /* 0x00000000ca207223 */ /* 0x180fe40000010802 */
[----:B------:R-:W-:-:S05]  /*19a30*/  FFMA.FTZ R36, R194, R0, -R2 ;  /* 0x00000000c2247223 */ /* 0x000fca0000010802 */
[----:B------:R1:W-:Y:S01]  /*19a40*/  MUFU.EX2 R30, R51 ;  /* 0x00000033001e7308 */ /* 0x0003e20000000800 */
[-CC-:B------:R-:W-:Y:S02]  /*19a50*/  FFMA.FTZ R37, R191, R0.reuse, -R2.reuse ;  /* 0x00000000bf257223 */ /* 0x180fe40000010802 */
[----:B---3--:R-:W-:-:S05]  /*19a60*/  FFMA.FTZ R49, R179, R0, -R2 ;  /* 0x00000000b3317223 */ /* 0x008fca0000010802 */
[----:B------:R3:W2:Y:S01]  /*19a70*/  MUFU.EX2 R21, R15 ;  /* 0x0000000f00157308 */ /* 0x0006a20000000800 */
[-CC-:B------:R-:W-:Y:S02]  /*19a80*/  FFMA.FTZ R203, R128, R0.reuse, -R2.reuse ;  /* 0x0000000080cb7223 */ /* 0x180fe40000010802 */
[-CC-:B------:R-:W-:Y:S02]  /*19a90*/  FFMA.FTZ R219, R124, R0.reuse, -R2.reuse ;  /* 0x000000007cdb7223 */ /* 0x180fe40000010802 */
[-CC-:B------:R-:W-:Y:S02]  /*19aa0*/  FFMA.FTZ R220, R121, R0.reuse, -R2.reuse ;  /* 0x0000000079dc7223 */ /* 0x180fe40000010802 */
[-CC-:B------:R-:W-:Y:S01]  /*19ab0*/  FFMA.FTZ R221, R116, R0.reuse, -R2.reuse ;  /* 0x0000000074dd7223 */ /* 0x180fe20000010802 */
[----:B------:R2:W2:Y:S01]  /*19ac0*/  MUFU.EX2 R26, R52 ;  /* 0x00000034001a7308 */ /* 0x0004a20000000800 */
[-CC-:B-1----:R-:W-:Y:S02]  /*19ad0*/  FFMA.FTZ R51, R178, R0.reuse, -R2.reuse ;  /* 0x00000000b2337223 */ /* 0x182fe40000010802 */
[----:B------:R-:W-:-:S02]  /*19ae0*/  FFMA.FTZ R250, R113, R0, -R2 ;  /* 0x0000000071fa7223 */ /* 0x000fc40000010802 */
[-CC-:B------:R-:W-:Y:S02]  /*19af0*/  FFMA.FTZ R223, R108, R0.reuse, -R2.reuse ;  /* 0x000000006cdf7223 */ /* 0x180fe40000010802 */
[-CC-:B------:R-:W-:Y:S01]  /*19b00*/  FFMA.FTZ R214, R105, R0.reuse, -R2.reuse ;  /* 0x0000000069d67223 */ /* 0x180fe20000010802 */
[----:B------:R1:W-:Y:S01]  /*19b10*/  MUFU.EX2 R38, R53 ;  /* 0x0000003500267308 */ /* 0x0003e20000000800 */
[-CC-:B---3--:R-:W-:Y:S02]  /*19b20*/  FFMA.FTZ R15, R251, R0.reuse, -R2.reuse ;  /* 0x00000000fb0f7223 */ /* 0x188fe40000010802 */
[-CC-:B------:R-:W-:Y:S02]  /*19b30*/  FFMA.FTZ R232, R100, R0.reuse, -R2.reuse ;  /* 0x0000000064e87223 */ /* 0x180fe40000010802 */
[-CC-:B------:R-:W-:Y:S02]  /*19b40*/  FFMA.FTZ R206, R86, R0.reuse, -R2.reuse ;  /* 0x0000000056ce7223 */ /* 0x180fe40000010802 */
[----:B------:R-:W-:-:S02]  /*19b50*/  FFMA.FTZ R230, R84, R0, -R2 ;  /* 0x0000000054e67223 */ /* 0x000fc40000010802 */
[-CC-:B--2---:R-:W-:Y:S02]  /*19b60*/  FFMA.FTZ R52, R176, R0.reuse, -R2.reuse ;  /* 0x00000000b0347223 */ /* 0x184fe40000010802 */
[-CC-:B------:R-:W-:Y:S02]  /*19b70*/  FFMA.FTZ R11, R76, R0.reuse, -R2.reuse ;  /* 0x000000004c0b7223 */ /* 0x180fe40000010802 */
[-CC-:B------:R-:W-:Y:S02]  /*19b80*/  FFMA.FTZ R8, R73, R0.reuse, -R2.reuse ;  /* 0x0000000049087223 */ /* 0x180fe40000010802 */
[-CC-:B------:R-:W-:Y:S02]  /*19b90*/  FFMA.FTZ R134, R62, R0.reuse, -R2.reuse ;  /* 0x000000003e867223 */ /* 0x180fe40000010802 */
[-CC-:B-1----:R-:W-:Y:S02]  /*19ba0*/  FFMA.FTZ R53, R130, R0.reuse, -R2.reuse ;  /* 0x0000000082357223 */ /* 0x182fe40000010802 */
[----:B------:R-:W-:-:S02]  /*19bb0*/  FFMA.FTZ R209, R60, R0, -R2 ;  /* 0x000000003cd17223 */ /* 0x000fc40000010802 */
[-CC-:B------:R-:W-:Y:S02]  /*19bc0*/  FFMA.FTZ R185, R47, R0.reuse, -R2.reuse ;  /* 0x000000002fb97223 */ /* 0x180fe40000010802 */
[-CC-:B------:R-:W-:Y:S02]  /*19bd0*/  FFMA.FTZ R233, R45, R0.reuse, -R2.reuse ;  /* 0x000000002de97223 */ /* 0x180fe40000010802 */
[-CC-:B------:R-:W-:Y:S02]  /*19be0*/  FFMA.FTZ R6, R41, R0.reuse, -R2.reuse ;  /* 0x0000000029067223 */ /* 0x180fe40000010802 */
[----:B------:R-:W-:Y:S02]  /*19bf0*/  FFMA.FTZ R7, R40, R0, -R2 ;  /* 0x0000000028077223 */ /* 0x000fe40000010802 */
[----:B------:R-:W-:Y:S01]  /*19c00*/  FFMA.FTZ R0, R236, R165, R17 ;  /* 0x000000a5ec007223 */ /* 0x000fe20000010011 */
[----:B------:R1:W2:Y:S01]  /*19c10*/  MUFU.EX2 R16, R12 ;  /* 0x0000000c00107308 */ /* 0x0002a20000000800 */
[C---:B----4-:R-:W-:Y:S01]  /*19c20*/  FADD.FTZ R13, R19.reuse, R55 ;  /* 0x00000037130d7221 */ /* 0x050fe20000010000 */
[C---:B------:R-:W-:Y:S01]  /*19c30*/  F2FP.PACK_AB R2, R14.reuse, R17 ;  /* 0x000000110e02723e */ /* 0x040fe200000000ff */
[----:B-1----:R-:W-:Y:S01]  /*19c40*/  FADD.FTZ R12, R14, R0 ;  /* 0x000000000e0c7221 */ /* 0x002fe20000010000 */
[----:B------:R-:W-:-:S04]  /*19c50*/  F2FP.PACK_AB R0, R19, R81 ;  /* 0x000000511300723e */ /* 0x000fc800000000ff */
[----:B------:R1:W-:Y:S01]  /*19c60*/  MUFU.EX2 R14, R3 ;  /* 0x00000003000e7308 */ /* 0x0003e20000000800 */
[C---:B------:R-:W-:Y:S02]  /*19c70*/  PRMT R207, R0.reuse, 0x7610, R207 ;  /* 0x0000761000cf7816 */ /* 0x040fe400000000cf */
[----:B------:R-:W-:Y:S01]  /*19c80*/  PRMT R136, R0, 0x7632, R136 ;  /* 0x0000763200887816 */ /* 0x000fe20000000088 */
[----:B------:R-:W-:-:S04]  /*19c90*/  FADD.FTZ R0, R21, R24 ;  /* 0x0000001815007221 */ /* 0x000fc80000010000 */
[----:B------:R-:W-:Y:S01]  /*19ca0*/  MUFU.EX2 R22, R22 ;  /* 0x0000001600167308 */ /* 0x000fe20000000800 */
[----:B------:R-:W-:Y:S02]  /*19cb0*/  FADD.FTZ R0, R20, R0 ;  /* 0x0000000014007221 */ /* 0x000fe40000010000 */
[----:B-1----:R-:W-:Y:S02]  /*19cc0*/  FADD.FTZ R3, R18, R12 ;  /* 0x0000000c12037221 */ /* 0x002fe40000010000 */
[----:B------:R-:W-:-:S03]  /*19cd0*/  FADD.FTZ R12, R30, R13 ;  /* 0x0000000d1e0c7221 */ /* 0x000fc60000010000 */
[----:B------:R-:W1:Y:S01]  /*19ce0*/  MUFU.EX2 R13, R61 ;  /* 0x0000003d000d7308 */ /* 0x000e620000000800 */
[----:B------:R-:W-:Y:S02]  /*19cf0*/  FADD.FTZ R0, R25, R0 ;  /* 0x0000000019007221 */ /* 0x000fe40000010000 */
[----:B------:R-:W-:Y:S01]  /*19d00*/  FADD.FTZ R12, R26, R12 ;  /* 0x0000000c1a0c7221 */ /* 0x000fe20000010000 */
[----:B--2---:R-:W-:-:S04]  /*19d10*/  F2FP.PACK_AB R55, R16, R18 ;  /* 0x000000121037723e */ /* 0x004fc800000000ff */
[----:B------:R-:W2:Y:S01]  /*19d20*/  MUFU.EX2 R35, R29 ;  /* 0x0000001d00237308 */ /* 0x000ea20000000800 */
[----:B------:R-:W-:Y:S01]  /*19d30*/  FADD.FTZ R18, R27, R0 ;  /* 0x000000001b127221 */ /* 0x000fe20000010000 */
[----:B------:R-:W-:Y:S01]  /*19d40*/  PRMT R149, R2, 0x7610, R149 ;  /* 0x0000761002957816 */ /* 0x000fe20000000095 */
[----:B------:R-:W-:Y:S01]  /*19d50*/  FADD.FTZ R0, R38, R12 ;  /* 0x0000000c26007221 */ /* 0x000fe20000010000 */
[----:B------:R-:W-:Y:S01]  /*19d60*/  PRMT R140, R2, 0x7632, R140 ;  /* 0x00007632028c7816 */ /* 0x000fe2000000008c */
[----:B------:R-:W-:-:S03]  /*19d70*/  FADD.FTZ R2, R23, R74 ;  /* 0x0000004a17027221 */ /* 0x000fc60000010000 */
[----:B------:R-:W3:Y:S01]  /*19d80*/  MUFU.EX2 R15, R15 ;  /* 0x0000000f000f7308 */ /* 0x000ee20000000800 */
[----:B------:R-:W-:Y:S01]  /*19d90*/  F2FP.PACK_AB R27, R27, R25 ;  /* 0x000000191b1b723e */ /* 0x000fe200000000ff */
[----:B-1----:R-:W-:Y:S02]  /*19da0*/  FADD.FTZ R25, R13, R0 ;  /* 0x000000000d197221 */ /* 0x002fe40000010000 */
[----:B------:R-:W-:Y:S02]  /*19db0*/  IMAD.SHL.U32 R0, R237, 0x4, RZ ;  /* 0x00000004ed007824 */ /* 0x000fe400078e00ff */
[----:B------:R-:W-:Y:S02]  /*19dc0*/  FADD.FTZ R2, R22, R2 ;  /* 0x0000000216027221 */ /* 0x000fe40000010000 */
[----:B------:R-:W-:Y:S01]  /*19dd0*/  FADD.FTZ R3, R16, R3 ;  /* 0x0000000310037221 */ /* 0x000fe20000010000 */
[----:B------:R-:W-:Y:S01]  /*19de0*/  LOP3.LUT R0, R171, R201, R0, 0x96, !PT ;  /* 0x000000c9ab007212 */ /* 0x000fe200078e9600 */
[----:B--2---:R-:W-:-:S02]  /*19df0*/  FADD.FTZ R2, R35, R2 ;  /* 0x0000000223027221 */ /* 0x004fc40000010000 */
[----:B------:R-:W-:Y:S02]  /*19e00*/  IMAD.MOV.U32 R241, RZ, RZ, R83 ;  /* 0x000000fffff17224 */ /* 0x000fe400078e0053 */
[----:B------:R-:W-:Y:S02]  /*19e10*/  FADD.FTZ R19, R33, R2 ;  /* 0x0000000221137221 */ /* 0x000fe40000010000 */
[----:B------:R-:W-:Y:S02]  /*19e20*/  IMAD.MOV.U32 R205, RZ, RZ, R82 ;  /* 0x000000ffffcd7224 */ /* 0x000fe400078e0052 */
[----:B---3--:R-:W-:Y:S02]  /*19e30*/  FADD.FTZ R2, R15, R3 ;  /* 0x000000030f027221 */ /* 0x008fe40000010000 */
[----:B------:R-:W-:Y:S01]  /*19e40*/  IMAD.WIDE.U32 R82, R0, -0x326172a9, RZ ;  /* 0xcd9e8d5700527825 */ /* 0x000fe200078e00ff */
[----:B------:R-:W-:-:S03]  /*19e50*/  F2FP.PACK_AB R28, R20, R21 ;  /* 0x00000015141c723e */ /* 0x000fc600000000ff */
[----:B------:R-:W-:Y:S01]  /*19e60*/  FADD.FTZ R21, R14, R2 ;  /* 0x000000020e157221 */ /* 0x000fe20000010000 */
[----:B------:R-:W-:Y:S02]  /*19e70*/  LOP3.LUT R2, R83, R240, R228, 0x96, !PT ;  /* 0x000000f053027212 */ /* 0x000fe400078e96e4 */
[----:B------:R-:W-:Y:S02]  /*19e80*/  LOP3.LUT R0, R103, R239, R82, 0x96, !PT ;  /* 0x000000ef67007212 */ /* 0x000fe400078e9652 */
[----:B------:R-:W-:Y:S01]  /*19e90*/  F2FP.PACK_AB R16, R13, R38 ;  /* 0x000000260d10723e */ /* 0x000fe200000000ff */
[----:B------:R-:W-:-:S04]  /*19ea0*/  IMAD.WIDE.U32 R154, R2, -0x2daee0ad, RZ ;  /* 0xd2511f53029a7825 */ /* 0x000fc800078e00ff */
[----:B------:R-:W-:Y:S01]  /*19eb0*/  IMAD.WIDE.U32 R12, R0, -0x2daee0ad, RZ ;  /* 0xd2511f53000c7825 */ /* 0x000fe200078e00ff */
[----:B------:R-:W-:-:S04]  /*19ec0*/  LOP3.LUT R2, R155, R242, R174, 0x96, !PT ;  /* 0x000000f29b027212 */ /* 0x000fc800078e96ae */
[----:B------:R-:W-:Y:S01]  /*19ed0*/  LOP3.LUT R0, R13, R245, R154, 0x96, !PT ;  /* 0x000000f50d007212 */ /* 0x000fe200078e969a */
[----:B------:R-:W-:Y:S01]  /*19ee0*/  IMAD.WIDE.U32 R2, R2, -0x326172a9, RZ ;  /* 0xcd9e8d5702027825 */ /* 0x000fe200078e00ff */
[----:B------:R-:W-:-:S03]  /*19ef0*/  F2FP.PACK_AB R61, R14, R15 ;  /* 0x0000000f0e3d723e */ /* 0x000fc600000000ff */
[----:B------:R-:W-:Y:S01]  /*19f00*/  IMAD.WIDE.U32 R14, R0, -0x326172a9, RZ ;  /* 0xcd9e8d57000e7825 */ /* 0x000fe200078e00ff */
[----:B------:R-:W-:Y:S02]  /*19f10*/  F2FP.PACK_AB R17, R26, R30 ;  /* 0x0000001e1a11723e */ /* 0x000fe400000000ff */
[----:B------:R-:W-:Y:S02]  /*19f20*/  LOP3.LUT R3, R3, R238, R102, 0x96, !PT ;  /* 0x000000ee03037212 */ /* 0x000fe400078e9666 */
[----:B------:R-:W-:Y:S02]  /*19f30*/  LOP3.LUT R13, R15, R248, R2, 0x96, !PT ;  /* 0x000000f80f0d7212 */ /* 0x000fe400078e9602 */
[----:B------:R-:W-:Y:S01]  /*19f40*/  PRMT R153, R17, 0x7632, R153 ;  /* 0x0000763211997816 */ /* 0x000fe20000000099 */
[----:B------:R-:W-:Y:S01]  /*19f50*/  IMAD.WIDE.U32 R2, R3, -0x2daee0ad, RZ ;  /* 0xd2511f5303027825 */ /* 0x000fe200078e00ff */
[----:B------:R-:W-:Y:S02]  /*19f60*/  PRMT R141, R17, 0x7610, R141 ;  /* 0x00007610118d7816 */ /* 0x000fe4000000008d */
[----:B------:R-:W-:-:S02]  /*19f70*/  PRMT R4, R16, 0x7610, R4 ;  /* 0x0000761010047816 */ /* 0x000fc40000000004 */
[----:B------:R-:W-:Y:S01]  /*19f80*/  PRMT R5, R16, 0x7632, R5 ;  /* 0x0000763210057816 */ /* 0x000fe20000000005 */
        /* <DEDUP_REMOVED lines=14> */
[----:B------:R-:W-:Y:S02]  /*1a070*/  F2FP.PACK_AB R29, R22, R23 ;  /* 0x00000017161d723e */ /* 0x000fe400000000ff */
[----:B------:R-:W-:Y:S01]  /*1a080*/  ISETP.GE.U32.AND P0, PT, R217, R0, PT ;  /* 0x00000000d900720c */ /* 0x000fe20003f06070 */
[----:B------:R-:W1:Y:S01]  /*1a090*/  MUFU.EX2 R23, R39 ;  /* 0x0000002700177308 */ /* 0x000e620000000800 */
[----:B------:R-:W-:-:S02]  /*1a0a0*/  LOP3.LUT R0, R2, 0xff, RZ, 0xc0, !PT ;  /* 0x000000ff02007812 */ /* 0x000fc400078ec0ff */
[----:B------:R-:W-:Y:S02]  /*1a0b0*/  LOP3.LUT R15, R13, R246, R14, 0x96, !PT ;  /* 0x000000f60d0f7212 */ /* 0x000fe400078e960e */
[----:B------:R-:W-:Y:S02]  /*1a0c0*/  ISETP.GE.U32.AND P2, PT, R217, R0, PT ;  /* 0x00000000d900720c */ /* 0x000fe40003f46070 */
[--C-:B------:R-:W-:Y:S01]  /*1a0d0*/  SHF.R.U32.HI R0, RZ, 0x10, R2.reuse ;  /* 0x00000010ff007819 */ /* 0x100fe20000011602 */
[----:B------:R-:W2:Y:S01]  /*1a0e0*/  MUFU.EX2 R30, R56 ;  /* 0x00000038001e7308 */ /* 0x000ea20000000800 */
[----:B------:R-:W-:Y:S02]  /*1a0f0*/  LOP3.LUT R14, R2, 0xffff, RZ, 0xc0, !PT ;  /* 0x0000ffff020e7812 */ /* 0x000fe400078ec0ff */
[----:B------:R-:W-:-:S05]  /*1a100*/  SHF.R.U32.HI R2, RZ, 0x18, R2 ;  /* 0x00000018ff027819 */ /* 0x000fca0000011602 */
[----:B------:R-:W3:Y:S01]  /*1a110*/  MUFU.EX2 R22, R43 ;  /* 0x0000002b00167308 */ /* 0x000ee20000000800 */
[----:B------:R-:W-:Y:S01]  /*1a120*/  ISETP.GE.U32.AND P1, PT, R217, R2, PT ;  /* 0x00000002d900720c */ /* 0x000fe20003f26070 */
[----:B------:R-:W-:Y:S01]  /*1a130*/  IMAD.WIDE.U32 R2, R15, -0x2daee0ad, RZ ;  /* 0xd2511f530f027825 */ /* 0x000fe200078e00ff */
[----:B------:R-:W-:Y:S02]  /*1a140*/  LOP3.LUT R12, R12, 0xff, RZ, 0xc0, !PT ;  /* 0x000000ff0c0c7812 */ /* 0x000fe400078ec0ff */
[----:B------:R-:W-:Y:S02]  /*1a150*/  LOP3.LUT R0, R0, 0xff, RZ, 0xc0, !PT ;  /* 0x000000ff00007812 */ /* 0x000fe400078ec0ff */
[----:B------:R-:W-:Y:S02]  /*1a160*/  ISETP.GE.U32.AND P5, PT, R217, R12, PT ;  /* 0x0000000cd900720c */ /* 0x000fe40003fa6070 */
[C---:B------:R-:W-:Y:S02]  /*1a170*/  LOP3.LUT R13, R2.reuse, 0xff, RZ, 0xc0, !PT ;  /* 0x000000ff020d7812 */ /* 0x040fe400078ec0ff */
[----:B------:R-:W-:-:S02]  /*1a180*/  LOP3.LUT R17, R2, 0xffff, RZ, 0xc0, !PT ;  /* 0x0000ffff02117812 */ /* 0x000fc400078ec0ff */
[--C-:B------:R-:W-:Y:S02]  /*1a190*/  SHF.R.U32.HI R15, RZ, 0x10, R2.reuse ;  /* 0x00000010ff0f7819 */ /* 0x100fe40000011602 */
[----:B------:R-:W-:Y:S01]  /*1a1a0*/  SHF.R.U32.HI R12, RZ, 0x18, R2 ;  /* 0x00000018ff0c7819 */ /* 0x000fe20000011602 */
[----:B-1----:R-:W-:Y:S01]  /*1a1b0*/  FADD.FTZ R2, R23, R18 ;  /* 0x0000001217027221 */ /* 0x002fe20000010000 */
[----:B------:R-:W-:Y:S02]  /*1a1c0*/  ISETP.GE.U32.AND P6, PT, R217, R0, PT ;  /* 0x00000000d900720c */ /* 0x000fe40003fc6070 */
[----:B------:R-:W-:Y:S01]  /*1a1d0*/  LOP3.LUT R0, R3, R243, R16, 0x96, !PT ;  /* 0x000000f303007212 */ /* 0x000fe200078e9610 */
[----:B--2---:R-:W-:Y:S01]  /*1a1e0*/  FADD.FTZ R3, R30, R19 ;  /* 0x000000131e037221 */ /* 0x004fe20000010000 */
[----:B------:R-:W-:Y:S01]  /*1a1f0*/  PRMT R156, R50, 0x7610, R156 ;  /* 0x00007610329c7816 */ /* 0x000fe2000000009c */
[----:B---3--:R-:W-:Y:S01]  /*1a200*/  FADD.FTZ R19, R22, R2 ;  /* 0x0000000216137221 */ /* 0x008fe20000010000 */
[----:B------:R-:W-:-:S02]  /*1a210*/  SHF.R.U32.HI R2, RZ, 0x8, R14 ;  /* 0x00000008ff027819 */ /* 0x000fc4000001160e */
[----:B------:R-:W-:Y:S01]  /*1a220*/  PRMT R87, R50, 0x7632, R87 ;  /* 0x0000763232577816 */ /* 0x000fe20000000057 */
[----:B------:R-:W-:Y:S01]  /*1a230*/  @!P4 HADD2 R47, -R156.H0_H0, -RZ.H0_H0 ;  /* 0xa00000ff9c2fc230 */ /* 0x000fe20000000900 */
[----:B------:R-:W-:Y:S02]  /*1a240*/  LOP3.LUT R2, R2, 0xffff, RZ, 0xc0, !PT ;  /* 0x0000ffff02027812 */ /* 0x000fe400078ec0ff */
[----:B------:R-:W-:Y:S02]  /*1a250*/  PRMT R235, R156, 0x5410, R87 ;  /* 0x000054109ceb7816 */ /* 0x000fe40000000057 */
[----:B------:R-:W-:Y:S02]  /*1a260*/  PRMT R85, R34, 0x7610, R85 ;  /* 0x0000761022557816 */ /* 0x000fe40000000055 */
[----:B------:R-:W-:Y:S02]  /*1a270*/  @!P4 PRMT R156, R47, 0x5410, RZ ;  /* 0x000054102f9cc816 */ /* 0x000fe400000000ff */
[----:B------:R-:W-:-:S02]  /*1a280*/  ISETP.GE.U32.AND P4, PT, R217, R2, PT ;  /* 0x00000002d900720c */ /* 0x000fc40003f86070 */
[----:B------:R-:W-:Y:S01]  /*1a290*/  SHF.R.U32.HI R2, RZ, 0x10, R0 ;  /* 0x00000010ff027819 */ /* 0x000fe20000011600 */
[----:B------:R-:W-:Y:S01]  /*1a2a0*/  @!P3 HADD2 R42, -R87.H0_H0, -RZ.H0_H0 ;  /* 0xa00000ff572ab230 */ /* 0x000fe20000000900 */
[----:B------:R-:W-:Y:S01]  /*1a2b0*/  PRMT R86, R34, 0x7632, R86 ;  /* 0x0000763222567816 */ /* 0x000fe20000000056 */
[----:B------:R-:W-:Y:S01]  /*1a2c0*/  @!P5 HADD2 R41, -R85.H0_H0, -RZ.H0_H0 ;  /* 0xa00000ff5529d230 */ /* 0x000fe20000000900 */
[----:B------:R-:W-:Y:S02]  /*1a2d0*/  PRMT R84, R29, 0x7610, R84 ;  /* 0x000076101d547816 */ /* 0x000fe40000000054 */
[----:B------:R-:W-:Y:S01]  /*1a2e0*/  LOP3.LUT R2, R2, 0xff, RZ, 0xc0, !PT ;  /* 0x000000ff02027812 */ /* 0x000fe200078ec0ff */
[----:B------:R-:W1:Y:S01]  /*1a2f0*/  MUFU.EX2 R24, R58 ;  /* 0x0000003a00187308 */ /* 0x000e620000000800 */
[----:B------:R-:W-:Y:S01]  /*1a300*/  PRMT R236, R85, 0x5410, R86 ;  /* 0x0000541055ec7816 */ /* 0x000fe20000000056 */
[----:B------:R-:W-:Y:S01]  /*1a310*/  @!P2 HADD2 R45, -R84.H0_H0, -RZ.H0_H0 ;  /* 0xa00000ff542da230 */ /* 0x000fe20000000900 */
[----:B------:R-:W-:-:S02]  /*1a320*/  F2FP.PACK_AB R16, R22, R23 ;  /* 0x000000171610723e */ /* 0x000fc400000000ff */
[----:B------:R-:W-:Y:S02]  /*1a330*/  @!P3 PRMT R87, R42, 0x5410, RZ ;  /* 0x000054102a57b816 */ /* 0x000fe400000000ff */
[----:B------:R-:W-:Y:S01]  /*1a340*/  @!P5 PRMT R85, R41, 0x5410, RZ ;  /* 0x000054102955d816 */ /* 0x000fe200000000ff */
[----:B------:R-:W2:Y:S01]  /*1a350*/  MUFU.EX2 R22, R31 ;  /* 0x0000001f00167308 */ /* 0x000ea20000000800 */
[----:B------:R-:W-:Y:S02]  /*1a360*/  PRMT R81, R29, 0x7632, R81 ;  /* 0x000076321d517816 */ /* 0x000fe40000000051 */
[C---:B------:R-:W-:Y:S02]  /*1a370*/  ISETP.GE.U32.AND P3, PT, R217.reuse, R13, PT ;  /* 0x0000000dd900720c */ /* 0x040fe40003f66070 */
[----:B------:R-:W-:Y:S01]  /*1a380*/  ISETP.GE.U32.AND P5, PT, R217, R2, PT ;  /* 0x00000002d900720c */ /* 0x000fe20003fa6070 */
[----:B------:R-:W-:Y:S01]  /*1a390*/  IMAD.MOV.U32 R42, RZ, RZ, R134 ;  /* 0x000000ffff2a7224 */ /* 0x000fe200078e0086 */
[----:B------:R-:W-:Y:S01]  /*1a3a0*/  LOP3.LUT R2, R0, 0xff, RZ, 0xc0, !PT ;  /* 0x000000ff00027812 */ /* 0x000fe200078ec0ff */
[----:B------:R-:W3:Y:S01]  /*1a3b0*/  MUFU.EX2 R13, R32 ;  /* 0x00000020000d7308 */ /* 0x000ee20000000800 */
[----:B------:R-:W-:-:S02]  /*1a3c0*/  PRMT R134, R84, 0x5410, R81 ;  /* 0x0000541054867816 */ /* 0x000fc40000000051 */
[----:B------:R-:W-:Y:S02]  /*1a3d0*/  @!P2 PRMT R84, R45, 0x5410, RZ ;  /* 0x000054102d54a816 */ /* 0x000fe400000000ff */
[----:B------:R-:W-:Y:S02]  /*1a3e0*/  ISETP.GE.U32.AND P2, PT, R217, R2, PT ;  /* 0x00000002d900720c */ /* 0x000fe40003f46070 */
[----:B------:R-:W-:Y:S01]  /*1a3f0*/  SHF.R.U32.HI R2, RZ, 0x18, R0 ;  /* 0x00000018ff027819 */ /* 0x000fe20000011600 */
[----:B------:R4:W2:Y:S01]  /*1a400*/  MUFU.EX2 R23, R80 ;  /* 0x0000005000177308 */ /* 0x0008a20000000800 */
[----:B------:R-:W-:Y:S01]  /*1a410*/  LOP3.LUT R0, R0, 0xffff, RZ, 0xc0, !PT ;  /* 0x0000ffff00007812 */ /* 0x000fe200078ec0ff */
[----:B------:R-:W-:Y:S01]  /*1a420*/  @!P0 HADD2 R40, -R86.H0_H0, -RZ.H0_H0 ;  /* 0xa00000ff56288230 */ /* 0x000fe20000000900 */
[----:B------:R-:W-:Y:S02]  /*1a430*/  F2FP.PACK_AB R26, R33, R35 ;  /* 0x00000023211a723e */ /* 0x000fe400000000ff */
[----:B------:R-:W-:-:S02]  /*1a440*/  SHF.R.U32.HI R0, RZ, 0x8, R0 ;  /* 0x00000008ff007819 */ /* 0x000fc40000011600 */
[----:B------:R-:W-:Y:S01]  /*1a450*/  PRMT R157, R28, 0x7632, R157 ;  /* 0x000076321c9d7816 */ /* 0x000fe2000000009d */
[----:B-1----:R-:W-:Y:S01]  /*1a460*/  FADD.FTZ R20, R24, R3 ;  /* 0x0000000318147221 */ /* 0x002fe20000010000 */
[----:B------:R-:W-:Y:S02]  /*1a470*/  @!P0 PRMT R86, R40, 0x5410, RZ ;  /* 0x0000541028568816 */ /* 0x000fe400000000ff */
[----:B----4-:R-:W-:Y:S01]  /*1a480*/  PRMT R80, R28, 0x7610, R80 ;  /* 0x000076101c507816 */ /* 0x010fe20000000050 */
[----:B--2---:R-:W-:Y:S01]  /*1a490*/  FADD.FTZ R3, R22, R21 ;  /* 0x0000001516037221 */ /* 0x004fe20000010000 */
[----:B------:R-:W-:-:S03]  /*1a4a0*/  LOP3.LUT R0, R0, 0xffff, RZ, 0xc0, !PT ;  /* 0x0000ffff00007812 */ /* 0x000fc600078ec0ff */
[----:B------:R-:W-:Y:S01]  /*1a4b0*/  @!P6 HADD2 R59, -R80.H0_H0, -RZ.H0_H0 ;  /* 0xa00000ff503be230 */ /* 0x000fe20000000900 */
[----:B------:R-:W-:Y:S02]  /*1a4c0*/  F2FP.PACK_AB R18, R24, R30 ;  /* 0x0000001e1812723e */ /* 0x000fe400000000ff */
[----:B------:R-:W-:Y:S01]  /*1a4d0*/  ISETP.GE.U32.AND P0, PT, R217, R12, PT ;  /* 0x0000000cd900720c */ /* 0x000fe20003f06070 */
[----:B------:R-:W-:Y:S01]  /*1a4e0*/  MUFU.EX2 R24, R70 ;  /* 0x0000004600187308 */ /* 0x000fe20000000800 */
[----:B---3--:R-:W-:Y:S02]  /*1a4f0*/  F2FP.PACK_AB R47, R13, R22 ;  /* 0x000000160d2f723e */ /* 0x008fe400000000ff */
[----:B------:R-:W-:Y:S02]  /*1a500*/  PRMT R234, R80, 0x5410, R157 ;  /* 0x0000541050ea7816 */ /* 0x000fe4000000009d */
[----:B------:R-:W-:Y:S02]  /*1a510*/  PRMT R151, R26, 0x7610, R151 ;  /* 0x000076101a977816 */ /* 0x000fe40000000097 */
[----:B------:R-:W-:Y:S01]  /*1a520*/  @!P6 PRMT R80, R59, 0x5410, RZ ;  /* 0x000054103b50e816 */ /* 0x000fe200000000ff */
[----:B------:R-:W1:Y:S01]  /*1a530*/  MUFU.EX2 R12, R118 ;  /* 0x00000076000c7308 */ /* 0x000e620000000800 */
[----:B------:R-:W-:Y:S01]  /*1a540*/  ISETP.GE.U32.AND P6, PT, R217, R0, PT ;  /* 0x00000000d900720c */ /* 0x000fe20003fc6070 */
[----:B------:R-:W-:Y:S01]  /*1a550*/  FADD.FTZ R14, R13, R3 ;  /* 0x000000030d0e7221 */ /* 0x000fe20000010000 */
[----:B------:R-:W-:Y:S01]  /*1a560*/  SHF.R.U32.HI R0, RZ, 0x8, R17 ;  /* 0x00000008ff007819 */ /* 0x000fe20000011611 */
[----:B------:R-:W-:-:S04]  /*1a570*/  @!P4 HADD2 R48, -R81.H0_H0, -RZ.H0_H0 ;  /* 0xa00000ff5130c230 */ /* 0x000fc80000000900 */
[----:B------:R-:W2:Y:S01]  /*1a580*/  MUFU.EX2 R22, R44 ;  /* 0x0000002c00167308 */ /* 0x000ea20000000800 */
[----:B------:R-:W-:Y:S01]  /*1a590*/  @!P2 HADD2 R60, -R151.H0_H0, -RZ.H0_H0 ;  /* 0xa00000ff973ca230 */ /* 0x000fe20000000900 */
[----:B------:R-:W-:Y:S02]  /*1a5a0*/  PRMT R150, R26, 0x7632, R150 ;  /* 0x000076321a967816 */ /* 0x000fe40000000096 */
[----:B------:R-:W-:-:S04]  /*1a5b0*/  LOP3.LUT R0, R0, 0xffff, RZ, 0xc0, !PT ;  /* 0x0000ffff00007812 */ /* 0x000fc800078ec0ff */
[----:B------:R-:W3:Y:S01]  /*1a5c0*/  MUFU.EX2 R13, R71 ;  /* 0x00000047000d7308 */ /* 0x000ee20000000800 */
[----:B------:R-:W-:Y:S01]  /*1a5d0*/  @!P4 PRMT R81, R48, 0x5410, RZ ;  /* 0x000054103051c816 */ /* 0x000fe200000000ff */
[----:B------:R-:W-:Y:S01]  /*1a5e0*/  @!P1 HADD2 R54, -R157.H0_H0, -RZ.H0_H0 ;  /* 0xa00000ff9d369230 */ /* 0x000fe20000000900 */
[----:B------:R-:W-:-:S05]  /*1a5f0*/  PRMT R227, R151, 0x5410, R150 ;  /* 0x0000541097e37816 */ /* 0x000fca0000000096 */
[----:B------:R-:W4:Y:S01]  /*1a600*/  MUFU.EX2 R21, R46 ;  /* 0x0000002e00157308 */ /* 0x000f220000000800 */
[----:B------:R-:W-:Y:S02]  /*1a610*/  ISETP.GE.U32.AND P4, PT, R217, R2, PT ;  /* 0x00000002d900720c */ /* 0x000fe40003f86070 */
[----:B------:R-:W-:-:S05]  /*1a620*/  @!P2 PRMT R151, R60, 0x5410, RZ ;  /* 0x000054103c97a816 */ /* 0x000fca00000000ff */
[----:B------:R-:W1:Y:S01]  /*1a630*/  MUFU.EX2 R31, R119 ;  /* 0x00000077001f7308 */ /* 0x000e620000000800 */
[----:B------:R-:W-:Y:S02]  /*1a640*/  LOP3.LUT R2, R15, 0xff, RZ, 0xc0, !PT ;  /* 0x000000ff0f027812 */ /* 0x000fe400078ec0ff */
[----:B------:R-:W-:Y:S01]  /*1a650*/  ISETP.GE.U32.AND P2, PT, R217, R0, PT ;  /* 0x00000000d900720c */ /* 0x000fe20003f46070 */
[----:B------:R-:W-:-:S04]  /*1a660*/  FADD.FTZ R0, R23, R25 ;  /* 0x0000001917007221 */ /* 0x000fc80000010000 */
[----:B------:R-:W2:Y:S01]  /*1a670*/  MUFU.EX2 R28, R112 ;  /* 0x00000070001c7308 */ /* 0x000ea20000000800 */
[----:B------:R-:W-:Y:S02]  /*1a680*/  @!P1 PRMT R157, R54, 0x5410, RZ ;  /* 0x00005410369d9816 */ /* 0x000fe400000000ff */
[C---:B------:R-:W-:Y:S02]  /*1a690*/  PRMT R143, R16.reuse, 0x7610, R143 ;  /* 0x00007610108f7816 */ /* 0x040fe4000000008f */
[----:B------:R-:W-:-:S03]  /*1a6a0*/  PRMT R142, R16, 0x7632, R142 ;  /* 0x00007632108e7816 */ /* 0x000fc6000000008e */
[----:B------:R-:W4:Y:S01]  /*1a6b0*/  MUFU.EX2 R26, R72 ;  /* 0x00000048001a7308 */ /* 0x000f220000000800 */
[----:B------:R-:W-:Y:S01]  /*1a6c0*/  ISETP.GE.U32.AND P1, PT, R217, R2, PT ;  /* 0x00000002d900720c */ /* 0x000fe20003f26070 */
[----:B-1----:R-:W-:Y:S02]  /*1a6d0*/  FADD.FTZ R3, R12, R0 ;  /* 0x000000000c037221 */ /* 0x002fe40000010000 */
[----:B------:R-:W-:-:S04]  /*1a6e0*/  FADD.FTZ R2, R24, R20 ;  /* 0x0000001418027221 */ /* 0x000fc80000010000 */
[----:B------:R-:W1:Y:S01]  /*1a6f0*/  MUFU.EX2 R17, R36 ;  /* 0x0000002400117308 */ /* 0x000e620000000800 */
[----:B--2---:R-:W-:Y:S01]  /*1a700*/  FADD.FTZ R0, R22, R19 ;  /* 0x0000001316007221 */ /* 0x004fe20000010000 */
[----:B------:R-:W-:Y:S01]  /*1a710*/  F2FP.PACK_AB R39, R12, R23 ;  /* 0x000000170c27723e */ /* 0x000fe200000000ff */
[----:B---3--:R-:W-:-:S05]  /*1a720*/  FADD.FTZ R12, R13, R2 ;  /* 0x000000020d0c7221 */ /* 0x008fca0000010000 */
[----:B------:R-:W2:Y:S01]  /*1a730*/  MUFU.EX2 R16, R78 ;  /* 0x0000004e00107308 */ /* 0x000ea20000000800 */
[----:B------:R-:W-:Y:S01]  /*1a740*/  F2FP.PACK_AB R24, R13, R24 ;  /* 0x000000180d18723e */ /* 0x000fe200000000ff */
[----:B----4-:R-:W-:Y:S02]  /*1a750*/  FADD.FTZ R13, R21, R0 ;  /* 0x00000000150d7221 */ /* 0x010fe40000010000 */
[----:B------:R-:W-:-:S04]  /*1a760*/  FADD.FTZ R0, R31, R3 ;  /* 0x000000031f007221 */ /* 0x000fc80000010000 */
[----:B------:R-:W-:Y:S01]  /*1a770*/  FADD.FTZ R29, R28, R0 ;  /* 0x000000001c1d7221 */ /* 0x000fe20000010000 */
[----:B------:R-:W3:Y:S01]  /*1a780*/  MUFU.EX2 R15, R37 ;  /* 0x00000025000f7308 */ /* 0x000ee20000000800 */
[----:B------:R-:W-:Y:S02]  /*1a790*/  FADD.FTZ R0, R26, R12 ;  /* 0x0000000c1a007221 */ /* 0x000fe40000010000 */
[----:B-1----:R-:W-:-:S05]  /*1a7a0*/  FADD.FTZ R2, R17, R14 ;  /* 0x0000000e11027221 */ /* 0x002fca0000010000 */
[----:B------:R-:W1:Y:S01]  /*1a7b0*/  MUFU.EX2 R14, R57 ;  /* 0x00000039000e7308 */ /* 0x000e620000000800 */
[----:B--2---:R-:W-:Y:S01]  /*1a7c0*/  FADD.FTZ R20, R16, R0 ;  /* 0x0000000010147221 */ /* 0x004fe20000010000 */
[----:B------:R-:W-:-:S06]  /*1a7d0*/  LEA R0, R237, 0x1, 0x2 ;  /* 0x00000001ed007811 */ /* 0x000fcc00078e10ff */
[----:B------:R-:W2:Y:S01]  /*1a7e0*/  MUFU.EX2 R3, R63 ;  /* 0x0000003f00037308 */ /* 0x000ea20000000800 */
[----:B------:R-:W-:-:S04]  /*1a7f0*/  LOP3.LUT R0, R201, R0, RZ, 0x3c, !PT ;  /* 0x00000000c9007212 */ /* 0x000fc800078e3cff */
[----:B------:R-:W-:Y:S01]  /*1a800*/  LOP3.LUT R0, R0, R171, RZ, 0x3c, !PT ;  /* 0x000000ab00007212 */ /* 0x000fe200078e3cff */
[----:B---3--:R-:W-:Y:S02]  /*1a810*/  FADD.FTZ R30, R15, R2 ;  /* 0x000000020f1e7221 */ /* 0x008fe40000010000 */
[----:B-1----:R-:W-:Y:S02]  /*1a820*/  FADD.FTZ R2, R14, R13 ;  /* 0x0000000d0e027221 */ /* 0x002fe40000010000 */
[----:B------:R-:W-:Y:S01]  /*1a830*/  IMAD.WIDE.U32 R40, R0, -0x326172a9, RZ ;  /* 0xcd9e8d5700287825 */ /* 0x000fe200078e00ff */
[C---:B------:R-:W-:Y:S02]  /*1a840*/  PRMT R145, R18.reuse, 0x7610, R145 ;  /* 0x0000761012917816 */ /* 0x040fe40000000091 */
[----:B------:R-:W-:Y:S01]  /*1a850*/  PRMT R144, R18, 0x7632, R144 ;  /* 0x0000763212907816 */ /* 0x000fe20000000090 */
[----:B--2---:R-:W-:Y:S01]  /*1a860*/  FADD.FTZ R18, R3, R2 ;  /* 0x0000000203127221 */ /* 0x004fe20000010000 */
[----:B------:R-:W-:-:S02]  /*1a870*/  LOP3.LUT R2, R41, R240, R228, 0x96, !PT ;  /* 0x000000f029027212 */ /* 0x000fc400078e96e4 */
[----:B------:R-:W-:Y:S02]  /*1a880*/  F2FP.PACK_AB R23, R21, R22 ;  /* 0x000000161517723e */ /* 0x000fe400000000ff */
[----:B------:R-:W-:Y:S01]  /*1a890*/  F2FP.PACK_AB R21, R3, R14 ;  /* 0x0000000e0315723e */ /* 0x000fe200000000ff */
[----:B------:R-:W-:-:S05]  /*1a8a0*/  IMAD.WIDE.U32 R2, R2, -0x2daee0ad, RZ ;  /* 0xd2511f5302027825 */ /* 0x000fca00078e00ff */
[----:B------:R-:W-:Y:S02]  /*1a8b0*/  LOP3.LUT R0, R3, R242, R174, 0x96, !PT ;  /* 0x000000f203007212 */ /* 0x000fe400078e96ae */
[----:B------:R-:W-:Y:S02]  /*1a8c0*/  LOP3.LUT R3, R103, R239, R40, 0x96, !PT ;  /* 0x000000ef67037212 */ /* 0x000fe400078e9628 */
[----:B------:R-:W-:-:S03]  /*1a8d0*/  F2FP.PACK_AB R44, R15, R17 ;  /* 0x000000110f2c723e */ /* 0x000fc600000000ff */
[----:B------:R-:W-:Y:S01]  /*1a8e0*/  IMAD.WIDE.U32 R12, R3, -0x2daee0ad, RZ ;  /* 0xd2511f53030c7825 */ /* 0x000fe200078e00ff */
[----:B------:R-:W-:-:S03]  /*1a8f0*/  F2FP.PACK_AB R22, R16, R26 ;  /* 0x0000001a1016723e */ /* 0x000fc600000000ff */
        /* <DEDUP_REMOVED lines=9> */
[----:B------:R-:W-:Y:S01]  /*1a990*/  IMAD.WIDE.U32 R12, R3, -0x326172a9, RZ ;  /* 0xcd9e8d57030c7825 */ /* 0x000fe200078e00ff */
[----:B------:R-:W-:-:S03]  /*1a9a0*/  PRMT R147, R27, 0x7632, R147 ;  /* 0x000076321b937816 */ /* 0x000fc60000000093 */
[----:B------:R-:W-:Y:S01]  /*1a9b0*/  IMAD.WIDE.U32 R2, R2, -0x326172a9, RZ ;  /* 0xcd9e8d5702027825 */ /* 0x000fe200078e00ff */
[----:B------:R-:W-:Y:S01]  /*1a9c0*/  PRMT R146, R27, 0x7610, R146 ;  /* 0x000076101b927816 */ /* 0x000fe20000000092 */
[----:B------:R-:W-:-:S03]  /*1a9d0*/  @!P4 HADD2 R64, -R147.H0_H0, -RZ.H0_H0 ;  /* 0xa00000ff9340c230 */ /* 0x000fc60000000900 */
[----:B------:R-:W-:Y:S02]  /*1a9e0*/  LOP3.LUT R0, R3, R249, R12, 0x96, !PT ;  /* 0x000000f903007212 */ /* 0x000fe400078e960c */
        /* <DEDUP_REMOVED lines=16> */
[----:B------:R-:W-:Y:S02]  /*1aaf0*/  @!P0 PRMT R142, R66, 0x5410, RZ ;  /* 0x00005410428e8816 */ /* 0x000fe400000000ff */
[----:B------:R-:W-:Y:S01]  /*1ab00*/  ISETP.GE.U32.AND P0, PT, R217, R0, PT ;  /* 0x00000000d900720c */ /* 0x000fe20003f06070 */
[----:B------:R-:W1:Y:S01]  /*1ab10*/  MUFU.EX2 R25, R75 ;  /* 0x0000004b00197308 */ /* 0x000e620000000800 */
[----:B------:R-:W-:Y:S01]  /*1ab20*/  LOP3.LUT R0, R2, 0xff, RZ, 0xc0, !PT ;  /* 0x000000ff02007812 */ /* 0x000fe200078ec0ff */
[----:B------:R-:W-:Y:S01]  /*1ab30*/  @!P1 HADD2 R67, -R143.H0_H0, -RZ.H0_H0 ;  /* 0xa00000ff8f439230 */ /* 0x000fe20000000900 */
[----:B------:R-:W-:-:S02]  /*1ab40*/  @!P2 PRMT R144, R68, 0x5410, RZ ;  /* 0x000054104490a816 */ /* 0x000fc400000000ff */
[----:B------:R-:W-:Y:S02]  /*1ab50*/  LOP3.LUT R15, R13, R246, R14, 0x96, !PT ;  /* 0x000000f60d0f7212 */ /* 0x000fe400078e960e */
[----:B------:R-:W-:Y:S01]  /*1ab60*/  ISETP.GE.U32.AND P2, PT, R217, R0, PT ;  /* 0x00000000d900720c */ /* 0x000fe20003f46070 */
[----:B------:R-:W2:Y:S01]  /*1ab70*/  MUFU.EX2 R17, R77 ;  /* 0x0000004d00117308 */ /* 0x000ea20000000800 */
[--C-:B------:R-:W-:Y:S02]  /*1ab80*/  SHF.R.U32.HI R0, RZ, 0x10, R2.reuse ;  /* 0x00000010ff007819 */ /* 0x100fe40000011602 */
[----:B------:R-:W-:Y:S02]  /*1ab90*/  LOP3.LUT R14, R2, 0xffff, RZ, 0xc0, !PT ;  /* 0x0000ffff020e7812 */ /* 0x000fe400078ec0ff */
[----:B------:R-:W-:Y:S01]  /*1aba0*/  SHF.R.U32.HI R2, RZ, 0x18, R2 ;  /* 0x00000018ff027819 */ /* 0x000fe20000011602 */
[----:B------:R-:W-:Y:S01]  /*1abb0*/  @!P5 HADD2 R65, -R146.H0_H0, -RZ.H0_H0 ;  /* 0xa00000ff9241d230 */ /* 0x000fe20000000900 */
[----:B------:R-:W-:-:S02]  /*1abc0*/  @!P1 PRMT R143, R67, 0x5410, RZ ;  /* 0x00005410438f9816 */ /* 0x000fc400000000ff */
[----:B------:R-:W-:Y:S01]  /*1abd0*/  ISETP.GE.U32.AND P1, PT, R217, R2, PT ;  /* 0x00000002d900720c */ /* 0x000fe20003f26070 */
[----:B------:R-:W-:Y:S01]  /*1abe0*/  IMAD.WIDE.U32 R2, R15, -0x2daee0ad, RZ ;  /* 0xd2511f530f027825 */ /* 0x000fe200078e00ff */
[----:B------:R-:W-:Y:S02]  /*1abf0*/  LOP3.LUT R12, R12, 0xff, RZ, 0xc0, !PT ;  /* 0x000000ff0c0c7812 */ /* 0x000fe400078ec0ff */
[----:B------:R-:W-:Y:S02]  /*1ac00*/  @!P5 PRMT R146, R65, 0x5410, RZ ;  /* 0x000054104192d816 */ /* 0x000fe400000000ff */
[----:B------:R-:W-:Y:S02]  /*1ac10*/  ISETP.GE.U32.AND P5, PT, R217, R12, PT ;  /* 0x0000000cd900720c */ /* 0x000fe40003fa6070 */
[C---:B------:R-:W-:Y:S02]  /*1ac20*/  LOP3.LUT R13, R2.reuse, 0xff, RZ, 0xc0, !PT ;  /* 0x000000ff020d7812 */ /* 0x040fe400078ec0ff */
[----:B------:R-:W-:-:S02]  /*1ac30*/  LOP3.LUT R19, R2, 0xffff, RZ, 0xc0, !PT ;  /* 0x0000ffff02137812 */ /* 0x000fc400078ec0ff */
[--C-:B------:R-:W-:Y:S02]  /*1ac40*/  SHF.R.U32.HI R15, RZ, 0x10, R2.reuse ;  /* 0x00000010ff0f7819 */ /* 0x100fe40000011602 */
[----:B------:R-:W-:Y:S01]  /*1ac50*/  SHF.R.U32.HI R12, RZ, 0x18, R2 ;  /* 0x00000018ff0c7819 */ /* 0x000fe20000011602 */
[----:B-1----:R-:W-:Y:S01]  /*1ac60*/  FADD.FTZ R2, R25, R18 ;  /* 0x0000001219027221 */ /* 0x002fe20000010000 */
[----:B------:R-:W-:Y:S01]  /*1ac70*/  PRMT R127, R24, 0x7610, R127 ;  /* 0x00007610187f7816 */ /* 0x000fe2000000007f */
[----:B------:R-:W-:Y:S01]  /*1ac80*/  @!P6 HADD2 R62, -R150.H0_H0, -RZ.H0_H0 ;  /* 0xa00000ff963ee230 */ /* 0x000fe20000000900 */
[----:B------:R-:W-:Y:S01]  /*1ac90*/  LOP3.LUT R0, R0, 0xff, RZ, 0xc0, !PT ;  /* 0x000000ff00007812 */ /* 0x000fe200078ec0ff */
[----:B--2---:R-:W-:Y:S01]  /*1aca0*/  FADD.FTZ R18, R17, R2 ;  /* 0x0000000211127221 */ /* 0x004fe20000010000 */
[----:B------:R-:W-:Y:S01]  /*1acb0*/  SHF.R.U32.HI R2, RZ, 0x8, R14 ;  /* 0x00000008ff027819 */ /* 0x000fe2000001160e */
[----:B------:R-:W-:Y:S01]  /*1acc0*/  @!P4 HADD2 R76, -R127.H0_H0, -RZ.H0_H0 ;  /* 0xa00000ff7f4cc230 */ /* 0x000fe20000000900 */
[----:B------:R-:W-:-:S02]  /*1acd0*/  PRMT R126, R24, 0x7632, R126 ;  /* 0x00007632187e7816 */ /* 0x000fc4000000007e */
[----:B------:R-:W-:Y:S01]  /*1ace0*/  @!P6 PRMT R150, R62, 0x5410, RZ ;  /* 0x000054103e96e816 */ /* 0x000fe200000000ff */
[----:B------:R-:W-:Y:S01]  /*1acf0*/  IMAD.MOV.U32 R231, RZ, RZ, R215 ;  /* 0x000000ffffe77224 */ /* 0x000fe200078e00d7 */
[----:B------:R-:W-:Y:S01]  /*1ad00*/  ISETP.GE.U32.AND P6, PT, R217, R0, PT ;  /* 0x00000000d900720c */ /* 0x000fe20003fc6070 */
[----:B------:R1:W-:Y:S01]  /*1ad10*/  MUFU.EX2 R14, R120 ;  /* 0x00000078000e7308 */ /* 0x0003e20000000800 */
[----:B------:R-:W-:Y:S02]  /*1ad20*/  LOP3.LUT R2, R2, 0xffff, RZ, 0xc0, !PT ;  /* 0x0000ffff02027812 */ /* 0x000fe400078ec0ff */
[----:B------:R-:W-:Y:S02]  /*1ad30*/  LOP3.LUT R0, R3, R243, R16, 0x96, !PT ;  /* 0x000000f303007212 */ /* 0x000fe400078e9610 */
[----:B------:R-:W-:Y:S02]  /*1ad40*/  PRMT R215, R127, 0x5410, R126 ;  /* 0x000054107fd77816 */ /* 0x000fe4000000007e */
[----:B------:R-:W-:-:S02]  /*1ad50*/  @!P4 PRMT R127, R76, 0x5410, RZ ;  /* 0x000054104c7fc816 */ /* 0x000fc400000000ff */
[----:B------:R-:W-:Y:S01]  /*1ad60*/  ISETP.GE.U32.AND P4, PT, R217, R2, PT ;  /* 0x00000002d900720c */ /* 0x000fe20003f86070 */
[----:B------:R-:W2:Y:S01]  /*1ad70*/  MUFU.EX2 R27, R109 ;  /* 0x0000006d001b7308 */ /* 0x000ea20000000800 */
[----:B------:R-:W-:Y:S02]  /*1ad80*/  SHF.R.U32.HI R2, RZ, 0x10, R0 ;  /* 0x00000010ff027819 */ /* 0x000fe40000011600 */
[C---:B-1----:R-:W-:Y:S02]  /*1ad90*/  PRMT R120, R23.reuse, 0x7610, R120 ;  /* 0x0000761017787816 */ /* 0x042fe40000000078 */
[----:B------:R-:W-:Y:S02]  /*1ada0*/  PRMT R122, R23, 0x7632, R122 ;  /* 0x00007632177a7816 */ /* 0x000fe4000000007a */
[----:B------:R-:W-:Y:S01]  /*1adb0*/  PRMT R121, R22, 0x7610, R121 ;  /* 0x0000761016797816 */ /* 0x000fe20000000079 */
[----:B------:R-:W-:Y:S01]  /*1adc0*/  @!P5 HADD2 R88, -R120.H0_H0, -RZ.H0_H0 ;  /* 0xa00000ff7858d230 */ /* 0x000fe20000000900 */
[----:B------:R-:W-:Y:S01]  /*1add0*/  LOP3.LUT R2, R2, 0xff, RZ, 0xc0, !PT ;  /* 0x000000ff02027812 */ /* 0x000fe200078ec0ff */
[----:B------:R-:W-:Y:S01]  /*1ade0*/  IMAD.MOV.U32 R43, RZ, RZ, R214 ;  /* 0x000000ffff2b7224 */ /* 0x000fe200078e00d6 */
[----:B------:R-:W1:Y:S01]  /*1adf0*/  MUFU.EX2 R26, R111 ;  /* 0x0000006f001a7308 */ /* 0x000e620000000800 */
[----:B------:R-:W-:Y:S01]  /*1ae00*/  @!P3 HADD2 R73, -R126.H0_H0, -RZ.H0_H0 ;  /* 0xa00000ff7e49b230 */ /* 0x000fe20000000900 */
[----:B------:R-:W-:Y:S01]  /*1ae10*/  PRMT R214, R120, 0x5410, R122 ;  /* 0x0000541078d67816 */ /* 0x000fe2000000007a */
[----:B------:R-:W-:Y:S01]  /*1ae20*/  @!P2 HADD2 R89, -R121.H0_H0, -RZ.H0_H0 ;  /* 0xa00000ff7959a230 */ /* 0x000fe20000000900 */
[----:B------:R-:W-:-:S02]  /*1ae30*/  @!P5 PRMT R120, R88, 0x5410, RZ ;  /* 0x000054105878d816 */ /* 0x000fc400000000ff */
[----:B------:R-:W-:Y:S02]  /*1ae40*/  PRMT R124, R22, 0x7632, R124 ;  /* 0x00007632167c7816 */ /* 0x000fe4000000007c */
[----:B------:R-:W-:Y:S02]  /*1ae50*/  ISETP.GE.U32.AND P5, PT, R217, R2, PT ;  /* 0x00000002d900720c */ /* 0x000fe40003fa6070 */
[----:B------:R-:W-:Y:S01]  /*1ae60*/  LOP3.LUT R2, R0, 0xff, RZ, 0xc0, !PT ;  /* 0x000000ff00027812 */ /* 0x000fe200078ec0ff */
[----:B------:R-:W-:Y:S01]  /*1ae70*/  @!P4 HADD2 R90, -R124.H0_H0, -RZ.H0_H0 ;  /* 0xa00000ff7c5ac230 */ /* 0x000fe20000000900 */
[----:B------:R-:W-:Y:S01]  /*1ae80*/  @!P3 PRMT R126, R73, 0x5410, RZ ;  /* 0x00005410497eb816 */ /* 0x000fe200000000ff */
[----:B------:R3:W-:Y:S01]  /*1ae90*/  MUFU.EX2 R24, R132 ;  /* 0x0000008400187308 */ /* 0x0007e20000000800 */
[----:B------:R-:W-:Y:S02]  /*1aea0*/  PRMT R222, R121, 0x5410, R124 ;  /* 0x0000541079de7816 */ /* 0x000fe4000000007c */
[----:B------:R-:W-:-:S02]  /*1aeb0*/  ISETP.GE.U32.AND P3, PT, R217, R13, PT ;  /* 0x0000000dd900720c */ /* 0x000fc40003f66070 */
[----:B------:R-:W-:Y:S02]  /*1aec0*/  @!P2 PRMT R121, R89, 0x5410, RZ ;  /* 0x000054105979a816 */ /* 0x000fe400000000ff */
[----:B------:R-:W-:Y:S01]  /*1aed0*/  ISETP.GE.U32.AND P2, PT, R217, R2, PT ;  /* 0x00000002d900720c */ /* 0x000fe20003f46070 */
[----:B------:R-:W4:Y:S01]  /*1aee0*/  MUFU.EX2 R13, R123 ;  /* 0x0000007b000d7308 */ /* 0x000f220000000800 */
[----:B------:R-:W-:Y:S02]  /*1aef0*/  SHF.R.U32.HI R2, RZ, 0x18, R0 ;  /* 0x00000018ff027819 */ /* 0x000fe40000011600 */
[----:B------:R-:W-:Y:S01]  /*1af00*/  LOP3.LUT R0, R0, 0xffff, RZ, 0xc0, !PT ;  /* 0x0000ffff00007812 */ /* 0x000fe200078ec0ff */
[----:B--2---:R-:W-:Y:S01]  /*1af10*/  FADD.FTZ R3, R27, R20 ;  /* 0x000000141b037221 */ /* 0x004fe20000010000 */
[C---:B------:R-:W-:Y:S02]  /*1af20*/  PRMT R130, R21.reuse, 0x7610, R130 ;  /* 0x0000761015827816 */ /* 0x040fe40000000082 */
[----:B---3--:R-:W-:-:S02]  /*1af30*/  PRMT R132, R21, 0x7632, R132 ;  /* 0x0000763215847816 */ /* 0x008fc40000000084 */
[----:B------:R-:W-:Y:S02]  /*1af40*/  @!P4 PRMT R124, R90, 0x5410, RZ ;  /* 0x000054105a7cc816 */ /* 0x000fe400000000ff */
[----:B------:R-:W-:Y:S01]  /*1af50*/  ISETP.GE.U32.AND P4, PT, R217, R2, PT ;  /* 0x00000002d900720c */ /* 0x000fe20003f86070 */
[----:B------:R-:W-:Y:S01]  /*1af60*/  @!P1 HADD2 R91, -R132.H0_H0, -RZ.H0_H0 ;  /* 0xa00000ff845b9230 */ /* 0x000fe20000000900 */
[----:B------:R-:W-:Y:S02]  /*1af70*/  LOP3.LUT R2, R15, 0xff, RZ, 0xc0, !PT ;  /* 0x000000ff0f027812 */ /* 0x000fe400078ec0ff */
[----:B------:R-:W-:Y:S01]  /*1af80*/  SHF.R.U32.HI R0, RZ, 0x8, R0 ;  /* 0x00000008ff007819 */ /* 0x000fe20000011600 */
[C---:B-1----:R-:W-:Y:S01]  /*1af90*/  FADD.FTZ R3, R26.reuse, R3 ;  /* 0x000000031a037221 */ /* 0x042fe20000010000 */
[----:B------:R-:W-:Y:S01]  /*1afa0*/  F2FP.PACK_AB R16, R26, R27 ;  /* 0x0000001b1a10723e */ /* 0x000fe200000000ff */
[----:B------:R-:W-:Y:S01]  /*1afb0*/  @!P6 HADD2 R92, -R130.H0_H0, -RZ.H0_H0 ;  /* 0xa00000ff825ce230 */ /* 0x000fe20000000900 */
[----:B------:R-:W1:Y:S01]  /*1afc0*/  MUFU.EX2 R15, R101 ;  /* 0x00000065000f7308 */ /* 0x000e620000000800 */
[----:B------:R-:W-:Y:S01]  /*1afd0*/  @!P0 HADD2 R79, -R122.H0_H0, -RZ.H0_H0 ;  /* 0xa00000ff7a4f8230 */ /* 0x000fe20000000900 */
[----:B------:R-:W-:-:S02]  /*1afe0*/  PRMT R216, R130, 0x5410, R132 ;  /* 0x0000541082d87816 */ /* 0x000fc40000000084 */
[----:B------:R-:W-:Y:S02]  /*1aff0*/  @!P1 PRMT R132, R91, 0x5410, RZ ;  /* 0x000054105b849816 */ /* 0x000fe400000000ff */
[----:B------:R-:W-:Y:S01]  /*1b000*/  LOP3.LUT R0, R0, 0xffff, RZ, 0xc0, !PT ;  /* 0x0000ffff00007812 */ /* 0x000fe200078ec0ff */
[----:B------:R-:W-:Y:S01]  /*1b010*/  FADD.FTZ R3, R14, R3 ;  /* 0x000000030e037221 */ /* 0x000fe20000010000 */
[----:B------:R-:W-:Y:S01]  /*1b020*/  ISETP.GE.U32.AND P1, PT, R217, R2, PT ;  /* 0x00000002d900720c */ /* 0x000fe20003f26070 */
[----:B------:R2:W-:Y:S01]  /*1b030*/  MUFU.EX2 R23, R139 ;  /* 0x0000008b00177308 */ /* 0x0005e20000000800 */
[----:B------:R-:W-:Y:S02]  /*1b040*/  @!P6 PRMT R130, R92, 0x5410, RZ ;  /* 0x000054105c82e816 */ /* 0x000fe400000000ff */
[----:B------:R-:W-:Y:S02]  /*1b050*/  @!P0 PRMT R122, R79, 0x5410, RZ ;  /* 0x000054104f7a8816 */ /* 0x000fe400000000ff */
[----:B------:R-:W-:-:S03]  /*1b060*/  ISETP.GE.U32.AND P6, PT, R217, R0, PT ;  /* 0x00000000d900720c */ /* 0x000fc60003fc6070 */
[----:B------:R-:W3:Y:S01]  /*1b070*/  MUFU.EX2 R2, R104 ;  /* 0x0000006800027308 */ /* 0x000ee20000000800 */
[----:B------:R-:W-:Y:S01]  /*1b080*/  ISETP.GE.U32.AND P0, PT, R217, R12, PT ;  /* 0x0000000cd900720c */ /* 0x000fe20003f06070 */
[----:B----4-:R-:W-:Y:S01]  /*1b090*/  FADD.FTZ R12, R13, R3 ;  /* 0x000000030d0c7221 */ /* 0x010fe20000010000 */
[----:B------:R-:W-:Y:S02]  /*1b0a0*/  SHF.R.U32.HI R0, RZ, 0x8, R19 ;  /* 0x00000008ff007819 */ /* 0x000fe40000011613 */
[----:B--2---:R-:W-:-:S03]  /*1b0b0*/  PRMT R139, R16, 0x7610, R139 ;  /* 0x00007610108b7816 */ /* 0x004fc6000000008b */
[----:B------:R2:W-:Y:S01]  /*1b0c0*/  MUFU.EX2 R26, R138 ;  /* 0x0000008a001a7308 */ /* 0x0005e20000000800 */
[----:B------:R-:W-:Y:S01]  /*1b0d0*/  F2FP.PACK_AB R3, R13, R14 ;  /* 0x0000000e0d03723e */ /* 0x000fe200000000ff */
[----:B------:R-:W-:Y:S01]  /*1b0e0*/  @!P2 HADD2 R93, -R139.H0_H0, -RZ.H0_H0 ;  /* 0xa00000ff8b5da230 */ /* 0x000fe20000000900 */
[----:B------:R-:W-:Y:S01]  /*1b0f0*/  LOP3.LUT R0, R0, 0xffff, RZ, 0xc0, !PT ;  /* 0x0000ffff00007812 */ /* 0x000fe200078ec0ff */
[----:B------:R-:W-:-:S04]  /*1b100*/  IMAD.MOV.U32 R77, RZ, RZ, R211 ;  /* 0x000000ffff4d7224 */ /* 0x000fc800078e00d3 */
[----:B------:R-:W4:Y:S01]  /*1b110*/  MUFU.EX2 R14, R49 ;  /* 0x00000031000e7308 */ /* 0x000f220000000800 */
[----:B------:R-:W-:Y:S02]  /*1b120*/  F2FP.PACK_AB R17, R17, R25 ;  /* 0x000000191111723e */ /* 0x000fe400000000ff */
[----:B--2---:R-:W-:-:S05]  /*1b130*/  PRMT R138, R16, 0x7632, R138 ;  /* 0x00007632108a7816 */ /* 0x004fca000000008a */
[----:B------:R-:W2:Y:S01]  /*1b140*/  MUFU.EX2 R13, R51 ;  /* 0x00000033000d7308 */ /* 0x000ea20000000800 */
[----:B------:R-:W-:Y:S02]  /*1b150*/  PRMT R211, R139, 0x5410, R138 ;  /* 0x000054108bd37816 */ /* 0x000fe4000000008a */
[----:B------:R-:W-:Y:S02]  /*1b160*/  @!P2 PRMT R139, R93, 0x5410, RZ ;  /* 0x000054105d8ba816 */ /* 0x000fe400000000ff */
[----:B------:R-:W-:-:S03]  /*1b170*/  ISETP.GE.U32.AND P2, PT, R217, R0, PT ;  /* 0x00000000d900720c */ /* 0x000fc60003f46070 */
[----:B------:R-:W2:Y:S01]  /*1b180*/  MUFU.EX2 R25, R187 ;  /* 0x000000bb00197308 */ /* 0x000ea20000000800 */
[----:B-1----:R-:W-:Y:S01]  /*1b190*/  FADD.FTZ R0, R15, R18 ;  /* 0x000000120f007221 */ /* 0x002fe20000010000 */
[C---:B------:R-:W-:Y:S02]  /*1b1a0*/  PRMT R129, R3.reuse, 0x7610, R129 ;  /* 0x0000761003817816 */ /* 0x040fe40000000081 */
[----:B------:R-:W-:Y:S01]  /*1b1b0*/  PRMT R128, R3, 0x7632, R128 ;  /* 0x0000763203807816 */ /* 0x000fe20000000080 */
[C---:B---3--:R-:W-:Y:S01]  /*1b1c0*/  FADD.FTZ R3, R2.reuse, R0 ;  /* 0x0000000002037221 */ /* 0x048fe20000010000 */
[----:B------:R-:W-:Y:S02]  /*1b1d0*/  F2FP.PACK_AB R0, R2, R15 ;  /* 0x0000000f0200723e */ /* 0x000fe400000000ff */
[----:B------:R-:W1:Y:S02]  /*1b1e0*/  MUFU.EX2 R20, R190 ;  /* 0x000000be00147308 */ /* 0x000e640000000800 */
[----:B------:R-:W-:-:S06]  /*1b1f0*/  PRMT R125, R0, 0x7610, R125 ;  /* 0x00007610007d7816 */ /* 0x000fcc000000007d */
[----:B------:R-:W3:Y:S01]  /*1b200*/  MUFU.EX2 R22, R133 ;  /* 0x0000008500167308 */ /* 0x000ee20000000800 */
[----:B------:R-:W-:Y:S01]  /*1b210*/  PRMT R123, R0, 0x7632, R123 ;  /* 0x00007632007b7816 */ /* 0x000fe2000000007b */
[----:B----4-:R-:W-:-:S06]  /*1b220*/  FADD.FTZ R0, R14, R30 ;  /* 0x0000001e0e007221 */ /* 0x010fcc0000010000 */
[----:B------:R-:W4:Y:S01]  /*1b230*/  MUFU.EX2 R16, R106 ;  /* 0x0000006a00107308 */ /* 0x000f220000000800 */
[----:B--2---:R-:W-:-:S07]  /*1b240*/  FADD.FTZ R30, R13, R0 ;  /* 0x000000000d1e7221 */ /* 0x004fce0000010000 */
[----:B------:R-:W2:Y:S01]  /*1b250*/  MUFU.EX2 R15, R107 ;  /* 0x0000006b000f7308 */ /* 0x000ea20000000800 */
[----:B------:R-:W-:Y:S02]  /*1b260*/  FADD.FTZ R0, R25, R29 ;  /* 0x0000001d19007221 */ /* 0x000fe40000010000 */
[----:B------:R-:W-:Y:S01]  /*1b270*/  FADD.FTZ R2, R24, R12 ;  /* 0x0000000c18027221 */ /* 0x000fe20000010000 */
[----:B------:R-:W-:Y:S02]  /*1b280*/  F2FP.PACK_AB R37, R13, R14 ;  /* 0x0000000e0d25723e */ /* 0x000fe400000000ff */
[----:B------:R-:W-:Y:S01]  /*1b290*/  F2FP.PACK_AB R45, R28, R31 ;  /* 0x0000001f1c2d723e */ /* 0x000fe200000000ff */
[----:B-1----:R-:W-:Y:S01]  /*1b2a0*/  FADD.FTZ R28, R20, R0 ;  /* 0x00000000141c7221 */ /* 0x002fe20000010000 */
[----:B------:R-:W1:Y:S01]  /*1b2b0*/  MUFU.EX2 R13, R110 ;  /* 0x0000006e000d7308 */ /* 0x000e620000000800 */
[----:B---3--:R-:W-:Y:S02]  /*1b2c0*/  FADD.FTZ R2, R22, R2 ;  /* 0x0000000216027221 */ /* 0x008fe40000010000 */
[----:B----4-:R-:W-:-:S02]  /*1b2d0*/  FADD.FTZ R0, R16, R3 ;  /* 0x0000000310007221 */ /* 0x010fc40000010000 */
[----:B------:R-:W-:-:S03]  /*1b2e0*/  FADD.FTZ R3, R26, R2 ;  /* 0x000000021a037221 */ /* 0x000fc60000010000 */
[----:B------:R-:W3:Y:S01]  /*1b2f0*/  MUFU.EX2 R12, R114 ;  /* 0x00000072000c7308 */ /* 0x000ee20000000800 */
[----:B--2---:R-:W-:Y:S01]  /*1b300*/  FADD.FTZ R2, R15, R0 ;  /* 0x000000000f027221 */ /* 0x004fe20000010000 */
[----:B------:R-:W-:Y:S01]  /*1b310*/  LEA R0, R237, 0x2, 0x2 ;  /* 0x00000002ed007811 */ /* 0x000fe200078e10ff */
[----:B------:R-:W-:Y:S02]  /*1b320*/  IMAD.MOV.U32 R19, RZ, RZ, R42 ;  /* 0x000000ffff137224 */ /* 0x000fe400078e002a */
[----:B------:R-:W-:Y:S01]  /*1b330*/  IMAD.MOV.U32 R187, RZ, RZ, R210 ;  /* 0x000000ffffbb7224 */ /* 0x000fe200078e00d2 */
[----:B------:R-:W-:Y:S01]  /*1b340*/  LOP3.LUT R0, R171, R201, R0, 0x96, !PT ;  /* 0x000000c9ab007212 */ /* 0x000fe200078e9600 */
[----:B------:R-:W-:Y:S01]  /*1b350*/  IMAD.MOV.U32 R42, RZ, RZ, R233 ;  /* 0x000000ffff2a7224 */ /* 0x000fe200078e00e9 */
[----:B------:R-:W-:Y:S01]  /*1b360*/  F2FP.PACK_AB R38, R20, R25 ;  /* 0x000000191426723e */ /* 0x000fe200000000ff */
[----:B------:R-:W-:Y:S01]  /*1b370*/  IMAD.MOV.U32 R25, RZ, RZ, R187 ;  /* 0x000000ffff197224 */ /* 0x000fe200078e00bb */
[----:B------:R-:W-:Y:S01]  /*1b380*/  F2FP.PACK_AB R22, R22, R24 ;  /* 0x000000181616723e */ /* 0x000fe200000000ff */
[----:B------:R-:W-:Y:S01]  /*1b390*/  IMAD.MOV.U32 R187, RZ, RZ, R42 ;  /* 0x000000ffffbb7224 */ /* 0x000fe200078e002a */
[----:B------:R-:W-:Y:S01]  /*1b3a0*/  F2FP.PACK_AB R24, R23, R26 ;  /* 0x0000001a1718723e */ /* 0x000fe200000000ff */
[----:B------:R-:W-:-:S02]  /*1b3b0*/  IMAD.MOV.U32 R26, RZ, RZ, R43 ;  /* 0x000000ffff1a7224 */ /* 0x000fc400078e002b */
[----:B-1----:R-:W-:Y:S02]  /*1b3c0*/  FADD.FTZ R2, R13, R2 ;  /* 0x000000020d027221 */ /* 0x002fe40000010000 */
[----:B------:R-:W-:-:S04]  /*1b3d0*/  IMAD.WIDE.U32 R42, R0, -0x326172a9, RZ ;  /* 0xcd9e8d57002a7825 */ /* 0x000fc800078e00ff */
[----:B---3--:R-:W-:Y:S01]  /*1b3e0*/  FADD.FTZ R18, R12, R2 ;  /* 0x000000020c127221 */ /* 0x008fe20000010000 */
[----:B------:R-:W-:Y:S01]  /*1b3f0*/  LOP3.LUT R2, R43, R240, R228, 0x96, !PT ;  /* 0x000000f02b027212 */ /* 0x000fe200078e96e4 */
[----:B------:R-:W-:-:S04]  /*1b400*/  FADD.FTZ R20, R23, R3 ;  /* 0x0000000317147221 */ /* 0x000fc80000010000 */
[----:B------:R-:W-:-:S05]  /*1b410*/  IMAD.WIDE.U32 R2, R2, -0x2daee0ad, RZ ;  /* 0xd2511f5302027825 */ /* 0x000fca00078e00ff */
[----:B------:R-:W-:Y:S02]  /*1b420*/  LOP3.LUT R0, R3, R242, R174, 0x96, !PT ;  /* 0x000000f203007212 */ /* 0x000fe400078e96ae */
[----:B------:R-:W-:Y:S02]  /*1b430*/  LOP3.LUT R3, R103, R239, R42, 0x96, !PT ;  /* 0x000000ef67037212 */ /* 0x000fe400078e962a */
[----:B------:R-:W-:-:S03]  /*1b440*/  F2FP.PACK_AB R23, R12, R13 ;  /* 0x0000000d0c17723e */ /* 0x000fc600000000ff */
[----:B------:R-:W-:Y:S01]  /*1b450*/  IMAD.WIDE.U32 R12, R3, -0x2daee0ad, RZ ;  /* 0xd2511f53030c7825 */ /* 0x000fe200078e00ff */
[C---:B------:R-:W-:Y:S02]  /*1b460*/  PRMT R133, R17.reuse, 0x7610, R133 ;  /* 0x0000761011857816 */ /* 0x040fe40000000085 */
[----:B------:R-:W-:Y:S02]  /*1b470*/  PRMT R131, R17, 0x7632, R131 ;  /* 0x0000763211837816 */ /* 0x000fe40000000083 */
[----:B------:R-:W-:Y:S01]  /*1b480*/  F2FP.PACK_AB R21, R15, R16 ;  /* 0x000000100f15723e */ /* 0x000fe200000000ff */
        /* <DEDUP_REMOVED lines=14> */
[----:B------:R-:W-:Y:S02]  /*1b570*/  LOP3.LUT R12, R0, 0xff, RZ, 0xc0, !PT ;  /* 0x000000ff000c7812 */ /* 0x000fe400078ec0ff */
[----:B------:R-:W-:Y:S02]  /*1b580*/  @!P4 PRMT R131, R94, 0x5410, RZ ;  /* 0x000054105e83c816 */ /* 0x000fe400000000ff */
[----:B------:R-:W-:Y:S02]  /*1b590*/  ISETP.GE.U32.AND P4, PT, R217, R12, PT ;  /* 0x0000000cd900720c */ /* 0x000fe40003f86070 */
[----:B------:R-:W-:Y:S01]  /*1b5a0*/  LOP3.LUT R12, R0, 0xffff, RZ, 0xc0, !PT ;  /* 0x0000ffff000c7812 */ /* 0x000fe200078ec0ff */
[----:B------:R-:W-:-:S03]  /*1b5b0*/  @!P3 HADD2 R98, -R129.H0_H0, -RZ.H0_H0 ;  /* 0xa00000ff8162b230 */ /* 0x000fc60000000900 */
[----:B------:R-:W-:Y:S01]  /*1b5c0*/  SHF.R.U32.HI R12, RZ, 0x8, R12 ;  /* 0x00000008ff0c7819 */ /* 0x000fe2000001160c */
[----:B------:R-:W-:Y:S02]  /*1b5d0*/  IMAD.MOV.U32 R233, RZ, RZ, R231 ;  /* 0x000000ffffe97224 */ /* 0x000fe400078e00e7 */
[----:B------:R-:W-:Y:S01]  /*1b5e0*/  IMAD.MOV.U32 R231, RZ, RZ, R213 ;  /* 0x000000ffffe77224 */ /* 0x000fe200078e00d5 */
[----:B------:R-:W-:Y:S02]  /*1b5f0*/  LOP3.LUT R12, R12, 0xffff, RZ, 0xc0, !PT ;  /* 0x0000ffff0c0c7812 */ /* 0x000fe400078ec0ff */
[----:B------:R-:W-:Y:S01]  /*1b600*/  PRMT R213, R129, 0x5410, R128 ;  /* 0x0000541081d57816 */ /* 0x000fe20000000080 */
[----:B------:R-:W-:Y:S01]  /*1b610*/  @!P0 HADD2 R99, -R123.H0_H0, -RZ.H0_H0 ;  /* 0xa00000ff7b638230 */ /* 0x000fe20000000900 */
[----:B------:R-:W-:Y:S02]  /*1b620*/  @!P3 PRMT R129, R98, 0x5410, RZ ;  /* 0x000054106281b816 */ /* 0x000fe400000000ff */
[----:B------:R-:W-:Y:S01]  /*1b630*/  ISETP.GE.U32.AND P3, PT, R217, R12, PT ;  /* 0x0000000cd900720c */ /* 0x000fe20003f66070 */
[----:B------:R-:W-:Y:S01]  /*1b640*/  IMAD.MOV.U32 R27, RZ, RZ, R241 ;  /* 0x000000ffff1b7224 */ /* 0x000fe200078e00f1 */
[----:B------:R-:W-:Y:S01]  /*1b650*/  SHF.R.U32.HI R12, RZ, 0x10, R0 ;  /* 0x00000010ff0c7819 */ /* 0x000fe20000011600 */
[----:B------:R-:W-:Y:S01]  /*1b660*/  IMAD.MOV.U32 R241, RZ, RZ, R212 ;  /* 0x000000fffff17224 */ /* 0x000fe200078e00d4 */
[----:B------:R-:W-:Y:S01]  /*1b670*/  SHF.R.U32.HI R0, RZ, 0x18, R0 ;  /* 0x00000018ff007819 */ /* 0x000fe20000011600 */
[----:B------:R-:W-:Y:S01]  /*1b680*/  @!P2 HADD2 R97, -R128.H0_H0, -RZ.H0_H0 ;  /* 0xa00000ff8061a230 */ /* 0x000fe20000000900 */
[----:B------:R-:W-:-:S02]  /*1b690*/  PRMT R212, R125, 0x5410, R123 ;  /* 0x000054107dd47816 */ /* 0x000fc4000000007b */
[----:B------:R-:W-:Y:S02]  /*1b6a0*/  @!P0 PRMT R123, R99, 0x5410, RZ ;  /* 0x00005410637b8816 */ /* 0x000fe400000000ff */
[----:B------:R-:W-:Y:S02]  /*1b6b0*/  ISETP.GE.U32.AND P0, PT, R217, R0, PT ;  /* 0x00000000d900720c */ /* 0x000fe40003f06070 */
[----:B------:R-:W-:Y:S01]  /*1b6c0*/  LOP3.LUT R0, R2, 0xff, RZ, 0xc0, !PT ;  /* 0x000000ff02007812 */ /* 0x000fe200078ec0ff */
[----:B------:R-:W-:Y:S01]  /*1b6d0*/  @!P1 HADD2 R100, -R125.H0_H0, -RZ.H0_H0 ;  /* 0xa00000ff7d649230 */ /* 0x000fe20000000900 */
[----:B------:R-:W-:Y:S02]  /*1b6e0*/  @!P2 PRMT R128, R97, 0x5410, RZ ;  /* 0x000054106180a816 */ /* 0x000fe400000000ff */
[----:B------:R-:W-:Y:S02]  /*1b6f0*/  LOP3.LUT R15, R13, R246, R14, 0x96, !PT ;  /* 0x000000f60d0f7212 */ /* 0x000fe400078e960e */
[----:B------:R-:W-:-:S02]  /*1b700*/  ISETP.GE.U32.AND P2, PT, R217, R0, PT ;  /* 0x00000000d900720c */ /* 0x000fc40003f46070 */
[--C-:B------:R-:W-:Y:S02]  /*1b710*/  SHF.R.U32.HI R0, RZ, 0x10, R2.reuse ;  /* 0x00000010ff007819 */ /* 0x100fe40000011602 */
[----:B------:R-:W-:Y:S02]  /*1b720*/  LOP3.LUT R14, R2, 0xffff, RZ, 0xc0, !PT ;  /* 0x0000ffff020e7812 */ /* 0x000fe400078ec0ff */
[----:B------:R-:W-:Y:S01]  /*1b730*/  SHF.R.U32.HI R2, RZ, 0x18, R2 ;  /* 0x00000018ff027819 */ /* 0x000fe20000011602 */
[----:B------:R-:W-:Y:S01]  /*1b740*/  @!P5 HADD2 R95, -R133.H0_H0, -RZ.H0_H0 ;  /* 0xa00000ff855fd230 */ /* 0x000fe20000000900 */
[----:B------:R-:W-:Y:S02]  /*1b750*/  @!P1 PRMT R125, R100, 0x5410, RZ ;  /* 0x00005410647d9816 */ /* 0x000fe400000000ff */
[----:B------:R-:W-:Y:S01]  /*1b760*/  ISETP.GE.U32.AND P1, PT, R217, R2, PT ;  /* 0x00000002d900720c */ /* 0x000fe20003f26070 */
[----:B------:R-:W-:Y:S01]  /*1b770*/  IMAD.WIDE.U32 R2, R15, -0x2daee0ad, RZ ;  /* 0xd2511f530f027825 */ /* 0x000fe200078e00ff */
[----:B------:R-:W-:Y:S01]  /*1b780*/  LOP3.LUT R12, R12, 0xff, RZ, 0xc0, !PT ;  /* 0x000000ff0c0c7812 */ /* 0x000fe200078ec0ff */
[----:B------:R1:W-:Y:S01]  /*1b790*/  MUFU.EX2 R17, R177 ;  /* 0x000000b100117308 */ /* 0x0003e20000000800 */
[----:B------:R-:W-:-:S02]  /*1b7a0*/  @!P5 PRMT R133, R95, 0x5410, RZ ;  /* 0x000054105f85d816 */ /* 0x000fc400000000ff */
[----:B------:R-:W-:Y:S02]  /*1b7b0*/  ISETP.GE.U32.AND P5, PT, R217, R12, PT ;  /* 0x0000000cd900720c */ /* 0x000fe40003fa6070 */
[C---:B------:R-:W-:Y:S02]  /*1b7c0*/  LOP3.LUT R13, R2.reuse, 0xff, RZ, 0xc0, !PT ;  /* 0x000000ff020d7812 */ /* 0x040fe400078ec0ff */
[--C-:B------:R-:W-:Y:S02]  /*1b7d0*/  SHF.R.U32.HI R15, RZ, 0x10, R2.reuse ;  /* 0x00000010ff0f7819 */ /* 0x100fe40000011602 */
[----:B------:R-:W-:Y:S01]  /*1b7e0*/  SHF.R.U32.HI R12, RZ, 0x18, R2 ;  /* 0x00000018ff0c7819 */ /* 0x000fe20000011602 */
[----:B-1----:R-:W-:Y:S01]  /*1b7f0*/  IMAD.MOV.U32 R177, RZ, RZ, R19 ;  /* 0x000000ffffb17224 */ /* 0x002fe200078e0013 */
[----:B------:R-:W-:Y:S01]  /*1b800*/  LOP3.LUT R19, R2, 0xffff, RZ, 0xc0, !PT ;  /* 0x0000ffff02137812 */ /* 0x000fe200078ec0ff */
[----:B------:R-:W-:Y:S02]  /*1b810*/  IMAD.MOV.U32 R2, RZ, RZ, R209 ;  /* 0x000000ffff027224 */ /* 0x000fe400078e00d1 */
[----:B------:R-:W2:Y:S01]  /*1b820*/  LDL.LU R209, [R1+0x47c] ;  /* 0x00047c0001d17983 */ /* 0x000ea20000300800 */
[----:B------:R-:W-:-:S02]  /*1b830*/  IMAD.MOV.U32 R190, RZ, RZ, R27 ;  /* 0x000000ffffbe7224 */ /* 0x000fc400078e001b */
[----:B------:R1:W3:Y:S01]  /*1b840*/  MUFU.EX2 R27, R197 ;  /* 0x000000c5001b7308 */ /* 0x0002e20000000800 */
[----:B------:R-:W-:Y:S01]  /*1b850*/  @!P6 HADD2 R96, -R138.H0_H0, -RZ.H0_H0 ;  /* 0xa00000ff8a60e230 */ /* 0x000fe20000000900 */
[----:B------:R-:W-:Y:S01]  /*1b860*/  LOP3.LUT R0, R0, 0xff, RZ, 0xc0, !PT ;  /* 0x000000ff00007812 */ /* 0x000fe200078ec0ff */
[----:B-1----:R-:W-:-:S05]  /*1b870*/  IMAD.MOV.U32 R197, RZ, RZ, R26 ;  /* 0x000000ffffc57224 */ /* 0x002fca00078e001a */
[----:B------:R1:W4:Y:S01]  /*1b880*/  MUFU.EX2 R26, R198 ;  /* 0x000000c6001a7308 */ /* 0x0003220000000800 */
[----:B------:R-:W-:Y:S02]  /*1b890*/  @!P6 PRMT R138, R96, 0x5410, RZ ;  /* 0x00005410608ae816 */ /* 0x000fe400000000ff */
[----:B------:R-:W-:Y:S01]  /*1b8a0*/  ISETP.GE.U32.AND P6, PT, R217, R0, PT ;  /* 0x00000000d900720c */ /* 0x000fe20003fc6070 */
[----:B-1----:R-:W-:-:S04]  /*1b8b0*/  IMAD.MOV.U32 R198, RZ, RZ, R25 ;  /* 0x000000ffffc67224 */ /* 0x002fc800078e0019 */
[----:B------:R-:W1:Y:S01]  /*1b8c0*/  MUFU.EX2 R25, R117 ;  /* 0x0000007500197308 */ /* 0x000e620000000800 */
[----:B------:R-:W-:Y:S01]  /*1b8d0*/  LOP3.LUT R0, R3, R243, R16, 0x96, !PT ;  /* 0x000000f303007212 */ /* 0x000fe200078e9610 */
[----:B---3--:R-:W-:Y:S02]  /*1b8e0*/  FADD.FTZ R3, R27, R20 ;  /* 0x000000141b037221 */ /* 0x008fe40000010000 */
[----:B------:R-:W-:Y:S01]  /*1b8f0*/  IMAD.MOV.U32 R20, RZ, RZ, R2 ;  /* 0x000000ffff147224 */ /* 0x000fe200078e0002 */
[C---:B----4-:R-:W-:Y:S01]  /*1b900*/  F2FP.PACK_AB R16, R26.reuse, R27 ;  /* 0x0000001b1a10723e */ /* 0x050fe200000000ff */
[----:B------:R-:W-:Y:S02]  /*1b910*/  FADD.FTZ R3, R26, R3 ;  /* 0x000000031a037221 */ /* 0x000fe40000010000 */
[----:B-1----:R-:W-:Y:S02]  /*1b920*/  FADD.FTZ R2, R25, R18 ;  /* 0x0000001219027221 */ /* 0x002fe40000010000 */
[----:B--2---:R-:W-:-:S02]  /*1b930*/  IMAD.MOV.U32 R18, RZ, RZ, R209 ;  /* 0x000000ffff127224 */ /* 0x004fc400078e00d1 */
[----:B------:R-:W2:Y:S02]  /*1b940*/  LDL.LU R209, [R1+0x478] ;  /* 0x0004780001d17983 */ /* 0x000ea40000300800 */
[----:B------:R-:W-:Y:S02]  /*1b950*/  IMAD.MOV.U32 R26, RZ, RZ, R18 ;  /* 0x000000ffff1a7224 */ /* 0x000fe400078e0012 */
[----:B------:R-:W-:Y:S02]  /*1b960*/  FADD.FTZ R18, R17, R2 ;  /* 0x0000000211127221 */ /* 0x000fe40000010000 */
[----:B------:R-:W3:Y:S01]  /*1b970*/  LDL.LU R2, [R1+0x1e4] ;  /* 0x0001e40001027983 */ /* 0x000ee20000300800 */
[C---:B------:R-:W-:Y:S02]  /*1b980*/  PRMT R119, R22.reuse, 0x7610, R119 ;  /* 0x0000761016777816 */ /* 0x040fe40000000077 */
[----:B------:R-:W-:-:S03]  /*1b990*/  PRMT R118, R22, 0x7632, R118 ;  /* 0x0000763216767816 */ /* 0x000fc60000000076 */
[----:B------:R-:W-:Y:S01]  /*1b9a0*/  @!P4 HADD2 R108, -R119.H0_H0, -RZ.H0_H0 ;  /* 0xa00000ff776cc230 */ /* 0x000fe20000000900 */
[C---:B------:R-:W-:Y:S01]  /*1b9b0*/  PRMT R117, R21.reuse, 0x7632, R117 ;  /* 0x0000763215757816 */ /* 0x040fe20000000075 */
[----:B------:R-:W-:Y:S01]  /*1b9c0*/  @!P3 HADD2 R105, -R118.H0_H0, -RZ.H0_H0 ;  /* 0xa00000ff7669b230 */ /* 0x000fe20000000900 */
[----:B------:R-:W-:-:S03]  /*1b9d0*/  PRMT R116, R21, 0x7610, R116 ;  /* 0x0000761015747816 */ /* 0x000fc60000000074 */
[----:B------:R-:W-:Y:S02]  /*1b9e0*/  @!P0 HADD2 R113, -R117.H0_H0, -RZ.H0_H0 ;  /* 0xa00000ff75718230 */ /* 0x000fe40000000900 */
[----:B------:R-:W-:Y:S01]  /*1b9f0*/  @!P5 HADD2 R115, -R116.H0_H0, -RZ.H0_H0 ;  /* 0xa00000ff7473d230 */ /* 0x000fe20000000900 */
[----:B------:R-:W-:Y:S01]  /*1ba00*/  F2FP.PACK_AB R17, R17, R25 ;  /* 0x000000191111723e */ /* 0x000fe200000000ff */
[----:B------:R-:W-:Y:S01]  /*1ba10*/  IMAD.MOV.U32 R25, RZ, RZ, R206 ;  /* 0x000000ffff197224 */ /* 0x000fe200078e00ce */
[----:B------:R-:W-:Y:S01]  /*1ba20*/  PRMT R114, R24, 0x7632, R114 ;  /* 0x0000763218727816 */ /* 0x000fe20000000072 */
[----:B------:R-:W4:Y:S01]  /*1ba30*/  LDL.LU R206, [R1+0x474] ;  /* 0x0004740001ce7983 */ /* 0x000f220000300800 */
[----:B---3--:R-:W-:Y:S01]  /*1ba40*/  IMAD.MOV.U32 R22, RZ, RZ, R2 ;  /* 0x000000ffff167224 */ /* 0x008fe200078e0002 */
[----:B------:R-:W-:Y:S01]  /*1ba50*/  SHF.R.U32.HI R2, RZ, 0x8, R14 ;  /* 0x00000008ff027819 */ /* 0x000fe2000001160e */
[----:B--2---:R-:W-:Y:S01]  /*1ba60*/  IMAD.MOV.U32 R14, RZ, RZ, R209 ;  /* 0x000000ffff0e7224 */ /* 0x004fe200078e00d1 */
[----:B------:R-:W-:-:S02]  /*1ba70*/  PRMT R209, R119, 0x5410, R118 ;  /* 0x0000541077d17816 */ /* 0x000fc40000000076 */
[----:B------:R-:W-:Y:S02]  /*1ba80*/  LOP3.LUT R2, R2, 0xffff, RZ, 0xc0, !PT ;  /* 0x0000ffff02027812 */ /* 0x000fe400078ec0ff */
[----:B------:R-:W-:Y:S02]  /*1ba90*/  @!P4 PRMT R119, R108, 0x5410, RZ ;  /* 0x000054106c77c816 */ /* 0x000fe400000000ff */
[----:B------:R-:W-:Y:S01]  /*1baa0*/  ISETP.GE.U32.AND P4, PT, R217, R2, PT ;  /* 0x00000002d900720c */ /* 0x000fe20003f86070 */
[----:B------:R-:W-:Y:S02]  /*1bab0*/  IMAD.MOV.U32 R2, RZ, RZ, R14 ;  /* 0x000000ffff027224 */ /* 0x000fe400078e000e */
[----:B------:R1:W2:Y:S01]  /*1bac0*/  MUFU.EX2 R14, R218 ;  /* 0x000000da000e7308 */ /* 0x0002a20000000800 */
[----:B------:R-:W-:Y:S02]  /*1bad0*/  @!P3 PRMT R118, R105, 0x5410, RZ ;  /* 0x000054106976b816 */ /* 0x000fe400000000ff */
[----:B------:R-:W-:-:S05]  /*1bae0*/  ISETP.GE.U32.AND P3, PT, R217, R13, PT ;  /* 0x0000000dd900720c */ /* 0x000fca0003f66070 */
[----:B------:R3:W3:Y:S01]  /*1baf0*/  MUFU.EX2 R13, R204 ;  /* 0x000000cc000d7308 */ /* 0x0006e20000000800 */
[----:B-1----:R-:W-:Y:S02]  /*1bb00*/  PRMT R218, R116, 0x5410, R117 ;  /* 0x0000541074da7816 */ /* 0x002fe40000000075 */
[----:B------:R-:W-:Y:S02]  /*1bb10*/  @!P0 PRMT R117, R113, 0x5410, RZ ;  /* 0x0000541071758816 */ /* 0x000fe400000000ff */
[----:B------:R-:W-:Y:S01]  /*1bb20*/  ISETP.GE.U32.AND P0, PT, R217, R12, PT ;  /* 0x0000000cd900720c */ /* 0x000fe20003f06070 */
[----:B------:R-:W-:Y:S01]  /*1bb30*/  IMAD.MOV.U32 R12, RZ, RZ, R2 ;  /* 0x000000ffff0c7224 */ /* 0x000fe200078e0002 */
[----:B------:R-:W-:Y:S01]  /*1bb40*/  SHF.R.U32.HI R2, RZ, 0x10, R0 ;  /* 0x00000010ff027819 */ /* 0x000fe20000011600 */
[----:B--2---:R-:W-:Y:S01]  /*1bb50*/  FADD.FTZ R3, R14, R3 ;  /* 0x000000030e037221 */ /* 0x004fe20000010000 */
[----:B------:R-:W-:Y:S01]  /*1bb60*/  @!P5 PRMT R116, R115, 0x5410, RZ ;  /* 0x000054107374d816 */ /* 0x000fe200000000ff */
[----:B------:R-:W-:Y:S01]  /*1bb70*/  IMAD.MOV.U32 R21, RZ, RZ, R22 ;  /* 0x000000ffff157224 */ /* 0x000fe200078e0016 */
[----:B------:R-:W-:Y:S01]  /*1bb80*/  LOP3.LUT R2, R2, 0xff, RZ, 0xc0, !PT ;  /* 0x000000ff02027812 */ /* 0x000fe200078ec0ff */
[----:B------:R-:W-:Y:S01]  /*1bb90*/  @!P4 HADD2 R159, -R114.H0_H0, -RZ.H0_H0 ;  /* 0xa00000ff729fc230 */ /* 0x000fe20000000900 */
[----:B------:R-:W-:Y:S01]  /*1bba0*/  PRMT R115, R24, 0x7610, R115 ;  /* 0x0000761018737816 */ /* 0x000fe20000000073 */
[----:B---3--:R-:W2:Y:S01]  /*1bbb0*/  LDL.LU R204, [R1+0x470] ;  /* 0x0004700001cc7983 */ /* 0x008ea20000300800 */
[----:B------:R-:W-:Y:S01]  /*1bbc0*/  ISETP.GE.U32.AND P5, PT, R217, R2, PT ;  /* 0x00000002d900720c */ /* 0x000fe20003fa6070 */
[----:B------:R-:W-:-:S02]  /*1bbd0*/  IMAD.MOV.U32 R2, RZ, RZ, R12 ;  /* 0x000000ffff027224 */ /* 0x000fc400078e000c */
[C---:B------:R-:W-:Y:S01]  /*1bbe0*/  FADD.FTZ R12, R13.reuse, R3 ;  /* 0x000000030d0c7221 */ /* 0x040fe20000010000 */
[----:B------:R-:W-:Y:S01]  /*1bbf0*/  F2FP.PACK_AB R3, R13, R14 ;  /* 0x0000000e0d03723e */ /* 0x000fe200000000ff */
[----:B------:R-:W-:Y:S01]  /*1bc00*/  @!P2 HADD2 R158, -R115.H0_H0, -RZ.H0_H0 ;  /* 0xa00000ff739ea230 */ /* 0x000fe20000000900 */
[----:B------:R-:W-:Y:S01]  /*1bc10*/  IMAD.MOV.U32 R14, RZ, RZ, R2 ;  /* 0x000000ffff0e7224 */ /* 0x000fe200078e0002 */
[----:B------:R-:W-:Y:S01]  /*1bc20*/  LOP3.LUT R2, R0, 0xff, RZ, 0xc0, !PT ;  /* 0x000000ff00027812 */ /* 0x000fe200078ec0ff */
[----:B------:R-:W-:Y:S01]  /*1bc30*/  IMAD.MOV.U32 R24, RZ, RZ, R25 ;  /* 0x000000ffff187224 */ /* 0x000fe200078e0019 */
[----:B------:R-:W3:Y:S01]  /*1bc40*/  LDL.LU R22, [R1+0xb0] ;  /* 0x0000b00001167983 */ /* 0x000ee20000300800 */
[----:B------:R-:W-:Y:S02]  /*1bc50*/  IMAD.MOV.U32 R25, RZ, RZ, R26 ;  /* 0x000000ffff197224 */ /* 0x000fe400078e001a */
[----:B------:R-:W-:Y:S01]  /*1bc60*/  IMAD.MOV.U32 R26, RZ, RZ, R197 ;  /* 0x000000ffff1a7224 */ /* 0x000fe200078e00c5 */
[----:B------:R-:W-:-:S02]  /*1bc70*/  PRMT R197, R115, 0x5410, R114 ;  /* 0x0000541073c57816 */ /* 0x000fc40000000072 */
[----:B------:R-:W-:Y:S02]  /*1bc80*/  @!P2 PRMT R115, R158, 0x5410, RZ ;  /* 0x000054109e73a816 */ /* 0x000fe400000000ff */
[----:B------:R-:W-:Y:S02]  /*1bc90*/  ISETP.GE.U32.AND P2, PT, R217, R2, PT ;  /* 0x00000002d900720c */ /* 0x000fe40003f46070 */
[----:B------:R-:W-:Y:S01]  /*1bca0*/  SHF.R.U32.HI R2, RZ, 0x18, R0 ;  /* 0x00000018ff027819 */ /* 0x000fe20000011600 */
[----:B------:R-:W-:Y:S01]  /*1bcb0*/  IMAD.MOV.U32 R13, RZ, RZ, R21 ;  /* 0x000000ffff0d7224 */ /* 0x000fe200078e0015 */
[----:B------:R-:W-:Y:S01]  /*1bcc0*/  @!P4 PRMT R114, R159, 0x5410, RZ ;  /* 0x000054109f72c816 */ /* 0x000fe200000000ff */
[----:B------:R-:W-:Y:S01]  /*1bcd0*/  IMAD.MOV.U32 R21, RZ, RZ, R20 ;  /* 0x000000ffff157224 */ /* 0x000fe200078e0014 */
[----:B------:R-:W-:Y:S01]  /*1bce0*/  ISETP.GE.U32.AND P4, PT, R217, R2, PT ;  /* 0x00000002d900720c */ /* 0x000fe20003f86070 */
[----:B------:R-:W2:Y:S04]  /*1bcf0*/  LDL.LU R20, [R1+0xb4] ;  /* 0x0000b40001147983 */ /* 0x000ea80000300800 */
[----:B------:R-:W2:Y:S01]  /*1bd00*/  LDL.LU R2, [R1+0x1c8] ;  /* 0x0001c80001027983 */ /* 0x000ea20000300800 */
[----:B------:R-:W-:-:S02]  /*1bd10*/  PRMT R112, R23, 0x7610, R112 ;  /* 0x0000761017707816 */ /* 0x000fc40000000070 */
[----:B------:R-:W-:-:S03]  /*1bd20*/  PRMT R113, R23, 0x7632, R113 ;  /* 0x0000763217717816 */ /* 0x000fc60000000071 */
[----:B------:R-:W-:Y:S01]  /*1bd30*/  @!P6 HADD2 R161, -R112.H0_H0, -RZ.H0_H0 ;  /* 0xa00000ff70a1e230 */ /* 0x000fe20000000900 */
[----:B------:R-:W-:Y:S01]  /*1bd40*/  LOP3.LUT R0, R0, 0xffff, RZ, 0xc0, !PT ;  /* 0x0000ffff00007812 */ /* 0x000fe200078ec0ff */
[----:B------:R-:W-:-:S03]  /*1bd50*/  @!P1 HADD2 R160, -R113.H0_H0, -RZ.H0_H0 ;  /* 0xa00000ff71a09230 */ /* 0x000fc60000000900 */
[----:B------:R-:W-:Y:S02]  /*1bd60*/  SHF.R.U32.HI R0, RZ, 0x8, R0 ;  /* 0x00000008ff007819 */ /* 0x000fe40000011600 */
[----:B------:R-:W-:Y:S02]  /*1bd70*/  PRMT R111, R16, 0x7610, R111 ;  /* 0x00007610106f7816 */ /* 0x000fe4000000006f */
[----:B------:R-:W-:Y:S02]  /*1bd80*/  LOP3.LUT R0, R0, 0xffff, RZ, 0xc0, !PT ;  /* 0x0000ffff00007812 */ /* 0x000fe400078ec0ff */
[----:B------:R-:W-:Y:S01]  /*1bd90*/  PRMT R110, R16, 0x7632, R110 ;  /* 0x00007632106e7816 */ /* 0x000fe2000000006e */
[----:B------:R-:W-:Y:S01]  /*1bda0*/  @!P2 HADD2 R162, -R111.H0_H0, -RZ.H0_H0 ;  /* 0xa00000ff6fa2a230 */ /* 0x000fe20000000900 */
[C---:B------:R-:W-:Y:S02]  /*1bdb0*/  PRMT R107, R3.reuse, 0x7610, R107 ;  /* 0x00007610036b7816 */ /* 0x040fe4000000006b */
[----:B------:R-:W-:Y:S01]  /*1bdc0*/  PRMT R106, R3, 0x7632, R106 ;  /* 0x00007632036a7816 */ /* 0x000fe2000000006a */
[----:B--2---:R-:W-:Y:S01]  /*1bdd0*/  IMAD.MOV.U32 R23, RZ, RZ, R2 ;  /* 0x000000ffff177224 */ /* 0x004fe200078e0002 */
[----:B------:R-:W-:Y:S01]  /*1bde0*/  LOP3.LUT R2, R15, 0xff, RZ, 0xc0, !PT ;  /* 0x000000ff0f027812 */ /* 0x000fe200078ec0ff */
[----:B------:R-:W-:-:S02]  /*1bdf0*/  IMAD.MOV.U32 R15, RZ, RZ, R14 ;  /* 0x000000ffff0f7224 */ /* 0x000fc400078e000e */
[----:B------:R-:W-:Y:S02]  /*1be00*/  IMAD.MOV.U32 R14, RZ, RZ, R13 ;  /* 0x000000ffff0e7224 */ /* 0x000fe400078e000d */
[----:B------:R-:W-:Y:S01]  /*1be10*/  IMAD.MOV.U32 R13, RZ, RZ, R198 ;  /* 0x000000ffff0d7224 */ /* 0x000fe200078e00c6 */
[----:B------:R-:W-:Y:S02]  /*1be20*/  PRMT R198, R112, 0x5410, R113 ;  /* 0x0000541070c67816 */ /* 0x000fe40000000071 */
[----:B------:R-:W-:Y:S01]  /*1be30*/  @!P6 PRMT R112, R161, 0x5410, RZ ;  /* 0x00005410a170e816 */ /* 0x000fe200000000ff */
[----:B------:R-:W-:Y:S02]  /*1be40*/  IMAD.MOV.U32 R161, RZ, RZ, R24 ;  /* 0x000000ffffa17224 */ /* 0x000fe400078e0018 */
[----:B------:R-:W-:Y:S02]  /*1be50*/  IMAD.MOV.U32 R24, RZ, RZ, R13 ;  /* 0x000000ffff187224 */ /* 0x000fe400078e000d */
[----:B------:R1:W2:Y:S01]  /*1be60*/  MUFU.EX2 R13, R183 ;  /* 0x000000b7000d7308 */ /* 0x0002a20000000800 */
[----:B------:R-:W-:-:S02]  /*1be70*/  @!P1 PRMT R113, R160, 0x5410, RZ ;  /* 0x00005410a0719816 */ /* 0x000fc400000000ff */
[C---:B------:R-:W-:Y:S02]  /*1be80*/  ISETP.GE.U32.AND P1, PT, R217.reuse, R2, PT ;  /* 0x00000002d900720c */ /* 0x040fe40003f26070 */
[----:B------:R-:W-:-:S03]  /*1be90*/  ISETP.GE.U32.AND P6, PT, R217, R0, PT ;  /* 0x00000000d900720c */ /* 0x000fc60003fc6070 */
[----:B------:R-:W3:Y:S01]  /*1bea0*/  MUFU.EX2 R2, R184 ;  /* 0x000000b800027308 */ /* 0x000ee20000000800 */
[----:B------:R-:W-:-:S04]  /*1beb0*/  SHF.R.U32.HI R0, RZ, 0x8, R19 ;  /* 0x00000008ff007819 */ /* 0x000fc80000011613 */
[----:B------:R-:W-:Y:S02]  /*1bec0*/  LOP3.LUT R0, R0, 0xffff, RZ, 0xc0, !PT ;  /* 0x0000ffff00007812 */ /* 0x000fe400078ec0ff */
[----:B-1----:R-:W-:Y:S02]  /*1bed0*/  PRMT R183, R207, 0x7610, R183 ;  /* 0x00007610cfb77816 */ /* 0x002fe400000000b7 */
[----:B------:R-:W-:Y:S02]  /*1bee0*/  PRMT R207, R111, 0x5410, R110 ;  /* 0x000054106fcf7816 */ /* 0x000fe4000000006e */
[----:B------:R-:W-:Y:S02]  /*1bef0*/  @!P2 PRMT R111, R162, 0x5410, RZ ;  /* 0x00005410a26fa816 */ /* 0x000fe400000000ff */
[----:B------:R-:W-:Y:S01]  /*1bf00*/  ISETP.GE.U32.AND P2, PT, R217, R0, PT ;  /* 0x00000000d900720c */ /* 0x000fe20003f46070 */
[----:B--2---:R-:W-:Y:S02]  /*1bf10*/  FADD.FTZ R0, R13, R18 ;  /* 0x000000120d007221 */ /* 0x004fe40000010000 */
[----:B------:R-:W-:-:S02]  /*1bf20*/  IMAD.MOV.U32 R160, RZ, RZ, R21 ;  /* 0x000000ffffa07224 */ /* 0x000fc400078e0015 */
[C---:B---3--:R-:W-:Y:S01]  /*1bf30*/  FADD.FTZ R3, R2.reuse, R0 ;  /* 0x0000000002037221 */ /* 0x048fe20000010000 */
[----:B------:R1:W-:Y:S01]  /*1bf40*/  MUFU.EX2 R21, R172 ;  /* 0x000000ac00157308 */ /* 0x0003e20000000800 */
[----:B------:R-:W-:-:S07]  /*1bf50*/  F2FP.PACK_AB R0, R2, R13 ;  /* 0x0000000d0200723e */ /* 0x000fce00000000ff */
[----:B------:R2:W-:Y:S01]  /*1bf60*/  MUFU.EX2 R13, R208 ;  /* 0x000000d0000d7308 */ /* 0x0005e20000000800 */
[----:B-1----:R1:W3:Y:S04]  /*1bf70*/  LDL.LU R172, [R1+0x46c] ;  /* 0x00046c0001ac7983 */ /* 0x0022e80000300800 */
[----:B--2---:R-:W2:Y:S01]  /*1bf80*/  LDL.LU R208, [R1+0x468] ;  /* 0x0004680001d07983 */ /* 0x004ea20000300800 */
[----:B------:R-:W-:Y:S02]  /*1bf90*/  IMAD.MOV.U32 R19, RZ, RZ, R15 ;  /* 0x000000ffff137224 */ /* 0x000fe400078e000f */
[----:B------:R-:W1:Y:S01]  /*1bfa0*/  MUFU.EX2 R15, R52 ;  /* 0x00000034000f7308 */ /* 0x000e620000000800 */
[----:B------:R-:W-:Y:S01]  /*1bfb0*/  IMAD.MOV.U32 R16, RZ, RZ, R14 ;  /* 0x000000ffff107224 */ /* 0x000fe200078e000e */
[----:B------:R-:W-:-:S06]  /*1bfc0*/  PRMT R108, R17, 0x7632, R108 ;  /* 0x00007632116c7816 */ /* 0x000fcc000000006c */
[----:B------:R-:W1:Y:S01]  /*1bfd0*/  MUFU.EX2 R14, R53 ;  /* 0x00000035000e7308 */ /* 0x000e620000000800 */
[----:B------:R-:W-:-:S07]  /*1bfe0*/  PRMT R109, R17, 0x7610, R109 ;  /* 0x00007610116d7816 */ /* 0x000fce000000006d */
[----:B------:R-:W4:Y:S01]  /*1bff0*/  MUFU.EX2 R22, R22 ;  /* 0x0000001600167308 */ /* 0x000f220000000800 */
[----:B------:R-:W-:Y:S01]  /*1c000*/  @!P4 HADD2 R166, -R108.H0_H0, -RZ.H0_H0 ;  /* 0xa00000ff6ca6c230 */ /* 0x000fe20000000900 */
[----:B------:R-:W-:-:S06]  /*1c010*/  IMAD.MOV.U32 R162, RZ, RZ, R204 ;  /* 0x000000ffffa27224 */ /* 0x000fcc00078e00cc */
[----:B------:R-:W4:Y:S01]  /*1c020*/  MUFU.EX2 R20, R20 ;  /* 0x0000001400147308 */ /* 0x000f220000000800 */
[C---:B------:R-:W-:Y:S02]  /*1c030*/  PRMT R105, R0.reuse, 0x7610, R105 ;  /* 0x0000761000697816 */ /* 0x040fe40000000069 */
[----:B------:R-:W-:Y:S01]  /*1c040*/  PRMT R104, R0, 0x7632, R104 ;  /* 0x0000763200687816 */ /* 0x000fe20000000068 */
[----:B-1----:R-:W-:Y:S01]  /*1c050*/  FADD.FTZ R0, R15, R30 ;  /* 0x0000001e0f007221 */ /* 0x002fe20000010000 */
[----:B------:R-:W-:Y:S01]  /*1c060*/  PRMT R204, R109, 0x5410, R108 ;  /* 0x000054106dcc7816 */ /* 0x000fe2000000006c */
[----:B------:R-:W-:Y:S01]  /*1c070*/  @!P5 HADD2 R163, -R109.H0_H0, -RZ.H0_H0 ;  /* 0xa00000ff6da3d230 */ /* 0x000fe20000000900 */
[----:B------:R-:W-:Y:S01]  /*1c080*/  @!P4 PRMT R108, R166, 0x5410, RZ ;  /* 0x00005410a66cc816 */ /* 0x000fe200000000ff */
[----:B------:R-:W-:Y:S01]  /*1c090*/  IMAD.MOV.U32 R184, RZ, RZ, R16 ;  /* 0x000000ffffb87224 */ /* 0x000fe200078e0010 */
[----:B------:R-:W-:Y:S01]  /*1c0a0*/  PRMT R166, R183, 0x7610, R166 ;  /* 0x00007610b7a67816 */ /* 0x000fe200000000a6 */
[----:B------:R-:W-:Y:S01]  /*1c0b0*/  IMAD.MOV.U32 R183, RZ, RZ, R25 ;  /* 0x000000ffffb77224 */ /* 0x000fe200078e0019 */
[----:B------:R1:W1:Y:S01]  /*1c0c0*/  MUFU.EX2 R16, R195 ;  /* 0x000000c300107308 */ /* 0x0002620000000800 */
[C---:B------:R-:W-:Y:S01]  /*1c0d0*/  FADD.FTZ R25, R14.reuse, R0 ;  /* 0x000000000e197221 */ /* 0x040fe20000010000 */
[----:B------:R-:W-:Y:S01]  /*1c0e0*/  F2FP.PACK_AB R35, R14, R15 ;  /* 0x0000000f0e23723e */ /* 0x000fe200000000ff */
[----:B----4-:R-:W-:Y:S01]  /*1c0f0*/  FADD.FTZ R0, R22, R28 ;  /* 0x0000001c16007221 */ /* 0x010fe20000010000 */
[----:B------:R-:W-:Y:S01]  /*1c100*/  @!P5 PRMT R109, R163, 0x5410, RZ ;  /* 0x00005410a36dd816 */ /* 0x000fe200000000ff */
[----:B------:R-:W-:-:S03]  /*1c110*/  IMAD.MOV.U32 R163, RZ, RZ, R26 ;  /* 0x000000ffffa37224 */ /* 0x000fc600078e001a */
[----:B------:R-:W4:Y:S01]  /*1c120*/  MUFU.EX2 R14, R196 ;  /* 0x000000c4000e7308 */ /* 0x000f220000000800 */
[----:B------:R-:W-:Y:S01]  /*1c130*/  FADD.FTZ R26, R20, R0 ;  /* 0x00000000141a7221 */ /* 0x000fe20000010000 */
[----:B------:R-:W-:Y:S01]  /*1c140*/  LEA R0, R237, 0x3, 0x2 ;  /* 0x00000003ed007811 */ /* 0x000fe200078e10ff */
[----:B------:R-:W-:Y:S01]  /*1c150*/  @!P0 HADD2 R173, -R104.H0_H0, -RZ.H0_H0 ;  /* 0xa00000ff68ad8230 */ /* 0x000fe20000000900 */
[----:B------:R-:W-:Y:S01]  /*1c160*/  IMAD.MOV.U32 R17, RZ, RZ, R162 ;  /* 0x000000ffff117224 */ /* 0x000fe200078e00a2 */
[----:B------:R-:W-:Y:S01]  /*1c170*/  @!P2 HADD2 R167, -R106.H0_H0, -RZ.H0_H0 ;  /* 0xa00000ff6aa7a230 */ /* 0x000fe20000000900 */
[----:B------:R-:W-:Y:S01]  /*1c180*/  FADD.FTZ R2, R21, R12 ;  /* 0x0000000c15027221 */ /* 0x000fe20000010000 */
[----:B------:R-:W-:Y:S01]  /*1c190*/  LOP3.LUT R0, R171, R201, R0, 0x96, !PT ;  /* 0x000000c9ab007212 */ /* 0x000fe200078e9600 */
[----:B------:R-:W-:Y:S01]  /*1c1a0*/  IMAD.MOV.U32 R162, RZ, RZ, R160 ;  /* 0x000000ffffa27224 */ /* 0x000fe200078e00a0 */
[----:B-1----:R-:W-:Y:S01]  /*1c1b0*/  PRMT R195, R105, 0x5410, R104 ;  /* 0x0000541069c37816 */ /* 0x002fe20000000068 */
[----:B------:R-:W-:Y:S01]  /*1c1c0*/  FADD.FTZ R18, R13, R2 ;  /* 0x000000020d127221 */ /* 0x000fe20000010000 */
[----:B------:R-:W-:Y:S01]  /*1c1d0*/  @!P0 PRMT R104, R173, 0x5410, RZ ;  /* 0x00005410ad688816 */ /* 0x000fe200000000ff */
[----:B------:R-:W-:Y:S01]  /*1c1e0*/  FADD.FTZ R2, R16, R3 ;  /* 0x0000000310027221 */ /* 0x000fe20000010000 */
[----:B------:R-:W-:-:S02]  /*1c1f0*/  PRMT R173, R166, 0x7610, R173 ;  /* 0x00007610a6ad7816 */ /* 0x000fc400000000ad */
[----:B------:R-:W-:Y:S01]  /*1c200*/  F2FP.PACK_AB R36, R20, R22 ;  /* 0x000000161424723e */ /* 0x000fe200000000ff */
[C---:B----4-:R-:W-:Y:S01]  /*1c210*/  FADD.FTZ R20, R14.reuse, R2 ;  /* 0x000000020e147221 */ /* 0x050fe20000010000 */
[----:B------:R-:W-:Y:S01]  /*1c220*/  F2FP.PACK_AB R21, R13, R21 ;  /* 0x000000150d15723e */ /* 0x000fe200000000ff */
[----:B------:R-:W-:Y:S01]  /*1c230*/  @!P1 HADD2 R176, -R105.H0_H0, -RZ.H0_H0 ;  /* 0xa00000ff69b09230 */ /* 0x000fe20000000900 */
[----:B------:R-:W-:Y:S01]  /*1c240*/  F2FP.PACK_AB R22, R14, R16 ;  /* 0x000000100e16723e */ /* 0x000fe200000000ff */
[----:B------:R1:W4:Y:S03]  /*1c250*/  LDL.LU.64 R200, [R1+0x460] ;  /* 0x0004600001c87983 */ /* 0x0003260000300a00 */
[----:B------:R-:W-:Y:S01]  /*1c260*/  @!P1 PRMT R105, R176, 0x5410, RZ ;  /* 0x00005410b0699816 */ /* 0x000fe200000000ff */
[----:B------:R-:W-:Y:S02]  /*1c270*/  IMAD.MOV.U32 R176, RZ, RZ, R24 ;  /* 0x000000ffffb07224 */ /* 0x000fe400078e0018 */
[----:B------:R1:W1:Y:S02]  /*1c280*/  MUFU.EX2 R24, R9 ;  /* 0x0000000900187308 */ /* 0x0002640000000800 */
[----:B-1----:R-:W4:Y:S01]  /*1c290*/  LDL.LU R9, [R1+0x45c] ;  /* 0x00045c0001097983 */ /* 0x002f220000300800 */
[----:B--2---:R-:W-:Y:S01]  /*1c2a0*/  IMAD.MOV.U32 R160, RZ, RZ, R208 ;  /* 0x000000ffffa07224 */ /* 0x004fe200078e00d0 */
[----:B------:R-:W-:-:S02]  /*1c2b0*/  PRMT R208, R107, 0x5410, R106 ;  /* 0x000054106bd07816 */ /* 0x000fc4000000006a */
[----:B------:R-:W-:Y:S01]  /*1c2c0*/  @!P2 PRMT R106, R167, 0x5410, RZ ;  /* 0x00005410a76aa816 */ /* 0x000fe200000000ff */
[----:B------:R-:W-:-:S05]  /*1c2d0*/  IMAD.WIDE.U32 R166, R0, -0x326172a9, RZ ;  /* 0xcd9e8d5700a67825 */ /* 0x000fca00078e00ff */
[----:B------:R-:W-:-:S05]  /*1c2e0*/  LOP3.LUT R2, R167, R240, R228, 0x96, !PT ;  /* 0x000000f0a7027212 */ /* 0x000fca00078e96e4 */
[----:B------:R-:W-:-:S05]  /*1c2f0*/  IMAD.WIDE.U32 R2, R2, -0x2daee0ad, RZ ;  /* 0xd2511f5302027825 */ /* 0x000fca00078e00ff */
[----:B------:R-:W-:-:S05]  /*1c300*/  LOP3.LUT R0, R3, R242, R174, 0x96, !PT ;  /* 0x000000f203007212 */ /* 0x000fca00078e96ae */
[----:B------:R-:W-:Y:S01]  /*1c310*/  IMAD.WIDE.U32 R12, R0, -0x326172a9, RZ ;  /* 0xcd9e8d57000c7825 */ /* 0x000fe200078e00ff */
[----:B------:R-:W-:Y:S01]  /*1c320*/  LOP3.LUT R0, R103, R239, R166, 0x96, !PT ;  /* 0x000000ef67007212 */ /* 0x000fe200078e96a6 */
[----:B---3--:R-:W-:-:S04]  /*1c330*/  @!P3 HADD2 R172, -R107.H0_H0, -RZ.H0_H0 ;  /* 0xa00000ff6bacb230 */ /* 0x008fc80000000900 */
[----:B------:R-:W-:Y:S01]  /*1c340*/  IMAD.WIDE.U32 R14, R0, -0x2daee0ad, RZ ;  /* 0xd2511f53000e7825 */ /* 0x000fe200078e00ff */
[----:B------:R-:W-:-:S04]  /*1c350*/  @!P3 PRMT R107, R172, 0x5410, RZ ;  /* 0x00005410ac6bb816 */ /* 0x000fc800000000ff */
[----:B------:R-:W-:Y:S01]  /*1c360*/  LOP3.LUT R0, R15, R245, R2, 0x96, !PT ;  /* 0x000000f50f007212 */ /* 0x000fe200078e9602 */
[----:B------:R-:W-:Y:S01]  /*1c370*/  IMAD.MOV.U32 R172, RZ, RZ, R17 ;  /* 0x000000ffffac7224 */ /* 0x000fe200078e0011 */
[----:B------:R-:W-:-:S03]  /*1c380*/  LOP3.LUT R3, R13, R238, R102, 0x96, !PT ;  /* 0x000000ee0d037212 */ /* 0x000fc600078e9666 */
[----:B------:R-:W-:-:S04]  /*1c390*/  IMAD.WIDE.U32 R16, R0, -0x326172a9, RZ ;  /* 0xcd9e8d5700107825 */ /* 0x000fc800078e00ff */
[----:B------:R-:W-:Y:S01]  /*1c3a0*/  IMAD.WIDE.U32 R2, R3, -0x2daee0ad, RZ ;  /* 0xd2511f5303027825 */ /* 0x000fe200078e00ff */
[----:B------:R-:W-:-:S04]  /*1c3b0*/  LOP3.LUT R0, R17, R248, R12, 0x96, !PT ;  /* 0x000000f811007212 */ /* 0x000fc800078e960c */
[----:B------:R-:W-:Y:S01]  /*1c3c0*/  LOP3.LUT R3, R3, R247, R14, 0x96, !PT ;  /* 0x000000f703037212 */ /* 0x000fe200078e960e */
[----:B------:R-:W-:Y:S01]  /*1c3d0*/  IMAD.WIDE.U32 R14, R0, -0x2daee0ad, RZ ;  /* 0xd2511f53000e7825 */ /* 0x000fe200078e00ff */
[----:B------:R1:W2:Y:S04]  /*1c3e0*/  MUFU.EX2 R17, R10 ;  /* 0x0000000a00117308 */ /* 0x0002a80000000800 */
[----:B------:R-:W-:-:S04]  /*1c3f0*/  LOP3.LUT R2, R15, R244, R2, 0x96, !PT ;  /* 0x000000f40f027212 */ /* 0x000fc800078e9602 */
[----:B------:R3:W-:Y:S01]  /*1c400*/  MUFU.EX2 R15, R181 ;  /* 0x000000b5000f7308 */ /* 0x0007e20000000800 */
[----:B-1----:R-:W4:Y:S04]  /*1c410*/  LDL.LU R10, [R1+0x458] ;  /* 0x00045800010a7983 */ /* 0x002f280000300800 */
[----:B---3--:R-:W3:Y:S01]  /*1c420*/  LDL.LU R181, [R1+0x454] ;  /* 0x0004540001b57983 */ /* 0x008ee20000300800 */
        /* <DEDUP_REMOVED lines=11> */
[C---:B------:R-:W-:Y:S02]  /*1c4e0*/  ISETP.GE.U32.AND P0, PT, R217.reuse, R0, PT ;  /* 0x00000000d900720c */ /* 0x040fe40003f06070 */
[C---:B------:R-:W-:Y:S01]  /*1c4f0*/  LOP3.LUT R0, R2.reuse, 0xff, RZ, 0xc0, !PT ;  /* 0x000000ff02007812 */ /* 0x040fe200078ec0ff */
[----:B------:R-:W-:Y:S01]  /*1c500*/  IMAD.MOV.U32 R196, RZ, RZ, R163 ;  /* 0x000000ffffc47224 */ /* 0x000fe200078e00a3 */
[----:B------:R-:W-:Y:S01]  /*1c510*/  @!P6 HADD2 R164, -R110.H0_H0, -RZ.H0_H0 ;  /* 0xa00000ff6ea4e230 */ /* 0x000fe20000000900 */
[----:B------:R-:W-:Y:S01]  /*1c520*/  IMAD.MOV.U32 R163, RZ, RZ, R19 ;  /* 0x000000ffffa37224 */ /* 0x000fe200078e0013 */
[----:B------:R-:W-:Y:S02]  /*1c530*/  ISETP.GE.U32.AND P2, PT, R217, R0, PT ;  /* 0x00000000d900720c */ /* 0x000fe40003f46070 */
[----:B------:R-:W-:Y:S02]  /*1c540*/  SHF.R.U32.HI R0, RZ, 0x10, R2 ;  /* 0x00000010ff007819 */ /* 0x000fe40000011602 */
[----:B------:R-:W-:-:S02]  /*1c550*/  LOP3.LUT R19, R2, 0xffff, RZ, 0xc0, !PT ;  /* 0x0000ffff02137812 */ /* 0x000fc400078ec0ff */
[----:B------:R-:W-:Y:S02]  /*1c560*/  LOP3.LUT R13, R13, R246, R16, 0x96, !PT ;  /* 0x000000f60d0d7212 */ /* 0x000fe400078e9610 */
[----:B------:R-:W-:Y:S02]  /*1c570*/  SHF.R.U32.HI R2, RZ, 0x18, R2 ;  /* 0x00000018ff027819 */ /* 0x000fe40000011602 */
[----:B------:R-:W-:Y:S02]  /*1c580*/  @!P6 PRMT R110, R164, 0x5410, RZ ;  /* 0x00005410a46ee816 */ /* 0x000fe400000000ff */
[----:B------:R-:W-:Y:S02]  /*1c590*/  LOP3.LUT R12, R12, 0xff, RZ, 0xc0, !PT ;  /* 0x000000ff0c0c7812 */ /* 0x000fe400078ec0ff */
[----:B------:R-:W-:Y:S01]  /*1c5a0*/  ISETP.GE.U32.AND P6, PT, R217, R2, PT ;  /* 0x00000002d900720c */ /* 0x000fe20003fc6070 */
[----:B------:R-:W-:Y:S01]  /*1c5b0*/  IMAD.WIDE.U32 R2, R13, -0x2daee0ad, RZ ;  /* 0xd2511f530d027825 */ /* 0x000fe200078e00ff */
[----:B------:R-:W-:-:S02]  /*1c5c0*/  LOP3.LUT R0, R0, 0xff, RZ, 0xc0, !PT ;  /* 0x000000ff00007812 */ /* 0x000fc400078ec0ff */
[C---:B------:R-:W-:Y:S01]  /*1c5d0*/  ISETP.GE.U32.AND P5, PT, R217.reuse, R12, PT ;  /* 0x0000000cd900720c */ /* 0x040fe20003fa6070 */
[----:B------:R-:W-:Y:S01]  /*1c5e0*/  FADD.FTZ R12, R24, R18 ;  /* 0x00000012180c7221 */ /* 0x000fe20000010000 */
[----:B------:R-:W-:Y:S02]  /*1c5f0*/  ISETP.GE.U32.AND P1, PT, R217, R0, PT ;  /* 0x00000000d900720c */ /* 0x000fe40003f26070 */
[----:B------:R-:W-:Y:S02]  /*1c600*/  LOP3.LUT R0, R3, R243, R14, 0x96, !PT ;  /* 0x000000f303007212 */ /* 0x000fe400078e960e */
[----:B------:R-:W-:Y:S01]  /*1c610*/  LOP3.LUT R18, R2, 0xffff, RZ, 0xc0, !PT ;  /* 0x0000ffff02127812 */ /* 0x000fe200078ec0ff */
[----:B------:R-:W-:Y:S02]  /*1c620*/  IMAD.MOV.U32 R3, RZ, RZ, R185 ;  /* 0x000000ffff037224 */ /* 0x000fe400078e00b9 */
[----:B------:R-:W4:Y:S01]  /*1c630*/  LDL.LU R185, [R1+0x450] ;  /* 0x0004500001b97983 */ /* 0x000f220000300800 */
[----:B------:R-:W-:Y:S01]  /*1c640*/  PRMT R16, R173, 0x7610, R16 ;  /* 0x00007610ad107816 */ /* 0x000fe20000000010 */
[----:B------:R-:W-:-:S02]  /*1c650*/  IMAD.MOV.U32 R173, RZ, RZ, R162 ;  /* 0x000000ffffad7224 */ /* 0x000fc400078e00a2 */
[----:B------:R-:W-:Y:S02]  /*1c660*/  IMAD.MOV.U32 R162, RZ, RZ, R23 ;  /* 0x000000ffffa27224 */ /* 0x000fe400078e0017 */
[----:B------:R-:W1:Y:S01]  /*1c670*/  MUFU.EX2 R23, R252 ;  /* 0x000000fc00177308 */ /* 0x000e620000000800 */
[C---:B--2---:R-:W-:Y:S01]  /*1c680*/  FADD.FTZ R12, R17.reuse, R12 ;  /* 0x0000000c110c7221 */ /* 0x044fe20000010000 */
[----:B------:R-:W-:Y:S01]  /*1c690*/  F2FP.PACK_AB R13, R17, R24 ;  /* 0x00000018110d723e */ /* 0x000fe200000000ff */
[----:B------:R-:W-:Y:S01]  /*1c6a0*/  IMAD.MOV.U32 R17, RZ, RZ, R3 ;  /* 0x000000ffff117224 */ /* 0x000fe200078e0003 */
[C---:B------:R-:W-:Y:S02]  /*1c6b0*/  PRMT R103, R21.reuse, 0x7610, R103 ;  /* 0x0000761015677816 */ /* 0x040fe40000000067 */
[----:B------:R-:W-:Y:S01]  /*1c6c0*/  PRMT R102, R21, 0x7632, R102 ;  /* 0x0000763215667816 */ /* 0x000fe20000000066 */
[----:B------:R-:W-:Y:S02]  /*1c6d0*/  IMAD.MOV.U32 R21, RZ, RZ, R17 ;  /* 0x000000ffff157224 */ /* 0x000fe400078e0011 */
[----:B-1----:R-:W-:-:S04]  /*1c6e0*/  FADD.FTZ R3, R23, R20 ;  /* 0x0000001417037221 */ /* 0x002fc80000010000 */
[----:B------:R-:W-:Y:S01]  /*1c6f0*/  FADD.FTZ R17, R15, R3 ;  /* 0x000000030f117221 */ /* 0x000fe20000010000 */
[----:B------:R-:W-:Y:S02]  /*1c700*/  SHF.R.U32.HI R3, RZ, 0x8, R19 ;  /* 0x00000008ff037819 */ /* 0x000fe40000011613 */
[----:B------:R1:W2:Y:S01]  /*1c710*/  MUFU.EX2 R19, R182 ;  /* 0x000000b600137308 */ /* 0x0002a20000000800 */
[----:B---3--:R-:W-:Y:S02]  /*1c720*/  IMAD.MOV.U32 R20, RZ, RZ, R181 ;  /* 0x000000ffff147224 */ /* 0x008fe400078e00b5 */
[----:B------:R3:W2:Y:S04]  /*1c730*/  LDL.LU R181, [R1+0x44c] ;  /* 0x00044c0001b57983 */ /* 0x0006a80000300800 */
[----:B-1----:R3:W3:Y:S01]  /*1c740*/  LDL.LU R182, [R1+0x448] ;  /* 0x0004480001b67983 */ /* 0x0026e20000300800 */
[----:B------:R-:W-:-:S02]  /*1c750*/  PRMT R57, R16, 0x7610, R57 ;  /* 0x0000761010397816 */ /* 0x000fc40000000039 */
[----:B------:R-:W-:Y:S01]  /*1c760*/  F2FP.PACK_AB R15, R15, R23 ;  /* 0x000000170f0f723e */ /* 0x000fe200000000ff */
[----:B------:R-:W-:Y:S01]  /*1c770*/  @!P4 HADD2 R178, -R103.H0_H0, -RZ.H0_H0 ;  /* 0xa00000ff67b2c230 */ /* 0x000fe20000000900 */
[----:B------:R-:W-:Y:S02]  /*1c780*/  PRMT R23, R57, 0x7610, R23 ;  /* 0x0000761039177816 */ /* 0x000fe40000000017 */
[----:B------:R-:W-:Y:S02]  /*1c790*/  LOP3.LUT R3, R3, 0xffff, RZ, 0xc0, !PT ;  /* 0x0000ffff03037812 */ /* 0x000fe400078ec0ff */
[C---:B------:R-:W-:Y:S02]  /*1c7a0*/  PRMT R101, R22.reuse, 0x7632, R101 ;  /* 0x0000763216657816 */ /* 0x040fe40000000065 */
[----:B------:R-:W-:Y:S02]  /*1c7b0*/  PRMT R100, R22, 0x7610, R100 ;  /* 0x0000761016647816 */ /* 0x000fe40000000064 */
[----:B------:R-:W-:-:S02]  /*1c7c0*/  PRMT R22, R23, 0x7610, R22 ;  /* 0x0000761017167816 */ /* 0x000fc40000000016 */
[----:B------:R-:W-:Y:S02]  /*1c7d0*/  PRMT R57, R103, 0x5410, R102 ;  /* 0x0000541067397816 */ /* 0x000fe40000000066 */
[----:B------:R-:W-:Y:S02]  /*1c7e0*/  @!P4 PRMT R103, R178, 0x5410, RZ ;  /* 0x00005410b267c816 */ /* 0x000fe400000000ff */
[----:B------:R-:W-:Y:S01]  /*1c7f0*/  ISETP.GE.U32.AND P4, PT, R217, R3, PT ;  /* 0x00000003d900720c */ /* 0x000fe20003f86070 */
[----:B------:R-:W-:Y:S01]  /*1c800*/  IMAD.MOV.U32 R23, RZ, RZ, R21 ;  /* 0x000000ffff177224 */ /* 0x000fe200078e0015 */
[----:B------:R1:W1:Y:S01]  /*1c810*/  MUFU.EX2 R3, R148 ;  /* 0x0000009400037308 */ /* 0x0002620000000800 */
[----:B------:R-:W-:Y:S01]  /*1c820*/  PRMT R252, R22, 0x7610, R252 ;  /* 0x0000761016fc7816 */ /* 0x000fe200000000fc */
[----:B-1----:R-:W3:Y:S04]  /*1c830*/  LDL.LU R148, [R1+0x444] ;  /* 0x0004440001947983 */ /* 0x002ee80000300800 */
[----:B------:R-:W3:Y:S01]  /*1c840*/  LDL R21, [R1+0x12c] ;  /* 0x00012c0001157983 */ /* 0x000ee20000100800 */
[----:B------:R-:W-:Y:S01]  /*1c850*/  @!P3 HADD2 R179, -R102.H0_H0, -RZ.H0_H0 ;  /* 0xa00000ff66b3b230 */ /* 0x000fe20000000900 */
[----:B----4-:R1:W-:Y:S02]  /*1c860*/  MUFU.EX2 R22, R185 ;  /* 0x000000b900167308 */ /* 0x0103e40000000800 */
[----:B-1----:R1:W4:Y:S01]  /*1c870*/  LDL.LU R185, [R1+0x440] ;  /* 0x0004400001b97983 */ /* 0x0023220000300800 */
[----:B------:R-:W-:-:S02]  /*1c880*/  LOP3.LUT R14, R2, 0xff, RZ, 0xc0, !PT ;  /* 0x000000ff020e7812 */ /* 0x000fc400078ec0ff */
[--C-:B------:R-:W-:Y:S02]  /*1c890*/  SHF.R.U32.HI R16, RZ, 0x10, R2.reuse ;  /* 0x00000010ff107819 */ /* 0x100fe40000011602 */
[----:B------:R-:W-:Y:S02]  /*1c8a0*/  @!P3 PRMT R102, R179, 0x5410, RZ ;  /* 0x00005410b366b816 */ /* 0x000fe400000000ff */
[----:B------:R-:W-:Y:S02]  /*1c8b0*/  SHF.R.U32.HI R2, RZ, 0x18, R2 ;  /* 0x00000018ff027819 */ /* 0x000fe40000011602 */
[----:B------:R-:W-:Y:S01]  /*1c8c0*/  ISETP.GE.U32.AND P3, PT, R217, R14, PT ;  /* 0x0000000ed900720c */ /* 0x000fe20003f66070 */
[----:B------:R-:W-:Y:S01]  /*1c8d0*/  IMAD.MOV.U32 R14, RZ, RZ, R232 ;  /* 0x000000ffff0e7224 */ /* 0x000fe200078e00e8 */
[----:B------:R-:W-:Y:S01]  /*1c8e0*/  PRMT R232, R100, 0x5410, R101 ;  /* 0x0000541064e87816 */ /* 0x000fe20000000065 */
[----:B--2---:R-:W-:-:S05]  /*1c8f0*/  @!P0 HADD2 R181, -R101.H0_H0, -RZ.H0_H0 ;  /* 0xa00000ff65b58230 */ /* 0x004fca0000000900 */
[----:B------:R-:W-:Y:S02]  /*1c900*/  @!P0 PRMT R101, R181, 0x5410, RZ ;  /* 0x00005410b5658816 */ /* 0x000fe400000000ff */
[----:B------:R-:W-:Y:S02]  /*1c910*/  ISETP.GE.U32.AND P0, PT, R217, R2, PT ;  /* 0x00000002d900720c */ /* 0x000fe40003f06070 */
[----:B------:R-:W-:Y:S01]  /*1c920*/  SHF.R.U32.HI R2, RZ, 0x10, R0 ;  /* 0x00000010ff027819 */ /* 0x000fe20000011600 */
[----:B---3--:R-:W-:-:S03]  /*1c930*/  @!P5 HADD2 R182, -R100.H0_H0, -RZ.H0_H0 ;  /* 0xa00000ff64b6d230 */ /* 0x008fc60000000900 */
[----:B------:R-:W-:Y:S02]  /*1c940*/  LOP3.LUT R2, R2, 0xff, RZ, 0xc0, !PT ;  /* 0x000000ff02027812 */ /* 0x000fe400078ec0ff */
[----:B------:R-:W-:Y:S02]  /*1c950*/  @!P5 PRMT R100, R182, 0x5410, RZ ;  /* 0x00005410b664d816 */ /* 0x000fe400000000ff */
[----:B------:R-:W-:Y:S01]  /*1c960*/  ISETP.GE.U32.AND P5, PT, R217, R2, PT ;  /* 0x00000002d900720c */ /* 0x000fe20003fa6070 */
[----:B------:R-:W-:Y:S02]  /*1c970*/  FADD.FTZ R2, R19, R12 ;  /* 0x0000000c13027221 */ /* 0x000fe40000010000 */
[----:B------:R-:W-:Y:S02]  /*1c980*/  IMAD.MOV.U32 R182, RZ, RZ, R20 ;  /* 0x000000ffffb67224 */ /* 0x000fe400078e0014 */
[C---:B------:R-:W-:Y:S01]  /*1c990*/  FADD.FTZ R12, R3.reuse, R2 ;  /* 0x00000002030c7221 */ /* 0x040fe20000010000 */
[----:B------:R-:W-:Y:S01]  /*1c9a0*/  F2FP.PACK_AB R3, R3, R19 ;  /* 0x000000130303723e */ /* 0x000fe200000000ff */
[----:B------:R-:W2:Y:S01]  /*1c9b0*/  LDL.LU R20, [R1+0x144] ;  /* 0x0001440001147983 */ /* 0x000ea20000300800 */
[----:B------:R3:W-:Y:S03]  /*1c9c0*/  MUFU.EX2 R19, R152 ;  /* 0x0000009800137308 */ /* 0x0007e60000000800 */
[----:B---3--:R-:W3:Y:S01]  /*1c9d0*/  LDL.LU R152, [R1+0x43c] ;  /* 0x00043c0001987983 */ /* 0x008ee20000300800 */
[----:B------:R-:W-:-:S02]  /*1c9e0*/  PRMT R99, R13, 0x7610, R99 ;  /* 0x000076100d637816 */ /* 0x000fc40000000063 */
[----:B------:R-:W-:Y:S02]  /*1c9f0*/  PRMT R2, R252, 0x7610, R2 ;  /* 0x00007610fc027816 */ /* 0x000fe40000000002 */
[----:B------:R-:W-:Y:S02]  /*1ca00*/  PRMT R98, R13, 0x7632, R98 ;  /* 0x000076320d627816 */ /* 0x000fe40000000062 */
[----:B------:R-:W-:Y:S02]  /*1ca10*/  PRMT R13, R2, 0x7610, R13 ;  /* 0x00007610020d7816 */ /* 0x000fe4000000000d */
[----:B------:R-:W-:Y:S01]  /*1ca20*/  LOP3.LUT R2, R0, 0xff, RZ, 0xc0, !PT ;  /* 0x000000ff00027812 */ /* 0x000fe200078ec0ff */
[----:B------:R-:W-:Y:S01]  /*1ca30*/  @!P4 HADD2 R186, -R98.H0_H0, -RZ.H0_H0 ;  /* 0xa00000ff62bac230 */ /* 0x000fe20000000900 */
[----:B------:R-:W-:Y:S02]  /*1ca40*/  PRMT R252, R99, 0x5410, R98 ;  /* 0x0000541063fc7816 */ /* 0x000fe40000000062 */
[----:B------:R-:W-:-:S02]  /*1ca50*/  PRMT R97, R15, 0x7610, R97 ;  /* 0x000076100f617816 */ /* 0x000fc40000000061 */
[----:B------:R-:W-:Y:S02]  /*1ca60*/  @!P4 PRMT R98, R186, 0x5410, RZ ;  /* 0x00005410ba62c816 */ /* 0x000fe400000000ff */
[----:B------:R-:W-:Y:S01]  /*1ca70*/  PRMT R96, R15, 0x7632, R96 ;  /* 0x000076320f607816 */ /* 0x000fe20000000060 */
[----:B------:R-:W-:Y:S01]  /*1ca80*/  @!P1 HADD2 R188, -R97.H0_H0, -RZ.H0_H0 ;  /* 0xa00000ff61bc9230 */ /* 0x000fe20000000900 */
[----:B------:R-:W-:Y:S01]  /*1ca90*/  PRMT R186, R13, 0x7610, R186 ;  /* 0x000076100dba7816 */ /* 0x000fe200000000ba */
[----:B------:R-:W-:Y:S02]  /*1caa0*/  IMAD.MOV.U32 R13, RZ, RZ, R182 ;  /* 0x000000ffff0d7224 */ /* 0x000fe400078e00b6 */
[----:B------:R-:W-:Y:S02]  /*1cab0*/  IMAD.MOV.U32 R182, RZ, RZ, R23 ;  /* 0x000000ffffb67224 */ /* 0x000fe400078e0017 */
[----:B------:R-:W-:Y:S01]  /*1cac0*/  IMAD.MOV.U32 R23, RZ, RZ, R196 ;  /* 0x000000ffff177224 */ /* 0x000fe200078e00c4 */
[----:B------:R-:W-:-:S02]  /*1cad0*/  PRMT R196, R97, 0x5410, R96 ;  /* 0x0000541061c47816 */ /* 0x000fc40000000060 */
[----:B------:R-:W-:Y:S01]  /*1cae0*/  @!P1 PRMT R97, R188, 0x5410, RZ ;  /* 0x00005410bc619816 */ /* 0x000fe200000000ff */
[----:B------:R-:W-:Y:S02]  /*1caf0*/  @!P6 HADD2 R189, -R96.H0_H0, -RZ.H0_H0 ;  /* 0xa00000ff60bde230 */ /* 0x000fe40000000900 */
[----:B----4-:R-:W-:-:S05]  /*1cb00*/  @!P2 HADD2 R185, -R99.H0_H0, -RZ.H0_H0 ;  /* 0xa00000ff63b9a230 */ /* 0x010fca0000000900 */
[----:B------:R-:W-:Y:S02]  /*1cb10*/  @!P2 PRMT R99, R185, 0x5410, RZ ;  /* 0x00005410b963a816 */ /* 0x000fe400000000ff */
[C---:B------:R-:W-:Y:S02]  /*1cb20*/  ISETP.GE.U32.AND P2, PT, R217.reuse, R2, PT ;  /* 0x00000002d900720c */ /* 0x040fe40003f46070 */
[----:B------:R-:W-:Y:S02]  /*1cb30*/  SHF.R.U32.HI R2, RZ, 0x18, R0 ;  /* 0x00000018ff027819 */ /* 0x000fe40000011600 */
[----:B------:R-:W-:Y:S02]  /*1cb40*/  LOP3.LUT R0, R0, 0xffff, RZ, 0xc0, !PT ;  /* 0x0000ffff00007812 */ /* 0x000fe400078ec0ff */
[----:B------:R-:W-:Y:S02]  /*1cb50*/  ISETP.GE.U32.AND P4, PT, R217, R2, PT ;  /* 0x00000002d900720c */ /* 0x000fe40003f86070 */
[----:B------:R-:W-:-:S02]  /*1cb60*/  LOP3.LUT R2, R16, 0xff, RZ, 0xc0, !PT ;  /* 0x000000ff10027812 */ /* 0x000fc400078ec0ff */
[----:B------:R-:W-:Y:S01]  /*1cb70*/  SHF.R.U32.HI R0, RZ, 0x8, R0 ;  /* 0x00000008ff007819 */ /* 0x000fe20000011600 */
[----:B------:R-:W-:Y:S01]  /*1cb80*/  MUFU.EX2 R185, R180 ;  /* 0x000000b400b97308 */ /* 0x000fe20000000800 */
[----:B------:R-:W-:Y:S02]  /*1cb90*/  ISETP.GE.U32.AND P1, PT, R217, R2, PT ;  /* 0x00000002d900720c */ /* 0x000fe40003f26070 */
[----:B------:R-:W-:-:S05]  /*1cba0*/  LOP3.LUT R0, R0, 0xffff, RZ, 0xc0, !PT ;  /* 0x0000ffff00007812 */ /* 0x000fca00078ec0ff */
[----:B------:R-:W4:Y:S01]  /*1cbb0*/  MUFU.EX2 R2, R199 ;  /* 0x000000c700027308 */ /* 0x000f220000000800 */
[----:B------:R-:W-:Y:S02]  /*1cbc0*/  PRMT R95, R3, 0x7610, R95 ;  /* 0x00007610035f7816 */ /* 0x000fe4000000005f */
[----:B------:R-:W-:Y:S02]  /*1cbd0*/  @!P6 PRMT R96, R189, 0x5410, RZ ;  /* 0x00005410bd60e816 */ /* 0x000fe400000000ff */
[----:B------:R-:W-:Y:S02]  /*1cbe0*/  ISETP.GE.U32.AND P6, PT, R217, R0, PT ;  /* 0x00000000d900720c */ /* 0x000fe40003fc6070 */
[----:B------:R-:W-:Y:S01]  /*1cbf0*/  SHF.R.U32.HI R0, RZ, 0x8, R18 ;  /* 0x00000008ff007819 */ /* 0x000fe20000011612 */
[----:B------:R-:W-:Y:S01]  /*1cc00*/  @!P2 HADD2 R191, -R95.H0_H0, -RZ.H0_H0 ;  /* 0xa00000ff5fbfa230 */ /* 0x000fe20000000900 */
[----:B------:R-:W-:Y:S01]  /*1cc10*/  PRMT R34, R186, 0x7610, R34 ;  /* 0x00007610ba227816 */ /* 0x000fe20000000022 */
[----:B------:R-:W-:Y:S01]  /*1cc20*/  IMAD.MOV.U32 R186, RZ, RZ, R14 ;  /* 0x000000ffffba7224 */ /* 0x000fe200078e000e */
[----:B------:R-:W-:Y:S01]  /*1cc30*/  PRMT R94, R3, 0x7632, R94 ;  /* 0x00007632035e7816 */ /* 0x000fe2000000005e */
[----:B------:R1:W-:Y:S01]  /*1cc40*/  MUFU.EX2 R14, R203 ;  /* 0x000000cb000e7308 */ /* 0x0003e20000000800 */
[----:B------:R-:W-:-:S07]  /*1cc50*/  LOP3.LUT R0, R0, 0xffff, RZ, 0xc0, !PT ;  /* 0x0000ffff00007812 */ /* 0x000fce00078ec0ff */
[----:B------:R4:W4:Y:S01]  /*1cc60*/  MUFU.EX2 R15, R137 ;  /* 0x00000089000f7308 */ /* 0x0009220000000800 */
[----:B-1----:R-:W-:Y:S01]  /*1cc70*/  IMAD.MOV.U32 R203, RZ, RZ, R230 ;  /* 0x000000ffffcb7224 */ /* 0x002fe200078e00e6 */
[----:B------:R-:W-:Y:S02]  /*1cc80*/  PRMT R230, R95, 0x5410, R94 ;  /* 0x000054105fe67816 */ /* 0x000fe4000000005e */
[----:B------:R-:W-:Y:S02]  /*1cc90*/  @!P2 PRMT R95, R191, 0x5410, RZ ;  /* 0x00005410bf5fa816 */ /* 0x000fe400000000ff */
[----:B------:R-:W-:Y:S02]  /*1cca0*/  ISETP.GE.U32.AND P2, PT, R217, R0, PT ;  /* 0x00000000d900720c */ /* 0x000fe40003f46070 */
[----:B----4-:R-:W-:Y:S01]  /*1ccb0*/  F2FP.PACK_AB R0, R185, R2 ;  /* 0x00000002b900723e */ /* 0x010fe200000000ff */
[----:B------:R-:W-:Y:S01]  /*1ccc0*/  IMAD.MOV.U32 R16, RZ, RZ, R13 ;  /* 0x000000ffff107224 */ /* 0x000fe200078e000d */
[----:B------:R-:W4:Y:S02]  /*1ccd0*/  LDL.LU R137, [R1+0x438] ;  /* 0x0004380001897983 */ /* 0x000f240000300800 */
[----:B------:R-:W-:-:S02]  /*1cce0*/  PRMT R92, R0, 0x7632, R92 ;  /* 0x00007632005c7816 */ /* 0x000fc4000000005c */
[----:B------:R-:W-:Y:S01]  /*1ccf0*/  PRMT R93, R0, 0x7610, R93 ;  /* 0x00007610005d7816 */ /* 0x000fe2000000005d */
[----:B------:R-:W-:Y:S01]  /*1cd00*/  FADD.FTZ R0, R19, R12 ;  /* 0x0000000c13007221 */ /* 0x000fe20000010000 */
[----:B------:R1:W1:Y:S01]  /*1cd10*/  MUFU.EX2 R13, R219 ;  /* 0x000000db000d7308 */ /* 0x0002620000000800 */
[----:B------:R-:W-:Y:S01]  /*1cd20*/  @!P4 HADD2 R193, -R92.H0_H0, -RZ.H0_H0 ;  /* 0xa00000ff5cc1c230 */ /* 0x000fe20000000900 */
[----:B------:R2:W4:Y:S01]  /*1cd30*/  LDL.LU R199, [R1+0x434] ;  /* 0x0004340001c77983 */ /* 0x0005220000300800 */
[----:B------:R-:W-:Y:S01]  /*1cd40*/  PRMT R191, R34, 0x7610, R191 ;  /* 0x0000761022bf7816 */ /* 0x000fe200000000bf */
[----:B------:R-:W-:Y:S02]  /*1cd50*/  FADD.FTZ R0, R15, R0 ;  /* 0x000000000f007221 */ /* 0x000fe40000010000 */
[----:B------:R-:W4:Y:S01]  /*1cd60*/  LDL.LU R180, [R1+0x430] ;  /* 0x0004300001b47983 */ /* 0x000f220000300800 */
[----:B------:R-:W-:Y:S01]  /*1cd70*/  IMAD.MOV.U32 R3, RZ, RZ, R16 ;  /* 0x000000ffff037224 */ /* 0x000fe200078e0010 */
[----:B------:R1:W-:Y:S01]  /*1cd80*/  MUFU.EX2 R188, R168 ;  /* 0x000000a800bc7308 */ /* 0x0003e20000000800 */
[----:B------:R-:W-:-:S02]  /*1cd90*/  PRMT R18, R191, 0x7610, R18 ;  /* 0x00007610bf127816 */ /* 0x000fc40000000012 */
[----:B-1----:R-:W-:-:S05]  /*1cda0*/  PRMT R219, R93, 0x5410, R92 ;  /* 0x000054105ddb7816 */ /* 0x002fca000000005c */
[----:B------:R1:W1:Y:S01]  /*1cdb0*/  MUFU.EX2 R189, R169 ;  /* 0x000000a900bd7308 */ /* 0x0002620000000800 */
[----:B------:R-:W-:Y:S01]  /*1cdc0*/  @!P4 PRMT R92, R193, 0x5410, RZ ;  /* 0x00005410c15cc816 */ /* 0x000fe200000000ff */
[----:B------:R-:W-:Y:S02]  /*1cdd0*/  IMAD.MOV.U32 R193, RZ, RZ, R186 ;  /* 0x000000ffffc17224 */ /* 0x000fe400078e00ba */
[----:B------:R-:W-:Y:S01]  /*1cde0*/  IMAD.MOV.U32 R186, RZ, RZ, R173 ;  /* 0x000000ffffba7224 */ /* 0x000fe200078e00ad */
[----:B------:R-:W4:Y:S01]  /*1cdf0*/  LDL.LU R168, [R1+0x42c] ;  /* 0x00042c0001a87983 */ /* 0x000f220000300800 */
[----:B------:R-:W-:Y:S02]  /*1ce00*/  IMAD.MOV.U32 R173, RZ, RZ, R177 ;  /* 0x000000ffffad7224 */ /* 0x000fe400078e00b1 */
[----:B------:R-:W-:Y:S01]  /*1ce10*/  IMAD.MOV.U32 R177, RZ, RZ, R190 ;  /* 0x000000ffffb17224 */ /* 0x000fe200078e00be */
[----:B-1----:R-:W4:Y:S01]  /*1ce20*/  LDL.LU R169, [R1+0x428] ;  /* 0x0004280001a97983 */ /* 0x002f220000300800 */
[----:B---3--:R1:W-:Y:S03]  /*1ce30*/  MUFU.EX2 R16, R152 ;  /* 0x0000009800107308 */ /* 0x0083e60000000800 */
[----:B-1----:R-:W3:Y:S04]  /*1ce40*/  LDL.LU R152, [R1+0x424] ;  /* 0x0004240001987983 */ /* 0x002ee80000300800 */
[----:B------:R1:W-:Y:S04]  /*1ce50*/  STL [R1+0x2a8], R0 ;  /* 0x0002a80001007387 */ /* 0x0003e80000100800 */
[----:B------:R-:W3:Y:S01]  /*1ce60*/  LDL.LU.64 R190, [R1+0x128] ;  /* 0x0001280001be7983 */ /* 0x000ee20000300a00 */
[----:B------:R-:W-:Y:S01]  /*1ce70*/  FADD.FTZ R34, R2, R17 ;  /* 0x0000001102227221 */ /* 0x000fe20000010000 */
[----:B------:R-:W-:-:S02]  /*1ce80*/  F2FP.PACK_AB R2, R15, R19 ;  /* 0x000000130f02723e */ /* 0x000fc400000000ff */
[----:B------:R-:W1:Y:S01]  /*1ce90*/  MUFU.EX2 R15, R220 ;  /* 0x000000dc000f7308 */ /* 0x000e620000000800 */
[----:B------:R-:W-:Y:S01]  /*1cea0*/  F2FP.PACK_AB R27, R13, R14 ;  /* 0x0000000e0d1b723e */ /* 0x000fe200000000ff */
[----:B------:R-:W-:-:S06]  /*1ceb0*/  IMAD.MOV.U32 R19, RZ, RZ, R3 ;  /* 0x000000ffff137224 */ /* 0x000fcc00078e0003 */
[----:B------:R-:W2:Y:S08]  /*1cec0*/  MUFU.EX2 R12, R221 ;  /* 0x000000dd000c7308 */ /* 0x000eb00000000800 */
[----:B------:R-:W2:Y:S01]  /*1ced0*/  MUFU.EX2 R21, R21 ;  /* 0x0000001500157308 */ /* 0x000ea20000000800 */
[----:B-1----:R-:W-:-:S04]  /*1cee0*/  FADD.FTZ R0, R14, R25 ;  /* 0x000000190e007221 */ /* 0x002fc80000010000 */
[----:B------:R-:W-:-:S03]  /*1cef0*/  FADD.FTZ R3, R13, R0 ;  /* 0x000000000d037221 */ /* 0x000fc60000010000 */
[----:B------:R-:W1:Y:S01]  /*1cf00*/  MUFU.EX2 R14, R250 ;  /* 0x000000fa000e7308 */ /* 0x000e620000000800 */
[----:B------:R-:W-:Y:S02]  /*1cf10*/  F2FP.PACK_AB R0, R189, R188 ;  /* 0x000000bcbd00723e */ /* 0x000fe400000000ff */
[----:B------:R-:W-:-:S05]  /*1cf20*/  PRMT R91, R2, 0x7610, R91 ;  /* 0x00007610025b7816 */ /* 0x000fca000000005b */
[----:B--2---:R-:W2:Y:S01]  /*1cf30*/  MUFU.EX2 R20, R20 ;  /* 0x0000001400147308 */ /* 0x004ea20000000800 */
[----:B------:R-:W-:Y:S01]  /*1cf40*/  PRMT R90, R2, 0x7632, R90 ;  /* 0x00007632025a7816 */ /* 0x000fe2000000005a */
[----:B------:R-:W-:-:S06]  /*1cf50*/  FADD.FTZ R2, R15, R3 ;  /* 0x000000030f027221 */ /* 0x000fcc0000010000 */
[----:B------:R-:W2:Y:S01]  /*1cf60*/  MUFU.EX2 R13, R223 ;  /* 0x000000df000d7308 */ /* 0x000ea20000000800 */
[C---:B------:R-:W-:Y:S02]  /*1cf70*/  PRMT R89, R0.reuse, 0x7610, R89 ;  /* 0x0000761000597816 */ /* 0x040fe40000000059 */
[----:B------:R-:W-:Y:S01]  /*1cf80*/  PRMT R88, R0, 0x7632, R88 ;  /* 0x0000763200587816 */ /* 0x000fe20000000058 */
[----:B------:R-:W-:Y:S02]  /*1cf90*/  FADD.FTZ R0, R22, R26 ;  /* 0x0000001a16007221 */ /* 0x000fe40000010000 */
[----:B------:R-:W-:Y:S02]  /*1cfa0*/  FADD.FTZ R2, R12, R2 ;  /* 0x000000020c027221 */ /* 0x000fe40000010000 */
[----:B------:R-:W-:Y:S02]  /*1cfb0*/  FADD.FTZ R0, R21, R0 ;  /* 0x0000000015007221 */ /* 0x000fe40000010000 */
[----:B-1----:R-:W-:Y:S01]  /*1cfc0*/  FADD.FTZ R2, R14, R2 ;  /* 0x000000020e027221 */ /* 0x002fe20000010000 */
[----:B--2---:R-:W-:Y:S01]  /*1cfd0*/  F2FP.PACK_AB R32, R16, R20 ;  /* 0x000000141020723e */ /* 0x004fe200000000ff */
[----:B------:R-:W-:-:S02]  /*1cfe0*/  FADD.FTZ R0, R20, R0 ;  /* 0x0000000014007221 */ /* 0x000fc40000010000 */
[----:B------:R-:W-:Y:S01]  /*1cff0*/  FADD.FTZ R20, R13, R2 ;  /* 0x000000020d147221 */ /* 0x000fe20000010000 */
[----:B------:R-:W-:Y:S02]  /*1d000*/  F2FP.PACK_AB R31, R12, R15 ;  /* 0x0000000f0c1f723e */ /* 0x000fe400000000ff */
[----:B------:R-:W-:Y:S01]  /*1d010*/  PRMT R15, R18, 0x7610, R15 ;  /* 0x00007610120f7816 */ /* 0x000fe2000000000f */
[----:B------:R-:W-:Y:S01]  /*1d020*/  FADD.FTZ R18, R16, R0 ;  /* 0x0000000010127221 */ /* 0x000fe20000010000 */
[----:B------:R-:W-:Y:S01]  /*1d030*/  F2FP.PACK_AB R25, R21, R22 ;  /* 0x000000161519723e */ /* 0x000fe200000000ff */
[----:B------:R-:W-:Y:S01]  /*1d040*/  IMAD.MOV.U32 R17, RZ, RZ, R203 ;  /* 0x000000ffff117224 */ /* 0x000fe200078e00cb */
[----:B------:R-:W-:Y:S01]  /*1d050*/  F2FP.PACK_AB R33, R13, R14 ;  /* 0x0000000e0d21723e */ /* 0x000fe200000000ff */
[----:B------:R-:W-:Y:S02]  /*1d060*/  IMAD.MOV.U32 R22, RZ, RZ, R19 ;  /* 0x000000ffff167224 */ /* 0x000fe400078e0013 */
[----:B------:R-:W-:-:S02]  /*1d070*/  IMAD.MOV.U32 R19, RZ, RZ, R193 ;  /* 0x000000ffff137224 */ /* 0x000fc400078e00c1 */
[----:B------:R-:W-:Y:S01]  /*1d080*/  IMAD.MOV.U32 R193, RZ, RZ, R17 ;  /* 0x000000ffffc17224 */ /* 0x000fe200078e0011 */
[----:B------:R-:W-:Y:S01]  /*1d090*/  @!P3 HADD2 R202, -R91.H0_H0, -RZ.H0_H0 ;  /* 0xa00000ff5bcab230 */ /* 0x000fe20000000900 */
[----:B------:R-:W-:Y:S01]  /*1d0a0*/  PRMT R203, R91, 0x5410, R90 ;  /* 0x000054105bcb7816 */ /* 0x000fe2000000005a */
[----:B------:R-:W-:-:S03]  /*1d0b0*/  @!P2 HADD2 R201, -R90.H0_H0, -RZ.H0_H0 ;  /* 0xa00000ff5ac9a230 */ /* 0x000fc60000000900 */
[----:B------:R-:W-:Y:S01]  /*1d0c0*/  @!P3 PRMT R91, R202, 0x5410, RZ ;  /* 0x00005410ca5bb816 */ /* 0x000fe200000000ff */
[----:B------:R-:W-:Y:S01]  /*1d0d0*/  @!P5 HADD2 R194, -R93.H0_H0, -RZ.H0_H0 ;  /* 0xa00000ff5dc2d230 */ /* 0x000fe20000000900 */
[----:B------:R-:W-:Y:S02]  /*1d0e0*/  @!P2 PRMT R90, R201, 0x5410, RZ ;  /* 0x00005410c95aa816 */ /* 0x000fe400000000ff */
[----:B------:R-:W-:Y:S02]  /*1d0f0*/  PRMT R201, R89, 0x5410, R88 ;  /* 0x0000541059c97816 */ /* 0x000fe40000000058 */
[----:B------:R-:W-:Y:S01]  /*1d100*/  @!P5 PRMT R93, R194, 0x5410, RZ ;  /* 0x00005410c25dd816 */ /* 0x000fe200000000ff */
[----:B----4-:R-:W-:-:S05]  /*1d110*/  @!P0 HADD2 R199, -R88.H0_H0, -RZ.H0_H0 ;  /* 0xa00000ff58c78230 */ /* 0x010fca0000000900 */
[----:B------:R-:W-:Y:S01]  /*1d120*/  @!P0 PRMT R88, R199, 0x5410, RZ ;  /* 0x00005410c7588816 */ /* 0x000fe200000000ff */
[----:B------:R-:W-:Y:S01]  /*1d130*/  @!P6 HADD2 R192, -R94.H0_H0, -RZ.H0_H0 ;  /* 0xa00000ff5ec0e230 */ /* 0x000fe20000000900 */
[----:B------:R-:W-:Y:S01]  /*1d140*/  MUFU.EX2 R22, R22 ;  /* 0x0000001600167308 */ /* 0x000fe20000000800 */
[----:B------:R-:W-:-:S03]  /*1d150*/  @!P1 HADD2 R200, -R89.H0_H0, -RZ.H0_H0 ;  /* 0xa00000ff59c89230 */ /* 0x000fc60000000900 */
[----:B------:R-:W-:Y:S02]  /*1d160*/  @!P6 PRMT R94, R192, 0x5410, RZ ;  /* 0x00005410c05ee816 */ /* 0x000fe400000000ff */
[----:B------:R-:W-:Y:S02]  /*1d170*/  @!P1 PRMT R89, R200, 0x5410, RZ ;  /* 0x00005410c8599816 */ /* 0x000fe400000000ff */
[----:B------:R-:W-:Y:S01]  /*1d180*/  MUFU.EX2 R23, R23 ;  /* 0x0000001700177308 */ /* 0x000fe20000000800 */
[----:B------:R-:W-:Y:S02]  /*1d190*/  PRMT R60, R140, 0x7610, R60 ;  /* 0x000076108c3c7816 */ /* 0x000fe4000000003c */
[----:B---3--:R-:W-:-:S05]  /*1d1a0*/  LOP3.LUT R2, R83, R240, R190, 0x96, !PT ;  /* 0x000000f053027212 */ /* 0x008fca00078e96be */
[----:B------:R-:W-:-:S05]  /*1d1b0*/  IMAD.WIDE.U32 R2, R2, -0x2daee0ad, RZ ;  /* 0xd2511f5302027825 */ /* 0x000fca00078e00ff */
[----:B------:R-:W-:Y:S02]  /*1d1c0*/  LOP3.LUT R0, R3, R242, R180, 0x96, !PT ;  /* 0x000000f203007212 */ /* 0x000fe400078e96b4 */
[----:B------:R-:W-:-:S05]  /*1d1d0*/  LOP3.LUT R3, R169, R239, R82, 0x96, !PT ;  /* 0x000000efa9037212 */ /* 0x000fca00078e9652 */
[----:B------:R-:W-:-:S04]  /*1d1e0*/  IMAD.WIDE.U32 R12, R3, -0x2daee0ad, RZ ;  /* 0xd2511f53030c7825 */ /* 0x000fc800078e00ff */
[----:B------:R-:W-:Y:S01]  /*1d1f0*/  IMAD.WIDE.U32 R16, R0, -0x326172a9, RZ ;  /* 0xcd9e8d5700107825 */ /* 0x000fe200078e00ff */
[----:B------:R-:W-:Y:S02]  /*1d200*/  LOP3.LUT R0, R13, R245, R2, 0x96, !PT ;  /* 0x000000f50d007212 */ /* 0x000fe400078e9602 */
[----:B------:R-:W-:Y:S02]  /*1d210*/  PRMT R13, R15, 0x7610, R13 ;  /* 0x000076100f0d7816 */ /* 0x000fe4000000000d */
        /* <DEDUP_REMOVED lines=8> */
[----:B------:R-:W-:Y:S02]  /*1d2a0*/  LOP3.LUT R2, R17, R244, R2, 0x96, !PT ;  /* 0x000000f411027212 */ /* 0x000fe400078e9602 */
[----:B------:R-:W-:Y:S02]  /*1d2b0*/  PRMT R3, R153, 0x7610, R3 ;  /* 0x0000761099037816 */ /* 0x000fe40000000003 */
[--C-:B------:R-:W-:Y:S01]  /*1d2c0*/  LOP3.LUT R15, R13, R246, R14.reuse, 0x96, !PT ;  /* 0x000000f60d0f7212 */ /* 0x100fe200078e960e */
[----:B------:R-:W2:Y:S01]  /*1d2d0*/  LDL.LU R153, [R1+0x420] ;  /* 0x0004200001997983 */ /* 0x000ea20000300800 */
[----:B------:R-:W-:Y:S01]  /*1d2e0*/  PRMT R14, R3, 0x7610, R14 ;  /* 0x00007610030e7816 */ /* 0x000fe2000000000e */
[----:B------:R-:W-:Y:S01]  /*1d2f0*/  IMAD.WIDE.U32 R2, R2, -0x326172a9, RZ ;  /* 0xcd9e8d5702027825 */ /* 0x000fe200078e00ff */
[----:B------:R-:W-:-:S04]  /*1d300*/  PRMT R24, R0, 0x7610, R24 ;  /* 0x0000761000187816 */ /* 0x000fc80000000018 */
        /* <DEDUP_REMOVED lines=10> */
[C---:B------:R-:W-:Y:S02]  /*1d3b0*/  ISETP.GE.U32.AND P0, PT, R217.reuse, R0, PT ;  /* 0x00000000d900720c */ /* 0x040fe40003f06070 */
[----:B------:R-:W-:-:S02]  /*1d3c0*/  ISETP.GE.U32.AND P5, PT, R217, R12, PT ;  /* 0x0000000cd900720c */ /* 0x000fc40003fa6070 */
[----:B------:R-:W-:Y:S02]  /*1d3d0*/  LOP3.LUT R0, R2, 0xff, RZ, 0xc0, !PT ;  /* 0x000000ff02007812 */ /* 0x000fe400078ec0ff */
[----:B------:R-:W-:Y:S02]  /*1d3e0*/  PRMT R12, R24, 0x7610, R12 ;  /* 0x00007610180c7816 */ /* 0x000fe4000000000c */
[----:B------:R1:W3:Y:S01]  /*1d3f0*/  MUFU.EX2 R24, R148 ;  /* 0x0000009400187308 */ /* 0x0002e20000000800 */
[----:B------:R-:W-:Y:S02]  /*1d400*/  ISETP.GE.U32.AND P2, PT, R217, R0, PT ;  /* 0x00000000d900720c */ /* 0x000fe40003f46070 */
[----:B------:R-:W-:Y:S02]  /*1d410*/  PRMT R13, R12, 0x7610, R13 ;  /* 0x000076100c0d7816 */ /* 0x000fe4000000000d */
[--C-:B------:R-:W-:Y:S02]  /*1d420*/  SHF.R.U32.HI R0, RZ, 0x18, R2.reuse ;  /* 0x00000018ff007819 */ /* 0x100fe40000011602 */
[----:B------:R-:W-:-:S02]  /*1d430*/  SHF.R.U32.HI R12, RZ, 0x10, R2 ;  /* 0x00000010ff0c7819 */ /* 0x000fc40000011602 */
[----:B------:R-:W-:Y:S02]  /*1d440*/  PRMT R21, R14, 0x7610, R21 ;  /* 0x000076100e157816 */ /* 0x000fe40000000015 */
[----:B------:R-:W-:Y:S01]  /*1d450*/  LOP3.LUT R14, R2, 0xffff, RZ, 0xc0, !PT ;  /* 0x0000ffff020e7812 */ /* 0x000fe200078ec0ff */
[----:B------:R-:W-:Y:S01]  /*1d460*/  IMAD.WIDE.U32 R2, R15, -0x2daee0ad, RZ ;  /* 0xd2511f530f027825 */ /* 0x000fe200078e00ff */
[C---:B------:R-:W-:Y:S02]  /*1d470*/  ISETP.GE.U32.AND P6, PT, R217.reuse, R0, PT ;  /* 0x00000000d900720c */ /* 0x040fe40003fc6070 */
[----:B------:R-:W-:Y:S01]  /*1d480*/  LOP3.LUT R0, R12, 0xff, RZ, 0xc0, !PT ;  /* 0x000000ff0c007812 */ /* 0x000fe200078ec0ff */
[----:B-1----:R-:W4:Y:S03]  /*1d490*/  LDL.LU R148, [R1+0x41c] ;  /* 0x00041c0001947983 */ /* 0x002f260000300800 */
[----:B------:R-:W-:-:S02]  /*1d4a0*/  ISETP.GE.U32.AND P1, PT, R217, R0, PT ;  /* 0x00000000d900720c */ /* 0x000fc40003f26070 */
[--C-:B------:R-:W-:Y:S02]  /*1d4b0*/  LOP3.LUT R0, R3, R243, R16.reuse, 0x96, !PT ;  /* 0x000000f303007212 */ /* 0x100fe400078e9610 */
[----:B------:R-:W-:Y:S02]  /*1d4c0*/  PRMT R16, R21, 0x7610, R16 ;  /* 0x0000761015107816 */ /* 0x000fe40000000010 */
[----:B------:R-:W-:Y:S01]  /*1d4d0*/  PRMT R250, R13, 0x7610, R250 ;  /* 0x000076100dfa7816 */ /* 0x000fe200000000fa */
[----:B------:R-:W1:Y:S01]  /*1d4e0*/  MUFU.EX2 R21, R19 ;  /* 0x0000001300157308 */ /* 0x000e620000000800 */
[C---:B------:R-:W-:Y:S02]  /*1d4f0*/  LOP3.LUT R17, R2.reuse, 0xffff, RZ, 0xc0, !PT ;  /* 0x0000ffff02117812 */ /* 0x040fe400078ec0ff */
[----:B------:R-:W-:Y:S02]  /*1d500*/  LOP3.LUT R13, R2, 0xff, RZ, 0xc0, !PT ;  /* 0x000000ff020d7812 */ /* 0x000fe400078ec0ff */
[----:B------:R-:W-:-:S02]  /*1d510*/  SHF.R.U32.HI R15, RZ, 0x10, R2 ;  /* 0x00000010ff0f7819 */ /* 0x000fc40000011602 */
[----:B------:R-:W-:Y:S01]  /*1d520*/  SHF.R.U32.HI R3, RZ, 0x18, R2 ;  /* 0x00000018ff037819 */ /* 0x000fe20000011602 */
[----:B---3--:R-:W-:-:S04]  /*1d530*/  FADD.FTZ R2, R24, R18 ;  /* 0x0000001218027221 */ /* 0x008fc80000010000 */
[C-C-:B------:R-:W-:Y:S01]  /*1d540*/  FADD.FTZ R12, R22.reuse, R2.reuse ;  /* 0x00000002160c7221 */ /* 0x140fe20000010000 */
[----:B------:R-:W-:Y:S02]  /*1d550*/  PRMT R2, R149, 0x7610, R2 ;  /* 0x0000761095027816 */ /* 0x000fe40000000002 */
[----:B------:R-:W-:Y:S01]  /*1d560*/  F2FP.PACK_AB R29, R22, R24 ;  /* 0x00000018161d723e */ /* 0x000fe200000000ff */
[----:B------:R-:W3:Y:S01]  /*1d570*/  LDL.LU R149, [R1+0x418] ;  /* 0x0004180001957983 */ /* 0x000ee20000300800 */
[----:B------:R-:W-:Y:S01]  /*1d580*/  PRMT R64, R2, 0x7610, R64 ;  /* 0x0000761002407816 */ /* 0x000fe20000000040 */
[----:B------:R-:W-:Y:S01]  /*1d590*/  FADD.FTZ R2, R23, R20 ;  /* 0x0000001417027221 */ /* 0x000fe20000010000 */
[----:B------:R-:W-:Y:S01]  /*1d5a0*/  PRMT R24, R16, 0x7610, R24 ;  /* 0x0000761010187816 */ /* 0x000fe20000000018 */
[----:B------:R-:W2:Y:S02]  /*1d5b0*/  LDL.LU R140, [R1+0x414] ;  /* 0x00041400018c7983 */ /* 0x000ea40000300800 */
[----:B-1----:R-:W-:Y:S01]  /*1d5c0*/  FADD.FTZ R16, R21, R2 ;  /* 0x0000000215107221 */ /* 0x002fe20000010000 */
[----:B------:R-:W-:-:S02]  /*1d5d0*/  SHF.R.U32.HI R2, RZ, 0x8, R14 ;  /* 0x00000008ff027819 */ /* 0x000fc4000001160e */
[----:B------:R1:W2:Y:S01]  /*1d5e0*/  LDL.LU.S16 R14, [R1+0x4] ;  /* 0x00000400010e7983 */ /* 0x0002a20000300600 */
[----:B------:R-:W-:Y:S01]  /*1d5f0*/  @!P4 HADD2 R251, -R64.H0_H0, -RZ.H0_H0 ;  /* 0xa00000ff40fbc230 */ /* 0x000fe20000000900 */
[----:B------:R-:W-:Y:S01]  /*1d600*/  PRMT R223, R250, 0x7610, R223 ;  /* 0x00007610fadf7816 */ /* 0x000fe200000000df */
[----:B------:R-:W-:Y:S01]  /*1d610*/  IMAD.MOV.U32 R250, RZ, RZ, R162 ;  /* 0x000000fffffa7224 */ /* 0x000fe200078e00a2 */
[----:B------:R-:W-:Y:S02]  /*1d620*/  PRMT R162, R64, 0x5410, R60 ;  /* 0x0000541040a27816 */ /* 0x000fe4000000003c */
[----:B------:R-:W-:Y:S02]  /*1d630*/  @!P4 PRMT R64, R251, 0x5410, RZ ;  /* 0x00005410fb40c816 */ /* 0x000fe400000000ff */
[----:B------:R-:W-:Y:S02]  /*1d640*/  PRMT R251, R141, 0x7610, R251 ;  /* 0x000076108dfb7816 */ /* 0x000fe400000000fb */
[----:B------:R-:W3:Y:S01]  /*1d650*/  LDL.LU R141, [R1+0x410] ;  /* 0x00041000018d7983 */ /* 0x000ee20000300800 */
[----:B------:R-:W-:-:S02]  /*1d660*/  PRMT R59, R136, 0x7610, R59 ;  /* 0x00007610883b7816 */ /* 0x000fc4000000003b */
[----:B------:R-:W-:Y:S01]  /*1d670*/  LOP3.LUT R2, R2, 0xffff, RZ, 0xc0, !PT ;  /* 0x0000ffff02027812 */ /* 0x000fe200078ec0ff */
[----:B------:R-:W3:Y:S03]  /*1d680*/  LDL.LU R136, [R1+0x40c] ;  /* 0x00040c0001887983 */ /* 0x000ee60000300800 */
[----:B------:R-:W-:Y:S01]  /*1d690*/  ISETP.GE.U32.AND P4, PT, R217, R2, PT ;  /* 0x00000002d900720c */ /* 0x000fe20003f86070 */
[----:B--2---:R-:W-:-:S05]  /*1d6a0*/  @!P3 HADD2 R14, -R60.H0_H0, -RZ.H0_H0 ;  /* 0xa00000ff3c0eb230 */ /* 0x004fca0000000900 */
[----:B------:R-:W-:Y:S02]  /*1d6b0*/  PRMT R137, R14, 0x7610, R137 ;  /* 0x000076100e897816 */ /* 0x000fe40000000089 */
[----:B------:R1:W2:Y:S02]  /*1d6c0*/  LDL.LU.S16 R14, [R1+0x8] ;  /* 0x00000800010e7983 */ /* 0x0002a40000300600 */
[----:B------:R-:W-:Y:S02]  /*1d6d0*/  @!P3 PRMT R60, R137, 0x5410, RZ ;  /* 0x00005410893cb816 */ /* 0x000fe400000000ff */
[----:B------:R-:W3:Y:S04]  /*1d6e0*/  LDL.LU R137, [R1+0x408] ;  /* 0x0004080001897983 */ /* 0x000ee80000300800 */
[----:B------:R1:W3:Y:S01]  /*1d6f0*/  LDL.LU.S16 R2, [R1+0x18] ;  /* 0x0000180001027983 */ /* 0x0002e20000300600 */
[----:B------:R-:W-:-:S02]  /*1d700*/  PRMT R58, R223, 0x7610, R58 ;  /* 0x00007610df3a7816 */ /* 0x000fc4000000003a */
[----:B------:R-:W-:Y:S02]  /*1d710*/  F2FP.PACK_AB R30, R21, R23 ;  /* 0x00000017151e723e */ /* 0x000fe400000000ff */
[----:B------:R-:W-:Y:S01]  /*1d720*/  PRMT R179, R24, 0x7610, R179 ;  /* 0x0000761018b37816 */ /* 0x000fe200000000b3 */
[----:B--2---:R-:W-:-:S05]  /*1d730*/  @!P0 HADD2 R14, -R59.H0_H0, -RZ.H0_H0 ;  /* 0xa00000ff3b0e8230 */ /* 0x004fca0000000900 */
[----:B------:R-:W-:Y:S02]  /*1d740*/  PRMT R21, R14, 0x7610, R21 ;  /* 0x000076100e157816 */ /* 0x000fe40000000015 */
[----:B------:R2:W1:Y:S01]  /*1d750*/  MUFU.EX2 R14, R163 ;  /* 0x000000a3000e7308 */ /* 0x0004620000000800 */
[----:B---3--:R-:W-:Y:S01]  /*1d760*/  @!P5 HADD2 R2, -R58.H0_H0, -RZ.H0_H0 ;  /* 0xa00000ff3a02d230 */ /* 0x008fe20000000900 */
[----:B--2---:R-:W-:Y:S02]  /*1d770*/  PRMT R163, R58, 0x5410, R59 ;  /* 0x000054103aa37816 */ /* 0x004fe4000000003b */
[----:B------:R-:W-:Y:S02]  /*1d780*/  @!P0 PRMT R59, R21, 0x5410, RZ ;  /* 0x00005410153b8816 */ /* 0x000fe400000000ff */
[----:B------:R-:W-:Y:S02]  /*1d790*/  ISETP.GE.U32.AND P0, PT, R217, R3, PT ;  /* 0x00000003d900720c */ /* 0x000fe40003f06070 */
[----:B------:R-:W-:-:S04]  /*1d7a0*/  PRMT R3, R2, 0x7610, R3 ;  /* 0x0000761002037816 */ /* 0x000fc80000000003 */
[----:B------:R-:W-:Y:S02]  /*1d7b0*/  @!P5 PRMT R58, R3, 0x5410, RZ ;  /* 0x00005410033ad816 */ /* 0x000fe400000000ff */
[----:B------:R2:W3:Y:S04]  /*1d7c0*/  LDL.LU.S16 R3, [R1+0x20] ;  /* 0x0000200001037983 */ /* 0x0004e80000300600 */
[----:B------:R2:W2:Y:S04]  /*1d7d0*/  LDL.LU.S16 R24, [R1+0x28] ;  /* 0x0000280001187983 */ /* 0x0004a80000300600 */
[----:B------:R1:W2:Y:S01]  /*1d7e0*/  LDL.LU.S16 R21, [R1+0x2c] ;  /* 0x00002c0001157983 */ /* 0x0002a20000300600 */
[----:B------:R-:W-:-:S04]  /*1d7f0*/  PRMT R221, R251, 0x7610, R221 ;  /* 0x00007610fbdd7816 */ /* 0x000fc800000000dd */
[----:B------:R-:W-:-:S04]  /*1d800*/  PRMT R220, R221, 0x7610, R220 ;  /* 0x00007610dddc7816 */ /* 0x000fc800000000dc */
[----:B------:R-:W-:Y:S02]  /*1d810*/  PRMT R73, R220, 0x7610, R73 ;  /* 0x00007610dc497816 */ /* 0x000fe40000000049 */
[----:B------:R-:W-:Y:S02]  /*1d820*/  ISETP.GE.U32.AND P3, PT, R217, R13, PT ;  /* 0x0000000dd900720c */ /* 0x000fe40003f66070 */
[----:B------:R-:W1:Y:S01]  /*1d830*/  MUFU.EX2 R13, R250 ;  /* 0x000000fa000d7308 */ /* 0x000e620000000800 */
[----:B------:R-:W-:Y:S02]  /*1d840*/  SHF.R.U32.HI R2, RZ, 0x10, R0 ;  /* 0x00000010ff027819 */ /* 0x000fe40000011600 */
[----:B------:R-:W-:Y:S01]  /*1d850*/  PRMT R75, R55, 0x7610, R75 ;  /* 0x00007610374b7816 */ /* 0x000fe2000000004b */
[----:B--2---:R-:W-:-:S05]  /*1d860*/  @!P1 HADD2 R21, -R73.H0_H0, -RZ.H0_H0 ;  /* 0xa00000ff49159230 */ /* 0x004fca0000000900 */
[----:B------:R-:W-:Y:S02]  /*1d870*/  PRMT R23, R21, 0x7610, R23 ;  /* 0x0000761015177816 */ /* 0x000fe40000000017 */
[----:B------:R2:W2:Y:S01]  /*1d880*/  LDL.LU.S16 R21, [R1+0x30] ;  /* 0x0000300001157983 */ /* 0x0004a20000300600 */
[----:B------:R-:W-:Y:S01]  /*1d890*/  LOP3.LUT R2, R2, 0xff, RZ, 0xc0, !PT ;  /* 0x000000ff02027812 */ /* 0x000fe200078ec0ff */
[----:B---3--:R-:W-:Y:S01]  /*1d8a0*/  @!P2 HADD2 R3, -R75.H0_H0, -RZ.H0_H0 ;  /* 0xa00000ff4b03a230 */ /* 0x008fe20000000900 */
[----:B------:R-:W-:Y:S02]  /*1d8b0*/  PRMT R74, R55, 0x7632, R74 ;  /* 0x00007632374a7816 */ /* 0x000fe4000000004a */
[----:B------:R-:W-:Y:S01]  /*1d8c0*/  ISETP.GE.U32.AND P5, PT, R217, R2, PT ;  /* 0x00000002d900720c */ /* 0x000fe20003fa6070 */
[----:B-1----:R-:W-:Y:S01]  /*1d8d0*/  FADD.FTZ R2, R14, R12 ;  /* 0x0000000c0e027221 */ /* 0x002fe20000010000 */
[----:B------:R-:W-:Y:S01]  /*1d8e0*/  PRMT R202, R3, 0x7610, R202 ;  /* 0x0000761003ca7816 */ /* 0x000fe200000000ca */
[----:B------:R-:W-:Y:S01]  /*1d8f0*/  @!P4 HADD2 R24, -R74.H0_H0, -RZ.H0_H0 ;  /* 0xa00000ff4a18c230 */ /* 0x000fe20000000900 */
[----:B------:R-:W-:Y:S01]  /*1d900*/  PRMT R194, R179, 0x7610, R194 ;  /* 0x00007610b3c27816 */ /* 0x000fe200000000c2 */
[----:B------:R-:W-:Y:S01]  /*1d910*/  FADD.FTZ R3, R13, R2 ;  /* 0x000000020d037221 */ /* 0x000fe20000010000 */
[----:B------:R-:W-:Y:S01]  /*1d920*/  LOP3.LUT R2, R0, 0xff, RZ, 0xc0, !PT ;  /* 0x000000ff00027812 */ /* 0x000fe200078ec0ff */
[----:B------:R-:W-:Y:S01]  /*1d930*/  IMAD.MOV.U32 R179, RZ, RZ, R161 ;  /* 0x000000ffffb37224 */ /* 0x000fe200078e00a1 */
[----:B------:R-:W-:-:S02]  /*1d940*/  PRMT R161, R75, 0x5410, R74 ;  /* 0x000054104ba17816 */ /* 0x000fc4000000004a */
[----:B------:R-:W-:Y:S02]  /*1d950*/  @!P2 PRMT R75, R202, 0x5410, RZ ;  /* 0x00005410ca4ba816 */ /* 0x000fe400000000ff */
[----:B------:R-:W-:Y:S02]  /*1d960*/  PRMT R12, R24, 0x7610, R12 ;  /* 0x00007610180c7816 */ /* 0x000fe4000000000c */
[C---:B------:R-:W-:Y:S02]  /*1d970*/  ISETP.GE.U32.AND P2, PT, R217.reuse, R2, PT ;  /* 0x00000002d900720c */ /* 0x040fe40003f46070 */
[----:B------:R-:W-:Y:S02]  /*1d980*/  SHF.R.U32.HI R2, RZ, 0x18, R0 ;  /* 0x00000018ff027819 */ /* 0x000fe40000011600 */
[----:B------:R-:W-:Y:S02]  /*1d990*/  PRMT R72, R194, 0x7610, R72 ;  /* 0x00007610c2487816 */ /* 0x000fe40000000048 */
[----:B------:R-:W-:Y:S01]  /*1d9a0*/  @!P4 PRMT R74, R12, 0x5410, RZ ;  /* 0x000054100c4ac816 */ /* 0x000fe200000000ff */
[----:B------:R-:W-:Y:S01]  /*1d9b0*/  IMAD.MOV.U32 R194, RZ, RZ, R179 ;  /* 0x000000ffffc27224 */ /* 0x000fe200078e00b3 */
[----:B------:R-:W-:Y:S01]  /*1d9c0*/  ISETP.GE.U32.AND P4, PT, R217, R2, PT ;  /* 0x00000002d900720c */ /* 0x000fe20003f86070 */
[----:B------:R-:W-:Y:S01]  /*1d9d0*/  IMAD.MOV.U32 R179, RZ, RZ, R160 ;  /* 0x000000ffffb37224 */ /* 0x000fe200078e00a0 */
[----:B------:R-:W-:Y:S01]  /*1d9e0*/  LOP3.LUT R2, R15, 0xff, RZ, 0xc0, !PT ;  /* 0x000000ff0f027812 */ /* 0x000fe200078ec0ff */
[----:B------:R1:W3:Y:S01]  /*1d9f0*/  LDL.LU.S16 R12, [R1+0x34] ;  /* 0x00003400010c7983 */ /* 0x0002e20000300600 */
[----:B------:R-:W-:-:S02]  /*1da00*/  PRMT R160, R73, 0x5410, R72 ;  /* 0x0000541049a07816 */ /* 0x000fc40000000048 */
[----:B------:R-:W-:Y:S02]  /*1da10*/  @!P1 PRMT R73, R23, 0x5410, RZ ;  /* 0x0000541017499816 */ /* 0x000fe400000000ff */
[----:B------:R-:W-:Y:S01]  /*1da20*/  ISETP.GE.U32.AND P1, PT, R217, R2, PT ;  /* 0x00000002d900720c */ /* 0x000fe20003f26070 */
[----:B--2---:R-:W-:-:S05]  /*1da30*/  @!P6 HADD2 R21, -R72.H0_H0, -RZ.H0_H0 ;  /* 0xa00000ff4815e230 */ /* 0x004fca0000000900 */
[----:B------:R-:W-:-:S04]  /*1da40*/  PRMT R2, R21, 0x7610, R2 ;  /* 0x0000761015027816 */ /* 0x000fc80000000002 */
[----:B------:R-:W-:Y:S02]  /*1da50*/  @!P6 PRMT R72, R2, 0x5410, RZ ;  /* 0x000054100248e816 */ /* 0x000fe400000000ff */
[----:B------:R1:W2:Y:S04]  /*1da60*/  LDL.LU.S16 R2, [R1+0x38] ;  /* 0x0000380001027983 */ /* 0x0002a80000300600 */
[----:B------:R1:W4:Y:S01]  /*1da70*/  LDL.LU.S16 R21, [R1+0x44] ;  /* 0x0000440001157983 */ /* 0x0003220000300600 */
[----:B------:R-:W-:Y:S02]  /*1da80*/  LOP3.LUT R0, R0, 0xffff, RZ, 0xc0, !PT ;  /* 0x0000ffff00007812 */ /* 0x000fe400078ec0ff */
[----:B------:R-:W-:Y:S01]  /*1da90*/  PRMT R71, R61, 0x7610, R71 ;  /* 0x000076103d477816 */ /* 0x000fe20000000047 */
[----:B------:R1:W4:Y:S01]  /*1daa0*/  LDL.LU.S16 R15, [R1+0x40] ;  /* 0x00004000010f7983 */ /* 0x0003220000300600 */
[----:B------:R-:W-:-:S04]  /*1dab0*/  SHF.R.U32.HI R0, RZ, 0x8, R0 ;  /* 0x00000008ff007819 */ /* 0x000fc80000011600 */
[----:B------:R-:W-:-:S04]  /*1dac0*/  LOP3.LUT R0, R0, 0xffff, RZ, 0xc0, !PT ;  /* 0x0000ffff00007812 */ /* 0x000fc800078ec0ff */
[----:B------:R-:W-:Y:S02]  /*1dad0*/  ISETP.GE.U32.AND P6, PT, R217, R0, PT ;  /* 0x00000000d900720c */ /* 0x000fe40003fc6070 */
[----:B------:R-:W-:Y:S01]  /*1dae0*/  PRMT R70, R61, 0x7632, R70 ;  /* 0x000076323d467816 */ /* 0x000fe20000000046 */
[----:B---3--:R-:W-:Y:S01]  /*1daf0*/  @!P2 HADD2 R12, -R71.H0_H0, -RZ.H0_H0 ;  /* 0xa00000ff470ca230 */ /* 0x008fe20000000900 */
[----:B------:R-:W-:-:S04]  /*1db00*/  F2FP.PACK_AB R26, R13, R14 ;  /* 0x0000000e0d1a723e */ /* 0x000fc800000000ff */
[----:B------:R-:W-:Y:S02]  /*1db10*/  PRMT R22, R12, 0x7610, R22 ;  /* 0x000076100c167816 */ /* 0x000fe40000000016 */
[----:B------:R3:W-:Y:S01]  /*1db20*/  MUFU.EX2 R12, R194 ;  /* 0x000000c2000c7308 */ /* 0x0007e20000000800 */
[----:B------:R-:W-:Y:S02]  /*1db30*/  PRMT R69, R4, 0x7610, R69 ;  /* 0x0000761004457816 */ /* 0x000fe40000000045 */
[----:B------:R-:W4:Y:S01]  /*1db40*/  LDL.LU R4, [R1+0x404] ;  /* 0x0004040001047983 */ /* 0x000f220000300800 */
[----:B------:R-:W-:-:S03]  /*1db50*/  PRMT R68, R5, 0x7610, R68 ;  /* 0x0000761005447816 */ /* 0x000fc60000000044 */
[----:B------:R-:W4:Y:S01]  /*1db60*/  LDL.LU R5, [R1+0x400] ;  /* 0x0004000001057983 */ /* 0x000f220000300800 */
[----:B---3--:R-:W-:Y:S02]  /*1db70*/  IMAD.MOV.U32 R194, RZ, RZ, R179 ;  /* 0x000000ffffc27224 */ /* 0x008fe400078e00b3 */
[----:B------:R-:W-:Y:S01]  /*1db80*/  IMAD.MOV.U32 R179, RZ, RZ, R176 ;  /* 0x000000ffffb37224 */ /* 0x000fe200078e00b0 */
[----:B------:R-:W-:Y:S02]  /*1db90*/  PRMT R176, R71, 0x5410, R70 ;  /* 0x0000541047b07816 */ /* 0x000fe40000000046 */
[----:B------:R-:W-:Y:S01]  /*1dba0*/  @!P2 PRMT R71, R22, 0x5410, RZ ;  /* 0x000054101647a816 */ /* 0x000fe200000000ff */
[----:B--2---:R-:W-:-:S05]  /*1dbb0*/  @!P6 HADD2 R2, -R70.H0_H0, -RZ.H0_H0 ;  /* 0xa00000ff4602e230 */ /* 0x004fca0000000900 */
[----:B------:R-:W-:-:S04]  /*1dbc0*/  PRMT R14, R2, 0x7610, R14 ;  /* 0x00007610020e7816 */ /* 0x000fc8000000000e */
[----:B------:R-:W-:Y:S02]  /*1dbd0*/  @!P6 PRMT R70, R14, 0x5410, RZ ;  /* 0x000054100e46e816 */ /* 0x000fe400000000ff */
[----:B------:R2:W-:Y:S02]  /*1dbe0*/  MUFU.EX2 R14, R10 ;  /* 0x0000000a000e7308 */ /* 0x0005e40000000800 */
[----:B--2---:R-:W2:Y:S04]  /*1dbf0*/  LDL.LU R10, [R1+0x3fc] ;  /* 0x0003fc00010a7983 */ /* 0x004ea80000300800 */
[----:B------:R1:W3:Y:S04]  /*1dc00*/  LDL.LU.S16 R24, [R1+0x64] ;  /* 0x0000640001187983 */ /* 0x0002e80000300600 */
[----:B------:R1:W2:Y:S04]  /*1dc10*/  LDL.LU.S16 R23, [R1+0x54] ;  /* 0x0000540001177983 */ /* 0x0002a80000300600 */
[----:B------:R1:W3:Y:S01]  /*1dc20*/  LDL.LU.S16 R22, [R1+0x6c] ;  /* 0x00006c0001167983 */ /* 0x0002e20000300600 */
[----:B----4-:R-:W-:-:S05]  /*1dc30*/  @!P5 HADD2 R21, -R69.H0_H0, -RZ.H0_H0 ;  /* 0xa00000ff4515d230 */ /* 0x010fca0000000900 */
[----:B------:R-:W-:Y:S02]  /*1dc40*/  PRMT R13, R21, 0x7610, R13 ;  /* 0x00007610150d7816 */ /* 0x000fe4000000000d */
[----:B------:R1:W4:Y:S01]  /*1dc50*/  LDL.LU.S16 R21, [R1+0x68] ;  /* 0x0000680001157983 */ /* 0x0003220000300600 */
[----:B------:R-:W-:Y:S01]  /*1dc60*/  SHF.R.U32.HI R0, RZ, 0x8, R17 ;  /* 0x00000008ff007819 */ /* 0x000fe20000011611 */
[----:B------:R-:W1:Y:S03]  /*1dc70*/  MUFU.EX2 R2, R193 ;  /* 0x000000c100027308 */ /* 0x000e660000000800 */
[----:B------:R-:W-:Y:S01]  /*1dc80*/  LOP3.LUT R0, R0, 0xffff, RZ, 0xc0, !PT ;  /* 0x0000ffff00007812 */ /* 0x000fe200078ec0ff */
[----:B------:R-:W-:-:S03]  /*1dc90*/  @!P4 HADD2 R15, -R68.H0_H0, -RZ.H0_H0 ;  /* 0xa00000ff440fc230 */ /* 0x000fc60000000900 */
[----:B------:R-:W-:Y:S02]  /*1dca0*/  ISETP.GE.U32.AND P2, PT, R217, R0, PT ;  /* 0x00000000d900720c */ /* 0x000fe40003f46070 */
[----:B------:R-:W-:Y:S02]  /*1dcb0*/  PRMT R0, R15, 0x7610, R0 ;  /* 0x000076100f007816 */ /* 0x000fe40000000000 */
[----:B------:R-:W-:Y:S01]  /*1dcc0*/  PRMT R61, R47, 0x7632, R61 ;  /* 0x000076322f3d7816 */ /* 0x000fe2000000003d */
[----:B------:R1:W-:Y:S01]  /*1dcd0*/  MUFU.EX2 R15, R177 ;  /* 0x000000b1000f7308 */ /* 0x0003e20000000800 */
[----:B------:R-:W-:Y:S01]  /*1dce0*/  PRMT R67, R39, 0x7610, R67 ;  /* 0x0000761027437816 */ /* 0x000fe20000000043 */
[----:B------:R-:W-:Y:S01]  /*1dcf0*/  IMAD.MOV.U32 R220, RZ, RZ, R194 ;  /* 0x000000ffffdc7224 */ /* 0x000fe200078e00c2 */
[----:B-1----:R-:W-:Y:S01]  /*1dd00*/  F2FP.PACK_AB R158, R2, R12 ;  /* 0x0000000c029e723e */ /* 0x002fe200000000ff */
[----:B------:R-:W-:Y:S01]  /*1dd10*/  IMAD.MOV.U32 R194, RZ, RZ, R173 ;  /* 0x000000ffffc27224 */ /* 0x000fe200078e00ad */
[----:B------:R-:W-:-:S02]  /*1dd20*/  PRMT R177, R69, 0x5410, R68 ;  /* 0x0000541045b17816 */ /* 0x000fc40000000044 */
[----:B------:R-:W-:Y:S02]  /*1dd30*/  @!P5 PRMT R69, R13, 0x5410, RZ ;  /* 0x000054100d45d816 */ /* 0x000fe400000000ff */
[----:B------:R-:W-:Y:S01]  /*1dd40*/  @!P4 PRMT R68, R0, 0x5410, RZ ;  /* 0x000054100044c816 */ /* 0x000fe200000000ff */
[----:B------:R-:W-:Y:S01]  /*1dd50*/  FADD.FTZ R0, R12, R16 ;  /* 0x000000100c007221 */ /* 0x000fe20000010000 */
[----:B------:R1:W1:Y:S08]  /*1dd60*/  MUFU.EX2 R13, R11 ;  /* 0x0000000b000d7308 */ /* 0x0002700000000800 */
[----:B------:R1:W1:Y:S02]  /*1dd70*/  MUFU.EX2 R12, R8 ;  /* 0x00000008000c7308 */ /* 0x0002640000000800 */
[----:B-1----:R-:W4:Y:S04]  /*1dd80*/  LDL.LU R11, [R1+0x3f8] ;  /* 0x0003f800010b7983 */ /* 0x002f280000300800 */
[----:B------:R-:W4:Y:S04]  /*1dd90*/  LDL.LU R8, [R1+0x3f4] ;  /* 0x0003f40001087983 */ /* 0x000f280000300800 */
[----:B------:R1:W4:Y:S01]  /*1dda0*/  LDL.LU.S16 R181, [R1+0xc8] ;  /* 0x0000c80001b57983 */ /* 0x0003220000300600 */
[----:B------:R-:W-:-:S02]  /*1ddb0*/  PRMT R66, R39, 0x7632, R66 ;  /* 0x0000763227427816 */ /* 0x000fc40000000042 */
[----:B------:R-:W-:Y:S01]  /*1ddc0*/  PRMT R63, R47, 0x7610, R63 ;  /* 0x000076102f3f7816 */ /* 0x000fe2000000003f */
[----:B------:R-:W-:Y:S01]  /*1ddd0*/  FADD.FTZ R0, R2, R0 ;  /* 0x0000000002007221 */ /* 0x000fe20000010000 */
[----:B------:R-:W-:Y:S01]  /*1dde0*/  PRMT R173, R67, 0x5410, R66 ;  /* 0x0000541043ad7816 */ /* 0x000fe20000000042 */
[----:B------:R-:W-:Y:S01]  /*1ddf0*/  IMAD.MOV.U32 R193, RZ, RZ, R172 ;  /* 0x000000ffffc17224 */ /* 0x000fe200078e00ac */
[----:B------:R-:W-:Y:S02]  /*1de00*/  LOP3.LUT R18, R41, R240, R190, 0x96, !PT ;  /* 0x000000f029127212 */ /* 0x000fe400078e96be */
[----:B------:R-:W-:Y:S01]  /*1de10*/  PRMT R172, R63, 0x5410, R61 ;  /* 0x000054103fac7816 */ /* 0x000fe2000000003d */
[----:B------:R-:W-:Y:S01]  /*1de20*/  FADD.FTZ R0, R13, R0 ;  /* 0x000000000d007221 */ /* 0x000fe20000010000 */
[----:B------:R-:W-:Y:S02]  /*1de30*/  F2FP.PACK_AB R28, R14, R15 ;  /* 0x0000000f0e1c723e */ /* 0x000fe400000000ff */
[----:B------:R-:W-:-:S02]  /*1de40*/  F2FP.PACK_AB R159, R12, R13 ;  /* 0x0000000d0c9f723e */ /* 0x000fc400000000ff */
[----:B------:R-:W-:Y:S01]  /*1de50*/  LOP3.LUT R19, R169, R239, R40, 0x96, !PT ;  /* 0x000000efa9137212 */ /* 0x000fe200078e9628 */
[----:B--2---:R-:W-:Y:S02]  /*1de60*/  @!P2 HADD2 R23, -R61.H0_H0, -RZ.H0_H0 ;  /* 0xa00000ff3d17a230 */ /* 0x004fe40000000900 */
[----:B---3--:R-:W-:-:S03]  /*1de70*/  @!P1 HADD2 R22, -R67.H0_H0, -RZ.H0_H0 ;  /* 0xa00000ff43169230 */ /* 0x008fc60000000900 */
[----:B------:R-:W-:Y:S02]  /*1de80*/  PRMT R17, R23, 0x7610, R17 ;  /* 0x0000761017117816 */ /* 0x000fe40000000011 */
[----:B------:R2:W-:Y:S01]  /*1de90*/  MUFU.EX2 R23, R194 ;  /* 0x000000c200177308 */ /* 0x0005e20000000800 */
[----:B------:R-:W-:-:S07]  /*1dea0*/  PRMT R16, R22, 0x7610, R16 ;  /* 0x0000761016107816 */ /* 0x000fce0000000010 */
[----:B------:R3:W-:Y:S01]  /*1deb0*/  MUFU.EX2 R22, R186 ;  /* 0x000000ba00167308 */ /* 0x0007e20000000800 */
[----:B--2---:R-:W-:Y:S01]  /*1dec0*/  IMAD.MOV.U32 R194, RZ, RZ, R179 ;  /* 0x000000ffffc27224 */ /* 0x004fe200078e00b3 */
[----:B---3--:R1:W2:Y:S04]  /*1ded0*/  LDL.LU.S16 R186, [R1+0xd0] ;  /* 0x0000d00001ba7983 */ /* 0x0082a80000300600 */
[----:B------:R1:W3:Y:S01]  /*1dee0*/  LDL.LU.S16 R179, [R1+0xd4] ;  /* 0x0000d40001b37983 */ /* 0x0002e20000300600 */
[----:B----4-:R-:W-:Y:S02]  /*1def0*/  @!P0 HADD2 R21, -R66.H0_H0, -RZ.H0_H0 ;  /* 0xa00000ff42158230 */ /* 0x010fe40000000900 */
[----:B------:R-:W-:-:S03]  /*1df00*/  @!P3 HADD2 R24, -R63.H0_H0, -RZ.H0_H0 ;  /* 0xa00000ff3f18b230 */ /* 0x000fc60000000900 */
[----:B------:R-:W-:Y:S02]  /*1df10*/  PRMT R2, R21, 0x7610, R2 ;  /* 0x0000761015027816 */ /* 0x000fe40000000002 */
[----:B------:R-:W-:Y:S02]  /*1df20*/  PRMT R20, R24, 0x7610, R20 ;  /* 0x0000761018147816 */ /* 0x000fe40000000014 */
[----:B------:R-:W-:Y:S01]  /*1df30*/  @!P0 PRMT R66, R2, 0x5410, RZ ;  /* 0x0000541002428816 */ /* 0x000fe200000000ff */
[----:B------:R-:W-:Y:S01]  /*1df40*/  FADD.FTZ R2, R15, R3 ;  /* 0x000000030f027221 */ /* 0x000fe20000010000 */
[----:B------:R-:W-:-:S03]  /*1df50*/  @!P3 PRMT R63, R20, 0x5410, RZ ;  /* 0x00005410143fb816 */ /* 0x000fc600000000ff */
[----:B------:R-:W-:Y:S02]  /*1df60*/  FADD.FTZ R20, R14, R2 ;  /* 0x000000020e147221 */ /* 0x000fe40000010000 */
[----:B------:R-:W-:-:S04]  /*1df70*/  IMAD.WIDE.U32 R14, R18, -0x2daee0ad, RZ ;  /* 0xd2511f53120e7825 */ /* 0x000fc800078e00ff */
[----:B------:R-:W-:Y:S01]  /*1df80*/  FADD.FTZ R21, R12, R0 ;  /* 0x000000000c157221 */ /* 0x000fe20000010000 */
[----:B------:R-:W-:-:S05]  /*1df90*/  LOP3.LUT R0, R15, R242, R180, 0x96, !PT ;  /* 0x000000f20f007212 */ /* 0x000fca00078e96b4 */
        /* <DEDUP_REMOVED lines=23> */
[----:B------:R-:W4:Y:S01]  /*1e110*/  MUFU.EX2 R24, R220 ;  /* 0x000000dc00187308 */ /* 0x000f220000000800 */
[----:B------:R-:W-:Y:S02]  /*1e120*/  LOP3.LUT R12, R12, 0xff, RZ, 0xc0, !PT ;  /* 0x000000ff0c0c7812 */ /* 0x000fe400078ec0ff */
[----:B------:R-:W-:Y:S02]  /*1e130*/  ISETP.GE.U32.AND P0, PT, R217, R0, PT ;  /* 0x00000000d900720c */ /* 0x000fe40003f06070 */
[----:B------:R-:W-:-:S02]  /*1e140*/  LOP3.LUT R0, R2, 0xff, RZ, 0xc0, !PT ;  /* 0x000000ff02007812 */ /* 0x000fc400078ec0ff */
[----:B------:R-:W-:Y:S02]  /*1e150*/  LOP3.LUT R13, R13, R246, R16, 0x96, !PT ;  /* 0x000000f60d0d7212 */ /* 0x000fe400078e9610 */
[C---:B------:R-:W-:Y:S01]  /*1e160*/  ISETP.GE.U32.AND P2, PT, R217.reuse, R0, PT ;  /* 0x00000000d900720c */ /* 0x040fe20003f46070 */
[----:B------:R-:W1:Y:S01]  /*1e170*/  MUFU.EX2 R16, R193 ;  /* 0x000000c100107308 */ /* 0x000e620000000800 */
[----:B------:R-:W-:Y:S02]  /*1e180*/  ISETP.GE.U32.AND P5, PT, R217, R12, PT ;  /* 0x0000000cd900720c */ /* 0x000fe40003fa6070 */
[--C-:B------:R-:W-:Y:S02]  /*1e190*/  SHF.R.U32.HI R0, RZ, 0x18, R2.reuse ;  /* 0x00000018ff007819 */ /* 0x100fe40000011602 */
[----:B------:R-:W-:Y:S02]  /*1e1a0*/  SHF.R.U32.HI R12, RZ, 0x10, R2 ;  /* 0x00000010ff0c7819 */ /* 0x000fe40000011602 */
[----:B------:R-:W-:Y:S01]  /*1e1b0*/  LOP3.LUT R18, R2, 0xffff, RZ, 0xc0, !PT ;  /* 0x0000ffff02127812 */ /* 0x000fe200078ec0ff */
[----:B------:R-:W-:Y:S01]  /*1e1c0*/  IMAD.WIDE.U32 R2, R13, -0x2daee0ad, RZ ;  /* 0xd2511f530d027825 */ /* 0x000fe200078e00ff */
[----:B------:R-:W-:-:S02]  /*1e1d0*/  ISETP.GE.U32.AND P6, PT, R217, R0, PT ;  /* 0x00000000d900720c */ /* 0x000fc40003fc6070 */
[----:B------:R-:W-:Y:S02]  /*1e1e0*/  LOP3.LUT R0, R12, 0xff, RZ, 0xc0, !PT ;  /* 0x000000ff0c007812 */ /* 0x000fe400078ec0ff */
[C---:B------:R-:W-:Y:S02]  /*1e1f0*/  LOP3.LUT R15, R2.reuse, 0xffff, RZ, 0xc0, !PT ;  /* 0x0000ffff020f7812 */ /* 0x040fe400078ec0ff */
[----:B------:R-:W-:Y:S02]  /*1e200*/  ISETP.GE.U32.AND P1, PT, R217, R0, PT ;  /* 0x00000000d900720c */ /* 0x000fe40003f26070 */
[----:B------:R-:W-:Y:S02]  /*1e210*/  LOP3.LUT R0, R3, R243, R14, 0x96, !PT ;  /* 0x000000f303007212 */ /* 0x000fe400078e960e */
[----:B------:R-:W-:Y:S02]  /*1e220*/  LOP3.LUT R12, R2, 0xff, RZ, 0xc0, !PT ;  /* 0x000000ff020c7812 */ /* 0x000fe400078ec0ff */
[----:B------:R-:W-:-:S02]  /*1e230*/  SHF.R.U32.HI R14, RZ, 0x10, R2 ;  /* 0x00000010ff0e7819 */ /* 0x000fc40000011602 */
[----:B------:R-:W-:Y:S01]  /*1e240*/  SHF.R.U32.HI R3, RZ, 0x18, R2 ;  /* 0x00000018ff037819 */ /* 0x000fe20000011602 */
[----:B----4-:R-:W-:-:S04]  /*1e250*/  FADD.FTZ R2, R24, R20 ;  /* 0x0000001418027221 */ /* 0x010fc80000010000 */
[C---:B-1----:R-:W-:Y:S02]  /*1e260*/  FADD.FTZ R13, R16.reuse, R2 ;  /* 0x00000002100d7221 */ /* 0x042fe40000010000 */
[----:B------:R-:W-:Y:S01]  /*1e270*/  FADD.FTZ R2, R23, R21 ;  /* 0x0000001517027221 */ /* 0x000fe20000010000 */
[----:B------:R-:W-:Y:S02]  /*1e280*/  F2FP.PACK_AB R79, R16, R24 ;  /* 0x00000018104f723e */ /* 0x000fe400000000ff */
[C---:B------:R-:W-:Y:S01]  /*1e290*/  F2FP.PACK_AB R78, R22.reuse, R23 ;  /* 0x00000017164e723e */ /* 0x040fe200000000ff */
[----:B------:R-:W-:Y:S02]  /*1e2a0*/  FADD.FTZ R16, R22, R2 ;  /* 0x0000000216107221 */ /* 0x000fe40000010000 */
[----:B------:R1:W4:Y:S01]  /*1e2b0*/  LDL.LU.S16 R22, [R1+0xd8] ;  /* 0x0000d80001167983 */ /* 0x0003220000300600 */
[----:B------:R-:W-:Y:S02]  /*1e2c0*/  PRMT R54, R44, 0x7610, R54 ;  /* 0x000076102c367816 */ /* 0x000fe40000000036 */
[----:B------:R-:W-:-:S03]  /*1e2d0*/  PRMT R55, R45, 0x7632, R55 ;  /* 0x000076322d377816 */ /* 0x000fc60000000037 */
[----:B------:R-:W-:Y:S01]  /*1e2e0*/  @!P4 HADD2 R181, -R54.H0_H0, -RZ.H0_H0 ;  /* 0xa00000ff36b5c230 */ /* 0x000fe20000000900 */
[----:B------:R-:W-:Y:S02]  /*1e2f0*/  SHF.R.U32.HI R2, RZ, 0x8, R18 ;  /* 0x00000008ff027819 */ /* 0x000fe40000011612 */
[----:B------:R-:W-:Y:S02]  /*1e300*/  PRMT R53, R44, 0x7632, R53 ;  /* 0x000076322c357816 */ /* 0x000fe40000000035 */
[----:B------:R-:W-:Y:S02]  /*1e310*/  PRMT R24, R181, 0x7610, R24 ;  /* 0x00007610b5187816 */ /* 0x000fe40000000018 */
[----:B------:R-:W-:Y:S02]  /*1e320*/  LOP3.LUT R2, R2, 0xffff, RZ, 0xc0, !PT ;  /* 0x0000ffff02027812 */ /* 0x000fe400078ec0ff */
[----:B------:R-:W-:Y:S02]  /*1e330*/  PRMT R181, R54, 0x5410, R53 ;  /* 0x0000541036b57816 */ /* 0x000fe40000000035 */
[----:B------:R-:W-:-:S02]  /*1e340*/  @!P4 PRMT R54, R24, 0x5410, RZ ;  /* 0x000054101836c816 */ /* 0x000fc400000000ff */
[----:B------:R-:W-:Y:S01]  /*1e350*/  ISETP.GE.U32.AND P4, PT, R217, R2, PT ;  /* 0x00000002d900720c */ /* 0x000fe20003f86070 */
[----:B--2---:R-:W-:Y:S02]  /*1e360*/  @!P3 HADD2 R186, -R53.H0_H0, -RZ.H0_H0 ;  /* 0xa00000ff35bab230 */ /* 0x004fe40000000900 */
[----:B---3--:R-:W-:-:S03]  /*1e370*/  @!P0 HADD2 R179, -R55.H0_H0, -RZ.H0_H0 ;  /* 0xa00000ff37b38230 */ /* 0x008fc60000000900 */
[----:B------:R-:W-:Y:S02]  /*1e380*/  PRMT R18, R186, 0x7610, R18 ;  /* 0x00007610ba127816 */ /* 0x000fe40000000012 */
[----:B------:R-:W-:Y:S02]  /*1e390*/  PRMT R2, R179, 0x7610, R2 ;  /* 0x00007610b3027816 */ /* 0x000fe40000000002 */
[----:B------:R1:W2:Y:S01]  /*1e3a0*/  LDL.LU.S16 R179, [R1+0xdc] ;  /* 0x0000dc0001b37983 */ /* 0x0002a20000300600 */
[----:B------:R-:W-:Y:S02]  /*1e3b0*/  @!P3 PRMT R53, R18, 0x5410, RZ ;  /* 0x000054101235b816 */ /* 0x000fe400000000ff */
[----:B------:R3:W1:Y:S02]  /*1e3c0*/  MUFU.EX2 R18, R184 ;  /* 0x000000b800127308 */ /* 0x0006640000000800 */
[----:B---3--:R3:W3:Y:S01]  /*1e3d0*/  LDL.LU.S16 R184, [R1+0xe4] ;  /* 0x0000e40001b87983 */ /* 0x0086e20000300600 */
[----:B------:R-:W-:Y:S01]  /*1e3e0*/  PRMT R56, R45, 0x7610, R56 ;  /* 0x000076102d387816 */ /* 0x000fe20000000038 */
[----:B------:R-:W-:-:S02]  /*1e3f0*/  IMAD.MOV.U32 R186, RZ, RZ, R182 ;  /* 0x000000ffffba7224 */ /* 0x000fc400078e00b6 */
[----:B------:R1:W3:Y:S01]  /*1e400*/  LDL.LU.S16 R24, [R1+0xf0] ;  /* 0x0000f00001187983 */ /* 0x0002e20000300600 */
[----:B------:R-:W-:Y:S02]  /*1e410*/  PRMT R182, R56, 0x5410, R55 ;  /* 0x0000541038b67816 */ /* 0x000fe40000000037 */
[----:B------:R-:W-:Y:S02]  /*1e420*/  @!P0 PRMT R55, R2, 0x5410, RZ ;  /* 0x0000541002378816 */ /* 0x000fe400000000ff */
[C---:B------:R-:W-:Y:S02]  /*1e430*/  ISETP.GE.U32.AND P0, PT, R217.reuse, R3, PT ;  /* 0x00000003d900720c */ /* 0x040fe40003f06070 */
[----:B------:R-:W-:Y:S02]  /*1e440*/  ISETP.GE.U32.AND P3, PT, R217, R12, PT ;  /* 0x0000000cd900720c */ /* 0x000fe40003f66070 */
[----:B------:R-:W1:Y:S01]  /*1e450*/  MUFU.EX2 R12, R194 ;  /* 0x000000c2000c7308 */ /* 0x000e620000000800 */
[----:B------:R-:W-:Y:S01]  /*1e460*/  SHF.R.U32.HI R2, RZ, 0x10, R0 ;  /* 0x00000010ff027819 */ /* 0x000fe20000011600 */
[----:B----4-:R-:W-:-:S05]  /*1e470*/  @!P5 HADD2 R22, -R56.H0_H0, -RZ.H0_H0 ;  /* 0xa00000ff3816d230 */ /* 0x010fca0000000900 */
[----:B------:R-:W-:Y:S02]  /*1e480*/  PRMT R3, R22, 0x7610, R3 ;  /* 0x0000761016037816 */ /* 0x000fe40000000003 */
[----:B------:R4:W4:Y:S01]  /*1e490*/  LDL.LU.S16 R22, [R1+0xf8] ;  /* 0x0000f80001167983 */ /* 0x0009220000300600 */
[----:B------:R-:W-:Y:S02]  /*1e4a0*/  LOP3.LUT R2, R2, 0xff, RZ, 0xc0, !PT ;  /* 0x000000ff02027812 */ /* 0x000fe400078ec0ff */
[----:B------:R-:W-:Y:S02]  /*1e4b0*/  @!P5 PRMT R56, R3, 0x5410, RZ ;  /* 0x000054100338d816 */ /* 0x000fe400000000ff */
[----:B------:R-:W-:Y:S01]  /*1e4c0*/  ISETP.GE.U32.AND P5, PT, R217, R2, PT ;  /* 0x00000002d900720c */ /* 0x000fe20003fa6070 */
[----:B-1----:R-:W-:Y:S01]  /*1e4d0*/  FADD.FTZ R2, R18, R13 ;  /* 0x0000000d12027221 */ /* 0x002fe20000010000 */
[----:B------:R-:W-:Y:S02]  /*1e4e0*/  PRMT R50, R37, 0x7610, R50 ;  /* 0x0000761025327816 */ /* 0x000fe40000000032 */
[C---:B------:R-:W-:Y:S01]  /*1e4f0*/  F2FP.PACK_AB R62, R12.reuse, R18 ;  /* 0x000000120c3e723e */ /* 0x040fe200000000ff */
[----:B------:R-:W-:-:S02]  /*1e500*/  FADD.FTZ R3, R12, R2 ;  /* 0x000000020c037221 */ /* 0x000fc40000010000 */
[----:B------:R1:W4:Y:S01]  /*1e510*/  LDL.LU.S16 R12, [R1+0xfc] ;  /* 0x0000fc00010c7983 */ /* 0x0003220000300600 */
[----:B------:R-:W-:-:S03]  /*1e520*/  PRMT R49, R37, 0x7632, R49 ;  /* 0x0000763225317816 */ /* 0x000fc60000000031 */
[----:B------:R1:W4:Y:S01]  /*1e530*/  LDL.LU.S16 R193, [R1+0x100] ;  /* 0x0001000001c17983 */ /* 0x0003220000300600 */
[----:B--2---:R-:W-:-:S05]  /*1e540*/  @!P2 HADD2 R179, -R50.H0_H0, -RZ.H0_H0 ;  /* 0xa00000ff32b3a230 */ /* 0x004fca0000000900 */
[----:B------:R-:W-:Y:S02]  /*1e550*/  PRMT R192, R179, 0x7610, R192 ;  /* 0x00007610b3c07816 */ /* 0x000fe400000000c0 */
[----:B------:R-:W-:Y:S02]  /*1e560*/  PRMT R179, R50, 0x5410, R49 ;  /* 0x0000541032b37816 */ /* 0x000fe40000000031 */
[----:B------:R-:W-:Y:S01]  /*1e570*/  @!P2 PRMT R50, R192, 0x5410, RZ ;  /* 0x00005410c032a816 */ /* 0x000fe200000000ff */
[----:B------:R-:W-:Y:S02]  /*1e580*/  IMAD.MOV.U32 R192, RZ, RZ, R187 ;  /* 0x000000ffffc07224 */ /* 0x000fe400078e00bb */
[----:B------:R1:W2:Y:S01]  /*1e590*/  LDL.LU.S16 R187, [R1+0x108] ;  /* 0x0001080001bb7983 */ /* 0x0002a20000300600 */
[----:B---3--:R-:W-:-:S05]  /*1e5a0*/  @!P4 HADD2 R184, -R49.H0_H0, -RZ.H0_H0 ;  /* 0xa00000ff31b8c230 */ /* 0x008fca0000000900 */
[----:B------:R-:W-:Y:S02]  /*1e5b0*/  PRMT R178, R184, 0x7610, R178 ;  /* 0x00007610b8b27816 */ /* 0x000fe400000000b2 */
[----:B------:R1:W3:Y:S01]  /*1e5c0*/  LDL.LU.S16 R184, [R1+0x104] ;  /* 0x0001040001b87983 */ /* 0x0002e20000300600 */
[C---:B------:R-:W-:Y:S02]  /*1e5d0*/  PRMT R52, R38.reuse, 0x7610, R52 ;  /* 0x0000761026347816 */ /* 0x040fe40000000034 */
[----:B------:R-:W-:-:S03]  /*1e5e0*/  PRMT R51, R38, 0x7632, R51 ;  /* 0x0000763226337816 */ /* 0x000fc60000000033 */
[----:B------:R-:W-:Y:S01]  /*1e5f0*/  @!P1 HADD2 R24, -R52.H0_H0, -RZ.H0_H0 ;  /* 0xa00000ff34189230 */ /* 0x000fe20000000900 */
[----:B------:R-:W-:-:S04]  /*1e600*/  @!P4 PRMT R49, R178, 0x5410, RZ ;  /* 0x00005410b231c816 */ /* 0x000fc800000000ff */
[----:B------:R-:W-:Y:S02]  /*1e610*/  PRMT R23, R24, 0x7610, R23 ;  /* 0x0000761018177816 */ /* 0x000fe40000000017 */
[----:B------:R-:W-:Y:S01]  /*1e620*/  PRMT R178, R52, 0x5410, R51 ;  /* 0x0000541034b27816 */ /* 0x000fe20000000033 */
[----:B------:R1:W3:Y:S01]  /*1e630*/  LDL.LU.S16 R24, [R1+0x110] ;  /* 0x0001100001187983 */ /* 0x0002e20000300600 */
[----:B------:R-:W-:-:S03]  /*1e640*/  @!P1 PRMT R52, R23, 0x5410, RZ ;  /* 0x0000541017349816 */ /* 0x000fc600000000ff */
[----:B------:R1:W3:Y:S01]  /*1e650*/  LDL.LU.S16 R23, [R1+0x10c] ;  /* 0x00010c0001177983 */ /* 0x0002e20000300600 */
[----:B------:R-:W-:-:S04]  /*1e660*/  LOP3.LUT R2, R0, 0xff, RZ, 0xc0, !PT ;  /* 0x000000ff00027812 */ /* 0x000fc800078ec0ff */
[----:B------:R-:W-:Y:S02]  /*1e670*/  ISETP.GE.U32.AND P2, PT, R217, R2, PT ;  /* 0x00000002d900720c */ /* 0x000fe40003f46070 */
[----:B------:R-:W-:Y:S02]  /*1e680*/  SHF.R.U32.HI R2, RZ, 0x18, R0 ;  /* 0x00000018ff027819 */ /* 0x000fe40000011600 */
[----:B------:R-:W-:Y:S01]  /*1e690*/  LOP3.LUT R0, R0, 0xffff, RZ, 0xc0, !PT ;  /* 0x0000ffff00007812 */ /* 0x000fe200078ec0ff */
[----:B----4-:R-:W-:-:S05]  /*1e6a0*/  @!P6 HADD2 R22, -R51.H0_H0, -RZ.H0_H0 ;  /* 0xa00000ff3316e230 */ /* 0x010fca0000000900 */
[----:B------:R-:W-:Y:S02]  /*1e6b0*/  PRMT R21, R22, 0x7610, R21 ;  /* 0x0000761016157816 */ /* 0x000fe40000000015 */
[----:B------:R1:W3:Y:S02]  /*1e6c0*/  LDL.LU.S16 R22, [R1+0x118] ;  /* 0x0001180001167983 */ /* 0x0002e40000300600 */
[----:B------:R-:W-:Y:S02]  /*1e6d0*/  @!P6 PRMT R51, R21, 0x5410, RZ ;  /* 0x000054101533e816 */ /* 0x000fe400000000ff */
[----:B------:R1:W3:Y:S01]  /*1e6e0*/  LDL.LU.S16 R21, [R1+0x114] ;  /* 0x0001140001157983 */ /* 0x0002e20000300600 */
[----:B------:R-:W-:-:S04]  /*1e6f0*/  SHF.R.U32.HI R0, RZ, 0x8, R0 ;  /* 0x00000008ff007819 */ /* 0x000fc80000011600 */
[----:B------:R-:W-:Y:S02]  /*1e700*/  LOP3.LUT R0, R0, 0xffff, RZ, 0xc0, !PT ;  /* 0x0000ffff00007812 */ /* 0x000fe400078ec0ff */
[----:B------:R-:W-:Y:S02]  /*1e710*/  PRMT R46, R35, 0x7610, R46 ;  /* 0x00007610232e7816 */ /* 0x000fe4000000002e */
[C---:B------:R-:W-:Y:S02]  /*1e720*/  ISETP.GE.U32.AND P6, PT, R217.reuse, R0, PT ;  /* 0x00000000d900720c */ /* 0x040fe40003fc6070 */
[----:B------:R-:W-:Y:S01]  /*1e730*/  ISETP.GE.U32.AND P4, PT, R217, R2, PT ;  /* 0x00000002d900720c */ /* 0x000fe20003f86070 */
[----:B------:R-:W-:Y:S01]  /*1e740*/  @!P2 HADD2 R12, -R46.H0_H0, -RZ.H0_H0 ;  /* 0xa00000ff2e0ca230 */ /* 0x000fe20000000900 */
[----:B------:R-:W-:Y:S02]  /*1e750*/  LOP3.LUT R2, R14, 0xff, RZ, 0xc0, !PT ;  /* 0x000000ff0e027812 */ /* 0x000fe400078ec0ff */
[----:B------:R-:W-:-:S02]  /*1e760*/  PRMT R45, R35, 0x7632, R45 ;  /* 0x00007632232d7816 */ /* 0x000fc4000000002d */
[----:B------:R-:W-:Y:S02]  /*1e770*/  ISETP.GE.U32.AND P1, PT, R217, R2, PT ;  /* 0x00000002d900720c */ /* 0x000fe40003f26070 */
[----:B------:R-:W-:Y:S02]  /*1e780*/  PRMT R2, R12, 0x7610, R2 ;  /* 0x000076100c027816 */ /* 0x000fe40000000002 */
[----:B------:R1:W-:Y:S01]  /*1e790*/  MUFU.EX2 R12, R186 ;  /* 0x000000ba000c7308 */ /* 0x0003e20000000800 */
[C---:B------:R-:W-:Y:S01]  /*1e7a0*/  PRMT R48, R36.reuse, 0x7610, R48 ;  /* 0x0000761024307816 */ /* 0x040fe20000000030 */
[----:B------:R-:W-:Y:S01]  /*1e7b0*/  @!P6 HADD2 R193, -R45.H0_H0, -RZ.H0_H0 ;  /* 0xa00000ff2dc1e230 */ /* 0x000fe20000000900 */
[----:B------:R-:W-:Y:S02]  /*1e7c0*/  PRMT R47, R36, 0x7632, R47 ;  /* 0x00007632242f7816 */ /* 0x000fe4000000002f */
[----:B------:R-:W-:Y:S02]  /*1e7d0*/  SHF.R.U32.HI R0, RZ, 0x8, R15 ;  /* 0x00000008ff007819 */ /* 0x000fe4000001160f */
[----:B------:R-:W-:-:S02]  /*1e7e0*/  PRMT R14, R193, 0x7610, R14 ;  /* 0x00007610c10e7816 */ /* 0x000fc4000000000e */
[----:B-1----:R-:W-:Y:S02]  /*1e7f0*/  PRMT R186, R46, 0x5410, R45 ;  /* 0x000054102eba7816 */ /* 0x002fe4000000002d */
[----:B------:R-:W-:Y:S02]  /*1e800*/  @!P2 PRMT R46, R2, 0x5410, RZ ;  /* 0x00005410022ea816 */ /* 0x000fe400000000ff */
[----:B------:R-:W1:Y:S01]  /*1e810*/  MUFU.EX2 R2, R192 ;  /* 0x000000c000027308 */ /* 0x000e620000000800 */
[----:B------:R-:W-:Y:S02]  /*1e820*/  LOP3.LUT R0, R0, 0xffff, RZ, 0xc0, !PT ;  /* 0x0000ffff00007812 */ /* 0x000fe400078ec0ff */
[----:B------:R-:W-:Y:S02]  /*1e830*/  @!P6 PRMT R45, R14, 0x5410, RZ ;  /* 0x000054100e2de816 */ /* 0x000fe400000000ff */
[----:B------:R-:W-:-:S03]  /*1e840*/  ISETP.GE.U32.AND P2, PT, R217, R0, PT ;  /* 0x00000000d900720c */ /* 0x000fc60003f46070 */
[----:B------:R2:W2:Y:S01]  /*1e850*/  MUFU.EX2 R14, R77 ;  /* 0x0000004d000e7308 */ /* 0x0004a20000000800 */
[----:B-1----:R-:W-:Y:S01]  /*1e860*/  F2FP.PACK_AB R76, R2, R12 ;  /* 0x0000000c024c723e */ /* 0x002fe200000000ff */
[----:B--2---:R-:W-:-:S05]  /*1e870*/  @!P5 HADD2 R187, -R48.H0_H0, -RZ.H0_H0 ;  /* 0xa00000ff30bbd230 */ /* 0x004fca0000000900 */
[----:B------:R-:W-:Y:S02]  /*1e880*/  PRMT R13, R187, 0x7610, R13 ;  /* 0x00007610bb0d7816 */ /* 0x000fe4000000000d */
[----:B------:R-:W-:Y:S01]  /*1e890*/  PRMT R187, R48, 0x5410, R47 ;  /* 0x0000541030bb7816 */ /* 0x000fe2000000002f */
[----:B---3--:R-:W-:Y:S01]  /*1e8a0*/  @!P4 HADD2 R184, -R47.H0_H0, -RZ.H0_H0 ;  /* 0xa00000ff2fb8c230 */ /* 0x008fe20000000900 */
[----:B------:R-:W-:Y:S02]  /*1e8b0*/  @!P5 PRMT R48, R13, 0x5410, RZ ;  /* 0x000054100d30d816 */ /* 0x000fe400000000ff */
[----:B------:R1:W2:Y:S02]  /*1e8c0*/  MUFU.EX2 R13, R9 ;  /* 0x00000009000d7308 */ /* 0x0002a40000000800 */
[----:B------:R-:W-:-:S04]  /*1e8d0*/  PRMT R0, R184, 0x7610, R0 ;  /* 0x00007610b8007816 */ /* 0x000fc80000000000 */
[----:B------:R-:W-:Y:S01]  /*1e8e0*/  @!P4 PRMT R47, R0, 0x5410, RZ ;  /* 0x00005410002fc816 */ /* 0x000fe200000000ff */
[----:B------:R-:W-:Y:S02]  /*1e8f0*/  FADD.FTZ R0, R12, R16 ;  /* 0x000000100c007221 */ /* 0x000fe40000010000 */
[----:B------:R-:W3:Y:S02]  /*1e900*/  MUFU.EX2 R12, R183 ;  /* 0x000000b7000c7308 */ /* 0x000ee40000000800 */
[----:B------:R-:W-:Y:S02]  /*1e910*/  FADD.FTZ R77, R2, R0 ;  /* 0x00000000024d7221 */ /* 0x000fe40000010000 */
[----:B------:R-:W-:Y:S01]  /*1e920*/  FADD.FTZ R0, R14, R3 ;  /* 0x000000030e007221 */ /* 0x000fe20000010000 */
[----:B-1----:R-:W4:Y:S03]  /*1e930*/  LDL.LU R9, [R1+0x3f0] ;  /* 0x0003f00001097983 */ /* 0x002f260000300800 */
[----:B------:R-:W1:Y:S01]  /*1e940*/  MUFU.EX2 R2, R233 ;  /* 0x000000e900027308 */ /* 0x000e620000000800 */
[----:B--2---:R-:W-:-:S04]  /*1e950*/  FADD.FTZ R0, R13, R0 ;  /* 0x000000000d007221 */ /* 0x004fc80000010000 */
[----:B---3--:R-:W-:-:S04]  /*1e960*/  FADD.FTZ R0, R12, R0 ;  /* 0x000000000c007221 */ /* 0x008fc80000010000 */
[----:B-1----:R-:W-:-:S05]  /*1e970*/  FADD.FTZ R0, R2, R0 ;  /* 0x0000000002007221 */ /* 0x002fca0000010000 */
[----:B------:R1:W-:Y:S04]  /*1e980*/  STL [R1+0x9c], R0 ;  /* 0x00009c0001007387 */ /* 0x0003e80000100800 */
[----:B------:R2:W3:Y:S04]  /*1e990*/  LDL.LU.S16 R251, [R1+0x140] ;  /* 0x0001400001fb7983 */ /* 0x0004e80000300600 */
[----:B------:R2:W2:Y:S04]  /*1e9a0*/  LDL.LU.S16 R250, [R1+0x13c] ;  /* 0x00013c0001fa7983 */ /* 0x0004a80000300600 */
[----:B------:R1:W2:Y:S01]  /*1e9b0*/  LDL.LU.S16 R202, [R1+0x138] ;  /* 0x0001380001ca7983 */ /* 0x0002a20000300600 */
[----:B------:R-:W-:-:S02]  /*1e9c0*/  LOP3.LUT R17, R43, R240, R190, 0x96, !PT ;  /* 0x000000f02b117212 */ /* 0x000fc400078e96be */
[C---:B------:R-:W-:Y:S02]  /*1e9d0*/  PRMT R43, R25.reuse, 0x7632, R43 ;  /* 0x00007632192b7816 */ /* 0x040fe4000000002b */
[----:B------:R-:W-:Y:S02]  /*1e9e0*/  PRMT R44, R25, 0x7610, R44 ;  /* 0x00007610192c7816 */ /* 0x000fe4000000002c */
[----:B------:R-:W-:Y:S02]  /*1e9f0*/  F2FP.PACK_AB R65, R13, R14 ;  /* 0x0000000e0d41723e */ /* 0x000fe400000000ff */
[----:B------:R-:W-:Y:S02]  /*1ea00*/  PRMT R183, R44, 0x5410, R43 ;  /* 0x000054102cb77816 */ /* 0x000fe4000000002b */
[----:B------:R-:W-:Y:S02]  /*1ea10*/  LOP3.LUT R19, R169, R239, R42, 0x96, !PT ;  /* 0x000000efa9137212 */ /* 0x000fe400078e962a */
[----:B------:R-:W-:-:S02]  /*1ea20*/  F2FP.PACK_AB R164, R2, R12 ;  /* 0x0000000c02a4723e */ /* 0x000fc400000000ff */
[----:B------:R-:W-:-:S05]  /*1ea30*/  PRMT R42, R27, 0x7610, R42 ;  /* 0x000076101b2a7816 */ /* 0x000fca000000002a */
[----:B------:R-:W-:Y:S01]  /*1ea40*/  @!P3 HADD2 R24, -R42.H0_H0, -RZ.H0_H0 ;  /* 0xa00000ff2a18b230 */ /* 0x000fe20000000900 */
[----:B------:R-:W-:-:S04]  /*1ea50*/  PRMT R41, R27, 0x7632, R41 ;  /* 0x000076321b297816 */ /* 0x000fc80000000029 */
[----:B------:R-:W-:Y:S02]  /*1ea60*/  PRMT R20, R24, 0x7610, R20 ;  /* 0x0000761018147816 */ /* 0x000fe40000000014 */
[----:B------:R-:W-:Y:S02]  /*1ea70*/  PRMT R184, R42, 0x5410, R41 ;  /* 0x000054102ab87816 */ /* 0x000fe40000000029 */
[----:B------:R-:W-:Y:S01]  /*1ea80*/  @!P3 PRMT R42, R20, 0x5410, RZ ;  /* 0x00005410142ab816 */ /* 0x000fe200000000ff */
[----:B------:R-:W-:Y:S02]  /*1ea90*/  @!P0 HADD2 R21, -R43.H0_H0, -RZ.H0_H0 ;  /* 0xa00000ff2b158230 */ /* 0x000fe40000000900 */
[----:B------:R-:W-:-:S03]  /*1eaa0*/  @!P1 HADD2 R22, -R44.H0_H0, -RZ.H0_H0 ;  /* 0xa00000ff2c169230 */ /* 0x000fc60000000900 */
[----:B------:R-:W-:Y:S02]  /*1eab0*/  PRMT R15, R21, 0x7610, R15 ;  /* 0x00007610150f7816 */ /* 0x000fe4000000000f */
[----:B------:R-:W-:Y:S02]  /*1eac0*/  PRMT R16, R22, 0x7610, R16 ;  /* 0x0000761016107816 */ /* 0x000fe40000000010 */
[----:B------:R-:W-:Y:S01]  /*1ead0*/  @!P0 PRMT R43, R15, 0x5410, RZ ;  /* 0x000054100f2b8816 */ /* 0x000fe200000000ff */
[----:B------:R-:W-:Y:S01]  /*1eae0*/  IMAD.WIDE.U32 R14, R17, -0x2daee0ad, RZ ;  /* 0xd2511f53110e7825 */ /* 0x000fe200078e00ff */
[----:B------:R-:W-:-:S03]  /*1eaf0*/  @!P1 PRMT R44, R16, 0x5410, RZ ;  /* 0x00005410102c9816 */ /* 0x000fc600000000ff */
[----:B------:R-:W-:Y:S01]  /*1eb00*/  IMAD.WIDE.U32 R16, R19, -0x2daee0ad, RZ ;  /* 0xd2511f5313107825 */ /* 0x000fe200078e00ff */
[----:B-1----:R-:W-:-:S05]  /*1eb10*/  LOP3.LUT R0, R15, R242, R180, 0x96, !PT ;  /* 0x000000f20f007212 */ /* 0x002fca00078e96b4 */
        /* <DEDUP_REMOVED lines=10> */
[----:B------:R-:W-:-:S03]  /*1ebc0*/  @!P2 HADD2 R23, -R41.H0_H0, -RZ.H0_H0 ;  /* 0xa00000ff2917a230 */ /* 0x000fc60000000900 */
[----:B------:R-:W-:Y:S02]  /*1ebd0*/  IMAD.WIDE.U32 R2, R2, -0x326172a9, RZ ;  /* 0xcd9e8d5702027825 */ /* 0x000fe400078e00ff */
[----:B------:R-:W-:-:S03]  /*1ebe0*/  PRMT R18, R23, 0x7610, R18 ;  /* 0x0000761017127816 */ /* 0x000fc60000000012 */
[----:B------:R-:W-:Y:S02]  /*1ebf0*/  LOP3.LUT R0, R3, R249, R12, 0x96, !PT ;  /* 0x000000f903007212 */ /* 0x000fe400078e960c */
[----:B------:R-:W-:Y:S02]  /*1ec00*/  @!P2 PRMT R41, R18, 0x5410, RZ ;  /* 0x000054101229a816 */ /* 0x000fe400000000ff */
[----:B------:R-:W-:Y:S02]  /*1ec10*/  LOP3.LUT R12, R0, 0xff, RZ, 0xc0, !PT ;  /* 0x000000ff000c7812 */ /* 0x000fe400078ec0ff */
[----:B------:R-:W-:Y:S02]  /*1ec20*/  LOP3.LUT R18, R13, R246, R14, 0x96, !PT ;  /* 0x000000f60d127212 */ /* 0x000fe400078e960e */
[----:B------:R-:W-:Y:S02]  /*1ec30*/  LOP3.LUT R14, R167, R240, R190, 0x96, !PT ;  /* 0x000000f0a70e7212 */ /* 0x000fe400078e96be */
[----:B------:R-:W-:-:S02]  /*1ec40*/  LOP3.LUT R13, R169, R239, R166, 0x96, !PT ;  /* 0x000000efa90d7212 */ /* 0x000fc400078e96a6 */
[----:B------:R-:W-:Y:S02]  /*1ec50*/  ISETP.GE.U32.AND P4, PT, R217, R12, PT ;  /* 0x0000000cd900720c */ /* 0x000fe40003f86070 */
[----:B------:R-:W-:Y:S01]  /*1ec60*/  LOP3.LUT R12, R0, 0xffff, RZ, 0xc0, !PT ;  /* 0x0000ffff000c7812 */ /* 0x000fe200078ec0ff */
[----:B------:R-:W-:-:S03]  /*1ec70*/  IMAD.WIDE.U32 R14, R14, -0x2daee0ad, RZ ;  /* 0xd2511f530e0e7825 */ /* 0x000fc600078e00ff */
[----:B------:R-:W-:Y:S01]  /*1ec80*/  SHF.R.U32.HI R12, RZ, 0x8, R12 ;  /* 0x00000008ff0c7819 */ /* 0x000fe2000001160c */
[----:B------:R-:W-:Y:S01]  /*1ec90*/  IMAD.WIDE.U32 R24, R13, -0x2daee0ad, RZ ;  /* 0xd2511f530d187825 */ /* 0x000fe200078e00ff */
[----:B------:R-:W-:Y:S02]  /*1eca0*/  LOP3.LUT R13, R15, R242, R180, 0x96, !PT ;  /* 0x000000f20f0d7212 */ /* 0x000fe400078e96b4 */
[----:B------:R-:W-:Y:S02]  /*1ecb0*/  LOP3.LUT R12, R12, 0xffff, RZ, 0xc0, !PT ;  /* 0x0000ffff0c0c7812 */ /* 0x000fe400078ec0ff */
[----:B------:R-:W-:Y:S02]  /*1ecc0*/  LOP3.LUT R14, R25, R245, R14, 0x96, !PT ;  /* 0x000000f5190e7212 */ /* 0x000fe400078e960e */
[----:B------:R-:W-:Y:S01]  /*1ecd0*/  ISETP.GE.U32.AND P2, PT, R217, R12, PT ;  /* 0x0000000cd900720c */ /* 0x000fe20003f46070 */
[----:B------:R-:W-:-:S04]  /*1ece0*/  IMAD.WIDE.U32 R12, R13, -0x326172a9, RZ ;  /* 0xcd9e8d570d0c7825 */ /* 0x000fc800078e00ff */
[----:B------:R-:W-:-:S05]  /*1ecf0*/  IMAD.WIDE.U32 R16, R14, -0x326172a9, RZ ;  /* 0xcd9e8d570e107825 */ /* 0x000fca00078e00ff */
[----:B------:R-:W-:Y:S02]  /*1ed00*/  LOP3.LUT R14, R17, R248, R12, 0x96, !PT ;  /* 0x000000f8110e7212 */ /* 0x000fe400078e960c */
[----:B------:R-:W-:Y:S02]  /*1ed10*/  SHF.R.U32.HI R12, RZ, 0x10, R0 ;  /* 0x00000010ff0c7819 */ /* 0x000fe40000011600 */
[----:B------:R-:W-:Y:S02]  /*1ed20*/  LOP3.LUT R13, R13, R238, R168, 0x96, !PT ;  /* 0x000000ee0d0d7212 */ /* 0x000fe400078e96a8 */
[----:B------:R-:W-:Y:S01]  /*1ed30*/  LOP3.LUT R12, R12, 0xff, RZ, 0xc0, !PT ;  /* 0x000000ff0c0c7812 */ /* 0x000fe200078ec0ff */
[----:B------:R-:W-:Y:S01]  /*1ed40*/  IMAD.WIDE.U32 R22, R14, -0x2daee0ad, RZ ;  /* 0xd2511f530e167825 */ /* 0x000fe200078e00ff */
[----:B------:R-:W-:Y:S02]  /*1ed50*/  SHF.R.U32.HI R0, RZ, 0x18, R0 ;  /* 0x00000018ff007819 */ /* 0x000fe40000011600 */
[----:B------:R-:W-:Y:S01]  /*1ed60*/  ISETP.GE.U32.AND P3, PT, R217, R12, PT ;  /* 0x0000000cd900720c */ /* 0x000fe20003f66070 */
[----:B------:R-:W-:Y:S01]  /*1ed70*/  IMAD.WIDE.U32 R12, R13, -0x2daee0ad, RZ ;  /* 0xd2511f530d0c7825 */ /* 0x000fe200078e00ff */
[----:B------:R-:W-:-:S04]  /*1ed80*/  ISETP.GE.U32.AND P1, PT, R217, R0, PT ;  /* 0x00000000d900720c */ /* 0x000fc80003f26070 */
[----:B------:R-:W-:Y:S02]  /*1ed90*/  LOP3.LUT R0, R23, R244, R12, 0x96, !PT ;  /* 0x000000f417007212 */ /* 0x000fe400078e960c */
[C---:B------:R-:W-:Y:S02]  /*1eda0*/  LOP3.LUT R12, R2.reuse, 0xff, RZ, 0xc0, !PT ;  /* 0x000000ff020c7812 */ /* 0x040fe400078ec0ff */
[----:B------:R-:W-:Y:S02]  /*1edb0*/  LOP3.LUT R19, R2, 0xffff, RZ, 0xc0, !PT ;  /* 0x0000ffff02137812 */ /* 0x000fe400078ec0ff */
[--C-:B------:R-:W-:Y:S02]  /*1edc0*/  SHF.R.U32.HI R15, RZ, 0x10, R2.reuse ;  /* 0x00000010ff0f7819 */ /* 0x100fe40000011602 */
[----:B------:R-:W-:Y:S01]  /*1edd0*/  SHF.R.U32.HI R14, RZ, 0x18, R2 ;  /* 0x00000018ff0e7819 */ /* 0x000fe20000011602 */
[----:B------:R-:W-:Y:S01]  /*1ede0*/  IMAD.WIDE.U32 R2, R0, -0x326172a9, RZ ;  /* 0xcd9e8d5700027825 */ /* 0x000fe200078e00ff */
[----:B------:R-:W-:-:S03]  /*1edf0*/  PRMT R38, R31, 0x7610, R38 ;  /* 0x000076101f267816 */ /* 0x000fc60000000026 */
[----:B------:R-:W-:Y:S01]  /*1ee00*/  IMAD.MOV.U32 R191, RZ, RZ, R231 ;  /* 0x000000ffffbf7224 */ /* 0x000fe200078e00e7 */
[----:B------:R-:W-:Y:S01]  /*1ee10*/  LOP3.LUT R0, R2, 0xff, RZ, 0xc0, !PT ;  /* 0x000000ff02007812 */ /* 0x000fe200078ec0ff */
[----:B------:R-:W-:Y:S01]  /*1ee20*/  FMUL.FTZ R231, R136, R165 ;  /* 0x000000a588e77220 */ /* 0x000fe20000410000 */
[----:B------:R-:W-:Y:S01]  /*1ee30*/  LOP3.LUT R13, R13, R247, R24, 0x96, !PT ;  /* 0x000000f70d0d7212 */ /* 0x000fe200078e9618 */
[----:B------:R-:W-:Y:S01]  /*1ee40*/  @!P4 HADD2 R136, -R38.H0_H0, -RZ.H0_H0 ;  /* 0xa00000ff2688c230 */ /* 0x000fe20000000900 */
[----:B------:R-:W-:Y:S02]  /*1ee50*/  PRMT R37, R31, 0x7632, R37 ;  /* 0x000076321f257816 */ /* 0x000fe40000000025 */
[----:B------:R-:W-:Y:S02]  /*1ee60*/  ISETP.GE.U32.AND P5, PT, R217, R0, PT ;  /* 0x00000000d900720c */ /* 0x000fe40003fa6070 */
[----:B------:R-:W-:Y:S02]  /*1ee70*/  LOP3.LUT R0, R15, 0xff, RZ, 0xc0, !PT ;  /* 0x000000ff0f007812 */ /* 0x000fe400078ec0ff */
[----:B------:R-:W-:Y:S01]  /*1ee80*/  ISETP.GE.U32.AND P0, PT, R217, R12, PT ;  /* 0x0000000cd900720c */ /* 0x000fe20003f06070 */
[----:B------:R-:W-:Y:S01]  /*1ee90*/  IMAD.WIDE.U32 R12, R13, -0x326172a9, RZ ;  /* 0xcd9e8d570d0c7825 */ /* 0x000fe200078e00ff */
[----:B------:R-:W-:-:S02]  /*1eea0*/  PRMT R168, R38, 0x5410, R37 ;  /* 0x0000541026a87816 */ /* 0x000fc40000000025 */
[----:B------:R-:W-:Y:S01]  /*1eeb0*/  @!P4 PRMT R38, R136, 0x5410, RZ ;  /* 0x000054108826c816 */ /* 0x000fe200000000ff */
[----:B------:R-:W-:Y:S01]  /*1eec0*/  IMAD.MOV.U32 R220, RZ, RZ, R230 ;  /* 0x000000ffffdc7224 */ /* 0x000fe200078e00e6 */
[----:B------:R-:W-:Y:S01]  /*1eed0*/  ISETP.GE.U32.AND P4, PT, R217, R0, PT ;  /* 0x00000000d900720c */ /* 0x000fe20003f86070 */
[----:B------:R-:W-:Y:S01]  /*1eee0*/  FMUL.FTZ R230, R137, R165 ;  /* 0x000000a589e67220 */ /* 0x000fe20000410000 */
[----:B------:R-:W-:Y:S01]  /*1eef0*/  SHF.R.U32.HI R0, RZ, 0x8, R19 ;  /* 0x00000008ff007819 */ /* 0x000fe20000011613 */
[----:B------:R-:W-:Y:S01]  /*1ef00*/  IMAD.MOV.U32 R193, RZ, RZ, R57 ;  /* 0x000000ffffc17224 */ /* 0x000fe200078e0039 */
[----:B------:R-:W-:Y:S01]  /*1ef10*/  @!P2 HADD2 R137, -R37.H0_H0, -RZ.H0_H0 ;  /* 0xa00000ff2589a230 */ /* 0x000fe20000000900 */
[----:B------:R-:W-:Y:S02]  /*1ef20*/  LOP3.LUT R12, R3, R249, R12, 0x96, !PT ;  /* 0x000000f9030c7212 */ /* 0x000fe400078e960c */
[----:B------:R-:W-:Y:S02]  /*1ef30*/  LOP3.LUT R57, R2, 0xffff, RZ, 0xc0, !PT ;  /* 0x0000ffff02397812 */ /* 0x000fe400078ec0ff */
[----:B------:R-:W-:-:S02]  /*1ef40*/  SHF.R.U32.HI R23, RZ, 0x10, R2 ;  /* 0x00000010ff177819 */ /* 0x000fc40000011602 */
[----:B------:R-:W-:Y:S01]  /*1ef50*/  SHF.R.U32.HI R21, RZ, 0x18, R2 ;  /* 0x00000018ff157819 */ /* 0x000fe20000011602 */
[----:B------:R-:W-:Y:S01]  /*1ef60*/  IMAD.WIDE.U32 R2, R18, -0x2daee0ad, RZ ;  /* 0xd2511f5312027825 */ /* 0x000fe200078e00ff */
[----:B------:R-:W-:Y:S02]  /*1ef70*/  LOP3.LUT R0, R0, 0xffff, RZ, 0xc0, !PT ;  /* 0x0000ffff00007812 */ /* 0x000fe400078ec0ff */
[----:B------:R-:W-:Y:S02]  /*1ef80*/  @!P2 PRMT R37, R137, 0x5410, RZ ;  /* 0x000054108925a816 */ /* 0x000fe400000000ff */
[----:B------:R-:W-:Y:S02]  /*1ef90*/  ISETP.GE.U32.AND P2, PT, R217, R0, PT ;  /* 0x00000000d900720c */ /* 0x000fe40003f46070 */
[----:B------:R-:W-:Y:S02]  /*1efa0*/  LOP3.LUT R0, R3, R243, R20, 0x96, !PT ;  /* 0x000000f303007212 */ /* 0x000fe400078e9614 */
[----:B------:R-:W-:Y:S01]  /*1efb0*/  PRMT R39, R32, 0x7632, R39 ;  /* 0x0000763220277816 */ /* 0x000fe20000000027 */
[----:B------:R-:W-:Y:S01]  /*1efc0*/  IMAD.MOV.U32 R221, RZ, RZ, R232 ;  /* 0x000000ffffdd7224 */ /* 0x000fe200078e00e8 */
[----:B------:R-:W-:Y:S01]  /*1efd0*/  LOP3.LUT R17, R13, R246, R16, 0x96, !PT ;  /* 0x000000f60d117212 */ /* 0x000fe200078e9610 */
[----:B------:R-:W-:Y:S01]  /*1efe0*/  FMUL.FTZ R232, R140, R165 ;  /* 0x000000a58ce87220 */ /* 0x000fe20000410000 */
[----:B------:R-:W-:Y:S01]  /*1eff0*/  SHF.R.U32.HI R13, RZ, 0x10, R0 ;  /* 0x00000010ff0d7819 */ /* 0x000fe20000011600 */
[----:B------:R-:W-:Y:S01]  /*1f000*/  @!P1 HADD2 R140, -R39.H0_H0, -RZ.H0_H0 ;  /* 0xa00000ff278c9230 */ /* 0x000fe20000000900 */
[----:B------:R-:W-:-:S02]  /*1f010*/  PRMT R40, R32, 0x7610, R40 ;  /* 0x0000761020287816 */ /* 0x000fc40000000028 */
[----:B------:R-:W-:Y:S01]  /*1f020*/  LOP3.LUT R13, R13, 0xff, RZ, 0xc0, !PT ;  /* 0x000000ff0d0d7812 */ /* 0x000fe200078ec0ff */
[----:B------:R-:W-:Y:S01]  /*1f030*/  FMUL.FTZ R233, R141, R165 ;  /* 0x000000a58de97220 */ /* 0x000fe20000410000 */
[----:B------:R-:W-:Y:S01]  /*1f040*/  PRMT R167, R40, 0x5410, R39 ;  /* 0x0000541028a77816 */ /* 0x000fe20000000027 */
[----:B------:R-:W-:Y:S01]  /*1f050*/  @!P3 HADD2 R141, -R40.H0_H0, -RZ.H0_H0 ;  /* 0xa00000ff288db230 */ /* 0x000fe20000000900 */
[----:B------:R-:W-:Y:S02]  /*1f060*/  @!P1 PRMT R39, R140, 0x5410, RZ ;  /* 0x000054108c279816 */ /* 0x000fe400000000ff */
[----:B------:R-:W-:Y:S02]  /*1f070*/  ISETP.GE.U32.AND P1, PT, R217, R13, PT ;  /* 0x0000000dd900720c */ /* 0x000fe40003f26070 */
[----:B------:R-:W-:Y:S02]  /*1f080*/  LOP3.LUT R13, R0, 0xff, RZ, 0xc0, !PT ;  /* 0x000000ff000d7812 */ /* 0x000fe400078ec0ff */
[----:B------:R-:W-:-:S02]  /*1f090*/  @!P3 PRMT R40, R141, 0x5410, RZ ;  /* 0x000054108d28b816 */ /* 0x000fc400000000ff */
[----:B------:R-:W-:Y:S02]  /*1f0a0*/  ISETP.GE.U32.AND P3, PT, R217, R13, PT ;  /* 0x0000000dd900720c */ /* 0x000fe40003f66070 */
[----:B------:R-:W-:Y:S02]  /*1f0b0*/  SHF.R.U32.HI R13, RZ, 0x18, R0 ;  /* 0x00000018ff0d7819 */ /* 0x000fe40000011600 */
[----:B------:R-:W-:Y:S02]  /*1f0c0*/  LOP3.LUT R0, R0, 0xffff, RZ, 0xc0, !PT ;  /* 0x0000ffff00007812 */ /* 0x000fe400078ec0ff */
[----:B------:R-:W-:Y:S01]  /*1f0d0*/  PRMT R35, R33, 0x7632, R35 ;  /* 0x0000763221237816 */ /* 0x000fe20000000023 */
[----:B------:R-:W-:Y:S01]  /*1f0e0*/  IMAD.MOV.U32 R192, RZ, RZ, R205 ;  /* 0x000000ffffc07224 */ /* 0x000fe200078e00cd */
[----:B------:R-:W-:Y:S01]  /*1f0f0*/  PRMT R32, R26, 0x7610, R32 ;  /* 0x000076101a207816 */ /* 0x000fe20000000020 */
[----:B------:R-:W-:Y:S01]  /*1f100*/  FMUL.FTZ R205, R149, R165 ;  /* 0x000000a595cd7220 */ /* 0x000fe20000410000 */
[----:B------:R-:W-:Y:S01]  /*1f110*/  SHF.R.U32.HI R0, RZ, 0x8, R0 ;  /* 0x00000008ff007819 */ /* 0x000fe20000011600 */
[----:B------:R-:W-:Y:S01]  /*1f120*/  @!P2 HADD2 R149, -R35.H0_H0, -RZ.H0_H0 ;  /* 0xa00000ff2395a230 */ /* 0x000fe20000000900 */
[----:B------:R-:W-:-:S02]  /*1f130*/  PRMT R36, R33, 0x7610, R36 ;  /* 0x0000761021247816 */ /* 0x000fc40000000024 */
[----:B------:R-:W-:Y:S02]  /*1f140*/  LOP3.LUT R0, R0, 0xffff, RZ, 0xc0, !PT ;  /* 0x0000ffff00007812 */ /* 0x000fe400078ec0ff */
[----:B------:R-:W-:Y:S02]  /*1f150*/  PRMT R166, R36, 0x5410, R35 ;  /* 0x0000541024a67816 */ /* 0x000fe40000000023 */
[----:B------:R-:W-:Y:S02]  /*1f160*/  @!P2 PRMT R35, R149, 0x5410, RZ ;  /* 0x000054109523a816 */ /* 0x000fe400000000ff */
[C---:B------:R-:W-:Y:S02]  /*1f170*/  ISETP.GE.U32.AND P2, PT, R217.reuse, R0, PT ;  /* 0x00000000d900720c */ /* 0x040fe40003f46070 */
[----:B------:R-:W-:Y:S01]  /*1f180*/  ISETP.GE.U32.AND P6, PT, R217, R14, PT ;  /* 0x0000000ed900720c */ /* 0x000fe20003fc6070 */
[--C-:B------:R-:W-:Y:S01]  /*1f190*/  FADD.FTZ R14, R185, R34.reuse ;  /* 0x00000022b90e7221 */ /* 0x100fe20000010000 */
[C---:B------:R-:W-:Y:S01]  /*1f1a0*/  PRMT R34, R29.reuse, 0x7610, R34 ;  /* 0x000076101d227816 */ /* 0x040fe20000000022 */
[----:B------:R-:W-:Y:S01]  /*1f1b0*/  IMAD.MOV.U32 R190, RZ, RZ, R241 ;  /* 0x000000ffffbe7224 */ /* 0x000fe200078e00f1 */
[----:B------:R-:W-:Y:S01]  /*1f1c0*/  PRMT R33, R29, 0x7632, R33 ;  /* 0x000076321d217816 */ /* 0x000fe20000000021 */
[----:B------:R-:W-:Y:S01]  /*1f1d0*/  FMUL.FTZ R241, R148, R165 ;  /* 0x000000a594f17220 */ /* 0x000fe20000410000 */
[----:B------:R-:W-:Y:S01]  /*1f1e0*/  PRMT R29, R30, 0x7632, R29 ;  /* 0x000076321e1d7816 */ /* 0x000fe2000000001d */
[----:B------:R-:W-:Y:S01]  /*1f1f0*/  @!P0 HADD2 R148, -R36.H0_H0, -RZ.H0_H0 ;  /* 0xa00000ff24948230 */ /* 0x000fe20000000900 */
[----:B------:R-:W-:Y:S01]  /*1f200*/  PRMT R31, R26, 0x7632, R31 ;  /* 0x000076321a1f7816 */ /* 0x000fe2000000001f */
[----:B--2---:R-:W-:-:S05]  /*1f210*/  @!P1 HADD2 R202, -R32.H0_H0, -RZ.H0_H0 ;  /* 0xa00000ff20ca9230 */ /* 0x004fca0000000900 */
[----:B------:R-:W-:Y:S02]  /*1f220*/  PRMT R0, R202, 0x7610, R0 ;  /* 0x00007610ca007816 */ /* 0x000fe40000000000 */
[----:B------:R1:W2:Y:S01]  /*1f230*/  LDL.LU.S16 R202, [R1+0x168] ;  /* 0x0001680001ca7983 */ /* 0x0002a20000300600 */
[----:B---3--:R-:W-:Y:S02]  /*1f240*/  @!P3 HADD2 R251, -R30.H0_H0, -RZ.H0_H0 ;  /* 0xa00000ff1efbb230 */ /* 0x008fe40000000900 */
[----:B------:R-:W-:Y:S01]  /*1f250*/  @!P2 HADD2 R250, -R29.H0_H0, -RZ.H0_H0 ;  /* 0xa00000ff1dfaa230 */ /* 0x000fe20000000900 */
[----:B------:R-:W-:Y:S01]  /*1f260*/  @!P0 PRMT R36, R148, 0x5410, RZ ;  /* 0x0000541094248816 */ /* 0x000fe200000000ff */
[----:B------:R-:W-:Y:S01]  /*1f270*/  FADD.FTZ R16, R188, R14 ;  /* 0x0000000ebc107221 */ /* 0x000fe20000010000 */
[----:B------:R-:W-:Y:S02]  /*1f280*/  ISETP.GE.U32.AND P0, PT, R217, R13, PT ;  /* 0x0000000dd900720c */ /* 0x000fe40003f06070 */
[----:B------:R-:W-:-:S02]  /*1f290*/  PRMT R185, R32, 0x5410, R31 ;  /* 0x0000541020b97816 */ /* 0x000fc4000000001f */
[----:B------:R-:W-:Y:S02]  /*1f2a0*/  PRMT R14, R251, 0x7610, R14 ;  /* 0x00007610fb0e7816 */ /* 0x000fe4000000000e */
[----:B------:R-:W-:Y:S02]  /*1f2b0*/  PRMT R13, R250, 0x7610, R13 ;  /* 0x00007610fa0d7816 */ /* 0x000fe4000000000d */
[----:B------:R-:W-:Y:S01]  /*1f2c0*/  @!P1 PRMT R32, R0, 0x5410, RZ ;  /* 0x0000541000209816 */ /* 0x000fe200000000ff */
[----:B------:R-:W-:Y:S01]  /*1f2d0*/  IMAD.MOV.U32 R250, RZ, RZ, R190 ;  /* 0x000000fffffa7224 */ /* 0x000fe200078e00be */
[----:B------:R-:W-:Y:S01]  /*1f2e0*/  LOP3.LUT R0, R2, 0xff, RZ, 0xc0, !PT ;  /* 0x000000ff02007812 */ /* 0x000fe200078ec0ff */
[----:B------:R-:W-:Y:S01]  /*1f2f0*/  FMUL.FTZ R223, R153, R165 ;  /* 0x000000a599df7220 */ /* 0x000fe20000410000 */
[----:B------:R-:W-:Y:S01]  /*1f300*/  PRMT R180, R30, 0x5410, R29 ;  /* 0x000054101eb47816 */ /* 0x000fe2000000001d */
[----:B------:R1:W3:Y:S01]  /*1f310*/  LDL.LU.S16 R190, [R1+0x16c] ;  /* 0x00016c0001be7983 */ /* 0x0002e20000300600 */
[----:B------:R-:W-:Y:S01]  /*1f320*/  @!P6 HADD2 R153, -R33.H0_H0, -RZ.H0_H0 ;  /* 0xa00000ff2199e230 */ /* 0x000fe20000000900 */
[----:B------:R-:W-:-:S02]  /*1f330*/  @!P3 PRMT R30, R14, 0x5410, RZ ;  /* 0x000054100e1eb816 */ /* 0x000fc400000000ff */
[----:B------:R-:W-:Y:S01]  /*1f340*/  @!P2 PRMT R29, R13, 0x5410, RZ ;  /* 0x000054100d1da816 */ /* 0x000fe200000000ff */
[----:B------:R-:W-:Y:S01]  /*1f350*/  IMAD.MOV.U32 R194, RZ, RZ, R135 ;  /* 0x000000ffffc27224 */ /* 0x000fe200078e0087 */
[----:B------:R-:W-:Y:S02]  /*1f360*/  ISETP.GE.U32.AND P2, PT, R217, R0, PT ;  /* 0x00000000d900720c */ /* 0x000fe40003f46070 */
[----:B------:R-:W-:Y:S02]  /*1f370*/  LOP3.LUT R14, R2, 0xffff, RZ, 0xc0, !PT ;  /* 0x0000ffff020e7812 */ /* 0x000fe400078ec0ff */
[--C-:B------:R-:W-:Y:S02]  /*1f380*/  SHF.R.U32.HI R15, RZ, 0x10, R2.reuse ;  /* 0x00000010ff0f7819 */ /* 0x100fe40000011602 */
[----:B------:R-:W-:Y:S01]  /*1f390*/  SHF.R.U32.HI R13, RZ, 0x18, R2 ;  /* 0x00000018ff0d7819 */ /* 0x000fe20000011602 */
[----:B------:R-:W-:Y:S01]  /*1f3a0*/  IMAD.WIDE.U32 R2, R17, -0x2daee0ad, RZ ;  /* 0xd2511f5311027825 */ /* 0x000fe200078e00ff */
[----:B------:R-:W-:-:S03]  /*1f3b0*/  LOP3.LUT R0, R23, 0xff, RZ, 0xc0, !PT ;  /* 0x000000ff17007812 */ /* 0x000fc600078ec0ff */
[----:B------:R-:W-:Y:S01]  /*1f3c0*/  FMUL.FTZ R135, R152, R165 ;  /* 0x000000a598877220 */ /* 0x000fe20000410000 */
[----:B------:R-:W-:Y:S02]  /*1f3d0*/  PRMT R165, R34, 0x5410, R33 ;  /* 0x0000541022a57816 */ /* 0x000fe40000000021 */
[----:B------:R-:W-:Y:S01]  /*1f3e0*/  @!P6 PRMT R33, R153, 0x5410, RZ ;  /* 0x000054109921e816 */ /* 0x000fe200000000ff */
[----:B------:R-:W-:Y:S01]  /*1f3f0*/  @!P0 HADD2 R169, -R31.H0_H0, -RZ.H0_H0 ;  /* 0xa00000ff1fa98230 */ /* 0x000fe20000000900 */
[----:B------:R-:W-:Y:S02]  /*1f400*/  ISETP.GE.U32.AND P6, PT, R217, R0, PT ;  /* 0x00000000d900720c */ /* 0x000fe40003fc6070 */
[----:B------:R-:W-:Y:S02]  /*1f410*/  LOP3.LUT R0, R3, R243, R22, 0x96, !PT ;  /* 0x000000f303007212 */ /* 0x000fe400078e9616 */
[----:B------:R-:W-:Y:S02]  /*1f420*/  LOP3.LUT R24, R2, 0xffff, RZ, 0xc0, !PT ;  /* 0x0000ffff02187812 */ /* 0x000fe400078ec0ff */
[----:B------:R-:W-:-:S02]  /*1f430*/  LOP3.LUT R3, R15, 0xff, RZ, 0xc0, !PT ;  /* 0x000000ff0f037812 */ /* 0x000fc400078ec0ff */
[----:B------:R-:W-:Y:S02]  /*1f440*/  @!P0 PRMT R31, R169, 0x5410, RZ ;  /* 0x00005410a91f8816 */ /* 0x000fe400000000ff */
[----:B------:R-:W-:Y:S02]  /*1f450*/  ISETP.GE.U32.AND P0, PT, R217, R3, PT ;  /* 0x00000003d900720c */ /* 0x000fe40003f06070 */
[----:B------:R1:W4:Y:S01]  /*1f460*/  LDL.LU.S16 R3, [R1+0x170] ;  /* 0x0001700001037983 */ /* 0x0003220000300600 */
[----:B------:R-:W-:Y:S02]  /*1f470*/  LOP3.LUT R23, R2, 0xff, RZ, 0xc0, !PT ;  /* 0x000000ff02177812 */ /* 0x000fe400078ec0ff */
[--C-:B------:R-:W-:Y:S02]  /*1f480*/  SHF.R.U32.HI R18, RZ, 0x10, R2.reuse ;  /* 0x00000010ff127819 */ /* 0x100fe40000011602 */
[----:B------:R-:W-:Y:S02]  /*1f490*/  SHF.R.U32.HI R17, RZ, 0x18, R2 ;  /* 0x00000018ff117819 */ /* 0x000fe40000011602 */
[----:B------:R-:W-:-:S02]  /*1f4a0*/  SHF.R.U32.HI R2, RZ, 0x8, R14 ;  /* 0x00000008ff027819 */ /* 0x000fc4000001160e */
[----:B------:R-:W-:Y:S02]  /*1f4b0*/  PRMT R26, R158, 0x7610, R26 ;  /* 0x000076109e1a7816 */ /* 0x000fe4000000001a */
[----:B------:R-:W-:-:S04]  /*1f4c0*/  LOP3.LUT R2, R2, 0xffff, RZ, 0xc0, !PT ;  /* 0x0000ffff02027812 */ /* 0x000fc800078ec0ff */
[----:B------:R-:W-:Y:S01]  /*1f4d0*/  ISETP.GE.U32.AND P1, PT, R217, R2, PT ;  /* 0x00000002d900720c */ /* 0x000fe20003f26070 */
[----:B------:R-:W-:-:S05]  /*1f4e0*/  FADD.FTZ R2, R189, R16 ;  /* 0x00000010bd027221 */ /* 0x000fca0000010000 */
[----:B------:R1:W-:Y:S01]  /*1f4f0*/  STL [R1+0x70], R2 ;  /* 0x0000700201007387 */ /* 0x0003e20000100800 */
[----:B------:R-:W-:-:S04]  /*1f500*/  PRMT R25, R158, 0x7632, R25 ;  /* 0x000076329e197816 */ /* 0x000fc80000000019 */
[----:B------:R-:W-:Y:S02]  /*1f510*/  PRMT R169, R26, 0x5410, R25 ;  /* 0x000054101aa97816 */ /* 0x000fe40000000019 */
[----:B------:R-:W-:Y:S02]  /*1f520*/  PRMT R27, R28, 0x7632, R27 ;  /* 0x000076321c1b7816 */ /* 0x000fe4000000001b */
[C---:B------:R-:W-:Y:S02]  /*1f530*/  PRMT R20, R159.reuse, 0x7610, R20 ;  /* 0x000076109f147816 */ /* 0x040fe40000000014 */
[----:B------:R-:W-:Y:S01]  /*1f540*/  PRMT R19, R159, 0x7632, R19 ;  /* 0x000076329f137816 */ /* 0x000fe20000000013 */
[----:B--2---:R-:W-:-:S05]  /*1f550*/  @!P2 HADD2 R202, -R26.H0_H0, -RZ.H0_H0 ;  /* 0xa00000ff1acaa230 */ /* 0x004fca0000000900 */
[----:B------:R-:W-:Y:S02]  /*1f560*/  PRMT R189, R202, 0x7610, R189 ;  /* 0x00007610cabd7816 */ /* 0x000fe400000000bd */
[----:B------:R2:W2:Y:S02]  /*1f570*/  LDL.LU.S16 R202, [R1+0x174] ;  /* 0x0001740001ca7983 */ /* 0x0004a40000300600 */
[----:B------:R-:W-:Y:S01]  /*1f580*/  @!P2 PRMT R26, R189, 0x5410, RZ ;  /* 0x00005410bd1aa816 */ /* 0x000fe200000000ff */
[----:B---3--:R-:W-:-:S05]  /*1f590*/  @!P1 HADD2 R190, -R25.H0_H0, -RZ.H0_H0 ;  /* 0xa00000ff19be9230 */ /* 0x008fca0000000900 */
[----:B------:R-:W-:Y:S02]  /*1f5a0*/  PRMT R158, R190, 0x7610, R158 ;  /* 0x00007610be9e7816 */ /* 0x000fe4000000009e */
[----:B------:R3:W3:Y:S04]  /*1f5b0*/  LDL.LU.S16 R190, [R1+0x178] ;  /* 0x0001780001be7983 */ /* 0x0006e80000300600 */
[----:B------:R1:W3:Y:S01]  /*1f5c0*/  LDL.LU.S16 R189, [R1+0x184] ;  /* 0x0001840001bd7983 */ /* 0x0002e20000300600 */
[----:B------:R-:W-:Y:S02]  /*1f5d0*/  @!P1 PRMT R25, R158, 0x5410, RZ ;  /* 0x000054109e199816 */ /* 0x000fe400000000ff */
[----:B------:R-:W-:Y:S01]  /*1f5e0*/  PRMT R158, R28, 0x5410, R27 ;  /* 0x000054101c9e7816 */ /* 0x000fe2000000001b */
[----:B----4-:R-:W-:-:S05]  /*1f5f0*/  @!P0 HADD2 R3, -R28.H0_H0, -RZ.H0_H0 ;  /* 0xa00000ff1c038230 */ /* 0x010fca0000000900 */
[----:B------:R-:W-:-:S04]  /*1f600*/  PRMT R188, R3, 0x7610, R188 ;  /* 0x0000761003bc7816 */ /* 0x000fc800000000bc */
[----:B------:R-:W-:Y:S02]  /*1f610*/  @!P0 PRMT R28, R188, 0x5410, RZ ;  /* 0x00005410bc1c8816 */ /* 0x000fe400000000ff */
[----:B------:R4:W4:Y:S04]  /*1f620*/  LDL.LU.S16 R188, [R1+0x180] ;  /* 0x0001800001bc7983 */ /* 0x0009280000300600 */
[----:B------:R2:W4:Y:S01]  /*1f630*/  LDL.LU.S16 R159, [R1+0x17c] ;  /* 0x00017c00019f7983 */ /* 0x0005220000300600 */
[----:B-1----:R-:W-:Y:S02]  /*1f640*/  LOP3.LUT R2, R12, 0xff, RZ, 0xc0, !PT ;  /* 0x000000ff0c027812 */ /* 0x002fe400078ec0ff */
[C---:B------:R-:W-:Y:S02]  /*1f650*/  ISETP.GE.U32.AND P3, PT, R217.reuse, R13, PT ;  /* 0x0000000dd900720c */ /* 0x040fe40003f66070 */
[----:B------:R-:W-:-:S02]  /*1f660*/  ISETP.GE.U32.AND P2, PT, R217, R2, PT ;  /* 0x00000002d900720c */ /* 0x000fc40003f46070 */
[----:B------:R-:W-:-:S04]  /*1f670*/  SHF.R.U32.HI R2, RZ, 0x18, R12 ;  /* 0x00000018ff027819 */ /* 0x000fc8000001160c */
[----:B------:R-:W-:Y:S02]  /*1f680*/  ISETP.GE.U32.AND P1, PT, R217, R2, PT ;  /* 0x00000002d900720c */ /* 0x000fe40003f26070 */
[----:B------:R-:W-:-:S04]  /*1f690*/  SHF.R.U32.HI R2, RZ, 0x10, R12 ;  /* 0x00000010ff027819 */ /* 0x000fc8000001160c */
[----:B------:R-:W-:Y:S02]  /*1f6a0*/  LOP3.LUT R3, R2, 0xff, RZ, 0xc0, !PT ;  /* 0x000000ff02037812 */ /* 0x000fe400078ec0ff */
[----:B------:R-:W-:-:S04]  /*1f6b0*/  LOP3.LUT R2, R12, 0xffff, RZ, 0xc0, !PT ;  /* 0x0000ffff0c027812 */ /* 0x000fc800078ec0ff */
[----:B------:R-:W-:-:S04]  /*1f6c0*/  SHF.R.U32.HI R2, RZ, 0x8, R2 ;  /* 0x00000008ff027819 */ /* 0x000fc80000011602 */
[----:B------:R-:W-:Y:S02]  /*1f6d0*/  LOP3.LUT R2, R2, 0xffff, RZ, 0xc0, !PT ;  /* 0x0000ffff02027812 */ /* 0x000fe400078ec0ff */
[----:B------:R-:W-:Y:S01]  /*1f6e0*/  ISETP.GE.U32.AND P0, PT, R217, R3, PT ;  /* 0x00000003d900720c */ /* 0x000fe20003f06070 */
[----:B------:R-:W-:Y:S01]  /*1f6f0*/  @!P4 HADD2 R152, -R34.H0_H0, -RZ.H0_H0 ;  /* 0xa00000ff2298c230 */ /* 0x000fe20000000900 */
[----:B------:R-:W-:-:S04]  /*1f700*/  PRMT R22, R79, 0x7610, R22 ;  /* 0x000076104f167816 */ /* 0x000fc80000000016 */
[----:B------:R-:W-:Y:S02]  /*1f710*/  @!P4 PRMT R34, R152, 0x5410, RZ ;  /* 0x000054109822c816 */ /* 0x000fe400000000ff */
[----:B------:R-:W-:Y:S02]  /*1f720*/  ISETP.GE.U32.AND P4, PT, R217, R21, PT ;  /* 0x00000015d900720c */ /* 0x000fe40003f86070 */
[----:B------:R-:W-:Y:S01]  /*1f730*/  PRMT R21, R79, 0x7632, R21 ;  /* 0x000076324f157816 */ /* 0x000fe20000000015 */
[----:B--2---:R-:W-:-:S05]  /*1f740*/  @!P3 HADD2 R202, -R27.H0_H0, -RZ.H0_H0 ;  /* 0xa00000ff1bcab230 */ /* 0x004fca0000000900 */
[----:B------:R-:W-:-:S04]  /*1f750*/  PRMT R200, R202, 0x7610, R200 ;  /* 0x00007610cac87816 */ /* 0x000fc800000000c8 */
[----:B------:R-:W-:Y:S02]  /*1f760*/  @!P3 PRMT R27, R200, 0x5410, RZ ;  /* 0x00005410c81bb816 */ /* 0x000fe400000000ff */
[----:B------:R-:W-:Y:S01]  /*1f770*/  ISETP.GE.U32.AND P3, PT, R217, R2, PT ;  /* 0x00000002d900720c */ /* 0x000fe20003f66070 */
[----:B---3--:R-:W-:-:S12]  /*1f780*/  @!P2 HADD2 R190, -R20.H0_H0, -RZ.H0_H0 ;  /* 0xa00000ff14bea230 */ /* 0x008fd80000000900 */
[----:B------:R-:W-:Y:S01]  /*1f790*/  @!P3 HADD2 R189, -R19.H0_H0, -RZ.H0_H0 ;  /* 0xa00000ff13bdb230 */ /* 0x000fe20000000900 */
[----:B------:R-:W-:-:S04]  /*1f7a0*/  PRMT R199, R190, 0x7610, R199 ;  /* 0x00007610bec77816 */ /* 0x000fc800000000c7 */
[----:B------:R-:W-:Y:S02]  /*1f7b0*/  PRMT R140, R189, 0x7610, R140 ;  /* 0x00007610bd8c7816 */ /* 0x000fe4000000008c */
[----:B------:R-:W-:Y:S02]  /*1f7c0*/  PRMT R190, R20, 0x5410, R19 ;  /* 0x0000541014be7816 */ /* 0x000fe40000000013 */
[----:B------:R-:W-:Y:S02]  /*1f7d0*/  @!P3 PRMT R19, R140, 0x5410, RZ ;  /* 0x000054108c13b816 */ /* 0x000fe400000000ff */
[----:B------:R1:W2:Y:S01]  /*1f7e0*/  LDL.LU.S16 R140, [R1+0x198] ;  /* 0x00019800018c7983 */ /* 0x0002a20000300600 */
[----:B------:R-:W-:Y:S02]  /*1f7f0*/  SHF.R.U32.HI R2, RZ, 0x8, R57 ;  /* 0x00000008ff027819 */ /* 0x000fe40000011639 */
[----:B------:R-:W-:Y:S02]  /*1f800*/  @!P2 PRMT R20, R199, 0x5410, RZ ;  /* 0x00005410c714a816 */ /* 0x000fe400000000ff */
[----:B------:R-:W-:Y:S01]  /*1f810*/  LOP3.LUT R2, R2, 0xffff, RZ, 0xc0, !PT ;  /* 0x0000ffff02027812 */ /* 0x000fe200078ec0ff */
[----:B------:R1:W3:Y:S03]  /*1f820*/  LDL.LU.S16 R199, [R1+0x19c] ;  /* 0x00019c0001c77983 */ /* 0x0002e60000300600 */
[----:B------:R-:W-:-:S02]  /*1f830*/  ISETP.GE.U32.AND P2, PT, R217, R2, PT ;  /* 0x00000002d900720c */ /* 0x000fc40003f46070 */
[----:B------:R-:W-:Y:S01]  /*1f840*/  PRMT R189, R22, 0x5410, R21 ;  /* 0x0000541016bd7816 */ /* 0x000fe20000000015 */
[----:B----4-:R-:W-:Y:S02]  /*1f850*/  @!P0 HADD2 R188, -R22.H0_H0, -RZ.H0_H0 ;  /* 0xa00000ff16bc8230 */ /* 0x010fe40000000900 */
[----:B------:R-:W-:-:S03]  /*1f860*/  @!P1 HADD2 R159, -R21.H0_H0, -RZ.H0_H0 ;  /* 0xa00000ff159f9230 */ /* 0x000fc60000000900 */
[----:B------:R-:W-:Y:S02]  /*1f870*/  PRMT R2, R188, 0x7610, R2 ;  /* 0x00007610bc027816 */ /* 0x000fe40000000002 */
[----:B------:R1:W4:Y:S01]  /*1f880*/  LDL.LU.S16 R188, [R1+0x1a4] ;  /* 0x0001a40001bc7983 */ /* 0x0003220000300600 */
[----:B------:R-:W-:-:S04]  /*1f890*/  PRMT R153, R159, 0x7610, R153 ;  /* 0x000076109f997816 */ /* 0x000fc80000000099 */
[----:B------:R-:W-:Y:S02]  /*1f8a0*/  @!P1 PRMT R21, R153, 0x5410, RZ ;  /* 0x0000541099159816 */ /* 0x000fe400000000ff */
[----:B------:R1:W4:Y:S01]  /*1f8b0*/  LDL.LU.S16 R153, [R1+0x1a0] ;  /* 0x0001a00001997983 */ /* 0x0003220000300600 */
[----:B------:R-:W-:Y:S02]  /*1f8c0*/  PRMT R16, R78, 0x7610, R16 ;  /* 0x000076104e107816 */ /* 0x000fe40000000010 */
[----:B------:R-:W-:Y:S02]  /*1f8d0*/  @!P0 PRMT R22, R2, 0x5410, RZ ;  /* 0x0000541002168816 */ /* 0x000fe400000000ff */
[----:B------:R-:W-:-:S04]  /*1f8e0*/  LOP3.LUT R2, R18, 0xff, RZ, 0xc0, !PT ;  /* 0x000000ff12027812 */ /* 0x000fc800078ec0ff */
[----:B------:R-:W-:Y:S02]  /*1f8f0*/  ISETP.GE.U32.AND P1, PT, R217, R2, PT ;  /* 0x00000002d900720c */ /* 0x000fe40003f26070 */
[----:B------:R-:W-:Y:S02]  /*1f900*/  SHF.R.U32.HI R2, RZ, 0x10, R0 ;  /* 0x00000010ff027819 */ /* 0x000fe40000011600 */
[----:B------:R-:W-:Y:S02]  /*1f910*/  PRMT R15, R78, 0x7632, R15 ;  /* 0x000076324e0f7816 */ /* 0x000fe4000000000f */
[----:B------:R-:W-:Y:S02]  /*1f920*/  LOP3.LUT R2, R2, 0xff, RZ, 0xc0, !PT ;  /* 0x000000ff02027812 */ /* 0x000fe400078ec0ff */
[----:B------:R-:W-:Y:S02]  /*1f930*/  PRMT R159, R16, 0x5410, R15 ;  /* 0x00005410109f7816 */ /* 0x000fe4000000000f */
[----:B------:R-:W-:-:S02]  /*1f940*/  PRMT R18, R62, 0x7610, R18 ;  /* 0x000076103e127816 */ /* 0x000fc40000000012 */
[----:B------:R-:W-:Y:S02]  /*1f950*/  ISETP.GE.U32.AND P0, PT, R217, R17, PT ;  /* 0x00000011d900720c */ /* 0x000fe40003f06070 */
[----:B------:R-:W-:Y:S01]  /*1f960*/  PRMT R17, R62, 0x7632, R17 ;  /* 0x000076323e117816 */ /* 0x000fe20000000011 */
[----:B--2---:R-:W-:-:S05]  /*1f970*/  @!P5 HADD2 R140, -R16.H0_H0, -RZ.H0_H0 ;  /* 0xa00000ff108cd230 */ /* 0x004fca0000000900 */
[----:B------:R-:W-:Y:S01]  /*1f980*/  PRMT R79, R140, 0x7610, R79 ;  /* 0x000076108c4f7816 */ /* 0x000fe2000000004f */
[----:B---3--:R-:W-:Y:S01]  /*1f990*/  @!P2 HADD2 R199, -R15.H0_H0, -RZ.H0_H0 ;  /* 0xa00000ff0fc7a230 */ /* 0x008fe20000000900 */
[----:B------:R1:W2:Y:S02]  /*1f9a0*/  LDL.LU.S16 R140, [R1+0x1a8] ;  /* 0x0001a800018c7983 */ /* 0x0002a40000300600 */
[----:B------:R-:W-:Y:S02]  /*1f9b0*/  @!P5 PRMT R16, R79, 0x5410, RZ ;  /* 0x000054104f10d816 */ /* 0x000fe400000000ff */
[----:B------:R-:W-:Y:S01]  /*1f9c0*/  ISETP.GE.U32.AND P5, PT, R217, R2, PT ;  /* 0x00000002d900720c */ /* 0x000fe20003fa6070 */
[----:B------:R1:W3:Y:S01]  /*1f9d0*/  LDL.LU.S16 R79, [R1+0x1ac] ;  /* 0x0001ac00014f7983 */ /* 0x0002e20000300600 */
[----:B------:R-:W-:Y:S02]  /*1f9e0*/  SHF.R.U32.HI R2, RZ, 0x8, R24 ;  /* 0x00000008ff027819 */ /* 0x000fe40000011618 */
[----:B------:R-:W-:-:S02]  /*1f9f0*/  PRMT R152, R199, 0x7610, R152 ;  /* 0x00007610c7987816 */ /* 0x000fc40000000098 */
[----:B------:R-:W-:Y:S02]  /*1fa00*/  LOP3.LUT R2, R2, 0xffff, RZ, 0xc0, !PT ;  /* 0x0000ffff02027812 */ /* 0x000fe400078ec0ff */
[----:B------:R-:W-:Y:S02]  /*1fa10*/  @!P2 PRMT R15, R152, 0x5410, RZ ;  /* 0x00005410980fa816 */ /* 0x000fe400000000ff */
[----:B------:R-:W-:Y:S02]  /*1fa20*/  ISETP.GE.U32.AND P2, PT, R217, R2, PT ;  /* 0x00000002d900720c */ /* 0x000fe40003f46070 */
[----:B------:R-:W-:Y:S01]  /*1fa30*/  LOP3.LUT R2, R0, 0xff, RZ, 0xc0, !PT ;  /* 0x000000ff00027812 */ /* 0x000fe200078ec0ff */
[----:B----4-:R-:W-:-:S05]  /*1fa40*/  @!P6 HADD2 R188, -R18.H0_H0, -RZ.H0_H0 ;  /* 0xa00000ff12bce230 */ /* 0x010fca0000000900 */
[----:B------:R-:W-:Y:S01]  /*1fa50*/  PRMT R149, R188, 0x7610, R149 ;  /* 0x00007610bc957816 */ /* 0x000fe20000000095 */
[----:B------:R-:W-:Y:S01]  /*1fa60*/  @!P4 HADD2 R153, -R17.H0_H0, -RZ.H0_H0 ;  /* 0xa00000ff1199c230 */ /* 0x000fe20000000900 */
[----:B------:R-:W-:Y:S02]  /*1fa70*/  PRMT R188, R18, 0x5410, R17 ;  /* 0x0000541012bc7816 */ /* 0x000fe40000000011 */
[----:B------:R-:W-:Y:S02]  /*1fa80*/  @!P6 PRMT R18, R149, 0x5410, RZ ;  /* 0x000054109512e816 */ /* 0x000fe400000000ff */
[----:B------:R-:W-:Y:S02]  /*1fa90*/  ISETP.GE.U32.AND P6, PT, R217, R2, PT ;  /* 0x00000002d900720c */ /* 0x000fe40003fc6070 */
[----:B------:R-:W-:Y:S02]  /*1faa0*/  PRMT R141, R153, 0x7610, R141 ;  /* 0x00007610998d7816 */ /* 0x000fe4000000008d */
[----:B------:R-:W-:-:S02]  /*1fab0*/  SHF.R.U32.HI R2, RZ, 0x18, R0 ;  /* 0x00000018ff027819 */ /* 0x000fc40000011600 */
[----:B------:R-:W-:Y:S02]  /*1fac0*/  @!P4 PRMT R17, R141, 0x5410, RZ ;  /* 0x000054108d11c816 */ /* 0x000fe400000000ff */
[----:B------:R-:W-:Y:S01]  /*1fad0*/  ISETP.GE.U32.AND P4, PT, R217, R2, PT ;  /* 0x00000002d900720c */ /* 0x000fe20003f86070 */
[----:B------:R-:W-:Y:S08]  /*1fae0*/  MUFU.EX2 R199, R7 ;  /* 0x0000000700c77308 */ /* 0x000ff00000000800 */
[----:B------:R4:W1:Y:S02]  /*1faf0*/  MUFU.EX2 R2, R6 ;  /* 0x0000000600027308 */ /* 0x0008640000000800 */
[----:B----4-:R-:W4:Y:S04]  /*1fb00*/  LDL.LU R6, [R1+0x3ec] ;  /* 0x0003ec0001067983 */ /* 0x010f280000300800 */
[----:B------:R-:W4:Y:S04]  /*1fb10*/  LDL.LU R7, [R1+0x3e8] ;  /* 0x0003e80001077983 */ /* 0x000f280000300800 */
[----:B------:R1:W4:Y:S04]  /*1fb20*/  LDL.LU.S16 R149, [R1+0x1b0] ;  /* 0x0001b00001957983 */ /* 0x0003280000300600 */
[----:B------:R1:W4:Y:S01]  /*1fb30*/  LDL.LU.S16 R141, [R1+0x1b4] ;  /* 0x0001b400018d7983 */ /* 0x0003220000300600 */
[----:B------:R-:W-:-:S04]  /*1fb40*/  LOP3.LUT R0, R0, 0xffff, RZ, 0xc0, !PT ;  /* 0x0000ffff00007812 */ /* 0x000fc800078ec0ff */
[----:B------:R-:W-:Y:S02]  /*1fb50*/  SHF.R.U32.HI R0, RZ, 0x8, R0 ;  /* 0x00000008ff007819 */ /* 0x000fe40000011600 */
[----:B------:R-:W-:Y:S02]  /*1fb60*/  @P1 PRMT R62, R164, 0x7610, R62 ;  /* 0x00007610a43e1816 */ /* 0x000fe4000000003e */
[----:B------:R-:W-:Y:S02]  /*1fb70*/  LOP3.LUT R0, R0, 0xffff, RZ, 0xc0, !PT ;  /* 0x0000ffff00007812 */ /* 0x000fe400078ec0ff */
[----:B------:R-:W-:Y:S02]  /*1fb80*/  PRMT R12, R76, 0x7610, R12 ;  /* 0x000076104c0c7816 */ /* 0x000fe4000000000c */
[----:B------:R-:W-:Y:S01]  /*1fb90*/  @P0 PRMT R57, R164, 0x7632, R57 ;  /* 0x00007632a4390816 */ /* 0x000fe20000000039 */
[----:B------:R-:W-:Y:S02]  /*1fba0*/  IMAD.MOV.U32 R251, RZ, RZ, R221 ;  /* 0x000000fffffb7224 */ /* 0x000fe400078e00dd */
[----:B------:R-:W-:Y:S01]  /*1fbb0*/  IMAD.MOV.U32 R221, RZ, RZ, R192 ;  /* 0x000000ffffdd7224 */ /* 0x000fe200078e00c0 */
[----:B--2---:R-:W-:-:S05]  /*1fbc0*/  @!P1 HADD2 R140, -R164.H0_H0, -RZ.H0_H0 ;  /* 0xa00000ffa48c9230 */ /* 0x004fca0000000900 */
[----:B------:R-:W-:Y:S01]  /*1fbd0*/  PRMT R137, R140, 0x7610, R137 ;  /* 0x000076108c897816 */ /* 0x000fe20000000089 */
[----:B---3--:R-:W-:Y:S01]  /*1fbe0*/  @!P0 HADD2 R79, -R164.H1_H1, -RZ.H0_H0 ;  /* 0xa00000ffa44f8230 */ /* 0x008fe20000000d00 */
[----:B------:R2:W3:Y:S02]  /*1fbf0*/  LDL.LU.S16 R140, [R1+0x1b8] ;  /* 0x0001b800018c7983 */ /* 0x0004e40000300600 */
[----:B------:R-:W-:Y:S02]  /*1fc00*/  @!P1 PRMT R62, R137, 0x5410, RZ ;  /* 0x00005410893e9816 */ /* 0x000fe400000000ff */
[----:B------:R-:W-:Y:S01]  /*1fc10*/  ISETP.GE.U32.AND P1, PT, R217, R0, PT ;  /* 0x00000000d900720c */ /* 0x000fe20003f26070 */
[----:B------:R2:W2:Y:S01]  /*1fc20*/  LDL.LU.S16 R137, [R1+0x1c4] ;  /* 0x0001c40001897983 */ /* 0x0004a20000300600 */
[----:B------:R-:W-:Y:S02]  /*1fc30*/  PRMT R0, R76, 0x7632, R0 ;  /* 0x000076324c007816 */ /* 0x000fe40000000000 */
[----:B------:R-:W-:-:S02]  /*1fc40*/  PRMT R78, R79, 0x7610, R78 ;  /* 0x000076104f4e7816 */ /* 0x000fc4000000004e */
[----:B------:R1:W2:Y:S02]  /*1fc50*/  LDL.LU.S16 R79, [R1+0x1c0] ;  /* 0x0001c000014f7983 */ /* 0x0002a40000300600 */
[----:B------:R-:W-:Y:S02]  /*1fc60*/  @!P0 PRMT R57, R78, 0x5410, RZ ;  /* 0x000054104e398816 */ /* 0x000fe400000000ff */
[----:B------:R1:W2:Y:S01]  /*1fc70*/  LDL.LU.S16 R78, [R1+0x1bc] ;  /* 0x0001bc00014e7983 */ /* 0x0002a20000300600 */
[----:B------:R-:W-:-:S03]  /*1fc80*/  PRMT R192, R12, 0x5410, R0 ;  /* 0x000054100cc07816 */ /* 0x000fc60000000000 */
[----:B------:R-:W2:Y:S01]  /*1fc90*/  LDL R153, [R1+0x2b4] ;  /* 0x0002b40001997983 */ /* 0x000ea20000100800 */
[----:B----4-:R-:W-:-:S05]  /*1fca0*/  @!P1 HADD2 R141, -R0.H0_H0, -RZ.H0_H0 ;  /* 0xa00000ff008d9230 */ /* 0x010fca0000000900 */
[----:B------:R-:W-:Y:S01]  /*1fcb0*/  PRMT R136, R141, 0x7610, R136 ;  /* 0x000076108d887816 */ /* 0x000fe20000000088 */
[----:B------:R-:W-:Y:S01]  /*1fcc0*/  @!P6 HADD2 R149, -R12.H0_H0, -RZ.H0_H0 ;  /* 0xa00000ff0c95e230 */ /* 0x000fe20000000900 */
[----:B------:R-:W4:Y:S02]  /*1fcd0*/  LDL R141, [R1+0x2b0] ;  /* 0x0002b000018d7983 */ /* 0x000f240000100800 */
[----:B------:R-:W-:Y:S02]  /*1fce0*/  @!P1 PRMT R0, R136, 0x5410, RZ ;  /* 0x0000541088009816 */ /* 0x000fe400000000ff */
[----:B------:R-:W4:Y:S01]  /*1fcf0*/  LDL R136, [R1+0x2ac] ;  /* 0x0002ac0001887983 */ /* 0x000f220000100800 */
[----:B------:R-:W-:-:S04]  /*1fd00*/  PRMT R148, R149, 0x7610, R148 ;  /* 0x0000761095947816 */ /* 0x000fc80000000094 */
[----:B------:R-:W-:Y:S02]  /*1fd10*/  @!P6 PRMT R12, R148, 0x5410, RZ ;  /* 0x00005410940ce816 */ /* 0x000fe400000000ff */
[----:B------:R-:W4:Y:S01]  /*1fd20*/  LDL.64 R148, [R1+0x90] ;  /* 0x0000900001947983 */ /* 0x000f220000100a00 */
[----:B------:R-:W-:Y:S01]  /*1fd30*/  ISETP.GE.U32.AND P3, PT, R217, R23, PT ;  /* 0x00000017d900720c */ /* 0x000fe20003f66070 */
[----:B------:R-:W-:Y:S02]  /*1fd40*/  IMAD.MOV.U32 R200, RZ, RZ, R250 ;  /* 0x000000ffffc87224 */ /* 0x000fe400078e00fa */
[----:B------:R-:W-:Y:S02]  /*1fd50*/  IMAD.MOV.U32 R250, RZ, RZ, R220 ;  /* 0x000000fffffa7224 */ /* 0x000fe400078e00dc */
[----:B------:R-:W-:Y:S02]  /*1fd60*/  IMAD.MOV.U32 R220, RZ, RZ, R194 ;  /* 0x000000ffffdc7224 */ /* 0x000fe400078e00c2 */
[----:B-1----:R-:W-:Y:S01]  /*1fd70*/  FADD.FTZ R194, R2, R77 ;  /* 0x0000004d02c27221 */ /* 0x002fe20000010000 */
[----:B------:R-:W-:-:S02]  /*1fd80*/  F2FP.PACK_AB R2, R199, R2 ;  /* 0x00000002c702723e */ /* 0x000fc400000000ff */
[C---:B------:R-:W-:Y:S02]  /*1fd90*/  PRMT R13, R65.reuse, 0x7632, R13 ;  /* 0x00007632410d7816 */ /* 0x040fe4000000000d */
[----:B------:R-:W-:Y:S02]  /*1fda0*/  PRMT R14, R65, 0x7610, R14 ;  /* 0x00007610410e7816 */ /* 0x000fe4000000000e */
[C---:B------:R-:W-:Y:S02]  /*1fdb0*/  PRMT R24, R2.reuse, 0x7610, R24 ;  /* 0x0000761002187816 */ /* 0x040fe40000000018 */
[----:B------:R-:W-:Y:S01]  /*1fdc0*/  PRMT R23, R2, 0x7632, R23 ;  /* 0x0000763202177816 */ /* 0x000fe20000000017 */
[----:B------:R-:W-:Y:S02]  /*1fdd0*/  IMAD.MOV.U32 R202, RZ, RZ, R193 ;  /* 0x000000ffffca7224 */ /* 0x000fe400078e00c1 */
[----:B------:R-:W-:Y:S02]  /*1fde0*/  IMAD.MOV.U32 R193, RZ, RZ, R191 ;  /* 0x000000ffffc17224 */ /* 0x000fe400078e00bf */
[----:B------:R-:W-:Y:S01]  /*1fdf0*/  IMAD.SHL.U32 R152, R237, 0x4, RZ ;  /* 0x00000004ed987824 */ /* 0x000fe200078e00ff */
[----:B------:R-:W-:Y:S04]  /*1fe00*/  ST.E.U16 [R4.64+-0x100], R156 ;  /* 0xffff009c04007985 */ /* 0x000fe8000c101504 */
[----:B------:R-:W-:Y:S04]  /*1fe10*/  ST.E.U16 [R4.64+-0xfe], R87 ;  /* 0xffff025704007985 */ /* 0x000fe8000c101504 */
[----:B------:R-:W-:Y:S04]  /*1fe20*/  ST.E.U16 [R10.64+-0x100], R85 ;  /* 0xffff00550a007985 */ /* 0x000fe8000c101504 */
[----:B------:R-:W-:Y:S04]  /*1fe30*/  ST.E.U16 [R10.64+-0xfe], R86 ;  /* 0xffff02560a007985 */ /* 0x000fe8000c101504 */
[----:B------:R-:W-:Y:S04]  /*1fe40*/  ST.E.U16 [R8.64+-0x100], R64 ;  /* 0xffff004008007985 */ /* 0x000fe8000c101504 */
[----:B------:R-:W-:Y:S04]  /*1fe50*/  ST.E.U16 [R8.64+-0xfe], R60 ;  /* 0xffff023c08007985 */ /* 0x000fe8000c101504 */
[----:B------:R1:W-:Y:S04]  /*1fe60*/  ST.E.U16 [R6.64+-0x100], R58 ;  /* 0xffff003a06007985 */ /* 0x0003e8000c101504 */
[----:B------:R1:W-:Y:S04]  /*1fe70*/  ST.E.U16 [R6.64+-0xfe], R59 ;  /* 0xffff023b06007985 */ /* 0x0003e8000c101504 */
[----:B------:R-:W-:Y:S04]  /*1fe80*/  ST.E.U16 [R4.64+-0xf0], R84 ;  /* 0xffff105404007985 */ /* 0x000fe8000c101504 */
[----:B------:R-:W-:Y:S04]  /*1fe90*/  ST.E.U16 [R4.64+-0xee], R81 ;  /* 0xffff125104007985 */ /* 0x000fe8000c101504 */
[----:B------:R2:W-:Y:S04]  /*1fea0*/  ST.E.U16 [R10.64+-0xf0], R80 ;  /* 0xffff10500a007985 */ /* 0x0005e8000c101504 */
[----:B------:R-:W-:Y:S04]  /*1feb0*/  ST.E.U16 [R10.64+-0xee], R157 ;  /* 0xffff129d0a007985 */ /* 0x000fe8000c101504 */
[----:B------:R-:W-:Y:S01]  /*1fec0*/  ST.E.U16 [R8.64+-0xf0], R75 ;  /* 0xffff104b08007985 */ /* 0x000fe2000c101504 */
[----:B-1----:R-:W-:-:S03]  /*1fed0*/  IADD3 R58, R152, 0x1, RZ ;  /* 0x00000001983a7810 */ /* 0x002fc60007ffe0ff */
[----:B------:R-:W-:Y:S04]  /*1fee0*/  ST.E.U16 [R8.64+-0xee], R74 ;  /* 0xffff124a08007985 */ /* 0x000fe8000c101504 */
[----:B------:R-:W-:Y:S01]  /*1fef0*/  ST.E.U16 [R6.64+-0xf0], R73 ;  /* 0xffff104906007985 */ /* 0x000fe2000c101504 */
[----:B------:R-:W-:-:S03]  /*1ff00*/  IADD3 R59, R152, 0x3, RZ ;  /* 0x00000003983b7810 */ /* 0x000fc60007ffe0ff */
[----:B------:R-:W-:Y:S04]  /*1ff10*/  ST.E.U16 [R6.64+-0xee], R72 ;  /* 0xffff124806007985 */ /* 0x000fe8000c101504 */
[----:B------:R-:W-:Y:S04]  /*1ff20*/  ST.E.U16 [R4.64+-0xe0], R151 ;  /* 0xffff209704007985 */ /* 0x000fe8000c101504 */
[----:B------:R-:W-:Y:S04]  /*1ff30*/  ST.E.U16 [R4.64+-0xde], R150 ;  /* 0xffff229604007985 */ /* 0x000fe8000c101504 */
[----:B------:R-:W-:Y:S04]  /*1ff40*/  ST.E.U16 [R10.64+-0xe0], R146 ;  /* 0xffff20920a007985 */ /* 0x000fe8000c101504 */
[----:B------:R-:W-:Y:S04]  /*1ff50*/  ST.E.U16 [R10.64+-0xde], R147 ;  /* 0xffff22930a007985 */ /* 0x000fe8000c101504 */
[----:B------:R-:W-:Y:S04]  /*1ff60*/  ST.E.U16 [R8.64+-0xe0], R71 ;  /* 0xffff204708007985 */ /* 0x000fe8000c101504 */
[----:B------:R-:W-:Y:S01]  /*1ff70*/  ST.E.U16 [R8.64+-0xde], R70 ;  /* 0xffff224608007985 */ /* 0x000fe2000c101504 */
[----:B------:R-:W-:-:S03]  /*1ff80*/  PRMT R191, R14, 0x5410, R13 ;  /* 0x000054100ebf7816 */ /* 0x000fc6000000000d */
        /* <DEDUP_REMOVED lines=18> */
[----:B---3--:R-:W-:-:S02]  /*200b0*/  @!P5 HADD2 R140, -R14.H0_H0, -RZ.H0_H0 ;  /* 0xa00000ff0e8cd230 */ /* 0x008fc40000000900 */
[----:B--2---:R-:W-:Y:S02]  /*200c0*/  @!P4 HADD2 R137, -R13.H0_H0, -RZ.H0_H0 ;  /* 0xa00000ff0d89c230 */ /* 0x004fe40000000900 */
[----:B------:R-:W-:Y:S02]  /*200d0*/  @!P3 HADD2 R79, -R24.H0_H0, -RZ.H0_H0 ;  /* 0xa00000ff184fb230 */ /* 0x000fe40000000900 */
[----:B------:R-:W-:Y:S01]  /*200e0*/  @!P2 HADD2 R78, -R23.H0_H0, -RZ.H0_H0 ;  /* 0xa00000ff174ea230 */ /* 0x000fe20000000900 */
[----:B------:R-:W-:Y:S02]  /*200f0*/  PRMT R65, R137, 0x7610, R65 ;  /* 0x0000761089417816 */ /* 0x000fe40000000041 */
[----:B------:R-:W-:Y:S01]  /*20100*/  PRMT R76, R140, 0x7610, R76 ;  /* 0x000076108c4c7816 */ /* 0x000fe2000000004c */
[----:B------:R-:W-:Y:S01]  /*20110*/  IMAD.MOV.U32 R140, RZ, RZ, R202 ;  /* 0x000000ffff8c7224 */ /* 0x000fe200078e00ca */
[----:B------:R-:W-:Y:S02]  /*20120*/  PRMT R3, R79, 0x7610, R3 ;  /* 0x000076104f037816 */ /* 0x000fe40000000003 */
[----:B------:R-:W-:Y:S01]  /*20130*/  PRMT R2, R78, 0x7610, R2 ;  /* 0x000076104e027816 */ /* 0x000fe20000000002 */
[----:B------:R-:W-:Y:S01]  /*20140*/  IMAD.MOV.U32 R202, RZ, RZ, R193 ;  /* 0x000000ffffca7224 */ /* 0x000fe200078e00c1 */
[----:B------:R-:W-:-:S02]  /*20150*/  PRMT R193, R24, 0x5410, R23 ;  /* 0x0000541018c17816 */ /* 0x000fc40000000017 */
[----:B------:R-:W-:Y:S02]  /*20160*/  @!P3 PRMT R24, R3, 0x5410, RZ ;  /* 0x000054100318b816 */ /* 0x000fe400000000ff */
[----:B------:R-:W-:Y:S02]  /*20170*/  @!P2 PRMT R23, R2, 0x5410, RZ ;  /* 0x000054100217a816 */ /* 0x000fe400000000ff */
[----:B------:R-:W-:Y:S02]  /*20180*/  IADD3 R3, R152, 0x2, RZ ;  /* 0x0000000298037810 */ /* 0x000fe40007ffe0ff */
[----:B------:R-:W-:Y:S01]  /*20190*/  @!P4 PRMT R13, R65, 0x5410, RZ ;  /* 0x00005410410dc816 */ /* 0x000fe200000000ff */
[----:B------:R-:W-:Y:S04]  /*201a0*/  ST.E.U16 [R4.64+-0xb0], R121 ;  /* 0xffff507904007985 */ /* 0x000fe8000c101504 */
[----:B------:R-:W-:Y:S04]  /*201b0*/  ST.E.U16 [R4.64+-0xae], R124 ;  /* 0xffff527c04007985 */ /* 0x000fe8000c101504 */
[----:B------:R-:W-:Y:S04]  /*201c0*/  ST.E.U16 [R10.64+-0xb0], R130 ;  /* 0xffff50820a007985 */ /* 0x000fe8000c101504 */
[----:B------:R-:W-:Y:S04]  /*201d0*/  ST.E.U16 [R10.64+-0xae], R132 ;  /* 0xffff52840a007985 */ /* 0x000fe8000c101504 */
[----:B------:R-:W-:Y:S04]  /*201e0*/  ST.E.U16 [R8.64+-0xb0], R50 ;  /* 0xffff503208007985 */ /* 0x000fe8000c101504 */
[----:B------:R-:W-:Y:S01]  /*201f0*/  ST.E.U16 [R8.64+-0xae], R49 ;  /* 0xffff523108007985 */ /* 0x000fe2000c101504 */
[----:B------:R-:W-:-:S03]  /*20200*/  @!P5 PRMT R14, R76, 0x5410, RZ ;  /* 0x000054104c0ed816 */ /* 0x000fc600000000ff */
[----:B------:R-:W-:Y:S01]  /*20210*/  ST.E.U16 [R6.64+-0xb0], R52 ;  /* 0xffff503406007985 */ /* 0x000fe2000c101504 */
[----:B----4-:R-:W-:-:S05]  /*20220*/  IMAD.WIDE.U32 R136, R136, -0x326172a9, RZ ;  /* 0xcd9e8d5788887825 */ /* 0x010fca00078e00ff */
[----:B------:R-:W-:Y:S02]  /*20230*/  LOP3.LUT R2, R153, R137, RZ, 0x3c, !PT ;  /* 0x0000008999027212 */ /* 0x000fe400078e3cff */
[----:B------:R-:W-:-:S03]  /*20240*/  LOP3.LUT R64, R171, R149, R3, 0x96, !PT ;  /* 0x00000095ab407212 */ /* 0x000fc600078e9603 */
[----:B------:R-:W-:Y:S01]  /*20250*/  IMAD.WIDE.U32 R2, R2, -0x2daee0ad, RZ ;  /* 0xd2511f5302027825 */ /* 0x000fe200078e00ff */
[----:B------:R-:W-:Y:S02]  /*20260*/  LOP3.LUT R60, R171, R149, R58, 0x96, !PT ;  /* 0x00000095ab3c7212 */ /* 0x000fe400078e963a */
[-CC-:B------:R-:W-:Y:S02]  /*20270*/  LOP3.LUT R58, R175, R141.reuse, R170.reuse, 0x96, !PT ;  /* 0x0000008daf3a7212 */ /* 0x180fe400078e96aa */
[----:B------:R-:W-:Y:S02]  /*20280*/  LOP3.LUT R3, R3, R141, R170, 0x96, !PT ;  /* 0x0000008d03037212 */ /* 0x000fe400078e96aa */
[----:B------:R-:W-:Y:S01]  /*20290*/  LOP3.LUT R59, R171, R149, R59, 0x96, !PT ;  /* 0x00000095ab3b7212 */ /* 0x000fe200078e963b */
[----:B------:R-:W-:-:S04]  /*202a0*/  IMAD.WIDE.U32 R86, R64, -0x326172a9, RZ ;  /* 0xcd9e8d5740567825 */ /* 0x000fc800078e00ff */
[----:B------:R-:W-:-:S04]  /*202b0*/  IMAD.WIDE.U32 R152, R58, -0x326172a9, RZ ;  /* 0xcd9e8d573a987825 */ /* 0x000fc800078e00ff */
[----:B------:R-:W-:-:S04]  /*202c0*/  IMAD.WIDE.U32 R64, R3, -0x326172a9, RZ ;  /* 0xcd9e8d5703407825 */ /* 0x000fc800078e00ff */
[----:B------:R-:W-:Y:S01]  /*202d0*/  IMAD.WIDE.U32 R80, R60, -0x326172a9, RZ ;  /* 0xcd9e8d573c507825 */ /* 0x000fe200078e00ff */
[----:B------:R-:W-:-:S03]  /*202e0*/  LOP3.LUT R58, R153, R239, R82, 0x96, !PT ;  /* 0x000000ef993a7212 */ /* 0x000fc600078e9652 */
[----:B------:R-:W-:Y:S01]  /*202f0*/  IMAD.WIDE.U32 R84, R59, -0x326172a9, RZ ;  /* 0xcd9e8d573b547825 */ /* 0x000fe200078e00ff */
[-C--:B------:R-:W-:Y:S02]  /*20300*/  LOP3.LUT R3, R83, R240.reuse, R136, 0x96, !PT ;  /* 0x000000f053037212 */ /* 0x080fe400078e9688 */
[-C--:B------:R-:W-:Y:S01]  /*20310*/  LOP3.LUT R60, R65, R239.reuse, R82, 0x96, !PT ;  /* 0x000000ef413c7212 */ /* 0x080fe200078e9652 */
[----:B------:R-:W-:Y:S01]  /*20320*/  ST.E.U16 [R6.64+-0xae], R51 ;  /* 0xffff523306007985 */ /* 0x000fe2000c101504 */
[-C--:B------:R-:W-:Y:S02]  /*20330*/  LOP3.LUT R79, R81, R240.reuse, R228, 0x96, !PT ;  /* 0x000000f0514f7212 */ /* 0x080fe400078e96e4 */
[-C--:B------:R-:W-:Y:S02]  /*20340*/  LOP3.LUT R78, R153, R239.reuse, R80, 0x96, !PT ;  /* 0x000000ef994e7212 */ /* 0x080fe400078e9650 */
[-C--:B------:R-:W-:Y:S02]  /*20350*/  LOP3.LUT R82, R81, R240.reuse, R136, 0x96, !PT ;  /* 0x000000f051527212 */ /* 0x080fe400078e9688 */
[----:B------:R-:W-:Y:S01]  /*20360*/  LOP3.LUT R83, R65, R239, R80, 0x96, !PT ;  /* 0x000000ef41537212 */ /* 0x000fe200078e9650 */
[----:B------:R-:W-:Y:S01]  /*20370*/  ST.E.U16 [R4.64+-0xa0], R139 ;  /* 0xffff608b04007985 */ /* 0x000fe2000c101504 */
[----:B------:R-:W-:-:S02]  /*20380*/  LOP3.LUT R81, R87, R240, R136, 0x96, !PT ;  /* 0x000000f057517212 */ /* 0x000fc400078e9688 */
[-C--:B------:R-:W-:Y:S01]  /*20390*/  LOP3.LUT R80, R85, R240.reuse, R136, 0x96, !PT ;  /* 0x000000f055507212 */ /* 0x080fe200078e9688 */
[----:B------:R-:W-:Y:S01]  /*203a0*/  ST.E.U16 [R4.64+-0x9e], R138 ;  /* 0xffff628a04007985 */ /* 0x000fe2000c101504 */
[-CC-:B------:R-:W-:Y:S02]  /*203b0*/  LOP3.LUT R77, R87, R240.reuse, R228.reuse, 0x96, !PT ;  /* 0x000000f0574d7212 */ /* 0x180fe400078e96e4 */
[----:B------:R-:W-:Y:S01]  /*203c0*/  LOP3.LUT R149, R85, R240, R228, 0x96, !PT ;  /* 0x000000f055957212 */ /* 0x000fe200078e96e4 */
[----:B------:R-:W-:Y:S01]  /*203d0*/  ST.E.U16 [R10.64+-0xa0], R133 ;  /* 0xffff60850a007985 */ /* 0x000fe2000c101504 */
[-CC-:B------:R-:W-:Y:S02]  /*203e0*/  LOP3.LUT R136, R153, R239.reuse, R84.reuse, 0x96, !PT ;  /* 0x000000ef99887212 */ /* 0x180fe400078e9654 */
[-C--:B------:R-:W-:Y:S01]  /*203f0*/  LOP3.LUT R148, R65, R239.reuse, R84, 0x96, !PT ;  /* 0x000000ef41947212 */ /* 0x080fe200078e9654 */
[----:B------:R-:W2:Y:S01]  /*20400*/  LDL.LU.64 R228, [R1+0x3e0] ;  /* 0x0003e00001e47983 */ /* 0x000ea20000300a00 */
[----:B------:R-:W-:Y:S01]  /*20410*/  IMAD.MOV.U32 R84, RZ, RZ, R232 ;  /* 0x000000ffff547224 */ /* 0x000fe200078e00e8 */
[-CC-:B------:R-:W-:Y:S01]  /*20420*/  LOP3.LUT R76, R153, R239.reuse, R86.reuse, 0x96, !PT ;  /* 0x000000ef994c7212 */ /* 0x180fe200078e9656 */
[----:B------:R-:W-:Y:S01]  /*20430*/  IMAD.MOV.U32 R85, RZ, RZ, R233 ;  /* 0x000000ffff557224 */ /* 0x000fe200078e00e9 */
[----:B------:R-:W-:Y:S01]  /*20440*/  ST.E.U16 [R10.64+-0x9e], R131 ;  /* 0xffff62830a007985 */ /* 0x000fe2000c101504 */
[----:B------:R-:W-:Y:S01]  /*20450*/  LOP3.LUT R137, R65, R239, R86, 0x96, !PT ;  /* 0x000000ef41897212 */ /* 0x000fe200078e9656 */
[----:B------:R-:W-:-:S02]  /*20460*/  IMAD.MOV.U32 R87, RZ, RZ, R206 ;  /* 0x000000ffff577224 */ /* 0x000fc400078e00ce */
[----:B------:R-:W3:Y:S04]  /*20470*/  LDL.LU R232, [R1+0x3d8] ;  /* 0x0003d80001e87983 */ /* 0x000ee80000300800 */
[----:B------:R-:W-:Y:S04]  /*20480*/  ST.E.U16 [R8.64+-0xa0], R46 ;  /* 0xffff602e08007985 */ /* 0x000fe8000c101504 */
[----:B------:R-:W-:Y:S04]  /*20490*/  ST.E.U16 [R8.64+-0x9e], R45 ;  /* 0xffff622d08007985 */ /* 0x000fe8000c101504 */
[----:B------:R-:W4:Y:S04]  /*204a0*/  LDL.LU R233, [R1+0x3d4] ;  /* 0x0003d40001e97983 */ /* 0x000f280000300800 */
[----:B------:R-:W-:Y:S04]  /*204b0*/  ST.E.U16 [R6.64+-0xa0], R48 ;  /* 0xffff603006007985 */ /* 0x000fe8000c101504 */
[----:B------:R-:W-:Y:S04]  /*204c0*/  ST.E.U16 [R6.64+-0x9e], R47 ;  /* 0xffff622f06007985 */ /* 0x000fe8000c101504 */
[----:B------:R-:W2:Y:S04]  /*204d0*/  LDL.LU R86, [R1+0x160] ;  /* 0x0001600001567983 */ /* 0x000ea80000300800 */
[----:B------:R1:W-:Y:S04]  /*204e0*/  ST.E.U16 [R4.64+-0x8e], R128 ;  /* 0xffff728004007985 */ /* 0x0003e8000c101504 */
[----:B------:R-:W2:Y:S04]  /*204f0*/  LDL.LU R206, [R1+0x3d0] ;  /* 0x0003d00001ce7983 */ /* 0x000ea80000300800 */
[----:B------:R1:W-:Y:S02]  /*20500*/  ST.E.U16 [R4.64+-0x90], R129 ;  /* 0xffff708104007985 */ /* 0x0003e4000c101504 */
[----:B-1----:R-:W-:-:S02]  /*20510*/  IMAD.MOV.U32 R128, RZ, RZ, R241 ;  /* 0x000000ffff807224 */ /* 0x002fc400078e00f1 */
[----:B------:R-:W3:Y:S01]  /*20520*/  LDL.LU R241, [R1+0x3cc] ;  /* 0x0003cc0001f17983 */ /* 0x000ee20000300800 */
[----:B------:R-:W-:-:S03]  /*20530*/  IMAD.MOV.U32 R129, RZ, RZ, R205 ;  /* 0x000000ffff817224 */ /* 0x000fc600078e00cd */
[----:B------:R-:W3:Y:S01]  /*20540*/  LDL.LU R205, [R1+0x3c8] ;  /* 0x0003c80001cd7983 */ /* 0x000ee20000300800 */
[----:B------:R-:W-:-:S03]  /*20550*/  IMAD.MOV.U32 R144, RZ, RZ, R135 ;  /* 0x000000ffff907224 */ /* 0x000fc600078e0087 */
[----:B------:R-:W4:Y:S01]  /*20560*/  LDL.LU R130, [R1+0x150] ;  /* 0x0001500001827983 */ /* 0x000f220000300800 */
[----:B--2---:R-:W-:-:S03]  /*20570*/  IMAD.MOV.U32 R131, RZ, RZ, R206 ;  /* 0x000000ffff837224 */ /* 0x004fc600078e00ce */
[----:B------:R-:W2:Y:S04]  /*20580*/  LDL.LU R206, [R1+0x3c4] ;  /* 0x0003c40001ce7983 */ /* 0x000ea80000300800 */
[----:B------:R-:W4:Y:S01]  /*20590*/  LDL.LU R135, [R1+0x3c0] ;  /* 0x0003c00001877983 */ /* 0x000f220000300800 */
[----:B---3--:R-:W-:-:S03]  /*205a0*/  IMAD.MOV.U32 R146, RZ, RZ, R205 ;  /* 0x000000ffff927224 */ /* 0x008fc600078e00cd */
[----:B------:R-:W3:Y:S04]  /*205b0*/  LDL.LU R205, [R1+0x3bc] ;  /* 0x0003bc0001cd7983 */ /* 0x000ee80000300800 */
[----:B------:R-:W-:Y:S04]  /*205c0*/  ST.E.U16 [R10.64+-0x90], R125 ;  /* 0xffff707d0a007985 */ /* 0x000fe8000c101504 */
[----:B------:R-:W-:Y:S01]  /*205d0*/  ST.E.U16 [R10.64+-0x8e], R123 ;  /* 0xffff727b0a007985 */ /* 0x000fe2000c101504 */
[----:B------:R-:W-:-:S03]  /*205e0*/  IMAD.WIDE.U32 R70, R58, -0x2daee0ad, RZ ;  /* 0xd2511f533a467825 */ /* 0x000fc600078e00ff */
[----:B------:R-:W-:Y:S04]  /*205f0*/  ST.E.U16 [R8.64+-0x90], R42 ;  /* 0xffff702a08007985 */ /* 0x000fe8000c101504 */
[----:B------:R-:W-:Y:S01]  /*20600*/  ST.E.U16 [R8.64+-0x8e], R41 ;  /* 0xffff722908007985 */ /* 0x000fe2000c101504 */
[----:B------:R-:W-:-:S03]  /*20610*/  IMAD.WIDE.U32 R58, R3, -0x2daee0ad, RZ ;  /* 0xd2511f53033a7825 */ /* 0x000fc600078e00ff */
[----:B------:R-:W-:Y:S04]  /*20620*/  ST.E.U16 [R6.64+-0x90], R44 ;  /* 0xffff702c06007985 */ /* 0x000fe8000c101504 */
        /* <DEDUP_REMOVED lines=12> */
[----:B------:R-:W-:Y:S01]  /*206f0*/  ST.E.U16 [R4.64+-0x6e], R114 ;  /* 0xffff927204007985 */ /* 0x000fe2000c101504 */
[----:B------:R-:W-:-:S03]  /*20700*/  LOP3.LUT R3, R61, R245, R58, 0x96, !PT ;  /* 0x000000f53d037212 */ /* 0x000fc600078e963a */
        /* <DEDUP_REMOVED lines=9> */
[----:B------:R-:W-:Y:S01]  /*207a0*/  ST.E.U16 [R4.64+-0x5e], R110 ;  /* 0xffffa26e04007985 */ /* 0x000fe2000c101504 */
[----:B------:R-:W-:-:S03]  /*207b0*/  LOP3.LUT R63, R155, R242, R174, 0x96, !PT ;  /* 0x000000f29b3f7212 */ /* 0x000fc600078e96ae */
        /* <DEDUP_REMOVED lines=8> */
[----:B------:R-:W-:Y:S01]  /*20840*/  ST.E.U16 [R6.64+-0x5e], R31 ;  /* 0xffffa21f06007985 */ /* 0x000fe2000c101504 */
[----:B------:R-:W-:-:S03]  /*20850*/  IMAD.MOV.U32 R156, RZ, RZ, R140 ;  /* 0x000000ffff9c7224 */ /* 0x000fc600078e008c */
        /* <DEDUP_REMOVED lines=8> */
[----:B------:R-:W-:Y:S01]  /*208e0*/  ST.E.U16 [R8.64+-0x50], R26 ;  /* 0xffffb01a08007985 */ /* 0x000fe2000c101504 */
[----:B------:R-:W-:-:S03]  /*208f0*/  IMAD.WIDE.U32 R66, R82, -0x2daee0ad, RZ ;  /* 0xd2511f5352427825 */ /* 0x000fc600078e00ff */
[----:B------:R-:W-:Y:S01]  /*20900*/  ST.E.U16 [R8.64+-0x4e], R25 ;  /* 0xffffb21908007985 */ /* 0x000fe2000c101504 */
[----:B------:R-:W-:Y:S01]  /*20910*/  IMAD.WIDE.U32 R120, R81, -0x2daee0ad, RZ ;  /* 0xd2511f5351787825 */ /* 0x000fe200078e00ff */
[----:B------:R-:W-:Y:S02]  /*20920*/  LOP3.LUT R3, R55, R238, R64, 0x96, !PT ;  /* 0x000000ee37037212 */ /* 0x000fe400078e9640 */
[----:B------:R-:W-:Y:S01]  /*20930*/  ST.E.U16 [R6.64+-0x50], R28 ;  /* 0xffffb01c06007985 */ /* 0x000fe2000c101504 */
[----:B------:R-:W-:-:S03]  /*20940*/  IMAD.WIDE.U32 R142, R80, -0x2daee0ad, RZ ;  /* 0xd2511f53508e7825 */ /* 0x000fc600078e00ff */
[----:B------:R-:W-:Y:S01]  /*20950*/  ST.E.U16 [R6.64+-0x4e], R27 ;  /* 0xffffb21b06007985 */ /* 0x000fe2000c101504 */
[----:B------:R-:W-:Y:S01]  /*20960*/  IMAD.WIDE.U32 R50, R63, -0x326172a9, RZ ;  /* 0xcd9e8d573f327825 */ /* 0x000fe200078e00ff */
[----:B------:R-:W-:Y:S02]  /*20970*/  LOP3.LUT R54, R59, R248, R54, 0x96, !PT ;  /* 0x000000f83b367212 */ /* 0x000fe400078e9636 */
        /* <DEDUP_REMOVED lines=9> */
[----:B------:R-:W-:-:S03]  /*20a10*/  LOP3.LUT R126, R143, R242, R2, 0x96, !PT ;  /* 0x000000f28f7e7212 */ /* 0x000fc600078e9602 */
[----:B------:R-:W-:Y:S01]  /*20a20*/  ST.E.U16 [R6.64+-0x40], R22 ;  /* 0xffffc01606007985 */ /* 0x000fe2000c101504 */
[----:B------:R-:W-:-:S03]  /*20a30*/  LOP3.LUT R49, R51, R238, R152, 0x96, !PT ;  /* 0x000000ee33317212 */ /* 0x000fc600078e9698 */
[----:B------:R-:W-:Y:S01]  /*20a40*/  ST.E.U16 [R6.64+-0x3e], R21 ;  /* 0xffffc21506007985 */ /* 0x000fe2000c101504 */
[----:B------:R-:W-:Y:S01]  /*20a50*/  LOP3.LUT R52, R77, R248, R50, 0x96, !PT ;  /* 0x000000f84d347212 */ /* 0x000fe200078e9632 */
[----:B------:R-:W-:Y:S02]  /*20a60*/  IMAD.WIDE.U32 R2, R3, -0x2daee0ad, RZ ;  /* 0xd2511f5303027825 */ /* 0x000fe400078e00ff */
        /* <DEDUP_REMOVED lines=18> */
[----:B------:R1:W-:Y:S04]  /*20b90*/  ST.E.U16 [R6.64+-0x1e], R13 ;  /* 0xffffe20d06007985 */ /* 0x0003e8000c101504 */
[----:B------:R-:W-:Y:S04]  /*20ba0*/  ST.E.U16 [R4.64+-0x10], R91 ;  /* 0xfffff05b04007985 */ /* 0x000fe8000c101504 */
[----:B------:R-:W-:Y:S04]  /*20bb0*/  ST.E.U16 [R4.64+-0xe], R90 ;  /* 0xfffff25a04007985 */ /* 0x000fe8000c101504 */
[----:B------:R-:W-:Y:S04]  /*20bc0*/  ST.E.U16 [R10.64+-0x10], R89 ;  /* 0xfffff0590a007985 */ /* 0x000fe8000c101504 */
[----:B------:R4:W-:Y:S04]  /*20bd0*/  ST.E.U16 [R10.64+-0xe], R88 ;  /* 0xfffff2580a007985 */ /* 0x0009e8000c101504 */
[----:B------:R-:W-:Y:S01]  /*20be0*/  ST.E.U16 [R8.64+-0x10], R24 ;  /* 0xfffff01808007985 */ /* 0x000fe2000c101504 */
[----:B--2---:R-:W-:-:S03]  /*20bf0*/  IMAD.MOV.U32 R147, RZ, RZ, R206 ;  /* 0x000000ffff937224 */ /* 0x004fc600078e00ce */
[----:B------:R3:W-:Y:S01]  /*20c00*/  ST.E.U16 [R8.64+-0xe], R23 ;  /* 0xfffff21708007985 */ /* 0x0007e2000c101504 */
[----:B-1----:R-:W-:-:S03]  /*20c10*/  IMAD.WIDE.U32 R12, R3, -0x326172a9, RZ ;  /* 0xcd9e8d57030c7825 */ /* 0x002fc600078e00ff */
[----:B------:R-:W-:Y:S04]  /*20c20*/  ST.E.U16 [R6.64+-0x10], R62 ;  /* 0xfffff03e06007985 */ /* 0x000fe8000c101504 */
[----:B------:R1:W-:Y:S01]  /*20c30*/  ST.E.U16 [R6.64+-0xe], R57 ;  /* 0xfffff23906007985 */ /* 0x0003e2000c101504 */
[----:B------:R-:W-:-:S03]  /*20c40*/  IMAD.WIDE.U32 R2, R2, -0x326172a9, RZ ;  /* 0xcd9e8d5702027825 */ /* 0x000fc600078e00ff */
[----:B------:R-:W2:Y:S02]  /*20c50*/  LDL.LU R206, [R1+0x3b8] ;  /* 0x0003b80001ce7983 */ /* 0x000ea40000300800 */
[----:B------:R-:W-:Y:S02]  /*20c60*/  LOP3.LUT R0, R3, R249, R12, 0x96, !PT ;  /* 0x000000f903007212 */ /* 0x000fe400078e960c */
[----:B----4-:R-:W-:Y:S01]  /*20c70*/  LOP3.LUT R11, R2, 0xff, RZ, 0xc0, !PT ;  /* 0x000000ff020b7812 */ /* 0x010fe200078ec0ff */
[----:B---3--:R-:W3:Y:S01]  /*20c80*/  LDSM.16.MT88.4 R24, [R205+0x4000] ;  /* 0x00400000cd18783b */ /* 0x008ee20000004200 */
[--C-:B------:R-:W-:Y:S02]  /*20c90*/  SHF.R.U32.HI R8, RZ, 0x10, R2.reuse ;  /* 0x00000010ff087819 */ /* 0x100fe40000011602 */
[----:B------:R-:W-:Y:S01]  /*20ca0*/  SHF.R.U32.HI R10, RZ, 0x18, R2 ;  /* 0x00000018ff0a7819 */ /* 0x000fe20000011602 */
[----:B------:R-:W-:Y:S02]  /*20cb0*/  IMAD.MOV.U32 R145, RZ, RZ, R223 ;  /* 0x000000ffff917224 */ /* 0x000fe400078e00df */
[----:B------:R-:W-:Y:S01]  /*20cc0*/  IMAD.WIDE.U32 R44, R52, -0x2daee0ad, RZ ;  /* 0xd2511f53342c7825 */ /* 0x000fe200078e00ff */
[----:B-1----:R-:W-:Y:S01]  /*20cd0*/  LOP3.LUT R7, R2, 0xffff, RZ, 0xc0, !PT ;  /* 0x0000ffff02077812 */ /* 0x002fe200078ec0ff */
[----:B------:R-:W-:Y:S01]  /*20ce0*/  LDSM.16.MT88.4 R28, [R205+0x4400] ;  /* 0x00440000cd1c783b */ /* 0x000fe20000004200 */
[----:B------:R-:W-:Y:S01]  /*20cf0*/  LOP3.LUT R6, R0, 0xffff, RZ, 0xc0, !PT ;  /* 0x0000ffff00067812 */ /* 0x000fe200078ec0ff */
[----:B------:R-:W-:Y:S01]  /*20d00*/  IMAD.WIDE.U32 R2, R49, -0x2daee0ad, RZ ;  /* 0xd2511f5331027825 */ /* 0x000fe200078e00ff */
[----:B------:R-:W-:-:S02]  /*20d10*/  SHF.R.U32.HI R9, RZ, 0x8, R7 ;  /* 0x00000008ff097819 */ /* 0x000fc40000011607 */
[----:B------:R-:W-:Y:S02]  /*20d20*/  LOP3.LUT R7, R8, 0xff, RZ, 0xc0, !PT ;  /* 0x000000ff08077812 */ /* 0x000fe400078ec0ff */
[----:B------:R-:W-:Y:S02]  /*20d30*/  LOP3.LUT R8, R0, 0xff, RZ, 0xc0, !PT ;  /* 0x000000ff00087812 */ /* 0x000fe400078ec0ff */
[----:B------:R-:W-:Y:S02]  /*20d40*/  SHF.R.U32.HI R6, RZ, 0x8, R6 ;  /* 0x00000008ff067819 */ /* 0x000fe40000011606 */
[----:B------:R-:W-:Y:S02]  /*20d50*/  LOP3.LUT R12, R3, R247, R70, 0x96, !PT ;  /* 0x000000f7030c7212 */ /* 0x000fe400078e9646 */
[----:B------:R-:W-:Y:S02]  /*20d60*/  PRMT R11, R11, 0x5410, R9 ;  /* 0x000054100b0b7816 */ /* 0x000fe40000000009 */
[----:B------:R-:W-:-:S02]  /*20d70*/  SHF.R.U32.HI R3, RZ, 0x10, R0 ;  /* 0x00000010ff037819 */ /* 0x000fc40000011600 */
[----:B------:R-:W-:Y:S02]  /*20d80*/  PRMT R9, R7, 0x5410, R10 ;  /* 0x0000541007097816 */ /* 0x000fe4000000000a */
        /* <DEDUP_REMOVED lines=8> */
[----:B------:R-:W-:-:S03]  /*20e10*/  HSET2.LE.AND R6, R6, R223, PT ;  /* 0x000000df06067233 */ /* 0x000fc60003803000 */
[----:B------:R-:W-:Y:S01]  /*20e20*/  LOP3.LUT R10, R161, R0, RZ, 0xc0, !PT ;  /* 0x00000000a10a7212 */ /* 0x000fe200078ec0ff */
[----:B------:R-:W-:Y:S01]  /*20e30*/  HSET2.LE.AND R0, R2, R223, PT ;  /* 0x000000df02007233 */ /* 0x000fe20003803000 */
[----:B------:R-:W-:Y:S01]  /*20e40*/  LOP3.LUT R11, R160, R3, RZ, 0xc0, !PT ;  /* 0x00000003a00b7212 */ /* 0x000fe200078ec0ff */
[----:B------:R-:W-:Y:S01]  /*20e50*/  IMAD.WIDE.U32 R2, R9, -0x326172a9, RZ ;  /* 0xcd9e8d5709027825 */ /* 0x000fe200078e00ff */
[----:B------:R-:W-:Y:S02]  /*20e60*/  LOP3.LUT R8, R162, R6, RZ, 0xc0, !PT ;  /* 0x00000006a2087212 */ /* 0x000fe400078ec0ff */
[----:B------:R-:W-:Y:S01]  /*20e70*/  LOP3.LUT R9, R163, R0, RZ, 0xc0, !PT ;  /* 0x00000000a3097212 */ /* 0x000fe200078ec0ff */
[----:B------:R-:W-:-:S04]  /*20e80*/  IMAD.WIDE.U32 R6, R12, -0x326172a9, RZ ;  /* 0xcd9e8d570c067825 */ /* 0x000fc800078e00ff */
[----:B------:R-:W-:Y:S01]  /*20e90*/  IMAD.WIDE.U32 R14, R56, -0x326172a9, RZ ;  /* 0xcd9e8d57380e7825 */ /* 0x000fe200078e00ff */
[----:B------:R-:W-:Y:S01]  /*20ea0*/  LOP3.LUT R16, R13, R246, R58, 0x96, !PT ;  /* 0x000000f60d107212 */ /* 0x000fe200078e963a */
[----:B---3--:R-:W-:Y:S02]  /*20eb0*/  HMMA.16816.F32 R60, R8, R24, R144 ;  /* 0x00000018083c723c */ /* 0x008fe40000001890 */
[----:B------:R-:W-:Y:S01]  /*20ec0*/  IMAD.WIDE.U32 R46, R53, -0x326172a9, RZ ;  /* 0xcd9e8d57352e7825 */ /* 0x000fe200078e00ff */
[----:B------:R-:W-:Y:S01]  /*20ed0*/  LOP3.LUT R124, R69, R242, R174, 0x96, !PT ;  /* 0x000000f2457c7212 */ /* 0x000fe200078e96ae */
[----:B------:R-:W-:Y:S03]  /*20ee0*/  LDSM.16.MT88.4 R160, [R205+0x5c00] ;  /* 0x005c0000cda0783b */ /* 0x000fe60000004200 */
[----:B------:R-:W-:Y:S02]  /*20ef0*/  IMAD.MOV.U32 R144, RZ, RZ, R231 ;  /* 0x000000ffff907224 */ /* 0x000fe400078e00e7 */
[----:B------:R-:W3:Y:S01]  /*20f00*/  LDL.LU R231, [R1+0x3b4] ;  /* 0x0003b40001e77983 */ /* 0x000ee20000300800 */
[----:B------:R-:W-:-:S03]  /*20f10*/  IMAD.MOV.U32 R145, RZ, RZ, R230 ;  /* 0x000000ffff917224 */ /* 0x000fc600078e00e6 */
[----:B------:R-:W4:Y:S01]  /*20f20*/  LDL.LU R230, [R1+0x3b0] ;  /* 0x0003b00001e67983 */ /* 0x000f220000300800 */
[----:B------:R-:W-:Y:S02]  /*20f30*/  LOP3.LUT R0, R3, R249, R6, 0x96, !PT ;  /* 0x000000f903007212 */ /* 0x000fe400078e9606 */
[----:B------:R-:W-:Y:S01]  /*20f40*/  LOP3.LUT R17, R15, R238, R152, 0x96, !PT ;  /* 0x000000ee0f117212 */ /* 0x000fe200078e9698 */
[----:B------:R-:W4:Y:S01]  /*20f50*/  LDL.LU R146, [R1+0x190] ;  /* 0x0001900001927983 */ /* 0x000f220000300800 */
[C---:B------:R-:W-:Y:S02]  /*20f60*/  LOP3.LUT R3, R2.reuse, 0xffff, RZ, 0xc0, !PT ;  /* 0x0000ffff02037812 */ /* 0x040fe400078ec0ff */
[----:B------:R-:W-:Y:S01]  /*20f70*/  LOP3.LUT R15, R2, 0xff, RZ, 0xc0, !PT ;  /* 0x000000ff020f7812 */ /* 0x000fe200078ec0ff */
[----:B------:R-:W4:Y:S01]  /*20f80*/  LDL.LU R147, [R1+0x194] ;  /* 0x0001940001937983 */ /* 0x000f220000300800 */
[--C-:B------:R-:W-:Y:S02]  /*20f90*/  SHF.R.U32.HI R6, RZ, 0x10, R2.reuse ;  /* 0x00000010ff067819 */ /* 0x100fe40000011602 */
[----:B------:R-:W-:-:S02]  /*20fa0*/  SHF.R.U32.HI R13, RZ, 0x18, R2 ;  /* 0x00000018ff0d7819 */ /* 0x000fc40000011602 */
[----:B------:R-:W-:Y:S02]  /*20fb0*/  LOP3.LUT R2, R0, 0xffff, RZ, 0xc0, !PT ;  /* 0x0000ffff00027812 */ /* 0x000fe400078ec0ff */
[----:B------:R-:W-:Y:S02]  /*20fc0*/  LOP3.LUT R45, R47, R248, R14, 0x96, !PT ;  /* 0x000000f82f2d7212 */ /* 0x000fe400078e960e */
[----:B------:R-:W-:Y:S02]  /*20fd0*/  SHF.R.U32.HI R3, RZ, 0x8, R3 ;  /* 0x00000008ff037819 */ /* 0x000fe40000011603 */
[----:B------:R-:W-:Y:S02]  /*20fe0*/  LOP3.LUT R14, R6, 0xff, RZ, 0xc0, !PT ;  /* 0x000000ff060e7812 */ /* 0x000fe400078ec0ff */
[----:B------:R-:W-:Y:S02]  /*20ff0*/  LOP3.LUT R12, R0, 0xff, RZ, 0xc0, !PT ;  /* 0x000000ff000c7812 */ /* 0x000fe400078ec0ff */
[----:B------:R-:W-:-:S02]  /*21000*/  SHF.R.U32.HI R6, RZ, 0x8, R2 ;  /* 0x00000008ff067819 */ /* 0x000fc40000011602 */
[----:B------:R-:W-:Y:S02]  /*21010*/  PRMT R2, R15, 0x5410, R3 ;  /* 0x000054100f027816 */ /* 0x000fe40000000003 */
[----:B------:R-:W-:Y:S02]  /*21020*/  PRMT R14, R14, 0x5410, R13 ;  /* 0x000054100e0e7816 */ /* 0x000fe4000000000d */
[----:B------:R-:W-:Y:S02]  /*21030*/  SHF.R.U32.HI R3, RZ, 0x10, R0 ;  /* 0x00000010ff037819 */ /* 0x000fe40000011600 */
[----:B------:R-:W-:Y:S02]  /*21040*/  PRMT R12, R12, 0x5410, R6 ;  /* 0x000054100c0c7816 */ /* 0x000fe40000000006 */
[----:B------:R-:W-:Y:S01]  /*21050*/  SHF.R.U32.HI R13, RZ, 0x18, R0 ;  /* 0x00000018ff0d7819 */ /* 0x000fe20000011600 */
[--C-:B------:R-:W-:Y:S01]  /*21060*/  HSET2.LE.AND R0, R2, R223.reuse, PT ;  /* 0x000000df02007233 */ /* 0x100fe20003803000 */
[----:B------:R-:W-:Y:S01]  /*21070*/  LOP3.LUT R6, R3, 0xff, RZ, 0xc0, !PT ;  /* 0x000000ff03067812 */ /* 0x000fe200078ec0ff */
[----:B------:R-:W-:-:S02]  /*21080*/  HSET2.LE.AND R2, R14, R223, PT ;  /* 0x000000df0e027233 */ /* 0x000fc40003803000 */
[----:B------:R-:W-:Y:S01]  /*21090*/  HSET2.LE.AND R3, R12, R223, PT ;  /* 0x000000df0c037233 */ /* 0x000fe20003803000 */
[----:B------:R-:W-:Y:S02]  /*210a0*/  LOP3.LUT R14, R134, R0, RZ, 0xc0, !PT ;  /* 0x00000000860e7212 */ /* 0x000fe400078ec0ff */
[----:B------:R-:W-:Y:S02]  /*210b0*/  LOP3.LUT R15, R234, R2, RZ, 0xc0, !PT ;  /* 0x00000002ea0f7212 */ /* 0x000fe400078ec0ff */
[----:B------:R-:W-:Y:S02]  /*210c0*/  LOP3.LUT R12, R235, R3, RZ, 0xc0, !PT ;  /* 0x00000003eb0c7212 */ /* 0x000fe400078ec0ff */
[----:B------:R-:W-:Y:S02]  /*210d0*/  LOP3.LUT R122, R141, R245, R68, 0x96, !PT ;  /* 0x000000f58d7a7212 */ /* 0x000fe400078e9644 */
[----:B------:R-:W-:Y:S01]  /*210e0*/  HMMA.16816.F32 R68, R8, R26, R128 ;  /* 0x0000001a0844723c */ /* 0x000fe20000001880 */
[----:B--2---:R-:W1:Y:S01]  /*210f0*/  LDSM.16.MT88.4 R36, [R206+0x4000] ;  /* 0x00400000ce24783b */ /* 0x004e620000004200 */
[----:B------:R-:W-:-:S03]  /*21100*/  IMAD.WIDE.U32 R20, R55, -0x326172a9, RZ ;  /* 0xcd9e8d5737147825 */ /* 0x000fc600078e00ff */
[----:B------:R-:W3:Y:S03]  /*21110*/  LDSM.16.MT88.4 R32, [R206+0x4400] ;  /* 0x00440000ce20783b */ /* 0x000ee60000004200 */
[----:B-1----:R-:W-:Y:S01]  /*21120*/  HMMA.16816.F32 R56, R8, R36, R84 ;  /* 0x000000240838723c */ /* 0x002fe20000001854 */
[----:B------:R-:W2:Y:S04]  /*21130*/  LDL.LU R84, [R1+0x248] ;  /* 0x0002480001547983 */ /* 0x000ea80000300800 */
[----:B------:R-:W2:Y:S02]  /*21140*/  LDL.LU R85, [R1+0x24c] ;  /* 0x00024c0001557983 */ /* 0x000ea40000300800 */
[----:B---3--:R-:W-:-:S02]  /*21150*/  IMAD.MOV.U32 R87, RZ, RZ, R231 ;  /* 0x000000ffff577224 */ /* 0x008fc400078e00e7 */
[----:B----4-:R-:W-:Y:S02]  /*21160*/  IMAD.MOV.U32 R86, RZ, RZ, R230 ;  /* 0x000000ffff567224 */ /* 0x010fe400078e00e6 */
[----:B------:R-:W3:Y:S04]  /*21170*/  LDL.LU R230, [R1+0x3ac] ;  /* 0x0003ac0001e67983 */ /* 0x000ee80000300800 */
[----:B------:R-:W4:Y:S04]  /*21180*/  LDL.LU R231, [R1+0x3a8] ;  /* 0x0003a80001e77983 */ /* 0x000f280000300800 */
[----:B------:R-:W4:Y:S04]  /*21190*/  LDL.LU R134, [R1+0x3a4] ;  /* 0x0003a40001867983 */ /* 0x000f280000300800 */
[----:B------:R-:W4:Y:S04]  /*211a0*/  LDL.LU R234, [R1+0x3a0] ;  /* 0x0003a00001ea7983 */ /* 0x000f280000300800 */
[----:B------:R-:W4:Y:S04]  /*211b0*/  LDL.LU R235, [R1+0x39c] ;  /* 0x00039c0001eb7983 */ /* 0x000f280000300800 */
[----:B------:R-:W4:Y:S01]  /*211c0*/  LDL.LU R128, [R1+0x258] ;  /* 0x0002580001807983 */ /* 0x000f220000300800 */
[----:B------:R-:W-:Y:S01]  /*211d0*/  PRMT R6, R6, 0x5410, R13 ;  /* 0x0000541006067816 */ /* 0x000fe2000000000d */
[----:B------:R-:W-:-:S04]  /*211e0*/  IMAD.WIDE.U32 R18, R83, -0x2daee0ad, RZ ;  /* 0xd2511f5353127825 */ /* 0x000fc800078e00ff */
[----:B------:R-:W-:Y:S01]  /*211f0*/  HSET2.LE.AND R0, R6, R223, PT ;  /* 0x000000df06007233 */ /* 0x000fe20003803000 */
[----:B------:R-:W-:Y:S01]  /*21200*/  IMAD.WIDE.U32 R2, R16, -0x2daee0ad, RZ ;  /* 0xd2511f5310027825 */ /* 0x000fe200078e00ff */
[----:B------:R-:W-:Y:S02]  /*21210*/  LOP3.LUT R6, R21, R238, R64, 0x96, !PT ;  /* 0x000000ee15067212 */ /* 0x000fe400078e9640 */
[----:B------:R-:W-:Y:S02]  /*21220*/  LOP3.LUT R19, R19, R245, R66, 0x96, !PT ;  /* 0x000000f513137212 */ /* 0x000fe400078e9642 */
[----:B------:R-:W-:Y:S02]  /*21230*/  LOP3.LUT R13, R236, R0, RZ, 0xc0, !PT ;  /* 0x00000000ec0d7212 */ /* 0x000fe400078ec0ff */
[----:B------:R-:W-:Y:S01]  /*21240*/  LOP3.LUT R0, R2, 0xffff, RZ, 0xc0, !PT ;  /* 0x0000ffff02007812 */ /* 0x000fe200078ec0ff */
[----:B------:R-:W-:Y:S01]  /*21250*/  IMAD.WIDE.U32 R42, R17, -0x2daee0ad, RZ ;  /* 0xd2511f53112a7825 */ /* 0x000fe200078e00ff */
[----:B------:R-:W-:Y:S03]  /*21260*/  HMMA.16816.F32 R52, R8, R38, R144 ;  /* 0x000000260834723c */ /* 0x000fe60000001890 */
[----:B------:R-:W-:Y:S01]  /*21270*/  IMAD.WIDE.U32 R16, R6, -0x2daee0ad, RZ ;  /* 0xd2511f5306107825 */ /* 0x000fe200078e00ff */
[----:B------:R-:W-:-:S02]  /*21280*/  SHF.R.U32.HI R6, RZ, 0x8, R0 ;  /* 0x00000008ff067819 */ /* 0x000fc40000011600 */
[----:B------:R-:W-:Y:S01]  /*21290*/  LOP3.LUT R0, R3, R243, R50, 0x96, !PT ;  /* 0x000000f303007212 */ /* 0x000fe200078e9632 */
[----:B------:R-:W-:Y:S01]  /*212a0*/  IMAD.WIDE.U32 R22, R19, -0x326172a9, RZ ;  /* 0xcd9e8d5713167825 */ /* 0x000fe200078e00ff */
[----:B------:R-:W-:Y:S02]  /*212b0*/  LOP3.LUT R8, R2, 0xff, RZ, 0xc0, !PT ;  /* 0x000000ff02087812 */ /* 0x000fe400078ec0ff */
[--C-:B------:R-:W-:Y:S02]  /*212c0*/  SHF.R.U32.HI R3, RZ, 0x10, R2.reuse ;  /* 0x00000010ff037819 */ /* 0x100fe40000011602 */
[----:B------:R-:W-:Y:S02]  /*212d0*/  SHF.R.U32.HI R11, RZ, 0x18, R2 ;  /* 0x00000018ff0b7819 */ /* 0x000fe40000011602 */
[----:B------:R-:W-:Y:S02]  /*212e0*/  LOP3.LUT R2, R0, 0xffff, RZ, 0xc0, !PT ;  /* 0x0000ffff00027812 */ /* 0x000fe400078ec0ff */
[----:B------:R-:W-:-:S02]  /*212f0*/  LOP3.LUT R19, R23, R248, R20, 0x96, !PT ;  /* 0x000000f817137212 */ /* 0x000fc400078e9614 */
[----:B------:R-:W-:Y:S02]  /*21300*/  PRMT R8, R8, 0x5410, R6 ;  /* 0x0000541008087816 */ /* 0x000fe40000000006 */
[----:B------:R-:W-:Y:S02]  /*21310*/  LOP3.LUT R3, R3, 0xff, RZ, 0xc0, !PT ;  /* 0x000000ff03037812 */ /* 0x000fe400078ec0ff */
[----:B------:R-:W-:Y:S02]  /*21320*/  LOP3.LUT R20, R17, R247, R18, 0x96, !PT ;  /* 0x000000f711147212 */ /* 0x000fe400078e9612 */
[----:B------:R-:W-:Y:S02]  /*21330*/  SHF.R.U32.HI R6, RZ, 0x10, R0 ;  /* 0x00000010ff067819 */ /* 0x000fe40000011600 */
[----:B------:R-:W-:Y:S02]  /*21340*/  LOP3.LUT R17, R7, R246, R76, 0x96, !PT ;  /* 0x000000f607117212 */ /* 0x000fe400078e964c */
[----:B------:R-:W-:-:S02]  /*21350*/  SHF.R.U32.HI R7, RZ, 0x8, R2 ;  /* 0x00000008ff077819 */ /* 0x000fc40000011602 */
[----:B------:R-:W-:Y:S02]  /*21360*/  PRMT R2, R3, 0x5410, R11 ;  /* 0x0000541003027816 */ /* 0x000fe4000000000b */
[----:B------:R-:W-:Y:S02]  /*21370*/  SHF.R.U32.HI R9, RZ, 0x18, R0 ;  /* 0x00000018ff097819 */ /* 0x000fe40000011600 */
[----:B------:R-:W-:Y:S02]  /*21380*/  LOP3.LUT R6, R6, 0xff, RZ, 0xc0, !PT ;  /* 0x000000ff06067812 */ /* 0x000fe400078ec0ff */
[----:B------:R-:W-:Y:S01]  /*21390*/  LOP3.LUT R10, R0, 0xff, RZ, 0xc0, !PT ;  /* 0x000000ff000a7812 */ /* 0x000fe200078ec0ff */
[--C-:B------:R-:W-:Y:S01]  /*213a0*/  HSET2.LE.AND R0, R8, R223.reuse, PT ;  /* 0x000000df08007233 */ /* 0x100fe20003803000 */
[----:B------:R-:W-:Y:S01]  /*213b0*/  PRMT R3, R6, 0x5410, R9 ;  /* 0x0000541006037816 */ /* 0x000fe20000000009 */
[----:B------:R-:W-:Y:S01]  /*213c0*/  HSET2.LE.AND R2, R2, R223, PT ;  /* 0x000000df02027233 */ /* 0x000fe20003803000 */
[----:B------:R-:W-:-:S02]  /*213d0*/  PRMT R7, R10, 0x5410, R7 ;  /* 0x000054100a077816 */ /* 0x000fc40000000007 */
[----:B------:R-:W-:Y:S02]  /*213e0*/  LOP3.LUT R21, R43, R247, R72, 0x96, !PT ;  /* 0x000000f72b157212 */ /* 0x000fe400078e9648 */
[----:B------:R-:W-:Y:S01]  /*213f0*/  LOP3.LUT R10, R172, R0, RZ, 0xc0, !PT ;  /* 0x00000000ac0a7212 */ /* 0x000fe200078ec0ff */
[----:B------:R-:W-:Y:S01]  /*21400*/  HSET2.LE.AND R0, R3, R223, PT ;  /* 0x000000df03007233 */ /* 0x000fe20003803000 */
[----:B------:R-:W-:Y:S01]  /*21410*/  LOP3.LUT R11, R173, R2, RZ, 0xc0, !PT ;  /* 0x00000002ad0b7212 */ /* 0x000fe200078ec0ff */
[----:B------:R-:W-:Y:S02]  /*21420*/  IMAD.MOV.U32 R130, RZ, RZ, R135 ;  /* 0x000000ffff827224 */ /* 0x000fe400078e0087 */
[----:B------:R-:W-:Y:S02]  /*21430*/  IMAD.MOV.U32 R131, RZ, RZ, R241 ;  /* 0x000000ffff837224 */ /* 0x000fe400078e00f1 */
[----:B------:R-:W-:Y:S02]  /*21440*/  IMAD.MOV.U32 R146, RZ, RZ, R229 ;  /* 0x000000ffff927224 */ /* 0x000fe400078e00e5 */
[----:B------:R-:W-:-:S02]  /*21450*/  IMAD.MOV.U32 R147, RZ, RZ, R228 ;  /* 0x000000ffff937224 */ /* 0x000fc400078e00e4 */
[----:B------:R-:W-:Y:S01]  /*21460*/  IMAD.WIDE.U32 R2, R17, -0x2daee0ad, RZ ;  /* 0xd2511f5311027825 */ /* 0x000fe200078e00ff */
[----:B------:R-:W-:Y:S01]  /*21470*/  LOP3.LUT R9, R177, R0, RZ, 0xc0, !PT ;  /* 0x00000000b1097212 */ /* 0x000fe200078ec0ff */
[----:B------:R-:W-:-:S03]  /*21480*/  HSET2.LE.AND R6, R7, R223, PT ;  /* 0x000000df07067233 */ /* 0x000fc60003803000 */
[----:B------:R-:W-:Y:S02]  /*21490*/  LOP3.LUT R0, R3, R243, R44, 0x96, !PT ;  /* 0x000000f303007212 */ /* 0x000fe400078e962c */
[----:B------:R-:W-:Y:S02]  /*214a0*/  LOP3.LUT R3, R2, 0xffff, RZ, 0xc0, !PT ;  /* 0x0000ffff02037812 */ /* 0x000fe400078ec0ff */
[----:B------:R-:W-:Y:S02]  /*214b0*/  LOP3.LUT R8, R176, R6, RZ, 0xc0, !PT ;  /* 0x00000006b0087212 */ /* 0x000fe400078ec0ff */
[----:B------:R-:W-:Y:S02]  /*214c0*/  SHF.R.U32.HI R6, RZ, 0x8, R3 ;  /* 0x00000008ff067819 */ /* 0x000fe40000011603 */
[----:B------:R-:W-:Y:S02]  /*214d0*/  SHF.R.U32.HI R3, RZ, 0x10, R0 ;  /* 0x00000010ff037819 */ /* 0x000fe40000011600 */
[----:B------:R-:W-:Y:S01]  /*214e0*/  LOP3.LUT R7, R0, 0xff, RZ, 0xc0, !PT ;  /* 0x000000ff00077812 */ /* 0x000fe200078ec0ff */
[----:B------:R-:W-:-:S05]  /*214f0*/  IMAD.WIDE.U32 R40, R19, -0x2daee0ad, RZ ;  /* 0xd2511f5313287825 */ /* 0x000fca00078e00ff */
[----:B------:R-:W-:Y:S01]  /*21500*/  LOP3.LUT R18, R41, R244, R16, 0x96, !PT ;  /* 0x000000f429127212 */ /* 0x000fe200078e9610 */
[----:B------:R-:W-:Y:S01]  /*21510*/  IMAD.WIDE.U32 R16, R21, -0x326172a9, RZ ;  /* 0xcd9e8d5715107825 */ /* 0x000fe200078e00ff */
[C---:B------:R-:W-:Y:S08]  /*21520*/  HMMA.16816.F32 R92, R8.reuse, R30, R68 ;  /* 0x0000001e085c723c */ /* 0x040ff00000001844 */
[C---:B------:R-:W-:Y:S08]  /*21530*/  HMMA.16816.F32 R76, R8.reuse, R28, R60 ;  /* 0x0000001c084c723c */ /* 0x040ff0000000183c */
[----:B------:R-:W-:Y:S01]  /*21540*/  HMMA.16816.F32 R68, R8, R32, R56 ;  /* 0x000000200844723c */ /* 0x000fe20000001838 */
[----:B------:R-:W-:-:S07]  /*21550*/  IMAD.WIDE.U32 R44, R45, -0x2daee0ad, RZ ;  /* 0xd2511f532d2c7825 */ /* 0x000fce00078e00ff */
[----:B------:R-:W-:Y:S01]  /*21560*/  HMMA.16816.F32 R56, R8, R34, R52 ;  /* 0x000000220838723c */ /* 0x000fe20000001834 */
[----:B------:R-:W-:Y:S01]  /*21570*/  LOP3.LUT R19, R45, R244, R42, 0x96, !PT ;  /* 0x000000f42d137212 */ /* 0x000fe200078e962a */
[----:B------:R-:W-:-:S06]  /*21580*/  IMAD.WIDE.U32 R66, R122, -0x326172a9, RZ ;  /* 0xcd9e8d577a427825 */ /* 0x000fcc00078e00ff */
[----:B--2---:R-:W-:Y:S07]  /*21590*/  HMMA.16816.F32 R72, R12, R24, R84 ;  /* 0x000000180c48723c */ /* 0x004fee0000001854 */
[----:B------:R-:W-:Y:S02]  /*215a0*/  IMAD.MOV.U32 R86, RZ, RZ, R233 ;  /* 0x000000ffff567224 */ /* 0x000fe400078e00e9 */
[----:B------:R-:W-:Y:S02]  /*215b0*/  IMAD.MOV.U32 R87, RZ, RZ, R232 ;  /* 0x000000ffff577224 */ /* 0x000fe400078e00e8 */
[----:B---3--:R-:W-:-:S02]  /*215c0*/  IMAD.MOV.U32 R145, RZ, RZ, R230 ;  /* 0x000000ffff917224 */ /* 0x008fc400078e00e6 */
[----:B----4-:R-:W-:Y:S02]  /*215d0*/  IMAD.MOV.U32 R144, RZ, RZ, R231 ;  /* 0x000000ffff907224 */ /* 0x010fe400078e00e7 */
[----:B------:R-:W-:Y:S02]  /*215e0*/  IMAD.MOV.U32 R129, RZ, RZ, R134 ;  /* 0x000000ffff817224 */ /* 0x000fe400078e0086 */
[----:B------:R1:W5:Y:S01]  /*215f0*/  LDL.LU R134, [R1+0x398] ;  /* 0x0003980001867983 */ /* 0x0003620000300800 */
[----:B------:R-:W-:Y:S02]  /*21600*/  IMAD.MOV.U32 R85, RZ, RZ, R234 ;  /* 0x000000ffff557224 */ /* 0x000fe400078e00ea */
[----:B------:R-:W-:Y:S01]  /*21610*/  IMAD.MOV.U32 R84, RZ, RZ, R235 ;  /* 0x000000ffff547224 */ /* 0x000fe200078e00eb */
[C---:B------:R-:W-:Y:S01]  /*21620*/  HMMA.16816.F32 R80, R12.reuse, R38, R144 ;  /* 0x000000260c50723c */ /* 0x040fe20000001890 */
[----:B------:R1:W5:Y:S04]  /*21630*/  LDL.LU R135, [R1+0x394] ;  /* 0x0003940001877983 */ /* 0x0003680000300800 */
[----:B------:R1:W5:Y:S03]  /*21640*/  LDL.LU R241, [R1+0x390] ;  /* 0x0003900001f17983 */ /* 0x0003660000300800 */
[C---:B------:R-:W-:Y:S01]  /*21650*/  HMMA.16816.F32 R48, R12.reuse, R26, R128 ;  /* 0x0000001a0c30723c */ /* 0x040fe20000001880 */
[----:B------:R-:W2:Y:S07]  /*21660*/  LDSM.16.MT88.4 R24, [R205+0x4800] ;  /* 0x00480000cd18783b */ /* 0x000eae0000004200 */
[----:B------:R-:W-:Y:S01]  /*21670*/  HMMA.16816.F32 R84, R12, R36, R84 ;  /* 0x000000240c54723c */ /* 0x000fe20000001854 */
[----:B------:R-:W-:Y:S01]  /*21680*/  IMAD.WIDE.U32 R38, R137, -0x2daee0ad, RZ ;  /* 0xd2511f5389267825 */ /* 0x000fe200078e00ff */
[----:B------:R1:W5:Y:S04]  /*21690*/  LDL.LU R236, [R1+0x38c] ;  /* 0x00038c0001ec7983 */ /* 0x0003680000300800 */
[----:B------:R1:W5:Y:S01]  /*216a0*/  LDL.LU R235, [R1+0x388] ;  /* 0x0003880001eb7983 */ /* 0x0003620000300800 */
[----:B------:R-:W-:-:S02]  /*216b0*/  LOP3.LUT R13, R2, 0xff, RZ, 0xc0, !PT ;  /* 0x000000ff020d7812 */ /* 0x000fc400078ec0ff */
[--C-:B------:R-:W-:Y:S01]  /*216c0*/  SHF.R.U32.HI R14, RZ, 0x10, R2.reuse ;  /* 0x00000010ff0e7819 */ /* 0x100fe20000011602 */
[----:B------:R1:W5:Y:S01]  /*216d0*/  LDL.LU R234, [R1+0x384] ;  /* 0x0003840001ea7983 */ /* 0x0003620000300800 */
[----:B------:R-:W-:Y:S02]  /*216e0*/  SHF.R.U32.HI R15, RZ, 0x18, R2 ;  /* 0x00000018ff0f7819 */ /* 0x000fe40000011602 */
[----:B------:R-:W-:Y:S01]  /*216f0*/  LOP3.LUT R2, R0, 0xffff, RZ, 0xc0, !PT ;  /* 0x0000ffff00027812 */ /* 0x000fe200078ec0ff */
[----:B------:R1:W5:Y:S01]  /*21700*/  LDL.LU R233, [R1+0x380] ;  /* 0x0003800001e97983 */ /* 0x0003620000300800 */
[----:B------:R-:W-:Y:S02]  /*21710*/  SHF.R.U32.HI R12, RZ, 0x18, R0 ;  /* 0x00000018ff0c7819 */ /* 0x000fe40000011600 */
[----:B------:R-:W-:Y:S01]  /*21720*/  SHF.R.U32.HI R0, RZ, 0x8, R2 ;  /* 0x00000008ff007819 */ /* 0x000fe20000011602 */
[----:B------:R1:W5:Y:S01]  /*21730*/  LDL.LU R232, [R1+0x37c] ;  /* 0x00037c0001e87983 */ /* 0x0003620000300800 */
[----:B------:R-:W-:-:S02]  /*21740*/  LOP3.LUT R2, R3, 0xff, RZ, 0xc0, !PT ;  /* 0x000000ff03027812 */ /* 0x000fc400078ec0ff */
[----:B------:R-:W-:Y:S01]  /*21750*/  PRMT R0, R7, 0x5410, R0 ;  /* 0x0000541007007816 */ /* 0x000fe20000000000 */
[----:B------:R1:W5:Y:S01]  /*21760*/  LDL.LU R231, [R1+0x378] ;  /* 0x0003780001e77983 */ /* 0x0003620000300800 */
[----:B------:R-:W-:Y:S02]  /*21770*/  LOP3.LUT R3, R14, 0xff, RZ, 0xc0, !PT ;  /* 0x000000ff0e037812 */ /* 0x000fe400078ec0ff */
[----:B------:R-:W-:Y:S01]  /*21780*/  PRMT R13, R13, 0x5410, R6 ;  /* 0x000054100d0d7816 */ /* 0x000fe20000000006 */
[--C-:B------:R-:W-:Y:S01]  /*21790*/  HSET2.LE.AND R0, R0, R223.reuse, PT ;  /* 0x000000df00007233 */ /* 0x100fe20003803000 */
[----:B------:R-:W-:Y:S01]  /*217a0*/  PRMT R2, R2, 0x5410, R12 ;  /* 0x0000541002027816 */ /* 0x000fe2000000000c */
[----:B------:R1:W5:Y:S01]  /*217b0*/  LDL.LU R230, [R1+0x374] ;  /* 0x0003740001e67983 */ /* 0x0003620000300800 */
[----:B------:R-:W-:Y:S01]  /*217c0*/  PRMT R6, R3, 0x5410, R15 ;  /* 0x0000541003067816 */ /* 0x000fe2000000000f */
[--C-:B------:R-:W-:Y:S01]  /*217d0*/  HSET2.LE.AND R3, R13, R223.reuse, PT ;  /* 0x000000df0d037233 */ /* 0x100fe20003803000 */
[----:B------:R-:W-:Y:S01]  /*217e0*/  LOP3.LUT R12, R227, R0, RZ, 0xc0, !PT ;  /* 0x00000000e30c7212 */ /* 0x000fe200078ec0ff */
[--C-:B------:R-:W-:Y:S01]  /*217f0*/  HSET2.LE.AND R2, R2, R223.reuse, PT ;  /* 0x000000df02027233 */ /* 0x100fe20003803000 */
[----:B------:R-:W-:Y:S01]  /*21800*/  LOP3.LUT R36, R39, R245, R120, 0x96, !PT ;  /* 0x000000f527247212 */ /* 0x000fe200078e9678 */
[----:B------:R-:W-:Y:S01]  /*21810*/  HSET2.LE.AND R0, R6, R223, PT ;  /* 0x000000df06007233 */ /* 0x000fe20003803000 */
[----:B------:R-:W-:Y:S01]  /*21820*/  LOP3.LUT R14, R225, R3, RZ, 0xc0, !PT ;  /* 0x00000003e10e7212 */ /* 0x000fe200078ec0ff */
[----:B------:R-:W-:Y:S01]  /*21830*/  IMAD.WIDE.U32 R6, R20, -0x326172a9, RZ ;  /* 0xcd9e8d5714067825 */ /* 0x000fe200078e00ff */
[----:B------:R-:W-:Y:S01]  /*21840*/  LOP3.LUT R13, R226, R2, RZ, 0xc0, !PT ;  /* 0x00000002e20d7212 */ /* 0x000fe200078ec0ff */
[----:B------:R1:W5:Y:S01]  /*21850*/  LDL.LU R229, [R1+0x370] ;  /* 0x0003700001e57983 */ /* 0x0003620000300800 */
[----:B------:R-:W-:Y:S01]  /*21860*/  LOP3.LUT R15, R224, R0, RZ, 0xc0, !PT ;  /* 0x00000000e00f7212 */ /* 0x000fe200078ec0ff */
[----:B------:R-:W-:-:S02]  /*21870*/  IMAD.WIDE.U32 R2, R18, -0x326172a9, RZ ;  /* 0xcd9e8d5712027825 */ /* 0x000fc400078e00ff */
[----:B------:R1:W5:Y:S03]  /*21880*/  LDL.LU R228, [R1+0x36c] ;  /* 0x00036c0001e47983 */ /* 0x0003660000300800 */
[----:B------:R-:W-:Y:S01]  /*21890*/  LOP3.LUT R0, R3, R249, R6, 0x96, !PT ;  /* 0x000000f903007212 */ /* 0x000fe200078e9606 */
[C---:B------:R-:W-:Y:S01]  /*218a0*/  HMMA.16816.F32 R88, R12.reuse, R28, R72 ;  /* 0x0000001c0c58723c */ /* 0x040fe20000001848 */
[----:B------:R-:W-:Y:S01]  /*218b0*/  LOP3.LUT R3, R2, 0xffff, RZ, 0xc0, !PT ;  /* 0x0000ffff02037812 */ /* 0x000fe200078ec0ff */
[----:B------:R-:W-:Y:S01]  /*218c0*/  IMAD.WIDE.U32 R36, R36, -0x326172a9, RZ ;  /* 0xcd9e8d5724247825 */ /* 0x000fe200078e00ff */
[----:B------:R-:W-:Y:S01]  /*218d0*/  SHF.R.U32.HI R11, RZ, 0x18, R2 ;  /* 0x00000018ff0b7819 */ /* 0x000fe20000011602 */
[----:B------:R1:W5:Y:S01]  /*218e0*/  LDL.LU R227, [R1+0x368] ;  /* 0x0003680001e37983 */ /* 0x0003620000300800 */
[----:B------:R-:W-:Y:S02]  /*218f0*/  SHF.R.U32.HI R3, RZ, 0x8, R3 ;  /* 0x00000008ff037819 */ /* 0x000fe40000011603 */
[-C--:B------:R-:W-:Y:S01]  /*21900*/  LOP3.LUT R29, R17, R246.reuse, R46, 0x96, !PT ;  /* 0x000000f6111d7212 */ /* 0x080fe200078e962e */
[----:B------:R-:W-:Y:S01]  /*21910*/  HMMA.16816.F32 R52, R12, R32, R84 ;  /* 0x000000200c34723c */ /* 0x000fe20000001854 */
[----:B------:R-:W-:Y:S01]  /*21920*/  LOP3.LUT R28, R7, R246, R22, 0x96, !PT ;  /* 0x000000f6071c7212 */ /* 0x000fe200078e9616 */
[----:B------:R1:W5:Y:S01]  /*21930*/  LDL.LU R226, [R1+0x364] ;  /* 0x0003640001e27983 */ /* 0x0003620000300800 */
[----:B------:R-:W-:-:S02]  /*21940*/  LOP3.LUT R17, R2, 0xff, RZ, 0xc0, !PT ;  /* 0x000000ff02117812 */ /* 0x000fc400078ec0ff */
[----:B------:R-:W-:Y:S01]  /*21950*/  SHF.R.U32.HI R7, RZ, 0x10, R2 ;  /* 0x00000010ff077819 */ /* 0x000fe20000011602 */
[----:B------:R-:W3:Y:S01]  /*21960*/  LDSM.16.MT88.4 R20, [R206+0x4800] ;  /* 0x00480000ce14783b */ /* 0x000ee20000004200 */
[C---:B------:R-:W-:Y:S02]  /*21970*/  LOP3.LUT R2, R0.reuse, 0xffff, RZ, 0xc0, !PT ;  /* 0x0000ffff00027812 */ /* 0x040fe400078ec0ff */
[--C-:B------:R-:W-:Y:S02]  /*21980*/  SHF.R.U32.HI R6, RZ, 0x10, R0.reuse ;  /* 0x00000010ff067819 */ /* 0x100fe40000011600 */
[----:B------:R-:W-:Y:S02]  /*21990*/  LOP3.LUT R10, R0, 0xff, RZ, 0xc0, !PT ;  /* 0x000000ff000a7812 */ /* 0x000fe400078ec0ff */
[----:B------:R-:W-:Y:S01]  /*219a0*/  SHF.R.U32.HI R9, RZ, 0x18, R0 ;  /* 0x00000018ff097819 */ /* 0x000fe20000011600 */
[----:B------:R-:W-:Y:S01]  /*219b0*/  HMMA.16816.F32 R60, R12, R30, R48 ;  /* 0x0000001e0c3c723c */ /* 0x000fe20000001830 */
[----:B------:R-:W-:Y:S01]  /*219c0*/  PRMT R0, R17, 0x5410, R3 ;  /* 0x0000541011007816 */ /* 0x000fe20000000003 */
[----:B------:R1:W5:Y:S01]  /*219d0*/  LDL.LU R225, [R1+0x360] ;  /* 0x0003600001e17983 */ /* 0x0003620000300800 */
[----:B------:R-:W-:-:S02]  /*219e0*/  SHF.R.U32.HI R8, RZ, 0x8, R2 ;  /* 0x00000008ff087819 */ /* 0x000fc40000011602 */
[----:B------:R-:W-:Y:S02]  /*219f0*/  LOP3.LUT R7, R7, 0xff, RZ, 0xc0, !PT ;  /* 0x000000ff07077812 */ /* 0x000fe400078ec0ff */
[----:B------:R-:W-:Y:S01]  /*21a00*/  LOP3.LUT R6, R6, 0xff, RZ, 0xc0, !PT ;  /* 0x000000ff06067812 */ /* 0x000fe200078ec0ff */
[--C-:B------:R-:W-:Y:S01]  /*21a10*/  HSET2.LE.AND R0, R0, R223.reuse, PT ;  /* 0x000000df00007233 */ /* 0x100fe20003803000 */
[----:B------:R-:W-:Y:S01]  /*21a20*/  PRMT R3, R10, 0x5410, R8 ;  /* 0x000054100a037816 */ /* 0x000fe20000000008 */
[----:B------:R-:W-:Y:S01]  /*21a30*/  HMMA.16816.F32 R32, R12, R34, R80 ;  /* 0x000000220c20723c */ /* 0x000fe20000001850 */
[----:B------:R-:W-:Y:S01]  /*21a40*/  PRMT R2, R7, 0x5410, R11 ;  /* 0x0000541007027816 */ /* 0x000fe2000000000b */
[----:B------:R1:W5:Y:S01]  /*21a50*/  LDL.LU R224, [R1+0x35c] ;  /* 0x00035c0001e07983 */ /* 0x0003620000300800 */
[----:B------:R-:W-:Y:S01]  /*21a60*/  PRMT R8, R6, 0x5410, R9 ;  /* 0x0000541006087816 */ /* 0x000fe20000000009 */
[--C-:B------:R-:W-:Y:S01]  /*21a70*/  HSET2.LE.AND R7, R3, R223.reuse, PT ;  /* 0x000000df03077233 */ /* 0x100fe20003803000 */
[----:B------:R-:W-:Y:S01]  /*21a80*/  LOP3.LUT R10, R179, R0, RZ, 0xc0, !PT ;  /* 0x00000000b30a7212 */ /* 0x000fe200078ec0ff */
[--C-:B------:R-:W-:Y:S01]  /*21a90*/  HSET2.LE.AND R6, R2, R223.reuse, PT ;  /* 0x000000df02067233 */ /* 0x100fe20003803000 */
[----:B------:R-:W-:Y:S01]  /*21aa0*/  IMAD.WIDE.U32 R2, R19, -0x326172a9, RZ ;  /* 0xcd9e8d5713027825 */ /* 0x000fe200078e00ff */
[----:B------:R-:W-:-:S05]  /*21ab0*/  HSET2.LE.AND R0, R8, R223, PT ;  /* 0x000000df08007233 */ /* 0x000fca0003803000 */
[----:B------:R-:W-:Y:S02]  /*21ac0*/  LOP3.LUT R9, R182, R0, RZ, 0xc0, !PT ;  /* 0x00000000b6097212 */ /* 0x000fe400078ec0ff */
[----:B------:R-:W-:Y:S02]  /*21ad0*/  LOP3.LUT R0, R3, R249, R16, 0x96, !PT ;  /* 0x000000f903007212 */ /* 0x000fe400078e9610 */
[----:B------:R-:W-:Y:S02]  /*21ae0*/  LOP3.LUT R3, R2, 0xffff, RZ, 0xc0, !PT ;  /* 0x0000ffff02037812 */ /* 0x000fe400078ec0ff */
[----:B------:R-:W-:Y:S02]  /*21af0*/  LOP3.LUT R11, R178, R6, RZ, 0xc0, !PT ;  /* 0x00000006b20b7212 */ /* 0x000fe400078ec0ff */
[----:B------:R-:W-:Y:S02]  /*21b00*/  LOP3.LUT R16, R2, 0xff, RZ, 0xc0, !PT ;  /* 0x000000ff02107812 */ /* 0x000fe400078ec0ff */
[----:B------:R-:W-:-:S02]  /*21b10*/  SHF.R.U32.HI R13, RZ, 0x8, R3 ;  /* 0x00000008ff0d7819 */ /* 0x000fc40000011603 */
[--C-:B------:R-:W-:Y:S02]  /*21b20*/  SHF.R.U32.HI R6, RZ, 0x10, R2.reuse ;  /* 0x00000010ff067819 */ /* 0x100fe40000011602 */
[----:B------:R-:W-:Y:S02]  /*21b30*/  SHF.R.U32.HI R15, RZ, 0x18, R2 ;  /* 0x00000018ff0f7819 */ /* 0x000fe40000011602 */
[----:B------:R-:W-:Y:S02]  /*21b40*/  LOP3.LUT R8, R181, R7, RZ, 0xc0, !PT ;  /* 0x00000007b5087212 */ /* 0x000fe400078ec0ff */
[C---:B------:R-:W-:Y:S02]  /*21b50*/  LOP3.LUT R2, R0.reuse, 0xffff, RZ, 0xc0, !PT ;  /* 0x0000ffff00027812 */ /* 0x040fe400078ec0ff */
[----:B------:R-:W-:Y:S02]  /*21b60*/  SHF.R.U32.HI R3, RZ, 0x10, R0 ;  /* 0x00000010ff037819 */ /* 0x000fe40000011600 */
[----:B------:R-:W-:-:S02]  /*21b70*/  LOP3.LUT R12, R0, 0xff, RZ, 0xc0, !PT ;  /* 0x000000ff000c7812 */ /* 0x000fc400078ec0ff */
[----:B------:R-:W-:Y:S02]  /*21b80*/  SHF.R.U32.HI R7, RZ, 0x18, R0 ;  /* 0x00000018ff077819 */ /* 0x000fe40000011600 */
[----:B------:R-:W-:Y:S02]  /*21b90*/  PRMT R0, R16, 0x5410, R13 ;  /* 0x0000541010007816 */ /* 0x000fe4000000000d */
[----:B------:R-:W-:Y:S02]  /*21ba0*/  LOP3.LUT R14, R6, 0xff, RZ, 0xc0, !PT ;  /* 0x000000ff060e7812 */ /* 0x000fe400078ec0ff */
[----:B------:R-:W-:Y:S02]  /*21bb0*/  SHF.R.U32.HI R6, RZ, 0x8, R2 ;  /* 0x00000008ff067819 */ /* 0x000fe40000011602 */
[----:B------:R-:W-:Y:S01]  /*21bc0*/  LOP3.LUT R3, R3, 0xff, RZ, 0xc0, !PT ;  /* 0x000000ff03037812 */ /* 0x000fe200078ec0ff */
[----:B------:R-:W-:Y:S01]  /*21bd0*/  HSET2.LE.AND R0, R0, R223, PT ;  /* 0x000000df00007233 */ /* 0x000fe20003803000 */
[----:B------:R-:W-:-:S02]  /*21be0*/  PRMT R2, R14, 0x5410, R15 ;  /* 0x000054100e027816 */ /* 0x000fc4000000000f */
[----:B------:R-:W-:Y:S02]  /*21bf0*/  PRMT R6, R12, 0x5410, R6 ;  /* 0x000054100c067816 */ /* 0x000fe40000000006 */
[----:B------:R-:W-:Y:S01]  /*21c00*/  PRMT R3, R3, 0x5410, R7 ;  /* 0x0000541003037816 */ /* 0x000fe20000000007 */
[--C-:B------:R-:W-:Y:S01]  /*21c10*/  HSET2.LE.AND R2, R2, R223.reuse, PT ;  /* 0x000000df02027233 */ /* 0x100fe20003803000 */
[----:B------:R-:W-:Y:S01]  /*21c20*/  LOP3.LUT R18, R222, R0, RZ, 0xc0, !PT ;  /* 0x00000000de127212 */ /* 0x000fe200078ec0ff */
[--C-:B------:R-:W-:Y:S02]  /*21c30*/  HSET2.LE.AND R0, R6, R223.reuse, PT ;  /* 0x000000df06007233 */ /* 0x100fe40003803000 */
[----:B------:R-:W-:Y:S01]  /*21c40*/  HSET2.LE.AND R3, R3, R223, PT ;  /* 0x000000df03037233 */ /* 0x000fe20003803000 */
[----:B------:R-:W-:Y:S01]  /*21c50*/  LOP3.LUT R19, R216, R2, RZ, 0xc0, !PT ;  /* 0x00000002d8137212 */ /* 0x000fe200078ec0ff */
[----:B--2---:R-:W-:Y:S01]  /*21c60*/  HMMA.16816.F32 R48, R8, R24, R76 ;  /* 0x000000180830723c */ /* 0x004fe2000000184c */
[----:B------:R-:W-:Y:S01]  /*21c70*/  LOP3.LUT R16, R215, R0, RZ, 0xc0, !PT ;  /* 0x00000000d7107212 */ /* 0x000fe200078ec0ff */
[----:B------:R1:W5:Y:S01]  /*21c80*/  LDL.LU R222, [R1+0x358] ;  /* 0x0003580001de7983 */ /* 0x0003620000300800 */
[----:B------:R-:W-:Y:S01]  /*21c90*/  LOP3.LUT R17, R214, R3, RZ, 0xc0, !PT ;  /* 0x00000003d6117212 */ /* 0x000fe200078ec0ff */
[----:B------:R-:W-:-:S02]  /*21ca0*/  IMAD.WIDE.U32 R2, R28, -0x2daee0ad, RZ ;  /* 0xd2511f531c027825 */ /* 0x000fc400078e00ff */
[----:B------:R1:W5:Y:S02]  /*21cb0*/  LDL.LU R216, [R1+0x354] ;  /* 0x0003540001d87983 */ /* 0x0003640000300800 */
[C---:B---3--:R-:W-:Y:S01]  /*21cc0*/  HMMA.16816.F32 R72, R8.reuse, R20, R68 ;  /* 0x000000140848723c */ /* 0x048fe20000001844 */
[----:B------:R-:W-:Y:S01]  /*21cd0*/  IMAD.WIDE.U32 R6, R124, -0x326172a9, RZ ;  /* 0xcd9e8d577c067825 */ /* 0x000fe200078e00ff */
[----:B------:R-:W-:Y:S01]  /*21ce0*/  LOP3.LUT R0, R3, R243, R40, 0x96, !PT ;  /* 0x000000f303007212 */ /* 0x000fe200078e9628 */
[----:B------:R1:W5:Y:S05]  /*21cf0*/  LDL.LU R215, [R1+0x350] ;  /* 0x0003500001d77983 */ /* 0x00036a0000300800 */
[C---:B------:R-:W-:Y:S01]  /*21d00*/  HMMA.16816.F32 R76, R8.reuse, R26, R92 ;  /* 0x0000001a084c723c */ /* 0x040fe2000000185c */
[----:B------:R-:W-:Y:S01]  /*21d10*/  LOP3.LUT R39, R7, R238, R152, 0x96, !PT ;  /* 0x000000ee07277212 */ /* 0x000fe200078e9698 */
[----:B------:R-:W-:Y:S06]  /*21d20*/  LDSM.16.MT88.4 R40, [R206+0x4c00] ;  /* 0x004c0000ce28783b */ /* 0x000fec0000004200 */
[----:B------:R-:W-:Y:S01]  /*21d30*/  HMMA.16816.F32 R68, R8, R22, R56 ;  /* 0x000000160844723c */ /* 0x000fe20000001838 */
[----:B------:R-:W-:Y:S01]  /*21d40*/  LOP3.LUT R65, R67, R248, R6, 0x96, !PT ;  /* 0x000000f843417212 */ /* 0x000fe200078e9606 */
[----:B------:R1:W5:Y:S05]  /*21d50*/  LDL.LU R214, [R1+0x34c] ;  /* 0x00034c0001d67983 */ /* 0x00036a0000300800 */
[----:B------:R-:W-:Y:S01]  /*21d60*/  IMAD.WIDE.U32 R8, R121, -0x326172a9, RZ ;  /* 0xcd9e8d5779087825 */ /* 0x000fe200078e00ff */
[----:B------:R-:W-:Y:S01]  /*21d70*/  HMMA.16816.F32 R88, R16, R24, R88 ;  /* 0x000000181058723c */ /* 0x000fe20000001858 */
[----:B------:R-:W-:-:S02]  /*21d80*/  LOP3.LUT R3, R2, 0xffff, RZ, 0xc0, !PT ;  /* 0x0000ffff02037812 */ /* 0x000fc400078ec0ff */
[----:B------:R-:W-:Y:S01]  /*21d90*/  IMAD.WIDE.U32 R6, R29, -0x2daee0ad, RZ ;  /* 0xd2511f531d067825 */ /* 0x000fe200078e00ff */
[----:B------:R-:W-:Y:S01]  /*21da0*/  LOP3.LUT R13, R2, 0xff, RZ, 0xc0, !PT ;  /* 0x000000ff020d7812 */ /* 0x000fe200078ec0ff */
[----:B------:R-:W2:Y:S02]  /*21db0*/  LDSM.16.MT88.4 R28, [R205+0x4c00] ;  /* 0x004c0000cd1c783b */ /* 0x000ea40000004200 */
[----:B------:R-:W-:Y:S02]  /*21dc0*/  LOP3.LUT R24, R9, R238, R64, 0x96, !PT ;  /* 0x000000ee09187212 */ /* 0x000fe400078e9640 */
[--C-:B------:R-:W-:Y:S02]  /*21dd0*/  SHF.R.U32.HI R9, RZ, 0x10, R2.reuse ;  /* 0x00000010ff097819 */ /* 0x100fe40000011602 */
[----:B------:R-:W-:Y:S02]  /*21de0*/  SHF.R.U32.HI R11, RZ, 0x18, R2 ;  /* 0x00000018ff0b7819 */ /* 0x000fe40000011602 */
[----:B------:R-:W-:-:S02]  /*21df0*/  LOP3.LUT R2, R0, 0xffff, RZ, 0xc0, !PT ;  /* 0x0000ffff00027812 */ /* 0x000fc400078ec0ff */
[----:B------:R-:W-:Y:S02]  /*21e00*/  LOP3.LUT R9, R9, 0xff, RZ, 0xc0, !PT ;  /* 0x000000ff09097812 */ /* 0x000fe400078ec0ff */
[----:B------:R-:W-:Y:S02]  /*21e10*/  SHF.R.U32.HI R3, RZ, 0x8, R3 ;  /* 0x00000008ff037819 */ /* 0x000fe40000011603 */
[----:B------:R-:W-:Y:S02]  /*21e20*/  LOP3.LUT R25, R37, R248, R8, 0x96, !PT ;  /* 0x000000f825197212 */ /* 0x000fe400078e9608 */
[----:B------:R-:W-:Y:S02]  /*21e30*/  SHF.R.U32.HI R8, RZ, 0x8, R2 ;  /* 0x00000008ff087819 */ /* 0x000fe40000011602 */
[----:B------:R-:W-:Y:S02]  /*21e40*/  LOP3.LUT R10, R0, 0xff, RZ, 0xc0, !PT ;  /* 0x000000ff000a7812 */ /* 0x000fe400078ec0ff */
[----:B------:R-:W-:-:S02]  /*21e50*/  SHF.R.U32.HI R2, RZ, 0x10, R0 ;  /* 0x00000010ff027819 */ /* 0x000fc40000011600 */
[----:B------:R-:W-:Y:S02]  /*21e60*/  PRMT R11, R9, 0x5410, R11 ;  /* 0x00005410090b7816 */ /* 0x000fe4000000000b */
[----:B------:R-:W-:Y:S02]  /*21e70*/  PRMT R13, R13, 0x5410, R3 ;  /* 0x000054100d0d7816 */ /* 0x000fe40000000003 */
[----:B------:R-:W-:Y:S02]  /*21e80*/  PRMT R3, R10, 0x5410, R8 ;  /* 0x000054100a037816 */ /* 0x000fe40000000008 */
[----:B------:R-:W-:Y:S01]  /*21e90*/  LOP3.LUT R9, R2, 0xff, RZ, 0xc0, !PT ;  /* 0x000000ff02097812 */ /* 0x000fe200078ec0ff */
[--C-:B------:R-:W-:Y:S01]  /*21ea0*/  HSET2.LE.AND R2, R11, R223.reuse, PT ;  /* 0x000000df0b027233 */ /* 0x100fe20003803000 */
[----:B------:R-:W-:Y:S01]  /*21eb0*/  SHF.R.U32.HI R8, RZ, 0x18, R0 ;  /* 0x00000018ff087819 */ /* 0x000fe20000011600 */
[--C-:B------:R-:W-:Y:S02]  /*21ec0*/  HSET2.LE.AND R0, R13, R223.reuse, PT ;  /* 0x000000df0d007233 */ /* 0x100fe40003803000 */
[----:B------:R-:W-:Y:S01]  /*21ed0*/  HSET2.LE.AND R3, R3, R223, PT ;  /* 0x000000df03037233 */ /* 0x000fe20003803000 */
[----:B------:R-:W-:-:S02]  /*21ee0*/  LOP3.LUT R11, R183, R2, RZ, 0xc0, !PT ;  /* 0x00000002b70b7212 */ /* 0x000fc400078ec0ff */
[----:B------:R-:W-:Y:S02]  /*21ef0*/  LOP3.LUT R10, R184, R0, RZ, 0xc0, !PT ;  /* 0x00000000b80a7212 */ /* 0x000fe400078ec0ff */
[----:B------:R-:W-:Y:S02]  /*21f00*/  SHF.R.U32.HI R2, RZ, 0x10, R6 ;  /* 0x00000010ff027819 */ /* 0x000fe40000011606 */
[----:B------:R-:W-:Y:S02]  /*21f10*/  LOP3.LUT R12, R7, R243, R44, 0x96, !PT ;  /* 0x000000f3070c7212 */ /* 0x000fe400078e962c */
[----:B------:R-:W-:Y:S02]  /*21f20*/  LOP3.LUT R0, R6, 0xffff, RZ, 0xc0, !PT ;  /* 0x0000ffff06007812 */ /* 0x000fe400078ec0ff */
[----:B------:R-:W-:Y:S02]  /*21f30*/  PRMT R9, R9, 0x5410, R8 ;  /* 0x0000541009097816 */ /* 0x000fe40000000008 */
[----:B------:R-:W-:-:S02]  /*21f40*/  LOP3.LUT R8, R186, R3, RZ, 0xc0, !PT ;  /* 0x00000003ba087212 */ /* 0x000fc400078ec0ff */
[----:B------:R-:W-:Y:S02]  /*21f50*/  LOP3.LUT R3, R2, 0xff, RZ, 0xc0, !PT ;  /* 0x000000ff02037812 */ /* 0x000fe400078ec0ff */
[----:B------:R-:W-:Y:S02]  /*21f60*/  SHF.R.U32.HI R15, RZ, 0x18, R6 ;  /* 0x00000018ff0f7819 */ /* 0x000fe40000011606 */
[----:B------:R-:W-:Y:S02]  /*21f70*/  SHF.R.U32.HI R14, RZ, 0x8, R0 ;  /* 0x00000008ff0e7819 */ /* 0x000fe40000011600 */
[--C-:B------:R-:W-:Y:S01]  /*21f80*/  SHF.R.U32.HI R2, RZ, 0x10, R12.reuse ;  /* 0x00000010ff027819 */ /* 0x100fe2000001160c */
[----:B------:R-:W-:Y:S01]  /*21f90*/  HMMA.16816.F32 R80, R16, R26, R60 ;  /* 0x0000001a1050723c */ /* 0x000fe2000000183c */
[----:B------:R-:W-:Y:S02]  /*21fa0*/  LOP3.LUT R0, R12, 0xffff, RZ, 0xc0, !PT ;  /* 0x0000ffff0c007812 */ /* 0x000fe400078ec0ff */
[----:B------:R-:W-:-:S02]  /*21fb0*/  SHF.R.U32.HI R7, RZ, 0x18, R12 ;  /* 0x00000018ff077819 */ /* 0x000fc4000001160c */
[----:B------:R-:W-:Y:S02]  /*21fc0*/  LOP3.LUT R2, R2, 0xff, RZ, 0xc0, !PT ;  /* 0x000000ff02027812 */ /* 0x000fe400078ec0ff */
[----:B------:R-:W-:Y:S01]  /*21fd0*/  PRMT R3, R3, 0x5410, R15 ;  /* 0x0000541003037816 */ /* 0x000fe2000000000f */
[----:B------:R-:W-:Y:S01]  /*21fe0*/  HMMA.16816.F32 R84, R16, R20, R52 ;  /* 0x000000141054723c */ /* 0x000fe20000001834 */
[----:B------:R-:W-:Y:S01]  /*21ff0*/  LOP3.LUT R13, R12, 0xff, RZ, 0xc0, !PT ;  /* 0x000000ff0c0d7812 */ /* 0x000fe200078ec0ff */
[----:B------:R-:W-:Y:S01]  /*22000*/  HSET2.LE.AND R9, R9, R223, PT ;  /* 0x000000df09097233 */ /* 0x000fe20003803000 */
[----:B------:R-:W-:-:S05]  /*22010*/  PRMT R7, R2, 0x5410, R7 ;  /* 0x0000541002077816 */ /* 0x000fca0000000007 */
[----:B------:R-:W-:Y:S01]  /*22020*/  HMMA.16816.F32 R60, R16, R22, R32 ;  /* 0x00000016103c723c */ /* 0x000fe20000001820 */
[----:B------:R-:W-:Y:S01]  /*22030*/  HSET2.LE.AND R2, R3, R223, PT ;  /* 0x000000df03027233 */ /* 0x000fe20003803000 */
[----:B------:R-:W-:Y:S01]  /*22040*/  LOP3.LUT R9, R187, R9, RZ, 0xc0, !PT ;  /* 0x00000009bb097212 */ /* 0x000fe200078ec0ff */
[----:B------:R-:W-:Y:S01]  /*22050*/  IMAD.WIDE.U32 R92, R65, -0x2daee0ad, RZ ;  /* 0xd2511f53415c7825 */ /* 0x000fe200078e00ff */
[----:B------:R-:W-:Y:S03]  /*22060*/  LDSM.16.MT88.4 R32, [R206+0x5000] ;  /* 0x00500000ce20783b */ /* 0x000fe60000004200 */
[----:B------:R-:W-:Y:S02]  /*22070*/  LOP3.LUT R16, R6, 0xff, RZ, 0xc0, !PT ;  /* 0x000000ff06107812 */ /* 0x000fe400078ec0ff */
[----:B------:R-:W-:Y:S02]  /*22080*/  SHF.R.U32.HI R6, RZ, 0x8, R0 ;  /* 0x00000008ff067819 */ /* 0x000fe40000011600 */
[----:B------:R-:W-:Y:S01]  /*22090*/  PRMT R0, R16, 0x5410, R14 ;  /* 0x0000541010007816 */ /* 0x000fe2000000000e */
[----:B------:R-:W-:Y:S01]  /*220a0*/  IMAD.WIDE.U32 R16, R24, -0x2daee0ad, RZ ;  /* 0xd2511f5318107825 */ /* 0x000fe200078e00ff */
[----:B------:R-:W-:-:S03]  /*220b0*/  PRMT R6, R13, 0x5410, R6 ;  /* 0x000054100d067816 */ /* 0x000fc60000000006 */
[----:B------:R-:W-:Y:S01]  /*220c0*/  IMAD.WIDE.U32 R22, R25, -0x2daee0ad, RZ ;  /* 0xd2511f5319167825 */ /* 0x000fe200078e00ff */
[--C-:B------:R-:W-:Y:S01]  /*220d0*/  HSET2.LE.AND R0, R0, R223.reuse, PT ;  /* 0x000000df00007233 */ /* 0x100fe20003803000 */
[----:B------:R-:W-:Y:S01]  /*220e0*/  LOP3.LUT R15, R212, R2, RZ, 0xc0, !PT ;  /* 0x00000002d40f7212 */ /* 0x000fe200078ec0ff */
[--C-:B------:R-:W-:Y:S01]  /*220f0*/  HSET2.LE.AND R3, R6, R223.reuse, PT ;  /* 0x000000df06037233 */ /* 0x100fe20003803000 */
[C---:B--2---:R-:W-:Y:S01]  /*22100*/  HMMA.16816.F32 R52, R8.reuse, R28, R48 ;  /* 0x0000001c0834723c */ /* 0x044fe20000001830 */
[----:B------:R-:W-:Y:S01]  /*22110*/  LOP3.LUT R2, R23, R244, R16, 0x96, !PT ;  /* 0x000000f417027212 */ /* 0x000fe200078e9610 */
[----:B------:R-:W2:Y:S01]  /*22120*/  LDSM.16.MT88.4 R24, [R205+0x5000] ;  /* 0x00500000cd18783b */ /* 0x000ea20000004200 */
[----:B------:R-:W-:Y:S01]  /*22130*/  LOP3.LUT R14, R213, R0, RZ, 0xc0, !PT ;  /* 0x00000000d50e7212 */ /* 0x000fe200078ec0ff */
[----:B------:R-:W-:Y:S01]  /*22140*/  HSET2.LE.AND R0, R7, R223, PT ;  /* 0x000000df07007233 */ /* 0x000fe20003803000 */
[----:B------:R-:W-:Y:S01]  /*22150*/  LOP3.LUT R12, R211, R3, RZ, 0xc0, !PT ;  /* 0x00000003d30c7212 */ /* 0x000fe200078ec0ff */
[----:B------:R-:W-:Y:S01]  /*22160*/  IMAD.WIDE.U32 R2, R2, -0x326172a9, RZ ;  /* 0xcd9e8d5702027825 */ /* 0x000fe200078e00ff */
[----:B------:R1:W5:Y:S01]  /*22170*/  LDL.LU R213, [R1+0x348] ;  /* 0x0003480001d57983 */ /* 0x0003620000300800 */
[----:B------:R-:W-:Y:S01]  /*22180*/  HMMA.16816.F32 R56, R8, R30, R76 ;  /* 0x0000001e0838723c */ /* 0x000fe2000000184c */
[----:B------:R-:W-:Y:S01]  /*22190*/  LOP3.LUT R13, R210, R0, RZ, 0xc0, !PT ;  /* 0x00000000d20d7212 */ /* 0x000fe200078ec0ff */
[----:B------:R-:W-:-:S06]  /*221a0*/  IMAD.WIDE.U32 R6, R39, -0x2daee0ad, RZ ;  /* 0xd2511f5327067825 */ /* 0x000fcc00078e00ff */
[C---:B------:R-:W-:Y:S01]  /*221b0*/  HMMA.16816.F32 R48, R8.reuse, R40, R72 ;  /* 0x000000280830723c */ /* 0x040fe20000001848 */
[----:B------:R-:W-:Y:S01]  /*221c0*/  LOP3.LUT R0, R2, 0xffff, RZ, 0xc0, !PT ;  /* 0x0000ffff02007812 */ /* 0x000fe200078ec0ff */
[----:B------:R1:W5:Y:S06]  /*221d0*/  LDL.LU R212, [R1+0x344] ;  /* 0x0003440001d47983 */ /* 0x00036c0000300800 */
[----:B------:R-:W-:Y:S01]  /*221e0*/  HMMA.16816.F32 R44, R8, R42, R68 ;  /* 0x0000002a082c723c */ /* 0x000fe20000001844 */
[-C--:B------:R-:W-:Y:S01]  /*221f0*/  LOP3.LUT R18, R7, R247.reuse, R140, 0x96, !PT ;  /* 0x000000f707127212 */ /* 0x080fe200078e968c */
[----:B------:R1:W5:Y:S05]  /*22200*/  LDL.LU R211, [R1+0x340] ;  /* 0x0003400001d37983 */ /* 0x00036a0000300800 */
[----:B------:R-:W-:-:S02]  /*22210*/  LOP3.LUT R8, R17, R247, R38, 0x96, !PT ;  /* 0x000000f711087212 */ /* 0x000fc400078e9626 */
[----:B------:R-:W-:Y:S02]  /*22220*/  SHF.R.U32.HI R7, RZ, 0x8, R0 ;  /* 0x00000008ff077819 */ /* 0x000fe40000011600 */
[----:B------:R-:W-:Y:S01]  /*22230*/  SHF.R.U32.HI R11, RZ, 0x18, R2 ;  /* 0x00000018ff0b7819 */ /* 0x000fe20000011602 */
[----:B------:R-:W-:Y:S01]  /*22240*/  IMAD.WIDE.U32 R16, R8, -0x326172a9, RZ ;  /* 0xcd9e8d5708107825 */ /* 0x000fe200078e00ff */
[----:B------:R-:W-:Y:S02]  /*22250*/  LOP3.LUT R8, R2, 0xff, RZ, 0xc0, !PT ;  /* 0x000000ff02087812 */ /* 0x000fe400078ec0ff */
[----:B------:R-:W-:Y:S01]  /*22260*/  LOP3.LUT R20, R93, R244, R6, 0x96, !PT ;  /* 0x000000f45d147212 */ /* 0x000fe200078e9606 */
[----:B------:R-:W-:Y:S01]  /*22270*/  IMAD.WIDE.U32 R18, R18, -0x326172a9, RZ ;  /* 0xcd9e8d5712127825 */ /* 0x000fe200078e00ff */
[----:B------:R-:W-:Y:S01]  /*22280*/  LOP3.LUT R0, R3, R249, R16, 0x96, !PT ;  /* 0x000000f903007212 */ /* 0x000fe200078e9610 */
[----:B------:R-:W-:Y:S01]  /*22290*/  HMMA.16816.F32 R68, R12, R28, R88 ;  /* 0x0000001c0c44723c */ /* 0x000fe20000001858 */
[----:B------:R-:W-:Y:S01]  /*222a0*/  SHF.R.U32.HI R3, RZ, 0x10, R2 ;  /* 0x00000010ff037819 */ /* 0x000fe20000011602 */
[----:B------:R1:W5:Y:S01]  /*222b0*/  LDL.LU R210, [R1+0x33c] ;  /* 0x00033c0001d27983 */ /* 0x0003620000300800 */
[----:B------:R-:W-:-:S02]  /*222c0*/  LOP3.LUT R2, R0, 0xffff, RZ, 0xc0, !PT ;  /* 0x0000ffff00027812 */ /* 0x000fc400078ec0ff */
[----:B------:R-:W-:Y:S02]  /*222d0*/  LOP3.LUT R3, R3, 0xff, RZ, 0xc0, !PT ;  /* 0x000000ff03037812 */ /* 0x000fe400078ec0ff */
[----:B------:R-:W-:Y:S02]  /*222e0*/  SHF.R.U32.HI R6, RZ, 0x10, R0 ;  /* 0x00000010ff067819 */ /* 0x000fe40000011600 */
[----:B------:R-:W-:Y:S02]  /*222f0*/  PRMT R8, R8, 0x5410, R7 ;  /* 0x0000541008087816 */ /* 0x000fe40000000007 */
[----:B------:R-:W-:Y:S02]  /*22300*/  SHF.R.U32.HI R7, RZ, 0x8, R2 ;  /* 0x00000008ff077819 */ /* 0x000fe40000011602 */
[----:B------:R-:W-:Y:S02]  /*22310*/  PRMT R2, R3, 0x5410, R11 ;  /* 0x0000541003027816 */ /* 0x000fe4000000000b */
[----:B------:R-:W-:-:S02]  /*22320*/  SHF.R.U32.HI R9, RZ, 0x18, R0 ;  /* 0x00000018ff097819 */ /* 0x000fc40000011600 */
[----:B------:R-:W-:Y:S02]  /*22330*/  LOP3.LUT R6, R6, 0xff, RZ, 0xc0, !PT ;  /* 0x000000ff06067812 */ /* 0x000fe400078ec0ff */
        /* <DEDUP_REMOVED lines=12> */
[----:B------:R-:W-:Y:S01]  /*22400*/  HMMA.16816.F32 R72, R12, R30, R80 ;  /* 0x0000001e0c48723c */ /* 0x000fe20000001850 */
[----:B------:R-:W-:-:S07]  /*22410*/  LOP3.LUT R8, R168, R6, RZ, 0xc0, !PT ;  /* 0x00000006a8087212 */ /* 0x000fce00078ec0ff */
[----:B------:R-:W-:Y:S01]  /*22420*/  HMMA.16816.F32 R84, R12, R40, R84 ;  /* 0x000000280c54723c */ /* 0x000fe20000001854 */
[----:B------:R-:W-:-:S07]  /*22430*/  SHF.R.U32.HI R6, RZ, 0x10, R0 ;  /* 0x00000010ff067819 */ /* 0x000fce0000011600 */
[----:B------:R-:W-:Y:S01]  /*22440*/  HMMA.16816.F32 R60, R12, R42, R60 ;  /* 0x0000002a0c3c723c */ /* 0x000fe2000000183c */
[----:B------:R-:W-:Y:S01]  /*22450*/  SHF.R.U32.HI R7, RZ, 0x18, R0 ;  /* 0x00000018ff077819 */ /* 0x000fe20000011600 */
[----:B------:R-:W-:Y:S01]  /*22460*/  IMAD.WIDE.U32 R88, R136, -0x2daee0ad, RZ ;  /* 0xd2511f5388587825 */ /* 0x000fe200078e00ff */
[----:B------:R-:W-:Y:S01]  /*22470*/  SHF.R.U32.HI R16, RZ, 0x10, R2 ;  /* 0x00000010ff107819 */ /* 0x000fe20000011602 */
[----:B------:R-:W-:Y:S03]  /*22480*/  LDSM.16.MT88.4 R28, [R205+0x5400] ;  /* 0x00540000cd1c783b */ /* 0x000fe60000004200 */
[----:B------:R-:W-:Y:S02]  /*22490*/  LOP3.LUT R13, R2, 0xffff, RZ, 0xc0, !PT ;  /* 0x0000ffff020d7812 */ /* 0x000fe400078ec0ff */
[C---:B------:R-:W-:Y:S02]  /*224a0*/  LOP3.LUT R3, R0.reuse, 0xffff, RZ, 0xc0, !PT ;  /* 0x0000ffff00037812 */ /* 0x040fe400078ec0ff */
[----:B------:R-:W-:-:S02]  /*224b0*/  LOP3.LUT R12, R0, 0xff, RZ, 0xc0, !PT ;  /* 0x000000ff000c7812 */ /* 0x000fc400078ec0ff */
[----:B------:R-:W-:Y:S02]  /*224c0*/  SHF.R.U32.HI R0, RZ, 0x8, R3 ;  /* 0x00000008ff007819 */ /* 0x000fe40000011603 */
[----:B------:R-:W-:Y:S02]  /*224d0*/  LOP3.LUT R14, R2, 0xff, RZ, 0xc0, !PT ;  /* 0x000000ff020e7812 */ /* 0x000fe400078ec0ff */
[----:B------:R-:W-:Y:S02]  /*224e0*/  SHF.R.U32.HI R13, RZ, 0x8, R13 ;  /* 0x00000008ff0d7819 */ /* 0x000fe4000001160d */
[----:B------:R-:W-:Y:S02]  /*224f0*/  LOP3.LUT R3, R6, 0xff, RZ, 0xc0, !PT ;  /* 0x000000ff06037812 */ /* 0x000fe400078ec0ff */
[----:B------:R-:W-:Y:S02]  /*22500*/  SHF.R.U32.HI R15, RZ, 0x18, R2 ;  /* 0x00000018ff0f7819 */ /* 0x000fe40000011602 */
[----:B------:R-:W-:-:S02]  /*22510*/  PRMT R6, R14, 0x5410, R13 ;  /* 0x000054100e067816 */ /* 0x000fc4000000000d */
[----:B------:R-:W-:Y:S02]  /*22520*/  PRMT R2, R3, 0x5410, R7 ;  /* 0x0000541003027816 */ /* 0x000fe40000000007 */
[----:B------:R-:W-:Y:S01]  /*22530*/  PRMT R0, R12, 0x5410, R0 ;  /* 0x000054100c007816 */ /* 0x000fe20000000000 */
[--C-:B------:R-:W-:Y:S02]  /*22540*/  HSET2.LE.AND R3, R6, R223.reuse, PT ;  /* 0x000000df06037233 */ /* 0x100fe40003803000 */
[--C-:B------:R-:W-:Y:S01]  /*22550*/  HSET2.LE.AND R2, R2, R223.reuse, PT ;  /* 0x000000df02027233 */ /* 0x100fe20003803000 */
[----:B------:R-:W-:Y:S01]  /*22560*/  LOP3.LUT R7, R16, 0xff, RZ, 0xc0, !PT ;  /* 0x000000ff10077812 */ /* 0x000fe200078ec0ff */
[----:B------:R-:W-:Y:S01]  /*22570*/  HSET2.LE.AND R0, R0, R223, PT ;  /* 0x000000df00007233 */ /* 0x000fe20003803000 */
[----:B------:R-:W-:Y:S02]  /*22580*/  LOP3.LUT R14, R197, R3, RZ, 0xc0, !PT ;  /* 0x00000003c50e7212 */ /* 0x000fe400078ec0ff */
[----:B------:R-:W-:Y:S01]  /*22590*/  LOP3.LUT R13, R218, R2, RZ, 0xc0, !PT ;  /* 0x00000002da0d7212 */ /* 0x000fe200078ec0ff */
[----:B------:R-:W-:Y:S01]  /*225a0*/  IMAD.WIDE.U32 R2, R149, -0x2daee0ad, RZ ;  /* 0xd2511f5395027825 */ /* 0x000fe200078e00ff */
[----:B------:R-:W-:-:S02]  /*225b0*/  PRMT R6, R7, 0x5410, R15 ;  /* 0x0000541007067816 */ /* 0x000fc4000000000f */
[----:B------:R-:W-:Y:S02]  /*225c0*/  LOP3.LUT R17, R17, R246, R36, 0x96, !PT ;  /* 0x000000f611117212 */ /* 0x000fe400078e9624 */
[----:B------:R-:W-:Y:S01]  /*225d0*/  LOP3.LUT R12, R209, R0, RZ, 0xc0, !PT ;  /* 0x00000000d10c7212 */ /* 0x000fe200078ec0ff */
[----:B------:R-:W-:Y:S01]  /*225e0*/  HSET2.LE.AND R0, R6, R223, PT ;  /* 0x000000df06007233 */ /* 0x000fe20003803000 */
[----:B------:R-:W-:Y:S01]  /*225f0*/  LOP3.LUT R42, R3, R242, R174, 0x96, !PT ;  /* 0x000000f2032a7212 */ /* 0x000fe200078e96ae */
[C---:B--2---:R-:W-:Y:S01]  /*22600*/  HMMA.16816.F32 R80, R8.reuse, R24, R52 ;  /* 0x000000180850723c */ /* 0x044fe20000001834 */
[----:B------:R-:W-:Y:S01]  /*22610*/  LOP3.LUT R43, R89, R245, R2, 0x96, !PT ;  /* 0x000000f5592b7212 */ /* 0x000fe200078e9602 */
[----:B------:R-:W-:Y:S01]  /*22620*/  IMAD.WIDE.U32 R2, R17, -0x2daee0ad, RZ ;  /* 0xd2511f5311027825 */ /* 0x000fe200078e00ff */
[----:B------:R-:W-:Y:S01]  /*22630*/  LOP3.LUT R15, R198, R0, RZ, 0xc0, !PT ;  /* 0x00000000c60f7212 */ /* 0x000fe200078ec0ff */
[----:B------:R-:W2:Y:S03]  /*22640*/  LDSM.16.MT88.4 R36, [R206+0x5400] ;  /* 0x00540000ce24783b */ /* 0x000ea60000004200 */
[----:B------:R-:W-:Y:S01]  /*22650*/  LOP3.LUT R0, R3, R243, R22, 0x96, !PT ;  /* 0x000000f303007212 */ /* 0x000fe200078e9616 */
[----:B------:R-:W-:Y:S01]  /*22660*/  HMMA.16816.F32 R76, R8, R26, R56 ;  /* 0x0000001a084c723c */ /* 0x000fe20000001838 */
[----:B------:R-:W-:-:S07]  /*22670*/  LOP3.LUT R3, R2, 0xffff, RZ, 0xc0, !PT ;  /* 0x0000ffff02037812 */ /* 0x000fce00078ec0ff */
[C---:B------:R-:W-:Y:S01]  /*22680*/  HMMA.16816.F32 R44, R8.reuse, R34, R44 ;  /* 0x00000022082c723c */ /* 0x040fe2000000182c */
[----:B------:R-:W-:Y:S02]  /*22690*/  LOP3.LUT R16, R2, 0xff, RZ, 0xc0, !PT ;  /* 0x000000ff02107812 */ /* 0x000fe400078ec0ff */
[----:B------:R-:W-:Y:S01]  /*226a0*/  LOP3.LUT R18, R19, R246, R66, 0x96, !PT ;  /* 0x000000f613127212 */ /* 0x000fe200078e9642 */
[----:B------:R-:W-:Y:S01]  /*226b0*/  IMAD.WIDE.U32 R40, R126, -0x326172a9, RZ ;  /* 0xcd9e8d577e287825 */ /* 0x000fe200078e00ff */
[--C-:B------:R-:W-:Y:S01]  /*226c0*/  SHF.R.U32.HI R6, RZ, 0x10, R2.reuse ;  /* 0x00000010ff067819 */ /* 0x100fe20000011602 */
[----:B------:R1:W5:Y:S02]  /*226d0*/  LDL.LU R209, [R1+0x338] ;  /* 0x0003380001d17983 */ /* 0x0003640000300800 */
[----:B------:R-:W-:Y:S07]  /*226e0*/  HMMA.16816.F32 R52, R8, R32, R48 ;  /* 0x000000200834723c */ /* 0x000fee0000001830 */
[----:B------:R-:W-:-:S02]  /*226f0*/  SHF.R.U32.HI R11, RZ, 0x18, R2 ;  /* 0x00000018ff0b7819 */ /* 0x000fc40000011602 */
[----:B------:R-:W-:Y:S02]  /*22700*/  LOP3.LUT R2, R0, 0xffff, RZ, 0xc0, !PT ;  /* 0x0000ffff00027812 */ /* 0x000fe400078ec0ff */
[----:B------:R-:W-:Y:S02]  /*22710*/  LOP3.LUT R9, R6, 0xff, RZ, 0xc0, !PT ;  /* 0x000000ff06097812 */ /* 0x000fe400078ec0ff */
[----:B------:R-:W-:Y:S02]  /*22720*/  LOP3.LUT R8, R0, 0xff, RZ, 0xc0, !PT ;  /* 0x000000ff00087812 */ /* 0x000fe400078ec0ff */
[----:B------:R-:W-:Y:S02]  /*22730*/  SHF.R.U32.HI R6, RZ, 0x8, R2 ;  /* 0x00000008ff067819 */ /* 0x000fe40000011602 */
[----:B------:R-:W-:Y:S02]  /*22740*/  SHF.R.U32.HI R10, RZ, 0x8, R3 ;  /* 0x00000008ff0a7819 */ /* 0x000fe40000011603 */
[----:B------:R-:W-:-:S02]  /*22750*/  SHF.R.U32.HI R3, RZ, 0x10, R0 ;  /* 0x00000010ff037819 */ /* 0x000fc40000011600 */
[----:B------:R-:W-:Y:S02]  /*22760*/  SHF.R.U32.HI R7, RZ, 0x18, R0 ;  /* 0x00000018ff077819 */ /* 0x000fe40000011600 */
[----:B------:R-:W-:Y:S02]  /*22770*/  PRMT R0, R8, 0x5410, R6 ;  /* 0x0000541008007816 */ /* 0x000fe40000000006 */
[----:B------:R-:W-:Y:S02]  /*22780*/  LOP3.LUT R2, R3, 0xff, RZ, 0xc0, !PT ;  /* 0x000000ff03027812 */ /* 0x000fe400078ec0ff */
[----:B------:R-:W-:Y:S01]  /*22790*/  PRMT R3, R16, 0x5410, R10 ;  /* 0x0000541010037816 */ /* 0x000fe2000000000a */
[--C-:B------:R-:W-:Y:S01]  /*227a0*/  HSET2.LE.AND R0, R0, R223.reuse, PT ;  /* 0x000000df00007233 */ /* 0x100fe20003803000 */
[----:B------:R-:W-:Y:S02]  /*227b0*/  PRMT R9, R9, 0x5410, R11 ;  /* 0x0000541009097816 */ /* 0x000fe4000000000b */
[----:B------:R-:W-:Y:S01]  /*227c0*/  PRMT R2, R2, 0x5410, R7 ;  /* 0x0000541002027816 */ /* 0x000fe20000000007 */
[--C-:B------:R-:W-:Y:S01]  /*227d0*/  HSET2.LE.AND R7, R3, R223.reuse, PT ;  /* 0x000000df03077233 */ /* 0x100fe20003803000 */
[----:B------:R-:W-:Y:S01]  /*227e0*/  LOP3.LUT R8, R180, R0, RZ, 0xc0, !PT ;  /* 0x00000000b4087212 */ /* 0x000fe200078ec0ff */
[----:B------:R-:W-:-:S02]  /*227f0*/  HSET2.LE.AND R0, R9, R223, PT ;  /* 0x000000df09007233 */ /* 0x000fc40003803000 */
[----:B------:R-:W-:Y:S01]  /*22800*/  HSET2.LE.AND R6, R2, R223, PT ;  /* 0x000000df02067233 */ /* 0x000fe20003803000 */
[----:B------:R-:W-:Y:S02]  /*22810*/  IMAD.WIDE.U32 R2, R18, -0x2daee0ad, RZ ;  /* 0xd2511f5312027825 */ /* 0x000fe400078e00ff */
[----:B------:R-:W-:Y:S01]  /*22820*/  LOP3.LUT R11, R158, R0, RZ, 0xc0, !PT ;  /* 0x000000009e0b7212 */ /* 0x000fe200078ec0ff */
[C---:B------:R-:W-:Y:S01]  /*22830*/  HMMA.16816.F32 R48, R12.reuse, R24, R68 ;  /* 0x000000180c30723c */ /* 0x040fe20000001844 */
[----:B------:R-:W-:Y:S02]  /*22840*/  LOP3.LUT R23, R41, R238, R64, 0x96, !PT ;  /* 0x000000ee29177212 */ /* 0x000fe400078e9640 */
[----:B------:R-:W-:Y:S02]  /*22850*/  LOP3.LUT R0, R3, R243, R92, 0x96, !PT ;  /* 0x000000f303007212 */ /* 0x000fe400078e965c */
[----:B------:R-:W-:Y:S02]  /*22860*/  LOP3.LUT R3, R2, 0xffff, RZ, 0xc0, !PT ;  /* 0x0000ffff02037812 */ /* 0x000fe400078ec0ff */
[----:B------:R-:W-:Y:S01]  /*22870*/  LOP3.LUT R9, R185, R6, RZ, 0xc0, !PT ;  /* 0x00000006b9097212 */ /* 0x000fe200078ec0ff */
[C---:B------:R-:W-:Y:S01]  /*22880*/  HMMA.16816.F32 R56, R12.reuse, R26, R72 ;  /* 0x0000001a0c38723c */ /* 0x040fe20000001848 */
[----:B------:R-:W-:Y:S01]  /*22890*/  SHF.R.U32.HI R6, RZ, 0x10, R2 ;  /* 0x00000010ff067819 */ /* 0x000fe20000011602 */
[----:B------:R-:W-:Y:S01]  /*228a0*/  IMAD.WIDE.U32 R20, R148, -0x2daee0ad, RZ ;  /* 0xd2511f5394147825 */ /* 0x000fe200078e00ff */
[----:B------:R-:W-:Y:S01]  /*228b0*/  LOP3.LUT R10, R169, R7, RZ, 0xc0, !PT ;  /* 0x00000007a90a7212 */ /* 0x000fe200078ec0ff */
[----:B------:R-:W3:Y:S04]  /*228c0*/  LDSM.16.MT88.4 R24, [R205+0x5800] ;  /* 0x00580000cd18783b */ /* 0x000ee80000004200 */
[----:B------:R-:W-:Y:S01]  /*228d0*/  HMMA.16816.F32 R64, R12, R32, R84 ;  /* 0x000000200c40723c */ /* 0x000fe20000001854 */
[----:B------:R-:W-:-:S07]  /*228e0*/  LOP3.LUT R7, R0, 0xff, RZ, 0xc0, !PT ;  /* 0x000000ff00077812 */ /* 0x000fce00078ec0ff */
[----:B------:R-:W-:Y:S01]  /*228f0*/  HMMA.16816.F32 R60, R12, R34, R60 ;  /* 0x000000220c3c723c */ /* 0x000fe2000000183c */
[----:B------:R-:W-:Y:S01]  /*22900*/  LOP3.LUT R21, R21, R245, R142, 0x96, !PT ;  /* 0x000000f515157212 */ /* 0x000fe200078e968e */
[----:B------:R-:W-:Y:S01]  /*22910*/  IMAD.WIDE.U32 R70, R43, -0x326172a9, RZ ;  /* 0xcd9e8d572b467825 */ /* 0x000fe200078e00ff */
[----:B------:R-:W4:Y:S04]  /*22920*/  LDSM.16.MT88.4 R32, [R206+0x5800] ;  /* 0x00580000ce20783b */ /* 0x000f280000004200 */
[----:B------:R-:W-:Y:S02]  /*22930*/  LOP3.LUT R15, R2, 0xff, RZ, 0xc0, !PT ;  /* 0x000000ff020f7812 */ /* 0x000fe400078ec0ff */
[----:B------:R-:W-:Y:S02]  /*22940*/  SHF.R.U32.HI R14, RZ, 0x18, R2 ;  /* 0x00000018ff0e7819 */ /* 0x000fe40000011602 */
[----:B------:R-:W-:-:S02]  /*22950*/  LOP3.LUT R2, R0, 0xffff, RZ, 0xc0, !PT ;  /* 0x0000ffff00027812 */ /* 0x000fc400078ec0ff */
[----:B------:R-:W-:Y:S02]  /*22960*/  SHF.R.U32.HI R13, RZ, 0x8, R3 ;  /* 0x00000008ff0d7819 */ /* 0x000fe40000011603 */
[----:B------:R-:W-:Y:S02]  /*22970*/  SHF.R.U32.HI R3, RZ, 0x10, R0 ;  /* 0x00000010ff037819 */ /* 0x000fe40000011600 */
[----:B------:R-:W-:Y:S02]  /*22980*/  LOP3.LUT R12, R6, 0xff, RZ, 0xc0, !PT ;  /* 0x000000ff060c7812 */ /* 0x000fe400078ec0ff */
[----:B------:R-:W-:Y:S02]  /*22990*/  SHF.R.U32.HI R2, RZ, 0x8, R2 ;  /* 0x00000008ff027819 */ /* 0x000fe40000011602 */
[----:B------:R-:W-:Y:S02]  /*229a0*/  SHF.R.U32.HI R6, RZ, 0x18, R0 ;  /* 0x00000018ff067819 */ /* 0x000fe40000011600 */
[----:B------:R-:W-:-:S02]  /*229b0*/  LOP3.LUT R0, R3, 0xff, RZ, 0xc0, !PT ;  /* 0x000000ff03007812 */ /* 0x000fc400078ec0ff */
[----:B------:R-:W-:Y:S02]  /*229c0*/  PRMT R3, R15, 0x5410, R13 ;  /* 0x000054100f037816 */ /* 0x000fe4000000000d */
[----:B------:R-:W-:Y:S02]  /*229d0*/  PRMT R12, R12, 0x5410, R14 ;  /* 0x000054100c0c7816 */ /* 0x000fe4000000000e */
[----:B------:R-:W-:Y:S01]  /*229e0*/  PRMT R7, R7, 0x5410, R2 ;  /* 0x0000541007077816 */ /* 0x000fe20000000002 */
[----:B------:R-:W-:Y:S01]  /*229f0*/  IMAD.WIDE.U32 R16, R21, -0x326172a9, RZ ;  /* 0xcd9e8d5715107825 */ /* 0x000fe200078e00ff */
[----:B------:R-:W-:Y:S01]  /*22a00*/  PRMT R6, R0, 0x5410, R6 ;  /* 0x0000541000067816 */ /* 0x000fe20000000006 */
[--C-:B------:R-:W-:Y:S02]  /*22a10*/  HSET2.LE.AND R0, R3, R223.reuse, PT ;  /* 0x000000df03007233 */ /* 0x100fe40003803000 */
[--C-:B------:R-:W-:Y:S02]  /*22a20*/  HSET2.LE.AND R2, R12, R223.reuse, PT ;  /* 0x000000df0c027233 */ /* 0x100fe40003803000 */
[--C-:B------:R-:W-:Y:S01]  /*22a30*/  HSET2.LE.AND R3, R7, R223.reuse, PT ;  /* 0x000000df07037233 */ /* 0x100fe20003803000 */
[----:B------:R-:W-:Y:S01]  /*22a40*/  LOP3.LUT R17, R17, R248, R40, 0x96, !PT ;  /* 0x000000f811117212 */ /* 0x000fe200078e9628 */
[----:B------:R-:W-:Y:S01]  /*22a50*/  HSET2.LE.AND R6, R6, R223, PT ;  /* 0x000000df06067233 */ /* 0x000fe20003803000 */
[----:B------:R-:W-:-:S02]  /*22a60*/  LOP3.LUT R15, R195, R2, RZ, 0xc0, !PT ;  /* 0x00000002c30f7212 */ /* 0x000fc400078ec0ff */
[----:B------:R-:W-:Y:S01]  /*22a70*/  LOP3.LUT R12, R207, R3, RZ, 0xc0, !PT ;  /* 0x00000003cf0c7212 */ /* 0x000fe200078ec0ff */
[----:B------:R-:W-:Y:S01]  /*22a80*/  IMAD.WIDE.U32 R2, R23, -0x2daee0ad, RZ ;  /* 0xd2511f5317027825 */ /* 0x000fe200078e00ff */
[----:B------:R-:W-:-:S03]  /*22a90*/  LOP3.LUT R13, R204, R6, RZ, 0xc0, !PT ;  /* 0x00000006cc0d7212 */ /* 0x000fc600078ec0ff */
[----:B------:R-:W-:Y:S01]  /*22aa0*/  IMAD.WIDE.U32 R22, R17, -0x2daee0ad, RZ ;  /* 0xd2511f5311167825 */ /* 0x000fe200078e00ff */
[----:B------:R-:W-:-:S03]  /*22ab0*/  LOP3.LUT R3, R3, R247, R20, 0x96, !PT ;  /* 0x000000f703037212 */ /* 0x000fc600078e9614 */
[----:B------:R-:W-:Y:S01]  /*22ac0*/  IMAD.WIDE.U32 R6, R42, -0x326172a9, RZ ;  /* 0xcd9e8d572a067825 */ /* 0x000fe200078e00ff */
[----:B------:R-:W-:Y:S02]  /*22ad0*/  LOP3.LUT R2, R23, R244, R2, 0x96, !PT ;  /* 0x000000f417027212 */ /* 0x000fe400078e9602 */
[----:B------:R-:W-:Y:S01]  /*22ae0*/  LOP3.LUT R14, R208, R0, RZ, 0xc0, !PT ;  /* 0x00000000d00e7212 */ /* 0x000fe200078ec0ff */
[----:B------:R-:W-:Y:S01]  /*22af0*/  IMAD.WIDE.U32 R18, R3, -0x326172a9, RZ ;  /* 0xcd9e8d5703127825 */ /* 0x000fe200078e00ff */
[----:B------:R-:W-:Y:S01]  /*22b00*/  LOP3.LUT R7, R7, R238, R152, 0x96, !PT ;  /* 0x000000ee07077212 */ /* 0x000fe200078e9698 */
[----:B--2---:R-:W-:Y:S01]  /*22b10*/  HMMA.16816.F32 R140, R8, R36, R52 ;  /* 0x00000024088c723c */ /* 0x004fe20000001834 */
[----:B------:R-:W-:Y:S01]  /*22b20*/  LOP3.LUT R0, R71, R248, R6, 0x96, !PT ;  /* 0x000000f847007212 */ /* 0x000fe200078e9606 */
[----:B------:R-:W-:Y:S01]  /*22b30*/  IMAD.WIDE.U32 R2, R2, -0x326172a9, RZ ;  /* 0xcd9e8d5702027825 */ /* 0x000fe200078e00ff */
[----:B------:R1:W5:Y:S03]  /*22b40*/  LDL.LU R208, [R1+0x334] ;  /* 0x0003340001d07983 */ /* 0x0003660000300800 */
[----:B------:R-:W-:-:S04]  /*22b50*/  IMAD.WIDE.U32 R6, R7, -0x2daee0ad, RZ ;  /* 0xd2511f5307067825 */ /* 0x000fc800078e00ff */
[----:B------:R-:W-:Y:S01]  /*22b60*/  IMAD.WIDE.U32 R68, R0, -0x2daee0ad, RZ ;  /* 0xd2511f5300447825 */ /* 0x000fe200078e00ff */
[----:B------:R-:W-:Y:S01]  /*22b70*/  LOP3.LUT R0, R3, R249, R18, 0x96, !PT ;  /* 0x000000f903007212 */ /* 0x000fe200078e9612 */
[----:B------:R-:W-:Y:S01]  /*22b80*/  HMMA.16816.F32 R80, R8, R28, R80 ;  /* 0x0000001c0850723c */ /* 0x000fe20000001850 */
[----:B------:R-:W-:Y:S01]  /*22b90*/  LOP3.LUT R20, R7, R247, R88, 0x96, !PT ;  /* 0x000000f707147212 */ /* 0x000fe200078e9658 */
[----:B------:R1:W5:Y:S01]  /*22ba0*/  LDL.LU R207, [R1+0x330] ;  /* 0x0003300001cf7983 */ /* 0x0003620000300800 */
[----:B------:R-:W-:-:S05]  /*22bb0*/  SHF.R.U32.HI R7, RZ, 0x10, R0 ;  /* 0x00000010ff077819 */ /* 0x000fca0000011600 */
[C---:B------:R-:W-:Y:S01]  /*22bc0*/  HMMA.16816.F32 R76, R8.reuse, R30, R76 ;  /* 0x0000001e084c723c */ /* 0x040fe2000000184c */
[----:B------:R-:W-:Y:S01]  /*22bd0*/  LOP3.LUT R18, R69, R244, R6, 0x96, !PT ;  /* 0x000000f445127212 */ /* 0x000fe200078e9606 */
[----:B------:R1:W5:Y:S06]  /*22be0*/  LDL.LU R204, [R1+0x32c] ;  /* 0x00032c0001cc7983 */ /* 0x00036c0000300800 */
[----:B------:R-:W-:Y:S01]  /*22bf0*/  HMMA.16816.F32 R52, R8, R38, R44 ;  /* 0x000000260834723c */ /* 0x000fe2000000182c */
[----:B------:R-:W-:-:S06]  /*22c00*/  SHF.R.U32.HI R6, RZ, 0x18, R0 ;  /* 0x00000018ff067819 */ /* 0x000fcc0000011600 */
        /* <DEDUP_REMOVED lines=25> */
[C---:B------:R-:W-:Y:S03]  /*22da0*/  HMMA.16816.F32 R64, R12.reuse, R36, R64 ;  /* 0x000000240c40723c */ /* 0x040fe60000001840 */
[----:B------:R-:W-:Y:S02]  /*22db0*/  LOP3.LUT R0, R3, R249, R28, 0x96, !PT ;  /* 0x000000f903007212 */ /* 0x000fe400078e961c */
[----:B------:R-:W-:Y:S02]  /*22dc0*/  LOP3.LUT R3, R2, 0xffff, RZ, 0xc0, !PT ;  /* 0x0000ffff02037812 */ /* 0x000fe400078ec0ff */
[----:B------:R-:W-:Y:S01]  /*22dd0*/  SHF.R.U32.HI R6, RZ, 0x10, R2 ;  /* 0x00000010ff067819 */ /* 0x000fe20000011602 */
[----:B------:R-:W-:Y:S01]  /*22de0*/  HMMA.16816.F32 R44, R12, R30, R56 ;  /* 0x0000001e0c2c723c */ /* 0x000fe20000001838 */
[----:B------:R-:W-:-:S07]  /*22df0*/  SHF.R.U32.HI R3, RZ, 0x8, R3 ;  /* 0x00000008ff037819 */ /* 0x000fce0000011603 */
[----:B------:R-:W-:Y:S01]  /*22e00*/  HMMA.16816.F32 R36, R12, R38, R60 ;  /* 0x000000260c24723c */ /* 0x000fe2000000183c */
[----:B------:R-:W-:-:S06]  /*22e10*/  LOP3.LUT R7, R0, 0xff, RZ, 0xc0, !PT ;  /* 0x000000ff00077812 */ /* 0x000fcc00078ec0ff */
[----:B------:R-:W-:Y:S02]  /*22e20*/  LOP3.LUT R14, R2, 0xff, RZ, 0xc0, !PT ;  /* 0x000000ff020e7812 */ /* 0x000fe400078ec0ff */
[----:B------:R-:W-:Y:S02]  /*22e30*/  SHF.R.U32.HI R12, RZ, 0x18, R2 ;  /* 0x00000018ff0c7819 */ /* 0x000fe40000011602 */
[----:B------:R-:W-:Y:S02]  /*22e40*/  LOP3.LUT R2, R0, 0xffff, RZ, 0xc0, !PT ;  /* 0x0000ffff00027812 */ /* 0x000fe400078ec0ff */
[----:B------:R-:W-:Y:S02]  /*22e50*/  LOP3.LUT R13, R6, 0xff, RZ, 0xc0, !PT ;  /* 0x000000ff060d7812 */ /* 0x000fe400078ec0ff */
[----:B------:R-:W-:Y:S02]  /*22e60*/  SHF.R.U32.HI R6, RZ, 0x8, R2 ;  /* 0x00000008ff067819 */ /* 0x000fe40000011602 */
[----:B------:R-:W-:-:S02]  /*22e70*/  PRMT R2, R14, 0x5410, R3 ;  /* 0x000054100e027816 */ /* 0x000fc40000000003 */
[----:B------:R-:W-:Y:S02]  /*22e80*/  SHF.R.U32.HI R3, RZ, 0x10, R0 ;  /* 0x00000010ff037819 */ /* 0x000fe40000011600 */
[----:B------:R-:W-:Y:S02]  /*22e90*/  PRMT R13, R13, 0x5410, R12 ;  /* 0x000054100d0d7816 */ /* 0x000fe4000000000c */
[----:B------:R-:W-:Y:S02]  /*22ea0*/  PRMT R7, R7, 0x5410, R6 ;  /* 0x0000541007077816 */ /* 0x000fe40000000006 */
[----:B------:R-:W-:Y:S01]  /*22eb0*/  SHF.R.U32.HI R12, RZ, 0x18, R0 ;  /* 0x00000018ff0c7819 */ /* 0x000fe20000011600 */
[--C-:B------:R-:W-:Y:S01]  /*22ec0*/  HSET2.LE.AND R0, R2, R223.reuse, PT ;  /* 0x000000df02007233 */ /* 0x100fe20003803000 */
[----:B------:R-:W-:Y:S01]  /*22ed0*/  LOP3.LUT R6, R3, 0xff, RZ, 0xc0, !PT ;  /* 0x000000ff03067812 */ /* 0x000fe200078ec0ff */
[--C-:B------:R-:W-:Y:S01]  /*22ee0*/  HSET2.LE.AND R2, R13, R223.reuse, PT ;  /* 0x000000df0d027233 */ /* 0x100fe20003803000 */
[----:B------:R-:W-:Y:S01]  /*22ef0*/  LOP3.LUT R16, R19, R246, R16, 0x96, !PT ;  /* 0x000000f613107212 */ /* 0x000fe200078e9610 */
[----:B------:R-:W-:Y:S01]  /*22f00*/  HSET2.LE.AND R3, R7, R223, PT ;  /* 0x000000df07037233 */ /* 0x000fe20003803000 */
[----:B------:R-:W-:-:S02]  /*22f10*/  PRMT R6, R6, 0x5410, R12 ;  /* 0x0000541006067816 */ /* 0x000fc4000000000c */
[----:B------:R-:W-:Y:S02]  /*22f20*/  LOP3.LUT R15, R196, R2, RZ, 0xc0, !PT ;  /* 0x00000002c40f7212 */ /* 0x000fe400078ec0ff */
[----:B------:R-:W-:Y:S01]  /*22f30*/  LOP3.LUT R12, R156, R3, RZ, 0xc0, !PT ;  /* 0x000000039c0c7212 */ /* 0x000fe200078ec0ff */
[----:B------:R-:W-:Y:S01]  /*22f40*/  IMAD.WIDE.U32 R2, R16, -0x2daee0ad, RZ ;  /* 0xd2511f5310027825 */ /* 0x000fe200078e00ff */
[----:B------:R-:W-:Y:S01]  /*22f50*/  HSET2.LE.AND R6, R6, R223, PT ;  /* 0x000000df06067233 */ /* 0x000fe20003803000 */
[----:B------:R-:W-:Y:S01]  /*22f60*/  LOP3.LUT R14, R252, R0, RZ, 0xc0, !PT ;  /* 0x00000000fc0e7212 */ /* 0x000fe200078ec0ff */
[----:B---3--:R-:W-:Y:S02]  /*22f70*/  HMMA.16816.F32 R152, R8, R24, R80 ;  /* 0x000000180898723c */ /* 0x008fe40000001850 */
[----:B------:R-:W-:Y:S02]  /*22f80*/  LOP3.LUT R0, R3, R243, R22, 0x96, !PT ;  /* 0x000000f303007212 */ /* 0x000fe400078e9616 */
[----:B------:R-:W-:Y:S01]  /*22f90*/  LOP3.LUT R13, R251, R6, RZ, 0xc0, !PT ;  /* 0x00000006fb0d7212 */ /* 0x000fe200078ec0ff */
[----:B------:R-:W2:Y:S01]  /*22fa0*/  LDSM.16.MT88.4 R20, [R206+0x5c00] ;  /* 0x005c0000ce14783b */ /* 0x000ea20000004200 */
[----:B------:R-:W-:-:S02]  /*22fb0*/  LOP3.LUT R7, R2, 0xffff, RZ, 0xc0, !PT ;  /* 0x0000ffff02077812 */ /* 0x000fc400078ec0ff */
[----:B------:R-:W-:Y:S01]  /*22fc0*/  HMMA.16816.F32 R148, R8, R26, R76 ;  /* 0x0000001a0894723c */ /* 0x000fe2000000184c */
[----:B------:R-:W-:Y:S02]  /*22fd0*/  LOP3.LUT R16, R2, 0xff, RZ, 0xc0, !PT ;  /* 0x000000ff02107812 */ /* 0x000fe400078ec0ff */
[----:B------:R-:W-:-:S05]  /*22fe0*/  SHF.R.U32.HI R6, RZ, 0x10, R2 ;  /* 0x00000010ff067819 */ /* 0x000fca0000011602 */
[----:B----4-:R-:W-:Y:S01]  /*22ff0*/  HMMA.16816.F32 R140, R8, R32, R140 ;  /* 0x00000020088c723c */ /* 0x010fe2000000188c */
[----:B------:R-:W-:-:S07]  /*23000*/  SHF.R.U32.HI R3, RZ, 0x10, R0 ;  /* 0x00000010ff037819 */ /* 0x000fce0000011600 */
[----:B------:R-:W-:Y:S07]  /*23010*/  HMMA.16816.F32 R48, R8, R34, R52 ;  /* 0x000000220830723c */ /* 0x000fee0000001834 */
[----:B------:R-:W-:Y:S02]  /*23020*/  SHF.R.U32.HI R10, RZ, 0x18, R2 ;  /* 0x00000018ff0a7819 */ /* 0x000fe40000011602 */
[C---:B------:R-:W-:Y:S02]  /*23030*/  LOP3.LUT R2, R0.reuse, 0xffff, RZ, 0xc0, !PT ;  /* 0x0000ffff00027812 */ /* 0x040fe400078ec0ff */
        /* <DEDUP_REMOVED lines=8> */
[----:B------:R-:W-:Y:S01]  /*230c0*/  SHF.R.U32.HI R7, RZ, 0x8, R7 ;  /* 0x00000008ff077819 */ /* 0x000fe20000011607 */
[--C-:B------:R-:W-:Y:S01]  /*230d0*/  HSET2.LE.AND R2, R6, R223.reuse, PT ;  /* 0x000000df06027233 */ /* 0x100fe20003803000 */
[----:B------:R-:W-:Y:S01]  /*230e0*/  IMAD.MOV.U32 R6, RZ, RZ, R164 ;  /* 0x000000ffff067224 */ /* 0x000fe200078e00a4 */
[--C-:B------:R-:W-:Y:S01]  /*230f0*/  HSET2.LE.AND R0, R0, R223.reuse, PT ;  /* 0x000000df00007233 */ /* 0x100fe20003803000 */
[----:B------:R-:W-:Y:S01]  /*23100*/  PRMT R7, R16, 0x5410, R7 ;  /* 0x0000541010077816 */ /* 0x000fe20000000007 */
[--C-:B------:R-:W-:Y:S01]  /*23110*/  HSET2.LE.AND R3, R3, R223.reuse, PT ;  /* 0x000000df03037233 */ /* 0x100fe20003803000 */
[----:B------:R-:W-:Y:S02]  /*23120*/  LOP3.LUT R11, R29, R246, R70, 0x96, !PT ;  /* 0x000000f61d0b7212 */ /* 0x000fe400078e9646 */
[----:B------:R-:W-:Y:S01]  /*23130*/  LOP3.LUT R139, R6, R0, RZ, 0xc0, !PT ;  /* 0x00000000068b7212 */ /* 0x000fe200078ec0ff */
[----:B------:R-:W-:Y:S01]  /*23140*/  HSET2.LE.AND R0, R7, R223, PT ;  /* 0x000000df07007233 */ /* 0x000fe20003803000 */
[----:B------:R-:W-:-:S02]  /*23150*/  LOP3.LUT R136, R192, R2, RZ, 0xc0, !PT ;  /* 0x00000002c0887212 */ /* 0x000fc400078ec0ff */
[----:B------:R-:W-:Y:S01]  /*23160*/  LOP3.LUT R137, R191, R3, RZ, 0xc0, !PT ;  /* 0x00000003bf897212 */ /* 0x000fe200078ec0ff */
[----:B------:R-:W-:Y:S01]  /*23170*/  IMAD.WIDE.U32 R2, R11, -0x2daee0ad, RZ ;  /* 0xd2511f530b027825 */ /* 0x000fe200078e00ff */
[----:B------:R-:W-:-:S04]  /*23180*/  LOP3.LUT R138, R193, R0, RZ, 0xc0, !PT ;  /* 0x00000000c18a7212 */ /* 0x000fc800078ec0ff */
[----:B------:R-:W-:Y:S02]  /*23190*/  LOP3.LUT R0, R3, R243, R68, 0x96, !PT ;  /* 0x000000f303007212 */ /* 0x000fe400078e9644 */
[----:B------:R-:W-:Y:S02]  /*231a0*/  LOP3.LUT R7, R2, 0xffff, RZ, 0xc0, !PT ;  /* 0x0000ffff02077812 */ /* 0x000fe400078ec0ff */
[C---:B------:R-:W-:Y:S02]  /*231b0*/  LOP3.LUT R3, R0.reuse, 0xffff, RZ, 0xc0, !PT ;  /* 0x0000ffff00037812 */ /* 0x040fe400078ec0ff */
[--C-:B------:R-:W-:Y:S02]  /*231c0*/  SHF.R.U32.HI R6, RZ, 0x10, R0.reuse ;  /* 0x00000010ff067819 */ /* 0x100fe40000011600 */
[----:B------:R-:W-:Y:S02]  /*231d0*/  LOP3.LUT R9, R0, 0xff, RZ, 0xc0, !PT ;  /* 0x000000ff00097812 */ /* 0x000fe400078ec0ff */
[----:B------:R-:W-:-:S02]  /*231e0*/  SHF.R.U32.HI R8, RZ, 0x18, R0 ;  /* 0x00000018ff087819 */ /* 0x000fc40000011600 */
[----:B------:R-:W-:Y:S02]  /*231f0*/  SHF.R.U32.HI R0, RZ, 0x8, R3 ;  /* 0x00000008ff007819 */ /* 0x000fe40000011603 */
[----:B------:R-:W-:Y:S01]  /*23200*/  LOP3.LUT R3, R6, 0xff, RZ, 0xc0, !PT ;  /* 0x000000ff06037812 */ /* 0x000fe200078ec0ff */
[----:B------:R-:W-:Y:S01]  /*23210*/  HMMA.16816.F32 R40, R12, R24, R40 ;  /* 0x000000180c28723c */ /* 0x000fe20000001828 */
[----:B------:R-:W-:Y:S02]  /*23220*/  SHF.R.U32.HI R6, RZ, 0x10, R2 ;  /* 0x00000010ff067819 */ /* 0x000fe40000011602 */
[----:B------:R-:W-:Y:S02]  /*23230*/  LOP3.LUT R10, R2, 0xff, RZ, 0xc0, !PT ;  /* 0x000000ff020a7812 */ /* 0x000fe400078ec0ff */
[----:B------:R-:W-:-:S03]  /*23240*/  SHF.R.U32.HI R7, RZ, 0x8, R7 ;  /* 0x00000008ff077819 */ /* 0x000fc60000011607 */
[----:B------:R-:W-:Y:S01]  /*23250*/  HMMA.16816.F32 R44, R12, R26, R44 ;  /* 0x0000001a0c2c723c */ /* 0x000fe2000000182c */
[----:B------:R-:W-:Y:S02]  /*23260*/  SHF.R.U32.HI R11, RZ, 0x18, R2 ;  /* 0x00000018ff0b7819 */ /* 0x000fe40000011602 */
[----:B------:R-:W-:-:S05]  /*23270*/  LOP3.LUT R6, R6, 0xff, RZ, 0xc0, !PT ;  /* 0x000000ff06067812 */ /* 0x000fca00078ec0ff */
[----:B------:R-:W-:Y:S01]  /*23280*/  HMMA.16816.F32 R156, R12, R32, R64 ;  /* 0x000000200c9c723c */ /* 0x000fe20000001840 */
[----:B------:R-:W-:Y:S02]  /*23290*/  PRMT R7, R10, 0x5410, R7 ;  /* 0x000054100a077816 */ /* 0x000fe40000000007 */
[----:B------:R-:W-:-:S05]  /*232a0*/  PRMT R0, R9, 0x5410, R0 ;  /* 0x0000541009007816 */ /* 0x000fca0000000000 */
[----:B------:R-:W-:Y:S01]  /*232b0*/  HMMA.16816.F32 R12, R12, R34, R36 ;  /* 0x000000220c0c723c */ /* 0x000fe20000001824 */
[----:B------:R-:W-:Y:S02]  /*232c0*/  PRMT R2, R3, 0x5410, R8 ;  /* 0x0000541003027816 */ /* 0x000fe40000000008 */
[----:B------:R-:W-:Y:S01]  /*232d0*/  PRMT R6, R6, 0x5410, R11 ;  /* 0x0000541006067816 */ /* 0x000fe2000000000b */
[--C-:B------:R-:W-:Y:S02]  /*232e0*/  HSET2.LE.AND R0, R0, R223.reuse, PT ;  /* 0x000000df00007233 */ /* 0x100fe40003803000 */
[--C-:B------:R-:W-:Y:S02]  /*232f0*/  HSET2.LE.AND R2, R2, R223.reuse, PT ;  /* 0x000000df02027233 */ /* 0x100fe40003803000 */
[--C-:B------:R-:W-:Y:S02]  /*23300*/  HSET2.LE.AND R3, R7, R223.reuse, PT ;  /* 0x000000df07037233 */ /* 0x100fe40003803000 */
[----:B------:R-:W-:Y:S01]  /*23310*/  HSET2.LE.AND R6, R6, R223, PT ;  /* 0x000000df06067233 */ /* 0x000fe20003803000 */
[----:B------:R-:W-:-:S02]  /*23320*/  LOP3.LUT R144, R250, R0, RZ, 0xc0, !PT ;  /* 0x00000000fa907212 */ /* 0x000fc400078ec0ff */
[----:B------:R-:W-:Y:S02]  /*23330*/  LOP3.LUT R145, R219, R2, RZ, 0xc0, !PT ;  /* 0x00000002db917212 */ /* 0x000fe400078ec0ff */
[----:B------:R-:W-:Y:S02]  /*23340*/  LOP3.LUT R146, R203, R3, RZ, 0xc0, !PT ;  /* 0x00000003cb927212 */ /* 0x000fe400078ec0ff */
[----:B------:R-:W-:Y:S01]  /*23350*/  LOP3.LUT R147, R201, R6, RZ, 0xc0, !PT ;  /* 0x00000006c9937212 */ /* 0x000fe200078ec0ff */
[----:B------:R-:W-:Y:S01]  /*23360*/  FADD.FTZ R0, R199, R194 ;  /* 0x000000c2c7007221 */ /* 0x000fe20000010000 */
[C---:B------:R-:W-:Y:S04]  /*23370*/  HMMA.16816.F32 R152, R136.reuse, R160, R152 ;  /* 0x000000a08898723c */ /* 0x040fe80000001898 */
[----:B------:R1:W-:Y:S04]  /*23380*/  STL [R1+0x6c], R0 ;  /* 0x00006c0001007387 */ /* 0x0003e80000100800 */
[----:B------:R-:W-:Y:S08]  /*23390*/  HMMA.16816.F32 R148, R136, R162, R148 ;  /* 0x000000a28894723c */ /* 0x000ff00000001894 */
[----:B------:R-:W-:Y:S08]  /*233a0*/  HMMA.16816.F32 R164, R144, R160, R40 ;  /* 0x000000a090a4723c */ /* 0x000ff00000001828 */
[----:B--2---:R-:W-:Y:S08]  /*233b0*/  HMMA.16816.F32 R140, R136, R20, R140 ;  /* 0x00000014888c723c */ /* 0x004ff0000000188c */
        /* <DEDUP_REMOVED lines=10> */
.L_x_1036:
[----:B-1-3--:R-:W2:Y:S02]  /*23460*/  LDL R0, [R1+0x2d8] ;  /* 0x0002d80001007983 */ /* 0x00aea40000100800 */
[----:B--2---:R-:W-:-:S13]  /*23470*/  ISETP.GT.AND P0, PT, R237, R0, PT ;  /* 0x00000000ed00720c */ /* 0x004fda0003f04270 */
[----:B------:R-:W-:Y:S05]  /*23480*/  @!P0 BRA `(.L_x_1041) ;  /* 0x000118f000008947 */ /* 0x000fea0003800000 */
[----:B------:R-:W2:Y:S04]  /*23490*/  LDL R7, [R1+0x2dc] ;  /* 0x0002dc0001077983 */ /* 0x000ea80000100800 */
[----:B------:R-:W3:Y:S04]  /*234a0*/  LDL.LU R6, [R1+0x244] ;  /* 0x0002440001067983 */ /* 0x000ee80000300800 */
[----:B------:R-:W4:Y:S04]  /*234b0*/  LDL.LU R10, [R1+0x290] ;  /* 0x00029000010a7983 */ /* 0x000f280000300800 */
[----:B------:R-:W4:Y:S01]  /*234c0*/  LDL.64 R8, [R1+0xa0] ;  /* 0x0000a00001087983 */ /* 0x000f220000100a00 */
[----:B------:R-:W-:-:S02]  /*234d0*/  IMAD.MOV.U32 R132, RZ, RZ, R37 ;  /* 0x000000ffff847224 */ /* 0x000fc400078e0025 */
[----:B------:R-:W-:Y:S02]  /*234e0*/  IMAD.MOV.U32 R3, RZ, RZ, R38 ;  /* 0x000000ffff037224 */ /* 0x000fe400078e0026 */
[----:B------:R-:W-:Y:S02]  /*234f0*/  IMAD.MOV.U32 R2, RZ, RZ, R39 ;  /* 0x000000ffff027224 */ /* 0x000fe400078e0027 */
[----:B------:R-:W-:Y:S01]  /*23500*/  IMAD.MOV.U32 R133, RZ, RZ, R36 ;  /* 0x000000ffff857224 */ /* 0x000fe200078e0024 */
[----:B--2---:R-:W-:Y:S01]  /*23510*/  SHF.R.S32.HI R0, RZ, 0x1f, R7 ;  /* 0x0000001fff007819 */ /* 0x004fe20000011407 */
[----:B------:R-:W-:Y:S01]  /*23520*/  IMAD.WIDE.U32 R4, R7, 0x70, RZ ;  /* 0x0000007007047825 */ /* 0x000fe200078e00ff */
[----:B---3--:R-:W-:-:S03]  /*23530*/  SHF.R.S32.HI R4, RZ, 0x1f, R6 ;  /* 0x0000001fff047819 */ /* 0x008fc60000011406 */
[----:B------:R-:W-:-:S05]  /*23540*/  IMAD R0, R0, 0x70, RZ ;  /* 0x0000007000007824 */ /* 0x000fca00078e02ff */
[----:B------:R-:W-:Y:S02]  /*23550*/  IADD3 R0, R5, R0, RZ ;  /* 0x0000000005007210 */ /* 0x000fe40007ffe0ff */
[----:B------:R-:W-:Y:S02]  /*23560*/  SHF.L.U64.HI R5, R6, 0x1, R4 ;  /* 0x0000000106057819 */ /* 0x000fe40000010204 */
[----:B----4-:R-:W-:Y:S01]  /*23570*/  SHF.R.S32.HI R4, RZ, 0x1f, R10 ;  /* 0x0000001fff047819 */ /* 0x010fe2000001140a */
[----:B------:R1:W-:Y:S03]  /*23580*/  STL [R1+0x2d4], R0 ;  /* 0x0002d40001007387 */ /* 0x0003e60000100800 */
[C---:B------:R-:W-:Y:S01]  /*23590*/  SHF.L.U64.HI R11, R10.reuse, 0x1, R4 ;  /* 0x000000010a0b7819 */ /* 0x040fe20000010204 */
[----:B------:R2:W-:Y:S01]  /*235a0*/  STL [R1+0x2cc], R5 ;  /* 0x0002cc0501007387 */ /* 0x0005e20000100800 */
[----:B------:R-:W-:-:S02]  /*235b0*/  IMAD.SHL.U32 R10, R10, 0x2, RZ ;  /* 0x000000020a0a7824 */ /* 0x000fc400078e00ff */
[----:B-1----:R-:W-:Y:S01]  /*235c0*/  IMAD R0, R7, 0x38, R6 ;  /* 0x0000003807007824 */ /* 0x002fe200078e0206 */
[----:B------:R-:W-:Y:S01]  /*235d0*/  SHF.L.U32 R6, R6, 0x1, RZ ;  /* 0x0000000106067819 */ /* 0x000fe200000006ff */
[----:B--2---:R-:W-:-:S03]  /*235e0*/  IMAD R5, R9, 0x60, RZ ;  /* 0x0000006009057824 */ /* 0x004fc600078e02ff */
[----:B------:R-:W-:Y:S01]  /*235f0*/  IADD3 R0, R0, 0x1, RZ ;  /* 0x0000000100007810 */ /* 0x000fe20007ffe0ff */
[----:B------:R1:W-:Y:S03]  /*23600*/  STL [R1+0x2d0], R6 ;  /* 0x0002d00601007387 */ /* 0x0003e60000100800 */
[----:B------:R-:W-:Y:S01]  /*23610*/  SHF.R.S32.HI R4, RZ, 0x1f, R0 ;  /* 0x0000001fff047819 */ /* 0x000fe20000011400 */
[----:B------:R-:W-:Y:S03]  /*23620*/  STL [R1+0x2c4], R11 ;  /* 0x0002c40b01007387 */ /* 0x000fe60000100800 */
[C---:B------:R-:W-:Y:S02]  /*23630*/  SHF.L.U64.HI R4, R0.reuse, 0x1, R4 ;  /* 0x0000000100047819 */ /* 0x040fe40000010204 */
[----:B------:R-:W-:Y:S01]  /*23640*/  SHF.L.U32 R0, R0, 0x1, RZ ;  /* 0x0000000100007819 */ /* 0x000fe200000006ff */
[----:B-1----:R-:W-:-:S04]  /*23650*/  IMAD.WIDE.U32 R6, R8, 0x60, RZ ;  /* 0x0000006008067825 */ /* 0x002fc800078e00ff */
[----:B------:R-:W-:Y:S01]  /*23660*/  IMAD.IADD R5, R5, 0x1, R7 ;  /* 0x0000000105057824 */ /* 0x000fe200078e0207 */
[----:B------:R-:W-:Y:S04]  /*23670*/  STL.64 [R1+0x320], R6 ;  /* 0x0003200601007387 */ /* 0x000fe80000100a00 */
[----:B------:R1:W-:Y:S02]  /*23680*/  STL [R1+0x2c8], R10 ;  /* 0x0002c80a01007387 */ /* 0x0003e40000100800 */
[C---:B-1----:R-:W-:Y:S02]  /*23690*/  SHF.L.U64.HI R10, R8.reuse, 0x6, R9 ;  /* 0x00000006080a7819 */ /* 0x042fe40000010209 */
[----:B------:R-:W-:-:S03]  /*236a0*/  SHF.L.U32 R8, R8, 0x6, RZ ;  /* 0x0000000608087819 */ /* 0x000fc600000006ff */
[----:B------:R1:W-:Y:S04]  /*236b0*/  STL [R1+0x31c], R10 ;  /* 0x00031c0a01007387 */ /* 0x0003e80000100800 */
[----:B------:R1:W-:Y:S04]  /*236c0*/  STL [R1+0x328], R8 ;  /* 0x0003280801007387 */ /* 0x0003e80000100800 */
[----:B------:R1:W-:Y:S04]  /*236d0*/  STL [R1+0x2c0], R5 ;  /* 0x0002c00501007387 */ /* 0x0003e80000100800 */
[----:B------:R1:W-:Y:S04]  /*236e0*/  STL [R1+0x2b8], R0 ;  /* 0x0002b80001007387 */ /* 0x0003e80000100800 */
[----:B------:R1:W-:Y:S02]  /*236f0*/  STL [R1+0x2bc], R4 ;  /* 0x0002bc0401007387 */ /* 0x0003e40000100800 */
.L_x_1044:
[----:B-1----:R-:W2:Y:S01]  /*23700*/  LDL R0, [R1] ;  /* 0x0000000001007983 */ /* 0x002ea20000100800 */
[----:B------:R-:W-:Y:S04]  /*23710*/  DEPBAR.LE SB0, 0x0 ;  /* 0x000080000000791a */ /* 0x000fe80000000000 */
[----:B------:R-:W-:Y:S01]  /*23720*/  WARPSYNC 0xffffffff ;  /* 0xffffffff00007948 */ /* 0x000fe20003800000 */
[----:B------:R-:W3:Y:S01]  /*23730*/  LDL.64 R20, [R1+0x58] ;  /* 0x0000580001147983 */ /* 0x000ee20000100a00 */
[----:B------:R-:W-:Y:S01]  /*23740*/  IADD3 R252, R237, -0x1, RZ ;  /* 0xffffffffedfc7810 */ /* 0x000fe20007ffe0ff */
[----:B------:R-:W-:Y:S03]  /*23750*/  BSSY B0, `(.L_x_1042) ;  /* 0x00000ca000007945 */ /* 0x000fe60003800000 */
[----:B------:R-:W-:Y:S01]  /*23760*/  SHF.R.S32.HI R6, RZ, 0x1f, R252 ;  /* 0x0000001fff067819 */ /* 0x000fe200000114fc */
[----:B------:R-:W4:Y:S06]  /*23770*/  LDL.64 R8, [R1+0x2f0] ;  /* 0x0002f00001087983 */ /* 0x000f2c0000100a00 */
[----:B------:R-:W4:Y:S06]  /*23780*/  LDL.64 R4, [R1+0x2f8] ;  /* 0x0002f80001047983 */ /* 0x000f2c0000100a00 */
[----:B------:R-:W4:Y:S06]  /*23790*/  LDL.64 R18, [R1+0x88] ;  /* 0x0000880001127983 */ /* 0x000f2c0000100a00 */
[----:B------:R-:W-:Y:S01]  /*237a0*/  BAR.SYNC.DEFER_BLOCKING 0x0 ;  /* 0x0000000000007b1d */ /* 0x000fe20000010000 */
[----:B--2--5:R-:W-:Y:S02]  /*237b0*/  ISETP.GE.AND P0, PT, R241, R0, PT ;  /* 0x00000000f100720c */ /* 0x024fe40003f06270 */
[C-C-:B---3--:R-:W-:Y:S01]  /*237c0*/  SHF.L.U64.HI R0, R20.reuse, 0x7, R21.reuse ;  /* 0x0000000714007819 */ /* 0x148fe20000010215 */
[C---:B------:R-:W-:Y:S01]  /*237d0*/  IMAD.SHL.U32 R7, R20.reuse, 0x80, RZ ;  /* 0x0000008014077824 */ /* 0x040fe200078e00ff */
[C---:B------:R-:W-:Y:S01]  /*237e0*/  SHF.L.U64.HI R16, R20.reuse, 0x6, R21 ;  /* 0x0000000614107819 */ /* 0x040fe20000010215 */
[----:B------:R-:W-:Y:S04]  /*237f0*/  IMAD.WIDE.U32 R14, R20, 0x60, RZ ;  /* 0x00000060140e7825 */ /* 0x000fe800078e00ff */
[----:B------:R-:W-:Y:S04]  /*23800*/  IMAD R0, R0, R252, RZ ;  /* 0x000000fc00007224 */ /* 0x000fe800078e02ff */
[----:B------:R-:W-:Y:S01]  /*23810*/  @P0 STS [R236+0x4000], RZ ;  /* 0x004000ffec000388 */ /* 0x000fe20000000800 */
[----:B------:R-:W-:Y:S02]  /*23820*/  IMAD R11, R21, 0x60, RZ ;  /* 0x00000060150b7824 */ /* 0x000fe400078e02ff */
[-C--:B------:R-:W-:Y:S02]  /*23830*/  IMAD R0, R6, R7.reuse, R0 ;  /* 0x0000000706007224 */ /* 0x080fe400078e0200 */
[----:B----4-:R-:W-:Y:S01]  /*23840*/  IMAD.MOV.U32 R5, RZ, RZ, R9 ;  /* 0x000000ffff057224 */ /* 0x010fe200078e0009 */
[----:B------:R-:W-:Y:S01]  /*23850*/  @P0 STS [R236+0x4004], RZ ;  /* 0x004004ffec000388 */ /* 0x000fe20000000800 */
[----:B------:R-:W-:Y:S02]  /*23860*/  IMAD.IADD R11, R11, 0x1, R15 ;  /* 0x000000010b0b7824 */ /* 0x000fe400078e020f */
[----:B------:R-:W-:Y:S03]  /*23870*/  IMAD.WIDE.U32 R4, R252, R7, R4 ;  /* 0x00000007fc047225 */ /* 0x000fe600078e0004 */
[----:B------:R-:W-:Y:S01]  /*23880*/  @P0 STS.64 [R236+0x4008], RZ ;  /* 0x004008ffec000388 */ /* 0x000fe20000000a00 */
[----:B------:R-:W-:Y:S01]  /*23890*/  IMAD.IADD R0, R5, 0x1, R0 ;  /* 0x0000000105007824 */ /* 0x000fe200078e0200 */
[----:B------:R-:W-:Y:S01]  /*238a0*/  @!P0 LEA R12, P6, R4, R18, 0x1 ;  /* 0x00000012040c8211 */ /* 0x000fe200078c08ff */
[C---:B------:R-:W-:Y:S01]  /*238b0*/  IMAD.SHL.U32 R9, R20.reuse, 0x40, RZ ;  /* 0x0000004014097824 */ /* 0x040fe200078e00ff */
        /* <DEDUP_REMOVED lines=35> */
[----:B------:R-:W2:Y:S06]  /*23af0*/  LDSM.16.M88.4 R32, [R204+0x2400] ;  /* 0x00240000cc20783b */ /* 0x000eac0000000200 */
[----:B------:R-:W4:Y:S06]  /*23b00*/  LDL R0, [R1+0x2d8] ;  /* 0x0002d80001007983 */ /* 0x000f2c0000100800 */
[----:B------:R-:W1:Y:S06]  /*23b10*/  LDSM.16.M88.4 R48, [R204+0x2800] ;  /* 0x00280000cc30783b */ /* 0x000e6c0000000200 */
[----:B------:R-:W0:Y:S06]  /*23b20*/  LDGDEPBAR ;  /* 0x00000000000079af */ /* 0x000e2c0000000000 */
[----:B------:R-:W1:Y:S01]  /*23b30*/  LDSM.16.M88.4 R64, [R204+0x2c00] ;  /* 0x002c0000cc40783b */ /* 0x000e620000000200 */
[-C--:B---3--:R-:W-:Y:S05]  /*23b40*/  HMMA.16816.F32 R4, R128, R16.reuse, RZ ;  /* 0x000000108004723c */ /* 0x088fea00000018ff */
[----:B------:R-:W3:Y:S03]  /*23b50*/  LDSM.16.M88.4 R80, [R204+0x3000] ;  /* 0x00300000cc50783b */ /* 0x000ee60000000200 */
[C---:B--2---:R-:W-:Y:S03]  /*23b60*/  HMMA.16816.F32 R8, R124.reuse, R16, RZ ;  /* 0x000000107c08723c */ /* 0x044fe600000018ff */
[----:B------:R-:W2:Y:S06]  /*23b70*/  LDSM.16.M88.4 R96, [R204+0x3400] ;  /* 0x00340000cc60783b */ /* 0x000eac0000000200 */
[----:B------:R-:W2:Y:S01]  /*23b80*/  LDSM.16.M88.4 R112, [R204+0x3800] ;  /* 0x00380000cc70783b */ /* 0x000ea20000000200 */
[-C--:B-1----:R-:W-:Y:S05]  /*23b90*/  HMMA.16816.F32 R12, R124, R18.reuse, RZ ;  /* 0x000000127c0c723c */ /* 0x082fea00000018ff */
[----:B------:R-:W1:Y:S03]  /*23ba0*/  LDSM.16.M88.4 R168, [R204+0x3c00] ;  /* 0x003c0000cca8783b */ /* 0x000e660000000200 */
[C---:B------:R-:W-:Y:S03]  /*23bb0*/  HMMA.16816.F32 R16, R128.reuse, R18, RZ ;  /* 0x000000128010723c */ /* 0x040fe600000018ff */
[----:B------:R-:W-:Y:S05]  /*23bc0*/  LDSM.16.M88.4 R172, [R208] ;  /* 0x00000000d0ac783b */ /* 0x000fea0000000200 */
[-C--:B------:R-:W-:Y:S01]  /*23bd0*/  HMMA.16816.F32 R20, R128, R32.reuse, RZ ;  /* 0x000000208014723c */ /* 0x080fe200000018ff */
[----:B------:R-:W1:Y:S06]  /*23be0*/  LDSM.16.M88.4 R176, [R209] ;  /* 0x00000000d1b0783b */ /* 0x000e6c0000000200 */
[----:B------:R-:W1:Y:S01]  /*23bf0*/  LDSM.16.M88.4 R180, [R208+0x1000] ;  /* 0x00100000d0b4783b */ /* 0x000e620000000200 */
[C---:B------:R-:W-:Y:S05]  /*23c00*/  HMMA.16816.F32 R24, R124.reuse, R32, RZ ;  /* 0x000000207c18723c */ /* 0x040fea00000018ff */
[----:B------:R-:W1:Y:S03]  /*23c10*/  LDSM.16.M88.4 R184, [R216] ;  /* 0x00000000d8b8783b */ /* 0x000e660000000200 */
[-C--:B------:R-:W-:Y:S03]  /*23c20*/  HMMA.16816.F32 R28, R124, R34.reuse, RZ ;  /* 0x000000227c1c723c */ /* 0x080fe600000018ff */
[----:B------:R-:W1:Y:S05]  /*23c30*/  LDSM.16.M88.4 R188, [R215] ;  /* 0x00000000d7bc783b */ /* 0x000e6a0000000200 */
[C---:B------:R-:W-:Y:S01]  /*23c40*/  HMMA.16816.F32 R32, R128.reuse, R34, RZ ;  /* 0x000000228020723c */ /* 0x040fe200000018ff */
[----:B------:R-:W1:Y:S06]  /*23c50*/  LDSM.16.M88.4 R192, [R214] ;  /* 0x00000000d6c0783b */ /* 0x000e6c0000000200 */
[----:B------:R-:W1:Y:S01]  /*23c60*/  LDSM.16.M88.4 R196, [R213] ;  /* 0x00000000d5c4783b */ /* 0x000e620000000200 */
[-C--:B------:R-:W-:Y:S05]  /*23c70*/  HMMA.16816.F32 R36, R128, R48.reuse, RZ ;  /* 0x000000308024723c */ /* 0x080fea00000018ff */
[----:B------:R-:W-:Y:S03]  /*23c80*/  LDSM.16.M88.4 R200, [R211] ;  /* 0x00000000d3c8783b */ /* 0x000fe60000000200 */
        /* <DEDUP_REMOVED lines=22> */
[----:B------:R-:W-:Y:S01]  /*23df0*/  HMMA.16816.F32 R128, R128, R170, RZ ;  /* 0x000000aa8080723c */ /* 0x000fe200000018ff */
[----:B------:R-:W1:Y:S07]  /*23e00*/  LDSM.16.M88.4 R168, [R212] ;  /* 0x00000000d4a8783b */ /* 0x000e6e0000000200 */
[-C--:B------:R-:W-:Y:S08]  /*23e10*/  HMMA.16816.F32 R4, R172, R176.reuse, R4 ;  /* 0x000000b0ac04723c */ /* 0x080ff00000001804 */
[C---:B------:R-:W-:Y:S08]  /*23e20*/  HMMA.16816.F32 R8, R180.reuse, R176, R8 ;  /* 0x000000b0b408723c */ /* 0x040ff00000001808 */
[-C--:B------:R-:W-:Y:S03]  /*23e30*/  HMMA.16816.F32 R12, R180, R178.reuse, R12 ;  /* 0x000000b2b40c723c */ /* 0x080fe6000000180c */
[----:B----4-:R-:W-:Y:S05]  /*23e40*/  ISETP.GT.AND P1, PT, R252, R0, PT ;  /* 0x00000000fc00720c */ /* 0x010fea0003f24270 */
        /* <DEDUP_REMOVED lines=31> */
[----:B------:R-:W-:Y:S07]  /*24040*/  HMMA.16816.F32 R128, R172, R178, R128 ;  /* 0x000000b2ac80723c */ /* 0x000fee0000001880 */
[----:B------:R-:W-:Y:S02]  /*24050*/  IMAD.MOV.U32 R174, RZ, RZ, R251 ;  /* 0x000000ffffae7224 */ /* 0x000fe400078e00fb */
[----:B------:R-:W-:Y:S01]  /*24060*/  IMAD.MOV.U32 R175, RZ, RZ, R250 ;  /* 0x000000ffffaf7224 */ /* 0x000fe200078e00fa */
[----:B------:R-:W-:-:S09]  /*24070*/  @!P1 BRA `(.L_x_1043) ;  /* 0x0000037000009947 */ /* 0x000fd20003800000 */
        /* <DEDUP_REMOVED lines=55> */
.L_x_1043:
[----:B------:R-:W-:Y:S05]  /*243f0*/  BSYNC B0 ;  /* 0x0000000000007941 */ /* 0x000fea0003800000 */
.L_x_1042:
[----:B------:R-:W-:Y:S01]  /*24400*/  LOP3.LUT R218, R218, 0xff7fffff, RZ, 0xc0, !PT ;  /* 0xff7fffffdada7812 */ /* 0x000fe200078ec0ff */
[----:B------:R-:W2:Y:S01]  /*24410*/  S2R R0, SR_TID.X ;  /* 0x0000000000007919 */ /* 0x000ea20000002100 */
[----:B------:R-:W-:Y:S02]  /*24420*/  LOP3.LUT R220, R220, 0xfff7ffff, RZ, 0xc0, !PT ;  /* 0xfff7ffffdcdc7812 */ /* 0x000fe400078ec0ff */
[----:B------:R-:W-:Y:S02]  /*24430*/  LOP3.LUT R219, R219, 0xffdfffff, RZ, 0xc0, !PT ;  /* 0xffdfffffdbdb7812 */ /* 0x000fe400078ec0ff */
[----:B------:R-:W-:Y:S02]  /*24440*/  LOP3.LUT R223, R223, 0xffffffbf, RZ, 0xc0, !PT ;  /* 0xffffffbfdfdf7812 */ /* 0x000fe400078ec0ff */
[----:B------:R-:W-:Y:S01]  /*24450*/  LOP3.LUT R221, R221, 0xfdffffff, RZ, 0xc0, !PT ;  /* 0xfdffffffdddd7812 */ /* 0x000fe200078ec0ff */
[----:B------:R-:W-:Y:S04]  /*24460*/  STL [R1+0x368], R205 ;  /* 0x000368cd01007387 */ /* 0x000fe80000100800 */
[----:B------:R-:W-:Y:S04]  /*24470*/  STL [R1+0x364], R206 ;  /* 0x000364ce01007387 */ /* 0x000fe80000100800 */
[----:B------:R-:W-:Y:S04]  /*24480*/  STL [R1+0x360], R241 ;  /* 0x000360f101007387 */ /* 0x000fe80000100800 */
[----:B------:R-:W-:Y:S01]  /*24490*/  STL [R1+0x35c], R236 ;  /* 0x00035cec01007387 */ /* 0x000fe20000100800 */
[----:B--2---:R-:W-:Y:S03]  /*244a0*/  IMAD.SHL.U32 R0, R0, 0x2, RZ ;  /* 0x0000000200007824 */ /* 0x004fe600078e00ff */
[----:B------:R-:W-:Y:S02]  /*244b0*/  STL [R1+0x358], R216 ;  /* 0x000358d801007387 */ /* 0x000fe40000100800 */
[----:B------:R-:W-:Y:S02]  /*244c0*/  LOP3.LUT R0, R0, 0x6, RZ, 0xc0, !PT ;  /* 0x0000000600007812 */ /* 0x000fe400078ec0ff */
[----:B------:R-:W-:Y:S03]  /*244d0*/  STL.64 [R1+0x350], R214 ;  /* 0x000350d601007387 */ /* 0x000fe60000100a00 */
[----:B-1----:R-:W-:Y:S03]  /*244e0*/  IMAD R168, R252, 0x80, R0 ;  /* 0x00000080fca87824 */ /* 0x002fe600078e0200 */
[----:B------:R-:W-:Y:S01]  /*244f0*/  STL [R1+0x34c], R207 ;  /* 0x00034ccf01007387 */ /* 0x000fe20000100800 */
[----:B------:R-:W-:Y:S03]  /*24500*/  IMAD.IADD R0, R230, 0x1, -R168 ;  /* 0x00000001e6007824 */ /* 0x000fe600078e0aa8 */
[----:B------:R-:W-:Y:S02]  /*24510*/  STL [R1+0x348], R204 ;  /* 0x000348cc01007387 */ /* 0x000fe40000100800 */
[----:B------:R-:W-:Y:S02]  /*24520*/  IABS R0, R0 ;  /* 0x0000000000007213 */ /* 0x000fe40000000000 */
[----:B------:R1:W-:Y:S04]  /*24530*/  STL.64 [R1+0x340], R212 ;  /* 0x000340d401007387 */ /* 0x0003e80000100a00 */
[----:B------:R-:W2:Y:S02]  /*24540*/  I2F R0, R0 ;  /* 0x0000000000007306 */ /* 0x000ea40000201400 */
[----:B------:R-:W-:Y:S06]  /*24550*/  STL.64 [R1+0x338], R210 ;  /* 0x000338d201007387 */ /* 0x000fec0000100a00 */
[----:B------:R3:W-:Y:S06]  /*24560*/  STL.64 [R1+0x330], R208 ;  /* 0x000330d001007387 */ /* 0x0007ec0000100a00 */
[----:B------:R-:W-:Y:S04]  /*24570*/  STL [R1+0x36c], R230 ;  /* 0x00036ce601007387 */ /* 0x000fe80000100800 */
[----:B------:R-:W-:Y:S04]  /*24580*/  STL [R1+0x370], R228 ;  /* 0x000370e401007387 */ /* 0x000fe80000100800 */
[----:B------:R-:W-:Y:S01]  /*24590*/  STL [R1+0x374], R229 ;  /* 0x000374e501007387 */ /* 0x000fe20000100800 */
[----:B--2---:R-:W-:Y:S03]  /*245a0*/  FFMA.FTZ R4, R0, -R222, R4 ;  /* 0x800000de00047223 */ /* 0x004fe60000010004 */
[----:B------:R-:W-:Y:S01]  /*245b0*/  STL [R1+0x378], R231 ;  /* 0x000378e701007387 */ /* 0x000fe20000100800 */
[----:B------:R-:W-:Y:S03]  /*245c0*/  IMAD.IADD R0, R228, 0x1, -R168 ;  /* 0x00000001e4007824 */ /* 0x000fe600078e0aa8 */
[----:B------:R-:W-:Y:S02]  /*245d0*/  STL [R1+0x37c], R222 ;  /* 0x00037cde01007387 */ /* 0x000fe40000100800 */
[----:B------:R-:W-:Y:S02]  /*245e0*/  IABS R0, R0 ;  /* 0x0000000000007213 */ /* 0x000fe40000000000 */
[----:B------:R-:W-:Y:S04]  /*245f0*/  STL [R1+0x380], R224 ;  /* 0x000380e001007387 */ /* 0x000fe80000100800 */
[----:B------:R-:W2:Y:S01]  /*24600*/  I2F R0, R0 ;  /* 0x0000000000007306 */ /* 0x000ea20000201400 */
[----:B------:R-:W-:Y:S04]  /*24610*/  STL [R1+0x384], R232 ;  /* 0x000384e801007387 */ /* 0x000fe80000100800 */
[----:B-1----:R-:W1:Y:S08]  /*24620*/  S2R R212, SR_TID.X ;  /* 0x0000000000d47919 */ /* 0x002e700000002100 */
[----:B------:R-:W4:Y:S01]  /*24630*/  S2R R213, SR_CTAID.X ;  /* 0x0000000000d57919 */ /* 0x000f220000002500 */
[----:B--2---:R-:W-:Y:S02]  /*24640*/  FFMA.FTZ R6, R0, -R222, R6 ;  /* 0x800000de00067223 */ /* 0x004fe40000010006 */
[----:B------:R-:W-:Y:S05]  /*24650*/  IMAD.IADD R0, R229, 0x1, -R168 ;  /* 0x00000001e5007824 */ /* 0x000fea00078e0aa8 */
[----:B------:R-:W-:Y:S06]  /*24660*/  IABS R0, R0 ;  /* 0x0000000000007213 */ /* 0x000fec0000000000 */
[----:B------:R-:W2:Y:S02]  /*24670*/  I2F R0, R0 ;  /* 0x0000000000007306 */ /* 0x000ea40000201400 */
[----:B--2---:R-:W-:Y:S02]  /*24680*/  FFMA.FTZ R8, R0, -R222, R8 ;  /* 0x800000de00087223 */ /* 0x004fe40000010008 */
[----:B------:R-:W-:Y:S05]  /*24690*/  IMAD.IADD R0, R231, 0x1, -R168 ;  /* 0x00000001e7007824 */ /* 0x000fea00078e0aa8 */
[----:B------:R-:W-:Y:S06]  /*246a0*/  IABS R0, R0 ;  /* 0x0000000000007213 */ /* 0x000fec0000000000 */
[----:B------:R-:W2:Y:S02]  /*246b0*/  I2F R0, R0 ;  /* 0x0000000000007306 */ /* 0x000ea40000201400 */
[----:B--2---:R-:W-:Y:S01]  /*246c0*/  FFMA.FTZ R10, R0, -R222, R10 ;  /* 0x800000de000a7223 */ /* 0x004fe2000001000a */
[----:B------:R-:W-:Y:S04]  /*246d0*/  IADD3 R0, R168, 0x1, RZ ;  /* 0x00000001a8007810 */ /* 0x000fe80007ffe0ff */
[----:B------:R-:W-:Y:S01]  /*246e0*/  ISETP.GE.AND P3, PT, R0, R227, PT ;  /* 0x000000e30000720c */ /* 0x000fe20003f66270 */
[--C-:B------:R-:W-:Y:S01]  /*246f0*/  IMAD.IADD R169, R230, 0x1, -R0.reuse ;  /* 0x00000001e6a97824 */ /* 0x100fe200078e0a00 */
[C---:B------:R-:W-:Y:S02]  /*24700*/  ISETP.GE.AND P2, PT, R0.reuse, R226, PT ;  /* 0x000000e20000720c */ /* 0x040fe40003f46270 */
[C---:B------:R-:W-:Y:S02]  /*24710*/  ISETP.GE.AND P1, PT, R0.reuse, R225, PT ;  /* 0x000000e10000720c */ /* 0x040fe40003f26270 */
[----:B------:R-:W-:Y:S02]  /*24720*/  IABS R169, R169 ;  /* 0x000000a900a97213 */ /* 0x000fe40000000000 */
[C---:B------:R-:W-:Y:S02]  /*24730*/  ISETP.GE.AND P0, PT, R0.reuse, R224, PT ;  /* 0x000000e00000720c */ /* 0x040fe40003f06270 */
[C---:B------:R-:W-:Y:S02]  /*24740*/  ISETP.GE.OR P3, PT, R0.reuse, R235, !P3 ;  /* 0x000000eb0000720c */ /* 0x040fe40005f66670 */
[C---:B------:R-:W-:Y:S01]  /*24750*/  ISETP.GE.OR P2, PT, R0.reuse, R234, !P2 ;  /* 0x000000ea0000720c */ /* 0x040fe20005746670 */
[----:B------:R-:W2:Y:S01]  /*24760*/  I2F R169, R169 ;  /* 0x000000a900a97306 */ /* 0x000ea20000201400 */
[C---:B------:R-:W-:Y:S02]  /*24770*/  ISETP.GE.OR P1, PT, R0.reuse, R233, !P1 ;  /* 0x000000e90000720c */ /* 0x040fe40004f26670 */
[----:B------:R-:W-:Y:S07]  /*24780*/  ISETP.GE.OR P0, PT, R0, R232, !P0 ;  /* 0x000000e80000720c */ /* 0x000fee0004706670 */
[----:B------:R-:W-:Y:S02]  /*24790*/  @P3 LOP3.LUT R220, R220, 0x80000, RZ, 0xfc, !PT ;  /* 0x00080000dcdc3812 */ /* 0x000fe400078efcff */
[----:B------:R-:W-:Y:S02]  /*247a0*/  @P2 LOP3.LUT R219, R219, 0x200000, RZ, 0xfc, !PT ;  /* 0x00200000dbdb2812 */ /* 0x000fe400078efcff */
[----:B------:R-:W-:Y:S02]  /*247b0*/  @P1 LOP3.LUT R218, R218, 0x800000, RZ, 0xfc, !PT ;  /* 0x00800000dada1812 */ /* 0x000fe400078efcff */
[C---:B------:R-:W-:Y:S02]  /*247c0*/  ISETP.GE.AND P1, PT, R168.reuse, R224, PT ;  /* 0x000000e0a800720c */ /* 0x040fe40003f26270 */
[C---:B------:R-:W-:Y:S02]  /*247d0*/  ISETP.GE.AND P3, PT, R168.reuse, R227, PT ;  /* 0x000000e3a800720c */ /* 0x040fe40003f66270 */
[C---:B------:R-:W-:Y:S02]  /*247e0*/  ISETP.GE.OR P1, PT, R168.reuse, R232, !P1 ;  /* 0x000000e8a800720c */ /* 0x040fe40004f26670 */
[----:B------:R-:W-:Y:S02]  /*247f0*/  ISETP.GE.AND P2, PT, R168, R226, PT ;  /* 0x000000e2a800720c */ /* 0x000fe40003f46270 */
[----:B------:R-:W-:Y:S01]  /*24800*/  FSEL R182, R10, -INF , !P1 ;  /* 0xff8000000ab67808 */ /* 0x000fe20004800000 */
[----:B--2---:R-:W-:Y:S01]  /*24810*/  FFMA.FTZ R5, R169, -R222, R5 ;  /* 0x800000dea9057223 */ /* 0x004fe20000010005 */
[----:B------:R-:W-:Y:S01]  /*24820*/  ISETP.GE.AND P1, PT, R168, R225, PT ;  /* 0x000000e1a800720c */ /* 0x000fe20003f26270 */
[--C-:B------:R-:W-:Y:S01]  /*24830*/  IMAD.IADD R169, R228, 0x1, -R0.reuse ;  /* 0x00000001e4a97824 */ /* 0x100fe200078e0a00 */
[C---:B------:R-:W-:Y:S02]  /*24840*/  ISETP.GE.OR P3, PT, R168.reuse, R235, !P3 ;  /* 0x000000eba800720c */ /* 0x040fe40005f66670 */
[C---:B------:R-:W-:Y:S02]  /*24850*/  ISETP.GE.OR P2, PT, R168.reuse, R234, !P2 ;  /* 0x000000eaa800720c */ /* 0x040fe40005746670 */
[----:B------:R-:W-:Y:S02]  /*24860*/  IABS R169, R169 ;  /* 0x000000a900a97213 */ /* 0x000fe40000000000 */
[----:B------:R-:W-:Y:S02]  /*24870*/  ISETP.GE.OR P1, PT, R168, R233, !P1 ;  /* 0x000000e9a800720c */ /* 0x000fe40004f26670 */
[----:B------:R-:W-:Y:S02]  /*24880*/  FSEL R183, R4, -INF , !P3 ;  /* 0xff80000004b77808 */ /* 0x000fe40005800000 */
[----:B------:R-:W-:Y:S01]  /*24890*/  FSEL R193, R6, -INF , !P2 ;  /* 0xff80000006c17808 */ /* 0x000fe20005000000 */
[----:B------:R-:W2:Y:S01]  /*248a0*/  I2F R169, R169 ;  /* 0x000000a900a97306 */ /* 0x000ea20000201400 */
[----:B---3--:R-:W-:Y:S02]  /*248b0*/  FSEL R208, R8, -INF , !P1 ;  /* 0xff80000008d07808 */ /* 0x008fe40004800000 */
[----:B------:R-:W-:Y:S02]  /*248c0*/  LOP3.LUT R218, R218, 0xffbfffff, RZ, 0xc0, !PT ;  /* 0xffbfffffdada7812 */ /* 0x000fe400078ec0ff */
[----:B------:R-:W-:Y:S02]  /*248d0*/  LOP3.LUT R220, R220, 0xfffbffff, RZ, 0xc0, !PT ;  /* 0xfffbffffdcdc7812 */ /* 0x000fe400078ec0ff */
[----:B------:R-:W-:Y:S01]  /*248e0*/  LOP3.LUT R219, R219, 0xffefffff, RZ, 0xc0, !PT ;  /* 0xffefffffdbdb7812 */ /* 0x000fe200078ec0ff */
[-C--:B--2---:R-:W-:Y:S02]  /*248f0*/  FFMA.FTZ R7, R169, -R222.reuse, R7 ;  /* 0x800000dea9077223 */ /* 0x084fe40000010007 */
[--C-:B------:R-:W-:Y:S05]  /*24900*/  IMAD.IADD R169, R229, 0x1, -R0.reuse ;  /* 0x00000001e5a97824 */ /* 0x100fea00078e0a00 */
[----:B------:R-:W-:Y:S06]  /*24910*/  IABS R169, R169 ;  /* 0x000000a900a97213 */ /* 0x000fec0000000000 */
[----:B------:R-:W2:Y:S02]  /*24920*/  I2F R169, R169 ;  /* 0x000000a900a97306 */ /* 0x000ea40000201400 */
[----:B--2---:R-:W-:Y:S02]  /*24930*/  FFMA.FTZ R9, R169, -R222, R9 ;  /* 0x800000dea9097223 */ /* 0x004fe40000010009 */
[----:B------:R-:W-:Y:S01]  /*24940*/  IMAD.IADD R169, R231, 0x1, -R0 ;  /* 0x00000001e7a97824 */ /* 0x000fe200078e0a00 */
[----:B------:R-:W-:Y:S04]  /*24950*/  IADD3 R0, R168, 0x8, RZ ;  /* 0x00000008a8007810 */ /* 0x000fe80007ffe0ff */
[----:B------:R-:W-:Y:S02]  /*24960*/  IABS R169, R169 ;  /* 0x000000a900a97213 */ /* 0x000fe40000000000 */
[C---:B------:R-:W-:Y:S02]  /*24970*/  ISETP.GE.AND P3, PT, R0.reuse, R227, PT ;  /* 0x000000e30000720c */ /* 0x040fe40003f66270 */
[C---:B------:R-:W-:Y:S02]  /*24980*/  ISETP.GE.AND P2, PT, R0.reuse, R226, PT ;  /* 0x000000e20000720c */ /* 0x040fe40003f46270 */
[C---:B------:R-:W-:Y:S01]  /*24990*/  ISETP.GE.AND P1, PT, R0.reuse, R225, PT ;  /* 0x000000e10000720c */ /* 0x040fe20003f26270 */
[----:B------:R-:W2:Y:S01]  /*249a0*/  I2F R169, R169 ;  /* 0x000000a900a97306 */ /* 0x000ea20000201400 */
[C---:B------:R-:W-:Y:S02]  /*249b0*/  ISETP.GE.OR P3, PT, R0.reuse, R235, !P3 ;  /* 0x000000eb0000720c */ /* 0x040fe40005f66670 */
[C---:B------:R-:W-:Y:S02]  /*249c0*/  ISETP.GE.OR P2, PT, R0.reuse, R234, !P2 ;  /* 0x000000ea0000720c */ /* 0x040fe40005746670 */
[----:B------:R-:W-:Y:S09]  /*249d0*/  ISETP.GE.OR P1, PT, R0, R233, !P1 ;  /* 0x000000e90000720c */ /* 0x000ff20004f26670 */
[----:B------:R-:W-:Y:S02]  /*249e0*/  @P3 LOP3.LUT R220, R220, 0x40000, RZ, 0xfc, !PT ;  /* 0x00040000dcdc3812 */ /* 0x000fe400078efcff */
[----:B------:R-:W-:Y:S02]  /*249f0*/  @P2 LOP3.LUT R219, R219, 0x100000, RZ, 0xfc, !PT ;  /* 0x00100000dbdb2812 */ /* 0x000fe400078efcff */
[----:B------:R-:W-:Y:S02]  /*24a00*/  @P1 LOP3.LUT R218, R218, 0x400000, RZ, 0xfc, !PT ;  /* 0x00400000dada1812 */ /* 0x000fe400078efcff */
[----:B------:R-:W-:Y:S02]  /*24a10*/  LOP3.LUT R220, R220, 0xfffdffff, RZ, 0xc0, !PT ;  /* 0xfffdffffdcdc7812 */ /* 0x000fe400078ec0ff */
[----:B------:R-:W-:Y:S02]  /*24a20*/  LOP3.LUT R218, R218, 0xffdfffff, RZ, 0xc0, !PT ;  /* 0xffdfffffdada7812 */ /* 0x000fe400078ec0ff */
[----:B------:R-:W-:Y:S01]  /*24a30*/  LOP3.LUT R219, R219, 0xfff7ffff, RZ, 0xc0, !PT ;  /* 0xfff7ffffdbdb7812 */ /* 0x000fe200078ec0ff */
[----:B--2---:R-:W-:Y:S02]  /*24a40*/  FFMA.FTZ R11, R169, -R222, R11 ;  /* 0x800000dea90b7223 */ /* 0x004fe4000001000b */
[----:B------:R-:W-:Y:S03]  /*24a50*/  IMAD.IADD R169, R230, 0x1, -R0 ;  /* 0x00000001e6a97824 */ /* 0x000fe600078e0a00 */
[----:B------:R-:W-:Y:S02]  /*24a60*/  FSEL R181, R11, -INF , !P0 ;  /* 0xff8000000bb57808 */ /* 0x000fe40004000000 */
[----:B------:R-:W-:Y:S02]  /*24a70*/  IABS R169, R169 ;  /* 0x000000a900a97213 */ /* 0x000fe40000000000 */
[C---:B------:R-:W-:Y:S04]  /*24a80*/  ISETP.GE.AND P0, PT, R0.reuse, R224, PT ;  /* 0x000000e00000720c */ /* 0x040fe80003f06270 */
[----:B------:R-:W-:Y:S01]  /*24a90*/  ISETP.GE.OR P0, PT, R0, R232, !P0 ;  /* 0x000000e80000720c */ /* 0x000fe20004706670 */
[----:B------:R-:W2:Y:S02]  /*24aa0*/  I2F R169, R169 ;  /* 0x000000a900a97306 */ /* 0x000ea40000201400 */
[-C--:B--2---:R-:W-:Y:S02]  /*24ab0*/  FFMA.FTZ R16, R169, -R222.reuse, R16 ;  /* 0x800000dea9107223 */ /* 0x084fe40000010010 */
[----:B------:R-:W-:Y:S05]  /*24ac0*/  IMAD.IADD R169, R228, 0x1, -R0 ;  /* 0x00000001e4a97824 */ /* 0x000fea00078e0a00 */
[----:B------:R-:W-:Y:S06]  /*24ad0*/  IABS R169, R169 ;  /* 0x000000a900a97213 */ /* 0x000fec0000000000 */
[----:B------:R-:W2:Y:S02]  /*24ae0*/  I2F R169, R169 ;  /* 0x000000a900a97306 */ /* 0x000ea40000201400 */
[-C--:B--2---:R-:W-:Y:S02]  /*24af0*/  FFMA.FTZ R18, R169, -R222.reuse, R18 ;  /* 0x800000dea9127223 */ /* 0x084fe40000010012 */
[----:B------:R-:W-:Y:S05]  /*24b00*/  IMAD.IADD R169, R229, 0x1, -R0 ;  /* 0x00000001e5a97824 */ /* 0x000fea00078e0a00 */
[----:B------:R-:W-:Y:S06]  /*24b10*/  IABS R169, R169 ;  /* 0x000000a900a97213 */ /* 0x000fec0000000000 */
[----:B------:R-:W2:Y:S02]  /*24b20*/  I2F R169, R169 ;  /* 0x000000a900a97306 */ /* 0x000ea40000201400 */
[----:B--2---:R-:W-:Y:S02]  /*24b30*/  FFMA.FTZ R12, R169, -R222, R12 ;  /* 0x800000dea90c7223 */ /* 0x004fe4000001000c */
[----:B------:R-:W-:Y:S01]  /*24b40*/  IMAD.IADD R169, R231, 0x1, -R0 ;  /* 0x00000001e7a97824 */ /* 0x000fe200078e0a00 */
[----:B------:R-:W-:Y:S04]  /*24b50*/  IADD3 R0, R168, 0x9, RZ ;  /* 0x00000009a8007810 */ /* 0x000fe80007ffe0ff */
[----:B------:R-:W-:Y:S01]  /*24b60*/  IABS R169, R169 ;  /* 0x000000a900a97213 */ /* 0x000fe20000000000 */
[----:B------:R-:W-:Y:S05]  /*24b70*/  IMAD.IADD R4, R230, 0x1, -R0 ;  /* 0x00000001e6047824 */ /* 0x000fea00078e0a00 */
[----:B------:R-:W-:Y:S01]  /*24b80*/  IABS R4, R4 ;  /* 0x0000000400047213 */ /* 0x000fe20000000000 */
[----:B------:R-:W2:Y:S10]  /*24b90*/  I2F R169, R169 ;  /* 0x000000a900a97306 */ /* 0x000eb40000201400 */
[----:B------:R-:W3:Y:S01]  /*24ba0*/  I2F R4, R4 ;  /* 0x0000000400047306 */ /* 0x000ee20000201400 */
[-C--:B--2---:R-:W-:Y:S05]  /*24bb0*/  FFMA.FTZ R14, R169, -R222.reuse, R14 ;  /* 0x800000dea90e7223 */ /* 0x084fea000001000e */
[----:B------:R-:W-:Y:S02]  /*24bc0*/  FSEL R180, R14, -INF , !P0 ;  /* 0xff8000000eb47808 */ /* 0x000fe40004000000 */
[----:B------:R-:W-:Y:S01]  /*24bd0*/  ISETP.GE.AND P0, PT, R0, R227, PT ;  /* 0x000000e30000720c */ /* 0x000fe20003f06270 */
[----:B---3--:R-:W-:Y:S03]  /*24be0*/  FFMA.FTZ R17, R4, -R222, R17 ;  /* 0x800000de04117223 */ /* 0x008fe60000010011 */
[----:B------:R-:W-:Y:S01]  /*24bf0*/  ISETP.GE.OR P1, PT, R0, R235, !P0 ;  /* 0x000000eb0000720c */ /* 0x000fe20004726670 */
[--C-:B------:R-:W-:Y:S01]  /*24c00*/  IMAD.IADD R4, R228, 0x1, -R0.reuse ;  /* 0x00000001e4047824 */ /* 0x100fe200078e0a00 */
[C---:B------:R-:W-:Y:S04]  /*24c10*/  ISETP.GE.AND P0, PT, R0.reuse, R226, PT ;  /* 0x000000e20000720c */ /* 0x040fe80003f06270 */
[----:B------:R-:W-:Y:S02]  /*24c20*/  IABS R4, R4 ;  /* 0x0000000400047213 */ /* 0x000fe40000000000 */
[C---:B------:R-:W-:Y:S02]  /*24c30*/  ISETP.GE.OR P2, PT, R0.reuse, R234, !P0 ;  /* 0x000000ea0000720c */ /* 0x040fe40004746670 */
[----:B------:R-:W-:Y:S02]  /*24c40*/  ISETP.GE.AND P0, PT, R0, R225, PT ;  /* 0x000000e10000720c */ /* 0x000fe40003f06270 */
[----:B------:R-:W2:Y:S01]  /*24c50*/  I2F R4, R4 ;  /* 0x0000000400047306 */ /* 0x000ea20000201400 */
[----:B------:R-:W-:Y:S02]  /*24c60*/  @P1 LOP3.LUT R220, R220, 0x20000, RZ, 0xfc, !PT ;  /* 0x00020000dcdc1812 */ /* 0x000fe400078efcff */
[C---:B------:R-:W-:Y:S02]  /*24c70*/  ISETP.GE.OR P1, PT, R0.reuse, R233, !P0 ;  /* 0x000000e90000720c */ /* 0x040fe40004726670 */
[----:B------:R-:W-:Y:S02]  /*24c80*/  ISETP.GE.AND P0, PT, R0, R224, PT ;  /* 0x000000e00000720c */ /* 0x000fe40003f06270 */
[----:B------:R-:W-:Y:S02]  /*24c90*/  LOP3.LUT R220, R220, 0xfffeffff, RZ, 0xc0, !PT ;  /* 0xfffeffffdcdc7812 */ /* 0x000fe400078ec0ff */
[----:B------:R-:W-:Y:S02]  /*24ca0*/  ISETP.GE.OR P0, PT, R0, R232, !P0 ;  /* 0x000000e80000720c */ /* 0x000fe40004706670 */
[----:B------:R-:W-:Y:S04]  /*24cb0*/  @P2 LOP3.LUT R219, R219, 0x80000, RZ, 0xfc, !PT ;  /* 0x00080000dbdb2812 */ /* 0x000fe800078efcff */
[----:B------:R-:W-:Y:S02]  /*24cc0*/  LOP3.LUT R219, R219, 0xfffbffff, RZ, 0xc0, !PT ;  /* 0xfffbffffdbdb7812 */ /* 0x000fe400078ec0ff */
[----:B------:R-:W-:Y:S04]  /*24cd0*/  @P1 LOP3.LUT R218, R218, 0x200000, RZ, 0xfc, !PT ;  /* 0x00200000dada1812 */ /* 0x000fe800078efcff */
[----:B------:R-:W-:Y:S01]  /*24ce0*/  LOP3.LUT R218, R218, 0xffefffff, RZ, 0xc0, !PT ;  /* 0xffefffffdada7812 */ /* 0x000fe200078ec0ff */
[----:B--2---:R-:W-:Y:S02]  /*24cf0*/  FFMA.FTZ R19, R4, -R222, R19 ;  /* 0x800000de04137223 */ /* 0x004fe40000010013 */
[--C-:B------:R-:W-:Y:S05]  /*24d00*/  IMAD.IADD R4, R229, 0x1, -R0.reuse ;  /* 0x00000001e5047824 */ /* 0x100fea00078e0a00 */
[----:B------:R-:W-:Y:S06]  /*24d10*/  IABS R4, R4 ;  /* 0x0000000400047213 */ /* 0x000fec0000000000 */
[----:B------:R-:W2:Y:S02]  /*24d20*/  I2F R4, R4 ;  /* 0x0000000400047306 */ /* 0x000ea40000201400 */
[----:B--2---:R-:W-:Y:S02]  /*24d30*/  FFMA.FTZ R13, R4, -R222, R13 ;  /* 0x800000de040d7223 */ /* 0x004fe4000001000d */
[----:B------:R-:W-:Y:S01]  /*24d40*/  IMAD.IADD R4, R231, 0x1, -R0 ;  /* 0x00000001e7047824 */ /* 0x000fe200078e0a00 */
[----:B------:R-:W-:Y:S04]  /*24d50*/  IADD3 R0, R168, 0x10, RZ ;  /* 0x00000010a8007810 */ /* 0x000fe80007ffe0ff */
[----:B------:R-:W-:Y:S06]  /*24d60*/  IABS R4, R4 ;  /* 0x0000000400047213 */ /* 0x000fec0000000000 */
[----:B------:R-:W2:Y:S02]  /*24d70*/  I2F R4, R4 ;  /* 0x0000000400047306 */ /* 0x000ea40000201400 */
[----:B--2---:R-:W-:Y:S02]  /*24d80*/  FFMA.FTZ R15, R4, -R222, R15 ;  /* 0x800000de040f7223 */ /* 0x004fe4000001000f */
[----:B------:R-:W-:Y:S03]  /*24d90*/  IMAD.IADD R4, R230, 0x1, -R0 ;  /* 0x00000001e6047824 */ /* 0x000fe600078e0a00 */
[----:B------:R-:W-:Y:S02]  /*24da0*/  FSEL R179, R15, -INF , !P0 ;  /* 0xff8000000fb37808 */ /* 0x000fe40004000000 */
[----:B------:R-:W-:Y:S02]  /*24db0*/  IABS R4, R4 ;  /* 0x0000000400047213 */ /* 0x000fe40000000000 */
[C---:B------:R-:W-:Y:S04]  /*24dc0*/  ISETP.GE.AND P0, PT, R0.reuse, R227, PT ;  /* 0x000000e30000720c */ /* 0x040fe80003f06270 */
[C---:B------:R-:W-:Y:S01]  /*24dd0*/  ISETP.GE.OR P1, PT, R0.reuse, R235, !P0 ;  /* 0x000000eb0000720c */ /* 0x040fe20004726670 */
[----:B------:R-:W2:Y:S01]  /*24de0*/  I2F R4, R4 ;  /* 0x0000000400047306 */ /* 0x000ea20000201400 */
[C---:B------:R-:W-:Y:S04]  /*24df0*/  ISETP.GE.AND P0, PT, R0.reuse, R226, PT ;  /* 0x000000e20000720c */ /* 0x040fe80003f06270 */
[C---:B------:R-:W-:Y:S02]  /*24e00*/  ISETP.GE.OR P2, PT, R0.reuse, R234, !P0 ;  /* 0x000000ea0000720c */ /* 0x040fe40004746670 */
[----:B------:R-:W-:Y:S05]  /*24e10*/  ISETP.GE.AND P0, PT, R0, R225, PT ;  /* 0x000000e10000720c */ /* 0x000fea0003f06270 */
[----:B------:R-:W-:Y:S02]  /*24e20*/  @P1 LOP3.LUT R220, R220, 0x10000, RZ, 0xfc, !PT ;  /* 0x00010000dcdc1812 */ /* 0x000fe400078efcff */
[C---:B------:R-:W-:Y:S02]  /*24e30*/  ISETP.GE.OR P1, PT, R0.reuse, R233, !P0 ;  /* 0x000000e90000720c */ /* 0x040fe40004726670 */
[C---:B------:R-:W-:Y:S02]  /*24e40*/  ISETP.GE.AND P0, PT, R0.reuse, R224, PT ;  /* 0x000000e00000720c */ /* 0x040fe40003f06270 */
[----:B------:R-:W-:Y:S02]  /*24e50*/  @P2 LOP3.LUT R219, R219, 0x40000, RZ, 0xfc, !PT ;  /* 0x00040000dbdb2812 */ /* 0x000fe400078efcff */
[----:B------:R-:W-:Y:S02]  /*24e60*/  ISETP.GE.OR P0, PT, R0, R232, !P0 ;  /* 0x000000e80000720c */ /* 0x000fe40004706670 */
[----:B------:R-:W-:Y:S02]  /*24e70*/  LOP3.LUT R220, R220, 0xffff7fff, RZ, 0xc0, !PT ;  /* 0xffff7fffdcdc7812 */ /* 0x000fe400078ec0ff */
[----:B------:R-:W-:Y:S01]  /*24e80*/  LOP3.LUT R219, R219, 0xfffdffff, RZ, 0xc0, !PT ;  /* 0xfffdffffdbdb7812 */ /* 0x000fe200078ec0ff */
[----:B--2---:R-:W-:Y:S02]  /*24e90*/  FFMA.FTZ R20, R4, -R222, R20 ;  /* 0x800000de04147223 */ /* 0x004fe40000010014 */
[----:B------:R-:W-:Y:S01]  /*24ea0*/  @P1 LOP3.LUT R218, R218, 0x100000, RZ, 0xfc, !PT ;  /* 0x00100000dada1812 */ /* 0x000fe200078efcff */
[----:B------:R-:W-:Y:S03]  /*24eb0*/  IMAD.IADD R4, R228, 0x1, -R0 ;  /* 0x00000001e4047824 */ /* 0x000fe600078e0a00 */
[----:B------:R-:W-:Y:S02]  /*24ec0*/  LOP3.LUT R218, R218, 0xfff7ffff, RZ, 0xc0, !PT ;  /* 0xfff7ffffdada7812 */ /* 0x000fe400078ec0ff */
[----:B------:R-:W-:Y:S06]  /*24ed0*/  IABS R4, R4 ;  /* 0x0000000400047213 */ /* 0x000fec0000000000 */
[----:B------:R-:W2:Y:S02]  /*24ee0*/  I2F R4, R4 ;  /* 0x0000000400047306 */ /* 0x000ea40000201400 */
[----:B--2---:R-:W-:Y:S02]  /*24ef0*/  FFMA.FTZ R22, R4, -R222, R22 ;  /* 0x800000de04167223 */ /* 0x004fe40000010016 */
[----:B------:R-:W-:Y:S05]  /*24f00*/  IMAD.IADD R4, R229, 0x1, -R0 ;  /* 0x00000001e5047824 */ /* 0x000fea00078e0a00 */
        /* <DEDUP_REMOVED lines=8> */
[--C-:B------:R-:W-:Y:S03]  /*24f90*/  IMAD.IADD R4, R230, 0x1, -R0.reuse ;  /* 0x00000001e6047824 */ /* 0x100fe600078e0a00 */
        /* <DEDUP_REMOVED lines=17> */
[--C-:B------:R-:W-:Y:S03]  /*250b0*/  IMAD.IADD R4, R228, 0x1, -R0.reuse ;  /* 0x00000001e4047824 */ /* 0x100fe600078e0a00 */
[----:B------:R-:W-:Y:S02]  /*250c0*/  LOP3.LUT R218, R218, 0xfffbffff, RZ, 0xc0, !PT ;  /* 0xfffbffffdada7812 */ /* 0x000fe400078ec0ff */
[----:B------:R-:W-:Y:S06]  /*250d0*/  IABS R4, R4 ;  /* 0x0000000400047213 */ /* 0x000fec0000000000 */
[----:B------:R-:W2:Y:S02]  /*250e0*/  I2F R4, R4 ;  /* 0x0000000400047306 */ /* 0x000ea40000201400 */
        /* <DEDUP_REMOVED lines=498> */
[C---:B------:R-:W-:Y:S05]  /*27010*/  ISETP.GE.AND P0, PT, R0.reuse, R225, PT ;  /* 0x000000e10000720c */ /* 0x040fea0003f06270 */
[----:B------:R-:W-:Y:S02]  /*27020*/  @P1 LOP3.LUT R219, R219, 0x80000000, RZ, 0xfc, !PT ;  /* 0x80000000dbdb1812 */ /* 0x000fe400078efcff */
[C---:B------:R-:W-:Y:S02]  /*27030*/  ISETP.GE.OR P1, PT, R0.reuse, R233, !P0 ;  /* 0x000000e90000720c */ /* 0x040fe40004726670 */
[C---:B------:R-:W-:Y:S02]  /*27040*/  ISETP.GE.AND P0, PT, R0.reuse, R224, PT ;  /* 0x000000e00000720c */ /* 0x040fe40003f06270 */
[----:B------:R-:W-:Y:S02]  /*27050*/  LOP3.LUT R219, R219, 0xfffffffd, RZ, 0xc0, !PT ;  /* 0xfffffffddbdb7812 */ /* 0x000fe400078ec0ff */
[----:B------:R-:W-:Y:S02]  /*27060*/  ISETP.GE.OR P0, PT, R0, R232, !P0 ;  /* 0x000000e80000720c */ /* 0x000fe40004706670 */
[----:B------:R-:W-:Y:S01]  /*27070*/  @P2 LOP3.LUT R219, R219, 0x2, RZ, 0xfc, !PT ;  /* 0x00000002dbdb2812 */ /* 0x000fe200078efcff */
[----:B--2---:R-:W-:Y:S03]  /*27080*/  FFMA.FTZ R85, R4, -R222, R85 ;  /* 0x800000de04557223 */ /* 0x004fe60000010055 */
[----:B------:R-:W-:Y:S01]  /*27090*/  LOP3.LUT R219, R219, 0xbfffffff, RZ, 0xc0, !PT ;  /* 0xbfffffffdbdb7812 */ /* 0x000fe200078ec0ff */
[--C-:B------:R-:W-:Y:S01]  /*270a0*/  IMAD.IADD R4, R228, 0x1, -R0.reuse ;  /* 0x00000001e4047824 */ /* 0x100fe200078e0a00 */
[----:B------:R-:W-:Y:S04]  /*270b0*/  @P1 LOP3.LUT R218, R218, 0x8, RZ, 0xfc, !PT ;  /* 0x00000008dada1812 */ /* 0x000fe800078efcff */
[----:B------:R-:W-:Y:S02]  /*270c0*/  IABS R4, R4 ;  /* 0x0000000400047213 */ /* 0x000fe40000000000 */
[----:B------:R-:W-:Y:S04]  /*270d0*/  LOP3.LUT R218, R218, 0xfffffffb, RZ, 0xc0, !PT ;  /* 0xfffffffbdada7812 */ /* 0x000fe800078ec0ff */
        /* <DEDUP_REMOVED lines=28> */
[----:B------:R-:W-:Y:S01]  /*272a0*/  IMAD.IADD R4, R228, 0x1, -R0 ;  /* 0x00000001e4047824 */ /* 0x000fe200078e0a00 */
[----:B------:R-:W-:Y:S04]  /*272b0*/  @P1 LOP3.LUT R218, R218, 0x4, RZ, 0xfc, !PT ;  /* 0x00000004dada1812 */ /* 0x000fe800078efcff */
[----:B------:R-:W-:Y:S02]  /*272c0*/  IABS R4, R4 ;  /* 0x0000000400047213 */ /* 0x000fe40000000000 */
[----:B------:R-:W-:Y:S04]  /*272d0*/  LOP3.LUT R218, R218, 0x7fffffff, RZ, 0xc0, !PT ;  /* 0x7fffffffdada7812 */ /* 0x000fe800078ec0ff */
        /* <DEDUP_REMOVED lines=22> */
[----:B------:R-:W-:Y:S02]  /*27440*/  ISETP.GE.AND P0, PT, R0, R224, PT ;  /* 0x000000e00000720c */ /* 0x000fe40003f06270 */
        /* <DEDUP_REMOVED lines=49> */
[----:B------:R-:W-:Y:S02]  /*27760*/  IABS R4, R4 ;  /* 0x0000000400047213 */ /* 0x000fe40000000000 */
[C---:B------:R-:W-:Y:S04]  /*27770*/  ISETP.GE.AND P6, PT, R0.reuse, R225, PT ;  /* 0x000000e10000720c */ /* 0x040fe80003fc6270 */
[----:B------:R-:W-:Y:S01]  /*27780*/  ISETP.GE.OR P6, PT, R0, R233, !P6 ;  /* 0x000000e90000720c */ /* 0x000fe200077c6670 */
[----:B------:R-:W2:Y:S11]  /*27790*/  I2F R4, R4 ;  /* 0x0000000400047306 */ /* 0x000eb60000201400 */
[----:B------:R-:W-:Y:S01]  /*277a0*/  @!UPT UIADD3 URZ, URZ, URZ, URZ ;  /* 0x0000003f3f3ff290 */ /* 0x000fe2000fffe03f */
[----:B------:R-:W-:Y:S04]  /*277b0*/  @P6 LOP3.LUT R220, R220, 0x1000000, RZ, 0xfc, !PT ;  /* 0x01000000dcdc6812 */ /* 0x000fe800078efcff */
[----:B------:R-:W-:Y:S01]  /*277c0*/  LOP3.LUT R220, R220, 0xfdffffff, RZ, 0xc0, !PT ;  /* 0xfdffffffdcdc7812 */ /* 0x000fe200078ec0ff */
        /* <DEDUP_REMOVED lines=8> */
[----:B------:R-:W-:Y:S07]  /*27850*/  ISETP.GE.OR P0, PT, R0, R234, !P0 ;  /* 0x000000ea0000720c */ /* 0x000fee0004706670 */
[----:B------:R-:W-:Y:S04]  /*27860*/  @P1 LOP3.LUT R219, R219, 0x8000000, RZ, 0xfc, !PT ;  /* 0x08000000dbdb1812 */ /* 0x000fe800078efcff */
[----:B------:R-:W-:Y:S02]  /*27870*/  LOP3.LUT R219, R219, 0xfbffffff, RZ, 0xc0, !PT ;  /* 0xfbffffffdbdb7812 */ /* 0x000fe400078ec0ff */
[----:B------:R-:W-:Y:S02]  /*27880*/  @P0 LOP3.LUT R218, R218, 0x20000000, RZ, 0xfc, !PT ;  /* 0x20000000dada0812 */ /* 0x000fe400078efcff */
[----:B------:R-:W-:Y:S02]  /*27890*/  ISETP.GE.AND P0, PT, R0, R224, PT ;  /* 0x000000e00000720c */ /* 0x000fe40003f06270 */
[----:B------:R-:W-:Y:S02]  /*278a0*/  LOP3.LUT R218, R218, 0xefffffff, RZ, 0xc0, !PT ;  /* 0xefffffffdada7812 */ /* 0x000fe400078ec0ff */
[----:B------:R-:W-:Y:S01]  /*278b0*/  ISETP.GE.OR P0, PT, R0, R232, !P0 ;  /* 0x000000e80000720c */ /* 0x000fe20004706670 */
[----:B--2---:R-:W-:Y:S02]  /*278c0*/  FFMA.FTZ R101, R4, -R222, R101 ;  /* 0x800000de04657223 */ /* 0x004fe40000010065 */
[--C-:B------:R-:W-:Y:S05]  /*278d0*/  IMAD.IADD R4, R228, 0x1, -R0.reuse ;  /* 0x00000001e4047824 */ /* 0x100fea00078e0a00 */
        /* <DEDUP_REMOVED lines=114> */
[C---:B------:R-:W-:Y:S02]  /*28000*/  LOP3.LUT P2, RZ, R220.reuse, 0x100, RZ, 0xc0, !PT ;  /* 0x00000100dcff7812 */ /* 0x040fe4000784c0ff */
[C---:B------:R-:W-:Y:S02]  /*28010*/  LOP3.LUT P3, RZ, R220.reuse, 0x80, RZ, 0xc0, !PT ;  /* 0x00000080dcff7812 */ /* 0x040fe4000786c0ff */
[C---:B------:R-:W-:Y:S02]  /*28020*/  LOP3.LUT P4, RZ, R220.reuse, 0x40, RZ, 0xc0, !PT ;  /* 0x00000040dcff7812 */ /* 0x040fe4000788c0ff */
[C---:B------:R-:W-:Y:S02]  /*28030*/  LOP3.LUT P5, RZ, R220.reuse, 0x20, RZ, 0xc0, !PT ;  /* 0x00000020dcff7812 */ /* 0x040fe400078ac0ff */
[----:B------:R-:W-:Y:S01]  /*28040*/  LOP3.LUT P6, RZ, R220, 0x10, RZ, 0xc0, !PT ;  /* 0x00000010dcff7812 */ /* 0x000fe200078cc0ff */
[----:B--2---:R-:W-:Y:S01]  /*28050*/  FFMA.FTZ R122, R4, -R222, R122 ;  /* 0x800000de047a7223 */ /* 0x004fe2000001007a */
[----:B------:R-:W-:Y:S01]  /*28060*/  FSEL R64, R64, -INF , !P4 ;  /* 0xff80000040407808 */ /* 0x000fe20006000000 */
[--C-:B------:R-:W-:Y:S01]  /*28070*/  IMAD.IADD R4, R230, 0x1, -R0.reuse ;  /* 0x00000001e6047824 */ /* 0x100fe200078e0a00 */
[----:B------:R-:W-:Y:S02]  /*28080*/  FSEL R65, R65, -INF , !P5 ;  /* 0xff80000041417808 */ /* 0x000fe40006800000 */
[----:B------:R-:W-:Y:S02]  /*28090*/  FSEL R122, R122, -INF , !P0 ;  /* 0xff8000007a7a7808 */ /* 0x000fe40004000000 */
[----:B------:R-:W-:Y:S02]  /*280a0*/  IABS R4, R4 ;  /* 0x0000000400047213 */ /* 0x000fe40000000000 */
[C---:B------:R-:W-:Y:S02]  /*280b0*/  ISETP.GE.AND P0, PT, R0.reuse, R227, PT ;  /* 0x000000e30000720c */ /* 0x040fe40003f06270 */
[----:B------:R-:W-:Y:S02]  /*280c0*/  @P2 LOP3.LUT R223, R223, 0x40, RZ, 0xfc, !PT ;  /* 0x00000040dfdf2812 */ /* 0x000fe400078efcff */
[C---:B------:R-:W-:Y:S01]  /*280d0*/  ISETP.GE.OR P1, PT, R0.reuse, R235, !P0 ;  /* 0x000000eb0000720c */ /* 0x040fe20004726670 */
[----:B------:R-:W2:Y:S01]  /*280e0*/  I2F R4, R4 ;  /* 0x0000000400047306 */ /* 0x000ea20000201400 */
[----:B------:R-:W-:Y:S02]  /*280f0*/  ISETP.GE.AND P0, PT, R0, R226, PT ;  /* 0x000000e20000720c */ /* 0x000fe40003f06270 */
[----:B------:R-:W-:Y:S02]  /*28100*/  LOP3.LUT P2, RZ, R220, 0x800, RZ, 0xc0, !PT ;  /* 0x00000800dcff7812 */ /* 0x000fe4000784c0ff */
[----:B------:R-:W-:Y:S02]  /*28110*/  ISETP.GE.OR P0, PT, R0, R234, !P0 ;  /* 0x000000ea0000720c */ /* 0x000fe40004706670 */
[----:B------:R-:W-:Y:S02]  /*28120*/  LOP3.LUT R223, R223, 0xffffff7f, RZ, 0xc0, !PT ;  /* 0xffffff7fdfdf7812 */ /* 0x000fe400078ec0ff */
[----:B------:R-:W-:Y:S02]  /*28130*/  FSEL R53, R53, -INF , !P3 ;  /* 0xff80000035357808 */ /* 0x000fe40005800000 */
[----:B------:R-:W-:Y:S02]  /*28140*/  FSEL R68, R68, -INF , !P6 ;  /* 0xff80000044447808 */ /* 0x000fe40007000000 */
[----:B------:R-:W-:Y:S03]  /*28150*/  @P1 LOP3.LUT R219, R219, 0x800000, RZ, 0xfc, !PT ;  /* 0x00800000dbdb1812 */ /* 0x000fe600078efcff */
[----:B------:R-:W-:Y:S02]  /*28160*/  @P2 LOP3.LUT R223, R223, 0x80, RZ, 0xfc, !PT ;  /* 0x00000080dfdf2812 */ /* 0x000fe400078efcff */
[----:B------:R-:W-:Y:S02]  /*28170*/  @P0 LOP3.LUT R218, R218, 0x2000000, RZ, 0xfc, !PT ;  /* 0x02000000dada0812 */ /* 0x000fe400078efcff */
[C---:B------:R-:W-:Y:S02]  /*28180*/  ISETP.GE.AND P0, PT, R0.reuse, R224, PT ;  /* 0x000000e00000720c */ /* 0x040fe40003f06270 */
[----:B------:R-:W-:Y:S02]  /*28190*/  LOP3.LUT R219, R219, 0xffbfffff, RZ, 0xc0, !PT ;  /* 0xffbfffffdbdb7812 */ /* 0x000fe400078ec0ff */
[----:B------:R-:W-:Y:S01]  /*281a0*/  ISETP.GE.OR P0, PT, R0, R232, !P0 ;  /* 0x000000e80000720c */ /* 0x000fe20004706670 */
[----:B--2---:R-:W-:Y:S01]  /*281b0*/  FFMA.FTZ R117, R4, -R222, R117 ;  /* 0x800000de04757223 */ /* 0x004fe20000010075 */
[----:B------:R-:W-:Y:S01]  /*281c0*/  LOP3.LUT R218, R218, 0xfeffffff, RZ, 0xc0, !PT ;  /* 0xfeffffffdada7812 */ /* 0x000fe200078ec0ff */
[--C-:B------:R-:W-:Y:S01]  /*281d0*/  IMAD.IADD R4, R228, 0x1, -R0.reuse ;  /* 0x00000001e4047824 */ /* 0x100fe200078e0a00 */
[C---:B------:R-:W-:Y:S02]  /*281e0*/  LOP3.LUT P2, RZ, R220.reuse, 0x1000, RZ, 0xc0, !PT ;  /* 0x00001000dcff7812 */ /* 0x040fe4000784c0ff */
[----:B------:R-:W-:Y:S02]  /*281f0*/  LOP3.LUT R223, R223, 0xfffffeff, RZ, 0xc0, !PT ;  /* 0xfffffeffdfdf7812 */ /* 0x000fe400078ec0ff */
[----:B------:R-:W-:Y:S06]  /*28200*/  IABS R4, R4 ;  /* 0x0000000400047213 */ /* 0x000fec0000000000 */
[----:B------:R-:W2:Y:S03]  /*28210*/  I2F R4, R4 ;  /* 0x0000000400047306 */ /* 0x000ea60000201400 */
[----:B------:R-:W-:Y:S02]  /*28220*/  @P2 LOP3.LUT R223, R223, 0x100, RZ, 0xfc, !PT ;  /* 0x00000100dfdf2812 */ /* 0x000fe400078efcff */
[C---:B------:R-:W-:Y:S02]  /*28230*/  LOP3.LUT P2, RZ, R220.reuse, 0x2000, RZ, 0xc0, !PT ;  /* 0x00002000dcff7812 */ /* 0x040fe4000784c0ff */
[----:B------:R-:W-:Y:S11]  /*28240*/  LOP3.LUT R223, R223, 0xfffffdff, RZ, 0xc0, !PT ;  /* 0xfffffdffdfdf7812 */ /* 0x000ff600078ec0ff */
[----:B------:R-:W-:Y:S02]  /*28250*/  @P2 LOP3.LUT R223, R223, 0x200, RZ, 0xfc, !PT ;  /* 0x00000200dfdf2812 */ /* 0x000fe400078efcff */
[----:B------:R-:W-:Y:S02]  /*28260*/  LOP3.LUT P2, RZ, R220, 0x4000, RZ, 0xc0, !PT ;  /* 0x00004000dcff7812 */ /* 0x000fe4000784c0ff */
[----:B------:R-:W-:Y:S01]  /*28270*/  LOP3.LUT R223, R223, 0xfffffbff, RZ, 0xc0, !PT ;  /* 0xfffffbffdfdf7812 */ /* 0x000fe200078ec0ff */
[----:B--2---:R-:W-:Y:S02]  /*28280*/  FFMA.FTZ R119, R4, -R222, R119 ;  /* 0x800000de04777223 */ /* 0x004fe40000010077 */
[--C-:B------:R-:W-:Y:S05]  /*28290*/  IMAD.IADD R4, R229, 0x1, -R0.reuse ;  /* 0x00000001e5047824 */ /* 0x100fea00078e0a00 */
[----:B------:R-:W-:Y:S03]  /*282a0*/  IABS R4, R4 ;  /* 0x0000000400047213 */ /* 0x000fe60000000000 */
[----:B------:R-:W-:Y:S02]  /*282b0*/  @P2 LOP3.LUT R223, R223, 0x400, RZ, 0xfc, !PT ;  /* 0x00000400dfdf2812 */ /* 0x000fe400078efcff */
[C---:B------:R-:W-:Y:S02]  /*282c0*/  LOP3.LUT P2, RZ, R220.reuse, 0x8000, RZ, 0xc0, !PT ;  /* 0x00008000dcff7812 */ /* 0x040fe4000784c0ff */
[----:B------:R-:W-:Y:S01]  /*282d0*/  LOP3.LUT R223, R223, 0xfffff7ff, RZ, 0xc0, !PT ;  /* 0xfffff7ffdfdf7812 */ /* 0x000fe200078ec0ff */
[----:B------:R-:W2:Y:S10]  /*282e0*/  I2F R4, R4 ;  /* 0x0000000400047306 */ /* 0x000eb40000201400 */
[----:B------:R-:W-:Y:S02]  /*282f0*/  @P2 LOP3.LUT R223, R223, 0x800, RZ, 0xfc, !PT ;  /* 0x00000800dfdf2812 */ /* 0x000fe400078efcff */
[----:B------:R-:W-:Y:S02]  /*28300*/  LOP3.LUT P2, RZ, R220, 0x10000, RZ, 0xc0, !PT ;  /* 0x00010000dcff7812 */ /* 0x000fe4000784c0ff */
[----:B------:R-:W-:Y:S01]  /*28310*/  LOP3.LUT R223, R223, 0xffffefff, RZ, 0xc0, !PT ;  /* 0xffffefffdfdf7812 */ /* 0x000fe200078ec0ff */
[----:B--2---:R-:W-:Y:S10]  /*28320*/  FFMA.FTZ R121, R4, -R222, R121 ;  /* 0x800000de04797223 */ /* 0x004ff40000010079 */
[----:B------:R-:W-:Y:S01]  /*28330*/  @P2 LOP3.LUT R223, R223, 0x1000, RZ, 0xfc, !PT ;  /* 0x00001000dfdf2812 */ /* 0x000fe200078efcff */
[----:B------:R-:W-:Y:S01]  /*28340*/  IMAD.IADD R4, R231, 0x1, -R0 ;  /* 0x00000001e7047824 */ /* 0x000fe200078e0a00 */
[----:B------:R-:W-:Y:S02]  /*28350*/  IADD3 R0, R168, 0x78, RZ ;  /* 0x00000078a8007810 */ /* 0x000fe40007ffe0ff */
[C---:B------:R-:W-:Y:S02]  /*28360*/  LOP3.LUT P2, RZ, R220.reuse, 0x20000, RZ, 0xc0, !PT ;  /* 0x00020000dcff7812 */ /* 0x040fe4000784c0ff */
[----:B------:R-:W-:Y:S02]  /*28370*/  IABS R4, R4 ;  /* 0x0000000400047213 */ /* 0x000fe40000000000 */
[----:B------:R-:W-:Y:S04]  /*28380*/  LOP3.LUT R223, R223, 0xffffdfff, RZ, 0xc0, !PT ;  /* 0xffffdfffdfdf7812 */ /* 0x000fe800078ec0ff */
[----:B------:R-:W2:Y:S05]  /*28390*/  I2F R4, R4 ;  /* 0x0000000400047306 */ /* 0x000eaa0000201400 */
[----:B------:R-:W-:Y:S02]  /*283a0*/  @P2 LOP3.LUT R223, R223, 0x2000, RZ, 0xfc, !PT ;  /* 0x00002000dfdf2812 */ /* 0x000fe400078efcff */
[C---:B------:R-:W-:Y:S02]  /*283b0*/  LOP3.LUT P2, RZ, R220.reuse, 0x40000, RZ, 0xc0, !PT ;  /* 0x00040000dcff7812 */ /* 0x040fe4000784c0ff */
[----:B------:R-:W-:Y:S11]  /*283c0*/  LOP3.LUT R223, R223, 0xffffbfff, RZ, 0xc0, !PT ;  /* 0xffffbfffdfdf7812 */ /* 0x000ff600078ec0ff */
[----:B------:R-:W-:Y:S02]  /*283d0*/  @P2 LOP3.LUT R223, R223, 0x4000, RZ, 0xfc, !PT ;  /* 0x00004000dfdf2812 */ /* 0x000fe400078efcff */
[C---:B------:R-:W-:Y:S02]  /*283e0*/  LOP3.LUT P2, RZ, R220.reuse, 0x80000, RZ, 0xc0, !PT ;  /* 0x00080000dcff7812 */ /* 0x040fe4000784c0ff */
[----:B------:R-:W-:Y:S01]  /*283f0*/  LOP3.LUT R220, R220, 0xdfffffff, RZ, 0xc0, !PT ;  /* 0xdfffffffdcdc7812 */ /* 0x000fe200078ec0ff */
[----:B--2---:R-:W-:Y:S01]  /*28400*/  FFMA.FTZ R123, R4, -R222, R123 ;  /* 0x800000de047b7223 */ /* 0x004fe2000001007b */
[----:B------:R-:W-:Y:S01]  /*28410*/  FSEL R5, R5, -INF , !P2 ;  /* 0xff80000005057808 */ /* 0x000fe20005000000 */
[----:B------:R-:W-:Y:S01]  /*28420*/  IMAD.IADD R4, R230, 0x1, -R0 ;  /* 0x00000001e6047824 */ /* 0x000fe200078e0a00 */
[----:B------:R-:W-:Y:S02]  /*28430*/  LOP3.LUT P2, RZ, R223, 0x4000, RZ, 0xc0, !PT ;  /* 0x00004000dfff7812 */ /* 0x000fe4000784c0ff */
[----:B------:R-:W-:Y:S02]  /*28440*/  FSEL R123, R123, -INF , !P0 ;  /* 0xff8000007b7b7808 */ /* 0x000fe40004000000 */
[----:B------:R-:W-:Y:S02]  /*28450*/  IABS R4, R4 ;  /* 0x0000000400047213 */ /* 0x000fe40000000000 */
[----:B------:R-:W-:Y:S02]  /*28460*/  ISETP.GE.AND P0, PT, R0, R227, PT ;  /* 0x000000e30000720c */ /* 0x000fe40003f06270 */
[----:B------:R-:W-:Y:S02]  /*28470*/  FSEL R16, R16, -INF , !P2 ;  /* 0xff80000010107808 */ /* 0x000fe40005000000 */
[C---:B------:R-:W-:Y:S01]  /*28480*/  ISETP.GE.OR P1, PT, R0.reuse, R235, !P0 ;  /* 0x000000eb0000720c */ /* 0x040fe20004726670 */
[----:B------:R-:W2:Y:S01]  /*28490*/  I2F R4, R4 ;  /* 0x0000000400047306 */ /* 0x000ea20000201400 */
[C---:B------:R-:W-:Y:S02]  /*284a0*/  ISETP.GE.AND P0, PT, R0.reuse, R226, PT ;  /* 0x000000e20000720c */ /* 0x040fe40003f06270 */
[----:B------:R-:W-:Y:S02]  /*284b0*/  LOP3.LUT P2, RZ, R223, 0x2000, RZ, 0xc0, !PT ;  /* 0x00002000dfff7812 */ /* 0x000fe4000784c0ff */
[C---:B------:R-:W-:Y:S02]  /*284c0*/  ISETP.GE.OR P0, PT, R0.reuse, R234, !P0 ;  /* 0x000000ea0000720c */ /* 0x040fe40004706670 */
[----:B------:R-:W-:Y:S02]  /*284d0*/  FSEL R17, R17, -INF , !P2 ;  /* 0xff80000011117808 */ /* 0x000fe40005000000 */
[----:B------:R-:W-:Y:S03]  /*284e0*/  LOP3.LUT P2, RZ, R223, 0x1000, RZ, 0xc0, !PT ;  /* 0x00001000dfff7812 */ /* 0x000fe6000784c0ff */
[----:B------:R-:W-:Y:S02]  /*284f0*/  @P1 LOP3.LUT R219, R219, 0x400000, RZ, 0xfc, !PT ;  /* 0x00400000dbdb1812 */ /* 0x000fe400078efcff */
[----:B------:R-:W-:Y:S02]  /*28500*/  ISETP.GE.AND P1, PT, R0, R225, PT ;  /* 0x000000e10000720c */ /* 0x000fe40003f26270 */
[----:B------:R-:W-:Y:S02]  /*28510*/  FSEL R20, R20, -INF , !P2 ;  /* 0xff80000014147808 */ /* 0x000fe40005000000 */
[----:B------:R-:W-:Y:S02]  /*28520*/  @P0 LOP3.LUT R218, R218, 0x1000000, RZ, 0xfc, !PT ;  /* 0x01000000dada0812 */ /* 0x000fe400078efcff */
[C---:B------:R-:W-:Y:S02]  /*28530*/  ISETP.GE.AND P0, PT, R0.reuse, R224, PT ;  /* 0x000000e00000720c */ /* 0x040fe40003f06270 */
[C---:B------:R-:W-:Y:S02]  /*28540*/  ISETP.GE.OR P1, PT, R0.reuse, R233, !P1 ;  /* 0x000000e90000720c */ /* 0x040fe40004f26670 */
[----:B------:R-:W-:Y:S01]  /*28550*/  ISETP.GE.OR P0, PT, R0, R232, !P0 ;  /* 0x000000e80000720c */ /* 0x000fe20004706670 */
[----:B--2---:R-:W-:Y:S01]  /*28560*/  FFMA.FTZ R128, R4, -R222, R128 ;  /* 0x800000de04807223 */ /* 0x004fe20000010080 */
[----:B------:R-:W-:Y:S01]  /*28570*/  LOP3.LUT P2, RZ, R223, 0x800, RZ, 0xc0, !PT ;  /* 0x00000800dfff7812 */ /* 0x000fe2000784c0ff */
[----:B------:R-:W-:Y:S01]  /*28580*/  IMAD.IADD R4, R228, 0x1, -R0 ;  /* 0x00000001e4047824 */ /* 0x000fe200078e0a00 */
[----:B------:R-:W-:Y:S02]  /*28590*/  LOP3.LUT P4, RZ, R219, 0x400, RZ, 0xc0, !PT ;  /* 0x00000400dbff7812 */ /* 0x000fe4000788c0ff */
[----:B------:R-:W-:Y:S02]  /*285a0*/  FSEL R21, R21, -INF , !P2 ;  /* 0xff80000015157808 */ /* 0x000fe40005000000 */
[----:B------:R-:W-:Y:S02]  /*285b0*/  IABS R4, R4 ;  /* 0x0000000400047213 */ /* 0x000fe40000000000 */
[C---:B------:R-:W-:Y:S02]  /*285c0*/  LOP3.LUT P2, RZ, R223.reuse, 0x400, RZ, 0xc0, !PT ;  /* 0x00000400dfff7812 */ /* 0x040fe4000784c0ff */
[----:B------:R-:W-:Y:S02]  /*285d0*/  @P1 LOP3.LUT R220, R220, 0x20000000, RZ, 0xfc, !PT ;  /* 0x20000000dcdc1812 */ /* 0x000fe400078efcff */
[----:B------:R-:W-:Y:S01]  /*285e0*/  FSEL R32, R32, -INF , !P2 ;  /* 0xff80000020207808 */ /* 0x000fe20005000000 */
[----:B------:R-:W2:Y:S01]  /*285f0*/  I2F R4, R4 ;  /* 0x0000000400047306 */ /* 0x000ea20000201400 */
[----:B------:R-:W-:Y:S02]  /*28600*/  LOP3.LUT P2, RZ, R223, 0x200, RZ, 0xc0, !PT ;  /* 0x00000200dfff7812 */ /* 0x000fe4000784c0ff */
[----:B------:R-:W-:Y:S02]  /*28610*/  LOP3.LUT P1, RZ, R220, 0x200, RZ, 0xc0, !PT ;  /* 0x00000200dcff7812 */ /* 0x000fe4000782c0ff */
[----:B------:R-:W-:Y:S02]  /*28620*/  FSEL R33, R33, -INF , !P2 ;  /* 0xff80000021217808 */ /* 0x000fe40005000000 */
[----:B------:R-:W-:Y:S02]  /*28630*/  LOP3.LUT P2, RZ, R223, 0x100, RZ, 0xc0, !PT ;  /* 0x00000100dfff7812 */ /* 0x000fe4000784c0ff */
[----:B------:R-:W-:Y:S02]  /*28640*/  FSEL R49, R49, -INF , !P1 ;  /* 0xff80000031317808 */ /* 0x000fe40004800000 */
[----:B------:R-:W-:Y:S02]  /*28650*/  FSEL R36, R36, -INF , !P2 ;  /* 0xff80000024247808 */ /* 0x000fe40005000000 */
[----:B------:R-:W-:Y:S02]  /*28660*/  LOP3.LUT P2, RZ, R223, 0x80, RZ, 0xc0, !PT ;  /* 0x00000080dfff7812 */ /* 0x000fe4000784c0ff */
[----:B------:R-:W-:Y:S02]  /*28670*/  LOP3.LUT P1, RZ, R219, 0x2000, RZ, 0xc0, !PT ;  /* 0x00002000dbff7812 */ /* 0x000fe4000782c0ff */
[----:B------:R-:W-:Y:S02]  /*28680*/  FSEL R37, R37, -INF , !P2 ;  /* 0xff80000025257808 */ /* 0x000fe40005000000 */
[C---:B------:R-:W-:Y:S02]  /*28690*/  LOP3.LUT P2, RZ, R223.reuse, 0x40, RZ, 0xc0, !PT ;  /* 0x00000040dfff7812 */ /* 0x040fe4000784c0ff */
[----:B------:R-:W-:Y:S02]  /*286a0*/  LOP3.LUT R223, R223, 0xfffffffe, RZ, 0xc0, !PT ;  /* 0xfffffffedfdf7812 */ /* 0x000fe400078ec0ff */
[----:B------:R-:W-:Y:S01]  /*286b0*/  LOP3.LUT P5, RZ, R219, 0x200, RZ, 0xc0, !PT ;  /* 0x00000200dbff7812 */ /* 0x000fe200078ac0ff */
[----:B--2---:R-:W-:Y:S01]  /*286c0*/  FFMA.FTZ R130, R4, -R222, R130 ;  /* 0x800000de04827223 */ /* 0x004fe20000010082 */
[----:B------:R-:W-:Y:S01]  /*286d0*/  FSEL R52, R52, -INF , !P2 ;  /* 0xff80000034347808 */ /* 0x000fe20005000000 */
[----:B------:R-:W-:Y:S01]  /*286e0*/  IMAD.IADD R4, R229, 0x1, -R0 ;  /* 0x00000001e5047824 */ /* 0x000fe200078e0a00 */
[C---:B------:R-:W-:Y:S02]  /*286f0*/  LOP3.LUT P2, RZ, R219.reuse, 0x1000, RZ, 0xc0, !PT ;  /* 0x00001000dbff7812 */ /* 0x040fe4000784c0ff */
[C---:B------:R-:W-:Y:S02]  /*28700*/  LOP3.LUT P3, RZ, R219.reuse, 0x800, RZ, 0xc0, !PT ;  /* 0x00000800dbff7812 */ /* 0x040fe4000786c0ff */
[----:B------:R-:W-:Y:S02]  /*28710*/  IABS R4, R4 ;  /* 0x0000000400047213 */ /* 0x000fe40000000000 */
[----:B------:R-:W-:Y:S02]  /*28720*/  LOP3.LUT P6, RZ, R219, 0x100, RZ, 0xc0, !PT ;  /* 0x00000100dbff7812 */ /* 0x000fe400078cc0ff */
[----:B------:R-:W-:Y:S02]  /*28730*/  FSEL R54, R54, -INF , !P4 ;  /* 0xff80000036367808 */ /* 0x000fe40006000000 */
[----:B------:R-:W-:Y:S01]  /*28740*/  FSEL R55, R55, -INF , !P5 ;  /* 0xff80000037377808 */ /* 0x000fe20006800000 */
[----:B------:R-:W2:Y:S01]  /*28750*/  I2F R4, R4 ;  /* 0x0000000400047306 */ /* 0x000ea20000201400 */
[C---:B------:R-:W-:Y:S02]  /*28760*/  LOP3.LUT P4, RZ, R218.reuse, 0x4000, RZ, 0xc0, !PT ;  /* 0x00004000daff7812 */ /* 0x040fe4000788c0ff */
[----:B------:R-:W-:Y:S02]  /*28770*/  LOP3.LUT P5, RZ, R218, 0x2000, RZ, 0xc0, !PT ;  /* 0x00002000daff7812 */ /* 0x000fe400078ac0ff */
[----:B------:R-:W-:Y:S02]  /*28780*/  FSEL R50, R50, -INF , !P2 ;  /* 0xff80000032327808 */ /* 0x000fe40005000000 */
[----:B------:R-:W-:Y:S02]  /*28790*/  FSEL R51, R51, -INF , !P3 ;  /* 0xff80000033337808 */ /* 0x000fe40005800000 */
[----:B------:R-:W-:Y:S02]  /*287a0*/  FSEL R66, R66, -INF , !P6 ;  /* 0xff80000042427808 */ /* 0x000fe40007000000 */
[C---:B------:R-:W-:Y:S02]  /*287b0*/  LOP3.LUT P2, RZ, R218.reuse, 0x20000, RZ, 0xc0, !PT ;  /* 0x00020000daff7812 */ /* 0x040fe4000784c0ff */
[C---:B------:R-:W-:Y:S02]  /*287c0*/  LOP3.LUT P3, RZ, R218.reuse, 0x10000, RZ, 0xc0, !PT ;  /* 0x00010000daff7812 */ /* 0x040fe4000786c0ff */
[----:B------:R-:W-:Y:S02]  /*287d0*/  LOP3.LUT P6, RZ, R218, 0x1000, RZ, 0xc0, !PT ;  /* 0x00001000daff7812 */ /* 0x000fe400078cc0ff */
[----:B------:R-:W-:Y:S02]  /*287e0*/  FSEL R190, R44, -INF , !P4 ;  /* 0xff8000002cbe7808 */ /* 0x000fe40006000000 */
[----:B------:R-:W-:Y:S02]  /*287f0*/  FSEL R191, R45, -INF , !P5 ;  /* 0xff8000002dbf7808 */ /* 0x000fe40006800000 */
[C---:B------:R-:W-:Y:S02]  /*28800*/  LOP3.LUT P4, RZ, R218.reuse, 0x400, RZ, 0xc0, !PT ;  /* 0x00000400daff7812 */ /* 0x040fe4000788c0ff */
[----:B------:R-:W-:Y:S01]  /*28810*/  LOP3.LUT P5, RZ, R218, 0x200, RZ, 0xc0, !PT ;  /* 0x00000200daff7812 */ /* 0x000fe200078ac0ff */
[----:B--2---:R-:W-:Y:S01]  /*28820*/  FFMA.FTZ R124, R4, -R222, R124 ;  /* 0x800000de047c7223 */ /* 0x004fe2000001007c */
[----:B------:R-:W-:Y:S01]  /*28830*/  FSEL R192, R56, -INF , !P6 ;  /* 0xff80000038c07808 */ /* 0x000fe20007000000 */
[----:B------:R-:W-:Y:S01]  /*28840*/  IMAD.IADD R4, R231, 0x1, -R0 ;  /* 0x00000001e7047824 */ /* 0x000fe200078e0a00 */
[----:B------:R-:W-:Y:S02]  /*28850*/  IADD3 R0, R168, 0x79, RZ ;  /* 0x00000079a8007810 */ /* 0x000fe40007ffe0ff */
[----:B------:R-:W-:Y:S02]  /*28860*/  FSEL R185, R60, -INF , !P4 ;  /* 0xff8000003cb97808 */ /* 0x000fe40006000000 */
[----:B------:R-:W-:Y:S02]  /*28870*/  IABS R4, R4 ;  /* 0x0000000400047213 */ /* 0x000fe40000000000 */
[----:B------:R-:W-:Y:S02]  /*28880*/  FSEL R186, R61, -INF , !P5 ;  /* 0xff8000003dba7808 */ /* 0x000fe40006800000 */
[----:B------:R-:W-:Y:S02]  /*28890*/  FSEL R188, R40, -INF , !P3 ;  /* 0xff80000028bc7808 */ /* 0x000fe40005800000 */
[----:B------:R-:W-:Y:S01]  /*288a0*/  FSEL R171, R29, -INF , !P2 ;  /* 0xff8000001dab7808 */ /* 0x000fe20005000000 */
[----:B------:R-:W2:Y:S02]  /*288b0*/  I2F R4, R4 ;  /* 0x0000000400047306 */ /* 0x000ea40000201400 */
[----:B--2---:R-:W-:Y:S02]  /*288c0*/  FFMA.FTZ R126, R4, -R222, R126 ;  /* 0x800000de047e7223 */ /* 0x004fe4000001007e */
[--C-:B------:R-:W-:Y:S03]  /*288d0*/  IMAD.IADD R4, R230, 0x1, -R0.reuse ;  /* 0x00000001e6047824 */ /* 0x100fe600078e0a00 */
[----:B------:R-:W-:Y:S02]  /*288e0*/  FSEL R126, R126, -INF , !P0 ;  /* 0xff8000007e7e7808 */ /* 0x000fe40004000000 */
[----:B------:R-:W-:Y:S02]  /*288f0*/  IABS R4, R4 ;  /* 0x0000000400047213 */ /* 0x000fe40000000000 */
[C---:B------:R-:W-:Y:S04]  /*28900*/  ISETP.GE.AND P0, PT, R0.reuse, R224, PT ;  /* 0x000000e00000720c */ /* 0x040fe80003f06270 */
[----:B------:R-:W-:Y:S01]  /*28910*/  ISETP.GE.OR P0, PT, R0, R232, !P0 ;  /* 0x000000e80000720c */ /* 0x000fe20004706670 */
[----:B------:R-:W2:Y:S02]  /*28920*/  I2F R4, R4 ;  /* 0x0000000400047306 */ /* 0x000ea40000201400 */
        /* <DEDUP_REMOVED lines=9> */
[----:B------:R-:W-:Y:S05]  /*289c0*/  IMAD.IADD R4, R231, 0x1, -R0 ;  /* 0x00000001e7047824 */ /* 0x000fea00078e0a00 */
[----:B------:R-:W-:Y:S06]  /*289d0*/  IABS R4, R4 ;  /* 0x0000000400047213 */ /* 0x000fec0000000000 */
[----:B------:R-:W2:Y:S02]  /*289e0*/  I2F R4, R4 ;  /* 0x0000000400047306 */ /* 0x000ea40000201400 */
[----:B--2---:R-:W-:Y:S05]  /*289f0*/  FFMA.FTZ R127, R4, -R222, R127 ;  /* 0x800000de047f7223 */ /* 0x004fea000001007f */
[----:B------:R-:W-:Y:S02]  /*28a00*/  FSEL R127, R127, -INF , !P0 ;  /* 0xff8000007f7f7808 */ /* 0x000fe40004000000 */
[----:B------:R-:W-:Y:S04]  /*28a10*/  LOP3.LUT P0, RZ, R220, 0x400, RZ, 0xc0, !PT ;  /* 0x00000400dcff7812 */ /* 0x000fe8000780c0ff */
[----:B------:R-:W-:Y:S02]  /*28a20*/  FSEL R48, R48, -INF , !P0 ;  /* 0xff80000030307808 */ /* 0x000fe40004000000 */
[----:B------:R-:W-:Y:S11]  /*28a30*/  LOP3.LUT P0, RZ, R219, 0x400000, RZ, 0xc0, !PT ;  /* 0x00400000dbff7812 */ /* 0x000ff6000780c0ff */
[----:B------:R-:W-:Y:S02]  /*28a40*/  @!UPT UIADD3 URZ, URZ, URZ, URZ ;  /* 0x0000003f3f3ff290 */ /* 0x000fe4000fffe03f */
        /* <DEDUP_REMOVED lines=20> */
[----:B------:R-:W-:Y:S04]  /*28b90*/  LOP3.LUT R221, R221, 0xfffbffff, RZ, 0xc0, !PT ;  /* 0xfffbffffdddd7812 */ /* 0x000fe800078ec0ff */
[----:B------:R-:W-:Y:S02]  /*28ba0*/  @P1 LOP3.LUT R221, R221, 0x40000, RZ, 0xfc, !PT ;  /* 0x00040000dddd1812 */ /* 0x000fe400078efcff */
[----:B------:R-:W-:Y:S02]  /*28bb0*/  LOP3.LUT P1, RZ, R219, 0x8000, RZ, 0xc0, !PT ;  /* 0x00008000dbff7812 */ /* 0x000fe4000782c0ff */
[----:B------:R-:W-:Y:S03]  /*28bc0*/  LOP3.LUT R221, R221, 0xfff7ffff, RZ, 0xc0, !PT ;  /* 0xfff7ffffdddd7812 */ /* 0x000fe600078ec0ff */
        /* <DEDUP_REMOVED lines=13> */
[C---:B------:R-:W-:Y:S02]  /*28ca0*/  LOP3.LUT P0, RZ, R220.reuse, 0x1, RZ, 0xc0, !PT ;  /* 0x00000001dcff7812 */ /* 0x040fe4000780c0ff */
        /* <DEDUP_REMOVED lines=18> */
[----:B------:R-:W-:Y:S01]  /*28dd0*/  LOP3.LUT R220, R220, 0xbfffffff, RZ, 0xc0, !PT ;  /* 0xbfffffffdcdc7812 */ /* 0x000fe200078ec0ff */
[----:B------:R-:W-:Y:S01]  /*28de0*/  STL [R1+0x388], R223 ;  /* 0x000388df01007387 */ /* 0x000fe20000100800 */
[----:B------:R-:W-:Y:S02]  /*28df0*/  FSEL R69, R69, -INF , !P0 ;  /* 0xff80000045457808 */ /* 0x000fe40004000000 */
[----:B------:R-:W-:Y:S01]  /*28e00*/  LOP3.LUT P0, RZ, R223, 0x20, RZ, 0xc0, !PT ;  /* 0x00000020dfff7812 */ /* 0x000fe2000780c0ff */
[----:B------:R-:W-:Y:S01]  /*28e10*/  STL [R1+0x38c], R227 ;  /* 0x00038ce301007387 */ /* 0x000fe20000100800 */
[----:B------:R-:W-:Y:S02]  /*28e20*/  @P1 LOP3.LUT R221, R221, 0x1000000, RZ, 0xfc, !PT ;  /* 0x01000000dddd1812 */ /* 0x000fe400078efcff */
[----:B------:R-:W-:Y:S01]  /*28e30*/  FSEL R80, R80, -INF , !P0 ;  /* 0xff80000050507808 */ /* 0x000fe20004000000 */
[----:B------:R-:W-:Y:S01]  /*28e40*/  STL [R1+0x390], R235 ;  /* 0x000390eb01007387 */ /* 0x000fe20000100800 */
        /* <DEDUP_REMOVED lines=9> */
[----:B------:R-:W-:Y:S02]  /*28ee0*/  LOP3.LUT P0, RZ, R223, 0x4, RZ, 0xc0, !PT ;  /* 0x00000004dfff7812 */ /* 0x000fe4000780c0ff */
[----:B------:R-:W-:Y:S02]  /*28ef0*/  LOP3.LUT P1, RZ, R221, 0x1000000, RZ, 0xc0, !PT ;  /* 0x01000000ddff7812 */ /* 0x000fe4000782c0ff */
[----:B------:R-:W-:Y:S02]  /*28f00*/  FSEL R85, R85, -INF , !P0 ;  /* 0xff80000055557808 */ /* 0x000fe40004000000 */
[C---:B------:R-:W-:Y:S02]  /*28f10*/  LOP3.LUT P0, RZ, R223.reuse, 0x2, RZ, 0xc0, !PT ;  /* 0x00000002dfff7812 */ /* 0x040fe4000780c0ff */
[----:B------:R-:W-:Y:S02]  /*28f20*/  FSEL R18, R18, -INF , !P1 ;  /* 0xff80000012127808 */ /* 0x000fe40004800000 */
[----:B------:R-:W-:Y:S02]  /*28f30*/  FSEL R96, R96, -INF , !P0 ;  /* 0xff80000060607808 */ /* 0x000fe40004000000 */
[----:B------:R-:W-:Y:S02]  /*28f40*/  LOP3.LUT P0, RZ, R223, 0x1, RZ, 0xc0, !PT ;  /* 0x00000001dfff7812 */ /* 0x000fe4000780c0ff */
[----:B------:R-:W-:Y:S02]  /*28f50*/  LOP3.LUT P1, RZ, R221, 0x800000, RZ, 0xc0, !PT ;  /* 0x00800000ddff7812 */ /* 0x000fe4000782c0ff */
        /* <DEDUP_REMOVED lines=8> */
[----:B------:R-:W-:Y:S02]  /*28fe0*/  FSEL R22, R22, -INF , !P1 ;  /* 0xff80000016167808 */ /* 0x000fe40004800000 */
[----:B------:R-:W-:Y:S02]  /*28ff0*/  FSEL R112, R112, -INF , !P0 ;  /* 0xff80000070707808 */ /* 0x000fe40004000000 */
[C---:B------:R-:W-:Y:S02]  /*29000*/  LOP3.LUT P0, RZ, R221.reuse, 0x10000000, RZ, 0xc0, !PT ;  /* 0x10000000ddff7812 */ /* 0x040fe4000780c0ff */
        /* <DEDUP_REMOVED lines=11> */
[C---:B------:R-:W-:Y:S02]  /*290c0*/  ISETP.GE.AND P0, PT, R0.reuse, R227, PT ;  /* 0x000000e30000720c */ /* 0x040fe40003f06270 */
[----:B------:R-:W-:Y:S02]  /*290d0*/  LOP3.LUT P1, RZ, R221, 0x80000, RZ, 0xc0, !PT ;  /* 0x00080000ddff7812 */ /* 0x000fe4000782c0ff */
[----:B------:R-:W-:Y:S02]  /*290e0*/  ISETP.GE.OR P0, PT, R0, R235, !P0 ;  /* 0x000000eb0000720c */ /* 0x000fe40004706670 */
[----:B------:R-:W-:Y:S02]  /*290f0*/  FSEL R35, R35, -INF , !P1 ;  /* 0xff80000023237808 */ /* 0x000fe40004800000 */
[----:B------:R-:W-:Y:S02]  /*29100*/  FSEL R129, R129, -INF , !P0 ;  /* 0xff80000081817808 */ /* 0x000fe40004000000 */
[----:B------:R-:W-:Y:S02]  /*29110*/  LOP3.LUT P0, RZ, R219, 0x4000, RZ, 0xc0, !PT ;  /* 0x00004000dbff7812 */ /* 0x000fe4000780c0ff */
[C---:B------:R-:W-:Y:S02]  /*29120*/  LOP3.LUT P1, RZ, R221.reuse, 0x40000, RZ, 0xc0, !PT ;  /* 0x00040000ddff7812 */ /* 0x040fe4000782c0ff */
[----:B------:R-:W-:Y:S02]  /*29130*/  FSEL R11, R38, -INF , !P0 ;  /* 0xff800000260b7808 */ /* 0x000fe40004000000 */
[C---:B------:R-:W-:Y:S02]  /*29140*/  LOP3.LUT P0, RZ, R218.reuse, 0x1000000, RZ, 0xc0, !PT ;  /* 0x01000000daff7812 */ /* 0x040fe4000780c0ff */
[----:B------:R-:W-:Y:S02]  /*29150*/  LOP3.LUT R221, R221, 0xfffffff7, RZ, 0xc0, !PT ;  /* 0xfffffff7dddd7812 */ /* 0x000fe400078ec0ff */
[----:B------:R-:W-:Y:S02]  /*29160*/  FSEL R10, R39, -INF , !P1 ;  /* 0xff800000270a7808 */ /* 0x000fe40004800000 */
[----:B------:R-:W-:Y:S02]  /*29170*/  LOP3.LUT P1, RZ, R218, 0x40000, RZ, 0xc0, !PT ;  /* 0x00040000daff7812 */ /* 0x000fe4000782c0ff */
[----:B------:R-:W-:Y:S02]  /*29180*/  FMNMX.FTZ R39, R182, R2, !PT ;  /* 0x00000002b6277209 */ /* 0x000fe40007810000 */
[----:B------:R-:W-:Y:S02]  /*29190*/  FMNMX.FTZ R38, R183, R3, !PT ;  /* 0x00000003b7267209 */ /* 0x000fe40007810000 */
[----:B------:R-:W-:Y:S02]  /*291a0*/  FMNMX.FTZ R39, R181, R39, !PT ;  /* 0x00000027b5277209 */ /* 0x000fe40007810000 */
[----:B------:R-:W-:Y:S02]  /*291b0*/  @P0 LOP3.LUT R221, R221, 0x8, RZ, 0xfc, !PT ;  /* 0x00000008dddd0812 */ /* 0x000fe400078efcff */
[----:B------:R-:W-:Y:S02]  /*291c0*/  LOP3.LUT P0, RZ, R218, 0x2000000, RZ, 0xc0, !PT ;  /* 0x02000000daff7812 */ /* 0x000fe4000780c0ff */
[----:B------:R-:W-:Y:S02]  /*291d0*/  LOP3.LUT R221, R221, 0xffffffef, RZ, 0xc0, !PT ;  /* 0xffffffefdddd7812 */ /* 0x000fe400078ec0ff */
[----:B------:R-:W-:Y:S02]  /*291e0*/  @P1 LOP3.LUT R220, R220, 0x40000000, RZ, 0xfc, !PT ;  /* 0x40000000dcdc1812 */ /* 0x000fe400078efcff */
[----:B------:R-:W-:Y:S02]  /*291f0*/  LOP3.LUT P1, RZ, R218, 0x80000, RZ, 0xc0, !PT ;  /* 0x00080000daff7812 */ /* 0x000fe4000782c0ff */
[----:B------:R-:W-:Y:S02]  /*29200*/  LOP3.LUT R220, R220, 0x7fffffff, RZ, 0xc0, !PT ;  /* 0x7fffffffdcdc7812 */ /* 0x000fe400078ec0ff */
[----:B------:R-:W-:Y:S02]  /*29210*/  FMNMX.FTZ R39, R180, R39, !PT ;  /* 0x00000027b4277209 */ /* 0x000fe40007810000 */
[----:B------:R-:W-:Y:S02]  /*29220*/  FMNMX.FTZ R38, R5, R38, !PT ;  /* 0x0000002605267209 */ /* 0x000fe40007810000 */
[----:B------:R-:W-:Y:S02]  /*29230*/  @P0 LOP3.LUT R221, R221, 0x10, RZ, 0xfc, !PT ;  /* 0x00000010dddd0812 */ /* 0x000fe400078efcff */
[----:B------:R-:W-:Y:S02]  /*29240*/  LOP3.LUT P0, RZ, R218, 0x4000000, RZ, 0xc0, !PT ;  /* 0x04000000daff7812 */ /* 0x000fe4000780c0ff */
[----:B------:R-:W-:Y:S02]  /*29250*/  LOP3.LUT R221, R221, 0xffffffdf, RZ, 0xc0, !PT ;  /* 0xffffffdfdddd7812 */ /* 0x000fe400078ec0ff */
[----:B------:R-:W-:Y:S02]  /*29260*/  @P1 LOP3.LUT R220, R220, 0x80000000, RZ, 0xfc, !PT ;  /* 0x80000000dcdc1812 */ /* 0x000fe400078efcff */
[----:B------:R-:W-:Y:S02]  /*29270*/  LOP3.LUT P1, RZ, R218, 0x100000, RZ, 0xc0, !PT ;  /* 0x00100000daff7812 */ /* 0x000fe4000782c0ff */
[----:B------:R-:W-:Y:S02]  /*29280*/  FMNMX.FTZ R39, R179, R39, !PT ;  /* 0x00000027b3277209 */ /* 0x000fe40007810000 */
[----:B------:R-:W-:Y:S02]  /*29290*/  FMNMX.FTZ R38, R16, R38, !PT ;  /* 0x0000002610267209 */ /* 0x000fe40007810000 */
[----:B------:R-:W-:Y:S02]  /*292a0*/  FMNMX.FTZ R39, R178, R39, !PT ;  /* 0x00000027b2277209 */ /* 0x000fe40007810000 */
[----:B------:R-:W-:Y:S02]  /*292b0*/  @P0 LOP3.LUT R221, R221, 0x20, RZ, 0xfc, !PT ;  /* 0x00000020dddd0812 */ /* 0x000fe400078efcff */
[----:B------:R-:W-:Y:S02]  /*292c0*/  LOP3.LUT P0, RZ, R218, 0x8000000, RZ, 0xc0, !PT ;  /* 0x08000000daff7812 */ /* 0x000fe4000780c0ff */
[----:B------:R-:W-:Y:S02]  /*292d0*/  LOP3.LUT R221, R221, 0xffffffbf, RZ, 0xc0, !PT ;  /* 0xffffffbfdddd7812 */ /* 0x000fe400078ec0ff */
[----:B------:R-:W-:Y:S02]  /*292e0*/  FMNMX.FTZ R39, R177, R39, !PT ;  /* 0x00000027b1277209 */ /* 0x000fe40007810000 */
[----:B------:R-:W-:Y:S02]  /*292f0*/  FMNMX.FTZ R38, R17, R38, !PT ;  /* 0x0000002611267209 */ /* 0x000fe40007810000 */
        /* <DEDUP_REMOVED lines=71> */
[----:B------:R-:W-:Y:S02]  /*29770*/  LOP3.LUT P3, RZ, R220, 0x8000000, RZ, 0xc0, !PT ;  /* 0x08000000dcff7812 */ /* 0x000fe4000786c0ff */
[----:B------:R-:W-:Y:S02]  /*29780*/  FMNMX.FTZ R38, R96, R38, !PT ;  /* 0x0000002660267209 */ /* 0x000fe40007810000 */
[----:B------:R-:W-:Y:S02]  /*29790*/  LOP3.LUT P2, RZ, R220, 0x10000000, RZ, 0xc0, !PT ;  /* 0x10000000dcff7812 */ /* 0x000fe4000784c0ff */
[----:B------:R-:W-:Y:S02]  /*297a0*/  FMNMX.FTZ R38, R97, R38, !PT ;  /* 0x0000002661267209 */ /* 0x000fe40007810000 */
        /* <DEDUP_REMOVED lines=17> */
[----:B------:R-:W-:Y:S02]  /*298c0*/  FSEL R67, R67, -INF , !P0 ;  /* 0xff80000043437808 */ /* 0x000fe40004000000 */
[----:B------:R-:W-:Y:S02]  /*298d0*/  @P1 LOP3.LUT R221, R221, 0x1, RZ, 0xfc, !PT ;  /* 0x00000001dddd1812 */ /* 0x000fe400078efcff */
[----:B------:R-:W-:Y:S02]  /*298e0*/  LOP3.LUT P1, RZ, R218, 0x200000, RZ, 0xc0, !PT ;  /* 0x00200000daff7812 */ /* 0x000fe4000782c0ff */
[----:B------:R-:W-:Y:S02]  /*298f0*/  LOP3.LUT R221, R221, 0xfffffffd, RZ, 0xc0, !PT ;  /* 0xfffffffddddd7812 */ /* 0x000fe400078ec0ff */
[----:B------:R-:W-:Y:S04]  /*29900*/  FMNMX.FTZ R38, R128, R38, !PT ;  /* 0x0000002680267209 */ /* 0x000fe80007810000 */
[----:B------:R-:W-:Y:S05]  /*29910*/  FMNMX.FTZ R38, R129, R38, !PT ;  /* 0x0000002681267209 */ /* 0x000fea0007810000 */
[----:B------:R-:W-:Y:S02]  /*29920*/  @P1 LOP3.LUT R221, R221, 0x2, RZ, 0xfc, !PT ;  /* 0x00000002dddd1812 */ /* 0x000fe400078efcff */
[C---:B------:R-:W-:Y:S02]  /*29930*/  LOP3.LUT P1, RZ, R218.reuse, 0x400000, RZ, 0xc0, !PT ;  /* 0x00400000daff7812 */ /* 0x040fe4000782c0ff */
[----:B------:R-:W-:Y:S11]  /*29940*/  LOP3.LUT R221, R221, 0xfffffffb, RZ, 0xc0, !PT ;  /* 0xfffffffbdddd7812 */ /* 0x000ff600078ec0ff */
[----:B------:R-:W-:Y:S02]  /*29950*/  @P1 LOP3.LUT R221, R221, 0x4, RZ, 0xfc, !PT ;  /* 0x00000004dddd1812 */ /* 0x000fe400078efcff */
[----:B------:R-:W-:Y:S02]  /*29960*/  LOP3.LUT P1, RZ, R218, 0x800000, RZ, 0xc0, !PT ;  /* 0x00800000daff7812 */ /* 0x000fe4000782c0ff */
        /* <DEDUP_REMOVED lines=44> */
[----:B------:R-:W-:Y:S04]  /*29c30*/  LOP3.LUT P0, RZ, R221, 0x10, RZ, 0xc0, !PT ;  /* 0x00000010ddff7812 */ /* 0x000fe8000780c0ff */
[----:B------:R-:W-:Y:S02]  /*29c40*/  FSEL R119, R119, -INF , !P0 ;  /* 0xff80000077777808 */ /* 0x000fe40004000000 */
[----:B------:R-:W-:Y:S04]  /*29c50*/  LOP3.LUT P0, RZ, R221, 0x8, RZ, 0xc0, !PT ;  /* 0x00000008ddff7812 */ /* 0x000fe8000780c0ff */
[----:B------:R-:W-:Y:S02]  /*29c60*/  FSEL R130, R130, -INF , !P0 ;  /* 0xff80000082827808 */ /* 0x000fe40004000000 */
[C---:B------:R-:W-:Y:S04]  /*29c70*/  ISETP.GE.AND P0, PT, R0.reuse, R226, PT ;  /* 0x000000e20000720c */ /* 0x040fe80003f06270 */
[----:B------:R-:W-:Y:S04]  /*29c80*/  ISETP.GE.OR P0, PT, R0, R234, !P0 ;  /* 0x000000ea0000720c */ /* 0x000fe80004706670 */
[----:B------:R-:W-:Y:S02]  /*29c90*/  FSEL R131, R131, -INF , !P0 ;  /* 0xff80000083837808 */ /* 0x000fe40004000000 */
[C---:B------:R-:W-:Y:S02]  /*29ca0*/  LOP3.LUT P0, RZ, R218.reuse, 0x8000, RZ, 0xc0, !PT ;  /* 0x00008000daff7812 */ /* 0x040fe4000780c0ff */
[----:B------:R-:W-:Y:S02]  /*29cb0*/  LOP3.LUT R218, R218, 0xffffefff, RZ, 0xc0, !PT ;  /* 0xffffefffdada7812 */ /* 0x000fe400078ec0ff */
[----:B------:R-:W-:Y:S02]  /*29cc0*/  FSEL R189, R41, -INF , !P0 ;  /* 0xff80000029bd7808 */ /* 0x000fe40004000000 */
[C---:B------:R-:W-:Y:S04]  /*29cd0*/  ISETP.GE.AND P0, PT, R0.reuse, R225, PT ;  /* 0x000000e10000720c */ /* 0x040fe80003f06270 */
[----:B------:R-:W-:Y:S02]  /*29ce0*/  ISETP.GE.OR P0, PT, R0, R233, !P0 ;  /* 0x000000e90000720c */ /* 0x000fe40004706670 */
[----:B------:R-:W2:Y:S11]  /*29cf0*/  SHFL.BFLY PT, R0, R39, 0x2, 0x1f ;  /* 0x0c401f0027007f89 */ /* 0x000eb600000e0000 */
[----:B------:R-:W-:Y:S04]  /*29d00*/  @P0 LOP3.LUT R218, R218, 0x1000, RZ, 0xfc, !PT ;  /* 0x00001000dada0812 */ /* 0x000fe800078efcff */
[C---:B------:R-:W-:Y:S02]  /*29d10*/  LOP3.LUT P6, RZ, R218.reuse, 0x100, RZ, 0xc0, !PT ;  /* 0x00000100daff7812 */ /* 0x040fe400078cc0ff */
[----:B------:R-:W-:Y:S02]  /*29d20*/  LOP3.LUT P4, RZ, R218, 0x40, RZ, 0xc0, !PT ;  /* 0x00000040daff7812 */ /* 0x000fe4000788c0ff */
[----:B------:R-:W-:Y:S02]  /*29d30*/  FSEL R187, R72, -INF , !P6 ;  /* 0xff80000048bb7808 */ /* 0x000fe40007000000 */
[C---:B------:R-:W-:Y:S02]  /*29d40*/  LOP3.LUT P5, RZ, R218.reuse, 0x20, RZ, 0xc0, !PT ;  /* 0x00000020daff7812 */ /* 0x040fe400078ac0ff */
[----:B------:R-:W-:Y:S02]  /*29d50*/  LOP3.LUT P6, RZ, R218, 0x10, RZ, 0xc0, !PT ;  /* 0x00000010daff7812 */ /* 0x000fe400078cc0ff */
[----:B--2---:R-:W-:Y:S02]  /*29d60*/  FMNMX.FTZ R39, R39, R0, !PT ;  /* 0x0000000027277209 */ /* 0x004fe40007810000 */
[----:B------:R-:W-:Y:S02]  /*29d70*/  FSEL R77, R77, -INF , !P5 ;  /* 0xff8000004d4d7808 */ /* 0x000fe40006800000 */
[----:B------:R-:W-:Y:S01]  /*29d80*/  FSEL R88, R88, -INF , !P6 ;  /* 0xff80000058587808 */ /* 0x000fe20007000000 */
[----:B------:R-:W2:Y:S01]  /*29d90*/  SHFL.BFLY PT, R0, R39, 0x1, 0x1f ;  /* 0x0c201f0027007f89 */ /* 0x000ea200000e0000 */
[C---:B------:R-:W-:Y:S02]  /*29da0*/  LOP3.LUT P5, RZ, R218.reuse, 0x4, RZ, 0xc0, !PT ;  /* 0x00000004daff7812 */ /* 0x040fe400078ac0ff */
[----:B------:R-:W-:Y:S02]  /*29db0*/  LOP3.LUT P6, RZ, R218, 0x2, RZ, 0xc0, !PT ;  /* 0x00000002daff7812 */ /* 0x000fe400078cc0ff */
[----:B------:R-:W-:Y:S02]  /*29dc0*/  FSEL R92, R92, -INF , !P5 ;  /* 0xff8000005c5c7808 */ /* 0x000fe40006800000 */
[----:B------:R-:W-:Y:S02]  /*29dd0*/  FSEL R93, R93, -INF , !P6 ;  /* 0xff8000005d5d7808 */ /* 0x000fe40007000000 */
[C---:B------:R-:W-:Y:S02]  /*29de0*/  LOP3.LUT P6, RZ, R220.reuse, 0x1000000, RZ, 0xc0, !PT ;  /* 0x01000000dcff7812 */ /* 0x040fe400078cc0ff */
[----:B------:R-:W-:Y:S02]  /*29df0*/  LOP3.LUT P5, RZ, R220, 0x2000000, RZ, 0xc0, !PT ;  /* 0x02000000dcff7812 */ /* 0x000fe400078ac0ff */
[----:B------:R-:W-:Y:S02]  /*29e00*/  FSEL R105, R105, -INF , !P6 ;  /* 0xff80000069697808 */ /* 0x000fe40007000000 */
[----:B------:R-:W-:Y:S02]  /*29e10*/  FSEL R108, R108, -INF , !P5 ;  /* 0xff8000006c6c7808 */ /* 0x000fe40006800000 */
[----:B--2---:R-:W-:Y:S04]  /*29e20*/  FMNMX.FTZ R39, R39, R0, !PT ;  /* 0x0000000027277209 */ /* 0x004fe80007810000 */
[C---:B------:R-:W-:Y:S01]  /*29e30*/  FSETP.NEU.FTZ.AND P0, PT, R39.reuse, -INF , PT ;  /* 0xff8000002700780b */ /* 0x040fe20003f1d000 */
[----:B------:R2:W-:Y:S03]  /*29e40*/  STL [R1+0x3b4], R39 ;  /* 0x0003b42701007387 */ /* 0x0005e60000100800 */
[----:B------:R-:W-:Y:S01]  /*29e50*/  FSEL R0, R39, RZ, P0 ;  /* 0x000000ff27007208 */ /* 0x000fe20000000000 */
[----:B------:R-:W3:Y:S04]  /*29e60*/  LDL.LU R9, [R1+0x2a8] ;  /* 0x0002a80001097983 */ /* 0x000ee80000300800 */
[----:B------:R-:W-:Y:S02]  /*29e70*/  FADD.FTZ R4, -R0, R2 ;  /* 0x0000000200047221 */ /* 0x000fe40000010100 */
[----:B------:R-:W2:Y:S02]  /*29e80*/  LD.E R0, [R134.64+0xdc] ;  /* 0x0000dc0486007980 */ /* 0x000ea4000c101900 */
[----:B--2---:R-:W-:Y:S05]  /*29e90*/  FMUL.FTZ R2, R0, R39 ;  /* 0x0000002700027220 */ /* 0x004fea0000410000 */
[----:B------:R-:W-:Y:S02]  /*29ea0*/  FSEL R2, R2, RZ, P0 ;  /* 0x000000ff02027208 */ /* 0x000fe40000000000 */
[----:B------:R-:W-:Y:S03]  /*29eb0*/  LOP3.LUT P0, RZ, R218, 0x800, RZ, 0xc0, !PT ;  /* 0x00000800daff7812 */ /* 0x000fe6000780c0ff */
[-CC-:B------:R-:W-:Y:S01]  /*29ec0*/  FFMA.FTZ R197, R78, R0.reuse, -R2.reuse ;  /* 0x000000004ec57223 */ /* 0x180fe20000010802 */
[----:B------:R-:W-:Y:S01]  /*29ed0*/  FSEL R184, R57, -INF , !P0 ;  /* 0xff80000039b87808 */ /* 0x000fe20004000000 */
[-CC-:B------:R-:W-:Y:S02]  /*29ee0*/  FFMA.FTZ R7, R106, R0.reuse, -R2.reuse ;  /* 0x000000006a077223 */ /* 0x180fe40000010802 */
[-CC-:B------:R-:W-:Y:S02]  /*29ef0*/  FFMA.FTZ R39, R110, R0.reuse, -R2.reuse ;  /* 0x000000006e277223 */ /* 0x180fe40000010802 */
[-CC-:B------:R-:W-:Y:S01]  /*29f00*/  FFMA.FTZ R134, R111, R0.reuse, -R2.reuse ;  /* 0x000000006f867223 */ /* 0x180fe20000010802 */
[----:B------:R-:W-:Y:S01]  /*29f10*/  STL [R1+0x1c], R7 ;  /* 0x00001c0701007387 */ /* 0x000fe20000100800 */
        /* <DEDUP_REMOVED lines=22> */
[-CC-:B------:R-:W-:Y:S02]  /*2a080*/  FFMA.FTZ R176, R63, R0.reuse, -R2.reuse ;  /* 0x000000003fb07223 */ /* 0x180fe40000010802 */
[-CC-:B------:R-:W-:Y:S01]  /*2a090*/  FFMA.FTZ R177, R74, R0.reuse, -R2.reuse ;  /* 0x000000004ab17223 */ /* 0x180fe20000010802 */
[----:B------:R-:W-:Y:S01]  /*2a0a0*/  STL [R1+0x18], R6 ;  /* 0x0000180601007387 */ /* 0x000fe20000100800 */
[-CC-:B------:R-:W-:Y:S02]  /*2a0b0*/  FFMA.FTZ R74, R75, R0.reuse, -R2.reuse ;  /* 0x000000004b4a7223 */ /* 0x180fe40000010802 */
[-CC-:B------:R-:W-:Y:S01]  /*2a0c0*/  FFMA.FTZ R196, R79, R0.reuse, -R2.reuse ;  /* 0x000000004fc47223 */ /* 0x180fe20000010802 */
[----:B------:R-:W-:Y:S01]  /*2a0d0*/  FSEL R79, R76, -INF , !P4 ;  /* 0xff8000004c4f7808 */ /* 0x000fe20006000000 */
[-CC-:B------:R-:W-:Y:S01]  /*2a0e0*/  FFMA.FTZ R199, R90, R0.reuse, -R2.reuse ;  /* 0x000000005ac77223 */ /* 0x180fe20000010802 */
[----:B------:R-:W-:Y:S01]  /*2a0f0*/  LOP3.LUT P4, RZ, R218, 0x8, RZ, 0xc0, !PT ;  /* 0x00000008daff7812 */ /* 0x000fe2000788c0ff */
[-CC-:B------:R-:W-:Y:S02]  /*2a100*/  FFMA.FTZ R198, R91, R0.reuse, -R2.reuse ;  /* 0x000000005bc67223 */ /* 0x180fe40000010802 */
[-CC-:B------:R-:W-:Y:S01]  /*2a110*/  FFMA.FTZ R78, R94, R0.reuse, -R2.reuse ;  /* 0x000000005e4e7223 */ /* 0x180fe20000010802 */
[----:B------:R-:W-:Y:S01]  /*2a120*/  FSEL R89, R89, -INF , !P4 ;  /* 0xff80000059597808 */ /* 0x000fe20006000000 */
[----:B------:R-:W-:Y:S01]  /*2a130*/  FFMA.FTZ R91, R95, R0, -R2 ;  /* 0x000000005f5b7223 */ /* 0x000fe20000010802 */
[C---:B------:R-:W-:Y:S01]  /*2a140*/  LOP3.LUT P4, RZ, R220.reuse, 0x4000000, RZ, 0xc0, !PT ;  /* 0x04000000dcff7812 */ /* 0x040fe2000788c0ff */
[----:B------:R-:W2:Y:S01]  /*2a150*/  SHFL.BFLY PT, R2, R38, 0x2, 0x1f ;  /* 0x0c401f0026027f89 */ /* 0x000ea200000e0000 */
[----:B------:R-:W-:Y:S02]  /*2a160*/  LOP3.LUT R220, R220, 0xffbfffff, RZ, 0xc0, !PT ;  /* 0xffbfffffdcdc7812 */ /* 0x000fe400078ec0ff */
[----:B------:R-:W-:Y:S02]  /*2a170*/  FSEL R109, R109, -INF , !P4 ;  /* 0xff8000006d6d7808 */ /* 0x000fe40006000000 */
[----:B--2---:R-:W-:Y:S05]  /*2a180*/  FMNMX.FTZ R38, R38, R2, !PT ;  /* 0x0000000226267209 */ /* 0x004fea0007810000 */
[----:B------:R-:W2:Y:S02]  /*2a190*/  SHFL.BFLY PT, R2, R38, 0x1, 0x1f ;  /* 0x0c201f0026027f89 */ /* 0x000ea400000e0000 */
[----:B--2---:R-:W-:Y:S04]  /*2a1a0*/  FMNMX.FTZ R38, R38, R2, !PT ;  /* 0x0000000226267209 */ /* 0x004fe80007810000 */
[C---:B------:R-:W-:Y:S04]  /*2a1b0*/  FSETP.NEU.FTZ.AND P0, PT, R38.reuse, -INF , PT ;  /* 0xff8000002600780b */ /* 0x040fe80003f1d000 */
[----:B------:R-:W-:Y:S05]  /*2a1c0*/  FSEL R2, R38, RZ, P0 ;  /* 0x000000ff26027208 */ /* 0x000fea0000000000 */
[----:B------:R-:W-:Y:S02]  /*2a1d0*/  FADD.FTZ R2, -R2, R3 ;  /* 0x0000000302027221 */ /* 0x000fe40000010100 */
[C---:B------:R-:W-:Y:S02]  /*2a1e0*/  FMUL.FTZ R3, R0.reuse, R38 ;  /* 0x0000002600037220 */ /* 0x040fe40000410000 */
[----:B------:R-:W-:Y:S03]  /*2a1f0*/  FMUL.FTZ R2, R0, R2 ;  /* 0x0000000200027220 */ /* 0x000fe60000410000 */
[----:B------:R-:W-:Y:S01]  /*2a200*/  FSEL R3, R3, RZ, P0 ;  /* 0x000000ff03037208 */ /* 0x000fe20000000000 */
[----:B------:R-:W-:Y:S01]  /*2a210*/  MUFU.EX2 R6, R2 ;  /* 0x0000000200067308 */ /* 0x000fe20000000800 */
[----:B------:R-:W-:Y:S03]  /*2a220*/  LOP3.LUT P0, RZ, R218, 0x80, RZ, 0xc0, !PT ;  /* 0x00000080daff7812 */ /* 0x000fe6000780c0ff */
[-CC-:B------:R-:W-:Y:S01]  /*2a230*/  FFMA.FTZ R40, R21, R0.reuse, -R3.reuse ;  /* 0x0000000015287223 */ /* 0x180fe20000010803 */
[----:B------:R-:W-:Y:S01]  /*2a240*/  FSEL R94, R73, -INF , !P0 ;  /* 0xff800000495e7808 */ /* 0x000fe20004000000 */
[----:B------:R-:W2:Y:S01]  /*2a250*/  LDL.LU R21, [R1+0x70] ;  /* 0x0000700001157983 */ /* 0x000ea20000300800 */
[--C-:B------:R-:W-:Y:S01]  /*2a260*/  FFMA.FTZ R56, R37, R0, -R3.reuse ;  /* 0x0000000025387223 */ /* 0x100fe20000010803 */
        /* <DEDUP_REMOVED lines=18> */
[-CC-:B------:R-:W-:Y:S01]  /*2a390*/  FFMA.FTZ R25, R20, R0.reuse, -R3.reuse ;  /* 0x0000000014197223 */ /* 0x180fe20000010803 */
[----:B------:R-:W-:Y:S01]  /*2a3a0*/  FMNMX.FTZ R36, R208, R133, !PT ;  /* 0x00000085d0247209 */ /* 0x000fe20007810000 */
[--C-:B------:R-:W-:Y:S01]  /*2a3b0*/  FFMA.FTZ R20, R33, R0, -R3.reuse ;  /* 0x0000000021147223 */ /* 0x100fe20000010803 */
[----:B------:R-:W-:Y:S01]  /*2a3c0*/  FMNMX.FTZ R37, R34, R37, !PT ;  /* 0x0000002522257209 */ /* 0x000fe20007810000 */
[----:B------:R-:W-:Y:S01]  /*2a3d0*/  MUFU.EX2 R5, R5 ;  /* 0x0000000500057308 */ /* 0x000fe20000000800 */
[----:B------:R-:W-:Y:S01]  /*2a3e0*/  FMNMX.FTZ R36, R15, R36, !PT ;  /* 0x000000240f247209 */ /* 0x000fe20007810000 */
[-CC-:B------:R-:W-:Y:S01]  /*2a3f0*/  FFMA.FTZ R24, R16, R0.reuse, -R3.reuse ;  /* 0x0000000010187223 */ /* 0x180fe20000010803 */
[----:B------:R-:W-:Y:S01]  /*2a400*/  FMNMX.FTZ R37, R35, R37, !PT ;  /* 0x0000002523257209 */ /* 0x000fe20007810000 */
[--C-:B------:R-:W-:Y:S01]  /*2a410*/  FFMA.FTZ R59, R17, R0, -R3.reuse ;  /* 0x00000000113b7223 */ /* 0x100fe20000010803 */
[----:B------:R-:W-:Y:S01]  /*2a420*/  FMNMX.FTZ R36, R26, R36, !PT ;  /* 0x000000241a247209 */ /* 0x000fe20007810000 */
[-CC-:B------:R-:W-:Y:S01]  /*2a430*/  FFMA.FTZ R32, R32, R0.reuse, -R3.reuse ;  /* 0x0000000020207223 */ /* 0x180fe20000010803 */
[----:B------:R-:W-:Y:S01]  /*2a440*/  FMNMX.FTZ R37, R11, R37, !PT ;  /* 0x000000250b257209 */ /* 0x000fe20007810000 */
[--C-:B------:R-:W-:Y:S01]  /*2a450*/  FFMA.FTZ R42, R52, R0, -R3.reuse ;  /* 0x00000000342a7223 */ /* 0x100fe20000010803 */
[----:B------:R-:W-:Y:S01]  /*2a460*/  FMNMX.FTZ R36, R27, R36, !PT ;  /* 0x000000241b247209 */ /* 0x000fe20007810000 */
[----:B------:R-:W-:Y:S01]  /*2a470*/  MUFU.EX2 R25, R25 ;  /* 0x0000001900197308 */ /* 0x000fe20000000800 */
[----:B------:R-:W-:Y:S01]  /*2a480*/  FMNMX.FTZ R37, R10, R37, !PT ;  /* 0x000000250a257209 */ /* 0x000fe20007810000 */
[--C-:B------:R-:W-:Y:S01]  /*2a490*/  FFMA.FTZ R65, R65, R0, -R3.reuse ;  /* 0x0000000041417223 */ /* 0x100fe20000010803 */
        /* <DEDUP_REMOVED lines=25> */
[----:B------:R-:W-:Y:S01]  /*2a630*/  FFMA.FTZ R250, R129, R0, -R3 ;  /* 0x0000000081fa7223 */ /* 0x000fe20000010803 */
[----:B------:R-:W-:Y:S01]  /*2a640*/  FMNMX.FTZ R37, R70, R37, !PT ;  /* 0x0000002546257209 */ /* 0x000fe20007810000 */
[----:B------:R-:W-:Y:S01]  /*2a650*/  IMAD.MOV.U32 R84, RZ, RZ, R91 ;  /* 0x000000ffff547224 */ /* 0x000fe200078e005b */
[----:B------:R-:W-:Y:S01]  /*2a660*/  FMNMX.FTZ R36, R191, R36, !PT ;  /* 0x00000024bf247209 */ /* 0x000fe20007810000 */
[----:B------:R-:W3:Y:S01]  /*2a670*/  MUFU.EX2 R7, R7 ;  /* 0x0000000700077308 */ /* 0x000ee20000000800 */
[----:B------:R-:W-:Y:S02]  /*2a680*/  FMNMX.FTZ R37, R71, R37, !PT ;  /* 0x0000002547257209 */ /* 0x000fe40007810000 */
[----:B------:R-:W-:Y:S02]  /*2a690*/  FMNMX.FTZ R36, R192, R36, !PT ;  /* 0x00000024c0247209 */ /* 0x000fe40007810000 */
[----:B------:R-:W-:Y:S02]  /*2a6a0*/  FMNMX.FTZ R37, R82, R37, !PT ;  /* 0x0000002552257209 */ /* 0x000fe40007810000 */
[----:B------:R-:W-:Y:S02]  /*2a6b0*/  FMNMX.FTZ R36, R184, R36, !PT ;  /* 0x00000024b8247209 */ /* 0x000fe40007810000 */
[----:B------:R-:W-:Y:S01]  /*2a6c0*/  FMNMX.FTZ R37, R83, R37, !PT ;  /* 0x0000002553257209 */ /* 0x000fe20007810000 */
[----:B------:R-:W-:Y:S01]  /*2a6d0*/  MUFU.EX2 R59, R59 ;  /* 0x0000003b003b7308 */ /* 0x000fe20000000800 */
[----:B------:R-:W-:Y:S02]  /*2a6e0*/  FMNMX.FTZ R36, R185, R36, !PT ;  /* 0x00000024b9247209 */ /* 0x000fe40007810000 */
[----:B------:R-:W-:Y:S02]  /*2a6f0*/  FMNMX.FTZ R37, R86, R37, !PT ;  /* 0x0000002556257209 */ /* 0x000fe40007810000 */
[----:B------:R-:W-:Y:S02]  /*2a700*/  FMNMX.FTZ R36, R186, R36, !PT ;  /* 0x00000024ba247209 */ /* 0x000fe40007810000 */
[----:B------:R-:W-:Y:S02]  /*2a710*/  FMNMX.FTZ R37, R87, R37, !PT ;  /* 0x0000002557257209 */ /* 0x000fe40007810000 */
[----:B------:R-:W-:Y:S01]  /*2a720*/  FMNMX.FTZ R36, R187, R36, !PT ;  /* 0x00000024bb247209 */ /* 0x000fe20007810000 */
[----:B------:R-:W-:Y:S01]  /*2a730*/  MUFU.EX2 R29, R29 ;  /* 0x0000001d001d7308 */ /* 0x000fe20000000800 */
[----:B------:R-:W-:Y:S02]  /*2a740*/  FMNMX.FTZ R37, R98, R37, !PT ;  /* 0x0000002562257209 */ /* 0x000fe40007810000 */
[----:B------:R-:W-:Y:S01]  /*2a750*/  FMNMX.FTZ R36, R94, R36, !PT ;  /* 0x000000245e247209 */ /* 0x000fe20007810000 */
[----:B---3--:R-:W-:Y:S01]  /*2a760*/  FFMA.FTZ R2, R6, R9, R7 ;  /* 0x0000000906027223 */ /* 0x008fe20000010007 */
[----:B------:R-:W-:Y:S02]  /*2a770*/  FMNMX.FTZ R37, R99, R37, !PT ;  /* 0x0000002563257209 */ /* 0x000fe40007810000 */
[----:B------:R-:W-:Y:S01]  /*2a780*/  FMNMX.FTZ R36, R79, R36, !PT ;  /* 0x000000244f247209 */ /* 0x000fe20007810000 */
[----:B------:R-:W-:Y:S01]  /*2a790*/  FADD.FTZ R33, R5, R2 ;  /* 0x0000000205217221 */ /* 0x000fe20000010000 */
        /* <DEDUP_REMOVED lines=12> */
[----:B------:R-:W-:Y:S02]  /*2a860*/  FMNMX.FTZ R37, R119, R37, !PT ;  /* 0x0000002577257209 */ /* 0x000fe40007810000 */
[----:B------:R-:W-:Y:S02]  /*2a870*/  F2FP.PACK_AB R7, R5, R7 ;  /* 0x000000070507723e */ /* 0x000fe400000000ff */
[----:B------:R-:W-:Y:S04]  /*2a880*/  FMNMX.FTZ R37, R130, R37, !PT ;  /* 0x0000002582257209 */ /* 0x000fe80007810000 */
[----:B------:R-:W-:Y:S05]  /*2a890*/  FMNMX.FTZ R37, R131, R37, !PT ;  /* 0x0000002583257209 */ /* 0x000fea0007810000 */
[----:B------:R-:W3:Y:S02]  /*2a8a0*/  SHFL.BFLY PT, R2, R37, 0x2, 0x1f ;  /* 0x0c401f0025027f89 */ /* 0x000ee400000e0000 */
[----:B---3--:R-:W-:Y:S06]  /*2a8b0*/  FMNMX.FTZ R37, R37, R2, !PT ;  /* 0x0000000225257209 */ /* 0x008fec0007810000 */
[----:B------:R-:W3:Y:S02]  /*2a8c0*/  SHFL.BFLY PT, R2, R37, 0x1, 0x1f ;  /* 0x0c201f0025027f89 */ /* 0x000ee400000e0000 */
[----:B---3--:R-:W-:Y:S04]  /*2a8d0*/  FMNMX.FTZ R37, R37, R2, !PT ;  /* 0x0000000225257209 */ /* 0x008fe80007810000 */
[C---:B------:R-:W-:Y:S01]  /*2a8e0*/  FSETP.NEU.FTZ.AND P0, PT, R37.reuse, -INF , PT ;  /* 0xff8000002500780b */ /* 0x040fe20003f1d000 */
[----:B------:R-:W-:Y:S03]  /*2a8f0*/  FMUL.FTZ R3, R0, R37 ;  /* 0x0000002500037220 */ /* 0x000fe60000410000 */
[----:B------:R-:W-:Y:S02]  /*2a900*/  FSEL R2, R37, RZ, P0 ;  /* 0x000000ff25027208 */ /* 0x000fe40000000000 */
[----:B------:R-:W-:Y:S02]  /*2a910*/  FSEL R3, R3, RZ, P0 ;  /* 0x000000ff03037208 */ /* 0x000fe40000000000 */
[----:B------:R-:W-:Y:S01]  /*2a920*/  LOP3.LUT P0, RZ, R218, 0x1, RZ, 0xc0, !PT ;  /* 0x00000001daff7812 */ /* 0x000fe2000780c0ff */
[----:B------:R-:W-:Y:S02]  /*2a930*/  FADD.FTZ R2, -R2, R132 ;  /* 0x0000008402027221 */ /* 0x000fe40000010100 */
[-CC-:B------:R-:W-:Y:S01]  /*2a940*/  FFMA.FTZ R234, R66, R0.reuse, -R3.reuse ;  /* 0x0000000042ea7223 */ /* 0x180fe20000010803 */
[----:B------:R-:W-:Y:S01]  /*2a950*/  FSEL R104, R104, -INF , !P0 ;  /* 0xff80000068687808 */ /* 0x000fe20004000000 */
[----:B------:R-:W3:Y:S01]  /*2a960*/  LDL.LU R66, [R1+0x6c] ;  /* 0x00006c0001427983 */ /* 0x000ee20000300800 */
[----:B------:R-:W-:Y:S01]  /*2a970*/  LOP3.LUT P0, RZ, R218, 0x1000, RZ, 0xc0, !PT ;  /* 0x00001000daff7812 */ /* 0x000fe2000780c0ff */
[--C-:B------:R-:W-:Y:S01]  /*2a980*/  FFMA.FTZ R9, R193, R0, -R3.reuse ;  /* 0x00000000c1097223 */ /* 0x100fe20000010803 */
[----:B------:R-:W-:Y:S01]  /*2a990*/  FMNMX.FTZ R36, R104, R36, !PT ;  /* 0x0000002468247209 */ /* 0x000fe20007810000 */
[----:B------:R-:W3:Y:S01]  /*2a9a0*/  LDL.LU R53, [R1+0x9c] ;  /* 0x00009c0001357983 */ /* 0x000ee20000300800 */
[----:B------:R-:W-:Y:S01]  /*2a9b0*/  FSEL R125, R125, -INF , !P0 ;  /* 0xff8000007d7d7808 */ /* 0x000fe20004000000 */
[----:B------:R-:W-:Y:S01]  /*2a9c0*/  FMUL.FTZ R2, R0, R2 ;  /* 0x0000000200027220 */ /* 0x000fe20000410000 */
[----:B------:R-:W-:Y:S01]  /*2a9d0*/  FMNMX.FTZ R36, R105, R36, !PT ;  /* 0x0000002469247209 */ /* 0x000fe20007810000 */
[-CC-:B------:R-:W-:Y:S01]  /*2a9e0*/  FFMA.FTZ R5, R8, R0.reuse, -R3.reuse ;  /* 0x0000000008057223 */ /* 0x180fe20000010803 */
[----:B------:R-:W-:Y:S01]  /*2a9f0*/  MUFU.EX2 R9, R9 ;  /* 0x0000000900097308 */ /* 0x000fe20000000800 */
[--C-:B------:R-:W-:Y:S01]  /*2aa00*/  FFMA.FTZ R12, R18, R0, -R3.reuse ;  /* 0x00000000120c7223 */ /* 0x100fe20000010803 */
[----:B------:R-:W-:Y:S01]  /*2aa10*/  FMNMX.FTZ R36, R108, R36, !PT ;  /* 0x000000246c247209 */ /* 0x000fe20007810000 */
[-CC-:B------:R-:W-:Y:S01]  /*2aa20*/  FFMA.FTZ R18, R35, R0.reuse, -R3.reuse ;  /* 0x0000000023127223 */ /* 0x180fe20000010803 */
[----:B------:R-:W3:Y:S01]  /*2aa30*/  LDL.64 R214, [R1+0x90] ;  /* 0x0000900001d67983 */ /* 0x000ee20000100a00 */
[--C-:B------:R-:W-:Y:S01]  /*2aa40*/  FFMA.FTZ R226, R67, R0, -R3.reuse ;  /* 0x0000000043e27223 */ /* 0x100fe20000010803 */
[----:B------:R-:W-:Y:S01]  /*2aa50*/  FMNMX.FTZ R36, R109, R36, !PT ;  /* 0x000000246d247209 */ /* 0x000fe20007810000 */
[-CC-:B------:R-:W-:Y:S02]  /*2aa60*/  FFMA.FTZ R219, R70, R0.reuse, -R3.reuse ;  /* 0x0000000046db7223 */ /* 0x180fe40000010803 */
[--C-:B------:R-:W-:Y:S01]  /*2aa70*/  FFMA.FTZ R235, R71, R0, -R3.reuse ;  /* 0x0000000047eb7223 */ /* 0x100fe20000010803 */
[----:B------:R-:W-:Y:S01]  /*2aa80*/  FMNMX.FTZ R36, R120, R36, !PT ;  /* 0x0000002478247209 */ /* 0x000fe20007810000 */
[----:B------:R-:W2:Y:S01]  /*2aa90*/  MUFU.EX2 R35, R2 ;  /* 0x0000000200237308 */ /* 0x000ea20000000800 */
[----:B------:R-:W3:Y:S01]  /*2aaa0*/  LDL R71, [R1+0x2b4] ;  /* 0x0002b40001477983 */ /* 0x000ee20000100800 */
[--C-:B------:R-:W-:Y:S01]  /*2aab0*/  FFMA.FTZ R227, R82, R0, -R3.reuse ;  /* 0x0000000052e37223 */ /* 0x100fe20000010803 */
[----:B------:R-:W-:Y:S01]  /*2aac0*/  FMNMX.FTZ R36, R121, R36, !PT ;  /* 0x0000002479247209 */ /* 0x000fe20007810000 */
[-CC-:B------:R-:W-:Y:S02]  /*2aad0*/  FFMA.FTZ R223, R83, R0.reuse, -R3.reuse ;  /* 0x0000000053df7223 */ /* 0x180fe40000010803 */
[--C-:B------:R-:W-:Y:S01]  /*2aae0*/  FFMA.FTZ R232, R86, R0, -R3.reuse ;  /* 0x0000000056e87223 */ /* 0x100fe20000010803 */
[----:B------:R-:W-:Y:S01]  /*2aaf0*/  FMNMX.FTZ R36, R124, R36, !PT ;  /* 0x000000247c247209 */ /* 0x000fe20007810000 */
[--C-:B------:R-:W-:Y:S02]  /*2ab00*/  FFMA.FTZ R224, R87, R0, -R3.reuse ;  /* 0x0000000057e07223 */ /* 0x100fe40000010803 */
[----:B------:R-:W1:Y:S01]  /*2ab10*/  MUFU.EX2 R5, R5 ;  /* 0x0000000500057308 */ /* 0x000e620000000800 */
[----:B------:R-:W-:Y:S01]  /*2ab20*/  FMNMX.FTZ R36, R125, R36, !PT ;  /* 0x000000247d247209 */ /* 0x000fe20007810000 */
        /* <DEDUP_REMOVED lines=22> */
[----:B------:R-:W-:Y:S01]  /*2ac90*/  FFMA.FTZ R202, R55, R0, -R3 ;  /* 0x0000000037ca7223 */ /* 0x000fe20000010803 */
[----:B------:R-:W-:Y:S01]  /*2aca0*/  MUFU.EX2 R28, R17 ;  /* 0x00000011001c7308 */ /* 0x000fe20000000800 */
[----:B------:R-:W-:Y:S02]  /*2acb0*/  IMAD.SHL.U32 R193, R252, 0x4, RZ ;  /* 0x00000004fcc17824 */ /* 0x000fe400078e00ff */
[----:B------:R-:W-:Y:S02]  /*2acc0*/  IMAD.MOV.U32 R82, RZ, RZ, R78 ;  /* 0x000000ffff527224 */ /* 0x000fe400078e004e */
[----:B------:R-:W-:Y:S02]  /*2acd0*/  IMAD.MOV.U32 R103, RZ, RZ, R84 ;  /* 0x000000ffff677224 */ /* 0x000fe400078e0054 */
[----:B------:R-:W-:Y:S03]  /*2ace0*/  IMAD.MOV.U32 R102, RZ, RZ, R82 ;  /* 0x000000ffff667224 */ /* 0x000fe600078e0052 */
[----:B------:R-:W-:Y:S10]  /*2acf0*/  MUFU.EX2 R23, R12 ;  /* 0x0000000c00177308 */ /* 0x000ff40000000800 */
[----:B------:R-:W-:Y:S01]  /*2ad00*/  MUFU.EX2 R50, R20 ;  /* 0x0000001400327308 */ /* 0x000fe20000000800 */
[----:B--2---:R-:W-:Y:S01]  /*2ad10*/  FFMA.FTZ R2, R35, R21, R9 ;  /* 0x0000001523027223 */ /* 0x004fe20000010009 */
[C---:B-1----:R-:W-:Y:S08]  /*2ad20*/  F2FP.PACK_AB R9, R5.reuse, R9 ;  /* 0x000000090509723e */ /* 0x042ff000000000ff */
[----:B------:R-:W-:Y:S01]  /*2ad30*/  MUFU.EX2 R63, R13 ;  /* 0x0000000d003f7308 */ /* 0x000fe20000000800 */
[----:B------:R-:W-:Y:S02]  /*2ad40*/  FADD.FTZ R21, R5, R2 ;  /* 0x0000000205157221 */ /* 0x000fe40000010000 */
[----:B------:R-:W1:Y:S07]  /*2ad50*/  SHFL.BFLY PT, R2, R36, 0x2, 0x1f ;  /* 0x0c401f0024027f89 */ /* 0x000e6e00000e0000 */
[----:B------:R-:W-:Y:S10]  /*2ad60*/  MUFU.EX2 R5, R61 ;  /* 0x0000003d00057308 */ /* 0x000ff40000000800 */
[----:B------:R-:W-:Y:S01]  /*2ad70*/  MUFU.EX2 R34, R42 ;  /* 0x0000002a00227308 */ /* 0x000fe20000000800 */
[----:B-1----:R-:W-:Y:S09]  /*2ad80*/  FMNMX.FTZ R36, R36, R2, !PT ;  /* 0x0000000224247209 */ /* 0x002ff20007810000 */
[----:B------:R1:W-:Y:S01]  /*2ad90*/  MUFU.EX2 R13, R43 ;  /* 0x0000002b000d7308 */ /* 0x0003e20000000800 */
[----:B------:R-:W2:Y:S09]  /*2ada0*/  SHFL.BFLY PT, R2, R36, 0x1, 0x1f ;  /* 0x0c201f0024027f89 */ /* 0x000eb200000e0000 */
[----:B------:R-:W-:Y:S10]  /*2adb0*/  MUFU.EX2 R70, R168 ;  /* 0x000000a800467308 */ /* 0x000ff40000000800 */
[----:B------:R-:W4:Y:S01]  /*2adc0*/  MUFU.EX2 R12, R44 ;  /* 0x0000002c000c7308 */ /* 0x000f220000000800 */
[----:B-1----:R-:W-:Y:S02]  /*2add0*/  SHF.R.S32.HI R43, RZ, 0x1f, R212 ;  /* 0x0000001fff2b7819 */ /* 0x002fe400000114d4 */
[----:B--2---:R-:W-:Y:S02]  /*2ade0*/  FMNMX.FTZ R36, R36, R2, !PT ;  /* 0x0000000224247209 */ /* 0x004fe40007810000 */
[----:B------:R-:W-:Y:S05]  /*2adf0*/  LEA.HI R43, R43, R212, RZ, 0x5 ;  /* 0x000000d42b2b7211 */ /* 0x000fea00078f28ff */
[----:B------:R-:W-:Y:S01]  /*2ae00*/  MUFU.EX2 R54, R16 ;  /* 0x0000001000367308 */ /* 0x000fe20000000800 */
[----:B------:R-:W-:Y:S01]  /*2ae10*/  FSETP.NEU.FTZ.AND P0, PT, R36, -INF , PT ;  /* 0xff8000002400780b */ /* 0x000fe20003f1d000 */
[----:B------:R-:W-:Y:S01]  /*2ae20*/  FMUL.FTZ R10, R0, R36 ;  /* 0x00000024000a7220 */ /* 0x000fe20000410000 */
[----:B------:R-:W-:Y:S02]  /*2ae30*/  SHF.R.S32.HI R43, RZ, 0x5, R43 ;  /* 0x00000005ff2b7819 */ /* 0x000fe4000001142b */
[----:B------:R-:W-:Y:S02]  /*2ae40*/  FSEL R2, R36, RZ, P0 ;  /* 0x000000ff24027208 */ /* 0x000fe40000000000 */
[----:B------:R-:W-:Y:S01]  /*2ae50*/  FSEL R10, R10, RZ, P0 ;  /* 0x000000ff0a0a7208 */ /* 0x000fe20000000000 */
[----:B----4-:R-:W-:Y:S02]  /*2ae60*/  IMAD R43, R213, 0x8, R43 ;  /* 0x00000008d52b7824 */ /* 0x010fe400078e022b */
[----:B------:R-:W-:Y:S01]  /*2ae70*/  FADD.FTZ R2, -R2, R133 ;  /* 0x0000008502027221 */ /* 0x000fe20000010100 */
[----:B------:R-:W-:Y:S01]  /*2ae80*/  MUFU.EX2 R61, R62 ;  /* 0x0000003e003d7308 */ /* 0x000fe20000000800 */
[--C-:B------:R-:W-:Y:S01]  /*2ae90*/  FFMA.FTZ R3, R15, R0, -R10.reuse ;  /* 0x000000000f037223 */ /* 0x100fe2000001080a */
[----:B------:R-:W-:Y:S01]  /*2aea0*/  F2FP.PACK_AB R80, R12, R13 ;  /* 0x0000000d0c50723e */ /* 0x000fe200000000ff */
[----:B------:R-:W-:Y:S02]  /*2aeb0*/  FMUL.FTZ R2, R0, R2 ;  /* 0x0000000200027220 */ /* 0x000fe40000410000 */
[-CC-:B------:R-:W-:Y:S02]  /*2aec0*/  FFMA.FTZ R11, R208, R0.reuse, -R10.reuse ;  /* 0x00000000d00b7223 */ /* 0x180fe4000001080a */
[----:B------:R-:W-:Y:S03]  /*2aed0*/  IMAD.WIDE.U32 R210, R43, -0x326172a9, RZ ;  /* 0xcd9e8d572bd27825 */ /* 0x000fe600078e00ff */
[----:B------:R1:W-:Y:S01]  /*2aee0*/  MUFU.EX2 R19, R3 ;  /* 0x0000000300137308 */ /* 0x0003e20000000800 */
[----:B------:R2:W4:Y:S01]  /*2aef0*/  LDL.S16 R43, [R1+0x1dc] ;  /* 0x0001dc00012b7983 */ /* 0x0005220000100600 */
[-CC-:B------:R-:W-:Y:S02]  /*2af00*/  FFMA.FTZ R117, R89, R0.reuse, -R10.reuse ;  /* 0x0000000059757223 */ /* 0x180fe4000001080a */
[-CC-:B------:R-:W-:Y:S02]  /*2af10*/  FFMA.FTZ R116, R88, R0.reuse, -R10.reuse ;  /* 0x0000000058747223 */ /* 0x180fe4000001080a */
[-CC-:B------:R-:W-:Y:S02]  /*2af20*/  FFMA.FTZ R112, R94, R0.reuse, -R10.reuse ;  /* 0x000000005e707223 */ /* 0x180fe4000001080a */
[-CC-:B------:R-:W-:Y:S02]  /*2af30*/  FFMA.FTZ R114, R79, R0.reuse, -R10.reuse ;  /* 0x000000004f727223 */ /* 0x180fe4000001080a */
[----:B------:R-:W-:Y:S01]  /*2af40*/  MUFU.EX2 R11, R11 ;  /* 0x0000000b000b7308 */ /* 0x000fe20000000800 */
[-CC-:B------:R-:W-:Y:S02]  /*2af50*/  FFMA.FTZ R78, R191, R0.reuse, -R10.reuse ;  /* 0x00000000bf4e7223 */ /* 0x180fe4000001080a */
[-C--:B------:R-:W-:Y:S02]  /*2af60*/  FFMA.FTZ R85, R192, R0.reuse, -R10 ;  /* 0x00000000c0557223 */ /* 0x080fe4000001080a */
[----:B------:R-:W-:Y:S02]  /*2af70*/  IMAD.MOV.U32 R192, RZ, RZ, R102 ;  /* 0x000000ffffc07224 */ /* 0x000fe400078e0066 */
[-CC-:B------:R-:W-:Y:S02]  /*2af80*/  FFMA.FTZ R122, R92, R0.reuse, -R10.reuse ;  /* 0x000000005c7a7223 */ /* 0x180fe4000001080a */
[-CC-:B------:R-:W-:Y:S01]  /*2af90*/  FFMA.FTZ R187, R187, R0.reuse, -R10.reuse ;  /* 0x00000000bbbb7223 */ /* 0x180fe2000001080a */
[----:B------:R-:W-:Y:S01]  /*2afa0*/  MUFU.EX2 R15, R45 ;  /* 0x0000002d000f7308 */ /* 0x000fe20000000800 */
[-CC-:B------:R-:W-:Y:S02]  /*2afb0*/  FFMA.FTZ R123, R93, R0.reuse, -R10.reuse ;  /* 0x000000005d7b7223 */ /* 0x180fe4000001080a */
[-CC-:B------:R-:W-:Y:S02]  /*2afc0*/  FFMA.FTZ R91, R184, R0.reuse, -R10.reuse ;  /* 0x00000000b85b7223 */ /* 0x180fe4000001080a */
[-CC-:B-1----:R-:W-:Y:S02]  /*2afd0*/  FFMA.FTZ R3, R26, R0.reuse, -R10.reuse ;  /* 0x000000001a037223 */ /* 0x182fe4000001080a */
        /* <DEDUP_REMOVED lines=9> */
[-CC-:B------:R-:W-:Y:S09]  /*2b070*/  FFMA.FTZ R185, R121, R0.reuse, -R10.reuse ;  /* 0x0000000079b97223 */ /* 0x180ff2000001080a */
[----:B------:R-:W-:Y:S01]  /*2b080*/  MUFU.EX2 R77, R196 ;  /* 0x000000c4004d7308 */ /* 0x000fe20000000800 */
[-CC-:B-1----:R-:W-:Y:S09]  /*2b090*/  FFMA.FTZ R3, R27, R0.reuse, -R10.reuse ;  /* 0x000000001b037223 */ /* 0x182ff2000001080a */
[----:B------:R1:W-:Y:S10]  /*2b0a0*/  MUFU.EX2 R51, R3 ;  /* 0x0000000300337308 */ /* 0x0003f40000000800 */
[----:B------:R-:W-:Y:S10]  /*2b0b0*/  MUFU.EX2 R27, R14 ;  /* 0x0000000e001b7308 */ /* 0x000ff40000000800 */
[----:B------:R-:W-:Y:S01]  /*2b0c0*/  MUFU.EX2 R14, R58 ;  /* 0x0000003a000e7308 */ /* 0x000fe20000000800 */
[-CC-:B-1----:R-:W-:Y:S09]  /*2b0d0*/  FFMA.FTZ R3, R30, R0.reuse, -R10.reuse ;  /* 0x000000001e037223 */ /* 0x182ff2000001080a */
[----:B------:R1:W-:Y:S10]  /*2b0e0*/  MUFU.EX2 R26, R3 ;  /* 0x00000003001a7308 */ /* 0x0003f40000000800 */
[----:B------:R-:W-:Y:S10]  /*2b0f0*/  MUFU.EX2 R30, R32 ;  /* 0x00000020001e7308 */ /* 0x000ff40000000800 */
[----:B------:R2:W-:Y:S01]  /*2b100*/  MUFU.EX2 R32, R41 ;  /* 0x0000002900207308 */ /* 0x0005e20000000800 */
[----:B-1----:R-:W-:Y:S09]  /*2b110*/  FFMA.FTZ R3, R31, R0, -R10 ;  /* 0x000000001f037223 */ /* 0x002ff2000001080a */
[----:B------:R-:W1:Y:S10]  /*2b120*/  MUFU.EX2 R31, R49 ;  /* 0x00000031001f7308 */ /* 0x000e740000000800 */
[----:B------:R-:W-:Y:S01]  /*2b130*/  MUFU.EX2 R46, R3 ;  /* 0x00000003002e7308 */ /* 0x000fe20000000800 */
[----:B--2---:R-:W2:Y:S09]  /*2b140*/  LDL R41, [R1+0x2e8] ;  /* 0x0002e80001297983 */ /* 0x004eb20000100800 */
[----:B------:R3:W3:Y:S01]  /*2b150*/  MUFU.EX2 R3, R2 ;  /* 0x0000000200037308 */ /* 0x0006e20000000800 */
[----:B-1----:R-:W-:Y:S01]  /*2b160*/  F2FP.PACK_AB R118, R31, R32 ;  /* 0x000000201f76723e */ /* 0x002fe200000000ff */
[----:B------:R-:W4:Y:S08]  /*2b170*/  LDL R49, [R1+0x2b0] ;  /* 0x0002b00001317983 */ /* 0x000f300000100800 */
[----:B------:R-:W-:Y:S10]  /*2b180*/  MUFU.EX2 R101, R101 ;  /* 0x0000006500657308 */ /* 0x000ff40000000800 */
[----:B------:R-:W-:Y:S01]  /*2b190*/  MUFU.EX2 R186, R186 ;  /* 0x000000ba00ba7308 */ /* 0x000fe20000000800 */
[----:B---3--:R-:W-:Y:S02]  /*2b1a0*/  FMUL.FTZ R2, R0, R4 ;  /* 0x0000000400027220 */ /* 0x008fe40000410000 */
[----:B------:R-:W-:Y:S07]  /*2b1b0*/  FFMA.FTZ R4, R3, R66, R11 ;  /* 0x0000004203047223 */ /* 0x000fee000001000b */
[----:B------:R-:W1:Y:S01]  /*2b1c0*/  MUFU.EX2 R2, R2 ;  /* 0x0000000200027308 */ /* 0x000e620000000800 */
[C---:B------:R-:W-:Y:S01]  /*2b1d0*/  FADD.FTZ R20, R19.reuse, R4 ;  /* 0x0000000413147221 */ /* 0x040fe20000010000 */
[----:B------:R-:W-:Y:S01]  /*2b1e0*/  F2FP.PACK_AB R4, R19, R11 ;  /* 0x0000000b1304723e */ /* 0x000fe200000000ff */
[----:B------:R-:W-:Y:S02]  /*2b1f0*/  FADD.FTZ R11, R22, R33 ;  /* 0x00000021160b7221 */ /* 0x000fe40000010000 */
[----:B------:R3:W3:Y:S01]  /*2b200*/  LDL.S16 R33, [R1+0x1b8] ;  /* 0x0001b80001217983 */ /* 0x0006e20000100600 */
[C---:B------:R-:W-:Y:S01]  /*2b210*/  PRMT R44, R4.reuse, 0x7632, R44 ;  /* 0x00007632042c7816 */ /* 0x040fe2000000002c */
[C---:B------:R-:W-:Y:S01]  /*2b220*/  FADD.FTZ R18, R59.reuse, R11 ;  /* 0x0000000b3b127221 */ /* 0x040fe20000010000 */
[----:B------:R-:W-:Y:S02]  /*2b230*/  F2FP.PACK_AB R59, R59, R22 ;  /* 0x000000163b3b723e */ /* 0x000fe400000000ff */
[----:B------:R-:W-:Y:S01]  /*2b240*/  PRMT R90, R4, 0x5410, R44 ;  /* 0x00005410045a7816 */ /* 0x000fe2000000002c */
[----:B------:R-:W-:Y:S01]  /*2b250*/  MUFU.EX2 R11, R169 ;  /* 0x000000a9000b7308 */ /* 0x000fe20000000800 */
[C---:B------:R-:W-:Y:S04]  /*2b260*/  PRMT R58, R59.reuse, 0x7632, R58 ;  /* 0x000076323b3a7816 */ /* 0x040fe8000000003a */
[----:B------:R-:W-:Y:S05]  /*2b270*/  PRMT R84, R59, 0x5410, R58 ;  /* 0x000054103b547816 */ /* 0x000fea000000003a */
[----:B------:R-:W-:Y:S01]  /*2b280*/  MUFU.EX2 R22, R65 ;  /* 0x0000004100167308 */ /* 0x000fe20000000800 */
[----:B-1----:R-:W-:Y:S02]  /*2b290*/  FFMA.FTZ R17, R2, R53, R8 ;  /* 0x0000003502117223 */ /* 0x002fe40000010008 */
[----:B------:R1:W3:Y:S02]  /*2b2a0*/  LDL.S16 R53, [R1+0x1bc] ;  /* 0x0001bc0001357983 */ /* 0x0002e40000100600 */
[C---:B------:R-:W-:Y:S01]  /*2b2b0*/  FADD.FTZ R19, R57.reuse, R17 ;  /* 0x0000001139137221 */ /* 0x040fe20000010000 */
[----:B------:R-:W-:Y:S01]  /*2b2c0*/  F2FP.PACK_AB R57, R57, R8 ;  /* 0x000000083939723e */ /* 0x000fe200000000ff */
[----:B------:R-:W-:Y:S03]  /*2b2d0*/  FADD.FTZ R8, R23, R21 ;  /* 0x0000001517087221 */ /* 0x000fe60000010000 */
[----:B------:R-:W-:Y:S01]  /*2b2e0*/  MUFU.EX2 R185, R185 ;  /* 0x000000b900b97308 */ /* 0x000fe20000000800 */
[----:B------:R-:W-:Y:S01]  /*2b2f0*/  FADD.FTZ R17, R24, R20 ;  /* 0x0000001418117221 */ /* 0x000fe20000010000 */
[----:B------:R-:W-:Y:S01]  /*2b300*/  PRMT R55, R57, 0x7632, R55 ;  /* 0x0000763239377816 */ /* 0x000fe20000000037 */
[C---:B------:R-:W-:Y:S01]  /*2b310*/  FADD.FTZ R21, R63.reuse, R8 ;  /* 0x000000083f157221 */ /* 0x040fe20000010000 */
[----:B------:R-:W-:Y:S01]  /*2b320*/  F2FP.PACK_AB R63, R63, R23 ;  /* 0x000000173f3f723e */ /* 0x000fe200000000ff */
[----:B------:R-:W-:Y:S01]  /*2b330*/  FADD.FTZ R8, R13, R19 ;  /* 0x000000130d087221 */ /* 0x000fe20000010000 */
[----:B------:R-:W-:Y:S01]  /*2b340*/  PRMT R92, R57, 0x5410, R55 ;  /* 0x00005410395c7816 */ /* 0x000fe20000000037 */
[C---:B------:R-:W-:Y:S01]  /*2b350*/  FADD.FTZ R20, R51.reuse, R17 ;  /* 0x0000001133147221 */ /* 0x040fe20000010000 */
[----:B------:R-:W-:Y:S01]  /*2b360*/  F2FP.PACK_AB R51, R51, R24 ;  /* 0x000000183333723e */ /* 0x000fe200000000ff */
[----:B------:R-:W-:Y:S01]  /*2b370*/  FADD.FTZ R17, R25, R18 ;  /* 0x0000001219117221 */ /* 0x000fe20000010000 */
[----:B------:R-:W-:Y:S01]  /*2b380*/  PRMT R62, R63, 0x7632, R62 ;  /* 0x000076323f3e7816 */ /* 0x000fe2000000003e */
[----:B------:R-:W1:Y:S01]  /*2b390*/  MUFU.EX2 R23, R64 ;  /* 0x0000004000177308 */ /* 0x000e620000000800 */
[----:B------:R-:W-:Y:S01]  /*2b3a0*/  PRMT R45, R51, 0x7632, R45 ;  /* 0x00007632332d7816 */ /* 0x000fe2000000002d */
[----:B------:R-:W-:Y:S01]  /*2b3b0*/  FADD.FTZ R18, R12, R8 ;  /* 0x000000080c127221 */ /* 0x000fe20000010000 */
[----:B------:R-:W-:Y:S01]  /*2b3c0*/  PRMT R82, R63, 0x5410, R62 ;  /* 0x000054103f527816 */ /* 0x000fe2000000003e */
[C---:B------:R-:W-:Y:S01]  /*2b3d0*/  FADD.FTZ R19, R40.reuse, R17 ;  /* 0x0000001128137221 */ /* 0x040fe20000010000 */
[----:B------:R-:W-:Y:S01]  /*2b3e0*/  F2FP.PACK_AB R40, R40, R25 ;  /* 0x000000192828723e */ /* 0x000fe200000000ff */
[----:B------:R-:W-:Y:S01]  /*2b3f0*/  FADD.FTZ R17, R27, R21 ;  /* 0x000000151b117221 */ /* 0x000fe20000010000 */
[----:B------:R-:W-:Y:S01]  /*2b400*/  PRMT R83, R51, 0x5410, R45 ;  /* 0x0000541033537816 */ /* 0x000fe2000000002d */
[----:B------:R-:W-:Y:S01]  /*2b410*/  FADD.FTZ R13, R26, R20 ;  /* 0x000000141a0d7221 */ /* 0x000fe20000010000 */
[----:B------:R2:W3:Y:S01]  /*2b420*/  LDL.S16 R25, [R1+0x1d8] ;  /* 0x0001d80001197983 */ /* 0x0004e20000100600 */
[----:B------:R-:W-:Y:S01]  /*2b430*/  FADD.FTZ R12, R15, R18 ;  /* 0x000000120f0c7221 */ /* 0x000fe20000010000 */
[----:B------:R-:W1:Y:S01]  /*2b440*/  MUFU.EX2 R8, R172 ;  /* 0x000000ac00087308 */ /* 0x000e620000000800 */
[C---:B------:R-:W-:Y:S01]  /*2b450*/  FADD.FTZ R17, R54.reuse, R17 ;  /* 0x0000001136117221 */ /* 0x040fe20000010000 */
[----:B------:R-:W-:Y:S01]  /*2b460*/  F2FP.PACK_AB R54, R54, R27 ;  /* 0x0000001b3636723e */ /* 0x000fe200000000ff */
[C---:B------:R-:W-:Y:S01]  /*2b470*/  FADD.FTZ R27, R46.reuse, R13 ;  /* 0x0000000d2e1b7221 */ /* 0x040fe20000010000 */
[----:B------:R-:W-:Y:S01]  /*2b480*/  F2FP.PACK_AB R46, R46, R26 ;  /* 0x0000001a2e2e723e */ /* 0x000fe200000000ff */
[----:B------:R-:W-:Y:S02]  /*2b490*/  FADD.FTZ R13, R30, R19 ;  /* 0x000000131e0d7221 */ /* 0x000fe40000010000 */
[C---:B------:R-:W-:Y:S01]  /*2b4a0*/  FADD.FTZ R12, R48.reuse, R12 ;  /* 0x0000000c300c7221 */ /* 0x040fe20000010000 */
[----:B------:R-:W-:Y:S01]  /*2b4b0*/  F2FP.PACK_AB R48, R48, R15 ;  /* 0x0000000f3030723e */ /* 0x000fe200000000ff */
[C---:B------:R-:W-:Y:S01]  /*2b4c0*/  FADD.FTZ R13, R50.reuse, R13 ;  /* 0x0000000d320d7221 */ /* 0x040fe20000010000 */
[----:B------:R-:W-:Y:S01]  /*2b4d0*/  F2FP.PACK_AB R50, R50, R30 ;  /* 0x0000001e3232723e */ /* 0x000fe200000000ff */
[----:B------:R-:W-:Y:S01]  /*2b4e0*/  FADD.FTZ R12, R14, R12 ;  /* 0x0000000c0e0c7221 */ /* 0x000fe20000010000 */
[----:B------:R-:W2:Y:S01]  /*2b4f0*/  MUFU.EX2 R20, R173 ;  /* 0x000000ad00147308 */ /* 0x000ea20000000800 */
[----:B-1----:R-:W-:Y:S01]  /*2b500*/  F2FP.PACK_AB R128, R22, R23 ;  /* 0x000000171680723e */ /* 0x002fe200000000ff */
[----:B------:R1:W3:Y:S01]  /*2b510*/  LDL.S16 R64, [R1+0x1e0] ;  /* 0x0001e00001407983 */ /* 0x0002e20000100600 */
[----:B------:R-:W-:Y:S02]  /*2b520*/  FADD.FTZ R15, R28, R17 ;  /* 0x000000111c0f7221 */ /* 0x000fe40000010000 */
[----:B------:R-:W-:Y:S02]  /*2b530*/  FADD.FTZ R13, R29, R13 ;  /* 0x0000000d1d0d7221 */ /* 0x000fe40000010000 */
[C---:B------:R-:W-:Y:S01]  /*2b540*/  FADD.FTZ R106, R52.reuse, R15 ;  /* 0x0000000f346a7221 */ /* 0x040fe20000010000 */
[----:B------:R-:W-:Y:S01]  /*2b550*/  F2FP.PACK_AB R52, R52, R28 ;  /* 0x0000001c3434723e */ /* 0x000fe200000000ff */
[----:B------:R-:W-:Y:S01]  /*2b560*/  FADD.FTZ R15, R60, R12 ;  /* 0x0000000c3c0f7221 */ /* 0x000fe20000010000 */
[----:B------:R-:W-:Y:S01]  /*2b570*/  LOP3.LUT R12, R215, R193, RZ, 0x3c, !PT ;  /* 0x000000c1d70c7212 */ /* 0x000fe200078e3cff */
[----:B------:R-:W-:Y:S01]  /*2b580*/  FADD.FTZ R13, R56, R13 ;  /* 0x0000000d380d7221 */ /* 0x000fe20000010000 */
[----:B------:R-:W-:Y:S02]  /*2b590*/  F2FP.PACK_AB R60, R60, R14 ;  /* 0x0000000e3c3c723e */ /* 0x000fe400000000ff */
[----:B------:R-:W-:Y:S01]  /*2b5a0*/  LOP3.LUT R14, R71, R211, RZ, 0x3c, !PT ;  /* 0x000000d3470e7212 */ /* 0x000fe200078e3cff */
[----:B------:R-:W-:Y:S01]  /*2b5b0*/  FADD.FTZ R13, R32, R13 ;  /* 0x0000000d200d7221 */ /* 0x000fe20000010000 */
[----:B------:R-:W-:Y:S02]  /*2b5c0*/  F2FP.PACK_AB R119, R8, R11 ;  /* 0x0000000b0877723e */ /* 0x000fe400000000ff */
[----:B------:R-:W-:Y:S01]  /*2b5d0*/  F2FP.PACK_AB R56, R56, R29 ;  /* 0x0000001d3838723e */ /* 0x000fe200000000ff */
[----:B------:R-:W-:Y:S04]  /*2b5e0*/  IMAD.WIDE.U32 R182, R14, -0x2daee0ad, RZ ;  /* 0xd2511f530eb67825 */ /* 0x000fe800078e00ff */
[----:B--2---:R-:W-:Y:S02]  /*2b5f0*/  IMAD.WIDE.U32 R212, R41, -0x2daee0ad, RZ ;  /* 0xd2511f5329d47825 */ /* 0x004fe400078e00ff */
[----:B------:R-:W2:Y:S03]  /*2b600*/  MUFU.EX2 R41, R176 ;  /* 0x000000b000297308 */ /* 0x000ea60000000800 */
[----:B------:R-:W-:Y:S01]  /*2b610*/  LOP3.LUT R18, R12, R213, RZ, 0x3c, !PT ;  /* 0x000000d50c127212 */ /* 0x000fe200078e3cff */
[----:B------:R-:W-:Y:S04]  /*2b620*/  FADD.FTZ R12, R5, R15 ;  /* 0x0000000f050c7221 */ /* 0x000fe80000010000 */
[----:B------:R-:W-:Y:S04]  /*2b630*/  IMAD.WIDE.U32 R14, R18, -0x326172a9, RZ ;  /* 0xcd9e8d57120e7825 */ /* 0x000fe800078e00ff */
[C---:B------:R-:W-:Y:S01]  /*2b640*/  FADD.FTZ R17, R61.reuse, R12 ;  /* 0x0000000c3d117221 */ /* 0x040fe20000010000 */
[----:B------:R-:W-:Y:S01]  /*2b650*/  F2FP.PACK_AB R61, R61, R5 ;  /* 0x000000053d3d723e */ /* 0x000fe200000000ff */
[----:B------:R-:W-:Y:S01]  /*2b660*/  FADD.FTZ R12, R31, R13 ;  /* 0x0000000d1f0c7221 */ /* 0x000fe20000010000 */
[----:B----4-:R-:W-:Y:S01]  /*2b670*/  LOP3.LUT R5, R183, R49, R212, 0x96, !PT ;  /* 0x00000031b7057212 */ /* 0x010fe200078e96d4 */
[----:B------:R-:W-:Y:S02]  /*2b680*/  FADD.FTZ R13, R16, R17 ;  /* 0x00000011100d7221 */ /* 0x000fe40000010000 */
[----:B------:R-:W-:Y:S01]  /*2b690*/  FADD.FTZ R17, R34, R12 ;  /* 0x0000000c22117221 */ /* 0x000fe20000010000 */
[----:B------:R-:W-:Y:S01]  /*2b6a0*/  LOP3.LUT R12, R15, R240, R210, 0x96, !PT ;  /* 0x000000f00f0c7212 */ /* 0x000fe200078e96d2 */
[----:B------:R-:W-:Y:S04]  /*2b6b0*/  IMAD.WIDE.U32 R178, R5, -0x326172a9, RZ ;  /* 0xcd9e8d5705b27825 */ /* 0x000fe800078e00ff */
[----:B------:R-:W-:Y:S01]  /*2b6c0*/  FADD.FTZ R5, R70, R13 ;  /* 0x0000000d46057221 */ /* 0x000fe20000010000 */
[----:B------:R-:W-:Y:S01]  /*2b6d0*/  LOP3.LUT R18, R179, R239, R14, 0x96, !PT ;  /* 0x000000efb3127212 */ /* 0x000fe200078e960e */
[----:B------:R-:W-:Y:S01]  /*2b6e0*/  IMAD.WIDE.U32 R12, R12, -0x2daee0ad, RZ ;  /* 0xd2511f530c0c7825 */ /* 0x000fe200078e00ff */
[----:B------:R-:W-:Y:S03]  /*2b6f0*/  F2FP.PACK_AB R70, R70, R16 ;  /* 0x000000104646723e */ /* 0x000fe600000000ff */
[----:B------:R-:W-:Y:S01]  /*2b700*/  FADD.FTZ R17, R75, R17 ;  /* 0x000000114b117221 */ /* 0x000fe20000010000 */
[----:B------:R-:W-:Y:S01]  /*2b710*/  LOP3.LUT R16, R13, R242, R182, 0x96, !PT ;  /* 0x000000f20d107212 */ /* 0x000fe200078e96b6 */
[----:B------:R-:W-:Y:S01]  /*2b720*/  FADD.FTZ R5, R11, R5 ;  /* 0x000000050b057221 */ /* 0x000fe20000010000 */
[----:B------:R-:W-:Y:S01]  /*2b730*/  F2FP.PACK_AB R75, R75, R34 ;  /* 0x000000224b4b723e */ /* 0x000fe200000000ff */
[----:B------:R-:W-:Y:S04]  /*2b740*/  IMAD.WIDE.U32 R18, R18, -0x2daee0ad, RZ ;  /* 0xd2511f5312127825 */ /* 0x000fe800078e00ff */
[----:B------:R-:W-:Y:S01]  /*2b750*/  FADD.FTZ R21, R8, R5 ;  /* 0x0000000508157221 */ /* 0x000fe20000010000 */
[----:B------:R-:W-:Y:S01]  /*2b760*/  LOP3.LUT R19, R19, R245, R12, 0x96, !PT ;  /* 0x000000f513137212 */ /* 0x000fe200078e960c */
[----:B------:R-:W-:Y:S02]  /*2b770*/  FADD.FTZ R5, R23, R17 ;  /* 0x0000001117057221 */ /* 0x000fe40000010000 */
[----:B------:R-:W-:Y:S04]  /*2b780*/  IMAD.WIDE.U32 R16, R16, -0x326172a9, RZ ;  /* 0xcd9e8d5710107825 */ /* 0x000fe800078e00ff */
[----:B------:R-:W-:Y:S01]  /*2b790*/  FADD.FTZ R24, R22, R5 ;  /* 0x0000000516187221 */ /* 0x000fe20000010000 */
[----:B------:R-:W-:Y:S01]  /*2b7a0*/  LOP3.LUT R12, R17, R238, R178, 0x96, !PT ;  /* 0x000000ee110c7212 */ /* 0x000fe200078e96b2 */
[----:B------:R-:W-:Y:S04]  /*2b7b0*/  FADD.FTZ R5, R20, R21 ;  /* 0x0000001514057221 */ /* 0x000fe80000010000 */
[----:B------:R-:W-:Y:S04]  /*2b7c0*/  IMAD.WIDE.U32 R12, R12, -0x2daee0ad, RZ ;  /* 0xd2511f530c0c7825 */ /* 0x000fe800078e00ff */
[----:B--2---:R-:W-:Y:S01]  /*2b7d0*/  FADD.FTZ R26, R41, R5 ;  /* 0x00000005291a7221 */ /* 0x004fe20000010000 */
[----:B------:R-:W-:Y:S01]  /*2b7e0*/  LOP3.LUT R17, R13, R247, R18, 0x96, !PT ;  /* 0x000000f70d117212 */ /* 0x000fe200078e9612 */
[----:B------:R-:W-:Y:S01]  /*2b7f0*/  IMAD.WIDE.U32 R18, R19, -0x326172a9, RZ ;  /* 0xcd9e8d5713127825 */ /* 0x000fe200078e00ff */
[----:B------:R-:W-:Y:S04]  /*2b800*/  F2FP.PACK_AB R41, R41, R20 ;  /* 0x000000142929723e */ /* 0x000fe800000000ff */
[----:B------:R-:W-:Y:S01]  /*2b810*/  LOP3.LUT R20, R19, R248, R16, 0x96, !PT ;  /* 0x000000f813147212 */ /* 0x000fe200078e9610 */
[----:B------:R-:W-:Y:S04]  /*2b820*/  IMAD.WIDE.U32 R16, R17, -0x326172a9, RZ ;  /* 0xcd9e8d5711107825 */ /* 0x000fe800078e00ff */
[----:B------:R-:W-:Y:S01]  /*2b830*/  IMAD.WIDE.U32 R20, R20, -0x2daee0ad, RZ ;  /* 0xd2511f5314147825 */ /* 0x000fe200078e00ff */
[----:B------:R-:W-:Y:S04]  /*2b840*/  LOP3.LUT R18, R17, R246, R18, 0x96, !PT ;  /* 0x000000f611127212 */ /* 0x000fe800078e9612 */
[----:B------:R-:W-:Y:S05]  /*2b850*/  LOP3.LUT R12, R21, R244, R12, 0x96, !PT ;  /* 0x000000f4150c7212 */ /* 0x000fea00078e960c */
        /* <DEDUP_REMOVED lines=12> */
[----:B---3--:R-:W-:Y:S01]  /*2b920*/  @!P4 HADD2 R64, -R7.H0_H0, -RZ.H0_H0 ;  /* 0xa00000ff0740c230 */ /* 0x008fe20000000900 */
[----:B------:R-:W-:Y:S02]  /*2b930*/  ISETP.GE.U32.AND P3, PT, R217, R5, PT ;  /* 0x00000005d900720c */ /* 0x000fe40003f66070 */
[----:B------:R-:W-:Y:S02]  /*2b940*/  PRMT R5, R7, 0x7632, R5 ;  /* 0x0000763207057816 */ /* 0x000fe40000000005 */
[----:B------:R-:W-:Y:S01]  /*2b950*/  ISETP.GE.U32.AND P1, PT, R217, R8, PT ;  /* 0x00000008d900720c */ /* 0x000fe20003f26070 */
[----:B------:R-:W-:Y:S01]  /*2b960*/  @!P4 STL.S16 [R1+0x1e0], R64 ;  /* 0x0001e0400100c387 */ /* 0x000fe20000100600 */
[----:B------:R-:W-:Y:S01]  /*2b970*/  PRMT R8, R9, 0x7632, R8 ;  /* 0x0000763209087816 */ /* 0x000fe20000000008 */
[----:B------:R-:W-:Y:S01]  /*2b980*/  @!P2 HADD2 R53, -R9.H0_H0, -RZ.H0_H0 ;  /* 0xa00000ff0935a230 */ /* 0x000fe20000000900 */
[----:B------:R-:W-:Y:S01]  /*2b990*/  ISETP.GE.U32.AND P5, PT, R217, R22, PT ;  /* 0x00000016d900720c */ /* 0x000fe20003fa6070 */
[----:B------:R1:W2:Y:S01]  /*2b9a0*/  LDL.S16 R23, [R1+0x1f8] ;  /* 0x0001f80001177983 */ /* 0x0002a20000100600 */
[----:B------:R-:W-:Y:S02]  /*2b9b0*/  LOP3.LUT R11, R12, 0xffff, RZ, 0xc0, !PT ;  /* 0x0000ffff0c0b7812 */ /* 0x000fe400078ec0ff */
[----:B------:R-:W-:Y:S01]  /*2b9c0*/  PRMT R86, R7, 0x5410, R5 ;  /* 0x0000541007567816 */ /* 0x000fe20000000005 */
[----:B------:R-:W-:Y:S01]  /*2b9d0*/  @!P3 HADD2 R43, -R5.H0_H0, -RZ.H0_H0 ;  /* 0xa00000ff052bb230 */ /* 0x000fe20000000900 */
[----:B------:R-:W-:Y:S02]  /*2b9e0*/  SHF.R.U32.HI R11, RZ, 0x8, R11 ;  /* 0x00000008ff0b7819 */ /* 0x000fe4000001160b */
[----:B------:R-:W-:Y:S01]  /*2b9f0*/  PRMT R42, R53, 0x7610, R42 ;  /* 0x00007610352a7816 */ /* 0x000fe2000000002a */
[----:B------:R-:W-:Y:S01]  /*2ba00*/  @!P1 HADD2 R33, -R8.H0_H0, -RZ.H0_H0 ;  /* 0xa00000ff08219230 */ /* 0x000fe20000000900 */
[----:B------:R-:W-:Y:S01]  /*2ba10*/  PRMT R16, R43, 0x7610, R16 ;  /* 0x000076102b107816 */ /* 0x000fe20000000010 */
[----:B------:R3:W-:Y:S01]  /*2ba20*/  @!P3 STL.S16 [R1+0x1dc], R43 ;  /* 0x0001dc2b0100b387 */ /* 0x0007e20000100600 */
[----:B------:R-:W-:Y:S01]  /*2ba30*/  LOP3.LUT R21, R11, 0xffff, RZ, 0xc0, !PT ;  /* 0x0000ffff0b157812 */ /* 0x000fe200078ec0ff */
[----:B------:R-:W-:Y:S01]  /*2ba40*/  @!P5 HADD2 R25, -R59.H0_H0, -RZ.H0_H0 ;  /* 0xa00000ff3b19d230 */ /* 0x000fe20000000900 */
[----:B------:R-:W-:Y:S01]  /*2ba50*/  PRMT R34, R33, 0x7610, R34 ;  /* 0x0000761021227816 */ /* 0x000fe20000000022 */
[----:B------:R1:W4:Y:S01]  /*2ba60*/  LDL.S16 R19, [R1+0x1f0] ;  /* 0x0001f00001137983 */ /* 0x0003220000100600 */
[----:B------:R-:W-:Y:S02]  /*2ba70*/  ISETP.GE.U32.AND P0, PT, R217, R21, PT ;  /* 0x00000015d900720c */ /* 0x000fe40003f06070 */
[----:B------:R-:W-:Y:S02]  /*2ba80*/  SHF.R.U32.HI R11, RZ, 0x10, R12 ;  /* 0x00000010ff0b7819 */ /* 0x000fe4000001160c */
[----:B------:R-:W-:Y:S02]  /*2ba90*/  PRMT R31, R25, 0x7610, R31 ;  /* 0x00007610191f7816 */ /* 0x000fe4000000001f */
[----:B------:R-:W-:Y:S02]  /*2baa0*/  @!P3 PRMT R5, R16, 0x5410, RZ ;  /* 0x000054101005b816 */ /* 0x000fe400000000ff */
[----:B------:R-:W-:Y:S02]  /*2bab0*/  PRMT R87, R9, 0x5410, R8 ;  /* 0x0000541009577816 */ /* 0x000fe40000000008 */
[----:B------:R-:W-:Y:S01]  /*2bac0*/  @!P2 PRMT R9, R42, 0x5410, RZ ;  /* 0x000054102a09a816 */ /* 0x000fe200000000ff */
[----:B------:R-:W-:Y:S01]  /*2bad0*/  ST.E.U16 [R174.64+0x2], R5 ;  /* 0x00000205ae007985 */ /* 0x000fe2000c101504 */
[----:B------:R-:W-:Y:S02]  /*2bae0*/  PRMT R47, R64, 0x7610, R47 ;  /* 0x00007610402f7816 */ /* 0x000fe4000000002f */
[----:B------:R-:W-:Y:S02]  /*2baf0*/  @!P1 PRMT R8, R34, 0x5410, RZ ;  /* 0x0000541022089816 */ /* 0x000fe400000000ff */
[----:B------:R-:W-:Y:S01]  /*2bb00*/  @!P4 PRMT R7, R47, 0x5410, RZ ;  /* 0x000054102f07c816 */ /* 0x000fe200000000ff */
[----:B---3--:R1:W3:Y:S04]  /*2bb10*/  LDL.S16 R43, [R1+0x1f4] ;  /* 0x0001f400012b7983 */ /* 0x0082e80000100600 */
[----:B------:R-:W-:Y:S04]  /*2bb20*/  @!P2 STL.S16 [R1+0x1bc], R53 ;  /* 0x0001bc350100a387 */ /* 0x000fe80000100600 */
[----:B------:R1:W-:Y:S04]  /*2bb30*/  @!P1 STL.S16 [R1+0x1b8], R33 ;  /* 0x0001b82101009387 */ /* 0x0003e80000100600 */
[----:B------:R-:W4:Y:S04]  /*2bb40*/  LDL R17, [R1+0x2cc] ;  /* 0x0002cc0001117983 */ /* 0x000f280000100800 */
[----:B------:R-:W-:Y:S04]  /*2bb50*/  ST.E.U16 [R174.64], R7 ;  /* 0x00000007ae007985 */ /* 0x000fe8000c101504 */
[----:B-1----:R-:W4:Y:S04]  /*2bb60*/  LDL R33, [R1+0x2d0] ;  /* 0x0002d00001217983 */ /* 0x002f280000100800 */
[----:B------:R1:W-:Y:S02]  /*2bb70*/  @!P5 STL.S16 [R1+0x1d8], R25 ;  /* 0x0001d8190100d387 */ /* 0x0003e40000100600 */
[----:B-1----:R-:W-:Y:S04]  /*2bb80*/  LOP3.LUT R25, R11, 0xff, RZ, 0xc0, !PT ;  /* 0x000000ff0b197812 */ /* 0x002fe800078ec0ff */
[----:B------:R-:W-:Y:S01]  /*2bb90*/  ISETP.GE.U32.AND P5, PT, R217, R25, PT ;  /* 0x00000019d900720c */ /* 0x000fe20003fa6070 */
[----:B--2---:R-:W-:Y:S05]  /*2bba0*/  @!P0 HADD2 R23, -R58.H0_H0, -RZ.H0_H0 ;  /* 0xa00000ff3a178230 */ /* 0x004fea0000000900 */
[----:B------:R-:W-:Y:S01]  /*2bbb0*/  PRMT R30, R23, 0x7610, R30 ;  /* 0x00007610171e7816 */ /* 0x000fe2000000001e */
[----:B------:R1:W-:Y:S02]  /*2bbc0*/  @!P0 STL.S16 [R1+0x1f8], R23 ;  /* 0x0001f81701008387 */ /* 0x0003e40000100600 */
[----:B-1----:R-:W-:Y:S01]  /*2bbd0*/  SHF.R.U32.HI R23, RZ, 0x18, R12 ;  /* 0x00000018ff177819 */ /* 0x002fe2000001160c */
[----:B------:R-:W-:Y:S03]  /*2bbe0*/  IMAD.WIDE.U32 R12, R18, -0x2daee0ad, RZ ;  /* 0xd2511f53120c7825 */ /* 0x000fe600078e00ff */
[----:B------:R-:W-:Y:S01]  /*2bbf0*/  ISETP.GE.U32.AND P0, PT, R217, R23, PT ;  /* 0x00000017d900720c */ /* 0x000fe20003f06070 */
[----:B---3--:R-:W-:Y:S01]  /*2bc00*/  @!P5 HADD2 R43, -R63.H0_H0, -RZ.H0_H0 ;  /* 0xa00000ff3f2bd230 */ /* 0x008fe20000000900 */
[----:B------:R-:W-:Y:S02]  /*2bc10*/  LOP3.LUT R76, R12, 0xff, RZ, 0xc0, !PT ;  /* 0x000000ff0c4c7812 */ /* 0x000fe400078ec0ff */
[--C-:B------:R-:W-:Y:S02]  /*2bc20*/  SHF.R.U32.HI R18, RZ, 0x10, R12.reuse ;  /* 0x00000010ff127819 */ /* 0x100fe4000001160c */
[----:B------:R-:W-:Y:S01]  /*2bc30*/  PRMT R29, R43, 0x7610, R29 ;  /* 0x000076102b1d7816 */ /* 0x000fe2000000001d */
[----:B------:R1:W-:Y:S01]  /*2bc40*/  @!P5 STL.S16 [R1+0x1f4], R43 ;  /* 0x0001f42b0100d387 */ /* 0x0003e20000100600 */
[----:B------:R-:W-:Y:S02]  /*2bc50*/  SHF.R.U32.HI R100, RZ, 0x18, R12 ;  /* 0x00000018ff647819 */ /* 0x000fe4000001160c */
[----:B------:R-:W-:Y:S02]  /*2bc60*/  LOP3.LUT R11, R13, R243, R20, 0x96, !PT ;  /* 0x000000f30d0b7212 */ /* 0x000fe400078e9614 */
[----:B------:R-:W-:Y:S01]  /*2bc70*/  LOP3.LUT R98, R18, 0xff, RZ, 0xc0, !PT ;  /* 0x000000ff12627812 */ /* 0x000fe200078ec0ff */
[----:B----4-:R-:W-:Y:S01]  /*2bc80*/  @!P0 HADD2 R19, -R62.H0_H0, -RZ.H0_H0 ;  /* 0xa00000ff3e138230 */ /* 0x010fe20000000900 */
[----:B------:R-:W-:Y:S02]  /*2bc90*/  LOP3.LUT R53, R11, 0xff, RZ, 0xc0, !PT ;  /* 0x000000ff0b357812 */ /* 0x000fe400078ec0ff */
[--C-:B------:R-:W-:Y:S02]  /*2bca0*/  SHF.R.U32.HI R72, RZ, 0x18, R11.reuse ;  /* 0x00000018ff487819 */ /* 0x100fe4000001160b */
[----:B------:R-:W-:Y:S01]  /*2bcb0*/  PRMT R28, R19, 0x7610, R28 ;  /* 0x00007610131c7816 */ /* 0x000fe2000000001c */
[----:B------:R2:W-:Y:S01]  /*2bcc0*/  @!P0 STL.S16 [R1+0x1f0], R19 ;  /* 0x0001f01301008387 */ /* 0x0005e20000100600 */
[----:B------:R-:W-:Y:S02]  /*2bcd0*/  SHF.R.U32.HI R5, RZ, 0x10, R11 ;  /* 0x00000010ff057819 */ /* 0x000fe4000001160b */
[----:B------:R-:W-:Y:S01]  /*2bce0*/  LOP3.LUT R11, R11, 0xffff, RZ, 0xc0, !PT ;  /* 0x0000ffff0b0b7812 */ /* 0x000fe200078ec0ff */
[----:B------:R-:W3:Y:S01]  /*2bcf0*/  LDL R47, [R1+0x2dc] ;  /* 0x0002dc00012f7983 */ /* 0x000ee20000100800 */
[----:B------:R-:W-:Y:S02]  /*2bd00*/  LOP3.LUT R66, R5, 0xff, RZ, 0xc0, !PT ;  /* 0x000000ff05427812 */ /* 0x000fe400078ec0ff */
[----:B------:R-:W-:Y:S01]  /*2bd10*/  SHF.R.U32.HI R11, RZ, 0x8, R11 ;  /* 0x00000008ff0b7819 */ /* 0x000fe2000001160b */
[----:B------:R4:W3:Y:S03]  /*2bd20*/  LDL.S16 R34, [R1+0x290] ;  /* 0x0002900001227983 */ /* 0x0008e60000100600 */
[----:B------:R-:W-:Y:S01]  /*2bd30*/  LOP3.LUT R64, R11, 0xffff, RZ, 0xc0, !PT ;  /* 0x0000ffff0b407812 */ /* 0x000fe200078ec0ff */
[----:B------:R4:W3:Y:S01]  /*2bd40*/  LDL.S16 R18, [R1+0x294] ;  /* 0x0002940001127983 */ /* 0x0008e20000100600 */
[----:B-1----:R-:W1:Y:S01]  /*2bd50*/  MUFU.EX2 R43, R68 ;  /* 0x00000044002b7308 */ /* 0x002e620000000800 */
[----:B------:R-:W-:Y:S02]  /*2bd60*/  IADD3 R168, P0, R174, R33, RZ ;  /* 0x00000021aea87210 */ /* 0x000fe40007f1e0ff */
[----:B------:R-:W3:Y:S03]  /*2bd70*/  LDL R33, [R1+0x2ac] ;  /* 0x0002ac0001217983 */ /* 0x000ee60000100800 */
[----:B------:R-:W-:Y:S01]  /*2bd80*/  IMAD.X R169, R175, 0x1, R17, P0 ;  /* 0x00000001afa97824 */ /* 0x000fe200000e0611 */
[----:B------:R4:W4:Y:S03]  /*2bd90*/  LDL.S16 R11, [R1+0x29c] ;  /* 0x00029c00010b7983 */ /* 0x0009260000100600 */
[----:B------:R-:W1:Y:S01]  /*2bda0*/  MUFU.EX2 R17, R69 ;  /* 0x0000004500117308 */ /* 0x000e620000000800 */
[----:B------:R3:W-:Y:S01]  /*2bdb0*/  ST.E.U16 [R168.64+0x2], R8 ;  /* 0x00000208a8007985 */ /* 0x0007e2000c101504 */
[----:B--2---:R-:W-:Y:S03]  /*2bdc0*/  LOP3.LUT R19, R12, 0xffff, RZ, 0xc0, !PT ;  /* 0x0000ffff0c137812 */ /* 0x004fe600078ec0ff */
[----:B------:R2:W-:Y:S01]  /*2bdd0*/  ST.E.U16 [R168.64], R9 ;  /* 0x00000009a8007985 */ /* 0x0005e2000c101504 */
[----:B------:R-:W-:Y:S04]  /*2bde0*/  SHF.R.U32.HI R7, RZ, 0x8, R19 ;  /* 0x00000008ff077819 */ /* 0x000fe80000011613 */
[----:B------:R-:W-:Y:S01]  /*2bdf0*/  LOP3.LUT R97, R7, 0xffff, RZ, 0xc0, !PT ;  /* 0x0000ffff07617812 */ /* 0x000fe200078ec0ff */
[----:B------:R-:W2:Y:S01]  /*2be00*/  MUFU.EX2 R13, R177 ;  /* 0x000000b1000d7308 */ /* 0x000ea20000000800 */
[----:B-1----:R-:W-:Y:S01]  /*2be10*/  FADD.FTZ R12, R43, R24 ;  /* 0x000000182b0c7221 */ /* 0x002fe20000010000 */
[C---:B------:R-:W-:Y:S03]  /*2be20*/  F2FP.PACK_AB R43, R17.reuse, R43 ;  /* 0x0000002b112b723e */ /* 0x040fe600000000ff */
[----:B------:R-:W-:Y:S05]  /*2be30*/  FADD.FTZ R17, R17, R12 ;  /* 0x0000000c11117221 */ /* 0x000fea0000010000 */
[----:B------:R-:W1:Y:S01]  /*2be40*/  MUFU.EX2 R12, R74 ;  /* 0x0000004a000c7308 */ /* 0x000e620000000800 */
[----:B--2---:R-:W-:Y:S01]  /*2be50*/  FADD.FTZ R16, R13, R26 ;  /* 0x0000001a0d107221 */ /* 0x004fe20000010000 */
[----:B-1----:R-:W-:Y:S01]  /*2be60*/  F2FP.PACK_AB R20, R12, R13 ;  /* 0x0000000d0c14723e */ /* 0x002fe200000000ff */
[-CC-:B------:R-:W-:Y:S07]  /*2be70*/  FFMA.FTZ R74, R190, R0.reuse, -R10.reuse ;  /* 0x00000000be4a7223 */ /* 0x180fee000001080a */
[----:B------:R-:W-:Y:S01]  /*2be80*/  MUFU.EX2 R13, R81 ;  /* 0x00000051000d7308 */ /* 0x000fe20000000800 */
[----:B------:R-:W-:Y:S01]  /*2be90*/  FFMA.FTZ R190, R124, R0, -R10 ;  /* 0x000000007cbe7223 */ /* 0x000fe2000001080a */
[C---:B------:R-:W-:Y:S02]  /*2bea0*/  PRMT R230, R20.reuse, 0x7610, R230 ;  /* 0x0000761014e67816 */ /* 0x040fe400000000e6 */
[----:B------:R-:W-:Y:S01]  /*2beb0*/  PRMT R205, R20, 0x7632, R205 ;  /* 0x0000763214cd7816 */ /* 0x000fe200000000cd */
[----:B------:R-:W-:Y:S05]  /*2bec0*/  FADD.FTZ R20, R12, R16 ;  /* 0x000000100c147221 */ /* 0x000fea0000010000 */
[----:B------:R-:W1:Y:S10]  /*2bed0*/  MUFU.EX2 R16, R73 ;  /* 0x0000004900107308 */ /* 0x000e740000000800 */
[----:B------:R-:W-:Y:S01]  /*2bee0*/  MUFU.EX2 R74, R74 ;  /* 0x0000004a004a7308 */ /* 0x000fe20000000800 */
[C---:B-1----:R-:W-:Y:S01]  /*2bef0*/  F2FP.PACK_AB R183, R13.reuse, R16 ;  /* 0x000000100db7723e */ /* 0x042fe200000000ff */
[----:B------:R-:W-:Y:S04]  /*2bf00*/  FADD.FTZ R12, R16, R17 ;  /* 0x00000011100c7221 */ /* 0x000fe80000010000 */
[----:B------:R-:W-:Y:S02]  /*2bf10*/  FADD.FTZ R67, R13, R12 ;  /* 0x0000000c0d437221 */ /* 0x000fe40000010000 */
[-CC-:B------:R-:W-:Y:S04]  /*2bf20*/  FFMA.FTZ R12, R170, R0.reuse, -R10.reuse ;  /* 0x00000000aa0c7223 */ /* 0x180fe8000001080a */
[----:B------:R1:W2:Y:S02]  /*2bf30*/  MUFU.EX2 R42, R12 ;  /* 0x0000000c002a7308 */ /* 0x0002a40000000800 */
[----:B-1----:R-:W-:Y:S08]  /*2bf40*/  FFMA.FTZ R12, R171, R0, -R10 ;  /* 0x00000000ab0c7223 */ /* 0x002ff0000001080a */
[----:B------:R2:W1:Y:S02]  /*2bf50*/  MUFU.EX2 R13, R12 ;  /* 0x0000000c000d7308 */ /* 0x0004640000000800 */
[----:B--2---:R-:W-:Y:S01]  /*2bf60*/  FADD.FTZ R12, R42, R27 ;  /* 0x0000001b2a0c7221 */ /* 0x004fe20000010000 */
[C---:B-1----:R-:W-:Y:S01]  /*2bf70*/  F2FP.PACK_AB R42, R13.reuse, R42 ;  /* 0x0000002a0d2a723e */ /* 0x042fe200000000ff */
[----:B------:R-:W2:Y:S02]  /*2bf80*/  LDL R27, [R1+0x2d4] ;  /* 0x0002d400011b7983 */ /* 0x000ea40000100800 */
[----:B------:R-:W-:Y:S02]  /*2bf90*/  FADD.FTZ R73, R13, R12 ;  /* 0x0000000c0d497221 */ /* 0x000fe40000010000 */
[----:B---3--:R-:W-:Y:S02]  /*2bfa0*/  IMAD.WIDE.U32 R208, R33, -0x326172a9, RZ ;  /* 0xcd9e8d5721d07825 */ /* 0x008fe400078e00ff */
[----:B------:R1:W3:Y:S03]  /*2bfb0*/  LDL.S16 R33, [R1+0x298] ;  /* 0x0002980001217983 */ /* 0x0002e60000100600 */
[----:B------:R-:W-:Y:S01]  /*2bfc0*/  LOP3.LUT R5, R71, R209, RZ, 0x3c, !PT ;  /* 0x000000d147057212 */ /* 0x000fe200078e3cff */
[----:B------:R-:W-:Y:S01]  /*2bfd0*/  FFMA.FTZ R71, R189, R0, -R10 ;  /* 0x00000000bd477223 */ /* 0x000fe2000001080a */
[----:B------:R-:W-:Y:S01]  /*2bfe0*/  LOP3.LUT R8, R15, R240, R208, 0x96, !PT ;  /* 0x000000f00f087212 */ /* 0x000fe200078e96d0 */
[----:B------:R-:W-:Y:S02]  /*2bff0*/  FFMA.FTZ R189, R125, R0, -R10 ;  /* 0x000000007dbd7223 */ /* 0x000fe4000001080a */
[----:B------:R-:W-:Y:S02]  /*2c000*/  IMAD.WIDE.U32 R180, R5, -0x2daee0ad, RZ ;  /* 0xd2511f5305b47825 */ /* 0x000fe400078e00ff */
[----:B------:R-:W-:Y:S02]  /*2c010*/  MUFU.EX2 R71, R71 ;  /* 0x0000004700477308 */ /* 0x000fe40000000800 */
[----:B------:R-:W-:Y:S01]  /*2c020*/  IMAD.WIDE.U32 R8, R8, -0x2daee0ad, RZ ;  /* 0xd2511f5308087825 */ /* 0x000fe200078e00ff */
[----:B------:R-:W-:Y:S04]  /*2c030*/  LOP3.LUT R5, R181, R49, R212, 0x96, !PT ;  /* 0x00000031b5057212 */ /* 0x000fe800078e96d4 */
[----:B------:R-:W-:Y:S01]  /*2c040*/  LOP3.LUT R12, R9, R242, R180, 0x96, !PT ;  /* 0x000000f2090c7212 */ /* 0x000fe200078e96b4 */
[----:B------:R-:W-:Y:S02]  /*2c050*/  IMAD.WIDE.U32 R176, R5, -0x326172a9, RZ ;  /* 0xcd9e8d5705b07825 */ /* 0x000fe400078e00ff */
[----:B------:R-:W-:Y:S02]  /*2c060*/  MUFU.EX2 R189, R189 ;  /* 0x000000bd00bd7308 */ /* 0x000fe40000000800 */
        /* <DEDUP_REMOVED lines=13> */
[----:B------:R1:W3:Y:S03]  /*2c140*/  LDL.S16 R17, [R1+0x2a0] ;  /* 0x0002a00001117983 */ /* 0x0002e60000100600 */
[----:B------:R-:W-:Y:S05]  /*2c150*/  IMAD.WIDE.U32 R8, R8, -0x326172a9, RZ ;  /* 0xcd9e8d5708087825 */ /* 0x000fea00078e00ff */
[----:B------:R-:W-:Y:S01]  /*2c160*/  LOP3.LUT R5, R9, R249, R12, 0x96, !PT ;  /* 0x000000f909057212 */ /* 0x000fe200078e960c */
[----:B------:R-:W-:Y:S01]  /*2c170*/  IMAD R12, R47, 0x70, RZ ;  /* 0x000000702f0c7824 */ /* 0x000fe200078e02ff */
[----:B------:R-:W-:Y:S02]  /*2c180*/  SHF.R.U32.HI R49, RZ, 0x18, R8 ;  /* 0x00000018ff317819 */ /* 0x000fe40000011608 */
[----:B------:R-:W-:Y:S02]  /*2c190*/  LOP3.LUT R7, R5, 0xff, RZ, 0xc0, !PT ;  /* 0x000000ff05077812 */ /* 0x000fe400078ec0ff */
[----:B------:R-:W-:Y:S05]  /*2c1a0*/  IADD3 R12, P0, R12, R168, RZ ;  /* 0x000000a80c0c7210 */ /* 0x000fea0007f1e0ff */
[----:B--2---:R-:W-:Y:S01]  /*2c1b0*/  IMAD.X R13, R27, 0x1, R169, P0 ;  /* 0x000000011b0d7824 */ /* 0x004fe200000e06a9 */
[----:B------:R-:W-:Y:S01]  /*2c1c0*/  ISETP.GE.U32.AND P0, PT, R217, R7, PT ;  /* 0x00000007d900720c */ /* 0x000fe20003f06070 */
[----:B------:R1:W2:Y:S11]  /*2c1d0*/  LDL.S16 R27, [R1+0x2a4] ;  /* 0x0002a400011b7983 */ /* 0x0002b60000100600 */
[----:B------:R-:W-:Y:S01]  /*2c1e0*/  @!UPT UIADD3 URZ, URZ, URZ, URZ ;  /* 0x0000003f3f3ff290 */ /* 0x000fe2000fffe03f */
[----:B----4-:R-:W-:Y:S05]  /*2c1f0*/  @!P0 HADD2 R11, -R4.H0_H0, -RZ.H0_H0 ;  /* 0xa00000ff040b8230 */ /* 0x010fea0000000900 */
[----:B------:R-:W-:Y:S01]  /*2c200*/  PRMT R7, R11, 0x7610, R7 ;  /* 0x000076100b077816 */ /* 0x000fe20000000007 */
[----:B------:R-:W-:Y:S03]  /*2c210*/  @!P0 STL.S16 [R1+0x29c], R11 ;  /* 0x00029c0b01008387 */ /* 0x000fe60000100600 */
[----:B------:R-:W-:Y:S05]  /*2c220*/  @!P0 PRMT R4, R7, 0x5410, RZ ;  /* 0x0000541007048816 */ /* 0x000fea00000000ff */
[----:B------:R4:W-:Y:S02]  /*2c230*/  ST.E.U16 [R12.64], R4 ;  /* 0x000000040c007985 */ /* 0x0009e4000c101504 */
[----:B----4-:R-:W-:Y:S02]  /*2c240*/  LOP3.LUT R4, R5, 0xffff, RZ, 0xc0, !PT ;  /* 0x0000ffff05047812 */ /* 0x010fe400078ec0ff */
        /* <DEDUP_REMOVED lines=16> */
[----:B---3--:R-:W-:Y:S05]  /*2c350*/  @!P1 HADD2 R33, -R57.H0_H0, -RZ.H0_H0 ;  /* 0xa00000ff39219230 */ /* 0x008fea0000000900 */
        /* <DEDUP_REMOVED lines=15> */
[----:B------:R-:W-:Y:S01]  /*2c450*/  LOP3.LUT R7, R5, R243, R16, 0x96, !PT ;  /* 0x000000f305077212 */ /* 0x000fe200078e9610 */
[----:B------:R-:W-:Y:S01]  /*2c460*/  FMUL.FTZ R16, R6, R160 ;  /* 0x000000a006107220 */ /* 0x000fe20000410000 */
[----:B------:R-:W-:Y:S02]  /*2c470*/  LOP3.LUT R68, R4, 0xffff, RZ, 0xc0, !PT ;  /* 0x0000ffff04447812 */ /* 0x000fe400078ec0ff */
[C---:B------:R-:W-:Y:S02]  /*2c480*/  LOP3.LUT R8, R7.reuse, 0xffff, RZ, 0xc0, !PT ;  /* 0x0000ffff07087812 */ /* 0x040fe400078ec0ff */
[----:B------:R-:W-:Y:S02]  /*2c490*/  LOP3.LUT R65, R7, 0xff, RZ, 0xc0, !PT ;  /* 0x000000ff07417812 */ /* 0x000fe400078ec0ff */
[----:B------:R-:W-:Y:S04]  /*2c4a0*/  SHF.R.U32.HI R8, RZ, 0x8, R8 ;  /* 0x00000008ff087819 */ /* 0x000fe80000011608 */
[----:B------:R-:W-:Y:S04]  /*2c4b0*/  LOP3.LUT R8, R8, 0xffff, RZ, 0xc0, !PT ;  /* 0x0000ffff08087812 */ /* 0x000fe800078ec0ff */
        /* <DEDUP_REMOVED lines=24> */
[----:B--2---:R-:W-:Y:S02]  /*2c640*/  @!P0 HADD2 R27, -R45.H0_H0, -RZ.H0_H0 ;  /* 0xa00000ff2d1b8230 */ /* 0x004fe40000000900 */
[----:B------:R-:W-:Y:S01]  /*2c650*/  @!P5 PRMT R57, R24, 0x5410, RZ ;  /* 0x000054101839d816 */ /* 0x000fe200000000ff */
[----:B------:R-:W-:Y:S01]  /*2c660*/  FMUL.FTZ R24, R3, R140 ;  /* 0x0000008c03187220 */ /* 0x000fe20000410000 */
[----:B------:R-:W-:Y:S01]  /*2c670*/  ISETP.GE.U32.AND P5, PT, R217, R22, PT ;  /* 0x00000016d900720c */ /* 0x000fe20003fa6070 */
[----:B------:R2:W-:Y:S01]  /*2c680*/  @!P0 STL.S16 [R1+0x2a4], R27 ;  /* 0x0002a41b01008387 */ /* 0x0005e20000100600 */
[----:B------:R-:W-:Y:S01]  /*2c690*/  PRMT R19, R27, 0x7610, R19 ;  /* 0x000076101b137816 */ /* 0x000fe20000000013 */
[----:B------:R-:W-:Y:S01]  /*2c6a0*/  FMUL.FTZ R22, R35, R158 ;  /* 0x0000009e23167220 */ /* 0x000fe20000410000 */
[----:B------:R-:W-:Y:S01]  /*2c6b0*/  @!P6 PRMT R55, R15, 0x5410, RZ ;  /* 0x000054100f37e816 */ /* 0x000fe200000000ff */
[----:B------:R-:W3:Y:S01]  /*2c6c0*/  LDL R69, [R1+0x2b8] ;  /* 0x0002b80001457983 */ /* 0x000ee20000100800 */
[C---:B------:R-:W-:Y:S01]  /*2c6d0*/  ISETP.GE.U32.AND P6, PT, R217.reuse, R21, PT ;  /* 0x00000015d900720c */ /* 0x040fe20003fc6070 */
[----:B------:R-:W-:Y:S01]  /*2c6e0*/  FMUL.FTZ R15, R2, R151 ;  /* 0x00000097020f7220 */ /* 0x000fe20000410000 */
[----:B------:R-:W-:Y:S01]  /*2c6f0*/  ISETP.GE.U32.AND P2, PT, R217, R7, PT ;  /* 0x00000007d900720c */ /* 0x000fe20003f46070 */
[----:B------:R-:W4:Y:S01]  /*2c700*/  LDL R47, [R1+0x2bc] ;  /* 0x0002bc00012f7983 */ /* 0x000f220000100800 */
[----:B------:R-:W-:Y:S02]  /*2c710*/  FMUL.FTZ R7, R35, R167 ;  /* 0x000000a723077220 */ /* 0x000fe40000410000 */
[----:B------:R-:W-:Y:S01]  /*2c720*/  FMUL.FTZ R21, R6, R157 ;  /* 0x0000009d06157220 */ /* 0x000fe20000410000 */
[----:B------:R-:W-:Y:S01]  /*2c730*/  @!P5 PRMT R59, R31, 0x5410, RZ ;  /* 0x000054101f3bd816 */ /* 0x000fe200000000ff */
[----:B------:R-:W4:Y:S01]  /*2c740*/  LDL R33, [R1+0x2c8] ;  /* 0x0002c80001217983 */ /* 0x000f220000100800 */
[C---:B------:R-:W-:Y:S01]  /*2c750*/  ISETP.GE.U32.AND P5, PT, R217.reuse, R25, PT ;  /* 0x00000019d900720c */ /* 0x040fe20003fa6070 */
[----:B------:R-:W-:Y:S02]  /*2c760*/  FMUL.FTZ R31, R2, R139 ;  /* 0x0000008b021f7220 */ /* 0x000fe40000410000 */
[----:B------:R1:W4:Y:S01]  /*2c770*/  LDL.S16 R81, [R1+0x28c] ;  /* 0x00028c0001517983 */ /* 0x0003220000100600 */
[----:B------:R-:W-:Y:S01]  /*2c780*/  @!P6 PRMT R58, R30, 0x5410, RZ ;  /* 0x000054101e3ae816 */ /* 0x000fe200000000ff */
[----:B------:R-:W-:Y:S01]  /*2c790*/  FMUL.FTZ R30, R2, R138 ;  /* 0x0000008a021e7220 */ /* 0x000fe20000410000 */
[----:B------:R-:W-:Y:S01]  /*2c7a0*/  ISETP.GE.U32.AND P6, PT, R217, R23, PT ;  /* 0x00000017d900720c */ /* 0x000fe20003fc6070 */
[----:B------:R1:W4:Y:S01]  /*2c7b0*/  LDL.S16 R89, [R1+0x280] ;  /* 0x0002800001597983 */ /* 0x0003220000100600 */
[----:B------:R-:W-:Y:S02]  /*2c7c0*/  FMUL.FTZ R25, R3, R141 ;  /* 0x0000008d03197220 */ /* 0x000fe40000410000 */
[----:B------:R-:W-:Y:S01]  /*2c7d0*/  FMUL.FTZ R23, R35, R159 ;  /* 0x0000009f23177220 */ /* 0x000fe20000410000 */
[----:B--2---:R-:W2:Y:S02]  /*2c7e0*/  LDL R27, [R1+0x2c4] ;  /* 0x0002c400011b7983 */ /* 0x004ea40000100800 */
[----:B------:R-:W-:Y:S01]  /*2c7f0*/  @!P5 PRMT R63, R29, 0x5410, RZ ;  /* 0x000054101d3fd816 */ /* 0x000fe200000000ff */
[----:B------:R-:W-:Y:S01]  /*2c800*/  FMUL.FTZ R29, R3, R137 ;  /* 0x00000089031d7220 */ /* 0x000fe20000410000 */
[----:B------:R-:W-:Y:S01]  /*2c810*/  ISETP.GE.U32.AND P5, PT, R217, R18, PT ;  /* 0x00000012d900720c */ /* 0x000fe20003fa6070 */
[----:B------:R1:W2:Y:S01]  /*2c820*/  LDL.S16 R88, [R1+0x284] ;  /* 0x0002840001587983 */ /* 0x0002a20000100600 */
[----:B------:R-:W-:Y:S02]  /*2c830*/  FMUL.FTZ R18, R35, R162 ;  /* 0x000000a223127220 */ /* 0x000fe40000410000 */
[----:B------:R-:W-:Y:S01]  /*2c840*/  @!P6 PRMT R62, R28, 0x5410, RZ ;  /* 0x000054101c3ee816 */ /* 0x000fe200000000ff */
[----:B------:R1:W2:Y:S01]  /*2c850*/  LDL.S16 R94, [R1+0x270] ;  /* 0x00027000015e7983 */ /* 0x0002a20000100600 */
[----:B------:R-:W-:Y:S01]  /*2c860*/  ISETP.GE.U32.AND P6, PT, R217, R17, PT ;  /* 0x00000011d900720c */ /* 0x000fe20003fc6070 */
[----:B------:R-:W-:Y:S02]  /*2c870*/  FMUL.FTZ R28, R3, R136 ;  /* 0x00000088031c7220 */ /* 0x000fe40000410000 */
[----:B------:R1:W2:Y:S01]  /*2c880*/  LDL.S16 R79, [R1+0x26c] ;  /* 0x00026c00014f7983 */ /* 0x0002a20000100600 */
[----:B------:R-:W-:Y:S03]  /*2c890*/  FMUL.FTZ R17, R6, R161 ;  /* 0x000000a106117220 */ /* 0x000fe60000410000 */
[----:B------:R-:W-:Y:S01]  /*2c8a0*/  @!P5 PRMT R51, R32, 0x5410, RZ ;  /* 0x000054102033d816 */ /* 0x000fe200000000ff */
[----:B------:R-:W2:Y:S01]  /*2c8b0*/  LDL.LU R191, [R1+0x1c] ;  /* 0x00001c0001bf7983 */ /* 0x000ea20000300800 */
[----:B------:R-:W-:Y:S01]  /*2c8c0*/  ISETP.GE.U32.AND P5, PT, R217, R34, PT ;  /* 0x00000022d900720c */ /* 0x000fe20003fa6070 */
[----:B------:R-:W-:Y:S02]  /*2c8d0*/  FMUL.FTZ R34, R35, R146 ;  /* 0x0000009223227220 */ /* 0x000fe40000410000 */
[----:B------:R-:W2:Y:S01]  /*2c8e0*/  LDL.LU R102, [R1+0x18] ;  /* 0x0000180001667983 */ /* 0x000ea20000300800 */
[----:B------:R-:W-:Y:S01]  /*2c8f0*/  @!P6 PRMT R45, R19, 0x5410, RZ ;  /* 0x00005410132de816 */ /* 0x000fe200000000ff */
[----:B------:R-:W-:Y:S01]  /*2c900*/  FMUL.FTZ R32, R6, R144 ;  /* 0x0000009006207220 */ /* 0x000fe20000410000 */
[----:B------:R-:W-:Y:S01]  /*2c910*/  ISETP.GE.U32.AND P6, PT, R217, R49, PT ;  /* 0x00000031d900720c */ /* 0x000fe20003fc6070 */
[----:B------:R-:W-:Y:S01]  /*2c920*/  FMUL.FTZ R19, R35, R163 ;  /* 0x000000a323137220 */ /* 0x000fe20000410000 */
[----:B---3--:R-:W-:Y:S01]  /*2c930*/  IADD3 R172, P0, R174, R69, RZ ;  /* 0x00000045aeac7210 */ /* 0x008fe20007f1e0ff */
[-CC-:B------:R-:W-:Y:S02]  /*2c940*/  FFMA.FTZ R69, R188, R0.reuse, -R10.reuse ;  /* 0x00000000bc457223 */ /* 0x180fe4000001080a */
[----:B------:R-:W-:Y:S02]  /*2c950*/  FFMA.FTZ R188, R120, R0, -R10 ;  /* 0x0000000078bc7223 */ /* 0x000fe4000001080a */
[----:B------:R-:W3:Y:S01]  /*2c960*/  MUFU.EX2 R0, R197 ;  /* 0x000000c500007308 */ /* 0x000ee20000000800 */
[C---:B----4-:R-:W-:Y:S02]  /*2c970*/  IMAD.X R173, R175.reuse, 0x1, R47, P0 ;  /* 0x00000001afad7824 */ /* 0x050fe400000e062f */
[----:B------:R-:W-:Y:S01]  /*2c980*/  FMUL.FTZ R10, R2, R154 ;  /* 0x0000009a020a7220 */ /* 0x000fe20000410000 */
[----:B------:R-:W-:Y:S01]  /*2c990*/  IADD3 R170, P0, R174, R33, RZ ;  /* 0x00000021aeaa7210 */ /* 0x000fe20007f1e0ff */
[----:B------:R-:W-:Y:S01]  /*2c9a0*/  FMUL.FTZ R33, R6, R145 ;  /* 0x0000009106217220 */ /* 0x000fe20000410000 */
[----:B------:R-:W-:Y:S03]  /*2c9b0*/  ST.E.U16 [R172.64], R44 ;  /* 0x0000002cac007985 */ /* 0x000fe6000c101504 */
[----:B--2---:R-:W-:Y:S01]  /*2c9c0*/  IMAD.X R171, R175, 0x1, R27, P0 ;  /* 0x00000001afab7824 */ /* 0x004fe200000e061b */
[----:B------:R-:W-:Y:S01]  /*2c9d0*/  ISETP.GE.U32.AND P0, PT, R217, R53, PT ;  /* 0x00000035d900720c */ /* 0x000fe20003f06070 */
[----:B------:R-:W-:Y:S01]  /*2c9e0*/  FMUL.FTZ R27, R2, R143 ;  /* 0x0000008f021b7220 */ /* 0x000fe20000410000 */
[----:B------:R-:W-:Y:S01]  /*2c9f0*/  PRMT R2, R80, 0x7610, R2 ;  /* 0x0000761050027816 */ /* 0x000fe20000000002 */
[----:B------:R-:W-:Y:S01]  /*2ca00*/  MUFU.EX2 R53, R95 ;  /* 0x0000005f00357308 */ /* 0x000fe20000000800 */
[----:B------:R2:W-:Y:S01]  /*2ca10*/  ST.E.U16 [R170.64], R57 ;  /* 0x00000039aa007985 */ /* 0x0005e2000c101504 */
[----:B---3--:R-:W-:Y:S02]  /*2ca20*/  FADD.FTZ R4, R0, R20 ;  /* 0x0000001400047221 */ /* 0x008fe40000010000 */
[----:B------:R-:W-:Y:S01]  /*2ca30*/  @!P5 HADD2 R81, -R2.H0_H0, -RZ.H0_H0 ;  /* 0xa00000ff0251d230 */ /* 0x000fe20000000900 */
[----:B------:R-:W-:Y:S01]  /*2ca40*/  ST.E.U16 [R170.64+0x2], R55 ;  /* 0x00000237aa007985 */ /* 0x000fe2000c101504 */
[----:B------:R-:W-:Y:S02]  /*2ca50*/  FMUL.FTZ R20, R6, R156 ;  /* 0x0000009c06147220 */ /* 0x000fe40000410000 */
[C---:B------:R-:W-:Y:S01]  /*2ca60*/  FADD.FTZ R5, R77.reuse, R4 ;  /* 0x000000044d057221 */ /* 0x040fe20000010000 */
[----:B------:R-:W-:Y:S01]  /*2ca70*/  F2FP.PACK_AB R77, R77, R0 ;  /* 0x000000004d4d723e */ /* 0x000fe200000000ff */
[----:B------:R-:W3:Y:S01]  /*2ca80*/  MUFU.EX2 R4, R199 ;  /* 0x000000c700047308 */ /* 0x000ee20000000800 */
[----:B------:R-:W-:Y:S01]  /*2ca90*/  PRMT R109, R81, 0x7610, R109 ;  /* 0x00007610516d7816 */ /* 0x000fe2000000006d */
[----:B------:R4:W-:Y:S01]  /*2caa0*/  @!P5 STL.S16 [R1+0x28c], R81 ;  /* 0x00028c510100d387 */ /* 0x0009e20000100600 */
[----:B------:R-:W-:Y:S03]  /*2cab0*/  @!P0 HADD2 R88, -R40.H0_H0, -RZ.H0_H0 ;  /* 0xa00000ff28588230 */ /* 0x000fe60000000900 */
[----:B------:R-:W-:Y:S02]  /*2cac0*/  ST.E.U16 [R174.64+0x12], R58 ;  /* 0x0000123aae007985 */ /* 0x000fe4000c101504 */
[----:B------:R-:W-:Y:S02]  /*2cad0*/  PRMT R108, R88, 0x7610, R108 ;  /* 0x00007610586c7816 */ /* 0x000fe4000000006c */
[----:B------:R-:W1:Y:S01]  /*2cae0*/  MUFU.EX2 R0, R198 ;  /* 0x000000c600007308 */ /* 0x000e620000000800 */
[----:B------:R4:W-:Y:S04]  /*2caf0*/  ST.E.U16 [R174.64+0x10], R59 ;  /* 0x0000103bae007985 */ /* 0x0009e8000c101504 */
[----:B------:R-:W-:Y:S01]  /*2cb00*/  ST.E.U16 [R168.64+0x10], R63 ;  /* 0x0000103fa8007985 */ /* 0x000fe2000c101504 */
[----:B--2---:R-:W-:Y:S03]  /*2cb10*/  IADD3 R57, R193, 0x1, RZ ;  /* 0x00000001c1397810 */ /* 0x004fe60007ffe0ff */
[----:B------:R-:W-:Y:S01]  /*2cb20*/  ST.E.U16 [R168.64+0x12], R62 ;  /* 0x0000123ea8007985 */ /* 0x000fe2000c101504 */
[----:B------:R-:W2:Y:S01]  /*2cb30*/  MUFU.EX2 R44, R192 ;  /* 0x000000c0002c7308 */ /* 0x000ea20000000800 */
[----:B------:R-:W-:Y:S02]  /*2cb40*/  LOP3.LUT R152, R215, R57, RZ, 0x3c, !PT ;  /* 0x00000039d7987212 */ /* 0x000fe400078e3cff */
[----:B------:R-:W-:Y:S01]  /*2cb50*/  ST.E.U16 [R172.64+0xe], R51 ;  /* 0x00000e33ac007985 */ /* 0x000fe2000c101504 */
[----:B---3--:R-:W-:Y:S03]  /*2cb60*/  FADD.FTZ R5, R4, R5 ;  /* 0x0000000504057221 */ /* 0x008fe60000010000 */
[----:B------:R-:W-:Y:S03]  /*2cb70*/  ST.E.U16 [R172.64+0x10], R45 ;  /* 0x0000102dac007985 */ /* 0x000fe6000c101504 */
[----:B------:R-:W-:Y:S01]  /*2cb80*/  MUFU.EX2 R192, R236 ;  /* 0x000000ec00c07308 */ /* 0x000fe20000000800 */
[C---:B-1----:R-:W-:Y:S01]  /*2cb90*/  F2FP.PACK_AB R181, R0.reuse, R4 ;  /* 0x0000000400b5723e */ /* 0x042fe200000000ff */
[----:B------:R-:W-:Y:S01]  /*2cba0*/  FADD.FTZ R47, R0, R5 ;  /* 0x00000005002f7221 */ /* 0x000fe20000010000 */
[----:B------:R-:W-:Y:S01]  /*2cbb0*/  PRMT R0, R80, 0x7632, R0 ;  /* 0x0000763250007816 */ /* 0x000fe20000000000 */
[C---:B------:R-:W-:Y:S02]  /*2cbc0*/  FMUL.FTZ R4, R6.reuse, R164 ;  /* 0x000000a406047220 */ /* 0x040fe40000410000 */
[----:B------:R-:W-:Y:S01]  /*2cbd0*/  FMUL.FTZ R5, R6, R165 ;  /* 0x000000a506057220 */ /* 0x000fe20000410000 */
[----:B----4-:R-:W-:Y:S01]  /*2cbe0*/  PRMT R81, R2, 0x5410, R0 ;  /* 0x0000541002517816 */ /* 0x010fe20000000000 */
[----:B------:R-:W-:Y:S01]  /*2cbf0*/  @!P6 HADD2 R89, -R0.H0_H0, -RZ.H0_H0 ;  /* 0xa00000ff0059e230 */ /* 0x000fe20000000900 */
[----:B------:R-:W-:Y:S01]  /*2cc00*/  @!P5 PRMT R2, R109, 0x5410, RZ ;  /* 0x000054106d02d816 */ /* 0x000fe200000000ff */
[----:B------:R-:W-:Y:S01]  /*2cc10*/  MUFU.EX2 R80, R111 ;  /* 0x0000006f00507308 */ /* 0x000fe20000000800 */
[----:B------:R-:W-:Y:S01]  /*2cc20*/  ISETP.GE.U32.AND P5, PT, R217, R66, PT ;  /* 0x00000042d900720c */ /* 0x000fe20003fa6070 */
[----:B------:R-:W-:Y:S01]  /*2cc30*/  FMUL.FTZ R6, R35, R166 ;  /* 0x000000a623067220 */ /* 0x000fe20000410000 */
[----:B------:R-:W-:Y:S01]  /*2cc40*/  PRMT R3, R89, 0x7610, R3 ;  /* 0x0000761059037816 */ /* 0x000fe20000000003 */
[----:B------:R-:W-:Y:S01]  /*2cc50*/  @!P6 STL.S16 [R1+0x280], R89 ;  /* 0x000280590100e387 */ /* 0x000fe20000100600 */
[----:B--2---:R-:W-:Y:S02]  /*2cc60*/  FADD.FTZ R47, R44, R47 ;  /* 0x0000002f2c2f7221 */ /* 0x004fe40000010000 */
[----:B------:R-:W-:Y:S01]  /*2cc70*/  @!P6 PRMT R0, R3, 0x5410, RZ ;  /* 0x000054100300e816 */ /* 0x000fe200000000ff */
[----:B------:R1:W-:Y:S01]  /*2cc80*/  @!P0 STL.S16 [R1+0x284], R88 ;  /* 0x0002845801008387 */ /* 0x0003e20000100600 */
[----:B------:R-:W-:Y:S01]  /*2cc90*/  ISETP.GE.U32.AND P6, PT, R217, R64, PT ;  /* 0x00000040d900720c */ /* 0x000fe20003fc6070 */
[----:B------:R-:W2:Y:S01]  /*2cca0*/  MUFU.EX2 R3, R103 ;  /* 0x0000006700037308 */ /* 0x000ea20000000800 */
[----:B------:R-:W-:Y:S01]  /*2ccb0*/  FMUL.FTZ R35, R35, R147 ;  /* 0x0000009323237220 */ /* 0x000fe20000410000 */
[----:B------:R-:W-:Y:S02]  /*2ccc0*/  ST.E.U16 [R170.64+0x10], R2 ;  /* 0x00001002aa007985 */ /* 0x000fe4000c101504 */
[----:B------:R-:W-:Y:S02]  /*2ccd0*/  @!P5 HADD2 R79, -R54.H0_H0, -RZ.H0_H0 ;  /* 0xa00000ff364fd230 */ /* 0x000fe40000000900 */
[----:B------:R-:W-:Y:S03]  /*2cce0*/  ST.E.U16 [R170.64+0x12], R0 ;  /* 0x00001200aa007985 */ /* 0x000fe6000c101504 */
[----:B------:R-:W-:Y:S01]  /*2ccf0*/  PRMT R66, R79, 0x7610, R66 ;  /* 0x000076104f427816 */ /* 0x000fe20000000042 */
[----:B------:R-:W-:Y:S10]  /*2cd00*/  MUFU.EX2 R59, R129 ;  /* 0x00000081003b7308 */ /* 0x000ff40000000800 */
[----:B------:R-:W-:Y:S01]  /*2cd10*/  MUFU.EX2 R64, R96 ;  /* 0x0000006000407308 */ /* 0x000fe20000000800 */
[----:B-1----:R1:W3:Y:S01]  /*2cd20*/  LDL.S16 R88, [R1+0x254] ;  /* 0x0002540001587983 */ /* 0x0022e20000100600 */
[C---:B--2---:R-:W-:Y:S01]  /*2cd30*/  F2FP.PACK_AB R136, R3.reuse, R44 ;  /* 0x0000002c0388723e */ /* 0x044fe200000000ff */
[----:B------:R-:W-:Y:S02]  /*2cd40*/  FADD.FTZ R49, R3, R47 ;  /* 0x0000002f03317221 */ /* 0x000fe40000010000 */
[----:B------:R1:W2:Y:S01]  /*2cd50*/  LDL.S16 R103, [R1+0x25c] ;  /* 0x00025c0001677983 */ /* 0x0002a20000100600 */
[----:B------:R-:W-:Y:S01]  /*2cd60*/  FADD.FTZ R3, R80, R67 ;  /* 0x0000004350037221 */ /* 0x000fe20000010000 */
[C---:B------:R-:W-:Y:S03]  /*2cd70*/  F2FP.PACK_AB R80, R53.reuse, R80 ;  /* 0x000000503550723e */ /* 0x040fe600000000ff */
[----:B------:R-:W4:Y:S01]  /*2cd80*/  MUFU.EX2 R47, R191 ;  /* 0x000000bf002f7308 */ /* 0x000f220000000800 */
[--C-:B------:R-:W-:Y:S01]  /*2cd90*/  FADD.FTZ R53, R53, R3.reuse ;  /* 0x0000000335357221 */ /* 0x100fe20000010000 */
[C---:B------:R-:W-:Y:S04]  /*2cda0*/  PRMT R3, R40.reuse, 0x7632, R3 ;  /* 0x0000763228037816 */ /* 0x040fe80000000003 */
        /* <DEDUP_REMOVED lines=10> */
[----:B------:R1:W2:Y:S01]  /*2ce50*/  LDL.S16 R67, [R1+0x264] ;  /* 0x0002640001437983 */ /* 0x0002a20000100600 */
[----:B----4-:R-:W-:Y:S02]  /*2ce60*/  FADD.FTZ R49, R47, R49 ;  /* 0x000000312f317221 */ /* 0x010fe40000010000 */
[----:B------:R-:W4:Y:S01]  /*2ce70*/  MUFU.EX2 R44, R102 ;  /* 0x00000066002c7308 */ /* 0x000f220000000800 */
[----:B------:R4:W-:Y:S04]  /*2ce80*/  ST.E.U16 [R174.64+0x20], R40 ;  /* 0x00002028ae007985 */ /* 0x0009e8000c101504 */
[----:B------:R-:W-:Y:S05]  /*2ce90*/  ST.E.U16 [R174.64+0x22], R3 ;  /* 0x00002203ae007985 */ /* 0x000fea000c101504 */
[----:B------:R-:W-:Y:S10]  /*2cea0*/  MUFU.EX2 R194, R241 ;  /* 0x000000f100c27308 */ /* 0x000ff40000000800 */
[----:B-1----:R-:W1:Y:S01]  /*2ceb0*/  MUFU.EX2 R79, R127 ;  /* 0x0000007f004f7308 */ /* 0x002e620000000800 */
[C---:B----4-:R-:W-:Y:S01]  /*2cec0*/  F2FP.PACK_AB R157, R44.reuse, R47 ;  /* 0x0000002f2c9d723e */ /* 0x050fe200000000ff */
[----:B------:R4:W4:Y:S01]  /*2ced0*/  LDL.S16 R102, [R1+0x268] ;  /* 0x0002680001667983 */ /* 0x0009220000100600 */
[----:B------:R-:W-:Y:S01]  /*2cee0*/  FADD.FTZ R49, R44, R49 ;  /* 0x000000312c317221 */ /* 0x000fe20000010000 */
[----:B------:R-:W-:Y:S06]  /*2cef0*/  PRMT R40, R56, 0x7632, R40 ;  /* 0x0000763238287816 */ /* 0x000fec0000000028 */
[----:B------:R-:W1:Y:S02]  /*2cf00*/  MUFU.EX2 R47, R39 ;  /* 0x00000027002f7308 */ /* 0x000e640000000800 */
[--C-:B-1----:R-:W-:Y:S01]  /*2cf10*/  FADD.FTZ R44, R79, R53.reuse ;  /* 0x000000354f2c7221 */ /* 0x102fe20000010000 */
[----:B------:R-:W-:Y:S02]  /*2cf20*/  PRMT R53, R54, 0x7632, R53 ;  /* 0x0000763236357816 */ /* 0x000fe40000000035 */
[C---:B------:R-:W-:Y:S01]  /*2cf30*/  F2FP.PACK_AB R79, R64.reuse, R79 ;  /* 0x0000004f404f723e */ /* 0x040fe200000000ff */
[----:B------:R-:W-:Y:S01]  /*2cf40*/  FADD.FTZ R64, R64, R44 ;  /* 0x0000002c40407221 */ /* 0x000fe20000010000 */
[----:B------:R-:W-:Y:S02]  /*2cf50*/  PRMT R94, R54, 0x5410, R53 ;  /* 0x00005410365e7816 */ /* 0x000fe40000000035 */
[----:B------:R-:W-:Y:S02]  /*2cf60*/  @!P5 PRMT R54, R66, 0x5410, RZ ;  /* 0x000054104236d816 */ /* 0x000fe400000000ff */
[----:B------:R-:W-:Y:S01]  /*2cf70*/  LOP3.LUT P5, RZ, R220, 0x800000, RZ, 0xc0, !PT ;  /* 0x00800000dcff7812 */ /* 0x000fe200078ac0ff */
[----:B------:R-:W-:Y:S02]  /*2cf80*/  FADD.FTZ R49, R47, R49 ;  /* 0x000000312f317221 */ /* 0x000fe40000010000 */
[----:B------:R-:W-:Y:S01]  /*2cf90*/  ST.E.U16 [R168.64+0x20], R54 ;  /* 0x00002036a8007985 */ /* 0x000fe2000c101504 */
[----:B---3--:R-:W-:Y:S02]  /*2cfa0*/  @!P0 HADD2 R88, -R46.H0_H0, -RZ.H0_H0 ;  /* 0xa00000ff2e588230 */ /* 0x008fe40000000900 */
[----:B--2---:R-:W-:Y:S03]  /*2cfb0*/  @!P6 HADD2 R103, -R53.H0_H0, -RZ.H0_H0 ;  /* 0xa00000ff3567e230 */ /* 0x004fe60000000900 */
[----:B------:R-:W-:Y:S02]  /*2cfc0*/  PRMT R72, R88, 0x7610, R72 ;  /* 0x0000761058487816 */ /* 0x000fe40000000048 */
[----:B------:R-:W-:Y:S01]  /*2cfd0*/  PRMT R44, R103, 0x7610, R44 ;  /* 0x00007610672c7816 */ /* 0x000fe2000000002c */
[----:B------:R-:W-:Y:S03]  /*2cfe0*/  @!P6 STL.S16 [R1+0x25c], R103 ;  /* 0x00025c670100e387 */ /* 0x000fe60000100600 */
[----:B------:R-:W-:Y:S01]  /*2cff0*/  @!P6 PRMT R53, R44, 0x5410, RZ ;  /* 0x000054102c35e816 */ /* 0x000fe200000000ff */
[----:B------:R1:W-:Y:S01]  /*2d000*/  @!P0 STL.S16 [R1+0x254], R88 ;  /* 0x0002545801008387 */ /* 0x0003e20000100600 */
[C---:B------:R-:W-:Y:S01]  /*2d010*/  LOP3.LUT P6, RZ, R220.reuse, 0x400000, RZ, 0xc0, !PT ;  /* 0x00400000dcff7812 */ /* 0x040fe200078cc0ff */
[----:B------:R-:W2:Y:S01]  /*2d020*/  MUFU.EX2 R44, R134 ;  /* 0x00000086002c7308 */ /* 0x000ea20000000800 */
[----:B------:R-:W-:Y:S01]  /*2d030*/  LOP3.LUT R220, R220, 0xffdfffff, RZ, 0xc0, !PT ;  /* 0xffdfffffdcdc7812 */ /* 0x000fe200078ec0ff */
[----:B------:R-:W3:Y:S04]  /*2d040*/  LDL.LU R39, [R1+0x3b4] ;  /* 0x0003b40001277983 */ /* 0x000ee80000300800 */
[----:B------:R1:W-:Y:S01]  /*2d050*/  ST.E.U16 [R168.64+0x22], R53 ;  /* 0x00002235a8007985 */ /* 0x0003e2000c101504 */
[----:B------:R-:W-:Y:S05]  /*2d060*/  @!P5 HADD2 R67, -R48.H0_H0, -RZ.H0_H0 ;  /* 0xa00000ff3043d230 */ /* 0x000fea0000000900 */
[----:B------:R-:W-:Y:S02]  /*2d070*/  PRMT R93, R67, 0x7610, R93 ;  /* 0x00007610435d7816 */ /* 0x000fe4000000005d */
[C---:B--2---:R-:W-:Y:S01]  /*2d080*/  F2FP.PACK_AB R158, R44.reuse, R47 ;  /* 0x0000002f2c9e723e */ /* 0x044fe200000000ff */
[----:B------:R2:W5:Y:S01]  /*2d090*/  LDL.LU R134, [R1+0x3b0] ;  /* 0x0003b00001867983 */ /* 0x0005620000300800 */
[----:B------:R-:W2:Y:S01]  /*2d0a0*/  MUFU.EX2 R47, R195 ;  /* 0x000000c3002f7308 */ /* 0x000ea20000000800 */
[----:B------:R-:W-:Y:S02]  /*2d0b0*/  FADD.FTZ R66, R44, R49 ;  /* 0x000000312c427221 */ /* 0x000fe40000010000 */
[----:B-1----:R1:W3:Y:S01]  /*2d0c0*/  LDL.S16 R88, [R1+0x27c] ;  /* 0x00027c0001587983 */ /* 0x0022e20000100600 */
[----:B------:R-:W-:Y:S06]  /*2d0d0*/  PRMT R53, R118, 0x7610, R53 ;  /* 0x0000761076357816 */ /* 0x000fec0000000035 */
[----:B------:R-:W1:Y:S01]  /*2d0e0*/  MUFU.EX2 R49, R135 ;  /* 0x0000008700317308 */ /* 0x000e620000000800 */
[----:B--2---:R-:W-:Y:S01]  /*2d0f0*/  F2FP.PACK_AB R133, R65, R47 ;  /* 0x0000002f4185723e */ /* 0x004fe200000000ff */
[----:B------:R-:W-:Y:S04]  /*2d100*/  FADD.FTZ R44, R47, R64 ;  /* 0x000000402f2c7221 */ /* 0x000fe80000010000 */
[--C-:B------:R-:W-:Y:S01]  /*2d110*/  FADD.FTZ R65, R65, R44.reuse ;  /* 0x0000002c41417221 */ /* 0x100fe20000010000 */
[C---:B------:R-:W-:Y:S04]  /*2d120*/  PRMT R44, R46.reuse, 0x7632, R44 ;  /* 0x000076322e2c7816 */ /* 0x040fe8000000002c */
[----:B------:R-:W-:Y:S01]  /*2d130*/  PRMT R95, R46, 0x5410, R44 ;  /* 0x000054102e5f7816 */ /* 0x000fe2000000002c */
[----:B----4-:R-:W-:Y:S01]  /*2d140*/  @!P6 HADD2 R102, -R44.H0_H0, -RZ.H0_H0 ;  /* 0xa00000ff2c66e230 */ /* 0x010fe20000000900 */
[----:B------:R-:W-:Y:S01]  /*2d150*/  @!P0 PRMT R46, R72, 0x5410, RZ ;  /* 0x00005410482e8816 */ /* 0x000fe200000000ff */
[----:B-1----:R-:W-:Y:S02]  /*2d160*/  FADD.FTZ R64, R49, R66 ;  /* 0x0000004231407221 */ /* 0x002fe40000010000 */
[----:B------:R-:W-:Y:S01]  /*2d170*/  MUFU.EX2 R66, R200 ;  /* 0x000000c800427308 */ /* 0x000fe20000000800 */
[----:B------:R-:W-:Y:S01]  /*2d180*/  PRMT R47, R102, 0x7610, R47 ;  /* 0x00007610662f7816 */ /* 0x000fe2000000002f */
[----:B------:R1:W-:Y:S03]  /*2d190*/  @!P6 STL.S16 [R1+0x268], R102 ;  /* 0x000268660100e387 */ /* 0x0003e60000100600 */
[----:B------:R-:W-:Y:S01]  /*2d1a0*/  @!P6 PRMT R44, R47, 0x5410, RZ ;  /* 0x000054102f2ce816 */ /* 0x000fe200000000ff */
[----:B------:R2:W-:Y:S01]  /*2d1b0*/  @!P5 STL.S16 [R1+0x264], R67 ;  /* 0x000264430100d387 */ /* 0x0005e20000100600 */
[----:B------:R-:W-:Y:S03]  /*2d1c0*/  ISETP.GE.U32.AND P6, PT, R217, R76, PT ;  /* 0x0000004cd900720c */ /* 0x000fe60003fc6070 */
[----:B------:R4:W5:Y:S01]  /*2d1d0*/  LDL.LU R135, [R1+0x3ac] ;  /* 0x0003ac0001877983 */ /* 0x0009620000300800 */
[----:B------:R-:W2:Y:S03]  /*2d1e0*/  MUFU.EX2 R47, R233 ;  /* 0x000000e9002f7308 */ /* 0x000ea60000000800 */
[----:B------:R4:W4:Y:S04]  /*2d1f0*/  LDL.S16 R72, [R1+0x250] ;  /* 0x0002500001487983 */ /* 0x0009280000100600 */
[----:B------:R-:W-:Y:S03]  /*2d200*/  ST.E.U16 [R172.64+0x1e], R46 ;  /* 0x00001e2eac007985 */ /* 0x000fe6000c101504 */
[----:B------:R-:W2:Y:S01]  /*2d210*/  MUFU.EX2 R76, R107 ;  /* 0x0000006b004c7308 */ /* 0x000ea20000000800 */
[----:B------:R-:W-:Y:S01]  /*2d220*/  ST.E.U16 [R172.64+0x20], R44 ;  /* 0x0000202cac007985 */ /* 0x000fe2000c101504 */
[----:B-1----:R-:W-:Y:S05]  /*2d230*/  LOP3.LUT R102, R152, R213, RZ, 0x3c, !PT ;  /* 0x000000d598667212 */ /* 0x002fea00078e3cff */
[----:B------:R-:W-:Y:S01]  /*2d240*/  IMAD.WIDE.U32 R102, R102, -0x326172a9, RZ ;  /* 0xcd9e8d5766667825 */ /* 0x000fe200078e00ff */
[C---:B--2---:R-:W-:Y:S03]  /*2d250*/  F2FP.PACK_AB R159, R47.reuse, R49 ;  /* 0x000000312f9f723e */ /* 0x044fe600000000ff */
[----:B------:R-:W-:Y:S01]  /*2d260*/  FADD.FTZ R67, R47, R64 ;  /* 0x000000402f437221 */ /* 0x000fe20000010000 */
[----:B------:R-:W1:Y:S01]  /*2d270*/  MUFU.EX2 R49, R201 ;  /* 0x000000c900317308 */ /* 0x000e620000000800 */
[----:B------:R2:W5:Y:S01]  /*2d280*/  LDL.LU R233, [R1+0x3a8] ;  /* 0x0003a80001e97983 */ /* 0x0005620000300800 */
[----:B------:R-:W-:Y:S08]  /*2d290*/  FADD.FTZ R57, R76, R106 ;  /* 0x0000006a4c397221 */ /* 0x000ff00000010000 */
[----:B------:R-:W2:Y:S01]  /*2d2a0*/  MUFU.EX2 R64, R225 ;  /* 0x000000e100407308 */ /* 0x000ea20000000800 */
[C---:B-1----:R-:W-:Y:S01]  /*2d2b0*/  F2FP.PACK_AB R154, R66.reuse, R49 ;  /* 0x00000031429a723e */ /* 0x042fe200000000ff */
[----:B------:R-:W-:Y:S04]  /*2d2c0*/  FADD.FTZ R47, R49, R65 ;  /* 0x00000041312f7221 */ /* 0x000fe80000010000 */
[--C-:B------:R-:W-:Y:S01]  /*2d2d0*/  FADD.FTZ R66, R66, R47.reuse ;  /* 0x0000002f42427221 */ /* 0x100fe20000010000 */
[C---:B------:R-:W-:Y:S04]  /*2d2e0*/  PRMT R47, R48.reuse, 0x7632, R47 ;  /* 0x00007632302f7816 */ /* 0x040fe8000000002f */
[----:B------:R-:W-:Y:S01]  /*2d2f0*/  PRMT R96, R48, 0x5410, R47 ;  /* 0x0000541030607816 */ /* 0x000fe2000000002f */
[----:B--2---:R-:W-:Y:S01]  /*2d300*/  FADD.FTZ R65, R64, R67 ;  /* 0x0000004340417221 */ /* 0x004fe20000010000 */
[----:B------:R-:W-:Y:S02]  /*2d310*/  @!P5 PRMT R48, R93, 0x5410, RZ ;  /* 0x000054105d30d816 */ /* 0x000fe400000000ff */
[----:B------:R-:W-:Y:S03]  /*2d320*/  ISETP.GE.U32.AND P5, PT, R217, R100, PT ;  /* 0x00000064d900720c */ /* 0x000fe60003fa6070 */
[----:B------:R-:W-:Y:S01]  /*2d330*/  ST.E.U16 [R170.64+0x20], R48 ;  /* 0x00002030aa007985 */ /* 0x000fe2000c101504 */
[----:B---3--:R-:W-:Y:S05]  /*2d340*/  @!P4 HADD2 R88, -R47.H0_H0, -RZ.H0_H0 ;  /* 0xa00000ff2f58c230 */ /* 0x008fea0000000900 */
[----:B------:R-:W-:Y:S01]  /*2d350*/  PRMT R49, R88, 0x7610, R49 ;  /* 0x0000761058317816 */ /* 0x000fe20000000031 */
[----:B------:R-:W-:Y:S03]  /*2d360*/  @!P4 STL.S16 [R1+0x27c], R88 ;  /* 0x00027c580100c387 */ /* 0x000fe60000100600 */
[----:B------:R-:W-:Y:S01]  /*2d370*/  @!P4 PRMT R47, R49, 0x5410, RZ ;  /* 0x00005410312fc816 */ /* 0x000fe200000000ff */
[----:B------:R1:W5:Y:S01]  /*2d380*/  LDL.LU R225, [R1+0x3a4] ;  /* 0x0003a40001e17983 */ /* 0x0003620000300800 */
[----:B------:R-:W-:Y:S01]  /*2d390*/  ISETP.GE.U32.AND P4, PT, R217, R97, PT ;  /* 0x00000061d900720c */ /* 0x000fe20003f86070 */
[----:B------:R-:W2:Y:S02]  /*2d3a0*/  MUFU.EX2 R49, R221 ;  /* 0x000000dd00317308 */ /* 0x000ea40000000800 */
[----:B------:R-:W-:Y:S01]  /*2d3b0*/  ST.E.U16 [R170.64+0x22], R47 ;  /* 0x0000222faa007985 */ /* 0x000fe2000c101504 */
[C---:B--2---:R-:W-:Y:S01]  /*2d3c0*/  F2FP.PACK_AB R160, R49.reuse, R64 ;  /* 0x0000004031a0723e */ /* 0x044fe200000000ff */
[----:B------:R-:W-:Y:S02]  /*2d3d0*/  FADD.FTZ R49, R49, R65 ;  /* 0x0000004131317221 */ /* 0x000fe40000010000 */
[----:B------:R1:W5:Y:S04]  /*2d3e0*/  LDL.LU R221, [R1+0x3a0] ;  /* 0x0003a00001dd7983 */ /* 0x0003680000300800 */
[----:B------:R2:W3:Y:S01]  /*2d3f0*/  MUFU.EX2 R64, R237 ;  /* 0x000000ed00407308 */ /* 0x0004e20000000800 */
[----:B------:R3:W-:Y:S09]  /*2d400*/  STL [R1+0x9c], R49 ;  /* 0x00009c3101007387 */ /* 0x0007f20000100800 */
[----:B------:R-:W1:Y:S01]  /*2d410*/  MUFU.EX2 R65, R203 ;  /* 0x000000cb00417308 */ /* 0x000e620000000800 */
[----:B----4-:R-:W-:Y:S05]  /*2d420*/  @!P6 HADD2 R72, -R50.H0_H0, -RZ.H0_H0 ;  /* 0xa00000ff3248e230 */ /* 0x010fea0000000900 */
[----:B------:R-:W-:Y:S04]  /*2d430*/  @!P6 STL.S16 [R1+0x250], R72 ;  /* 0x000250480100e387 */ /* 0x000fe80000100600 */
[----:B------:R4:W4:Y:S04]  /*2d440*/  LDL.S16 R93, [R1+0x24c] ;  /* 0x00024c00015d7983 */ /* 0x0009280000100600 */
[----:B------:R4:W4:Y:S01]  /*2d450*/  LDL.S16 R125, [R1+0x238] ;  /* 0x00023800017d7983 */ /* 0x0009220000100600 */
[----:B--2---:R-:W-:Y:S02]  /*2d460*/  IMAD.MOV.U32 R237, RZ, RZ, R252 ;  /* 0x000000ffffed7224 */ /* 0x004fe400078e00fc */
[----:B---3--:R-:W-:Y:S02]  /*2d470*/  FADD.FTZ R49, R64, R66 ;  /* 0x0000004240317221 */ /* 0x008fe40000010000 */
[----:B------:R-:W2:Y:S01]  /*2d480*/  MUFU.EX2 R66, R251 ;  /* 0x000000fb00427308 */ /* 0x000ea20000000800 */
[C---:B-1----:R-:W-:Y:S01]  /*2d490*/  F2FP.PACK_AB R155, R65.reuse, R64 ;  /* 0x00000040419b723e */ /* 0x042fe200000000ff */
[----:B------:R-:W-:Y:S01]  /*2d4a0*/  FADD.FTZ R65, R65, R49 ;  /* 0x0000003141417221 */ /* 0x000fe20000010000 */
[----:B------:R-:W-:Y:S02]  /*2d4b0*/  SHF.R.U32.HI R49, RZ, 0x8, R68 ;  /* 0x00000008ff317819 */ /* 0x000fe40000011644 */
[----:B------:R-:W-:Y:S02]  /*2d4c0*/  PRMT R64, R72, 0x7610, R64 ;  /* 0x0000761048407816 */ /* 0x000fe40000000040 */
[----:B------:R-:W-:Y:S04]  /*2d4d0*/  LOP3.LUT R49, R49, 0xffff, RZ, 0xc0, !PT ;  /* 0x0000ffff31317812 */ /* 0x000fe800078ec0ff */
[C---:B------:R-:W-:Y:S02]  /*2d4e0*/  ISETP.GE.U32.AND P0, PT, R217.reuse, R49, PT ;  /* 0x00000031d900720c */ /* 0x040fe40003f06070 */
[C---:B------:R-:W-:Y:S04]  /*2d4f0*/  PRMT R49, R50.reuse, 0x7632, R49 ;  /* 0x0000763232317816 */ /* 0x040fe80000000031 */
[----:B------:R-:W-:Y:S02]  /*2d500*/  PRMT R88, R50, 0x5410, R49 ;  /* 0x0000541032587816 */ /* 0x000fe40000000031 */
[----:B------:R-:W-:Y:S02]  /*2d510*/  @!P6 PRMT R50, R64, 0x5410, RZ ;  /* 0x000054104032e816 */ /* 0x000fe400000000ff */
[----:B------:R-:W-:Y:S01]  /*2d520*/  ISETP.GE.U32.AND P6, PT, R217, R98, PT ;  /* 0x00000062d900720c */ /* 0x000fe20003fc6070 */
[----:B------:R-:W1:Y:S01]  /*2d530*/  MUFU.EX2 R64, R250 ;  /* 0x000000fa00407308 */ /* 0x000e620000000800 */
[----:B--2---:R-:W-:Y:S01]  /*2d540*/  FADD.FTZ R65, R66, R65 ;  /* 0x0000004142417221 */ /* 0x004fe20000010000 */
[----:B------:R-:W-:Y:S01]  /*2d550*/  ST.E.U16 [R174.64+0x30], R50 ;  /* 0x00003032ae007985 */ /* 0x000fe2000c101504 */
[C---:B-1----:R-:W-:Y:S02]  /*2d560*/  F2FP.PACK_AB R156, R64.reuse, R66 ;  /* 0x00000042409c723e */ /* 0x042fe400000000ff */
[----:B------:R-:W-:Y:S01]  /*2d570*/  FADD.FTZ R64, R64, R65 ;  /* 0x0000004140407221 */ /* 0x000fe20000010000 */
[----:B------:R-:W-:Y:S04]  /*2d580*/  LOP3.LUT R66, R103, R240, R210, 0x96, !PT ;  /* 0x000000f067427212 */ /* 0x000fe800078e96d2 */
[----:B------:R-:W1:Y:S01]  /*2d590*/  MUFU.EX2 R65, R69 ;  /* 0x0000004500417308 */ /* 0x000e620000000800 */
[----:B------:R2:W-:Y:S01]  /*2d5a0*/  STL [R1+0x2a8], R64 ;  /* 0x0002a84001007387 */ /* 0x0005e20000100800 */
[----:B------:R-:W-:Y:S03]  /*2d5b0*/  IMAD.WIDE.U32 R66, R66, -0x2daee0ad, RZ ;  /* 0xd2511f5342427825 */ /* 0x000fe600078e00ff */
[----:B------:R2:W2:Y:S02]  /*2d5c0*/  LDL.S16 R111, [R1+0x234] ;  /* 0x00023400016f7983 */ /* 0x0004a40000100600 */
[----:B------:R-:W-:Y:S02]  /*2d5d0*/  LOP3.LUT R68, R67, R242, R182, 0x96, !PT ;  /* 0x000000f243447212 */ /* 0x000fe400078e96b6 */
[----:B------:R2:W2:Y:S04]  /*2d5e0*/  LDL.S16 R109, [R1+0x228] ;  /* 0x00022800016d7983 */ /* 0x0004a80000100600 */
[----:B------:R2:W2:Y:S01]  /*2d5f0*/  LDL.S16 R108, [R1+0x224] ;  /* 0x00022400016c7983 */ /* 0x0004a20000100600 */
[----:B-1----:R-:W-:Y:S01]  /*2d600*/  F2FP.PACK_AB R58, R71, R65 ;  /* 0x00000041473a723e */ /* 0x002fe200000000ff */
[----:B------:R-:W-:Y:S02]  /*2d610*/  FADD.FTZ R55, R65, R73 ;  /* 0x0000004941377221 */ /* 0x000fe40000010000 */
[----:B------:R-:W-:Y:S01]  /*2d620*/  IMAD.WIDE.U32 R68, R68, -0x326172a9, RZ ;  /* 0xcd9e8d5744447825 */ /* 0x000fe200078e00ff */
[----:B--2---:R-:W1:Y:S03]  /*2d630*/  MUFU.EX2 R64, R110 ;  /* 0x0000006e00407308 */ /* 0x004e660000000800 */
[----:B------:R-:W-:Y:S01]  /*2d640*/  FADD.FTZ R71, R71, R55 ;  /* 0x0000003747477221 */ /* 0x000fe20000010000 */
[----:B------:R-:W-:Y:S05]  /*2d650*/  LOP3.LUT R62, R69, R238, R178, 0x96, !PT ;  /* 0x000000ee453e7212 */ /* 0x000fea00078e96b2 */
[----:B------:R-:W-:Y:S01]  /*2d660*/  IMAD.WIDE.U32 R62, R62, -0x2daee0ad, RZ ;  /* 0xd2511f533e3e7825 */ /* 0x000fe200078e00ff */
[----:B------:R-:W2:Y:S10]  /*2d670*/  MUFU.EX2 R55, R113 ;  /* 0x0000007100377308 */ /* 0x000eb40000000800 */
[----:B------:R-:W2:Y:S01]  /*2d680*/  MUFU.EX2 R69, R78 ;  /* 0x0000004e00457308 */ /* 0x000ea20000000800 */
[C---:B-1----:R-:W-:Y:S01]  /*2d690*/  F2FP.PACK_AB R76, R64.reuse, R76 ;  /* 0x0000004c404c723e */ /* 0x042fe200000000ff */
[----:B------:R-:W-:Y:S01]  /*2d6a0*/  FADD.FTZ R57, R64, R57 ;  /* 0x0000003940397221 */ /* 0x000fe20000010000 */
[----:B------:R-:W-:Y:S07]  /*2d6b0*/  LOP3.LUT R64, R179, R239, R102, 0x96, !PT ;  /* 0x000000efb3407212 */ /* 0x000fee00078e9666 */
[----:B------:R-:W-:Y:S01]  /*2d6c0*/  MUFU.EX2 R113, R235 ;  /* 0x000000eb00717308 */ /* 0x000fe20000000800 */
[----:B------:R-:W-:Y:S04]  /*2d6d0*/  IMAD.WIDE.U32 R64, R64, -0x2daee0ad, RZ ;  /* 0xd2511f5340407825 */ /* 0x000fe800078e00ff */
[----:B--2---:R-:W-:Y:S01]  /*2d6e0*/  FADD.FTZ R51, R55, R57 ;  /* 0x0000003937337221 */ /* 0x004fe20000010000 */
        /* <DEDUP_REMOVED lines=8> */
[C---:B------:R-:W-:Y:S01]  /*2d770*/  F2FP.PACK_AB R65, R59.reuse, R55 ;  /* 0x000000373b41723e */ /* 0x040fe200000000ff */
[----:B------:R1:W-:Y:S02]  /*2d780*/  MUFU.EX2 R66, R85 ;  /* 0x0000005500427308 */ /* 0x0003e40000000800 */
[--C-:B------:R-:W-:Y:S01]  /*2d790*/  FADD.FTZ R59, R59, R51.reuse ;  /* 0x000000333b3b7221 */ /* 0x100fe20000010000 */
[----:B------:R-:W-:Y:S02]  /*2d7a0*/  PRMT R51, R52, 0x7632, R51 ;  /* 0x0000763234337816 */ /* 0x000fe40000000033 */
[----:B------:R-:W-:Y:S05]  /*2d7b0*/  LOP3.LUT R62, R73, R244, R62, 0x96, !PT ;  /* 0x000000f4493e7212 */ /* 0x000fea00078e963e */
[----:B------:R-:W-:Y:S01]  /*2d7c0*/  IMAD.WIDE.U32 R62, R62, -0x326172a9, RZ ;  /* 0xcd9e8d573e3e7825 */ /* 0x000fe200078e00ff */
[----:B------:R-:W2:Y:S04]  /*2d7d0*/  MUFU.EX2 R73, R132 ;  /* 0x0000008400497308 */ /* 0x000ea80000000800 */
[----:B------:R-:W-:Y:S02]  /*2d7e0*/  LOP3.LUT R45, R63, R249, R64, 0x96, !PT ;  /* 0x000000f93f2d7212 */ /* 0x000fe400078e9640 */
[----:B------:R-:W-:Y:S02]  /*2d7f0*/  LOP3.LUT R0, R62, 0xff, RZ, 0xc0, !PT ;  /* 0x000000ff3e007812 */ /* 0x000fe400078ec0ff */
[----:B------:R-:W-:Y:S02]  /*2d800*/  LOP3.LUT R55, R45, 0xff, RZ, 0xc0, !PT ;  /* 0x000000ff2d377812 */ /* 0x000fe400078ec0ff */
[----:B------:R-:W-:Y:S01]  /*2d810*/  SHF.R.U32.HI R2, RZ, 0x18, R45 ;  /* 0x00000018ff027819 */ /* 0x000fe2000001162d */
[----:B------:R-:W2:Y:S01]  /*2d820*/  MUFU.EX2 R64, R202 ;  /* 0x000000ca00407308 */ /* 0x000ea20000000800 */
[----:B-1----:R-:W-:Y:S01]  /*2d830*/  PRMT R85, R52, 0x5410, R51 ;  /* 0x0000541034557816 */ /* 0x002fe20000000033 */
[----:B----4-:R-:W-:Y:S02]  /*2d840*/  @!P4 HADD2 R93, -R49.H0_H0, -RZ.H0_H0 ;  /* 0xa00000ff315dc230 */ /* 0x010fe40000000900 */
[----:B------:R-:W-:Y:S03]  /*2d850*/  @!P6 HADD2 R125, -R52.H0_H0, -RZ.H0_H0 ;  /* 0xa00000ff347de230 */ /* 0x000fe60000000900 */
[----:B------:R-:W-:Y:S01]  /*2d860*/  PRMT R57, R93, 0x7610, R57 ;  /* 0x000076105d397816 */ /* 0x000fe20000000039 */
[----:B------:R1:W-:Y:S01]  /*2d870*/  @!P4 STL.S16 [R1+0x24c], R93 ;  /* 0x00024c5d0100c387 */ /* 0x0003e20000100600 */
[----:B------:R-:W-:Y:S02]  /*2d880*/  PRMT R100, R125, 0x7610, R100 ;  /* 0x000076107d647816 */ /* 0x000fe40000000064 */
[----:B------:R-:W-:Y:S01]  /*2d890*/  @!P4 PRMT R49, R57, 0x5410, RZ ;  /* 0x000054103931c816 */ /* 0x000fe200000000ff */
[----:B------:R-:W-:Y:S01]  /*2d8a0*/  FADD.FTZ R57, R74, R71 ;  /* 0x000000474a397221 */ /* 0x000fe20000010000 */
[----:B------:R-:W-:Y:S01]  /*2d8b0*/  @!P6 PRMT R52, R100, 0x5410, RZ ;  /* 0x000054106434e816 */ /* 0x000fe200000000ff */
[----:B------:R4:W-:Y:S01]  /*2d8c0*/  MUFU.EX2 R74, R91 ;  /* 0x0000005b004a7308 */ /* 0x0009e20000000800 */
[----:B------:R-:W-:Y:S01]  /*2d8d0*/  ISETP.GE.U32.AND P4, PT, R217, R55, PT ;  /* 0x00000037d900720c */ /* 0x000fe20003f86070 */
[----:B------:R-:W-:Y:S01]  /*2d8e0*/  ST.E.U16 [R174.64+0x32], R49 ;  /* 0x00003231ae007985 */ /* 0x000fe2000c101504 */
[----:B------:R-:W-:Y:S01]  /*2d8f0*/  LOP3.LUT R55, R45, 0xffff, RZ, 0xc0, !PT ;  /* 0x0000ffff2d377812 */ /* 0x000fe200078ec0ff */
[----:B------:R-:W-:Y:S01]  /*2d900*/  FADD.FTZ R57, R69, R57 ;  /* 0x0000003945397221 */ /* 0x000fe20000010000 */
[----:B------:R-:W-:Y:S01]  /*2d910*/  SHF.R.U32.HI R45, RZ, 0x10, R45 ;  /* 0x00000010ff2d7819 */ /* 0x000fe2000001162d */
[----:B------:R2:W-:Y:S01]  /*2d920*/  ST.E.U16 [R168.64+0x30], R52 ;  /* 0x00003034a8007985 */ /* 0x0005e2000c101504 */
[----:B------:R-:W-:Y:S03]  /*2d930*/  SHF.R.U32.HI R55, RZ, 0x8, R55 ;  /* 0x00000008ff377819 */ /* 0x000fe60000011637 */
[----:B------:R2:W2:Y:S01]  /*2d940*/  MUFU.EX2 R100, R234 ;  /* 0x000000ea00647308 */ /* 0x0004a20000000800 */
[----:B------:R-:W-:Y:S01]  /*2d950*/  LOP3.LUT R55, R55, 0xffff, RZ, 0xc0, !PT ;  /* 0x0000ffff37377812 */ /* 0x000fe200078ec0ff */
[----:B-1----:R1:W3:Y:S04]  /*2d960*/  LDL.S16 R93, [R1+0x220] ;  /* 0x00022000015d7983 */ /* 0x0022e80000100600 */
[----:B------:R-:W-:Y:S01]  /*2d970*/  @!P6 STL.S16 [R1+0x238], R125 ;  /* 0x0002387d0100e387 */ /* 0x000fe20000100600 */
[----:B------:R-:W-:Y:S02]  /*2d980*/  ISETP.GE.U32.AND P6, PT, R217, R55, PT ;  /* 0x00000037d900720c */ /* 0x000fe40003fc6070 */
[C---:B------:R-:W-:Y:S04]  /*2d990*/  PRMT R55, R42.reuse, 0x7632, R55 ;  /* 0x000076322a377816 */ /* 0x040fe80000000037 */
[----:B----4-:R-:W-:Y:S02]  /*2d9a0*/  PRMT R91, R42, 0x5410, R55 ;  /* 0x000054102a5b7816 */ /* 0x010fe40000000037 */
[----:B--2---:R-:W-:Y:S01]  /*2d9b0*/  PRMT R52, R128, 0x7610, R52 ;  /* 0x0000761080347816 */ /* 0x004fe20000000034 */
[----:B------:R-:W-:Y:S02]  /*2d9c0*/  @!P5 HADD2 R111, -R51.H0_H0, -RZ.H0_H0 ;  /* 0xa00000ff336fd230 */ /* 0x000fe40000000900 */
[----:B------:R-:W-:Y:S03]  /*2d9d0*/  @!P3 HADD2 R109, -R42.H0_H0, -RZ.H0_H0 ;  /* 0xa00000ff2a6db230 */ /* 0x000fe60000000900 */
[----:B------:R-:W-:Y:S01]  /*2d9e0*/  PRMT R98, R111, 0x7610, R98 ;  /* 0x000076106f627816 */ /* 0x000fe20000000062 */
[----:B------:R-:W-:Y:S01]  /*2d9f0*/  @!P5 STL.S16 [R1+0x234], R111 ;  /* 0x0002346f0100d387 */ /* 0x000fe20000100600 */
[----:B------:R-:W-:Y:S02]  /*2da00*/  @!P0 HADD2 R108, -R55.H0_H0, -RZ.H0_H0 ;  /* 0xa00000ff376c8230 */ /* 0x000fe40000000900 */
[----:B------:R-:W-:Y:S01]  /*2da10*/  @!P5 PRMT R51, R98, 0x5410, RZ ;  /* 0x000054106233d816 */ /* 0x000fe200000000ff */
[----:B------:R1:W5:Y:S01]  /*2da20*/  LDL.LU R234, [R1+0x39c] ;  /* 0x00039c0001ea7983 */ /* 0x0003620000300800 */
[----:B------:R-:W-:Y:S01]  /*2da30*/  ISETP.GE.U32.AND P5, PT, R217, R2, PT ;  /* 0x00000002d900720c */ /* 0x000fe20003fa6070 */
[----:B------:R2:W4:Y:S01]  /*2da40*/  MUFU.EX2 R98, R226 ;  /* 0x000000e200627308 */ /* 0x0005220000000800 */
[----:B------:R-:W-:Y:S01]  /*2da50*/  PRMT R107, R109, 0x7610, R107 ;  /* 0x000076106d6b7816 */ /* 0x000fe2000000006b */
[----:B------:R1:W3:Y:S01]  /*2da60*/  LDL.S16 R69, [R1+0x240] ;  /* 0x0002400001457983 */ /* 0x0002e20000100600 */
[----:B------:R-:W-:Y:S01]  /*2da70*/  PRMT R97, R108, 0x7610, R97 ;  /* 0x000076106c617816 */ /* 0x000fe20000000061 */
[--C-:B------:R-:W-:Y:S01]  /*2da80*/  FADD.FTZ R2, R73, R59.reuse ;  /* 0x0000003b49027221 */ /* 0x100fe20000010000 */
[C---:B------:R-:W-:Y:S01]  /*2da90*/  F2FP.PACK_AB R73, R64.reuse, R73 ;  /* 0x000000494049723e */ /* 0x040fe200000000ff */
[----:B------:R1:W-:Y:S01]  /*2daa0*/  @!P3 STL.S16 [R1+0x228], R109 ;  /* 0x0002286d0100b387 */ /* 0x0003e20000100600 */
[----:B------:R-:W-:Y:S01]  /*2dab0*/  @!P3 PRMT R42, R107, 0x5410, RZ ;  /* 0x000054106b2ab816 */ /* 0x000fe200000000ff */
[----:B------:R-:W-:Y:S01]  /*2dac0*/  FADD.FTZ R71, R64, R2 ;  /* 0x0000000240477221 */ /* 0x000fe20000010000 */
[----:B------:R-:W-:Y:S01]  /*2dad0*/  LOP3.LUT R64, R45, 0xff, RZ, 0xc0, !PT ;  /* 0x000000ff2d407812 */ /* 0x000fe200078ec0ff */
[----:B------:R-:W-:Y:S01]  /*2dae0*/  @!P0 STL.S16 [R1+0x224], R108 ;  /* 0x0002246c01008387 */ /* 0x000fe20000100600 */
[----:B------:R-:W-:Y:S01]  /*2daf0*/  PRMT R59, R60, 0x7632, R59 ;  /* 0x000076323c3b7816 */ /* 0x000fe2000000003b */
[----:B------:R-:W-:Y:S01]  /*2db00*/  FADD.FTZ R3, R100, R71 ;  /* 0x0000004764037221 */ /* 0x000fe20000010000 */
[----:B------:R-:W-:Y:S01]  /*2db10*/  ISETP.GE.U32.AND P3, PT, R217, R0, PT ;  /* 0x00000000d900720c */ /* 0x000fe20003f66070 */
[----:B------:R-:W-:Y:S01]  /*2db20*/  FADD.FTZ R0, R66, R57 ;  /* 0x0000003942007221 */ /* 0x000fe20000010000 */
[--C-:B------:R-:W-:Y:S01]  /*2db30*/  SHF.R.U32.HI R2, RZ, 0x10, R62.reuse ;  /* 0x00000010ff027819 */ /* 0x100fe2000001163e */
[----:B------:R1:W-:Y:S01]  /*2db40*/  ST.E.U16 [R168.64+0x32], R51 ;  /* 0x00003233a8007985 */ /* 0x0003e2000c101504 */
[----:B------:R-:W-:Y:S02]  /*2db50*/  @!P0 PRMT R55, R97, 0x5410, RZ ;  /* 0x0000541061378816 */ /* 0x000fe400000000ff */
[----:B------:R-:W-:Y:S01]  /*2db60*/  SHF.R.U32.HI R97, RZ, 0x18, R62 ;  /* 0x00000018ff617819 */ /* 0x000fe2000001163e */
[----:B------:R-:W-:Y:S01]  /*2db70*/  ST.E.U16 [R172.64+0x2e], R42 ;  /* 0x00002e2aac007985 */ /* 0x000fe2000c101504 */
[----:B------:R-:W-:Y:S02]  /*2db80*/  LOP3.LUT R62, R62, 0xffff, RZ, 0xc0, !PT ;  /* 0x0000ffff3e3e7812 */ /* 0x000fe400078ec0ff */
[----:B------:R-:W-:Y:S01]  /*2db90*/  F2FP.PACK_AB R63, R74, R66 ;  /* 0x000000424a3f723e */ /* 0x000fe200000000ff */
[----:B--2---:R2:W5:Y:S01]  /*2dba0*/  LDL.LU R226, [R1+0x398] ;  /* 0x0003980001e27983 */ /* 0x0045620000300800 */
[----:B----4-:R-:W-:Y:S01]  /*2dbb0*/  F2FP.PACK_AB R120, R98, R100 ;  /* 0x000000646278723e */ /* 0x010fe200000000ff */
[----:B------:R-:W-:Y:S01]  /*2dbc0*/  FADD.FTZ R74, R74, R0 ;  /* 0x000000004a4a7221 */ /* 0x000fe20000010000 */
[----:B------:R-:W-:Y:S01]  /*2dbd0*/  LOP3.LUT R0, R2, 0xff, RZ, 0xc0, !PT ;  /* 0x000000ff02007812 */ /* 0x000fe200078ec0ff */
[----:B------:R2:W4:Y:S01]  /*2dbe0*/  LDL.S16 R45, [R1+0x230] ;  /* 0x00023000012d7983 */ /* 0x0005220000100600 */
[----:B------:R-:W-:Y:S02]  /*2dbf0*/  PRMT R2, R76, 0x7610, R2 ;  /* 0x000076104c027816 */ /* 0x000fe40000000002 */
[----:B------:R-:W-:Y:S01]  /*2dc00*/  PRMT R71, R70, 0x7632, R71 ;  /* 0x0000763246477816 */ /* 0x000fe20000000047 */
[----:B------:R2:W2:Y:S01]  /*2dc10*/  LDL.S16 R107, [R1+0x248] ;  /* 0x00024800016b7983 */ /* 0x0004a20000100600 */
[----:B-1----:R1:W1:Y:S03]  /*2dc20*/  MUFU.EX2 R109, R99 ;  /* 0x00000063006d7308 */ /* 0x0022660000000800 */
[----:B------:R-:W-:Y:S07]  /*2dc30*/  ST.E.U16 [R172.64+0x30], R55 ;  /* 0x00003037ac007985 */ /* 0x000fee000c101504 */
[----:B------:R-:W-:Y:S01]  /*2dc40*/  MUFU.EX2 R51, R223 ;  /* 0x000000df00337308 */ /* 0x000fe20000000800 */
[----:B-1----:R-:W-:Y:S01]  /*2dc50*/  PRMT R99, R56, 0x5410, R40 ;  /* 0x0000541038637816 */ /* 0x002fe20000000028 */
[----:B---3--:R-:W-:Y:S05]  /*2dc60*/  @!P2 HADD2 R93, -R60.H0_H0, -RZ.H0_H0 ;  /* 0xa00000ff3c5da230 */ /* 0x008fea0000000900 */
[----:B------:R-:W-:Y:S01]  /*2dc70*/  PRMT R104, R93, 0x7610, R104 ;  /* 0x000076105d687816 */ /* 0x000fe20000000068 */
[----:B------:R1:W-:Y:S04]  /*2dc80*/  @!P2 STL.S16 [R1+0x220], R93 ;  /* 0x0002205d0100a387 */ /* 0x0003e80000100600 */
[----:B------:R3:W3:Y:S01]  /*2dc90*/  LDL.S16 R57, [R1+0x218] ;  /* 0x0002180001397983 */ /* 0x0006e20000100600 */
[----:B-1----:R-:W-:Y:S02]  /*2dca0*/  PRMT R93, R60, 0x5410, R59 ;  /* 0x000054103c5d7816 */ /* 0x002fe4000000003b */
[----:B------:R-:W-:Y:S02]  /*2dcb0*/  @!P2 PRMT R60, R104, 0x5410, RZ ;  /* 0x00005410683ca816 */ /* 0x000fe400000000ff */
[----:B------:R-:W-:Y:S01]  /*2dcc0*/  ISETP.GE.U32.AND P2, PT, R217, R64, PT ;  /* 0x00000040d900720c */ /* 0x000fe20003f46070 */
[----:B------:R1:W3:Y:S04]  /*2dcd0*/  LDL.S16 R104, [R1+0x21c] ;  /* 0x00021c0001687983 */ /* 0x0002e80000100600 */
[----:B------:R1:W-:Y:S01]  /*2dce0*/  ST.E.U16 [R170.64+0x30], R60 ;  /* 0x0000303caa007985 */ /* 0x0003e2000c101504 */
[----:B------:R-:W-:Y:S05]  /*2dcf0*/  @!P1 HADD2 R69, -R59.H0_H0, -RZ.H0_H0 ;  /* 0xa00000ff3b459230 */ /* 0x000fea0000000900 */
[----:B------:R-:W-:Y:S01]  /*2dd00*/  PRMT R78, R69, 0x7610, R78 ;  /* 0x00007610454e7816 */ /* 0x000fe2000000004e */
[----:B------:R2:W-:Y:S03]  /*2dd10*/  @!P1 STL.S16 [R1+0x240], R69 ;  /* 0x0002404501009387 */ /* 0x0005e60000100600 */
[----:B------:R-:W-:Y:S02]  /*2dd20*/  @!P1 PRMT R59, R78, 0x5410, RZ ;  /* 0x000054104e3b9816 */ /* 0x000fe400000000ff */
[----:B------:R-:W-:Y:S02]  /*2dd30*/  ISETP.GE.U32.AND P1, PT, R217, R0, PT ;  /* 0x00000000d900720c */ /* 0x000fe40003f26070 */
[----:B------:R-:W-:Y:S01]  /*2dd40*/  SHF.R.U32.HI R0, RZ, 0x8, R62 ;  /* 0x00000008ff007819 */ /* 0x000fe2000001163e */
[----:B------:R-:W-:Y:S01]  /*2dd50*/  ST.E.U16 [R170.64+0x32], R59 ;  /* 0x0000323baa007985 */ /* 0x000fe2000c101504 */
[----:B------:R2:W2:Y:S02]  /*2dd60*/  MUFU.EX2 R62, R219 ;  /* 0x000000db003e7308 */ /* 0x0004a40000000800 */
[----:B------:R-:W-:Y:S08]  /*2dd70*/  LOP3.LUT R0, R0, 0xffff, RZ, 0xc0, !PT ;  /* 0x0000ffff00007812 */ /* 0x000ff000078ec0ff */
[----:B-1----:R-:W-:Y:S01]  /*2dd80*/  MUFU.EX2 R60, R222 ;  /* 0x000000de003c7308 */ /* 0x002fe20000000800 */
[----:B----4-:R-:W-:Y:S02]  /*2dd90*/  @!P4 HADD2 R45, -R56.H0_H0, -RZ.H0_H0 ;  /* 0xa00000ff382dc230 */ /* 0x010fe40000000900 */
[----:B--2---:R-:W-:Y:S03]  /*2dda0*/  @!P6 HADD2 R107, -R40.H0_H0, -RZ.H0_H0 ;  /* 0xa00000ff286be230 */ /* 0x004fe60000000900 */
[----:B------:R-:W-:Y:S01]  /*2ddb0*/  PRMT R106, R45, 0x7610, R106 ;  /* 0x000076102d6a7816 */ /* 0x000fe2000000006a */
[----:B------:R1:W-:Y:S01]  /*2ddc0*/  @!P4 STL.S16 [R1+0x230], R45 ;  /* 0x0002302d0100c387 */ /* 0x0003e20000100600 */
[----:B------:R-:W-:Y:S02]  /*2ddd0*/  IMAD.WIDE.U32 R68, R68, -0x2daee0ad, RZ ;  /* 0xd2511f5344447825 */ /* 0x000fe400078e00ff */
[----:B------:R-:W-:Y:S02]  /*2dde0*/  @!P4 PRMT R56, R106, 0x5410, RZ ;  /* 0x000054106a38c816 */ /* 0x000fe400000000ff */
[----:B------:R-:W-:Y:S02]  /*2ddf0*/  ISETP.GE.U32.AND P4, PT, R217, R0, PT ;  /* 0x00000000d900720c */ /* 0x000fe40003f86070 */
[----:B------:R-:W-:Y:S01]  /*2de00*/  PRMT R0, R76, 0x7632, R0 ;  /* 0x000076324c007816 */ /* 0x000fe20000000000 */
[----:B------:R2:W5:Y:S01]  /*2de10*/  LDL.LU R219, [R1+0x394] ;  /* 0x0003940001db7983 */ /* 0x0005620000300800 */
[----:B------:R-:W-:Y:S02]  /*2de20*/  LOP3.LUT R66, R69, R243, R72, 0x96, !PT ;  /* 0x000000f345427212 */ /* 0x000fe400078e9648 */
[----:B------:R-:W-:Y:S01]  /*2de30*/  LOP3.LUT R72, R68, 0xffff, RZ, 0xc0, !PT ;  /* 0x0000ffff44487812 */ /* 0x000fe200078ec0ff */
[----:B------:R-:W-:Y:S01]  /*2de40*/  @!P6 STL.S16 [R1+0x248], R107 ;  /* 0x0002486b0100e387 */ /* 0x000fe20000100600 */
[--C-:B------:R-:W-:Y:S02]  /*2de50*/  SHF.R.U32.HI R78, RZ, 0x10, R68.reuse ;  /* 0x00000010ff4e7819 */ /* 0x100fe40000011644 */
[----:B------:R-:W-:Y:S01]  /*2de60*/  SHF.R.U32.HI R108, RZ, 0x18, R68 ;  /* 0x00000018ff6c7819 */ /* 0x000fe20000011644 */
[----:B------:R2:W5:Y:S01]  /*2de70*/  LDL.LU R235, [R1+0x390] ;  /* 0x0003900001eb7983 */ /* 0x0005620000300800 */
[----:B------:R-:W-:Y:S02]  /*2de80*/  PRMT R100, R2, 0x5410, R0 ;  /* 0x0000541002647816 */ /* 0x000fe40000000000 */
[----:B------:R-:W-:Y:S01]  /*2de90*/  PRMT R105, R107, 0x7610, R105 ;  /* 0x000076106b697816 */ /* 0x000fe20000000069 */
[----:B------:R-:W-:Y:S01]  /*2dea0*/  ST.E.U16 [R174.64+0x40], R56 ;  /* 0x00004038ae007985 */ /* 0x000fe2000c101504 */
[----:B------:R-:W-:Y:S02]  /*2deb0*/  LOP3.LUT R44, R78, 0xff, RZ, 0xc0, !PT ;  /* 0x000000ff4e2c7812 */ /* 0x000fe400078ec0ff */
[----:B------:R-:W-:Y:S02]  /*2dec0*/  @!P6 PRMT R40, R105, 0x5410, RZ ;  /* 0x000054106928e816 */ /* 0x000fe400000000ff */
[----:B-1----:R-:W-:Y:S02]  /*2ded0*/  LOP3.LUT R45, R68, 0xff, RZ, 0xc0, !PT ;  /* 0x000000ff442d7812 */ /* 0x002fe400078ec0ff */
[----:B------:R-:W-:Y:S01]  /*2dee0*/  SHF.R.U32.HI R46, RZ, 0x8, R72 ;  /* 0x00000008ff2e7819 */ /* 0x000fe20000011648 */
[----:B------:R-:W-:Y:S01]  /*2def0*/  ST.E.U16 [R174.64+0x42], R40 ;  /* 0x00004228ae007985 */ /* 0x000fe2000c101504 */
[C---:B------:R-:W-:Y:S02]  /*2df00*/  ISETP.GE.U32.AND P0, PT, R217.reuse, R45, PT ;  /* 0x0000002dd900720c */ /* 0x040fe40003f06070 */
[----:B------:R-:W-:Y:S02]  /*2df10*/  LOP3.LUT R45, R66, 0xff, RZ, 0xc0, !PT ;  /* 0x000000ff422d7812 */ /* 0x000fe400078ec0ff */
[----:B------:R-:W-:Y:S02]  /*2df20*/  LOP3.LUT R46, R46, 0xffff, RZ, 0xc0, !PT ;  /* 0x0000ffff2e2e7812 */ /* 0x000fe400078ec0ff */
[----:B------:R-:W-:Y:S01]  /*2df30*/  ISETP.GE.U32.AND P6, PT, R217, R45, PT ;  /* 0x0000002dd900720c */ /* 0x000fe20003fc6070 */
[--C-:B------:R-:W-:Y:S01]  /*2df40*/  FADD.FTZ R45, R101, R74.reuse ;  /* 0x0000004a652d7221 */ /* 0x100fe20000010000 */
[----:B------:R-:W-:Y:S02]  /*2df50*/  PRMT R74, R75, 0x7632, R74 ;  /* 0x000076324b4a7816 */ /* 0x000fe4000000004a */
[----:B------:R-:W-:Y:S03]  /*2df60*/  PRMT R72, R73, 0x7632, R72 ;  /* 0x0000763249487816 */ /* 0x000fe60000000048 */
[----:B------:R-:W-:Y:S01]  /*2df70*/  @P0 LOP3.LUT R220, R220, 0x200000, RZ, 0xfc, !PT ;  /* 0x00200000dcdc0812 */ /* 0x000fe200078efcff */
[----:B---3--:R-:W-:Y:S05]  /*2df80*/  @!P5 HADD2 R57, -R0.H0_H0, -RZ.H0_H0 ;  /* 0xa00000ff0039d230 */ /* 0x008fea0000000900 */
[----:B------:R-:W-:Y:S04]  /*2df90*/  PRMT R69, R57, 0x7610, R69 ;  /* 0x0000761039457816 */ /* 0x000fe80000000045 */
[----:B------:R-:W-:Y:S05]  /*2dfa0*/  @!P5 PRMT R0, R69, 0x5410, RZ ;  /* 0x000054104500d816 */ /* 0x000fea00000000ff */
[----:B------:R-:W-:Y:S01]  /*2dfb0*/  ST.E.U16 [R168.64+0x42], R0 ;  /* 0x00004200a8007985 */ /* 0x000fe2000c101504 */
[----:B------:R-:W-:Y:S05]  /*2dfc0*/  @!P2 HADD2 R104, -R2.H0_H0, -RZ.H0_H0 ;  /* 0xa00000ff0268a230 */ /* 0x000fea0000000900 */
[----:B------:R-:W-:Y:S01]  /*2dfd0*/  PRMT R68, R104, 0x7610, R68 ;  /* 0x0000761068447816 */ /* 0x000fe20000000044 */
[----:B------:R1:W-:Y:S03]  /*2dfe0*/  @!P2 STL.S16 [R1+0x21c], R104 ;  /* 0x00021c680100a387 */ /* 0x0003e60000100600 */
[----:B------:R-:W-:Y:S01]  /*2dff0*/  @!P2 PRMT R2, R68, 0x5410, RZ ;  /* 0x000054104402a816 */ /* 0x000fe200000000ff */
[----:B------:R3:W-:Y:S01]  /*2e000*/  @!P5 STL.S16 [R1+0x218], R57 ;  /* 0x000218390100d387 */ /* 0x0007e20000100600 */
[----:B------:R-:W-:Y:S03]  /*2e010*/  LOP3.LUT R68, R103, R240, R208, 0x96, !PT ;  /* 0x000000f067447212 */ /* 0x000fe600078e96d0 */
[----:B------:R2:W4:Y:S02]  /*2e020*/  LDL.S16 R125, [R1+0x288] ;  /* 0x00028800017d7983 */ /* 0x0005240000100600 */
[----:B------:R-:W-:Y:S02]  /*2e030*/  IMAD.WIDE.U32 R68, R68, -0x2daee0ad, RZ ;  /* 0xd2511f5344447825 */ /* 0x000fe400078e00ff */
[----:B------:R2:W2:Y:S04]  /*2e040*/  LDL.S16 R146, [R1+0x260] ;  /* 0x0002600001927983 */ /* 0x0004a80000100600 */
[----:B------:R2:W4:Y:S04]  /*2e050*/  LDL.S16 R143, [R1+0x274] ;  /* 0x00027400018f7983 */ /* 0x0005280000100600 */
[----:B------:R-:W-:Y:S01]  /*2e060*/  ST.E.U16 [R168.64+0x40], R2 ;  /* 0x00004002a8007985 */ /* 0x000fe2000c101504 */
[----:B-1----:R-:W-:Y:S02]  /*2e070*/  LOP3.LUT R104, R177, R239, R102, 0x96, !PT ;  /* 0x000000efb1687212 */ /* 0x002fe400078e9666 */
[----:B------:R-:W-:Y:S01]  /*2e080*/  LOP3.LUT R102, R69, R242, R180, 0x96, !PT ;  /* 0x000000f245667212 */ /* 0x000fe200078e96b4 */
[----:B---3--:R-:W-:Y:S01]  /*2e090*/  FADD.FTZ R57, R98, R3 ;  /* 0x0000000362397221 */ /* 0x008fe20000010000 */
[----:B------:R-:W-:Y:S01]  /*2e0a0*/  SHF.R.U32.HI R3, RZ, 0x18, R66 ;  /* 0x00000018ff037819 */ /* 0x000fe20000011642 */
[----:B------:R1:W3:Y:S02]  /*2e0b0*/  LDL.S16 R98, [R1+0x278] ;  /* 0x0002780001627983 */ /* 0x0002e40000100600 */
[----:B------:R-:W-:Y:S01]  /*2e0c0*/  IMAD.WIDE.U32 R102, R102, -0x326172a9, RZ ;  /* 0xcd9e8d5766667825 */ /* 0x000fe200078e00ff */
[----:B------:R-:W-:Y:S02]  /*2e0d0*/  ISETP.GE.U32.AND P5, PT, R217, R3, PT ;  /* 0x00000003d900720c */ /* 0x000fe40003fa6070 */
[C---:B------:R-:W-:Y:S01]  /*2e0e0*/  F2FP.PACK_AB R3, R109.reuse, R101 ;  /* 0x000000656d03723e */ /* 0x040fe200000000ff */
[----:B------:R-:W-:Y:S04]  /*2e0f0*/  IMAD.WIDE.U32 R104, R104, -0x2daee0ad, RZ ;  /* 0xd2511f5368687825 */ /* 0x000fe800078e00ff */
[----:B------:R-:W-:Y:S01]  /*2e100*/  FADD.FTZ R109, R109, R45 ;  /* 0x0000002d6d6d7221 */ /* 0x000fe20000010000 */
[----:B------:R-:W-:Y:S01]  /*2e110*/  LOP3.LUT R105, R105, R245, R68, 0x96, !PT ;  /* 0x000000f569697212 */ /* 0x000fe200078e9644 */
[----:B------:R-:W-:Y:S01]  /*2e120*/  FADD.FTZ R57, R62, R57 ;  /* 0x000000393e397221 */ /* 0x000fe20000010000 */
[----:B------:R-:W-:Y:S02]  /*2e130*/  LOP3.LUT R68, R103, R238, R176, 0x96, !PT ;  /* 0x000000ee67447212 */ /* 0x000fe400078e96b0 */
[C---:B------:R-:W-:Y:S01]  /*2e140*/  F2FP.PACK_AB R45, R113.reuse, R62 ;  /* 0x0000003e712d723e */ /* 0x040fe200000000ff */
[----:B------:R-:W-:Y:S01]  /*2e150*/  FADD.FTZ R113, R113, R57 ;  /* 0x0000003971717221 */ /* 0x000fe20000010000 */
[----:B------:R-:W-:Y:S01]  /*2e160*/  SHF.R.U32.HI R57, RZ, 0x10, R66 ;  /* 0x00000010ff397819 */ /* 0x000fe20000011642 */
[----:B------:R-:W-:Y:S01]  /*2e170*/  IMAD.WIDE.U32 R68, R68, -0x2daee0ad, RZ ;  /* 0xd2511f5344447825 */ /* 0x000fe200078e00ff */
[----:B------:R-:W-:Y:S02]  /*2e180*/  LOP3.LUT R66, R66, 0xffff, RZ, 0xc0, !PT ;  /* 0x0000ffff42427812 */ /* 0x000fe400078ec0ff */
[----:B------:R-:W-:Y:S02]  /*2e190*/  LOP3.LUT R76, R57, 0xff, RZ, 0xc0, !PT ;  /* 0x000000ff394c7812 */ /* 0x000fe400078ec0ff */
[----:B------:R-:W-:Y:S01]  /*2e1a0*/  LOP3.LUT R69, R69, R247, R104, 0x96, !PT ;  /* 0x000000f745457212 */ /* 0x000fe200078e9668 */
[----:B------:R-:W-:Y:S01]  /*2e1b0*/  IMAD.WIDE.U32 R104, R105, -0x326172a9, RZ ;  /* 0xcd9e8d5769687825 */ /* 0x000fe200078e00ff */
[----:B------:R-:W-:Y:S04]  /*2e1c0*/  SHF.R.U32.HI R66, RZ, 0x8, R66 ;  /* 0x00000008ff427819 */ /* 0x000fe80000011642 */
[----:B------:R-:W-:Y:S02]  /*2e1d0*/  LOP3.LUT R110, R105, R248, R102, 0x96, !PT ;  /* 0x000000f8696e7212 */ /* 0x000fe400078e9666 */
[----:B------:R-:W-:Y:S03]  /*2e1e0*/  LOP3.LUT R66, R66, 0xffff, RZ, 0xc0, !PT ;  /* 0x0000ffff42427812 */ /* 0x000fe600078ec0ff */
        /* <DEDUP_REMOVED lines=15> */
[----:B------:R-:W-:Y:S11]  /*2e2e0*/  PRMT R54, R61, 0x7632, R54 ;  /* 0x000076323d367816 */ /* 0x000ff60000000036 */
[----:B--2---:R-:W-:Y:S05]  /*2e2f0*/  @!P0 HADD2 R146, -R61.H0_H0, -RZ.H0_H0 ;  /* 0xa00000ff3d928230 */ /* 0x004fea0000000900 */
[----:B------:R-:W-:Y:S01]  /*2e300*/  PRMT R145, R146, 0x7610, R145 ;  /* 0x0000761092917816 */ /* 0x000fe20000000091 */
[----:B---3--:R-:W-:Y:S05]  /*2e310*/  @!P2 HADD2 R98, -R58.H0_H0, -RZ.H0_H0 ;  /* 0xa00000ff3a62a230 */ /* 0x008fea0000000900 */
[----:B------:R-:W-:Y:S01]  /*2e320*/  PRMT R64, R98, 0x7610, R64 ;  /* 0x0000761062407816 */ /* 0x000fe20000000040 */
[----:B------:R2:W-:Y:S03]  /*2e330*/  @!P2 STL.S16 [R1+0x278], R98 ;  /* 0x000278620100a387 */ /* 0x0005e60000100600 */
[----:B------:R-:W-:Y:S01]  /*2e340*/  @!P2 PRMT R58, R64, 0x5410, RZ ;  /* 0x00005410403aa816 */ /* 0x000fe200000000ff */
[----:B------:R1:W3:Y:S01]  /*2e350*/  LDL.S16 R140, [R1+0x258] ;  /* 0x00025800018c7983 */ /* 0x0002e20000100600 */
[----:B------:R-:W-:Y:S02]  /*2e360*/  LOP3.LUT R64, R62, 0xffff, RZ, 0xc0, !PT ;  /* 0x0000ffff3e407812 */ /* 0x000fe400078ec0ff */
[----:B------:R-:W-:Y:S01]  /*2e370*/  SHF.R.U32.HI R62, RZ, 0x18, R62 ;  /* 0x00000018ff3e7819 */ /* 0x000fe2000001163e */
[----:B------:R-:W-:Y:S01]  /*2e380*/  ST.E.U16 [R172.64+0x3e], R58 ;  /* 0x00003e3aac007985 */ /* 0x000fe2000c101504 */
[----:B------:R-:W-:Y:S04]  /*2e390*/  SHF.R.U32.HI R64, RZ, 0x8, R64 ;  /* 0x00000008ff407819 */ /* 0x000fe80000011640 */
[----:B------:R-:W-:Y:S04]  /*2e3a0*/  LOP3.LUT R64, R64, 0xffff, RZ, 0xc0, !PT ;  /* 0x0000ffff40407812 */ /* 0x000fe800078ec0ff */
[----:B------:R-:W-:Y:S02]  /*2e3b0*/  ISETP.GE.U32.AND P2, PT, R217, R64, PT ;  /* 0x00000040d900720c */ /* 0x000fe40003f46070 */
[----:B------:R-:W-:Y:S01]  /*2e3c0*/  PRMT R64, R118, 0x7632, R64 ;  /* 0x0000763276407816 */ /* 0x000fe20000000040 */
[----:B--2---:R1:W2:Y:S10]  /*2e3d0*/  LDL.S16 R98, [R1+0x244] ;  /* 0x0002440001627983 */ /* 0x0042b40000100600 */
[----:B----4-:R-:W-:Y:S05]  /*2e3e0*/  @!P2 HADD2 R125, -R57.H0_H0, -RZ.H0_H0 ;  /* 0xa00000ff397da230 */ /* 0x010fea0000000900 */
[----:B------:R-:W-:Y:S01]  /*2e3f0*/  PRMT R104, R125, 0x7610, R104 ;  /* 0x000076107d687816 */ /* 0x000fe20000000068 */
[----:B------:R4:W-:Y:S03]  /*2e400*/  @!P2 STL.S16 [R1+0x288], R125 ;  /* 0x0002887d0100a387 */ /* 0x0009e60000100600 */
[----:B------:R-:W-:Y:S01]  /*2e410*/  @!P2 PRMT R57, R104, 0x5410, RZ ;  /* 0x000054106839a816 */ /* 0x000fe200000000ff */
[----:B------:R1:W2:Y:S01]  /*2e420*/  LDL.S16 R139, [R1+0x23c] ;  /* 0x00023c00018b7983 */ /* 0x0002a20000100600 */
[----:B------:R-:W-:Y:S02]  /*2e430*/  ISETP.GE.U32.AND P2, PT, R217, R62, PT ;  /* 0x0000003ed900720c */ /* 0x000fe40003f46070 */
[----:B------:R-:W-:Y:S01]  /*2e440*/  PRMT R104, R61, 0x5410, R54 ;  /* 0x000054103d687816 */ /* 0x000fe20000000036 */
[----:B------:R-:W-:Y:S01]  /*2e450*/  ST.E.U16 [R172.64+0x40], R57 ;  /* 0x00004039ac007985 */ /* 0x000fe2000c101504 */
[----:B------:R-:W-:Y:S02]  /*2e460*/  @!P0 PRMT R61, R145, 0x5410, RZ ;  /* 0x00005410913d8816 */ /* 0x000fe400000000ff */
[----:B------:R-:W-:Y:S03]  /*2e470*/  PRMT R62, R63, 0x7632, R62 ;  /* 0x000076323f3e7816 */ /* 0x000fe6000000003e */
        /* <DEDUP_REMOVED lines=10> */
[----:B------:R1:W4:Y:S04]  /*2e520*/  LDL.S16 R121, [R1+0x208] ;  /* 0x0002080001797983 */ /* 0x0003280000100600 */
[----:B------:R-:W-:Y:S01]  /*2e530*/  ST.E.U16 [R170.64+0x42], R54 ;  /* 0x00004236aa007985 */ /* 0x000fe2000c101504 */
[----:B---3--:R-:W-:Y:S05]  /*2e540*/  @!P4 HADD2 R140, -R64.H0_H0, -RZ.H0_H0 ;  /* 0xa00000ff408cc230 */ /* 0x008fea0000000900 */
[----:B------:R-:W-:Y:S01]  /*2e550*/  PRMT R118, R140, 0x7610, R118 ;  /* 0x000076108c767816 */ /* 0x000fe20000000076 */
[----:B--2---:R-:W-:Y:S05]  /*2e560*/  @!P3 HADD2 R98, -R53.H0_H0, -RZ.H0_H0 ;  /* 0xa00000ff3562b230 */ /* 0x004fea0000000900 */
[----:B------:R-:W-:Y:S01]  /*2e570*/  PRMT R101, R98, 0x7610, R101 ;  /* 0x0000761062657816 */ /* 0x000fe20000000065 */
[----:B------:R2:W-:Y:S01]  /*2e580*/  @!P3 STL.S16 [R1+0x244], R98 ;  /* 0x000244620100b387 */ /* 0x0005e20000100600 */
        /* <DEDUP_REMOVED lines=8> */
[----:B----4-:R-:W-:Y:S01]  /*2e610*/  @!P0 HADD2 R125, -R68.H0_H0, -RZ.H0_H0 ;  /* 0xa00000ff447d8230 */ /* 0x010fe20000000900 */
[----:B------:R3:W-:Y:S01]  /*2e620*/  MUFU.EX2 R66, R112 ;  /* 0x0000007000427308 */ /* 0x0007e20000000800 */
[----:B------:R-:W-:Y:S01]  /*2e630*/  @!P4 STL.S16 [R1+0x258], R140 ;  /* 0x0002588c0100c387 */ /* 0x000fe20000100600 */
[----:B------:R-:W-:Y:S02]  /*2e640*/  ISETP.GE.U32.AND P4, PT, R217, R44, PT ;  /* 0x0000002cd900720c */ /* 0x000fe40003f86070 */
[----:B------:R-:W-:Y:S01]  /*2e650*/  LOP3.LUT R44, R106, 0xff, RZ, 0xc0, !PT ;  /* 0x000000ff6a2c7812 */ /* 0x000fe200078ec0ff */
[----:B------:R1:W4:Y:S01]  /*2e660*/  LDL.S16 R118, [R1+0x214] ;  /* 0x0002140001767983 */ /* 0x0003220000100600 */
[----:B------:R-:W-:Y:S03]  /*2e670*/  PRMT R124, R125, 0x7610, R124 ;  /* 0x000076107d7c7816 */ /* 0x000fe6000000007c */
[----:B------:R-:W-:Y:S01]  /*2e680*/  @!P1 STL.S16 [R1+0x23c], R139 ;  /* 0x00023c8b01009387 */ /* 0x000fe20000100600 */
[----:B------:R-:W-:Y:S02]  /*2e690*/  ISETP.GE.U32.AND P1, PT, R217, R44, PT ;  /* 0x0000002cd900720c */ /* 0x000fe40003f26070 */
[----:B------:R-:W-:Y:S01]  /*2e6a0*/  @!P0 PRMT R68, R124, 0x5410, RZ ;  /* 0x000054107c448816 */ /* 0x000fe200000000ff */
[----:B------:R1:W4:Y:S04]  /*2e6b0*/  LDL.S16 R102, [R1+0x1e8] ;  /* 0x0001e80001667983 */ /* 0x0003280000100600 */
[----:B------:R-:W-:Y:S04]  /*2e6c0*/  @!P0 STL.S16 [R1+0x22c], R125 ;  /* 0x00022c7d01008387 */ /* 0x000fe80000100600 */
[----:B------:R1:W4:Y:S02]  /*2e6d0*/  LDL.S16 R47, [R1+0x204] ;  /* 0x00020400012f7983 */ /* 0x0003240000100600 */
[----:B------:R-:W-:Y:S01]  /*2e6e0*/  @!P1 HADD2 R121, -R67.H0_H0, -RZ.H0_H0 ;  /* 0xa00000ff43799230 */ /* 0x000fe20000000900 */
[----:B---3--:R-:W-:Y:S01]  /*2e6f0*/  PRMT R112, R73, 0x5410, R72 ;  /* 0x0000541049707816 */ /* 0x008fe20000000048 */
[----:B------:R3:W-:Y:S03]  /*2e700*/  ST.E.U16 [R174.64+0x50], R53 ;  /* 0x00005035ae007985 */ /* 0x0007e6000c101504 */
[----:B------:R-:W-:Y:S01]  /*2e710*/  PRMT R44, R121, 0x7610, R44 ;  /* 0x00007610792c7816 */ /* 0x000fe2000000002c */
[----:B------:R-:W-:Y:S04]  /*2e720*/  @!P1 STL.S16 [R1+0x208], R121 ;  /* 0x0002087901009387 */ /* 0x000fe80000100600 */
[----:B------:R-:W-:Y:S04]  /*2e730*/  ST.E.U16 [R174.64+0x52], R64 ;  /* 0x00005240ae007985 */ /* 0x000fe8000c101504 */
[----:B------:R-:W-:Y:S04]  /*2e740*/  ST.E.U16 [R168.64+0x50], R65 ;  /* 0x00005041a8007985 */ /* 0x000fe8000c101504 */
[----:B------:R-:W-:Y:S01]  /*2e750*/  ST.E.U16 [R168.64+0x52], R68 ;  /* 0x00005244a8007985 */ /* 0x000fe2000c101504 */
[----:B---3--:R-:W-:Y:S01]  /*2e760*/  MUFU.EX2 R53, R131 ;  /* 0x0000008300357308 */ /* 0x008fe20000000800 */
[----:B--2---:R-:W-:Y:S05]  /*2e770*/  @!P6 HADD2 R101, -R75.H0_H0, -RZ.H0_H0 ;  /* 0xa00000ff4b65e230 */ /* 0x004fea0000000900 */
[----:B------:R-:W-:Y:S01]  /*2e780*/  PRMT R46, R101, 0x7610, R46 ;  /* 0x00007610652e7816 */ /* 0x000fe2000000002e */
[----:B------:R2:W-:Y:S04]  /*2e790*/  @!P6 STL.S16 [R1+0x20c], R101 ;  /* 0x00020c650100e387 */ /* 0x0005e80000100600 */
[----:B------:R1:W3:Y:S01]  /*2e7a0*/  LDL.S16 R125, [R1+0x1d4] ;  /* 0x0001d400017d7983 */ /* 0x0002e20000100600 */
[----:B--2---:R-:W-:Y:S02]  /*2e7b0*/  PRMT R101, R67, 0x5410, R69 ;  /* 0x0000541043657816 */ /* 0x004fe40000000045 */
[----:B------:R-:W-:Y:S02]  /*2e7c0*/  @!P1 PRMT R67, R44, 0x5410, RZ ;  /* 0x000054102c439816 */ /* 0x000fe400000000ff */
[----:B------:R-:W-:Y:S03]  /*2e7d0*/  LOP3.LUT R44, R106, 0xffff, RZ, 0xc0, !PT ;  /* 0x0000ffff6a2c7812 */ /* 0x000fe600078ec0ff */
[----:B------:R-:W-:Y:S01]  /*2e7e0*/  ST.E.U16 [R172.64+0x4e], R67 ;  /* 0x00004e43ac007985 */ /* 0x000fe2000c101504 */
[----:B------:R-:W-:Y:S04]  /*2e7f0*/  SHF.R.U32.HI R44, RZ, 0x8, R44 ;  /* 0x00000008ff2c7819 */ /* 0x000fe8000001162c */
[----:B------:R-:W-:Y:S04]  /*2e800*/  LOP3.LUT R44, R44, 0xffff, RZ, 0xc0, !PT ;  /* 0x0000ffff2c2c7812 */ /* 0x000fe800078ec0ff */
[C---:B------:R-:W-:Y:S11]  /*2e810*/  ISETP.GE.U32.AND P1, PT, R217.reuse, R44, PT ;  /* 0x0000002cd900720c */ /* 0x040ff60003f26070 */
[----:B------:R-:W-:Y:S02]  /*2e820*/  @!UPT UIADD3 URZ, URZ, URZ, URZ ;  /* 0x0000003f3f3ff290 */ /* 0x000fe4000fffe03f */
        /* <DEDUP_REMOVED lines=10> */
[----:B------:R-:W-:Y:S01]  /*2e8d0*/  ISETP.GE.U32.AND P0, PT, R217, R44, PT ;  /* 0x0000002cd900720c */ /* 0x000fe20003f06070 */
[----:B------:R-:W1:Y:S10]  /*2e8e0*/  MUFU.EX2 R106, R227 ;  /* 0x000000e3006a7308 */ /* 0x000e740000000800 */
[----:B------:R-:W-:Y:S02]  /*2e8f0*/  @!P1 HADD2 R47, -R71.H0_H0, -RZ.H0_H0 ;  /* 0xa00000ff472f9230 */ /* 0x000fe40000000900 */
[----:B------:R-:W-:Y:S03]  /*2e900*/  @!P0 HADD2 R102, -R70.H0_H0, -RZ.H0_H0 ;  /* 0xa00000ff46668230 */ /* 0x000fe60000000900 */
[----:B------:R-:W-:Y:S02]  /*2e910*/  PRMT R44, R47, 0x7610, R44 ;  /* 0x000076102f2c7816 */ /* 0x000fe4000000002c */
[----:B------:R-:W-:Y:S01]  /*2e920*/  PRMT R48, R102, 0x7610, R48 ;  /* 0x0000761066307816 */ /* 0x000fe20000000030 */
[----:B------:R2:W-:Y:S04]  /*2e930*/  @!P0 STL.S16 [R1+0x1e8], R102 ;  /* 0x0001e86601008387 */ /* 0x0005e80000100600 */
[----:B------:R2:W-:Y:S01]  /*2e940*/  @!P1 STL.S16 [R1+0x204], R47 ;  /* 0x0002042f01009387 */ /* 0x0005e20000100600 */
[----:B-1----:R-:W-:Y:S03]  /*2e950*/  F2FP.PACK_AB R127, R51, R106 ;  /* 0x0000006a337f723e */ /* 0x002fe600000000ff */
[----:B------:R1:W4:Y:S04]  /*2e960*/  LDL.S16 R121, [R1+0x1d0] ;  /* 0x0001d00001797983 */ /* 0x0003280000100600 */
[----:B--2---:R1:W2:Y:S04]  /*2e970*/  LDL.S16 R118, [R1+0x1c4] ;  /* 0x0001c40001767983 */ /* 0x0042a80000100600 */
[----:B------:R1:W2:Y:S01]  /*2e980*/  LDL.S16 R107, [R1+0x1a8] ;  /* 0x0001a800016b7983 */ /* 0x0002a20000100600 */
[----:B------:R-:W-:Y:S02]  /*2e990*/  PRMT R102, R70, 0x5410, R71 ;  /* 0x0000541046667816 */ /* 0x000fe40000000047 */
[----:B------:R-:W-:Y:S02]  /*2e9a0*/  @!P0 PRMT R70, R48, 0x5410, RZ ;  /* 0x0000541030468816 */ /* 0x000fe400000000ff */
[----:B------:R-:W-:Y:S01]  /*2e9b0*/  @!P1 PRMT R71, R44, 0x5410, RZ ;  /* 0x000054102c479816 */ /* 0x000fe200000000ff */
[----:B------:R-:W1:Y:S01]  /*2e9c0*/  MUFU.EX2 R48, R187 ;  /* 0x000000bb00307308 */ /* 0x000e620000000800 */
[----:B------:R-:W-:Y:S01]  /*2e9d0*/  ISETP.GE.U32.AND P1, PT, R217, R108, PT ;  /* 0x0000006cd900720c */ /* 0x000fe20003f26070 */
[----:B------:R-:W-:Y:S01]  /*2e9e0*/  ST.E.U16 [R170.64+0x50], R70 ;  /* 0x00005046aa007985 */ /* 0x000fe2000c101504 */
[----:B------:R-:W-:Y:S02]  /*2e9f0*/  PRMT R108, R75, 0x5410, R74 ;  /* 0x000054104b6c7816 */ /* 0x000fe4000000004a */
[----:B------:R-:W-:Y:S01]  /*2ea00*/  @!P6 PRMT R75, R46, 0x5410, RZ ;  /* 0x000054102e4be816 */ /* 0x000fe200000000ff */
[----:B------:R-:W-:Y:S01]  /*2ea10*/  ST.E.U16 [R170.64+0x52], R71 ;  /* 0x00005247aa007985 */ /* 0x000fe2000c101504 */
[----:B------:R-:W-:Y:S01]  /*2ea20*/  ISETP.GE.U32.AND P6, PT, R217, R76, PT ;  /* 0x0000004cd900720c */ /* 0x000fe20003fc6070 */
[----:B------:R-:W-:Y:S01]  /*2ea30*/  IMAD.WIDE.U32 R46, R105, -0x2daee0ad, RZ ;  /* 0xd2511f53692e7825 */ /* 0x000fe200078e00ff */
[C---:B------:R-:W-:Y:S01]  /*2ea40*/  LOP3.LUT P0, RZ, R220.reuse, 0x200000, RZ, 0xc0, !PT ;  /* 0x00200000dcff7812 */ /* 0x040fe2000780c0ff */
[----:B------:R1:W-:Y:S01]  /*2ea50*/  ST.E.U16 [R174.64+0x60], R75 ;  /* 0x0000604bae007985 */ /* 0x0003e2000c101504 */
[----:B------:R-:W-:Y:S02]  /*2ea60*/  LOP3.LUT R220, R220, 0xffefffff, RZ, 0xc0, !PT ;  /* 0xffefffffdcdc7812 */ /* 0x000fe400078ec0ff */
[----:B------:R-:W-:Y:S02]  /*2ea70*/  LOP3.LUT R44, R47, R243, R110, 0x96, !PT ;  /* 0x000000f32f2c7212 */ /* 0x000fe400078e966e */
[----:B------:R-:W-:Y:S02]  /*2ea80*/  LOP3.LUT R42, R46, 0xff, RZ, 0xc0, !PT ;  /* 0x000000ff2e2a7812 */ /* 0x000fe400078ec0ff */
[----:B------:R-:W-:Y:S01]  /*2ea90*/  LOP3.LUT R49, R44, 0xff, RZ, 0xc0, !PT ;  /* 0x000000ff2c317812 */ /* 0x000fe200078ec0ff */
[----:B-1----:R-:W-:Y:S01]  /*2eaa0*/  FADD.FTZ R50, R48, R109 ;  /* 0x0000006d30327221 */ /* 0x002fe20000010000 */
[C---:B------:R-:W-:Y:S03]  /*2eab0*/  F2FP.PACK_AB R48, R66.reuse, R48 ;  /* 0x000000304230723e */ /* 0x040fe600000000ff */
[----:B------:R-:W-:Y:S01]  /*2eac0*/  FADD.FTZ R66, R66, R50 ;  /* 0x0000003242427221 */ /* 0x000fe20000010000 */
[----:B------:R-:W-:Y:S04]  /*2ead0*/  LOP3.LUT R50, R44, 0xffff, RZ, 0xc0, !PT ;  /* 0x0000ffff2c327812 */ /* 0x000fe800078ec0ff */
[----:B------:R-:W-:Y:S04]  /*2eae0*/  SHF.R.U32.HI R50, RZ, 0x8, R50 ;  /* 0x00000008ff327819 */ /* 0x000fe80000011632 */
[----:B------:R-:W-:Y:S02]  /*2eaf0*/  LOP3.LUT R50, R50, 0xffff, RZ, 0xc0, !PT ;  /* 0x0000ffff32327812 */ /* 0x000fe400078ec0ff */
[----:B------:R-:W-:Y:S01]  /*2eb00*/  PRMT R75, R80, 0x7632, R75 ;  /* 0x00007632504b7816 */ /* 0x000fe2000000004b */
[----:B---3--:R-:W-:Y:S05]  /*2eb10*/  @!P3 HADD2 R125, -R74.H0_H0, -RZ.H0_H0 ;  /* 0xa00000ff4a7db230 */ /* 0x008fea0000000900 */
[----:B------:R-:W-:Y:S01]  /*2eb20*/  PRMT R105, R125, 0x7610, R105 ;  /* 0x000076107d697816 */ /* 0x000fe20000000069 */
[----:B------:R-:W-:Y:S03]  /*2eb30*/  @!P3 STL.S16 [R1+0x1d4], R125 ;  /* 0x0001d47d0100b387 */ /* 0x000fe60000100600 */
[----:B------:R-:W-:Y:S02]  /*2eb40*/  @!P3 PRMT R74, R105, 0x5410, RZ ;  /* 0x00005410694ab816 */ /* 0x000fe400000000ff */
[-C--:B------:R-:W-:Y:S01]  /*2eb50*/  ISETP.GE.U32.AND P3, PT, R217, R49.reuse, PT ;  /* 0x00000031d900720c */ /* 0x080fe20003f66070 */
[----:B------:R-:W1:Y:S02]  /*2eb60*/  MUFU.EX2 R105, R114 ;  /* 0x0000007200697308 */ /* 0x000e640000000800 */
[----:B------:R3:W-:Y:S02]  /*2eb70*/  ST.E.U16 [R174.64+0x62], R74 ;  /* 0x0000624aae007985 */ /* 0x0007e4000c101504 */
[----:B---3--:R-:W-:Y:S01]  /*2eb80*/  PRMT R74, R181, 0x7632, R74 ;  /* 0x00007632b54a7816 */ /* 0x008fe2000000004a */
[----:B----4-:R-:W-:Y:S05]  /*2eb90*/  @!P6 HADD2 R124, -R73.H0_H0, -RZ.H0_H0 ;  /* 0xa00000ff497ce230 */ /* 0x010fea0000000900 */
[----:B------:R-:W-:Y:S01]  /*2eba0*/  PRMT R78, R124, 0x7610, R78 ;  /* 0x000076107c4e7816 */ /* 0x000fe2000000004e */
[----:B------:R-:W-:Y:S03]  /*2ebb0*/  @!P6 STL.S16 [R1+0x1ec], R124 ;  /* 0x0001ec7c0100e387 */ /* 0x000fe60000100600 */
[----:B------:R-:W-:Y:S01]  /*2ebc0*/  @!P6 PRMT R73, R78, 0x5410, RZ ;  /* 0x000054104e49e816 */ /* 0x000fe200000000ff */
[----:B------:R3:W5:Y:S01]  /*2ebd0*/  LDL.LU R227, [R1+0x38c] ;  /* 0x00038c0001e37983 */ /* 0x0007620000300800 */
[----:B------:R-:W-:Y:S02]  /*2ebe0*/  ISETP.GE.U32.AND P6, PT, R217, R50, PT ;  /* 0x00000032d900720c */ /* 0x000fe40003fc6070 */
[--C-:B------:R-:W-:Y:S01]  /*2ebf0*/  SHF.R.U32.HI R50, RZ, 0x10, R44.reuse ;  /* 0x00000010ff327819 */ /* 0x100fe2000001162c */
[----:B------:R3:W4:Y:S01]  /*2ec00*/  LDL.S16 R109, [R1+0x194] ;  /* 0x00019400016d7983 */ /* 0x0007220000100600 */
[----:B------:R-:W-:Y:S02]  /*2ec10*/  SHF.R.U32.HI R44, RZ, 0x18, R44 ;  /* 0x00000018ff2c7819 */ /* 0x000fe4000001162c */
[----:B------:R-:W-:Y:S01]  /*2ec20*/  LOP3.LUT R50, R50, 0xff, RZ, 0xc0, !PT ;  /* 0x000000ff32327812 */ /* 0x000fe200078ec0ff */
[----:B------:R3:W5:Y:S04]  /*2ec30*/  LDL.LU R223, [R1+0x388] ;  /* 0x0003880001df7983 */ /* 0x0007680000300800 */
[----:B------:R3:W3:Y:S04]  /*2ec40*/  LDL.S16 R78, [R1+0x180] ;  /* 0x00018000014e7983 */ /* 0x0006e80000100600 */
[----:B------:R-:W-:Y:S01]  /*2ec50*/  ST.E.U16 [R168.64+0x60], R73 ;  /* 0x00006049a8007985 */ /* 0x000fe2000c101504 */
[----:B------:R-:W-:Y:S02]  /*2ec60*/  @!P5 HADD2 R121, -R72.H0_H0, -RZ.H0_H0 ;  /* 0xa00000ff4879d230 */ /* 0x000fe40000000900 */
[----:B--2---:R-:W-:Y:S03]  /*2ec70*/  @!P3 HADD2 R118, -R63.H0_H0, -RZ.H0_H0 ;  /* 0xa00000ff3f76b230 */ /* 0x004fe60000000900 */
[----:B------:R-:W-:Y:S01]  /*2ec80*/  PRMT R111, R121, 0x7610, R111 ;  /* 0x00007610796f7816 */ /* 0x000fe2000000006f */
[----:B------:R-:W-:Y:S01]  /*2ec90*/  @!P5 STL.S16 [R1+0x1d0], R121 ;  /* 0x0001d0790100d387 */ /* 0x000fe20000100600 */
[----:B------:R-:W-:Y:S02]  /*2eca0*/  @!P6 HADD2 R107, -R62.H0_H0, -RZ.H0_H0 ;  /* 0xa00000ff3e6be230 */ /* 0x000fe40000000900 */
[----:B------:R-:W-:Y:S01]  /*2ecb0*/  @!P5 PRMT R72, R111, 0x5410, RZ ;  /* 0x000054106f48d816 */ /* 0x000fe200000000ff */
[----:B------:R-:W-:Y:S01]  /*2ecc0*/  @!P3 STL.S16 [R1+0x1c4], R118 ;  /* 0x0001c4760100b387 */ /* 0x000fe20000100600 */
[----:B------:R-:W-:Y:S02]  /*2ecd0*/  ISETP.GE.U32.AND P3, PT, R217, R50, PT ;  /* 0x00000032d900720c */ /* 0x000fe40003f66070 */
[----:B------:R-:W-:Y:S01]  /*2ece0*/  PRMT R110, R107, 0x7610, R110 ;  /* 0x000076106b6e7816 */ /* 0x000fe2000000006e */
[----:B------:R2:W-:Y:S01]  /*2ecf0*/  @!P6 STL.S16 [R1+0x1a8], R107 ;  /* 0x0001a86b0100e387 */ /* 0x0005e20000100600 */
[----:B------:R-:W-:Y:S02]  /*2ed00*/  PRMT R50, R119, 0x7610, R50 ;  /* 0x0000761077327816 */ /* 0x000fe40000000032 */
[----:B------:R-:W-:Y:S01]  /*2ed10*/  ISETP.GE.U32.AND P5, PT, R217, R49, PT ;  /* 0x00000031d900720c */ /* 0x000fe20003fa6070 */
[----:B------:R1:W-:Y:S01]  /*2ed20*/  ST.E.U16 [R168.64+0x62], R72 ;  /* 0x00006248a8007985 */ /* 0x0003e2000c101504 */
[----:B------:R-:W-:Y:S02]  /*2ed30*/  PRMT R76, R118, 0x7610, R76 ;  /* 0x00007610764c7816 */ /* 0x000fe4000000004c */
[----:B------:R-:W-:Y:S02]  /*2ed40*/  PRMT R111, R63, 0x5410, R62 ;  /* 0x000054103f6f7816 */ /* 0x000fe4000000003e */
[----:B------:R-:W-:Y:S02]  /*2ed50*/  PRMT R49, R119, 0x7632, R49 ;  /* 0x0000763277317816 */ /* 0x000fe40000000031 */
[----:B------:R-:W-:Y:S02]  /*2ed60*/  @!P6 PRMT R62, R110, 0x5410, RZ ;  /* 0x000054106e3ee816 */ /* 0x000fe400000000ff */
[C---:B------:R-:W-:Y:S02]  /*2ed70*/  ISETP.GE.U32.AND P6, PT, R217.reuse, R42, PT ;  /* 0x0000002ad900720c */ /* 0x040fe40003fc6070 */
[----:B------:R-:W-:Y:S01]  /*2ed80*/  LOP3.LUT R42, R46, 0xffff, RZ, 0xc0, !PT ;  /* 0x0000ffff2e2a7812 */ /* 0x000fe200078ec0ff */
[----:B------:R-:W-:Y:S01]  /*2ed90*/  ST.E.U16 [R172.64+0x60], R62 ;  /* 0x0000603eac007985 */ /* 0x000fe2000c101504 */
[----:B------:R-:W-:Y:S02]  /*2eda0*/  @!P5 PRMT R63, R76, 0x5410, RZ ;  /* 0x000054104c3fd816 */ /* 0x000fe400000000ff */
[----:B------:R-:W-:Y:S01]  /*2edb0*/  ISETP.GE.U32.AND P5, PT, R217, R44, PT ;  /* 0x0000002cd900720c */ /* 0x000fe20003fa6070 */
[----:B------:R-:W3:Y:S01]  /*2edc0*/  MUFU.EX2 R76, R115 ;  /* 0x00000073004c7308 */ /* 0x000ee20000000800 */
[----:B------:R-:W-:Y:S01]  /*2edd0*/  SHF.R.U32.HI R42, RZ, 0x8, R42 ;  /* 0x00000008ff2a7819 */ /* 0x000fe2000001162a */
[----:B------:R-:W-:Y:S01]  /*2ede0*/  ST.E.U16 [R172.64+0x5e], R63 ;  /* 0x00005e3fac007985 */ /* 0x000fe2000c101504 */
[----:B------:R-:W-:Y:S02]  /*2edf0*/  PRMT R110, R50, 0x5410, R49 ;  /* 0x00005410326e7816 */ /* 0x000fe40000000031 */
[----:B------:R-:W-:Y:S01]  /*2ee00*/  LOP3.LUT R42, R42, 0xffff, RZ, 0xc0, !PT ;  /* 0x0000ffff2a2a7812 */ /* 0x000fe200078ec0ff */
[----:B--2---:R2:W2:Y:S01]  /*2ee10*/  LDL.S16 R107, [R1+0x188] ;  /* 0x00018800016b7983 */ /* 0x0044a20000100600 */
[----:B-1----:R-:W-:Y:S03]  /*2ee20*/  PRMT R72, R181, 0x7610, R72 ;  /* 0x00007610b5487816 */ /* 0x002fe60000000048 */
[----:B------:R-:W-:Y:S01]  /*2ee30*/  MUFU.EX2 R181, R190 ;  /* 0x000000be00b57308 */ /* 0x000fe20000000800 */
[----:B----4-:R-:W-:Y:S05]  /*2ee40*/  @!P3 HADD2 R109, -R50.H0_H0, -RZ.H0_H0 ;  /* 0xa00000ff326db230 */ /* 0x010fea0000000900 */
[----:B------:R-:W-:Y:S01]  /*2ee50*/  PRMT R44, R109, 0x7610, R44 ;  /* 0x000076106d2c7816 */ /* 0x000fe2000000002c */
[----:B------:R1:W-:Y:S01]  /*2ee60*/  @!P3 STL.S16 [R1+0x194], R109 ;  /* 0x0001946d0100b387 */ /* 0x0003e20000100600 */
[----:B---3--:R-:W-:Y:S02]  /*2ee70*/  @!P5 HADD2 R78, -R49.H0_H0, -RZ.H0_H0 ;  /* 0xa00000ff314ed230 */ /* 0x008fe40000000900 */
[----:B------:R-:W-:Y:S02]  /*2ee80*/  @!P3 PRMT R50, R44, 0x5410, RZ ;  /* 0x000054102c32b816 */ /* 0x000fe400000000ff */
[----:B------:R-:W-:Y:S01]  /*2ee90*/  ISETP.GE.U32.AND P3, PT, R217, R42, PT ;  /* 0x0000002ad900720c */ /* 0x000fe20003f66070 */
[----:B------:R-:W-:Y:S01]  /*2eea0*/  FADD.FTZ R42, R106, R113 ;  /* 0x000000716a2a7221 */ /* 0x000fe20000010000 */
[----:B------:R-:W-:Y:S01]  /*2eeb0*/  PRMT R55, R78, 0x7610, R55 ;  /* 0x000076104e377816 */ /* 0x000fe20000000037 */
[----:B------:R-:W-:Y:S01]  /*2eec0*/  ST.E.U16 [R170.64+0x60], R50 ;  /* 0x00006032aa007985 */ /* 0x000fe2000c101504 */
[----:B------:R-:W-:Y:S01]  /*2eed0*/  SHF.R.U32.HI R44, RZ, 0x18, R46 ;  /* 0x00000018ff2c7819 */ /* 0x000fe2000001162e */
[----:B------:R-:W-:Y:S01]  /*2eee0*/  FADD.FTZ R47, R51, R42 ;  /* 0x0000002a332f7221 */ /* 0x000fe20000010000 */
[----:B------:R-:W-:Y:S02]  /*2eef0*/  IADD3 R42, R193, 0x2, RZ ;  /* 0x00000002c12a7810 */ /* 0x000fe40007ffe0ff */
[----:B------:R-:W-:Y:S02]  /*2ef00*/  @!P5 PRMT R49, R55, 0x5410, RZ ;  /* 0x000054103731d816 */ /* 0x000fe400000000ff */
[----:B------:R-:W-:Y:S01]  /*2ef10*/  LOP3.LUT R153, R215, R42, RZ, 0x3c, !PT ;  /* 0x0000002ad7997212 */ /* 0x000fe200078e3cff */
[----:B------:R-:W-:Y:S01]  /*2ef20*/  FADD.FTZ R42, R105, R66 ;  /* 0x00000042692a7221 */ /* 0x000fe20000010000 */
[----:B------:R-:W-:Y:S01]  /*2ef30*/  PRMT R51, R128, 0x7632, R51 ;  /* 0x0000763280337816 */ /* 0x000fe20000000033 */
[----:B------:R-:W-:Y:S01]  /*2ef40*/  ST.E.U16 [R170.64+0x62], R49 ;  /* 0x00006231aa007985 */ /* 0x000fe2000c101504 */
[C---:B------:R-:W-:Y:S01]  /*2ef50*/  F2FP.PACK_AB R128, R76.reuse, R105 ;  /* 0x000000694c80723e */ /* 0x040fe200000000ff */
[----:B------:R-:W-:Y:S01]  /*2ef60*/  FADD.FTZ R55, R76, R42 ;  /* 0x0000002a4c377221 */ /* 0x000fe20000010000 */
[----:B------:R-:W-:Y:S01]  /*2ef70*/  LOP3.LUT R118, R153, R213, RZ, 0x3c, !PT ;  /* 0x000000d599767212 */ /* 0x000fe200078e3cff */
[----:B------:R-:W-:Y:S01]  /*2ef80*/  MUFU.EX2 R66, R117 ;  /* 0x0000007500427308 */ /* 0x000fe20000000800 */
[----:B------:R-:W-:Y:S02]  /*2ef90*/  SHF.R.U32.HI R46, RZ, 0x10, R46 ;  /* 0x00000010ff2e7819 */ /* 0x000fe4000001162e */
[----:B------:R-:W-:Y:S01]  /*2efa0*/  PRMT R106, R52, 0x5410, R51 ;  /* 0x00005410346a7816 */ /* 0x000fe20000000033 */
[----:B------:R-:W-:Y:S06]  /*2efb0*/  IMAD.WIDE.U32 R118, R118, -0x326172a9, RZ ;  /* 0xcd9e8d5776767825 */ /* 0x000fec00078e00ff */
[----:B-1----:R1:W3:Y:S02]  /*2efc0*/  MUFU.EX2 R109, R232 ;  /* 0x000000e8006d7308 */ /* 0x0022e40000000800 */
[----:B-1----:R1:W5:Y:S01]  /*2efd0*/  LDL.LU R232, [R1+0x384] ;  /* 0x0003840001e87983 */ /* 0x0023620000300800 */
[----:B--2---:R-:W-:Y:S01]  /*2efe0*/  @!P0 HADD2 R107, -R52.H0_H0, -RZ.H0_H0 ;  /* 0xa00000ff346b8230 */ /* 0x004fe20000000900 */
[----:B---3--:R-:W-:Y:S02]  /*2eff0*/  FADD.FTZ R42, R109, R47 ;  /* 0x0000002f6d2a7221 */ /* 0x008fe40000010000 */
[----:B------:R2:W-:Y:S01]  /*2f000*/  @!P5 STL.S16 [R1+0x180], R78 ;  /* 0x0001804e0100d387 */ /* 0x0005e20000100600 */
[----:B------:R-:W-:Y:S02]  /*2f010*/  ISETP.GE.U32.AND P5, PT, R217, R44, PT ;  /* 0x0000002cd900720c */ /* 0x000fe40003fa6070 */
[----:B------:R-:W-:Y:S02]  /*2f020*/  PRMT R114, R107, 0x7610, R114 ;  /* 0x000076106b727816 */ /* 0x000fe40000000072 */
[----:B------:R-:W-:Y:S02]  /*2f030*/  LOP3.LUT R44, R46, 0xff, RZ, 0xc0, !PT ;  /* 0x000000ff2e2c7812 */ /* 0x000fe400078ec0ff */
[----:B------:R-:W-:Y:S02]  /*2f040*/  LOP3.LUT R46, R119, R240, R210, 0x96, !PT ;  /* 0x000000f0772e7212 */ /* 0x000fe400078e96d2 */
[----:B------:R-:W-:Y:S02]  /*2f050*/  @!P0 PRMT R52, R114, 0x5410, RZ ;  /* 0x0000541072348816 */ /* 0x000fe400000000ff */
[----:B------:R-:W-:Y:S01]  /*2f060*/  LOP3.LUT R114, R179, R239, R118, 0x96, !PT ;  /* 0x000000efb3727212 */ /* 0x000fe200078e9676 */
[----:B------:R-:W-:Y:S02]  /*2f070*/  IMAD.WIDE.U32 R46, R46, -0x2daee0ad, RZ ;  /* 0xd2511f532e2e7825 */ /* 0x000fe400078e00ff */
[----:B------:R-:W-:Y:S02]  /*2f080*/  ST.E.U16 [R174.64+0x70], R52 ;  /* 0x00007034ae007985 */ /* 0x000fe4000c101504 */
[----:B------:R-:W-:Y:S05]  /*2f090*/  IMAD.WIDE.U32 R114, R114, -0x2daee0ad, RZ ;  /* 0xd2511f5372727825 */ /* 0x000fea00078e00ff */
[----:B------:R-:W-:Y:S01]  /*2f0a0*/  LOP3.LUT R115, R115, R245, R46, 0x96, !PT ;  /* 0x000000f573737212 */ /* 0x000fe200078e962e */
[----:B--2---:R-:W2:Y:S02]  /*2f0b0*/  MUFU.EX2 R78, R224 ;  /* 0x000000e0004e7308 */ /* 0x004ea40000000800 */
[----:B--2---:R-:W-:Y:S01]  /*2f0c0*/  F2FP.PACK_AB R130, R78, R109 ;  /* 0x0000006d4e82723e */ /* 0x004fe200000000ff */
[----:B------:R1:W5:Y:S03]  /*2f0d0*/  LDL.LU R224, [R1+0x380] ;  /* 0x0003800001e07983 */ /* 0x0003660000300800 */
[----:B------:R-:W-:Y:S01]  /*2f0e0*/  PRMT R71, R130, 0x7610, R71 ;  /* 0x0000761082477816 */ /* 0x000fe20000000047 */
[----:B------:R2:W-:Y:S01]  /*2f0f0*/  @!P0 STL.S16 [R1+0x188], R107 ;  /* 0x0001886b01008387 */ /* 0x0005e20000100600 */
[----:B------:R-:W-:Y:S01]  /*2f100*/  ISETP.GE.U32.AND P0, PT, R217, R44, PT ;  /* 0x0000002cd900720c */ /* 0x000fe20003f06070 */
[----:B------:R-:W-:Y:S01]  /*2f110*/  FADD.FTZ R44, R78, R42 ;  /* 0x0000002a4e2c7221 */ /* 0x000fe20000010000 */
[----:B------:R-:W-:Y:S01]  /*2f120*/  PRMT R73, R130, 0x7632, R73 ;  /* 0x0000763282497816 */ /* 0x000fe20000000049 */
[----:B------:R1:W3:Y:S04]  /*2f130*/  LDL.S16 R124, [R1+0x1cc] ;  /* 0x0001cc00017c7983 */ /* 0x0002e80000100600 */
[----:B------:R1:W4:Y:S04]  /*2f140*/  LDL.S16 R105, [R1+0x1c8] ;  /* 0x0001c80001697983 */ /* 0x0003280000100600 */
[----:B------:R1:W4:Y:S04]  /*2f150*/  LDL.S16 R121, [R1+0x1b4] ;  /* 0x0001b40001797983 */ /* 0x0003280000100600 */
[----:B------:R1:W5:Y:S01]  /*2f160*/  LDL.LU R222, [R1+0x37c] ;  /* 0x00037c0001de7983 */ /* 0x0003620000300800 */
[----:B--2---:R-:W2:Y:S02]  /*2f170*/  MUFU.EX2 R107, R116 ;  /* 0x00000074006b7308 */ /* 0x004ea40000000800 */
[C---:B--2---:R-:W-:Y:S01]  /*2f180*/  F2FP.PACK_AB R129, R66.reuse, R107 ;  /* 0x0000006b4281723e */ /* 0x044fe200000000ff */
[----:B------:R-:W-:Y:S01]  /*2f190*/  FADD.FTZ R40, R107, R55 ;  /* 0x000000376b287221 */ /* 0x000fe20000010000 */
[----:B------:R-:W-:Y:S06]  /*2f1a0*/  LOP3.LUT R116, R47, R242, R182, 0x96, !PT ;  /* 0x000000f22f747212 */ /* 0x000fec00078e96b6 */
[----:B------:R-:W2:Y:S01]  /*2f1b0*/  MUFU.EX2 R55, R231 ;  /* 0x000000e700377308 */ /* 0x000ea20000000800 */
[----:B------:R-:W-:Y:S01]  /*2f1c0*/  PRMT R70, R129, 0x7610, R70 ;  /* 0x0000761081467816 */ /* 0x000fe20000000046 */
[----:B------:R-:W-:Y:S02]  /*2f1d0*/  FADD.FTZ R42, R66, R40 ;  /* 0x00000028422a7221 */ /* 0x000fe40000010000 */
[----:B------:R-:W-:Y:S05]  /*2f1e0*/  IMAD.WIDE.U32 R116, R116, -0x326172a9, RZ ;  /* 0xcd9e8d5774747825 */ /* 0x000fea00078e00ff */
[----:B------:R-:W-:Y:S01]  /*2f1f0*/  LOP3.LUT R46, R117, R238, R178, 0x96, !PT ;  /* 0x000000ee752e7212 */ /* 0x000fe200078e96b2 */
[----:B------:R-:W1:Y:S04]  /*2f200*/  MUFU.EX2 R66, R122 ;  /* 0x0000007a00427308 */ /* 0x000e680000000800 */
[----:B------:R-:W-:Y:S05]  /*2f210*/  IMAD.WIDE.U32 R46, R46, -0x2daee0ad, RZ ;  /* 0xd2511f532e2e7825 */ /* 0x000fea00078e00ff */
[----:B------:R-:W-:Y:S01]  /*2f220*/  LOP3.LUT R47, R47, R247, R114, 0x96, !PT ;  /* 0x000000f72f2f7212 */ /* 0x000fe200078e9672 */
[----:B------:R-:W-:Y:S01]  /*2f230*/  IMAD.WIDE.U32 R114, R115, -0x326172a9, RZ ;  /* 0xcd9e8d5773727825 */ /* 0x000fe200078e00ff */
[----:B--2---:R-:W-:Y:S01]  /*2f240*/  F2FP.PACK_AB R132, R55, R60 ;  /* 0x0000003c3784723e */ /* 0x004fe200000000ff */
[----:B------:R2:W5:Y:S03]  /*2f250*/  LDL.LU R231, [R1+0x378] ;  /* 0x0003780001e77983 */ /* 0x0005660000300800 */
[----:B------:R-:W-:Y:S01]  /*2f260*/  LOP3.LUT R116, R115, R248, R116, 0x96, !PT ;  /* 0x000000f873747212 */ /* 0x000fe200078e9674 */
[----:B------:R2:W2:Y:S04]  /*2f270*/  LDL.S16 R107, [R1+0x190] ;  /* 0x00019000016b7983 */ /* 0x0004a80000100600 */
[----:B------:R-:W-:Y:S01]  /*2f280*/  IMAD.WIDE.U32 R116, R116, -0x2daee0ad, RZ ;  /* 0xd2511f5374747825 */ /* 0x000fe200078e00ff */
[----:B------:R2:W2:Y:S03]  /*2f290*/  LDL.S16 R76, [R1+0x18c] ;  /* 0x00018c00014c7983 */ /* 0x0004a60000100600 */
[----:B-1----:R-:W-:Y:S01]  /*2f2a0*/  FADD.FTZ R42, R66, R42 ;  /* 0x0000002a422a7221 */ /* 0x002fe20000010000 */
[----:B------:R-:W-:Y:S01]  /*2f2b0*/  LOP3.LUT R115, R117, R244, R46, 0x96, !PT ;  /* 0x000000f475737212 */ /* 0x000fe200078e962e */
[----:B------:R-:W-:Y:S05]  /*2f2c0*/  IMAD.WIDE.U32 R46, R47, -0x326172a9, RZ ;  /* 0xcd9e8d572f2e7825 */ /* 0x000fea00078e00ff */
[----:B------:R-:W-:Y:S01]  /*2f2d0*/  LOP3.LUT R56, R47, R246, R114, 0x96, !PT ;  /* 0x000000f62f387212 */ /* 0x000fe200078e9672 */
[----:B------:R-:W-:Y:S01]  /*2f2e0*/  IMAD.WIDE.U32 R114, R115, -0x326172a9, RZ ;  /* 0xcd9e8d5773727825 */ /* 0x000fe200078e00ff */
[C---:B------:R-:W-:Y:S04]  /*2f2f0*/  PRMT R47, R120.reuse, 0x7610, R47 ;  /* 0x00007610782f7816 */ /* 0x040fe8000000002f */
[--C-:B------:R-:W-:Y:S02]  /*2f300*/  LOP3.LUT R2, R115, R249, R46.reuse, 0x96, !PT ;  /* 0x000000f973027212 */ /* 0x100fe400078e962e */
[----:B------:R-:W-:Y:S02]  /*2f310*/  PRMT R46, R120, 0x7632, R46 ;  /* 0x00007632782e7816 */ /* 0x000fe4000000002e */
[C---:B------:R-:W-:Y:S01]  /*2f320*/  LOP3.LUT R0, R2.reuse, 0xffff, RZ, 0xc0, !PT ;  /* 0x0000ffff02007812 */ /* 0x040fe200078ec0ff */
[----:B------:R-:W-:Y:S01]  /*2f330*/  MUFU.EX2 R120, R229 ;  /* 0x000000e500787308 */ /* 0x000fe20000000800 */
[----:B------:R-:W-:Y:S02]  /*2f340*/  LOP3.LUT R40, R2, 0xff, RZ, 0xc0, !PT ;  /* 0x000000ff02287812 */ /* 0x000fe400078ec0ff */
[----:B------:R-:W-:Y:S04]  /*2f350*/  SHF.R.U32.HI R0, RZ, 0x8, R0 ;  /* 0x00000008ff007819 */ /* 0x000fe80000011600 */
[----:B------:R-:W-:Y:S01]  /*2f360*/  LOP3.LUT R0, R0, 0xffff, RZ, 0xc0, !PT ;  /* 0x0000ffff00007812 */ /* 0x000fe200078ec0ff */
[----:B---3--:R-:W-:Y:S02]  /*2f370*/  @!P2 HADD2 R124, -R51.H0_H0, -RZ.H0_H0 ;  /* 0xa00000ff337ca230 */ /* 0x008fe40000000900 */
[----:B----4-:R-:W-:Y:S03]  /*2f380*/  @!P4 HADD2 R105, -R47.H0_H0, -RZ.H0_H0 ;  /* 0xa00000ff2f69c230 */ /* 0x010fe60000000900 */
[----:B------:R-:W-:Y:S01]  /*2f390*/  PRMT R59, R124, 0x7610, R59 ;  /* 0x000076107c3b7816 */ /* 0x000fe2000000003b */
[----:B------:R-:W-:Y:S01]  /*2f3a0*/  @!P2 STL.S16 [R1+0x1cc], R124 ;  /* 0x0001cc7c0100a387 */ /* 0x000fe20000100600 */
[----:B------:R-:W-:Y:S02]  /*2f3b0*/  @!P1 HADD2 R121, -R46.H0_H0, -RZ.H0_H0 ;  /* 0xa00000ff2e799230 */ /* 0x000fe40000000900 */
[----:B------:R-:W-:Y:S01]  /*2f3c0*/  @!P2 PRMT R51, R59, 0x5410, RZ ;  /* 0x000054103b33a816 */ /* 0x000fe200000000ff */
[----:B------:R1:W3:Y:S01]  /*2f3d0*/  LDL.S16 R109, [R1+0x1a4] ;  /* 0x0001a400016d7983 */ /* 0x0002e20000100600 */
[----:B------:R-:W-:Y:S01]  /*2f3e0*/  ISETP.GE.U32.AND P2, PT, R217, R40, PT ;  /* 0x00000028d900720c */ /* 0x000fe20003f46070 */
[----:B------:R-:W4:Y:S01]  /*2f3f0*/  MUFU.EX2 R59, R123 ;  /* 0x0000007b003b7308 */ /* 0x000f220000000800 */
[----:B------:R-:W-:Y:S01]  /*2f400*/  PRMT R40, R105, 0x7610, R40 ;  /* 0x0000761069287816 */ /* 0x000fe20000000028 */
[----:B------:R1:W-:Y:S01]  /*2f410*/  @!P4 STL.S16 [R1+0x1c8], R105 ;  /* 0x0001c8690100c387 */ /* 0x0003e20000100600 */
[----:B------:R-:W-:Y:S03]  /*2f420*/  PRMT R113, R121, 0x7610, R113 ;  /* 0x0000761079717816 */ /* 0x000fe60000000071 */
[----:B------:R1:W-:Y:S04]  /*2f430*/  @!P1 STL.S16 [R1+0x1b4], R121 ;  /* 0x0001b47901009387 */ /* 0x0003e80000100600 */
[----:B------:R-:W-:Y:S01]  /*2f440*/  ST.E.U16 [R174.64+0x72], R51 ;  /* 0x00007233ae007985 */ /* 0x000fe2000c101504 */
[C---:B----4-:R-:W-:Y:S03]  /*2f450*/  F2FP.PACK_AB R66, R59.reuse, R66 ;  /* 0x000000423b42723e */ /* 0x050fe600000000ff */
[----:B------:R4:W4:Y:S01]  /*2f460*/  LDL.S16 R123, [R1+0x1a0] ;  /* 0x0001a000017b7983 */ /* 0x0009220000100600 */
[----:B------:R-:W-:Y:S01]  /*2f470*/  FADD.FTZ R59, R59, R42 ;  /* 0x0000002a3b3b7221 */ /* 0x000fe20000010000 */
[----:B-1----:R-:W-:Y:S02]  /*2f480*/  PRMT R105, R47, 0x5410, R46 ;  /* 0x000054102f697816 */ /* 0x002fe4000000002e */
[----:B------:R-:W-:Y:S02]  /*2f490*/  @!P4 PRMT R47, R40, 0x5410, RZ ;  /* 0x00005410282fc816 */ /* 0x000fe400000000ff */
[----:B------:R-:W-:Y:S02]  /*2f4a0*/  ISETP.GE.U32.AND P4, PT, R217, R0, PT ;  /* 0x00000000d900720c */ /* 0x000fe40003f86070 */
[----:B------:R-:W-:Y:S01]  /*2f4b0*/  PRMT R0, R3, 0x7632, R0 ;  /* 0x0000763203007816 */ /* 0x000fe20000000000 */
[----:B------:R-:W-:Y:S01]  /*2f4c0*/  ST.E.U16 [R168.64+0x70], R47 ;  /* 0x0000702fa8007985 */ /* 0x000fe2000c101504 */
[----:B------:R-:W-:Y:S02]  /*2f4d0*/  @!P1 PRMT R46, R113, 0x5410, RZ ;  /* 0x00005410712e9816 */ /* 0x000fe400000000ff */
[--C-:B------:R-:W-:Y:S01]  /*2f4e0*/  SHF.R.U32.HI R40, RZ, 0x18, R2.reuse ;  /* 0x00000018ff287819 */ /* 0x100fe20000011602 */
[----:B------:R1:W4:Y:S01]  /*2f4f0*/  LDL.S16 R113, [R1+0x1c0] ;  /* 0x0001c00001717983 */ /* 0x0003220000100600 */
[----:B------:R-:W-:Y:S02]  /*2f500*/  SHF.R.U32.HI R2, RZ, 0x10, R2 ;  /* 0x00000010ff027819 */ /* 0x000fe40000011602 */
[----:B------:R-:W-:Y:S01]  /*2f510*/  ISETP.GE.U32.AND P1, PT, R217, R40, PT ;  /* 0x00000028d900720c */ /* 0x000fe20003f26070 */
[----:B------:R-:W-:Y:S01]  /*2f520*/  FADD.FTZ R40, R60, R44 ;  /* 0x0000002c3c287221 */ /* 0x000fe20000010000 */
[----:B------:R-:W-:Y:S01]  /*2f530*/  LOP3.LUT R2, R2, 0xff, RZ, 0xc0, !PT ;  /* 0x000000ff02027812 */ /* 0x000fe200078ec0ff */
[----:B------:R-:W-:Y:S01]  /*2f540*/  ST.E.U16 [R168.64+0x72], R46 ;  /* 0x0000722ea8007985 */ /* 0x000fe2000c101504 */
[----:B------:R-:W-:Y:S01]  /*2f550*/  LOP3.LUT R121, R114, 0xff, RZ, 0xc0, !PT ;  /* 0x000000ff72797812 */ /* 0x000fe200078ec0ff */
[--C-:B------:R-:W-:Y:S01]  /*2f560*/  FADD.FTZ R55, R55, R40.reuse ;  /* 0x0000002837377221 */ /* 0x100fe20000010000 */
[----:B------:R-:W-:Y:S02]  /*2f570*/  PRMT R40, R41, 0x7632, R40 ;  /* 0x0000763229287816 */ /* 0x000fe40000000028 */
[C---:B------:R-:W-:Y:S04]  /*2f580*/  PRMT R42, R43.reuse, 0x7632, R42 ;  /* 0x000076322b2a7816 */ /* 0x040fe8000000002a */
[----:B------:R-:W-:Y:S01]  /*2f590*/  PRMT R117, R43, 0x5410, R42 ;  /* 0x000054102b757816 */ /* 0x000fe2000000002a */
[----:B--2---:R-:W-:Y:S02]  /*2f5a0*/  @!P6 HADD2 R107, -R3.H0_H0, -RZ.H0_H0 ;  /* 0xa00000ff036be230 */ /* 0x004fe40000000900 */
[----:B------:R-:W-:Y:S03]  /*2f5b0*/  @!P3 HADD2 R76, -R0.H0_H0, -RZ.H0_H0 ;  /* 0xa00000ff004cb230 */ /* 0x000fe60000000900 */
[----:B------:R-:W-:Y:S01]  /*2f5c0*/  PRMT R58, R107, 0x7610, R58 ;  /* 0x000076106b3a7816 */ /* 0x000fe2000000003a */
[----:B------:R2:W-:Y:S01]  /*2f5d0*/  @!P6 STL.S16 [R1+0x190], R107 ;  /* 0x0001906b0100e387 */ /* 0x0005e20000100600 */
[----:B------:R-:W-:Y:S03]  /*2f5e0*/  PRMT R44, R76, 0x7610, R44 ;  /* 0x000076104c2c7816 */ /* 0x000fe6000000002c */
[----:B------:R1:W-:Y:S01]  /*2f5f0*/  @!P3 STL.S16 [R1+0x18c], R76 ;  /* 0x00018c4c0100b387 */ /* 0x0003e20000100600 */
[----:B--2---:R-:W-:Y:S02]  /*2f600*/  PRMT R107, R3, 0x5410, R0 ;  /* 0x00005410036b7816 */ /* 0x004fe40000000000 */
[----:B------:R-:W-:Y:S02]  /*2f610*/  @!P6 PRMT R3, R58, 0x5410, RZ ;  /* 0x000054103a03e816 */ /* 0x000fe400000000ff */
[----:B------:R-:W-:Y:S01]  /*2f620*/  @!P3 PRMT R0, R44, 0x5410, RZ ;  /* 0x000054102c00b816 */ /* 0x000fe200000000ff */
[----:B-1----:R1:W2:Y:S01]  /*2f630*/  LDL.S16 R76, [R1+0x184] ;  /* 0x00018400014c7983 */ /* 0x0022a20000100600 */
[----:B------:R-:W-:Y:S02]  /*2f640*/  ISETP.GE.U32.AND P3, PT, R217, R2, PT ;  /* 0x00000002d900720c */ /* 0x000fe40003f66070 */
[--C-:B------:R-:W-:Y:S01]  /*2f650*/  SHF.R.U32.HI R2, RZ, 0x18, R114.reuse ;  /* 0x00000018ff027819 */ /* 0x100fe20000011672 */
[----:B------:R-:W-:Y:S01]  /*2f660*/  ST.E.U16 [R172.64+0x70], R0 ;  /* 0x00007000ac007985 */ /* 0x000fe2000c101504 */
[----:B------:R-:W-:Y:S02]  /*2f670*/  SHF.R.U32.HI R44, RZ, 0x10, R114 ;  /* 0x00000010ff2c7819 */ /* 0x000fe40000011672 */
[----:B------:R-:W-:Y:S01]  /*2f680*/  LOP3.LUT R114, R114, 0xffff, RZ, 0xc0, !PT ;  /* 0x0000ffff72727812 */ /* 0x000fe200078ec0ff */
[----:B------:R-:W-:Y:S01]  /*2f690*/  ST.E.U16 [R172.64+0x6e], R3 ;  /* 0x00006e03ac007985 */ /* 0x000fe2000c101504 */
[----:B------:R-:W1:Y:S02]  /*2f6a0*/  MUFU.EX2 R115, R228 ;  /* 0x000000e400737308 */ /* 0x000e640000000800 */
[----:B-1----:R-:W-:Y:S01]  /*2f6b0*/  F2FP.PACK_AB R131, R115, R120 ;  /* 0x000000787383723e */ /* 0x002fe200000000ff */
[----:B---3--:R-:W-:Y:S05]  /*2f6c0*/  @!P0 HADD2 R109, -R41.H0_H0, -RZ.H0_H0 ;  /* 0xa00000ff296d8230 */ /* 0x008fea0000000900 */
[----:B------:R-:W-:Y:S01]  /*2f6d0*/  PRMT R57, R109, 0x7610, R57 ;  /* 0x000076106d397816 */ /* 0x000fe20000000039 */
[----:B------:R1:W-:Y:S04]  /*2f6e0*/  @!P0 STL.S16 [R1+0x1a4], R109 ;  /* 0x0001a46d01008387 */ /* 0x0003e80000100600 */
[----:B------:R3:W5:Y:S04]  /*2f6f0*/  LDL.LU R229, [R1+0x374] ;  /* 0x0003740001e57983 */ /* 0x0007680000300800 */
[----:B------:R3:W3:Y:S04]  /*2f700*/  LDL.S16 R122, [R1+0x1b0] ;  /* 0x0001b000017a7983 */ /* 0x0006e80000100600 */
[----:B------:R2:W3:Y:S01]  /*2f710*/  LDL.S16 R58, [R1+0x19c] ;  /* 0x00019c00013a7983 */ /* 0x0004e20000100600 */
[----:B----4-:R-:W-:Y:S01]  /*2f720*/  @!P2 HADD2 R123, -R43.H0_H0, -RZ.H0_H0 ;  /* 0xa00000ff2b7ba230 */ /* 0x010fe20000000900 */
[----:B-1----:R-:W-:Y:S02]  /*2f730*/  PRMT R109, R41, 0x5410, R40 ;  /* 0x00005410296d7816 */ /* 0x002fe40000000028 */
[----:B------:R-:W-:Y:S01]  /*2f740*/  @!P0 PRMT R41, R57, 0x5410, RZ ;  /* 0x0000541039298816 */ /* 0x000fe200000000ff */
[----:B------:R-:W-:Y:S01]  /*2f750*/  IMAD.WIDE.U32 R56, R56, -0x2daee0ad, RZ ;  /* 0xd2511f5338387825 */ /* 0x000fe200078e00ff */
[----:B------:R-:W-:Y:S02]  /*2f760*/  ISETP.GE.U32.AND P0, PT, R217, R2, PT ;  /* 0x00000002d900720c */ /* 0x000fe40003f06070 */
[----:B------:R-:W-:Y:S01]  /*2f770*/  SHF.R.U32.HI R2, RZ, 0x8, R114 ;  /* 0x00000008ff027819 */ /* 0x000fe20000011672 */
[----:B------:R1:W-:Y:S01]  /*2f780*/  ST.E.U16 [R170.64+0x70], R41 ;  /* 0x00007029aa007985 */ /* 0x0003e2000c101504 */
[----:B------:R-:W-:Y:S01]  /*2f790*/  PRMT R61, R123, 0x7610, R61 ;  /* 0x000076107b3d7816 */ /* 0x000fe2000000003d */
[----:B------:R-:W-:Y:S01]  /*2f7a0*/  @!P5 HADD2 R113, -R40.H0_H0, -RZ.H0_H0 ;  /* 0xa00000ff2871d230 */ /* 0x000fe20000000900 */
[----:B------:R-:W-:Y:S02]  /*2f7b0*/  LOP3.LUT R2, R2, 0xffff, RZ, 0xc0, !PT ;  /* 0x0000ffff02027812 */ /* 0x000fe400078ec0ff */
[----:B------:R-:W-:Y:S02]  /*2f7c0*/  @!P2 PRMT R43, R61, 0x5410, RZ ;  /* 0x000054103d2ba816 */ /* 0x000fe400000000ff */
[----:B------:R-:W-:Y:S01]  /*2f7d0*/  PRMT R78, R113, 0x7610, R78 ;  /* 0x00007610714e7816 */ /* 0x000fe2000000004e */
[----:B------:R4:W-:Y:S01]  /*2f7e0*/  @!P5 STL.S16 [R1+0x1c0], R113 ;  /* 0x0001c0710100d387 */ /* 0x0009e20000100600 */
[----:B------:R-:W-:Y:S02]  /*2f7f0*/  LOP3.LUT R61, R56, 0xffff, RZ, 0xc0, !PT ;  /* 0x0000ffff383d7812 */ /* 0x000fe400078ec0ff */
[----:B------:R-:W-:Y:S01]  /*2f800*/  @!P5 PRMT R40, R78, 0x5410, RZ ;  /* 0x000054104e28d816 */ /* 0x000fe200000000ff */
[----:B------:R2:W5:Y:S01]  /*2f810*/  LDL.LU R228, [R1+0x370] ;  /* 0x0003700001e47983 */ /* 0x0005620000300800 */
[----:B------:R-:W-:Y:S01]  /*2f820*/  LOP3.LUT R60, R57, R243, R116, 0x96, !PT ;  /* 0x000000f3393c7212 */ /* 0x000fe200078e9674 */
[----:B------:R-:W4:Y:S02]  /*2f830*/  MUFU.EX2 R78, R126 ;  /* 0x0000007e004e7308 */ /* 0x000f240000000800 */
[----:B------:R-:W-:Y:S01]  /*2f840*/  @!P2 STL.S16 [R1+0x1a0], R123 ;  /* 0x0001a07b0100a387 */ /* 0x000fe20000100600 */
[C---:B------:R-:W-:Y:S02]  /*2f850*/  ISETP.GE.U32.AND P2, PT, R217.reuse, R2, PT ;  /* 0x00000002d900720c */ /* 0x040fe40003f46070 */
[----:B------:R-:W-:Y:S01]  /*2f860*/  LOP3.LUT R2, R56, 0xff, RZ, 0xc0, !PT ;  /* 0x000000ff38027812 */ /* 0x000fe200078ec0ff */
[----:B------:R-:W-:Y:S03]  /*2f870*/  ST.E.U16 [R170.64+0x72], R40 ;  /* 0x00007228aa007985 */ /* 0x000fe6000c101504 */
[C---:B------:R-:W-:Y:S01]  /*2f880*/  ISETP.GE.U32.AND P5, PT, R217.reuse, R2, PT ;  /* 0x00000002d900720c */ /* 0x040fe20003fa6070 */
[----:B------:R4:W-:Y:S01]  /*2f890*/  ST.E.U16 [R174.64+0x80], R43 ;  /* 0x0000802bae007985 */ /* 0x0009e2000c101504 */
[----:B------:R-:W-:Y:S02]  /*2f8a0*/  LOP3.LUT R2, R60, 0xff, RZ, 0xc0, !PT ;  /* 0x000000ff3c027812 */ /* 0x000fe400078ec0ff */
[----:B-1----:R-:W-:Y:S02]  /*2f8b0*/  PRMT R41, R136, 0x7632, R41 ;  /* 0x0000763288297816 */ /* 0x002fe40000000029 */
[----:B------:R-:W-:Y:S02]  /*2f8c0*/  ISETP.GE.U32.AND P6, PT, R217, R2, PT ;  /* 0x00000002d900720c */ /* 0x000fe40003fc6070 */
[----:B------:R-:W-:Y:S02]  /*2f8d0*/  SHF.R.U32.HI R2, RZ, 0x18, R60 ;  /* 0x00000018ff027819 */ /* 0x000fe4000001163c */
[----:B----4-:R-:W-:Y:S02]  /*2f8e0*/  LOP3.LUT R113, R44, 0xff, RZ, 0xc0, !PT ;  /* 0x000000ff2c717812 */ /* 0x010fe400078ec0ff */
[C---:B------:R-:W-:Y:S02]  /*2f8f0*/  PRMT R44, R45.reuse, 0x7632, R44 ;  /* 0x000076322d2c7816 */ /* 0x040fe4000000002c */
[----:B------:R-:W-:Y:S01]  /*2f900*/  @P5 LOP3.LUT R220, R220, 0x100000, RZ, 0xfc, !PT ;  /* 0x00100000dcdc5812 */ /* 0x000fe200078efcff */
[----:B------:R-:W-:Y:S01]  /*2f910*/  FADD.FTZ R57, R78, R59 ;  /* 0x0000003b4e397221 */ /* 0x000fe20000010000 */
[----:B------:R-:W-:Y:S02]  /*2f920*/  SHF.R.U32.HI R126, RZ, 0x18, R56 ;  /* 0x00000018ff7e7819 */ /* 0x000fe40000011638 */
[----:B------:R-:W-:Y:S01]  /*2f930*/  PRMT R116, R45, 0x5410, R44 ;  /* 0x000054102d747816 */ /* 0x000fe2000000002c */
[----:B------:R-:W-:Y:S01]  /*2f940*/  FADD.FTZ R150, R53, R57 ;  /* 0x0000003935967221 */ /* 0x000fe20000010000 */
[----:B------:R-:W-:Y:S01]  /*2f950*/  PRMT R43, R133, 0x7632, R43 ;  /* 0x00007632852b7816 */ /* 0x000fe2000000002b */
[----:B--2---:R-:W-:Y:S05]  /*2f960*/  @!P4 HADD2 R76, -R42.H0_H0, -RZ.H0_H0 ;  /* 0xa00000ff2a4cc230 */ /* 0x004fea0000000900 */
[----:B------:R-:W-:Y:S01]  /*2f970*/  PRMT R114, R76, 0x7610, R114 ;  /* 0x000076104c727816 */ /* 0x000fe20000000072 */
[----:B------:R1:W-:Y:S03]  /*2f980*/  @!P4 STL.S16 [R1+0x184], R76 ;  /* 0x0001844c0100c387 */ /* 0x0003e60000100600 */
[----:B------:R-:W-:Y:S05]  /*2f990*/  @!P4 PRMT R42, R114, 0x5410, RZ ;  /* 0x00005410722ac816 */ /* 0x000fea00000000ff */
[----:B------:R2:W-:Y:S01]  /*2f9a0*/  ST.E.U16 [R174.64+0x82], R42 ;  /* 0x0000822aae007985 */ /* 0x0005e2000c101504 */
[----:B-1----:R-:W-:Y:S02]  /*2f9b0*/  SHF.R.U32.HI R76, RZ, 0x10, R56 ;  /* 0x00000010ff4c7819 */ /* 0x002fe40000011638 */
[----:B--2---:R-:W-:Y:S01]  /*2f9c0*/  PRMT R42, R136, 0x7610, R42 ;  /* 0x00007610882a7816 */ /* 0x004fe2000000002a */
[----:B---3--:R-:W-:Y:S02]  /*2f9d0*/  @!P3 HADD2 R122, -R45.H0_H0, -RZ.H0_H0 ;  /* 0xa00000ff2d7ab230 */ /* 0x008fe40000000900 */
[----:B------:R-:W-:Y:S03]  /*2f9e0*/  @!P1 HADD2 R58, -R44.H0_H0, -RZ.H0_H0 ;  /* 0xa00000ff2c3a9230 */ /* 0x000fe60000000900 */
[----:B------:R-:W-:Y:S01]  /*2f9f0*/  PRMT R54, R122, 0x7610, R54 ;  /* 0x000076107a367816 */ /* 0x000fe20000000036 */
[----:B------:R-:W-:Y:S01]  /*2fa00*/  @!P3 STL.S16 [R1+0x1b0], R122 ;  /* 0x0001b07a0100b387 */ /* 0x000fe20000100600 */
[----:B------:R-:W-:Y:S03]  /*2fa10*/  PRMT R56, R58, 0x7610, R56 ;  /* 0x000076103a387816 */ /* 0x000fe60000000038 */
[----:B------:R1:W-:Y:S01]  /*2fa20*/  @!P1 STL.S16 [R1+0x19c], R58 ;  /* 0x00019c3a01009387 */ /* 0x0003e20000100600 */
[----:B------:R-:W-:Y:S02]  /*2fa30*/  @!P3 PRMT R45, R54, 0x5410, RZ ;  /* 0x00005410362db816 */ /* 0x000fe400000000ff */
[----:B------:R-:W-:Y:S01]  /*2fa40*/  LOP3.LUT R54, R119, R240, R208, 0x96, !PT ;  /* 0x000000f077367212 */ /* 0x000fe200078e96d0 */
[----:B------:R2:W3:Y:S01]  /*2fa50*/  LDL.S16 R114, [R1+0x200] ;  /* 0x0002000001727983 */ /* 0x0004e20000100600 */
[----:B------:R-:W-:Y:S01]  /*2fa60*/  @!P1 PRMT R44, R56, 0x5410, RZ ;  /* 0x00005410382c9816 */ /* 0x000fe200000000ff */
[----:B------:R-:W-:Y:S01]  /*2fa70*/  FADD.FTZ R56, R120, R55 ;  /* 0x0000003778387221 */ /* 0x000fe20000010000 */
[----:B------:R-:W-:Y:S01]  /*2fa80*/  ISETP.GE.U32.AND P1, PT, R217, R2, PT ;  /* 0x00000002d900720c */ /* 0x000fe20003f26070 */
[----:B------:R2:W2:Y:S01]  /*2fa90*/  LDL.S16 R139, [R1+0x1e4] ;  /* 0x0001e400018b7983 */ /* 0x0004a20000100600 */
[----:B------:R-:W-:Y:S01]  /*2faa0*/  F2FP.PACK_AB R2, R53, R78 ;  /* 0x0000004e3502723e */ /* 0x000fe200000000ff */
[----:B------:R-:W-:Y:S01]  /*2fab0*/  FADD.FTZ R149, R115, R56 ;  /* 0x0000003873957221 */ /* 0x000fe20000010000 */
[----:B------:R-:W-:Y:S01]  /*2fac0*/  SHF.R.U32.HI R53, RZ, 0x10, R60 ;  /* 0x00000010ff357819 */ /* 0x000fe2000001163c */
[----:B------:R2:W2:Y:S01]  /*2fad0*/  LDL.S16 R143, [R1+0x1fc] ;  /* 0x0001fc00018f7983 */ /* 0x0004a20000100600 */
[----:B------:R-:W-:Y:S01]  /*2fae0*/  LOP3.LUT R60, R60, 0xffff, RZ, 0xc0, !PT ;  /* 0x0000ffff3c3c7812 */ /* 0x000fe200078ec0ff */
[----:B------:R-:W-:Y:S01]  /*2faf0*/  IMAD.WIDE.U32 R54, R54, -0x2daee0ad, RZ ;  /* 0xd2511f5336367825 */ /* 0x000fe200078e00ff */
[----:B------:R-:W-:Y:S01]  /*2fb00*/  LOP3.LUT R53, R53, 0xff, RZ, 0xc0, !PT ;  /* 0x000000ff35357812 */ /* 0x000fe200078ec0ff */
[----:B------:R1:W-:Y:S01]  /*2fb10*/  ST.E.U16 [R168.64+0x82], R44 ;  /* 0x0000822ca8007985 */ /* 0x0003e2000c101504 */
[----:B------:R-:W-:Y:S02]  /*2fb20*/  SHF.R.U32.HI R60, RZ, 0x8, R60 ;  /* 0x00000008ff3c7819 */ /* 0x000fe4000001163c */
[----:B------:R-:W-:Y:S01]  /*2fb30*/  LOP3.LUT R56, R55, R242, R180, 0x96, !PT ;  /* 0x000000f237387212 */ /* 0x000fe200078e96b4 */
[----:B------:R1:W-:Y:S01]  /*2fb40*/  ST.E.U16 [R168.64+0x80], R45 ;  /* 0x0000802da8007985 */ /* 0x0003e2000c101504 */
[----:B------:R-:W-:Y:S03]  /*2fb50*/  ISETP.GE.U32.AND P4, PT, R217, R53, PT ;  /* 0x00000035d900720c */ /* 0x000fe60003f86070 */
[----:B------:R-:W-:Y:S01]  /*2fb60*/  IMAD.WIDE.U32 R56, R56, -0x326172a9, RZ ;  /* 0xcd9e8d5738387825 */ /* 0x000fe200078e00ff */
[----:B-1----:R-:W-:Y:S02]  /*2fb70*/  LOP3.LUT R58, R177, R239, R118, 0x96, !PT ;  /* 0x000000efb13a7212 */ /* 0x002fe400078e9676 */
[----:B------:R1:W2:Y:S03]  /*2fb80*/  LDL.S16 R118, [R1+0x210] ;  /* 0x0002100001767983 */ /* 0x0002a60000100600 */
[----:B------:R-:W-:Y:S05]  /*2fb90*/  IMAD.WIDE.U32 R58, R58, -0x2daee0ad, RZ ;  /* 0xd2511f533a3a7825 */ /* 0x000fea00078e00ff */
[----:B------:R-:W-:Y:S02]  /*2fba0*/  LOP3.LUT R59, R59, R245, R54, 0x96, !PT ;  /* 0x000000f53b3b7212 */ /* 0x000fe400078e9636 */
[----:B------:R-:W-:Y:S02]  /*2fbb0*/  LOP3.LUT R54, R57, R238, R176, 0x96, !PT ;  /* 0x000000ee39367212 */ /* 0x000fe400078e96b0 */
[----:B------:R-:W-:Y:S03]  /*2fbc0*/  PRMT R57, R183, 0x7610, R57 ;  /* 0x00007610b7397816 */ /* 0x000fe60000000039 */
[----:B------:R-:W-:Y:S01]  /*2fbd0*/  IMAD.WIDE.U32 R54, R54, -0x2daee0ad, RZ ;  /* 0xd2511f5336367825 */ /* 0x000fe200078e00ff */
[----:B------:R-:W-:Y:S04]  /*2fbe0*/  PRMT R44, R133, 0x7610, R44 ;  /* 0x00007610852c7816 */ /* 0x000fe8000000002c */
[----:B------:R-:W-:Y:S01]  /*2fbf0*/  LOP3.LUT R55, R55, R247, R58, 0x96, !PT ;  /* 0x000000f737377212 */ /* 0x000fe200078e963a */
[----:B------:R-:W-:Y:S01]  /*2fc00*/  IMAD.WIDE.U32 R58, R59, -0x326172a9, RZ ;  /* 0xcd9e8d573b3a7825 */ /* 0x000fe200078e00ff */
[----:B------:R-:W-:Y:S04]  /*2fc10*/  PRMT R45, R131, 0x7632, R45 ;  /* 0x00007632832d7816 */ /* 0x000fe8000000002d */
        /* <DEDUP_REMOVED lines=12> */
[C---:B------:R-:W-:Y:S04]  /*2fce0*/  PRMT R53, R48.reuse, 0x7632, R53 ;  /* 0x0000763230357816 */ /* 0x040fe80000000035 */
[----:B------:R-:W-:Y:S07]  /*2fcf0*/  PRMT R119, R48, 0x5410, R53 ;  /* 0x0000541030777816 */ /* 0x000fee0000000035 */
[----:B---3--:R-:W-:Y:S05]  /*2fd00*/  @!P3 HADD2 R114, -R48.H0_H0, -RZ.H0_H0 ;  /* 0xa00000ff3072b230 */ /* 0x008fea0000000900 */
[----:B------:R-:W-:Y:S01]  /*2fd10*/  PRMT R55, R114, 0x7610, R55 ;  /* 0x0000761072377816 */ /* 0x000fe20000000037 */
[----:B------:R3:W-:Y:S03]  /*2fd20*/  @!P3 STL.S16 [R1+0x200], R114 ;  /* 0x000200720100b387 */ /* 0x0007e60000100600 */
[----:B------:R-:W-:Y:S01]  /*2fd30*/  @!P3 PRMT R48, R55, 0x5410, RZ ;  /* 0x000054103730b816 */ /* 0x000fe200000000ff */
[----:B------:R1:W4:Y:S01]  /*2fd40*/  LDL.S16 R140, [R1+0x1ac] ;  /* 0x0001ac00018c7983 */ /* 0x0003220000100600 */
[----:B------:R-:W-:Y:S03]  /*2fd50*/  LOP3.LUT R55, R54, 0xffff, RZ, 0xc0, !PT ;  /* 0x0000ffff36377812 */ /* 0x000fe600078ec0ff */
[----:B------:R-:W-:Y:S01]  /*2fd60*/  ST.E.U16 [R172.64+0x7e], R48 ;  /* 0x00007e30ac007985 */ /* 0x000fe2000c101504 */
[----:B------:R-:W-:Y:S04]  /*2fd70*/  SHF.R.U32.HI R55, RZ, 0x8, R55 ;  /* 0x00000008ff377819 */ /* 0x000fe80000011637 */
[----:B------:R-:W-:Y:S04]  /*2fd80*/  LOP3.LUT R55, R55, 0xffff, RZ, 0xc0, !PT ;  /* 0x0000ffff37377812 */ /* 0x000fe800078ec0ff */
[----:B------:R-:W-:Y:S01]  /*2fd90*/  ISETP.GE.U32.AND P3, PT, R217, R55, PT ;  /* 0x00000037d900720c */ /* 0x000fe20003f66070 */
[----:B---3--:R1:W3:Y:S11]  /*2fda0*/  LDL.S16 R114, [R1+0x198] ;  /* 0x0001980001727983 */ /* 0x0082f60000100600 */
[----:B------:R-:W-:Y:S01]  /*2fdb0*/  @!UPT UIADD3 URZ, URZ, URZ, URZ ;  /* 0x0000003f3f3ff290 */ /* 0x000fe2000fffe03f */
[----:B--2---:R-:W-:Y:S05]  /*2fdc0*/  @!P3 HADD2 R118, -R53.H0_H0, -RZ.H0_H0 ;  /* 0xa00000ff3576b230 */ /* 0x004fea0000000900 */
        /* <DEDUP_REMOVED lines=9> */
[----:B------:R-:W-:Y:S02]  /*2fe60*/  PRMT R55, R230, 0x7610, R55 ;  /* 0x00007610e6377816 */ /* 0x000fe40000000037 */
[----:B------:R-:W-:Y:S04]  /*2fe70*/  PRMT R54, R205, 0x7610, R54 ;  /* 0x00007610cd367816 */ /* 0x000fe80000000036 */
[----:B------:R-:W-:Y:S03]  /*2fe80*/  PRMT R120, R55, 0x5410, R54 ;  /* 0x0000541037787816 */ /* 0x000fe60000000036 */
[----:B------:R-:W-:Y:S01]  /*2fe90*/  @!P3 HADD2 R143, -R54.H0_H0, -RZ.H0_H0 ;  /* 0xa00000ff368fb230 */ /* 0x000fe20000000900 */
[----:B--2---:R1:W2:Y:S01]  /*2fea0*/  LDL.S16 R118, [R1+0x178] ;  /* 0x0001780001767983 */ /* 0x0042a20000100600 */
[----:B------:R-:W-:Y:S03]  /*2feb0*/  @!P5 HADD2 R139, -R55.H0_H0, -RZ.H0_H0 ;  /* 0xa00000ff378bd230 */ /* 0x000fe60000000900 */
[----:B------:R-:W-:Y:S01]  /*2fec0*/  PRMT R56, R143, 0x7610, R56 ;  /* 0x000076108f387816 */ /* 0x000fe20000000038 */
[----:B------:R1:W5:Y:S01]  /*2fed0*/  LDL.LU R230, [R1+0x36c] ;  /* 0x00036c0001e67983 */ /* 0x0003620000300800 */
[----:B------:R-:W-:Y:S02]  /*2fee0*/  PRMT R115, R139, 0x7610, R115 ;  /* 0x000076108b737816 */ /* 0x000fe40000000073 */
[----:B------:R-:W-:Y:S01]  /*2fef0*/  @!P3 PRMT R54, R56, 0x5410, RZ ;  /* 0x000054103836b816 */ /* 0x000fe200000000ff */
[----:B------:R1:W-:Y:S01]  /*2ff00*/  @!P5 STL.S16 [R1+0x1e4], R139 ;  /* 0x0001e48b0100d387 */ /* 0x0003e20000100600 */
[----:B------:R-:W-:Y:S02]  /*2ff10*/  @!P5 PRMT R55, R115, 0x5410, RZ ;  /* 0x000054107337d816 */ /* 0x000fe400000000ff */
[C---:B------:R-:W-:Y:S01]  /*2ff20*/  ISETP.GE.U32.AND P5, PT, R217.reuse, R121, PT ;  /* 0x00000079d900720c */ /* 0x040fe20003fa6070 */
[----:B------:R-:W2:Y:S01]  /*2ff30*/  LDL.LU R205, [R1+0x368] ;  /* 0x0003680001cd7983 */ /* 0x000ea20000300800 */
[----:B------:R-:W-:Y:S03]  /*2ff40*/  SHF.R.U32.HI R56, RZ, 0x8, R61 ;  /* 0x00000008ff387819 */ /* 0x000fe6000001163d */
[----:B------:R-:W-:Y:S01]  /*2ff50*/  ST.E.U16 [R170.64+0x82], R54 ;  /* 0x00008236aa007985 */ /* 0x000fe2000c101504 */
[----:B------:R-:W-:Y:S03]  /*2ff60*/  LOP3.LUT R56, R56, 0xffff, RZ, 0xc0, !PT ;  /* 0x0000ffff38387812 */ /* 0x000fe600078ec0ff */
[----:B------:R1:W-:Y:S04]  /*2ff70*/  ST.E.U16 [R170.64+0x80], R55 ;  /* 0x00008037aa007985 */ /* 0x0003e8000c101504 */
[----:B-1----:R1:W2:Y:S04]  /*2ff80*/  LDL.S16 R139, [R1+0x174] ;  /* 0x00017400018b7983 */ /* 0x0022a80000100600 */
[----:B------:R1:W-:Y:S01]  /*2ff90*/  @!P3 STL.S16 [R1+0x1fc], R143 ;  /* 0x0001fc8f0100b387 */ /* 0x0003e20000100600 */
[----:B------:R-:W-:Y:S02]  /*2ffa0*/  ISETP.GE.U32.AND P3, PT, R217, R56, PT ;  /* 0x00000038d900720c */ /* 0x000fe40003f66070 */
[----:B------:R-:W-:Y:S01]  /*2ffb0*/  PRMT R56, R183, 0x7632, R56 ;  /* 0x00007632b7387816 */ /* 0x000fe20000000038 */
[----:B------:R2:W2:Y:S01]  /*2ffc0*/  LDL.S16 R115, [R1+0x164] ;  /* 0x0001640001737983 */ /* 0x0004a20000100600 */
[----:B------:R-:W-:Y:S01]  /*2ffd0*/  MUFU.EX2 R183, R204 ;  /* 0x000000cc00b77308 */ /* 0x000fe20000000800 */
[----:B------:R-:W-:Y:S02]  /*2ffe0*/  PRMT R55, R158, 0x7632, R55 ;  /* 0x000076329e377816 */ /* 0x000fe40000000037 */
[----:B-1----:R1:W2:Y:S01]  /*2fff0*/  LDL.S16 R143, [R1+0x160] ;  /* 0x00016000018f7983 */ /* 0x0022a20000100600 */
[----:B----4-:R-:W-:Y:S05]  /*30000*/  @!P2 HADD2 R140, -R56.H0_H0, -RZ.H0_H0 ;  /* 0xa00000ff388ca230 */ /* 0x010fea0000000900 */
[----:B------:R-:W-:Y:S01]  /*30010*/  PRMT R61, R140, 0x7610, R61 ;  /* 0x000076108c3d7816 */ /* 0x000fe2000000003d */
[----:B---3--:R-:W-:Y:S05]  /*30020*/  @!P5 HADD2 R114, -R57.H0_H0, -RZ.H0_H0 ;  /* 0xa00000ff3972d230 */ /* 0x008fea0000000900 */
[----:B------:R-:W-:Y:S01]  /*30030*/  PRMT R144, R114, 0x7610, R144 ;  /* 0x0000761072907816 */ /* 0x000fe20000000090 */
[----:B------:R3:W-:Y:S04]  /*30040*/  @!P5 STL.S16 [R1+0x198], R114 ;  /* 0x000198720100d387 */ /* 0x0007e80000100600 */
[----:B------:R4:W-:Y:S01]  /*30050*/  @!P2 STL.S16 [R1+0x1ac], R140 ;  /* 0x0001ac8c0100a387 */ /* 0x0009e20000100600 */
[----:B---3--:R-:W-:Y:S02]  /*30060*/  PRMT R114, R57, 0x5410, R56 ;  /* 0x0000541039727816 */ /* 0x008fe40000000038 */
[----:B------:R-:W-:Y:S02]  /*30070*/  @!P5 PRMT R57, R144, 0x5410, RZ ;  /* 0x000054109039d816 */ /* 0x000fe400000000ff */
[----:B------:R-:W-:Y:S01]  /*30080*/  ISETP.GE.U32.AND P5, PT, R217, R113, PT ;  /* 0x00000071d900720c */ /* 0x000fe20003fa6070 */
[----:B----4-:R1:W3:Y:S01]  /*30090*/  LDL.S16 R140, [R1+0x170] ;  /* 0x00017000018c7983 */ /* 0x0102e20000100600 */
[----:B------:R-:W-:Y:S02]  /*300a0*/  @!P2 PRMT R56, R61, 0x5410, RZ ;  /* 0x000054103d38a816 */ /* 0x000fe400000000ff */
[----:B------:R-:W-:Y:S01]  /*300b0*/  LOP3.LUT R61, R76, 0xff, RZ, 0xc0, !PT ;  /* 0x000000ff4c3d7812 */ /* 0x000fe200078ec0ff */
[----:B------:R-:W-:Y:S01]  /*300c0*/  ST.E.U16 [R174.64+0x90], R57 ;  /* 0x00009039ae007985 */ /* 0x000fe2000c101504 */
[----:B------:R-:W-:Y:S02]  /*300d0*/  PRMT R113, R59, 0x5410, R58 ;  /* 0x000054103b717816 */ /* 0x000fe4000000003a */
[----:B------:R-:W-:Y:S01]  /*300e0*/  ISETP.GE.U32.AND P2, PT, R217, R61, PT ;  /* 0x0000003dd900720c */ /* 0x000fe20003f46070 */
[----:B------:R4:W-:Y:S01]  /*300f0*/  ST.E.U16 [R174.64+0x92], R56 ;  /* 0x00009238ae007985 */ /* 0x0009e2000c101504 */
[----:B------:R-:W-:Y:S02]  /*30100*/  LOP3.LUT R61, R122, 0xff, RZ, 0xc0, !PT ;  /* 0x000000ff7a3d7812 */ /* 0x000fe400078ec0ff */
[----:B------:R-:W-:Y:S01]  /*30110*/  PRMT R76, R77, 0x7632, R76 ;  /* 0x000076324d4c7816 */ /* 0x000fe2000000004c */
[----:B--2---:R-:W-:Y:S05]  /*30120*/  @!P5 HADD2 R118, -R59.H0_H0, -RZ.H0_H0 ;  /* 0xa00000ff3b76d230 */ /* 0x004fea0000000900 */
[----:B------:R-:W-:Y:S01]  /*30130*/  PRMT R69, R118, 0x7610, R69 ;  /* 0x0000761076457816 */ /* 0x000fe20000000045 */
[----:B------:R2:W-:Y:S03]  /*30140*/  @!P5 STL.S16 [R1+0x178], R118 ;  /* 0x000178760100d387 */ /* 0x0005e60000100600 */
[----:B------:R-:W-:Y:S05]  /*30150*/  @!P5 PRMT R59, R69, 0x5410, RZ ;  /* 0x00005410453bd816 */ /* 0x000fea00000000ff */
[----:B------:R1:W-:Y:S01]  /*30160*/  ST.E.U16 [R168.64+0x90], R59 ;  /* 0x0000903ba8007985 */ /* 0x0003e2000c101504 */
[----:B------:R-:W-:Y:S01]  /*30170*/  @!P0 HADD2 R139, -R58.H0_H0, -RZ.H0_H0 ;  /* 0xa00000ff3a8b8230 */ /* 0x000fe20000000900 */
[----:B----4-:R-:W-:Y:S04]  /*30180*/  PRMT R56, R158, 0x7610, R56 ;  /* 0x000076109e387816 */ /* 0x010fe80000000038 */
[----:B------:R-:W-:Y:S01]  /*30190*/  PRMT R65, R139, 0x7610, R65 ;  /* 0x000076108b417816 */ /* 0x000fe20000000041 */
[----:B------:R-:W-:Y:S03]  /*301a0*/  @!P6 HADD2 R115, -R80.H0_H0, -RZ.H0_H0 ;  /* 0xa00000ff5073e230 */ /* 0x000fe60000000900 */
[----:B------:R-:W-:Y:S01]  /*301b0*/  @!P0 PRMT R58, R65, 0x5410, RZ ;  /* 0x00005410413a8816 */ /* 0x000fe200000000ff */
[----:B--2---:R2:W4:Y:S01]  /*301c0*/  LDL.S16 R118, [R1+0x154] ;  /* 0x0001540001767983 */ /* 0x0045220000100600 */
[----:B------:R-:W-:Y:S02]  /*301d0*/  LOP3.LUT R65, R60, 0xffff, RZ, 0xc0, !PT ;  /* 0x0000ffff3c417812 */ /* 0x000fe400078ec0ff */
[C---:B------:R-:W-:Y:S01]  /*301e0*/  PRMT R60, R128.reuse, 0x7632, R60 ;  /* 0x00007632803c7816 */ /* 0x040fe2000000003c */
[----:B------:R2:W-:Y:S01]  /*301f0*/  @!P0 STL.S16 [R1+0x174], R139 ;  /* 0x0001748b01008387 */ /* 0x0005e20000100600 */
[----:B------:R-:W-:Y:S02]  /*30200*/  ISETP.GE.U32.AND P0, PT, R217, R61, PT ;  /* 0x0000003dd900720c */ /* 0x000fe40003f06070 */
[----:B------:R-:W-:Y:S01]  /*30210*/  PRMT R61, R128, 0x7610, R61 ;  /* 0x00007610803d7816 */ /* 0x000fe2000000003d */
[----:B------:R2:W-:Y:S01]  /*30220*/  ST.E.U16 [R168.64+0x92], R58 ;  /* 0x0000923aa8007985 */ /* 0x0005e2000c101504 */
[----:B------:R-:W-:Y:S02]  /*30230*/  PRMT R67, R115, 0x7610, R67 ;  /* 0x0000761073437816 */ /* 0x000fe40000000043 */
[----:B-1----:R-:W-:Y:S07]  /*30240*/  PRMT R59, R155, 0x7632, R59 ;  /* 0x000076329b3b7816 */ /* 0x002fee000000003b */
[----:B------:R-:W-:Y:S05]  /*30250*/  @!P0 HADD2 R143, -R61.H0_H0, -RZ.H0_H0 ;  /* 0xa00000ff3d8f8230 */ /* 0x000fea0000000900 */
[----:B------:R-:W-:Y:S01]  /*30260*/  PRMT R64, R143, 0x7610, R64 ;  /* 0x000076108f407816 */ /* 0x000fe20000000040 */
[----:B--2---:R1:W2:Y:S04]  /*30270*/  LDL.S16 R139, [R1+0x15c] ;  /* 0x00015c00018b7983 */ /* 0x0042a80000100600 */
[----:B------:R-:W-:Y:S01]  /*30280*/  @!P0 STL.S16 [R1+0x160], R143 ;  /* 0x0001608f01008387 */ /* 0x000fe20000100600 */
[----:B------:R-:W-:Y:S03]  /*30290*/  PRMT R58, R156, 0x7610, R58 ;  /* 0x000076109c3a7816 */ /* 0x000fe6000000003a */
[----:B------:R1:W-:Y:S04]  /*302a0*/  @!P6 STL.S16 [R1+0x164], R115 ;  /* 0x000164730100e387 */ /* 0x0003e80000100600 */
[----:B------:R2:W2:Y:S01]  /*302b0*/  LDL.S16 R69, [R1+0x144] ;  /* 0x0001440001457983 */ /* 0x0004a20000100600 */
[----:B-1----:R-:W-:Y:S02]  /*302c0*/  PRMT R115, R61, 0x5410, R60 ;  /* 0x000054103d737816 */ /* 0x002fe4000000003c */
[----:B------:R-:W-:Y:S02]  /*302d0*/  @!P0 PRMT R61, R64, 0x5410, RZ ;  /* 0x00005410403d8816 */ /* 0x000fe400000000ff */
[----:B------:R-:W-:Y:S03]  /*302e0*/  LOP3.LUT R64, R122, 0xffff, RZ, 0xc0, !PT ;  /* 0x0000ffff7a407812 */ /* 0x000fe600078ec0ff */
[----:B------:R-:W-:Y:S01]  /*302f0*/  ST.E.U16 [R172.64+0x8e], R61 ;  /* 0x00008e3dac007985 */ /* 0x000fe2000c101504 */
[----:B------:R-:W-:Y:S04]  /*30300*/  SHF.R.U32.HI R64, RZ, 0x8, R64 ;  /* 0x00000008ff407819 */ /* 0x000fe80000011640 */
[----:B------:R-:W-:Y:S04]  /*30310*/  LOP3.LUT R64, R64, 0xffff, RZ, 0xc0, !PT ;  /* 0x0000ffff40407812 */ /* 0x000fe800078ec0ff */
[C---:B------:R-:W-:Y:S11]  /*30320*/  ISETP.GE.U32.AND P0, PT, R217.reuse, R64, PT ;  /* 0x00000040d900720c */ /* 0x040ff60003f06070 */
[----:B------:R-:W-:Y:S02]  /*30330*/  @!UPT UIADD3 URZ, URZ, URZ, URZ ;  /* 0x0000003f3f3ff290 */ /* 0x000fe4000fffe03f */
[----:B---3--:R-:W-:Y:S05]  /*30340*/  @!P0 HADD2 R140, -R60.H0_H0, -RZ.H0_H0 ;  /* 0xa00000ff3c8c8230 */ /* 0x008fea0000000900 */
[----:B------:R-:W-:Y:S01]  /*30350*/  PRMT R64, R140, 0x7610, R64 ;  /* 0x000076108c407816 */ /* 0x000fe20000000040 */
[----:B------:R-:W-:Y:S03]  /*30360*/  @!P0 STL.S16 [R1+0x170], R140 ;  /* 0x0001708c01008387 */ /* 0x000fe60000100600 */
[----:B------:R-:W-:Y:S01]  /*30370*/  @!P0 PRMT R60, R64, 0x5410, RZ ;  /* 0x00005410403c8816 */ /* 0x000fe200000000ff */
[----:B------:R1:W3:Y:S01]  /*30380*/  LDL.S16 R143, [R1+0x150] ;  /* 0x00015000018f7983 */ /* 0x0002e20000100600 */
[--C-:B------:R-:W-:Y:S02]  /*30390*/  SHF.R.U32.HI R64, RZ, 0x10, R122.reuse ;  /* 0x00000010ff407819 */ /* 0x100fe4000001167a */
[----:B------:R-:W-:Y:S01]  /*303a0*/  SHF.R.U32.HI R122, RZ, 0x18, R122 ;  /* 0x00000018ff7a7819 */ /* 0x000fe2000001167a */
[----:B------:R1:W-:Y:S01]  /*303b0*/  ST.E.U16 [R172.64+0x90], R60 ;  /* 0x0000903cac007985 */ /* 0x0003e2000c101504 */
[----:B------:R-:W-:Y:S02]  /*303c0*/  LOP3.LUT R64, R64, 0xff, RZ, 0xc0, !PT ;  /* 0x000000ff40407812 */ /* 0x000fe400078ec0ff */
[C---:B------:R-:W-:Y:S02]  /*303d0*/  ISETP.GE.U32.AND P0, PT, R217.reuse, R122, PT ;  /* 0x0000007ad900720c */ /* 0x040fe40003f06070 */
[----:B------:R-:W-:Y:S02]  /*303e0*/  ISETP.GE.U32.AND P5, PT, R217, R64, PT ;  /* 0x00000040d900720c */ /* 0x000fe40003fa6070 */
[----:B-1----:R-:W-:Y:S11]  /*303f0*/  PRMT R60, R155, 0x7610, R60 ;  /* 0x000076109b3c7816 */ /* 0x002ff6000000003c */
[----:B----4-:R-:W-:Y:S05]  /*30400*/  @!P5 HADD2 R118, -R77.H0_H0, -RZ.H0_H0 ;  /* 0xa00000ff4d76d230 */ /* 0x010fea0000000900 */
[----:B------:R-:W-:Y:S01]  /*30410*/  PRMT R128, R118, 0x7610, R128 ;  /* 0x0000761076807816 */ /* 0x000fe20000000080 */
[----:B------:R1:W-:Y:S04]  /*30420*/  @!P5 STL.S16 [R1+0x154], R118 ;  /* 0x000154760100d387 */ /* 0x0003e80000100600 */
[----:B------:R4:W4:Y:S01]  /*30430*/  LDL.S16 R140, [R1+0x140] ;  /* 0x00014000018c7983 */ /* 0x0009220000100600 */
[----:B--2---:R-:W-:Y:S01]  /*30440*/  @!P0 HADD2 R139, -R76.H0_H0, -RZ.H0_H0 ;  /* 0xa00000ff4c8b8230 */ /* 0x004fe20000000900 */
[----:B-1----:R-:W-:Y:S02]  /*30450*/  PRMT R118, R77, 0x5410, R76 ;  /* 0x000054104d767816 */ /* 0x002fe4000000004c */
[----:B------:R-:W-:Y:S02]  /*30460*/  @!P5 PRMT R77, R128, 0x5410, RZ ;  /* 0x00005410804dd816 */ /* 0x000fe400000000ff */
[----:B------:R1:W-:Y:S01]  /*30470*/  @!P0 STL.S16 [R1+0x15c], R139 ;  /* 0x00015c8b01008387 */ /* 0x0003e20000100600 */
[----:B------:R-:W-:Y:S02]  /*30480*/  PRMT R64, R139, 0x7610, R64 ;  /* 0x000076108b407816 */ /* 0x000fe40000000040 */
[----:B------:R-:W-:Y:S01]  /*30490*/  LOP3.LUT P5, RZ, R220, 0x100000, RZ, 0xc0, !PT ;  /* 0x00100000dcff7812 */ /* 0x000fe200078ac0ff */
[----:B------:R2:W2:Y:S01]  /*304a0*/  LDL.S16 R128, [R1+0x12c] ;  /* 0x00012c0001807983 */ /* 0x0004a20000100600 */
[----:B------:R-:W-:Y:S02]  /*304b0*/  @!P0 PRMT R76, R64, 0x5410, RZ ;  /* 0x00005410404c8816 */ /* 0x000fe400000000ff */
[----:B------:R-:W-:Y:S01]  /*304c0*/  ISETP.GE.U32.AND P0, PT, R217, R126, PT ;  /* 0x0000007ed900720c */ /* 0x000fe20003f06070 */
[----:B------:R-:W-:Y:S01]  /*304d0*/  ST.E.U16 [R170.64+0x90], R77 ;  /* 0x0000904daa007985 */ /* 0x000fe2000c101504 */
[----:B------:R-:W-:Y:S02]  /*304e0*/  PRMT R126, R80, 0x5410, R75 ;  /* 0x00005410507e7816 */ /* 0x000fe4000000004b */
[----:B------:R-:W-:Y:S01]  /*304f0*/  @!P6 PRMT R80, R67, 0x5410, RZ ;  /* 0x000054104350e816 */ /* 0x000fe200000000ff */
[----:B------:R1:W-:Y:S01]  /*30500*/  ST.E.U16 [R170.64+0x92], R76 ;  /* 0x0000924caa007985 */ /* 0x0003e2000c101504 */
[----:B------:R-:W-:Y:S01]  /*30510*/  ISETP.GE.U32.AND P6, PT, R217, R65, PT ;  /* 0x00000041d900720c */ /* 0x000fe20003fc6070 */
[----:B------:R-:W-:Y:S01]  /*30520*/  IMAD.WIDE.U32 R64, R78, -0x2daee0ad, RZ ;  /* 0xd2511f534e407825 */ /* 0x000fe200078e00ff */
[----:B------:R-:W-:Y:S01]  /*30530*/  PRMT R78, R79, 0x7632, R78 ;  /* 0x000076324f4e7816 */ /* 0x000fe2000000004e */
[----:B------:R-:W-:Y:S03]  /*30540*/  ST.E.U16 [R174.64+0xa0], R80 ;  /* 0x0000a050ae007985 */ /* 0x000fe6000c101504 */
[----:B------:R-:W-:Y:S02]  /*30550*/  LOP3.LUT R67, R65, R243, R124, 0x96, !PT ;  /* 0x000000f341437212 */ /* 0x000fe400078e967c */
[----:B------:R-:W-:Y:S02]  /*30560*/  LOP3.LUT R62, R64, 0xff, RZ, 0xc0, !PT ;  /* 0x000000ff403e7812 */ /* 0x000fe400078ec0ff */
[----:B------:R-:W-:Y:S01]  /*30570*/  SHF.R.U32.HI R49, RZ, 0x18, R64 ;  /* 0x00000018ff317819 */ /* 0x000fe20000011640 */
[----:B-1----:R1:W2:Y:S02]  /*30580*/  LDL.S16 R139, [R1+0x130] ;  /* 0x00013000018b7983 */ /* 0x0022a40000100600 */
[----:B------:R-:W-:Y:S05]  /*30590*/  @!P6 HADD2 R69, -R75.H0_H0, -RZ.H0_H0 ;  /* 0xa00000ff4b45e230 */ /* 0x000fea0000000900 */
[----:B------:R-:W-:Y:S01]  /*305a0*/  PRMT R68, R69, 0x7610, R68 ;  /* 0x0000761045447816 */ /* 0x000fe20000000044 */
[----:B------:R1:W-:Y:S03]  /*305b0*/  @!P6 STL.S16 [R1+0x144], R69 ;  /* 0x000144450100e387 */ /* 0x0003e60000100600 */
[----:B------:R-:W-:Y:S01]  /*305c0*/  @!P6 PRMT R75, R68, 0x5410, RZ ;  /* 0x00005410444be816 */ /* 0x000fe200000000ff */
[----:B------:R2:W2:Y:S01]  /*305d0*/  LDL.S16 R124, [R1+0x128] ;  /* 0x00012800017c7983 */ /* 0x0004a20000100600 */
[----:B------:R-:W-:Y:S02]  /*305e0*/  LOP3.LUT R68, R67, 0xffff, RZ, 0xc0, !PT ;  /* 0x0000ffff43447812 */ /* 0x000fe400078ec0ff */
[----:B------:R-:W-:Y:S01]  /*305f0*/  PRMT R76, R60, 0x5410, R59 ;  /* 0x000054103c4c7816 */ /* 0x000fe2000000003b */
        /* <DEDUP_REMOVED lines=24> */
[----:B--2---:R-:W-:Y:S05]  /*30780*/  @!P6 HADD2 R128, -R69.H0_H0, -RZ.H0_H0 ;  /* 0xa00000ff4580e230 */ /* 0x004fea0000000900 */
[----:B------:R-:W-:Y:S01]  /*30790*/  PRMT R127, R128, 0x7610, R127 ;  /* 0x00007610807f7816 */ /* 0x000fe2000000007f */
[----:B------:R-:W-:Y:S05]  /*307a0*/  @!P4 HADD2 R139, -R70.H0_H0, -RZ.H0_H0 ;  /* 0xa00000ff468bc230 */ /* 0x000fea0000000900 */
[----:B------:R-:W-:Y:S01]  /*307b0*/  PRMT R138, R139, 0x7610, R138 ;  /* 0x000076108b8a7816 */ /* 0x000fe2000000008a */
[----:B------:R-:W-:Y:S04]  /*307c0*/  @!P4 STL.S16 [R1+0x130], R139 ;  /* 0x0001308b0100c387 */ /* 0x000fe80000100600 */
[----:B------:R2:W-:Y:S01]  /*307d0*/  @!P6 STL.S16 [R1+0x12c], R128 ;  /* 0x00012c800100e387 */ /* 0x0005e20000100600 */
[----:B------:R-:W-:Y:S05]  /*307e0*/  @!P1 HADD2 R124, -R72.H0_H0, -RZ.H0_H0 ;  /* 0xa00000ff487c9230 */ /* 0x000fea0000000900 */
[----:B------:R-:W-:Y:S01]  /*307f0*/  PRMT R123, R124, 0x7610, R123 ;  /* 0x000076107c7b7816 */ /* 0x000fe2000000007b */
[----:B------:R-:W-:Y:S01]  /*30800*/  @!P1 STL.S16 [R1+0x128], R124 ;  /* 0x0001287c01009387 */ /* 0x000fe20000100600 */
[----:B--2---:R-:W-:Y:S02]  /*30810*/  PRMT R128, R70, 0x5410, R69 ;  /* 0x0000541046807816 */ /* 0x004fe40000000045 */
        /* <DEDUP_REMOVED lines=9> */
[----:B------:R-:W-:Y:S02]  /*308b0*/  @!P1 PRMT R72, R123, 0x5410, RZ ;  /* 0x000054107b489816 */ /* 0x000fe400000000ff */
[----:B------:R-:W-:Y:S02]  /*308c0*/  LOP3.LUT R50, R62, 0xffff, RZ, 0xc0, !PT ;  /* 0x0000ffff3e327812 */ /* 0x000fe400078ec0ff */
[----:B------:R-:W-:Y:S01]  /*308d0*/  IADD3 R62, R193, 0x3, RZ ;  /* 0x00000003c13e7810 */ /* 0x000fe20007ffe0ff */
[----:B------:R-:W-:Y:S01]  /*308e0*/  ST.E.U16 [R170.64+0xa0], R72 ;  /* 0x0000a048aa007985 */ /* 0x000fe2000c101504 */
[----:B------:R-:W-:Y:S01]  /*308f0*/  ISETP.GE.U32.AND P1, PT, R217, R50, PT ;  /* 0x00000032d900720c */ /* 0x000fe20003f26070 */
[----:B------:R-:W2:Y:S01]  /*30900*/  MUFU.EX2 R193, R216 ;  /* 0x000000d800c17308 */ /* 0x000ea20000000800 */
[----:B------:R-:W-:Y:S02]  /*30910*/  LOP3.LUT R151, R215, R62, RZ, 0x3c, !PT ;  /* 0x0000003ed7977212 */ /* 0x000fe400078e3cff */
[----:B------:R-:W-:Y:S02]  /*30920*/  SHF.R.U32.HI R64, RZ, 0x10, R64 ;  /* 0x00000010ff407819 */ /* 0x000fe40000011640 */
[----:B------:R-:W-:Y:S02]  /*30930*/  LOP3.LUT R62, R151, R213, RZ, 0x3c, !PT ;  /* 0x000000d5973e7212 */ /* 0x000fe400078e3cff */
[----:B------:R-:W-:Y:S01]  /*30940*/  PRMT R67, R132, 0x7632, R67 ;  /* 0x0000763284437816 */ /* 0x000fe20000000043 */
        /* <DEDUP_REMOVED lines=11> */
[----:B---3--:R-:W-:Y:S01]  /*30a00*/  PRMT R122, R79, 0x5410, R78 ;  /* 0x000054104f7a7816 */ /* 0x008fe2000000004e */
[----:B----4-:R-:W-:Y:S05]  /*30a10*/  @!P5 HADD2 R121, -R79.H0_H0, -RZ.H0_H0 ;  /* 0xa00000ff4f79d230 */ /* 0x010fea0000000900 */
[----:B------:R-:W-:Y:S01]  /*30a20*/  PRMT R50, R121, 0x7610, R50 ;  /* 0x0000761079327816 */ /* 0x000fe20000000032 */
[----:B------:R3:W-:Y:S03]  /*30a30*/  @!P5 STL.S16 [R1+0x11c], R121 ;  /* 0x00011c790100d387 */ /* 0x0007e60000100600 */
[----:B------:R-:W-:Y:S01]  /*30a40*/  @!P5 PRMT R79, R50, 0x5410, RZ ;  /* 0x00005410324fd816 */ /* 0x000fe200000000ff */
[----:B------:R1:W4:Y:S01]  /*30a50*/  LDL.S16 R138, [R1+0x114] ;  /* 0x00011400018a7983 */ /* 0x0003220000100600 */
[--C-:B------:R-:W-:Y:S02]  /*30a60*/  LOP3.LUT R50, R179, R239, R62.reuse, 0x96, !PT ;  /* 0x000000efb3327212 */ /* 0x100fe400078e963e */
[----:B------:R-:W-:Y:S01]  /*30a70*/  ISETP.GE.U32.AND P5, PT, R217, R49, PT ;  /* 0x00000031d900720c */ /* 0x000fe20003fa6070 */
[----:B------:R1:W2:Y:S01]  /*30a80*/  LDL.S16 R123, [R1+0x108] ;  /* 0x00010800017b7983 */ /* 0x0002a20000100600 */
        /* <DEDUP_REMOVED lines=8> */
[----:B---3--:R1:W3:Y:S03]  /*30b10*/  LDL.S16 R121, [R1+0x110] ;  /* 0x0001100001797983 */ /* 0x0082e60000100600 */
        /* <DEDUP_REMOVED lines=13> */
[----:B----4-:R-:W-:Y:S02]  /*30bf0*/  @!P3 HADD2 R138, -R78.H0_H0, -RZ.H0_H0 ;  /* 0xa00000ff4e8ab230 */ /* 0x010fe40000000900 */
[----:B--2---:R-:W-:Y:S03]  /*30c00*/  @!P0 HADD2 R123, -R67.H0_H0, -RZ.H0_H0 ;  /* 0xa00000ff437b8230 */ /* 0x004fe60000000900 */
[----:B------:R-:W-:Y:S01]  /*30c10*/  PRMT R137, R138, 0x7610, R137 ;  /* 0x000076108a897816 */ /* 0x000fe20000000089 */
[----:B------:R2:W-:Y:S01]  /*30c20*/  @!P3 STL.S16 [R1+0x114], R138 ;  /* 0x0001148a0100b387 */ /* 0x0005e20000100600 */
[----:B------:R-:W-:Y:S02]  /*30c30*/  @!P6 HADD2 R143, -R66.H0_H0, -RZ.H0_H0 ;  /* 0xa00000ff428fe230 */ /* 0x000fe40000000900 */
        /* <DEDUP_REMOVED lines=9> */
[----:B---3--:R-:W-:Y:S01]  /*30cd0*/  @!P2 HADD2 R121, -R68.H0_H0, -RZ.H0_H0 ;  /* 0xa00000ff4479a230 */ /* 0x008fe20000000900 */
[----:B------:R-:W-:Y:S04]  /*30ce0*/  LOP3.LUT R3, R3, 0xffff, RZ, 0xc0, !PT ;  /* 0x0000ffff03037812 */ /* 0x000fe800078ec0ff */
[----:B------:R-:W-:Y:S01]  /*30cf0*/  PRMT R129, R121, 0x7610, R129 ;  /* 0x0000761079817816 */ /* 0x000fe20000000081 */
[----:B------:R3:W-:Y:S04]  /*30d00*/  @!P2 STL.S16 [R1+0x110], R121 ;  /* 0x000110790100a387 */ /* 0x0007e80000100600 */
[----:B------:R1:W4:Y:S04]  /*30d10*/  LDL.S16 R140, [R1+0xe0] ;  /* 0x0000e000018c7983 */ /* 0x0003280000100600 */
[----:B------:R1:W4:Y:S04]  /*30d20*/  LDL.S16 R139, [R1+0xdc] ;  /* 0x0000dc00018b7983 */ /* 0x0003280000100600 */
[----:B--2---:R1:W2:Y:S04]  /*30d30*/  LDL.S16 R138, [R1+0xf4] ;  /* 0x0000f400018a7983 */ /* 0x0042a80000100600 */
[----:B------:R1:W2:Y:S01]  /*30d40*/  LDL.S16 R137, [R1+0xf0] ;  /* 0x0000f00001897983 */ /* 0x0002a20000100600 */
[----:B---3--:R-:W-:Y:S02]  /*30d50*/  PRMT R121, R68, 0x5410, R67 ;  /* 0x0000541044797816 */ /* 0x008fe40000000043 */
[----:B------:R-:W-:Y:S02]  /*30d60*/  @!P2 PRMT R68, R129, 0x5410, RZ ;  /* 0x000054108144a816 */ /* 0x000fe400000000ff */
[----:B------:R-:W-:Y:S01]  /*30d70*/  ISETP.GE.U32.AND P2, PT, R217, R3, PT ;  /* 0x00000003d900720c */ /* 0x000fe20003f46070 */
[----:B------:R1:W3:Y:S01]  /*30d80*/  LDL.S16 R129, [R1+0xec] ;  /* 0x0000ec0001817983 */ /* 0x0002e20000100600 */
[--C-:B------:R-:W-:Y:S02]  /*30d90*/  SHF.R.U32.HI R3, RZ, 0x18, R0.reuse ;  /* 0x00000018ff037819 */ /* 0x100fe40000011600 */
[----:B------:R-:W-:Y:S01]  /*30da0*/  SHF.R.U32.HI R0, RZ, 0x10, R0 ;  /* 0x00000010ff007819 */ /* 0x000fe20000011600 */
[----:B------:R1:W-:Y:S01]  /*30db0*/  @!P0 STL.S16 [R1+0x108], R123 ;  /* 0x0001087b01008387 */ /* 0x0003e20000100600 */
[----:B------:R-:W-:Y:S02]  /*30dc0*/  @!P0 PRMT R67, R47, 0x5410, RZ ;  /* 0x000054102f438816 */ /* 0x000fe400000000ff */
[----:B------:R-:W-:Y:S01]  /*30dd0*/  LOP3.LUT R0, R0, 0xff, RZ, 0xc0, !PT ;  /* 0x000000ff00007812 */ /* 0x000fe200078ec0ff */
[----:B------:R-:W-:Y:S01]  /*30de0*/  ST.E.U16 [R168.64+0xb0], R68 ;  /* 0x0000b044a8007985 */ /* 0x000fe2000c101504 */
[----:B------:R-:W-:Y:S02]  /*30df0*/  ISETP.GE.U32.AND P0, PT, R217, R3, PT ;  /* 0x00000003d900720c */ /* 0x000fe40003f06070 */
[----:B------:R-:W-:Y:S01]  /*30e00*/  LOP3.LUT R47, R50, 0xff, RZ, 0xc0, !PT ;  /* 0x000000ff322f7812 */ /* 0x000fe200078ec0ff */
[----:B------:R-:W-:Y:S04]  /*30e10*/  ST.E.U16 [R168.64+0xb2], R67 ;  /* 0x0000b243a8007985 */ /* 0x000fe8000c101504 */
[----:B-1----:R1:W3:Y:S04]  /*30e20*/  LDL.S16 R123, [R1+0xe8] ;  /* 0x0000e800017b7983 */ /* 0x0022e80000100600 */
        /* <DEDUP_REMOVED lines=14> */
[----:B--2---:R-:W-:Y:S01]  /*30f10*/  @!P3 HADD2 R138, -R44.H0_H0, -RZ.H0_H0 ;  /* 0xa00000ff2c8ab230 */ /* 0x004fe20000000900 */
[----:B------:R-:W-:Y:S02]  /*30f20*/  PRMT R131, R139, 0x7610, R131 ;  /* 0x000076108b837816 */ /* 0x000fe40000000083 */
[----:B------:R-:W-:Y:S01]  /*30f30*/  @!P4 STL.S16 [R1+0xdc], R139 ;  /* 0x0000dc8b0100c387 */ /* 0x000fe20000100600 */
[----:B------:R-:W-:Y:S01]  /*30f40*/  @!P2 HADD2 R137, -R43.H0_H0, -RZ.H0_H0 ;  /* 0xa00000ff2b89a230 */ /* 0x000fe20000000900 */
[----:B------:R-:W-:Y:S02]  /*30f50*/  PRMT R48, R138, 0x7610, R48 ;  /* 0x000076108a307816 */ /* 0x000fe40000000030 */
[----:B------:R-:W-:Y:S02]  /*30f60*/  @!P3 STL.S16 [R1+0xf4], R138 ;  /* 0x0000f48a0100b387 */ /* 0x000fe40000100600 */
[----:B------:R-:W-:Y:S02]  /*30f70*/  PRMT R3, R137, 0x7610, R3 ;  /* 0x0000761089037816 */ /* 0x000fe40000000003 */
[----:B------:R-:W-:Y:S01]  /*30f80*/  @!P2 STL.S16 [R1+0xf0], R137 ;  /* 0x0000f0890100a387 */ /* 0x000fe20000100600 */
[----:B---3--:R-:W-:Y:S05]  /*30f90*/  @!P1 HADD2 R129, -R46.H0_H0, -RZ.H0_H0 ;  /* 0xa00000ff2e819230 */ /* 0x008fea0000000900 */
[----:B------:R-:W-:Y:S01]  /*30fa0*/  PRMT R130, R129, 0x7610, R130 ;  /* 0x0000761081827816 */ /* 0x000fe20000000082 */
[----:B------:R2:W-:Y:S01]  /*30fb0*/  @!P1 STL.S16 [R1+0xec], R129 ;  /* 0x0000ec8101009387 */ /* 0x0005e20000100600 */
[--C-:B-1----:R-:W-:Y:S01]  /*30fc0*/  SHF.R.U32.HI R140, RZ, 0x18, R50.reuse ;  /* 0x00000018ff8c7819 */ /* 0x102fe20000011632 */
[----:B------:R-:W-:Y:S01]  /*30fd0*/  @!P0 HADD2 R123, -R45.H0_H0, -RZ.H0_H0 ;  /* 0xa00000ff2d7b8230 */ /* 0x000fe20000000900 */
[----:B--2---:R-:W-:Y:S02]  /*30fe0*/  LOP3.LUT R129, R0, 0xffff, RZ, 0xc0, !PT ;  /* 0x0000ffff00817812 */ /* 0x004fe400078ec0ff */
[----:B------:R-:W-:Y:S02]  /*30ff0*/  SHF.R.U32.HI R0, RZ, 0x10, R50 ;  /* 0x00000010ff007819 */ /* 0x000fe40000011632 */
[----:B------:R1:W-:Y:S01]  /*31000*/  @!P0 STL.S16 [R1+0xe8], R123 ;  /* 0x0000e87b01008387 */ /* 0x0003e20000100600 */
[----:B------:R-:W-:Y:S02]  /*31010*/  PRMT R52, R123, 0x7610, R52 ;  /* 0x000076107b347816 */ /* 0x000fe40000000034 */
[----:B------:R-:W-:Y:S01]  /*31020*/  LOP3.LUT R133, R0, 0xff, RZ, 0xc0, !PT ;  /* 0x000000ff00857812 */ /* 0x000fe200078ec0ff */
[----:B------:R3:W3:Y:S04]  /*31030*/  LDL.S16 R138, [R1+0x16c] ;  /* 0x00016c00018a7983 */ /* 0x0006e80000100600 */
[----:B------:R3:W4:Y:S04]  /*31040*/  LDL.S16 R167, [R1+0x17c] ;  /* 0x00017c0001a77983 */ /* 0x0007280000100600 */
[----:B------:R3:W3:Y:S04]  /*31050*/  LDL.S16 R187, [R1+0x158] ;  /* 0x0001580001bb7983 */ /* 0x0006e80000100600 */
        /* <DEDUP_REMOVED lines=61> */
[----:B------:R-:W-:Y:S02]  /*31430*/  ISETP.GE.U32.AND P2, PT, R217, R0, PT ;  /* 0x00000000d900720c */ /* 0x000fe40003f46070 */
[----:B------:R-:W-:Y:S02]  /*31440*/  F2FP.PACK_AB R62, R193, R192 ;  /* 0x000000c0c13e723e */ /* 0x000fe400000000ff */
        /* <DEDUP_REMOVED lines=10> */
[C---:B------:R-:W-:Y:S02]  /*314f0*/  PRMT R61, R62.reuse, 0x7632, R61 ;  /* 0x000076323e3d7816 */ /* 0x040fe4000000003d */
[----:B------:R-:W-:Y:S02]  /*31500*/  SHF.R.U32.HI R52, RZ, 0x8, R52 ;  /* 0x00000008ff347819 */ /* 0x000fe40000011634 */
[----:B------:R-:W-:Y:S02]  /*31510*/  PRMT R71, R62, 0x5410, R61 ;  /* 0x000054103e477816 */ /* 0x000fe4000000003d */
[----:B------:R-:W-:Y:S01]  /*31520*/  LOP3.LUT R52, R52, 0xffff, RZ, 0xc0, !PT ;  /* 0x0000ffff34347812 */ /* 0x000fe200078ec0ff */
[----:B---3--:R-:W-:Y:S05]  /*31530*/  @!P5 HADD2 R138, -R2.H0_H0, -RZ.H0_H0 ;  /* 0xa00000ff028ad230 */ /* 0x008fea0000000900 */
[----:B------:R-:W-:Y:S01]  /*31540*/  PRMT R40, R138, 0x7610, R40 ;  /* 0x000076108a287816 */ /* 0x000fe20000000028 */
[----:B------:R3:W-:Y:S04]  /*31550*/  @!P5 STL.S16 [R1+0x16c], R138 ;  /* 0x00016c8a0100d387 */ /* 0x0007e80000100600 */
[----:B------:R1:W2:Y:S01]  /*31560*/  LDL.S16 R136, [R1+0x148] ;  /* 0x0001480001887983 */ /* 0x0002a20000100600 */
[----:B---3--:R-:W-:Y:S02]  /*31570*/  PRMT R138, R2, 0x5410, R0 ;  /* 0x00005410028a7816 */ /* 0x008fe40000000000 */
[----:B------:R-:W-:Y:S02]  /*31580*/  @!P5 PRMT R2, R40, 0x5410, RZ ;  /* 0x000054102802d816 */ /* 0x000fe400000000ff */
[----:B------:R-:W-:Y:S03]  /*31590*/  LOP3.LUT R40, R3, 0xffff, RZ, 0xc0, !PT ;  /* 0x0000ffff03287812 */ /* 0x000fe600078ec0ff */
[----:B------:R-:W-:Y:S01]  /*315a0*/  ST.E.U16 [R172.64+0xbe], R2 ;  /* 0x0000be02ac007985 */ /* 0x000fe2000c101504 */
[----:B------:R-:W-:Y:S04]  /*315b0*/  SHF.R.U32.HI R40, RZ, 0x8, R40 ;  /* 0x00000008ff287819 */ /* 0x000fe80000011628 */
[----:B------:R-:W-:Y:S04]  /*315c0*/  LOP3.LUT R40, R40, 0xffff, RZ, 0xc0, !PT ;  /* 0x0000ffff28287812 */ /* 0x000fe800078ec0ff */
[----:B------:R-:W-:Y:S11]  /*315d0*/  ISETP.GE.U32.AND P5, PT, R217, R40, PT ;  /* 0x00000028d900720c */ /* 0x000ff60003fa6070 */
[----:B------:R-:W-:Y:S02]  /*315e0*/  @!UPT UIADD3 URZ, URZ, URZ, URZ ;  /* 0x0000003f3f3ff290 */ /* 0x000fe4000fffe03f */
[----:B----4-:R-:W-:Y:S05]  /*315f0*/  @!P5 HADD2 R167, -R0.H0_H0, -RZ.H0_H0 ;  /* 0xa00000ff00a7d230 */ /* 0x010fea0000000900 */
        /* <DEDUP_REMOVED lines=17> */
[----:B------:R-:W-:Y:S01]  /*31710*/  @!P6 STL.S16 [R1+0x158], R187 ;  /* 0x000158bb0100e387 */ /* 0x000fe20000100600 */
[----:B------:R-:W-:Y:S02]  /*31720*/  @!P5 PRMT R3, R164, 0x5410, RZ ;  /* 0x00005410a403d816 */ /* 0x000fe400000000ff */
[----:B------:R-:W-:Y:S02]  /*31730*/  @!P6 PRMT R40, R161, 0x5410, RZ ;  /* 0x00005410a128e816 */ /* 0x000fe400000000ff */
[C---:B------:R-:W-:Y:S01]  /*31740*/  ISETP.GE.U32.AND P6, PT, R217.reuse, R129, PT ;  /* 0x00000081d900720c */ /* 0x040fe20003fc6070 */
[----:B------:R1:W3:Y:S04]  /*31750*/  LDL.S16 R161, [R1+0x138] ;  /* 0x0001380001a17983 */ /* 0x0002e80000100600 */
[----:B------:R1:W-:Y:S01]  /*31760*/  @!P5 STL.S16 [R1+0x168], R166 ;  /* 0x000168a60100d387 */ /* 0x0003e20000100600 */
[----:B------:R-:W-:Y:S02]  /*31770*/  ISETP.GE.U32.AND P5, PT, R217, R47, PT ;  /* 0x0000002fd900720c */ /* 0x000fe40003fa6070 */
[----:B------:R-:W-:Y:S01]  /*31780*/  PRMT R47, R154, 0x7610, R47 ;  /* 0x000076109a2f7816 */ /* 0x000fe2000000002f */
[----:B------:R1:W-:Y:S04]  /*31790*/  ST.E.U16 [R170.64+0xc0], R40 ;  /* 0x0000c028aa007985 */ /* 0x0003e8000c101504 */
[----:B------:R1:W-:Y:S06]  /*317a0*/  ST.E.U16 [R170.64+0xc2], R3 ;  /* 0x0000c203aa007985 */ /* 0x0003ec000c101504 */
[----:B------:R-:W-:Y:S05]  /*317b0*/  @!P5 HADD2 R130, -R47.H0_H0, -RZ.H0_H0 ;  /* 0xa00000ff2f82d230 */ /* 0x000fea0000000900 */
[----:B------:R-:W-:Y:S01]  /*317c0*/  PRMT R162, R130, 0x7610, R162 ;  /* 0x0000761082a27816 */ /* 0x000fe200000000a2 */
[----:B------:R1:W-:Y:S04]  /*317d0*/  @!P5 STL.S16 [R1+0x14c], R130 ;  /* 0x00014c820100d387 */ /* 0x0003e80000100600 */
[----:B-1----:R1:W3:Y:S01]  /*317e0*/  LDL.S16 R166, [R1+0x124] ;  /* 0x0001240001a67983 */ /* 0x0022e20000100600 */
[C---:B------:R-:W-:Y:S02]  /*317f0*/  PRMT R40, R160.reuse, 0x7610, R40 ;  /* 0x00007610a0287816 */ /* 0x040fe40000000028 */
[----:B------:R-:W-:Y:S02]  /*31800*/  PRMT R3, R160, 0x7632, R3 ;  /* 0x00007632a0037816 */ /* 0x000fe40000000003 */
[----:B------:R-:W-:Y:S02]  /*31810*/  PRMT R130, R47, 0x5410, R48 ;  /* 0x000054102f827816 */ /* 0x000fe40000000030 */
[----:B------:R-:W-:Y:S02]  /*31820*/  @!P5 PRMT R47, R162, 0x5410, RZ ;  /* 0x00005410a22fd816 */ /* 0x000fe400000000ff */
[C---:B------:R-:W-:Y:S03]  /*31830*/  ISETP.GE.U32.AND P5, PT, R217.reuse, R133, PT ;  /* 0x00000085d900720c */ /* 0x040fe60003fa6070 */
[----:B------:R-:W-:Y:S01]  /*31840*/  ST.E.U16 [R174.64+0xd0], R47 ;  /* 0x0000d02fae007985 */ /* 0x000fe2000c101504 */
        /* <DEDUP_REMOVED lines=8> */
[----:B-1----:R-:W4:Y:S01]  /*318d0*/  LDL.LU R206, [R1+0x364] ;  /* 0x0003640001ce7983 */ /* 0x002f220000300800 */
[----:B------:R-:W-:Y:S01]  /*318e0*/  FADD.FTZ R191, R64, R149 ;  /* 0x0000009540bf7221 */ /* 0x000fe20000010000 */
[----:B------:R-:W-:Y:S02]  /*318f0*/  F2FP.PACK_AB R64, R194, R64 ;  /* 0x00000040c240723e */ /* 0x000fe400000000ff */
[----:B------:R1:W5:Y:S02]  /*31900*/  LDL.LU R241, [R1+0x360] ;  /* 0x0003600001f17983 */ /* 0x0003640000300800 */
[C---:B------:R-:W-:Y:S02]  /*31910*/  PRMT R63, R64.reuse, 0x7632, R63 ;  /* 0x00007632403f7816 */ /* 0x040fe4000000003f */
[----:B--2---:R1:W2:Y:S02]  /*31920*/  LDL.S16 R136, [R1+0x118] ;  /* 0x0001180001887983 */ /* 0x0042a40000100600 */
[----:B------:R-:W-:Y:S02]  /*31930*/  PRMT R129, R64, 0x5410, R63 ;  /* 0x0000541040817816 */ /* 0x000fe4000000003f */
[----:B------:R1:W2:Y:S01]  /*31940*/  LDL.S16 R162, [R1+0x120] ;  /* 0x0001200001a27983 */ /* 0x0002a20000100600 */
[----:B---3--:R-:W-:Y:S05]  /*31950*/  @!P5 HADD2 R167, -R64.H0_H0, -RZ.H0_H0 ;  /* 0xa00000ff40a7d230 */ /* 0x008fea0000000900 */
[----:B------:R-:W-:Y:S01]  /*31960*/  PRMT R57, R167, 0x7610, R57 ;  /* 0x00007610a7397816 */ /* 0x000fe20000000039 */
[----:B------:R-:W-:Y:S03]  /*31970*/  @!P5 STL.S16 [R1+0x13c], R167 ;  /* 0x00013ca70100d387 */ /* 0x000fe60000100600 */
[----:B------:R-:W-:Y:S02]  /*31980*/  @!P5 PRMT R64, R57, 0x5410, RZ ;  /* 0x000054103940d816 */ /* 0x000fe400000000ff */
[----:B------:R-:W-:Y:S01]  /*31990*/  ISETP.GE.U32.AND P5, PT, R217, R142, PT ;  /* 0x0000008ed900720c */ /* 0x000fe20003fa6070 */
[----:B------:R-:W-:Y:S02]  /*319a0*/  @!P6 HADD2 R161, -R63.H0_H0, -RZ.H0_H0 ;  /* 0xa00000ff3fa1e230 */ /* 0x000fe40000000900 */
[----:B------:R-:W-:Y:S03]  /*319b0*/  ST.E.U16 [R168.64+0xd0], R64 ;  /* 0x0000d040a8007985 */ /* 0x000fe6000c101504 */
        /* <DEDUP_REMOVED lines=163> */
[C---:B------:R-:W-:Y:S02]  /*323f0*/  PRMT R41, R42.reuse, 0x7632, R41 ;  /* 0x000076322a297816 */ /* 0x040fe40000000029 */
        /* <DEDUP_REMOVED lines=35> */
[----:B------:R4:W-:Y:S04]  /*32630*/  ST.E.U16 [R168.64+0xf2], R41 ;  /* 0x0000f229a8007985 */ /* 0x0009e8000c101504 */
[----:B------:R-:W-:Y:S04]  /*32640*/  @!P1 STL.S16 [R1+0xac], R154 ;  /* 0x0000ac9a01009387 */ /* 0x000fe80000100600 */
[----:B------:R1:W-:Y:S04]  /*32650*/  ST.E.U16 [R172.64+0xee], R2 ;  /* 0x0000ee02ac007985 */ /* 0x0003e8000c101504 */
[----:B------:R1:W-:Y:S01]  /*32660*/  @!P3 STL.S16 [R1+0xa8], R44 ;  /* 0x0000a82c0100b387 */ /* 0x0003e20000100600 */
[----:B--2---:R-:W-:Y:S03]  /*32670*/  IMAD.WIDE.U32 R56, R56, -0x326172a9, RZ ;  /* 0xcd9e8d5738387825 */ /* 0x004fe600078e00ff */
[----:B------:R2:W-:Y:S02]  /*32680*/  ST.E.U16 [R172.64+0xf0], R0 ;  /* 0x0000f000ac007985 */ /* 0x0005e4000c101504 */
[----:B------:R-:W-:Y:S02]  /*32690*/  LOP3.LUT R64, R177, R239, R56, 0x96, !PT ;  /* 0x000000efb1407212 */ /* 0x000fe400078e9638 */
        /* <DEDUP_REMOVED lines=57> */
[----:B------:R-:W-:Y:S02]  /*32a30*/  LOP3.LUT R51, R81, R51, RZ, 0xc0, !PT ;  /* 0x0000003351337212 */ /* 0x000fe400078ec0ff */
[----:B------:R-:W-:Y:S01]  /*32a40*/  LOP3.LUT R48, R90, R48, RZ, 0xc0, !PT ;  /* 0x000000305a307212 */ /* 0x000fe200078ec0ff */
[-C--:B---3--:R-:W-:Y:S05]  /*32a50*/  HMMA.16816.F32 R4, R40, R44.reuse, R4 ;  /* 0x0000002c2804723c */ /* 0x088fea0000001804 */
[----:B------:R-:W-:Y:S02]  /*32a60*/  LOP3.LUT R49, R92, R49, RZ, 0xc0, !PT ;  /* 0x000000315c317212 */ /* 0x000fe400078ec0ff */
[----:B------:R-:W-:Y:S02]  /*32a70*/  LOP3.LUT R0, R179, R239, R56, 0x96, !PT ;  /* 0x000000efb3007212 */ /* 0x000fe400078e9638 */
[----:B------:R-:W-:Y:S03]  /*32a80*/  LOP3.LUT R56, R79, R246, R142, 0x96, !PT ;  /* 0x000000f64f387212 */ /* 0x000fe600078e968e */
[-C--:B------:R-:W-:Y:S01]  /*32a90*/  LOP3.LUT R3, R57, R240.reuse, R208, 0x96, !PT ;  /* 0x000000f039037212 */ /* 0x080fe200078e96d0 */
[C---:B------:R-:W-:Y:S04]  /*32aa0*/  HMMA.16816.F32 R8, R48.reuse, R44, R8 ;  /* 0x0000002c3008723c */ /* 0x040fe80000001808 */
[----:B------:R-:W-:Y:S01]  /*32ab0*/  LOP3.LUT R77, R151, R213, RZ, 0x3c, !PT ;  /* 0x000000d5974d7212 */ /* 0x000fe200078e3cff */
[----:B------:R-:W-:Y:S02]  /*32ac0*/  IMAD.WIDE.U32 R80, R0, -0x2daee0ad, RZ ;  /* 0xd2511f5300507825 */ /* 0x000fe400078e00ff */
[----:B------:R-:W-:Y:S01]  /*32ad0*/  LOP3.LUT R44, R57, R240, R210, 0x96, !PT ;  /* 0x000000f0392c7212 */ /* 0x000fe200078e96d2 */
[-C--:B------:R-:W-:Y:S04]  /*32ae0*/  HMMA.16816.F32 R12, R48, R46.reuse, R12 ;  /* 0x0000002e300c723c */ /* 0x080fe8000000180c */
[----:B------:R-:W-:Y:S04]  /*32af0*/  IMAD.WIDE.U32 R56, R56, -0x2daee0ad, RZ ;  /* 0xd2511f5338387825 */ /* 0x000fe800078e00ff */
[C---:B------:R-:W-:Y:S04]  /*32b00*/  HMMA.16816.F32 R16, R40.reuse, R46, R16 ;  /* 0x0000002e2810723c */ /* 0x040fe80000001810 */
[--C-:B------:R-:W-:Y:S01]  /*32b10*/  SHF.R.U32.HI R62, RZ, 0x10, R56.reuse ;  /* 0x00000010ff3e7819 */ /* 0x100fe20000011638 */
[----:B------:R-:W-:Y:S01]  /*32b20*/  IMAD.WIDE.U32 R44, R44, -0x2daee0ad, RZ ;  /* 0xd2511f532c2c7825 */ /* 0x000fe200078e00ff */
[----:B------:R-:W-:Y:S02]  /*32b30*/  SHF.R.U32.HI R67, RZ, 0x18, R56 ;  /* 0x00000018ff437819 */ /* 0x000fe40000011638 */
[C---:B------:R-:W-:Y:S01]  /*32b40*/  LOP3.LUT R46, R56.reuse, 0xffff, RZ, 0xc0, !PT ;  /* 0x0000ffff382e7812 */ /* 0x040fe200078ec0ff */
[-C--:B-1----:R-:W-:Y:S03]  /*32b50*/  HMMA.16816.F32 R20, R40, R52.reuse, R20 ;  /* 0x000000342814723c */ /* 0x082fe60000001814 */
[-C--:B------:R-:W-:Y:S02]  /*32b60*/  LOP3.LUT R75, R45, R242.reuse, R182, 0x96, !PT ;  /* 0x000000f22d4b7212 */ /* 0x080fe400078e96b6 */
[----:B------:R-:W-:Y:S01]  /*32b70*/  LOP3.LUT R78, R81, R245, R44, 0x96, !PT ;  /* 0x000000f5514e7212 */ /* 0x000fe200078e962c */
[----:B------:R-:W-:Y:S01]  /*32b80*/  IMAD.WIDE.U32 R44, R3, -0x2daee0ad, RZ ;  /* 0xd2511f53032c7825 */ /* 0x000fe200078e00ff */
[----:B------:R-:W-:Y:S01]  /*32b90*/  LOP3.LUT R3, R57, R243, R144, 0x96, !PT ;  /* 0x000000f339037212 */ /* 0x000fe200078e9690 */
[C---:B------:R-:W-:Y:S04]  /*32ba0*/  HMMA.16816.F32 R24, R48.reuse, R52, R24 ;  /* 0x000000343018723c */ /* 0x040fe80000001818 */
[----:B------:R-:W-:Y:S01]  /*32bb0*/  LOP3.LUT R47, R56, 0xff, RZ, 0xc0, !PT ;  /* 0x000000ff382f7812 */ /* 0x000fe200078ec0ff */
[----:B------:R-:W-:Y:S01]  /*32bc0*/  IMAD.WIDE.U32 R78, R78, -0x326172a9, RZ ;  /* 0xcd9e8d574e4e7825 */ /* 0x000fe200078e00ff */
[----:B------:R-:W-:Y:S01]  /*32bd0*/  LOP3.LUT R72, R45, R242, R180, 0x96, !PT ;  /* 0x000000f22d487212 */ /* 0x000fe200078e96b4 */
[----:B------:R-:W1:Y:S01]  /*32be0*/  LDSM.16.MT88.4 R56, [R205+0x4400] ;  /* 0x00440000cd38783b */ /* 0x000e620000004200 */
[----:B------:R-:W-:Y:S01]  /*32bf0*/  LOP3.LUT R82, R65, R245, R44, 0x96, !PT ;  /* 0x000000f541527212 */ /* 0x000fe200078e962c */
[-C--:B------:R-:W-:Y:S03]  /*32c00*/  HMMA.16816.F32 R28, R48, R54.reuse, R28 ;  /* 0x00000036301c723c */ /* 0x080fe6000000181c */
[----:B------:R-:W-:Y:S01]  /*32c10*/  SHF.R.U32.HI R46, RZ, 0x8, R46 ;  /* 0x00000008ff2e7819 */ /* 0x000fe2000001162e */
[----:B------:R-:W-:Y:S01]  /*32c20*/  IMAD.WIDE.U32 R44, R66, -0x2daee0ad, RZ ;  /* 0xd2511f53422c7825 */ /* 0x000fe200078e00ff */
[----:B------:R-:W-:Y:S02]  /*32c30*/  LOP3.LUT R53, R3, 0xff, RZ, 0xc0, !PT ;  /* 0x000000ff03357812 */ /* 0x000fe400078ec0ff */
[----:B------:R-:W-:Y:S01]  /*32c40*/  PRMT R68, R47, 0x5410, R46 ;  /* 0x000054102f447816 */ /* 0x000fe2000000002e */
[----:B------:R-:W-:Y:S04]  /*32c50*/  HMMA.16816.F32 R32, R40, R54, R32 ;  /* 0x000000362820723c */ /* 0x000fe80000001820 */
[----:B------:R-:W-:Y:S01]  /*32c60*/  LOP3.LUT R0, R45, R243, R140, 0x96, !PT ;  /* 0x000000f32d007212 */ /* 0x000fe200078e968c */
[----:B------:R-:W-:Y:S01]  /*32c70*/  IMAD.WIDE.U32 R82, R82, -0x326172a9, RZ ;  /* 0xcd9e8d5752527825 */ /* 0x000fe200078e00ff */
[----:B------:R-:W-:Y:S02]  /*32c80*/  LOP3.LUT R45, R44, 0xffff, RZ, 0xc0, !PT ;  /* 0x0000ffff2c2d7812 */ /* 0x000fe400078ec0ff */
[--C-:B------:R-:W-:Y:S01]  /*32c90*/  SHF.R.U32.HI R63, RZ, 0x10, R44.reuse ;  /* 0x00000010ff3f7819 */ /* 0x100fe2000001162c */
[----:B------:R-:W-:Y:S03]  /*32ca0*/  IMAD.WIDE.U32 R54, R72, -0x326172a9, RZ ;  /* 0xcd9e8d5748367825 */ /* 0x000fe600078e00ff */
        /* <DEDUP_REMOVED lines=42> */
[----:B------:R-:W-:Y:S02]  /*32f50*/  LOP3.LUT R53, R53, R238, R178, 0x96, !PT ;  /* 0x000000ee35357212 */ /* 0x000fe400078e96b2 */
        /* <DEDUP_REMOVED lines=89> */
[----:B------:R-:W-:Y:S04]  /*334f0*/  IMAD.WIDE.U32 R52, R52, -0x2daee0ad, RZ ;  /* 0xd2511f5334347825 */ /* 0x000fe800078e00ff */
[C---:B------:R-:W-:Y:S04]  /*33500*/  HMMA.16816.F32 R24, R44.reuse, R48, R24 ;  /* 0x000000302c18723c */ /* 0x040fe80000001818 */
[-C--:B------:R-:W-:Y:S01]  /*33510*/  LOP3.LUT R75, R53, R242.reuse, R182, 0x96, !PT ;  /* 0x000000f2354b7212 */ /* 0x080fe200078e96b6 */
[----:B------:R-:W-:Y:S01]  /*33520*/  IMAD.WIDE.U32 R66, R57, -0x2daee0ad, RZ ;  /* 0xd2511f5339427825 */ /* 0x000fe200078e00ff */
[-C--:B------:R-:W-:Y:S02]  /*33530*/  LOP3.LUT R78, R65, R245.reuse, R52, 0x96, !PT ;  /* 0x000000f5414e7212 */ /* 0x080fe400078e9634 */
[-C--:B------:R-:W-:Y:S04]  /*33540*/  HMMA.16816.F32 R28, R44, R50.reuse, R28 ;  /* 0x000000322c1c723c */ /* 0x080fe8000000181c */
[----:B------:R-:W-:Y:S04]  /*33550*/  IMAD.WIDE.U32 R52, R3, -0x2daee0ad, RZ ;  /* 0xd2511f5303347825 */ /* 0x000fe800078e00ff */
[----:B------:R-:W-:Y:S04]  /*33560*/  HMMA.16816.F32 R32, R40, R50, R32 ;  /* 0x000000322820723c */ /* 0x000fe80000001820 */
[----:B------:R-:W-:Y:S01]  /*33570*/  LOP3.LUT R72, R53, R242, R180, 0x96, !PT ;  /* 0x000000f235487212 */ /* 0x000fe200078e96b4 */
[----:B------:R-:W-:Y:S01]  /*33580*/  IMAD.WIDE.U32 R56, R56, -0x2daee0ad, RZ ;  /* 0xd2511f5338387825 */ /* 0x000fe200078e00ff */
[----:B------:R-:W-:Y:S03]  /*33590*/  LOP3.LUT R86, R67, R245, R52, 0x96, !PT ;  /* 0x000000f543567212 */ /* 0x000fe600078e9634 */
[----:B------:R-:W-:Y:S03]  /*335a0*/  IMAD.WIDE.U32 R52, R62, -0x2daee0ad, RZ ;  /* 0xd2511f533e347825 */ /* 0x000fe600078e00ff */
[----:B------:R-:W-:Y:S01]  /*335b0*/  LOP3.LUT R54, R56, 0xffff, RZ, 0xc0, !PT ;  /* 0x0000ffff38367812 */ /* 0x000fe200078ec0ff */
[----:B------:R-:W-:Y:S01]  /*335c0*/  IMAD.WIDE.U32 R78, R78, -0x326172a9, RZ ;  /* 0xcd9e8d574e4e7825 */ /* 0x000fe200078e00ff */
[----:B------:R-:W-:Y:S02]  /*335d0*/  LOP3.LUT R55, R56, 0xff, RZ, 0xc0, !PT ;  /* 0x000000ff38377812 */ /* 0x000fe400078ec0ff */
[-C--:B------:R-:W-:Y:S01]  /*335e0*/  LOP3.LUT R0, R53, R243.reuse, R84, 0x96, !PT ;  /* 0x000000f335007212 */ /* 0x080fe200078e9654 */
[----:B------:R-:W-:Y:S01]  /*335f0*/  IMAD.WIDE.U32 R86, R86, -0x326172a9, RZ ;  /* 0xcd9e8d5756567825 */ /* 0x000fe200078e00ff */
[----:B------:R-:W-:Y:S02]  /*33600*/  SHF.R.U32.HI R54, RZ, 0x8, R54 ;  /* 0x00000008ff367819 */ /* 0x000fe40000011636 */
[C---:B------:R-:W-:Y:S02]  /*33610*/  LOP3.LUT R53, R52.reuse, 0xffff, RZ, 0xc0, !PT ;  /* 0x0000ffff34357812 */ /* 0x040fe400078ec0ff */
[----:B------:R-:W-:Y:S02]  /*33620*/  LOP3.LUT R3, R57, R243, R74, 0x96, !PT ;  /* 0x000000f339037212 */ /* 0x000fe400078e964a */
[--C-:B------:R-:W-:Y:S02]  /*33630*/  SHF.R.U32.HI R57, RZ, 0x10, R52.reuse ;  /* 0x00000010ff397819 */ /* 0x100fe40000011634 */
[----:B------:R-:W-:Y:S02]  /*33640*/  LOP3.LUT R65, R52, 0xff, RZ, 0xc0, !PT ;  /* 0x000000ff34417812 */ /* 0x000fe400078ec0ff */
[----:B------:R-:W-:Y:S02]  /*33650*/  SHF.R.U32.HI R63, RZ, 0x18, R52 ;  /* 0x00000018ff3f7819 */ /* 0x000fe40000011634 */
[----:B------:R-:W-:Y:S02]  /*33660*/  PRMT R68, R55, 0x5410, R54 ;  /* 0x0000541037447816 */ /* 0x000fe40000000036 */
[----:B------:R-:W-:Y:S02]  /*33670*/  SHF.R.U32.HI R58, RZ, 0x8, R53 ;  /* 0x00000008ff3a7819 */ /* 0x000fe40000011635 */
[--C-:B------:R-:W-:Y:S01]  /*33680*/  SHF.R.U32.HI R62, RZ, 0x10, R56.reuse ;  /* 0x00000010ff3e7819 */ /* 0x100fe20000011638 */
[----:B------:R-:W2:Y:S01]  /*33690*/  LDSM.16.MT88.4 R52, [R205+0x4c00] ;  /* 0x004c0000cd34783b */ /* 0x000ea20000004200 */
[----:B------:R-:W-:Y:S01]  /*336a0*/  SHF.R.U32.HI R67, RZ, 0x18, R56 ;  /* 0x00000018ff437819 */ /* 0x000fe20000011638 */
[--C-:B------:R-:W-:Y:S01]  /*336b0*/  HSET2.LE.AND R46, R68, R141.reuse, PT ;  /* 0x0000008d442e7233 */ /* 0x100fe20003803000 */
[--C-:B------:R-:W-:Y:S02]  /*336c0*/  SHF.R.U32.HI R56, RZ, 0x10, R3.reuse ;  /* 0x00000010ff387819 */ /* 0x100fe40000011603 */
[C---:B------:R-:W-:Y:S02]  /*336d0*/  LOP3.LUT R48, R3.reuse, 0xffff, RZ, 0xc0, !PT ;  /* 0x0000ffff03307812 */ /* 0x040fe400078ec0ff */
[----:B------:R-:W-:Y:S02]  /*336e0*/  LOP3.LUT R59, R3, 0xff, RZ, 0xc0, !PT ;  /* 0x000000ff033b7812 */ /* 0x000fe400078ec0ff */
[----:B------:R-:W-:Y:S02]  /*336f0*/  SHF.R.U32.HI R49, RZ, 0x18, R3 ;  /* 0x00000018ff317819 */ /* 0x000fe40000011603 */
[----:B------:R-:W-:Y:S02]  /*33700*/  LOP3.LUT R3, R56, 0xff, RZ, 0xc0, !PT ;  /* 0x000000ff38037812 */ /* 0x000fe400078ec0ff */
[----:B------:R-:W-:Y:S02]  /*33710*/  LOP3.LUT R62, R62, 0xff, RZ, 0xc0, !PT ;  /* 0x000000ff3e3e7812 */ /* 0x000fe400078ec0ff */
[----:B------:R-:W-:Y:S02]  /*33720*/  SHF.R.U32.HI R48, RZ, 0x8, R48 ;  /* 0x00000008ff307819 */ /* 0x000fe40000011630 */
[----:B------:R-:W-:Y:S02]  /*33730*/  SHF.R.U32.HI R44, RZ, 0x10, R0 ;  /* 0x00000010ff2c7819 */ /* 0x000fe40000011600 */
[----:B------:R-:W-:Y:S02]  /*33740*/  PRMT R49, R3, 0x5410, R49 ;  /* 0x0000541003317816 */ /* 0x000fe40000000031 */
[----:B------:R-:W-:Y:S02]  /*33750*/  LOP3.LUT R3, R0, 0xffff, RZ, 0xc0, !PT ;  /* 0x0000ffff00037812 */ /* 0x000fe400078ec0ff */
[----:B------:R-:W-:Y:S02]  /*33760*/  PRMT R62, R62, 0x5410, R67 ;  /* 0x000054103e3e7816 */ /* 0x000fe40000000043 */
[----:B------:R-:W-:Y:S02]  /*33770*/  PRMT R59, R59, 0x5410, R48 ;  /* 0x000054103b3b7816 */ /* 0x000fe40000000030 */
[----:B------:R-:W-:Y:S01]  /*33780*/  LOP3.LUT R48, R0, 0xff, RZ, 0xc0, !PT ;  /* 0x000000ff00307812 */ /* 0x000fe200078ec0ff */
[--C-:B------:R-:W-:Y:S01]  /*33790*/  HSET2.LE.AND R47, R62, R141.reuse, PT ;  /* 0x0000008d3e2f7233 */ /* 0x100fe20003803000 */
[----:B------:R-:W-:Y:S02]  /*337a0*/  SHF.R.U32.HI R45, RZ, 0x18, R0 ;  /* 0x00000018ff2d7819 */ /* 0x000fe40000011600 */
[----:B------:R-:W-:Y:S01]  /*337b0*/  LOP3.LUT R0, R44, 0xff, RZ, 0xc0, !PT ;  /* 0x000000ff2c007812 */ /* 0x000fe200078ec0ff */
[--C-:B------:R-:W-:Y:S01]  /*337c0*/  HSET2.LE.AND R44, R59, R141.reuse, PT ;  /* 0x0000008d3b2c7233 */ /* 0x100fe20003803000 */
[----:B------:R-:W-:Y:S02]  /*337d0*/  SHF.R.U32.HI R3, RZ, 0x8, R3 ;  /* 0x00000008ff037819 */ /* 0x000fe40000011603 */
[----:B------:R-:W-:Y:S02]  /*337e0*/  LOP3.LUT R57, R57, 0xff, RZ, 0xc0, !PT ;  /* 0x000000ff39397812 */ /* 0x000fe400078ec0ff */
[----:B------:R-:W-:Y:S01]  /*337f0*/  PRMT R0, R0, 0x5410, R45 ;  /* 0x0000541000007816 */ /* 0x000fe2000000002d */
[--C-:B------:R-:W-:Y:S01]  /*33800*/  HSET2.LE.AND R45, R49, R141.reuse, PT ;  /* 0x0000008d312d7233 */ /* 0x100fe20003803000 */
[----:B------:R-:W-:Y:S02]  /*33810*/  PRMT R3, R48, 0x5410, R3 ;  /* 0x0000541030037816 */ /* 0x000fe40000000003 */
[----:B------:R-:W-:Y:S01]  /*33820*/  PRMT R58, R65, 0x5410, R58 ;  /* 0x00005410413a7816 */ /* 0x000fe2000000003a */
[----:B------:R-:W3:Y:S01]  /*33830*/  LDSM.16.MT88.4 R48, [R206+0x4c00] ;  /* 0x004c0000ce30783b */ /* 0x000ee20000004200 */
        /* <DEDUP_REMOVED lines=16> */
[----:B------:R-:W-:Y:S02]  /*33940*/  LOP3.LUT R3, R57, R238, R178, 0x96, !PT ;  /* 0x000000ee39037212 */ /* 0x000fe400078e96b2 */
[----:B------:R-:W-:Y:S03]  /*33950*/  LOP3.LUT R56, R79, R248, R56, 0x96, !PT ;  /* 0x000000f84f387212 */ /* 0x000fe600078e9638 */
        /* <DEDUP_REMOVED lines=26> */
[C---:B------:R-:W-:Y:S02]  /*33b00*/  LOP3.LUT R0, R56.reuse, 0xffff, RZ, 0xc0, !PT ;  /* 0x0000ffff38007812 */ /* 0x040fe400078ec0ff */
[--C-:B------:R-:W-:Y:S02]  /*33b10*/  SHF.R.U32.HI R3, RZ, 0x10, R56.reuse ;  /* 0x00000010ff037819 */ /* 0x100fe40000011638 */
[----:B------:R-:W-:Y:S02]  /*33b20*/  LOP3.LUT R59, R56, 0xff, RZ, 0xc0, !PT ;  /* 0x000000ff383b7812 */ /* 0x000fe400078ec0ff */
[----:B------:R-:W-:Y:S02]  /*33b30*/  SHF.R.U32.HI R58, RZ, 0x18, R56 ;  /* 0x00000018ff3a7819 */ /* 0x000fe40000011638 */
[-C--:B------:R-:W-:Y:S02]  /*33b40*/  LOP3.LUT R56, R57, R249.reuse, R64, 0x96, !PT ;  /* 0x000000f939387212 */ /* 0x080fe400078e9640 */
[----:B------:R-:W-:Y:S02]  /*33b50*/  SHF.R.U32.HI R63, RZ, 0x10, R52 ;  /* 0x00000010ff3f7819 */ /* 0x000fe40000011634 */
[----:B------:R-:W-:Y:S02]  /*33b60*/  LOP3.LUT R54, R3, 0xff, RZ, 0xc0, !PT ;  /* 0x000000ff03367812 */ /* 0x000fe400078ec0ff */
[----:B------:R-:W-:Y:S02]  /*33b70*/  SHF.R.U32.HI R3, RZ, 0x8, R55 ;  /* 0x00000008ff037819 */ /* 0x000fe40000011637 */
[----:B------:R-:W-:Y:S02]  /*33b80*/  LOP3.LUT R48, R56, 0xffff, RZ, 0xc0, !PT ;  /* 0x0000ffff38307812 */ /* 0x000fe400078ec0ff */
[----:B------:R-:W-:Y:S02]  /*33b90*/  SHF.R.U32.HI R49, RZ, 0x10, R56 ;  /* 0x00000010ff317819 */ /* 0x000fe40000011638 */
[----:B------:R-:W-:Y:S02]  /*33ba0*/  PRMT R68, R54, 0x5410, R58 ;  /* 0x0000541036447816 */ /* 0x000fe4000000003a */
[----:B------:R-:W-:Y:S02]  /*33bb0*/  PRMT R72, R62, 0x5410, R3 ;  /* 0x000054103e487816 */ /* 0x000fe40000000003 */
[----:B------:R-:W-:Y:S01]  /*33bc0*/  LOP3.LUT R58, R63, 0xff, RZ, 0xc0, !PT ;  /* 0x000000ff3f3a7812 */ /* 0x000fe200078ec0ff */
[--C-:B------:R-:W-:Y:S01]  /*33bd0*/  HSET2.LE.AND R43, R68, R141.reuse, PT ;  /* 0x0000008d442b7233 */ /* 0x100fe20003803000 */
[----:B------:R-:W-:Y:S02]  /*33be0*/  LOP3.LUT R63, R56, 0xff, RZ, 0xc0, !PT ;  /* 0x000000ff383f7812 */ /* 0x000fe400078ec0ff */
[----:B------:R-:W-:Y:S02]  /*33bf0*/  SHF.R.U32.HI R62, RZ, 0x18, R56 ;  /* 0x00000018ff3e7819 */ /* 0x000fe40000011638 */
[----:B------:R-:W-:Y:S02]  /*33c00*/  SHF.R.U32.HI R56, RZ, 0x8, R48 ;  /* 0x00000008ff387819 */ /* 0x000fe40000011630 */
[----:B------:R-:W-:Y:S02]  /*33c10*/  LOP3.LUT R48, R49, 0xff, RZ, 0xc0, !PT ;  /* 0x000000ff31307812 */ /* 0x000fe400078ec0ff */
[----:B------:R-:W-:Y:S02]  /*33c20*/  SHF.R.U32.HI R57, RZ, 0x8, R0 ;  /* 0x00000008ff397819 */ /* 0x000fe40000011600 */
[----:B------:R-:W-:Y:S02]  /*33c30*/  PRMT R48, R48, 0x5410, R62 ;  /* 0x0000541030307816 */ /* 0x000fe4000000003e */
[----:B------:R-:W-:Y:S02]  /*33c40*/  LOP3.LUT R0, R53, R249, R66, 0x96, !PT ;  /* 0x000000f935007212 */ /* 0x000fe400078e9642 */
[----:B------:R-:W-:Y:S01]  /*33c50*/  SHF.R.U32.HI R66, RZ, 0x18, R52 ;  /* 0x00000018ff427819 */ /* 0x000fe20000011634 */
[--C-:B------:R-:W-:Y:S01]  /*33c60*/  HSET2.LE.AND R41, R48, R141.reuse, PT ;  /* 0x0000008d30297233 */ /* 0x100fe20003803000 */
[----:B------:R-:W-:Y:S01]  /*33c70*/  PRMT R75, R59, 0x5410, R57 ;  /* 0x000054103b4b7816 */ /* 0x000fe20000000039 */
[----:B------:R-:W2:Y:S01]  /*33c80*/  LDSM.16.MT88.4 R52, [R205+0x5000] ;  /* 0x00500000cd34783b */ /* 0x000ea20000004200 */
[C---:B------:R-:W-:Y:S01]  /*33c90*/  LOP3.LUT R3, R0.reuse, 0xffff, RZ, 0xc0, !PT ;  /* 0x0000ffff00037812 */ /* 0x040fe200078ec0ff */
[----:B------:R-:W-:Y:S01]  /*33ca0*/  IMAD.WIDE.U32 R48, R77, -0x326172a9, RZ ;  /* 0xcd9e8d574d307825 */ /* 0x000fe200078e00ff */
[----:B------:R-:W-:Y:S01]  /*33cb0*/  SHF.R.U32.HI R57, RZ, 0x10, R0 ;  /* 0x00000010ff397819 */ /* 0x000fe20000011600 */
[--C-:B------:R-:W-:Y:S01]  /*33cc0*/  HSET2.LE.AND R42, R75, R141.reuse, PT ;  /* 0x0000008d4b2a7233 */ /* 0x100fe20003803000 */
[----:B------:R-:W-:Y:S02]  /*33cd0*/  PRMT R56, R63, 0x5410, R56 ;  /* 0x000054103f387816 */ /* 0x000fe40000000038 */
[CC--:B------:R-:W-:Y:S02]  /*33ce0*/  LOP3.LUT R62, R49.reuse, R240.reuse, R210, 0x96, !PT ;  /* 0x000000f0313e7212 */ /* 0x0c0fe400078e96d2 */
[----:B------:R-:W-:Y:S01]  /*33cf0*/  LOP3.LUT R49, R49, R240, R208, 0x96, !PT ;  /* 0x000000f031317212 */ /* 0x000fe200078e96d0 */
[----:B------:R1:W5:Y:S01]  /*33d00*/  LDL.LU.64 R210, [R1+0x338] ;  /* 0x0003380001d27983 */ /* 0x0003620000300a00 */
[----:B------:R-:W-:Y:S01]  /*33d10*/  LOP3.LUT R64, R0, 0xff, RZ, 0xc0, !PT ;  /* 0x000000ff00407812 */ /* 0x000fe200078ec0ff */
[--C-:B------:R-:W-:Y:S01]  /*33d20*/  HSET2.LE.AND R40, R56, R141.reuse, PT ;  /* 0x0000008d38287233 */ /* 0x100fe20003803000 */
[----:B------:R-:W-:Y:S01]  /*33d30*/  SHF.R.U32.HI R59, RZ, 0x18, R0 ;  /* 0x00000018ff3b7819 */ /* 0x000fe20000011600 */
[----:B------:R-:W-:Y:S01]  /*33d40*/  IMAD.WIDE.U32 R62, R62, -0x2daee0ad, RZ ;  /* 0xd2511f533e3e7825 */ /* 0x000fe200078e00ff */
[----:B------:R-:W-:Y:S01]  /*33d50*/  SHF.R.U32.HI R3, RZ, 0x8, R3 ;  /* 0x00000008ff037819 */ /* 0x000fe20000011603 */
[----:B------:R1:W5:Y:S01]  /*33d60*/  LDL.LU.64 R208, [R1+0x330] ;  /* 0x0003300001d07983 */ /* 0x0003620000300a00 */
[----:B------:R-:W-:Y:S02]  /*33d70*/  LOP3.LUT R0, R57, 0xff, RZ, 0xc0, !PT ;  /* 0x000000ff39007812 */ /* 0x000fe400078ec0ff */
[----:B------:R-:W-:Y:S01]  /*33d80*/  PRMT R66, R58, 0x5410, R66 ;  /* 0x000054103a427816 */ /* 0x000fe20000000042 */
[--C-:B------:R-:W-:Y:S01]  /*33d90*/  HSET2.LE.AND R58, R72, R141.reuse, PT ;  /* 0x0000008d483a7233 */ /* 0x100fe20003803000 */
[----:B------:R-:W-:Y:S01]  /*33da0*/  PRMT R3, R64, 0x5410, R3 ;  /* 0x0000541040037816 */ /* 0x000fe20000000003 */
[----:B------:R-:W3:Y:S01]  /*33db0*/  LDL R197, [R1+0x2d8] ;  /* 0x0002d80001c57983 */ /* 0x000ee20000100800 */
        /* <DEDUP_REMOVED lines=10> */
[----:B------:R-:W-:Y:S02]  /*33e60*/  LOP3.LUT R56, R119, R56, RZ, 0xc0, !PT ;  /* 0x0000003877387212 */ /* 0x000fe400078ec0ff */
[----:B------:R-:W-:Y:S01]  /*33e70*/  LOP3.LUT R57, R120, R57, RZ, 0xc0, !PT ;  /* 0x0000003978397212 */ /* 0x000fe200078ec0ff */
[-C--:B--2---:R-:W-:Y:S05]  /*33e80*/  HMMA.16816.F32 R4, R40, R52.reuse, R4 ;  /* 0x000000342804723c */ /* 0x084fea0000001804 */
[-CC-:B------:R-:W-:Y:S02]  /*33e90*/  LOP3.LUT R3, R177, R239.reuse, R48.reuse, 0x96, !PT ;  /* 0x000000efb1037212 */ /* 0x180fe400078e9630 */
[----:B------:R-:W-:Y:S01]  /*33ea0*/  LOP3.LUT R0, R179, R239, R48, 0x96, !PT ;  /* 0x000000efb3007212 */ /* 0x000fe200078e9630 */
[C---:B------:R-:W-:Y:S04]  /*33eb0*/  HMMA.16816.F32 R8, R56.reuse, R52, R8 ;  /* 0x000000343808723c */ /* 0x040fe80000001808 */
[----:B------:R-:W-:Y:S01]  /*33ec0*/  LOP3.LUT R66, R67, R246, R86, 0x96, !PT ;  /* 0x000000f643427212 */ /* 0x000fe200078e9656 */
[----:B------:R-:W-:Y:S01]  /*33ed0*/  IMAD.WIDE.U32 R80, R3, -0x2daee0ad, RZ ;  /* 0xd2511f5303507825 */ /* 0x000fe200078e00ff */
[----:B------:R-:W-:Y:S02]  /*33ee0*/  LOP3.LUT R3, R51, R243, R74, 0x96, !PT ;  /* 0x000000f333037212 */ /* 0x000fe400078e964a */
[C---:B------:R-:W-:Y:S01]  /*33ef0*/  LOP3.LUT R51, R50.reuse, 0xffff, RZ, 0xc0, !PT ;  /* 0x0000ffff32337812 */ /* 0x040fe200078ec0ff */
[-C--:B------:R-:W-:Y:S03]  /*33f00*/  HMMA.16816.F32 R12, R56, R54.reuse, R12 ;  /* 0x00000036380c723c */ /* 0x080fe6000000180c */
[--C-:B------:R-:W-:Y:S01]  /*33f10*/  SHF.R.U32.HI R52, RZ, 0x10, R50.reuse ;  /* 0x00000010ff347819 */ /* 0x100fe20000011632 */
[----:B------:R-:W-:Y:S01]  /*33f20*/  IMAD.WIDE.U32 R48, R49, -0x2daee0ad, RZ ;  /* 0xd2511f5331307825 */ /* 0x000fe200078e00ff */
[----:B------:R-:W-:Y:S02]  /*33f30*/  LOP3.LUT R53, R50, 0xff, RZ, 0xc0, !PT ;  /* 0x000000ff32357812 */ /* 0x000fe400078ec0ff */
[----:B------:R-:W-:Y:S01]  /*33f40*/  SHF.R.U32.HI R50, RZ, 0x18, R50 ;  /* 0x00000018ff327819 */ /* 0x000fe20000011632 */
[C---:B------:R-:W-:Y:S04]  /*33f50*/  HMMA.16816.F32 R16, R40.reuse, R54, R16 ;  /* 0x000000362810723c */ /* 0x040fe80000001810 */
[----:B------:R-:W-:Y:S01]  /*33f60*/  SHF.R.U32.HI R51, RZ, 0x8, R51 ;  /* 0x00000008ff337819 */ /* 0x000fe20000011633 */
[----:B------:R-:W-:Y:S01]  /*33f70*/  IMAD.WIDE.U32 R84, R0, -0x2daee0ad, RZ ;  /* 0xd2511f5300547825 */ /* 0x000fe200078e00ff */
[----:B------:R-:W-:Y:S02]  /*33f80*/  LOP3.LUT R52, R52, 0xff, RZ, 0xc0, !PT ;  /* 0x000000ff34347812 */ /* 0x000fe400078ec0ff */
[-C--:B------:R-:W-:Y:S01]  /*33f90*/  LOP3.LUT R67, R49, R242.reuse, R180, 0x96, !PT ;  /* 0x000000f231437212 */ /* 0x080fe200078e96b4 */
[-C--:B------:R-:W-:Y:S03]  /*33fa0*/  HMMA.16816.F32 R20, R40, R44.reuse, R20 ;  /* 0x0000002c2814723c */ /* 0x080fe60000001814 */
[----:B------:R-:W-:Y:S01]  /*33fb0*/  LOP3.LUT R83, R81, R245, R48, 0x96, !PT ;  /* 0x000000f551537212 */ /* 0x000fe200078e9630 */
[----:B------:R-:W-:Y:S01]  /*33fc0*/  IMAD.WIDE.U32 R48, R66, -0x2daee0ad, RZ ;  /* 0xd2511f5342307825 */ /* 0x000fe200078e00ff */
[----:B------:R-:W-:Y:S02]  /*33fd0*/  PRMT R66, R53, 0x5410, R51 ;  /* 0x0000541035427816 */ /* 0x000fe40000000033 */
[----:B------:R-:W-:Y:S01]  /*33fe0*/  PRMT R65, R52, 0x5410, R50 ;  /* 0x0000541034417816 */ /* 0x000fe20000000032 */
[C---:B------:R-:W-:Y:S01]  /*33ff0*/  HMMA.16816.F32 R24, R56.reuse, R44, R24 ;  /* 0x0000002c3818723c */ /* 0x040fe20000001818 */
[----:B------:R-:W2:Y:S03]  /*34000*/  LDSM.16.MT88.4 R52, [R205+0x5400] ;  /* 0x00540000cd34783b */ /* 0x000ea60000004200 */
[----:B------:R-:W-:Y:S01]  /*34010*/  LOP3.LUT R0, R49, R243, R82, 0x96, !PT ;  /* 0x000000f331007212 */ /* 0x000fe200078e9652 */
[----:B------:R-:W-:Y:S01]  /*34020*/  IMAD.WIDE.U32 R82, R83, -0x326172a9, RZ ;  /* 0xcd9e8d5753527825 */ /* 0x000fe200078e00ff */
[C---:B------:R-:W-:Y:S02]  /*34030*/  LOP3.LUT R49, R48.reuse, 0xffff, RZ, 0xc0, !PT ;  /* 0x0000ffff30317812 */ /* 0x040fe400078ec0ff */
[----:B------:R-:W-:Y:S01]  /*34040*/  LOP3.LUT R68, R63, R242, R182, 0x96, !PT ;  /* 0x000000f23f447212 */ /* 0x000fe200078e96b6 */
[-C--:B------:R-:W-:Y:S03]  /*34050*/  HMMA.16816.F32 R28, R56, R46.reuse, R28 ;  /* 0x0000002e381c723c */ /* 0x080fe6000000181c */
[----:B------:R-:W-:Y:S02]  /*34060*/  LOP3.LUT R75, R85, R245, R62, 0x96, !PT ;  /* 0x000000f5554b7212 */ /* 0x000fe400078e963e */
[----:B------:R-:W-:Y:S02]  /*34070*/  LOP3.LUT R63, R48, 0xff, RZ, 0xc0, !PT ;  /* 0x000000ff303f7812 */ /* 0x000fe400078ec0ff */
[--C-:B------:R-:W-:Y:S01]  /*34080*/  SHF.R.U32.HI R62, RZ, 0x10, R48.reuse ;  /* 0x00000010ff3e7819 */ /* 0x100fe20000011630 */
[----:B------:R-:W-:Y:S04]  /*34090*/  HMMA.16816.F32 R32, R40, R46, R32 ;  /* 0x0000002e2820723c */ /* 0x000fe80000001820 */
[----:B------:R-:W-:Y:S01]  /*340a0*/  SHF.R.U32.HI R49, RZ, 0x8, R49 ;  /* 0x00000008ff317819 */ /* 0x000fe20000011631 */
[----:B------:R-:W-:Y:S01]  /*340b0*/  IMAD.WIDE.U32 R56, R68, -0x326172a9, RZ ;  /* 0xcd9e8d5744387825 */ /* 0x000fe200078e00ff */
[----:B------:R-:W-:Y:S02]  /*340c0*/  LOP3.LUT R44, R3, 0xffff, RZ, 0xc0, !PT ;  /* 0x0000ffff032c7812 */ /* 0x000fe400078ec0ff */
[----:B------:R-:W-:Y:S01]  /*340d0*/  SHF.R.U32.HI R45, RZ, 0x10, R3 ;  /* 0x00000010ff2d7819 */ /* 0x000fe20000011603 */
[----:B------:R-:W-:Y:S03]  /*340e0*/  IMAD.WIDE.U32 R58, R67, -0x326172a9, RZ ;  /* 0xcd9e8d57433a7825 */ /* 0x000fe600078e00ff */
[----:B------:R-:W-:Y:S01]  /*340f0*/  SHF.R.U32.HI R64, RZ, 0x18, R48 ;  /* 0x00000018ff407819 */ /* 0x000fe20000011630 */
[----:B------:R-:W-:Y:S01]  /*34100*/  IMAD.WIDE.U32 R74, R75, -0x326172a9, RZ ;  /* 0xcd9e8d574b4a7825 */ /* 0x000fe200078e00ff */
[----:B------:R-:W-:Y:S02]  /*34110*/  PRMT R63, R63, 0x5410, R49 ;  /* 0x000054103f3f7816 */ /* 0x000fe40000000031 */
[----:B------:R-:W-:Y:S02]  /*34120*/  LOP3.LUT R51, R62, 0xff, RZ, 0xc0, !PT ;  /* 0x000000ff3e337812 */ /* 0x000fe400078ec0ff */
[----:B------:R-:W-:Y:S01]  /*34130*/  LOP3.LUT R62, R3, 0xff, RZ, 0xc0, !PT ;  /* 0x000000ff033e7812 */ /* 0x000fe200078ec0ff */
[--C-:B------:R-:W-:Y:S01]  /*34140*/  HSET2.LE.AND R42, R63, R141.reuse, PT ;  /* 0x0000008d3f2a7233 */ /* 0x100fe20003803000 */
        /* <DEDUP_REMOVED lines=19> */
[----:B------:R-:W4:Y:S01]  /*34280*/  LDSM.16.MT88.4 R44, [R206+0x5400] ;  /* 0x00540000ce2c783b */ /* 0x000f220000004200 */
        /* <DEDUP_REMOVED lines=25> */
[-C--:B----4-:R-:W-:Y:S04]  /*34420*/  HMMA.16816.F32 R20, R48, R44.reuse, R20 ;  /* 0x0000002c3014723c */ /* 0x090fe80000001814 */
[----:B------:R-:W-:Y:S01]  /*34430*/  LOP3.LUT R52, R79, R244, R52, 0x96, !PT ;  /* 0x000000f44f347212 */ /* 0x000fe200078e9634 */
[----:B------:R-:W-:Y:S03]  /*34440*/  IMAD.WIDE.U32 R56, R56, -0x326172a9, RZ ;  /* 0xcd9e8d5738387825 */ /* 0x000fe600078e00ff */
[C---:B------:R-:W-:Y:S04]  /*34450*/  HMMA.16816.F32 R24, R40.reuse, R44, R24 ;  /* 0x0000002c2818723c */ /* 0x040fe80000001818 */
[----:B------:R-:W-:Y:S01]  /*34460*/  LOP3.LUT R3, R56, 0xffff, RZ, 0xc0, !PT ;  /* 0x0000ffff38037812 */ /* 0x000fe200078ec0ff */
[----:B------:R-:W-:Y:S01]  /*34470*/  IMAD.WIDE.U32 R52, R52, -0x326172a9, RZ ;  /* 0xcd9e8d5734347825 */ /* 0x000fe200078e00ff */
[--C-:B------:R-:W-:Y:S02]  /*34480*/  SHF.R.U32.HI R54, RZ, 0x10, R56.reuse ;  /* 0x00000010ff367819 */ /* 0x100fe40000011638 */
[----:B------:R-:W-:Y:S01]  /*34490*/  LOP3.LUT R58, R56, 0xff, RZ, 0xc0, !PT ;  /* 0x000000ff383a7812 */ /* 0x000fe200078ec0ff */
[----:B------:R-:W-:Y:S01]  /*344a0*/  IMAD.WIDE.U32 R62, R62, -0x326172a9, RZ ;  /* 0xcd9e8d573e3e7825 */ /* 0x000fe200078e00ff */
[-C--:B------:R-:W-:Y:S03]  /*344b0*/  HMMA.16816.F32 R28, R40, R46.reuse, R28 ;  /* 0x0000002e281c723c */ /* 0x080fe6000000181c */
[----:B------:R-:W-:Y:S01]  /*344c0*/  SHF.R.U32.HI R55, RZ, 0x18, R56 ;  /* 0x00000018ff377819 */ /* 0x000fe20000011638 */
        /* <DEDUP_REMOVED lines=23> */
[----:B------:R-:W-:Y:S02]  /*34640*/  LOP3.LUT R3, R0, 0xff, RZ, 0xc0, !PT ;  /* 0x000000ff00037812 */ /* 0x000fe400078ec0ff */
[----:B------:R-:W-:Y:S02]  /*34650*/  PRMT R57, R45, 0x5410, R57 ;  /* 0x000054102d397816 */ /* 0x000fe40000000039 */
[----:B------:R-:W-:Y:S02]  /*34660*/  SHF.R.U32.HI R45, RZ, 0x10, R0 ;  /* 0x00000010ff2d7819 */ /* 0x000fe40000011600 */
[----:B------:R-:W-:Y:S01]  /*34670*/  SHF.R.U32.HI R44, RZ, 0x8, R44 ;  /* 0x00000008ff2c7819 */ /* 0x000fe2000001162c */
[--C-:B------:R-:W-:Y:S01]  /*34680*/  HSET2.LE.AND R41, R57, R141.reuse, PT ;  /* 0x0000008d39297233 */ /* 0x100fe20003803000 */
        /* <DEDUP_REMOVED lines=8> */
[----:B------:R-:W4:Y:S01]  /*34710*/  LDSM.16.MT88.4 R56, [R206+0x5800] ;  /* 0x00580000ce38783b */ /* 0x000f220000004200 */
        /* <DEDUP_REMOVED lines=19> */
[----:B------:R-:W-:Y:S02]  /*34850*/  LOP3.LUT R3, R51, R243, R66, 0x96, !PT ;  /* 0x000000f333037212 */ /* 0x000fe400078e9642 */
[----:B------:R-:W-:Y:S01]  /*34860*/  LOP3.LUT R51, R50, 0xffff, RZ, 0xc0, !PT ;  /* 0x0000ffff32337812 */ /* 0x000fe200078ec0ff */
[C---:B------:R-:W-:Y:S04]  /*34870*/  HMMA.16816.F32 R8, R44.reuse, R52, R8 ;  /* 0x000000342c08723c */ /* 0x040fe80000001808 */
[----:B------:R-:W-:Y:S01]  /*34880*/  SHF.R.U32.HI R51, RZ, 0x8, R51 ;  /* 0x00000008ff337819 */ /* 0x000fe20000011633 */
[----:B------:R-:W-:Y:S01]  /*34890*/  IMAD.MOV.U32 R133, RZ, RZ, R36 ;  /* 0x000000ffff857224 */ /* 0x000fe200078e0024 */
[----:B------:R-:W-:Y:S02]  /*348a0*/  LOP3.LUT R62, R48, 0xff, RZ, 0xc0, !PT ;  /* 0x000000ff303e7812 */ /* 0x000fe400078ec0ff */
[-C--:B------:R-:W-:Y:S03]  /*348b0*/  HMMA.16816.F32 R12, R44, R54.reuse, R12 ;  /* 0x000000362c0c723c */ /* 0x080fe6000000180c */
[----:B---3--:R-:W-:Y:S02]  /*348c0*/  ISETP.GT.AND P0, PT, R252, R197, PT ;  /* 0x000000c5fc00720c */ /* 0x008fe40003f04270 */
[--C-:B------:R-:W-:Y:S02]  /*348d0*/  SHF.R.U32.HI R52, RZ, 0x10, R50.reuse ;  /* 0x00000010ff347819 */ /* 0x100fe40000011632 */
[----:B------:R-:W-:Y:S01]  /*348e0*/  LOP3.LUT R53, R50, 0xff, RZ, 0xc0, !PT ;  /* 0x000000ff32357812 */ /* 0x000fe200078ec0ff */
[C---:B------:R-:W-:Y:S04]  /*348f0*/  HMMA.16816.F32 R16, R40.reuse, R54, R16 ;  /* 0x000000362810723c */ /* 0x040fe80000001810 */
[----:B------:R-:W-:Y:S02]  /*34900*/  SHF.R.U32.HI R50, RZ, 0x18, R50 ;  /* 0x00000018ff327819 */ /* 0x000fe40000011632 */
[----:B------:R-:W-:Y:S02]  /*34910*/  PRMT R146, R53, 0x5410, R51 ;  /* 0x0000541035927816 */ /* 0x000fe40000000033 */
[-C--:B----4-:R-:W-:Y:S04]  /*34920*/  HMMA.16816.F32 R20, R40, R56.reuse, R20 ;  /* 0x000000382814723c */ /* 0x090fe80000001814 */
        /* <DEDUP_REMOVED lines=69> */
.L_x_1041:
[----:B-----5:R1:W5:Y:S04]  /*34d80*/  LD.E R26, [R134.64+0xd8] ;  /* 0x0000d804861a7980 */ /* 0x020368000c101900 */
[----:B------:R1:W5:Y:S01]  /*34d90*/  LD.E R4, [R134.64+0x17c] ;  /* 0x00017c0486047980 */ /* 0x000362000c101900 */
[----:B------:R-:W-:-:S02]  /*34da0*/  MOV R7, 0x1f ;  /* 0x0000001f00077802 */ /* 0x000fc40000000f00 */
[----:B------:R-:W-:Y:S01]  /*34db0*/  MOV R6, 0xffffffff ;  /* 0xffffffff00067802 */ /* 0x000fe20000000f00 */
[----:B------:R-:W-:Y:S05]  /*34dc0*/  BRA.DIV ~URZ, `(.L_x_1045) ;  /* 0x000015327f007947 */ /* 0x000fea000b800000 */
[----:B------:R-:W2:Y:S04]  /*34dd0*/  LDL R2, [R1+0x2a8] ;  /* 0x0002a80001027983 */ /* 0x000ea80000100800 */
[----:B--2---:R2:W3:Y:S02]  /*34de0*/  SHFL.BFLY PT, R0, R2, 0x2, 0x1f ;  /* 0x0c401f0002007f89 */ /* 0x0044e400000e0000 */
.L_x_1060:
        /* <DEDUP_REMOVED lines=19> */
.L_x_1061:
        /* <DEDUP_REMOVED lines=162> */
.L_x_1050:
[----:B------:R-:W-:Y:S05]  /*35940*/  BSYNC B0 ;  /* 0x0000000000007941 */ /* 0x000fea0003800000 */
.L_x_1049:
[----:B------:R-:W-:Y:S01]  /*35950*/  PLOP3.LUT P4, PT, PT, PT, PT, 0x80, 0x0 ;  /* 0x000000000000781c */ /* 0x000fe20003f8f070 */
[--C-:B------:R-:W-:Y:S01]  /*35960*/  IMAD.MOV.U32 R4, RZ, RZ, R28.reuse ;  /* 0x000000ffff047224 */ /* 0x100fe200078e001c */
[----:B------:R-:W-:Y:S02]  /*35970*/  SHF.R.S32.HI R5, RZ, 0x1f, R28 ;  /* 0x0000001fff057819 */ /* 0x000fe4000001141c */
[----:B------:R-:W-:-:S04]  /*35980*/  PRMT R0, RZ, 0x7610, R0 ;  /* 0x00007610ff007816 */ /* 0x000fc80000000000 */
.L_x_1048:
[----:B--2---:R-:W-:Y:S05]  /*35990*/  BSYNC B1 ;  /* 0x0000000000017941 */ /* 0x004fea0003800000 */
.L_x_1047:
        /* <DEDUP_REMOVED lines=11> */
.L_x_1051:
        /* <DEDUP_REMOVED lines=15> */
[----:B------:R-:W3:Y:S01]  /*35b40*/  LDS.128 R236, [R236+0x1800] ;  /* 0x00180000ecec7984 */ /* 0x000ee20000000c00 */
        /* <DEDUP_REMOVED lines=39> */
.L_x_1053:
[----:B------:R-:W-:Y:S05]  /*35dc0*/  BSYNC B0 ;  /* 0x0000000000007941 */ /* 0x000fea0003800000 */
.L_x_1052:
        /* <DEDUP_REMOVED lines=30> */
.L_x_1055:
[----:B---3--:R-:W-:Y:S05]  /*35fb0*/  BSYNC B0 ;  /* 0x0000000000007941 */ /* 0x008fea0003800000 */
.L_x_1054:
        /* <DEDUP_REMOVED lines=15> */
.L_x_1057:
[----:B------:R-:W-:Y:S05]  /*360b0*/  BSYNC B0 ;  /* 0x0000000000007941 */ /* 0x000fea0003800000 */
.L_x_1056:
        /* <DEDUP_REMOVED lines=15> */
.L_x_1059:
[----:B------:R-:W-:Y:S05]  /*361b0*/  BSYNC B0 ;  /* 0x0000000000007941 */ /* 0x000fea0003800000 */
.L_x_1058:
[----:B------:R-:W-:Y:S01]  /*361c0*/  LEA.HI.SX32 R0, R27, 0x60, 0x1e ;  /* 0x000000601b007811 */ /* 0x000fe200078ff2ff */
[----:B------:R-:W-:Y:S01]  /*361d0*/  IMAD.MOV.U32 R3, RZ, RZ, 0x0 ;  /* 0x00000000ff037424 */ /* 0x000fe200078e00ff */
[----:B-1----:R-:W-:Y:S02]  /*361e0*/  MOV R10, 0x70 ;  /* 0x00000070000a7802 */ /* 0x002fe40000000f00 */
[----:B------:R-:W-:-:S03]  /*361f0*/  ISETP.GE.OR P1, PT, R0, R12, P1 ;  /* 0x0000000c0000720c */ /* 0x000fc60000f26670 */
[----:B------:R-:W-:-:S10]  /*36200*/  IMAD.MOV.U32 R2, RZ, RZ, R10 ;  /* 0x000000ffff027224 */ /* 0x000fd400078e000a */
[----:B------:R-:W-:Y:S05]  /*36210*/  @P1 RET.REL.NODEC R2 `(_ZN5flash16flash_fwd_kernelI23Flash_fwd_kernel_traitsILi32ELi128ELi128ELi4ELb0ELb0EN7cutlass6half_tE19Flash_kernel_traitsILi32ELi128ELi128ELi4ES3_EELb1ELb0ELb1ELb1ELb0ELb0ELb0ELb1EEEvNS_16Flash_fwd_paramsE) ;  /* 0xfffc9de002001950 */ /* 0x000fea0003c3ffff */
        /* <DEDUP_REMOVED lines=13> */
[----:B------:R-:W-:Y:S05]  /*362f0*/  RET.REL.NODEC R2 `(_ZN5flash16flash_fwd_kernelI23Flash_fwd_kernel_traitsILi32ELi128ELi128ELi4ELb0ELb0EN7cutlass6half_tE19Flash_kernel_traitsILi32ELi128ELi128ELi4ES3_EELb1ELb0ELb1ELb1ELb0ELb0ELb0ELb1EEEvNS_16Flash_fwd_paramsE) ;  /* 0xfffc9d0002007950 */ /* 0x000fea0003c3ffff */
.L_x_1045:
[----:B------:R2:W5:Y:S01]  /*36300*/  LDL R0, [R1+0x2a8] ;  /* 0x0002a80001007983 */ /* 0x0005620000100800 */
[----:B------:R-:W-:Y:S02]  /*36310*/  MOV R3, 0x2 ;  /* 0x0000000200037802 */ /* 0x000fe40000000f00 */
[----:B------:R-:W-:Y:S02]  /*36320*/  MOV R2, 0x36340 ;  /* 0x0003634000027802 */ /* 0x000fe40000000f00 */
[----:B-12--5:R-:W-:Y:S05]  /*36330*/  CALL.REL.NOINC `($__internal_1_$__cuda_sm70_shflsync_bfly_p) ;  /* 0x0000026000007944 */ /* 0x026fea0003c00000 */
[----:B------:R-:W-:Y:S01]  /*36340*/  MOV R0, R9 ;  /* 0x0000000900007202 */ /* 0x000fe20000000f00 */
[----:B------:R-:W-:Y:S05]  /*36350*/  BRA `(.L_x_1060) ;  /* 0xffffea9000007947 */ /* 0x000fea000383ffff */
.L_x_1046:
[----:B------:R-:W-:Y:S02]  /*36360*/  MOV R3, 0x1 ;  /* 0x0000000100037802 */ /* 0x000fe40000000f00 */
[----:B------:R-:W-:Y:S02]  /*36370*/  MOV R2, 0x36390 ;  /* 0x0003639000027802 */ /* 0x000fe40000000f00 */
[----:B-1---5:R-:W-:Y:S05]  /*36380*/  CALL.REL.NOINC `($__internal_1_$__cuda_sm70_shflsync_bfly_p) ;  /* 0x0000021000007944 */ /* 0x022fea0003c00000 */
[----:B------:R-:W-:Y:S02]  /*36390*/  FADD.FTZ R23, R0, R9 ;  /* 0x0000000900177221 */ /* 0x000fe40000010000 */
[----:B------:R1:W5:Y:S01]  /*363a0*/  LDL R0, [R1+0x70] ;  /* 0x0000700001007983 */ /* 0x0003620000100800 */
[----:B------:R-:W-:Y:S02]  /*363b0*/  MOV R3, 0x2 ;  /* 0x0000000200037802 */ /* 0x000fe40000000f00 */
[----:B------:R-:W-:-:S02]  /*363c0*/  MOV R2, 0x363e0 ;  /* 0x000363e000027802 */ /* 0x000fc40000000f00 */
[----:B-1---5:R-:W-:Y:S05]  /*363d0*/  CALL.REL.NOINC `($__internal_1_$__cuda_sm70_shflsync_bfly_p) ;  /* 0x000001c000007944 */ /* 0x022fea0003c00000 */
[----:B------:R-:W2:Y:S01]  /*363e0*/  LDL.LU R0, [R1+0x70] ;  /* 0x0000700001007983 */ /* 0x000ea20000300800 */
[----:B------:R-:W-:-:S02]  /*363f0*/  MOV R3, 0x1 ;  /* 0x0000000100037802 */ /* 0x000fc40000000f00 */
[----:B------:R-:W-:Y:S01]  /*36400*/  MOV R2, 0x36430 ;  /* 0x0003643000027802 */ /* 0x000fe20000000f00 */
[----:B--2---:R-:W-:Y:S02]  /*36410*/  FADD.FTZ R0, R0, R9 ;  /* 0x0000000900007221 */ /* 0x004fe40000010000 */
[----:B------:R-:W-:Y:S05]  /*36420*/  CALL.REL.NOINC `($__internal_1_$__cuda_sm70_shflsync_bfly_p) ;  /* 0x0000017000007944 */ /* 0x000fea0003c00000 */
[----:B------:R-:W-:Y:S02]  /*36430*/  FADD.FTZ R22, R0, R9 ;  /* 0x0000000900167221 */ /* 0x000fe40000010000 */
[----:B------:R1:W5:Y:S01]  /*36440*/  LDL R0, [R1+0x6c] ;  /* 0x00006c0001007983 */ /* 0x0003620000100800 */
[----:B------:R-:W-:Y:S02]  /*36450*/  MOV R3, 0x2 ;  /* 0x0000000200037802 */ /* 0x000fe40000000f00 */
[----:B------:R-:W-:Y:S02]  /*36460*/  MOV R2, 0x36480 ;  /* 0x0003648000027802 */ /* 0x000fe40000000f00 */
[----:B-1---5:R-:W-:Y:S05]  /*36470*/  CALL.REL.NOINC `($__internal_1_$__cuda_sm70_shflsync_bfly_p) ;  /* 0x0000012000007944 */ /* 0x022fea0003c00000 */
[----:B------:R-:W2:Y:S01]  /*36480*/  LDL.LU R0, [R1+0x6c] ;  /* 0x00006c0001007983 */ /* 0x000ea20000300800 */
[----:B------:R-:W-:Y:S02]  /*36490*/  MOV R3, 0x1 ;  /* 0x0000000100037802 */ /* 0x000fe40000000f00 */
[----:B------:R-:W-:Y:S01]  /*364a0*/  MOV R2, 0x364e0 ;  /* 0x000364e000027802 */ /* 0x000fe20000000f00 */
[----:B--2---:R-:W-:-:S05]  /*364b0*/  FADD.FTZ R21, R0, R9 ;  /* 0x0000000900157221 */ /* 0x004fca0000010000 */
[----:B------:R-:W-:Y:S02]  /*364c0*/  MOV R0, R21 ;  /* 0x0000001500007202 */ /* 0x000fe40000000f00 */
[----:B------:R-:W-:Y:S05]  /*364d0*/  CALL.REL.NOINC `($__internal_1_$__cuda_sm70_shflsync_bfly_p) ;  /* 0x000000c000007944 */ /* 0x000fea0003c00000 */
[----:B------:R1:W5:Y:S01]  /*364e0*/  LDL R0, [R1+0x9c] ;  /* 0x00009c0001007983 */ /* 0x0003620000100800 */
[----:B------:R-:W-:Y:S01]  /*364f0*/  FADD.FTZ R21, R21, R9 ;  /* 0x0000000915157221 */ /* 0x000fe20000010000 */
        /* <DEDUP_REMOVED lines=9> */
[----:B------:R-:W-:Y:S05]  /*36590*/  BRA `(.L_x_1061) ;  /* 0xffffe98000007947 */ /* 0x000fea000383ffff */
        .weak           $__internal_1_$__cuda_sm70_shflsync_bfly_p
        .type           $__internal_1_$__cuda_sm70_shflsync_bfly_p,@function
        .size           $__internal_1_$__cuda_sm70_shflsync_bfly_p,(.L_x_1123 - $__internal_1_$__cuda_sm70_shflsync_bfly_p)
$__internal_1_$__cuda_sm70_shflsync_bfly_p:
[----:B------:R-:W-:Y:S04]  /*365a0*/  WARPSYNC R6 ;  /* 0x0000000600007348 */ /* 0x000fe80003800000 */
[----:B------:R1:W2:Y:S02]  /*365b0*/  SHFL.BFLY PT, R9, R0, R3, R7 ;  /* 0x0c00000300097389 */ /* 0x0002a400000e0007 */
[----:B-1----:R-:W-:-:S04]  /*365c0*/  MOV R3, 0x0 ;  /* 0x0000000000037802 */ /* 0x002fc80000000f00 */
[----:B--2---:R-:W-:Y:S05]  /*365d0*/  RET.REL.NODEC R2 `(_ZN5flash16flash_fwd_kernelI23Flash_fwd_kernel_traitsILi32ELi128ELi128ELi4ELb0ELb0EN7cutlass6half_tE19Flash_kernel_traitsILi32ELi128ELi128ELi4ES3_EELb1ELb0ELb1ELb1ELb0ELb0ELb0ELb1EEEvNS_16Flash_fwd_paramsE) ;  /* 0xfffc9a2002007950 */ /* 0x004fea0003c3ffff */
.L_x_1062:
        /* <DEDUP_REMOVED lines=10> */
.L_x_1123:


//--------------------- .text._ZN5flash16flash_fwd_kernelI23Flash_fwd_kernel_traitsILi32ELi128ELi128ELi4ELb0ELb0EN7cutlass6half_tE19Flash_kernel_traitsILi32ELi128ELi128ELi4ES3_EELb0ELb0ELb1ELb1ELb0ELb0ELb1ELb0EEEvNS_16Flash_fwd_paramsE --------------------------
	.section	.text._ZN5flash16flash_fwd_kernelI23Flash_fwd_kernel_traitsILi32ELi128ELi128ELi4ELb0ELb0EN7cutlass6half_tE19Flash_kernel_traitsILi32ELi128ELi128ELi4ES3_EELb0ELb0ELb1ELb1ELb0ELb0ELb1ELb0EEEvNS_16Flash_fwd_paramsE,"ax",@progbits
	.sectioninfo	@"SHI_REGISTERS=255"
	.align	128
        .global         _ZN5flash16flash_fwd_kernelI23Flash_fwd_kernel_traitsILi32ELi128ELi128ELi4ELb0ELb0EN7cutlass6half_tE19Flash_kernel_traitsILi32ELi128ELi128ELi4ES3_EELb0ELb0ELb1ELb1ELb0ELb0ELb1ELb0EEEvNS_16Flash_fwd_paramsE
        .type           _ZN5flash16flash_fwd_kernelI23Flash_fwd_kernel_traitsILi32ELi128ELi128ELi4ELb0ELb0EN7cutlass6half_tE19Flash_kernel_traitsILi32ELi128ELi128ELi4ES3_EELb0ELb0ELb1ELb1ELb0ELb0ELb1ELb0EEEvNS_16Flash_fwd_paramsE,@function
        .size           _ZN5flash16flash_fwd_kernelI23Flash_fwd_kernel_traitsILi32ELi128ELi128ELi4ELb0ELb0EN7cutlass6half_tE19Flash_kernel_traitsILi32ELi128ELi128ELi4ES3_EELb0ELb0ELb1ELb1ELb0ELb0ELb1ELb0EEEvNS_16Flash_fwd_paramsE,(.L_x_1148 - _ZN5flash16flash_fwd_kernelI23Flash_fwd_kernel_traitsILi32ELi128ELi128ELi4ELb0ELb0EN7cutlass6half_tE19Flash_kernel_traitsILi32ELi128ELi128ELi4ES3_EELb0ELb0ELb1ELb1ELb0ELb0ELb1ELb0EEEvNS_16Flash_fwd_paramsE)
        .other          _ZN5flash16flash_fwd_kernelI23Flash_fwd_kernel_traitsILi32ELi128ELi128ELi4ELb0ELb0EN7cutlass6half_tE19Flash_kernel_traitsILi32ELi128ELi128ELi4ES3_EELb0ELb0ELb1ELb1ELb0ELb0ELb1ELb0EEEvNS_16Flash_fwd_paramsE,@"STO_CUDA_ENTRY STV_DEFAULT"
_ZN5flash16flash_fwd_kernelI23Flash_fwd_kernel_traitsILi32ELi128ELi128ELi4ELb0ELb0EN7cutlass6half_tE19Flash_kernel_traitsILi32ELi128ELi128ELi4ES3_EELb0ELb0ELb1ELb1ELb0ELb0ELb1ELb0EEEvNS_16Flash_fwd_paramsE:
.text._ZN5flash16flash_fwd_kernelI23Flash_fwd_kernel_traitsILi32ELi128ELi128ELi4ELb0ELb0EN7cutlass6half_tE19Flash_kernel_traitsILi32ELi128ELi128ELi4ES3_EELb0ELb0ELb1ELb1ELb0ELb0ELb1ELb0EEEvNS_16Flash_fwd_paramsE:
[----:B------:R-:W-:Y:S02]  /*0000*/  MOV R1, c[0x0][0x28] ;  /* 0x00000a0000017a02 */ /* 0x000fe40000000f00 */
[----:B------:R-:W1:Y:S01]  /*0010*/  S2UR UR11, SR_CTAID.Y ;  /* 0x00000000000b79c3 */ /* 0x000e620000002600 */
[----:B------:R-:W-:Y:S01]  /*0020*/  ULDC.64 UR4, c[0x0][0x240] ;  /* 0x0000900000047ab9 */ /* 0x000fe20000000a00 */
[----:B------:R-:W-:Y:S01]  /*0030*/  IADD3 R1, R1, -0x30, RZ ;  /* 0xffffffd001017810 */ /* 0x000fe20007ffe0ff */
        /* <DEDUP_REMOVED lines=23> */
[----:B------:R-:W-:Y:S02]  /*01b0*/  IMAD.U32 R4, RZ, RZ, UR4 ;  /* 0x00000004ff047e24 */ /* 0x000fe4000f8e00ff */
[----:B------:R-:W-:Y:S01]  /*01c0*/  IMAD.U32 R5, RZ, RZ, UR5 ;  /* 0x00000005ff057e24 */ /* 0x000fe2000f8e00ff */
[----:B------:R-:W-:-:S04]  /*01d0*/  PLOP3.LUT P1, PT, PT, PT, UP1, 0x80, 0x0 ;  /* 0x000000000000781c */ /* 0x000fc80003f2f018 */
[----:B------:R4:W5:Y:S01]  /*01e0*/  @P0 LDG.E R4, [R4.64] ;  /* 0x0000001204040981 */ /* 0x000962000c1e1900 */
[----:B------:R-:W-:-:S06]  /*01f0*/  UIMAD.WIDE UR8, UR11, UR7, UR8 ;  /* 0x000000070b0872a5 */ /* 0x000fcc000f8e0208 */
[----:B-1----:R-:W-:Y:S02]  /*0200*/  IMAD.U32 R2, RZ, RZ, UR8 ;  /* 0x00000008ff027e24 */ /* 0x002fe4000f8e00ff */
[----:B------:R-:W-:-:S05]  /*0210*/  IMAD.U32 R3, RZ, RZ, UR9 ;  /* 0x00000009ff037e24 */ /* 0x000fca000f8e00ff */
[----:B----4-:R-:W4:Y:S01]  /*0220*/  @!P1 LDG.E R5, [R2.64] ;  /* 0x0000001202059981 */ /* 0x010f22000c1e1900 */
[----:B------:R-:W-:Y:S02]  /*0230*/  UMOV UR10, 0xffffffff ;  /* 0xffffffff000a7882 */ /* 0x000fe40000000000 */
[----:B------:R-:W-:Y:S02]  /*0240*/  UMOV UR21, URZ ;  /* 0x0000003f00157c82 */ /* 0x000fe40008000000 */
[----:B------:R-:W-:Y:S01]  /*0250*/  UMOV UR23, 0xffffffff ;  /* 0xffffffff00177882 */ /* 0x000fe20000000000 */
[----:B------:R-:W1:Y:S08]  /*0260*/  S2UR UR13, SR_CTAID.X ;  /* 0x00000000000d79c3 */ /* 0x000e700000002500 */
[----:B------:R-:W1:Y:S08]  /*0270*/  S2UR UR12, SR_CTAID.Z ;  /* 0x00000000000c79c3 */ /* 0x000e700000002700 */
[----:B--2---:R-:W2:Y:S08]  /*0280*/  @P2 R2UR UR10, R6 ;  /* 0x00000000060a23c2 */ /* 0x004eb000000e0000 */
[----:B---3--:R3:W2:Y:S08]  /*0290*/  @P2 R2UR UR16, R0 ;  /* 0x00000000001023c2 */ /* 0x0086b000000e0000 */
[----:B-----5:R1:W1:Y:S01]  /*02a0*/  @P0 R2UR UR21, R4 ;  /* 0x00000000041503c2 */ /* 0x02026200000e0000 */
[----:B------:R-:W-:-:S04]  /*02b0*/  ISETP.NE.U32.AND P0, PT, RZ, c[0x0][0x248], PT ;  /* 0x00009200ff007a0c */ /* 0x000fc80003f05070 */
[----:B------:R-:W-:Y:S01]  /*02c0*/  ISETP.NE.AND.EX P0, PT, RZ, c[0x0][0x24c], PT, P0 ;  /* 0x00009300ff007a0c */ /* 0x000fe20003f05300 */
[----:B---3--:R-:W3:Y:S01]  /*02d0*/  S2R R0, SR_TID.X ;  /* 0x0000000000007919 */ /* 0x008ee20000002100 */
[----:B--2---:R-:W-:Y:S01]  /*02e0*/  @UP2 UIADD3 UR16, UR16, -UR10, URZ ;  /* 0x8000000a10102290 */ /* 0x004fe2000fffe03f */
[----:B----4-:R2:W4:Y:S06]  /*02f0*/  @!P1 R2UR UR23, R5 ;  /* 0x00000000051793c2 */ /* 0x01052c00000e0000 */
[----:B------:R-:W-:-:S04]  /*0300*/  @!UP2 ULDC UR16, c[0x0][0x214] ;  /* 0x000085000010aab9 */ /* 0x000fc80000000800 */
[----:B-12-4-:R-:W-:Y:S05]  /*0310*/  @!P0 BRA `(.L_x_1063) ;  /* 0x0000007000008947 */ /* 0x016fea0003800000 */
[----:B------:R-:W-:-:S13]  /*0320*/  PLOP3.LUT P0, PT, PT, PT, UP3, 0x80, 0x0 ;  /* 0x000000000000781c */ /* 0x000fda0003f0f038 */
[----:B------:R-:W2:Y:S04]  /*0330*/  @P0 LDG.E R4, [R2.64+0x4] ;  /* 0x0000041202040981 */ /* 0x000ea8000c1e1900 */
[----:B------:R-:W4:Y:S01]  /*0340*/  @!P0 LDG.E R2, [R2.64] ;  /* 0x0000001202028981 */ /* 0x000f22000c1e1900 */
[----:B--2---:R-:W1:Y:S02]  /*0350*/  @P0 R2UR UR6, R4 ;  /* 0x00000000040603c2 */ /* 0x004e6400000e0000 */
[----:B-1----:R-:W-:-:S11]  /*0360*/  @UP3 UIADD3 UR6, UR6, -UR23, URZ ;  /* 0x8000001706063290 */ /* 0x002fd6000fffe03f */
[----:B----4-:R1:W2:Y:S02]  /*0370*/  @!P0 R2UR UR6, R2 ;  /* 0x00000000020683c2 */ /* 0x0102a400000e0000 */
[----:B-12---:R-:W-:Y:S05]  /*0380*/  BRA `(.L_x_1064) ;  /* 0x0000001000007947 */ /* 0x006fea0003800000 */
.L_x_1063:
[----:B------:R-:W-:Y:S02]  /*0390*/  ULDC UR6, c[0x0][0x218] ;  /* 0x0000860000067ab9 */ /* 0x000fe40000000800 */
.L_x_1064:
        /* <DEDUP_REMOVED lines=45> */
[----:B---3--:R-:W-:Y:S01]  /*0670*/  SHF.R.S32.HI R12, RZ, 0x1f, R0 ;  /* 0x0000001fff0c7819 */ /* 0x008fe20000011400 */
        /* <DEDUP_REMOVED lines=70> */
.L_x_1067:
[----:B------:R-:W-:Y:S05]  /*0ae0*/  BSYNC B0 ;  /* 0x0000000000007941 */ /* 0x000fea0003800000 */
.L_x_1066:
        /* <DEDUP_REMOVED lines=16> */
.L_x_1069:
[----:B------:R-:W-:Y:S05]  /*0bf0*/  BSYNC B0 ;  /* 0x0000000000007941 */ /* 0x000fea0003800000 */
.L_x_1068:
        /* <DEDUP_REMOVED lines=16> */
.L_x_1071:
[----:B------:R-:W-:Y:S05]  /*0d00*/  BSYNC B0 ;  /* 0x0000000000007941 */ /* 0x000fea0003800000 */
.L_x_1070:
        /* <DEDUP_REMOVED lines=15> */
.L_x_1073:
[----:B------:R-:W-:Y:S05]  /*0e00*/  BSYNC B0 ;  /* 0x0000000000007941 */ /* 0x000fea0003800000 */
.L_x_1072:
        /* <DEDUP_REMOVED lines=34> */
.L_x_1065:
        /* <DEDUP_REMOVED lines=33> */
.L_x_1074:
        /* <DEDUP_REMOVED lines=43> */
.L_x_1075:
[----:B---3--:R-:W-:Y:S01]  /*14f0*/  SHF.R.S32.HI R8, RZ, 0x1f, R0 ;  /* 0x0000001fff087819 */ /* 0x008fe20000011400 */
        /* <DEDUP_REMOVED lines=20> */
[----:B------:R-:W-:Y:S02]  /*1640*/  LOP3.LUT R4, R2, 0x18, R216, 0xf8, !PT ;  /* 0x0000001802047812 */ /* 0x000fe400078ef8d8 */
[----:B------:R-:W-:Y:S02]  /*1650*/  SHF.R.U32.HI R2, RZ, 0x3, R2 ;  /* 0x00000003ff027819 */ /* 0x000fe40000011602 */
[----:B------:R-:W-:Y:S02]  /*1660*/  LOP3.LUT R199, R199, 0x7fffffe, RZ, 0xc0, !PT ;  /* 0x07fffffec7c77812 */ /* 0x000fe400078ec0ff */
[----:B------:R-:W-:-:S02]  /*1670*/  LOP3.LUT R2, R4, R2, RZ, 0x3c, !PT ;  /* 0x0000000204027212 */ /* 0x000fc400078e3cff */
[----:B------:R-:W-:Y:S01]  /*1680*/  IADD3 R4, P0, R216, UR6, RZ ;  /* 0x00000006d8047c10 */ /* 0x000fe2000ff1e0ff */
[----:B------:R-:W-:Y:S01]  /*1690*/  IMAD.IADD R199, R16, 0x1, -R199 ;  /* 0x0000000110c77824 */ /* 0x000fe200078e0ac7 */
[--C-:B------:R-:W-:Y:S02]  /*16a0*/  SHF.R.S32.HI R17, RZ, 0x1f, R16.reuse ;  /* 0x0000001fff117819 */ /* 0x100fe40000011410 */
[----:B------:R-:W-:Y:S01]  /*16b0*/  IADD3.X R5, R217, UR20, RZ, P0, !PT ;  /* 0x00000014d9057c10 */ /* 0x000fe200087fe4ff */
[----:B------:R-:W-:Y:S01]  /*16c0*/  IMAD R199, R196, 0x8, R199 ;  /* 0x00000008c4c77824 */ /* 0x000fe200078e02c7 */
[----:B------:R-:W-:Y:S01]  /*16d0*/  ISETP.GE.AND P0, PT, R16, UR21, PT ;  /* 0x0000001510007c0c */ /* 0x000fe2000bf06270 */
[----:B------:R-:W-:Y:S01]  /*16e0*/  IMAD.WIDE R20, R20, 0x80, R16 ;  /* 0x0000008014147825 */ /* 0x000fe200078e0210 */
[----:B------:R-:W-:-:S03]  /*16f0*/  SHF.R.S32.HI R246, RZ, 0x1f, R38 ;  /* 0x0000001ffff67819 */ /* 0x000fc60000011426 */
[----:B-1----:R-:W-:-:S04]  /*1700*/  IMAD.WIDE.U32 R12, R12, c[0x0][0x1a8], R4 ;  /* 0x00006a000c0c7a25 */ /* 0x002fc800078e0004 */
[----:B------:R-:W-:Y:S01]  /*1710*/  IMAD.U32 R199, R199, 0x20, R2 ;  /* 0x00000020c7c77824 */ /* 0x000fe200078e0002 */
[----:B------:R-:W-:-:S03]  /*1720*/  IADD3 R19, R13, UR4, RZ ;  /* 0x000000040d137c10 */ /* 0x000fc6000fffe0ff */
        /* <DEDUP_REMOVED lines=18> */
.L_x_1077:
[----:B------:R-:W-:Y:S05]  /*1850*/  BSYNC B0 ;  /* 0x0000000000007941 */ /* 0x000fea0003800000 */
.L_x_1076:
        /* <DEDUP_REMOVED lines=21> */
.L_x_1079:
[----:B------:R-:W-:Y:S05]  /*19b0*/  BSYNC B0 ;  /* 0x0000000000007941 */ /* 0x000fea0003800000 */
.L_x_1078:
[----:B--2---:R-:W-:Y:S01]  /*19c0*/  IADD3 R6, R16, 0x40, RZ ;  /* 0x0000004010067810 */ /* 0x004fe20007ffe0ff */
        /* <DEDUP_REMOVED lines=20> */
.L_x_1081:
[----:B------:R-:W-:Y:S05]  /*1b10*/  BSYNC B0 ;  /* 0x0000000000007941 */ /* 0x000fea0003800000 */
.L_x_1080:
[----:B----4-:R-:W-:Y:S01]  /*1b20*/  IADD3 R5, R16, 0x60, RZ ;  /* 0x0000006010057810 */ /* 0x010fe20007ffe0ff */
        /* <DEDUP_REMOVED lines=23> */
.L_x_1083:
[----:B------:R-:W-:Y:S05]  /*1ca0*/  BSYNC B0 ;  /* 0x0000000000007941 */ /* 0x000fea0003800000 */
.L_x_1082:
[----:B------:R-:W-:Y:S01]  /*1cb0*/  LEA.HI R8, R8, R0, RZ, 0x4 ;  /* 0x0000000008087211 */ /* 0x000fe200078f20ff */
[----:B------:R-:W-:Y:S01]  /*1cc0*/  IMAD R4, R17, c[0x0][0x1a0], RZ ;  /* 0x0000680011047a24 */ /* 0x000fe200078e02ff */
[----:B------:R-:W-:Y:S01]  /*1cd0*/  BSSY B0, `(.L_x_1084) ;  /* 0x0000033000007945 */ /* 0x000fe20003800000 */
[----:B------:R-:W-:Y:S01]  /*1ce0*/  IMAD.WIDE.U32 R12, R16, c[0x0][0x1a0], R216 ;  /* 0x00006800100c7a25 */ /* 0x000fe200078e00d8 */
[----:B------:R-:W-:-:S03]  /*1cf0*/  LOP3.LUT R2, R8, 0xfffffff0, RZ, 0xc0, !PT ;  /* 0xfffffff008027812 */ /* 0x000fc600078ec0ff */
[----:B------:R-:W-:Y:S01]  /*1d00*/  IMAD R7, R17, c[0x0][0x198], RZ ;  /* 0x0000660011077a24 */ /* 0x000fe200078e02ff */
[----:B------:R-:W-:Y:S01]  /*1d10*/  IADD3 R12, P0, R12, UR26, RZ ;  /* 0x0000001a0c0c7c10 */ /* 0x000fe2000ff1e0ff */
[----:B-1----:R-:W-:-:S04]  /*1d20*/  IMAD.WIDE.U32 R18, R16, c[0x0][0x198], R216 ;  /* 0x0000660010127a25 */ /* 0x002fc800078e00d8 */
        /* <DEDUP_REMOVED lines=10> */
[----:B------:R-:W-:Y:S01]  /*1dd0*/  SHF.R.S32.HI R4, RZ, 0x1, R144 ;  /* 0x00000001ff047819 */ /* 0x000fe20000011490 */
        /* <DEDUP_REMOVED lines=16> */
[C---:B------:R-:W-:Y:S01]  /*1ee0*/  IMAD R246, R38.reuse, c[0x0][0x1bc], R246 ;  /* 0x00006f0026f67a24 */ /* 0x040fe200078e02f6 */
[----:B------:R-:W-:Y:S01]  /*1ef0*/  LOP3.LUT P1, RZ, R7, 0x2, RZ, 0xc0, !PT ;  /* 0x0000000207ff7812 */ /* 0x000fe2000782c0ff */
[----:B------:R-:W-:Y:S01]  /*1f00*/  IMAD.WIDE.U32 R38, R38, c[0x0][0x1b8], R12 ;  /* 0x00006e0026267a25 */ /* 0x000fe200078e000c */
[----:B------:R-:W-:Y:S02]  /*1f10*/  IADD3 R21, R19, UR4, RZ ;  /* 0x0000000413157c10 */ /* 0x000fe4000fffe0ff */
        /* <DEDUP_REMOVED lines=14> */
.L_x_1085:
[----:B------:R-:W-:Y:S05]  /*2000*/  BSYNC B0 ;  /* 0x0000000000007941 */ /* 0x000fea0003800000 */
.L_x_1084:
        /* <DEDUP_REMOVED lines=18> */
.L_x_1087:
[----:B------:R-:W-:Y:S05]  /*2130*/  BSYNC B0 ;  /* 0x0000000000007941 */ /* 0x000fea0003800000 */
.L_x_1086:
        /* <DEDUP_REMOVED lines=17> */
.L_x_1089:
[----:B------:R-:W-:Y:S05]  /*2250*/  BSYNC B0 ;  /* 0x0000000000007941 */ /* 0x000fea0003800000 */
.L_x_1088:
        /* <DEDUP_REMOVED lines=12> */
[----:B-1----:R-:W-:-:S04]  /*2320*/  LEA R12, P0, R20, c[0x0][0x168], 0x1 ;  /* 0x00005a00140c7a11 */ /* 0x002fc800078008ff */
[----:B------:R-:W-:-:S05]  /*2330*/  LEA.HI.X R13, R20, c[0x0][0x16c], R11, 0x1, P0 ;  /* 0x00005b00140d7a11 */ /* 0x000fca00000f0c0b */
[----:B------:R-:W-:Y:S01]  /*2340*/  @!PT LDS RZ, [RZ] ;  /* 0x00000000fffff984 */ /* 0x000fe20000000800 */
[----:B------:R-:W-:Y:S01]  /*2350*/  @!PT LDS RZ, [RZ] ;  /* 0x00000000fffff984 */ /* 0x000fe20000000800 */
[----:B------:R-:W-:Y:S01]  /*2360*/  @!PT LDS RZ, [RZ] ;  /* 0x00000000fffff984 */ /* 0x000fe20000000800 */
[----:B------:R1:W-:Y:S04]  /*2370*/  LDGSTS.E.BYPASS.LTC128B.128 [R199+0x3800], [R12.64] ;  /* 0x038000000cc77fae */ /* 0x0003e8000b901d52 */
.L_x_1091:
[----:B------:R-:W-:Y:S05]  /*2380*/  BSYNC B0 ;  /* 0x0000000000007941 */ /* 0x000fea0003800000 */
.L_x_1090:
        /* <DEDUP_REMOVED lines=24> */
[----:B------:R-:W-:Y:S01]  /*2510*/  LOP3.LUT R178, R14, 0xffffffe0, RZ, 0xc0, !PT ;  /* 0xffffffe00eb27812 */ /* 0x000fe200078ec0ff */
[----:B------:R-:W-:Y:S01]  /*2520*/  USHF.L.U64.HI UR5, UR4, UR20, UR5 ;  /* 0x0000001404057299 */ /* 0x000fe20008010205 */
[----:B------:R-:W-:Y:S01]  /*2530*/  IMAD.MOV.U32 R246, RZ, RZ, R38 ;  /* 0x000000fffff67224 */ /* 0x000fe200078e0026 */
[----:B------:R-:W-:Y:S01]  /*2540*/  BAR.SYNC.DEFER_BLOCKING 0x0 ;  /* 0x0000000000007b1d */ /* 0x000fe20000010000 */
[----:B------:R-:W-:Y:S01]  /*2550*/  USHF.L.U32 UR11, UR4, 0x7, URZ ;  /* 0x00000007040b7899 */ /* 0x000fe2000800063f */
[C---:B------:R-:W-:Y:S01]  /*2560*/  IMAD.IADD R178, R0.reuse, 0x1, -R178 ;  /* 0x0000000100b27824 */ /* 0x040fe200078e0ab2 */
[----:B------:R-:W-:Y:S01]  /*2570*/  UIMAD UR17, UR5, UR25, URZ ;  /* 0x00000019051172a4 */ /* 0x000fe2000f8e023f */
[----:B------:R-:W-:Y:S02]  /*2580*/  IMAD.SHL.U32 R198, R0, 0x2, RZ ;  /* 0x0000000200c67824 */ /* 0x000fe400078e00ff */
[----:B------:R-:W-:Y:S01]  /*2590*/  BSSY B0, `(.L_x_1092) ;  /* 0x000001c000007945 */ /* 0x000fe20003800000 */
[----:B------:R-:W-:-:S02]  /*25a0*/  UIMAD UR24, UR24, UR11, UR17 ;  /* 0x0000000b181872a4 */ /* 0x000fc4000f8e0211 */
[----:B------:R-:W-:Y:S01]  /*25b0*/  LOP3.LUT R198, R198, 0x6, RZ, 0xc0, !PT ;  /* 0x00000006c6c67812 */ /* 0x000fe200078ec0ff */
[----:B------:R-:W-:Y:S01]  /*25c0*/  UMOV UR17, URZ ;  /* 0x0000003f00117c82 */ /* 0x000fe20008000000 */
[----:B------:R2:W-:Y:S04]  /*25d0*/  @P1 STS [R199+0x4000], RZ ;  /* 0x004000ffc7001388 */ /* 0x0005e80000000800 */
[----:B------:R2:W-:Y:S04]  /*25e0*/  @P1 STS [R199+0x4004], RZ ;  /* 0x004004ffc7001388 */ /* 0x0005e80000000800 */
[----:B------:R2:W-:Y:S01]  /*25f0*/  @P1 STS.64 [R199+0x4008], RZ ;  /* 0x004008ffc7001388 */ /* 0x0005e20000000a00 */
[----:B-1----:R-:W-:-:S02]  /*2600*/  @P0 FMUL.FTZ R11, R12, R11 ;  /* 0x0000000b0c0b0220 */ /* 0x002fc40000410000 */
[----:B------:R-:W-:Y:S02]  /*2610*/  IMAD.U32 R12, RZ, RZ, UR25 ;  /* 0x00000019ff0c7e24 */ /* 0x000fe4000f8e00ff */
[----:B------:R1:W5:Y:S02]  /*2620*/  @P0 R2UR UR12, R11 ;  /* 0x000000000b0c03c2 */ /* 0x00036400000e0000 */
[----:B------:R-:W-:-:S05]  /*2630*/  IMAD.WIDE.U32 R12, R12, UR11, R246 ;  /* 0x0000000b0c0c7c25 */ /* 0x000fca000f8e00f6 */
[----:B------:R-:W-:Y:S02]  /*2640*/  IADD3 R15, R13, UR24, RZ ;  /* 0x000000180d0f7c10 */ /* 0x000fe4000fffe0ff */
[----:B-1----:R-:W-:Y:S01]  /*2650*/  SHF.R.S32.HI R11, RZ, 0x1f, R178 ;  /* 0x0000001fff0b7819 */ /* 0x002fe200000114b2 */
[----:B-----5:R-:W-:-:S03]  /*2660*/  @UP1 UMOV UR17, UR12 ;  /* 0x0000000c00111c82 */ /* 0x020fc60008000000 */
[----:B------:R-:W-:-:S04]  /*2670*/  LEA.HI R178, R11, R178, RZ, 0x2 ;  /* 0x000000b20bb27211 */ /* 0x000fc800078f10ff */
[----:B------:R-:W-:Y:S01]  /*2680*/  SHF.R.S32.HI R178, RZ, 0x2, R178 ;  /* 0x00000002ffb27819 */ /* 0x000fe200000114b2 */
        /* <DEDUP_REMOVED lines=12> */
.L_x_1093:
[----:B--2---:R-:W-:Y:S05]  /*2750*/  BSYNC B0 ;  /* 0x0000000000007941 */ /* 0x004fea0003800000 */
.L_x_1092:
        /* <DEDUP_REMOVED lines=18> */
.L_x_1095:
[----:B------:R-:W-:Y:S05]  /*2880*/  BSYNC B0 ;  /* 0x0000000000007941 */ /* 0x000fea0003800000 */
.L_x_1094:
        /* <DEDUP_REMOVED lines=18> */
.L_x_1097:
[----:B------:R-:W-:Y:S05]  /*29b0*/  BSYNC B0 ;  /* 0x0000000000007941 */ /* 0x000fea0003800000 */
.L_x_1096:
        /* <DEDUP_REMOVED lines=19> */
.L_x_1099:
[----:B------:R-:W-:Y:S05]  /*2af0*/  BSYNC B0 ;  /* 0x0000000000007941 */ /* 0x000fea0003800000 */
.L_x_1098:
[----:B------:R-:W-:Y:S01]  /*2b00*/  LOP3.LUT R9, R9, 0xfffffff8, RZ, 0xc0, !PT ;  /* 0xfffffff809097812 */ /* 0x000fe200078ec0ff */
[----:B------:R-:W-:Y:S01]  /*2b10*/  IMAD.SHL.U32 R7, R7, 0x40, RZ ;  /* 0x0000004007077824 */ /* 0x000fe200078e00ff */
[----:B------:R-:W-:Y:S01]  /*2b20*/  LOP3.LUT R144, R144, 0x7fffffe, RZ, 0xc0, !PT ;  /* 0x07fffffe90907812 */ /* 0x000fe200078ec0ff */
[----:B------:R-:W-:Y:S01]  /*2b30*/  IMAD.SHL.U32 R3, R3, 0x8, RZ ;  /* 0x0000000803037824 */ /* 0x000fe200078e00ff */
[----:B------:R-:W-:Y:S01]  /*2b40*/  SHF.R.S32.HI R192, RZ, 0x1f, R2 ;  /* 0x0000001fffc07819 */ /* 0x000fe20000011402 */
[----:B------:R-:W-:Y:S01]  /*2b50*/  IMAD.IADD R0, R0, 0x1, -R9 ;  /* 0x0000000100007824 */ /* 0x000fe200078e0a09 */
[----:B------:R-:W-:Y:S01]  /*2b60*/  SHF.R.S32.HI R9, RZ, 0x4, R8 ;  /* 0x00000004ff097819 */ /* 0x000fe20000011408 */
[----:B------:R-:W-:Y:S01]  /*2b70*/  IMAD.IADD R144, R2, 0x1, -R144 ;  /* 0x0000000102907824 */ /* 0x000fe200078e0a90 */
[----:B------:R-:W-:Y:S01]  /*2b80*/  LEA.HI R192, R192, R2, RZ, 0x3 ;  /* 0x00000002c0c07211 */ /* 0x000fe200078f18ff */
[----:B------:R-:W-:Y:S01]  /*2b90*/  IMAD.U32 R169, RZ, RZ, UR25 ;  /* 0x00000019ffa97e24 */ /* 0x000fe2000f8e00ff */
[----:B------:R-:W-:Y:S01]  /*2ba0*/  LEA.HI R8, R8, R9, RZ, 0x1 ;  /* 0x0000000908087211 */ /* 0x000fe200078f08ff */
[----:B------:R-:W-:Y:S01]  /*2bb0*/  UIADD3 UR20, UR15, 0x1, -UR16 ;  /* 0x000000010f147890 */ /* 0x000fe2000fffe810 */
[----:B------:R-:W-:Y:S01]  /*2bc0*/  LEA.HI R2, R0, R0, RZ, 0x1 ;  /* 0x0000000000027211 */ /* 0x000fe200078f08ff */
[----:B------:R-:W-:Y:S01]  /*2bd0*/  IMAD.SHL.U32 R192, R192, 0x20, RZ ;  /* 0x00000020c0c07824 */ /* 0x000fe200078e00ff */
[----:B------:R-:W-:Y:S01]  /*2be0*/  LOP3.LUT R8, R8, 0xfffffffe, RZ, 0xc0, !PT ;  /* 0xfffffffe08087812 */ /* 0x000fe200078ec0ff */
[----:B------:R-:W-:Y:S01]  /*2bf0*/  IMAD R169, R169, 0x80, R198 ;  /* 0x00000080a9a97824 */ /* 0x000fe200078e02c6 */
[----:B------:R-:W-:Y:S01]  /*2c00*/  LOP3.LUT R195, R2, 0x3fffffe, RZ, 0xc0, !PT ;  /* 0x03fffffe02c37812 */ /* 0x000fe200078ec0ff */
[----:B------:R-:W0:Y:S01]  /*2c10*/  LDGDEPBAR ;  /* 0x00000000000079af */ /* 0x000e220000000000 */
[----:B------:R-:W-:Y:S01]  /*2c20*/  LOP3.LUT R7, R7, 0xc0, RZ, 0xc0, !PT ;  /* 0x000000c007077812 */ /* 0x000fe200078ec0ff */
[----:B------:R-:W-:Y:S01]  /*2c30*/  IMAD.IADD R8, R9, 0x1, -R8 ;  /* 0x0000000109087824 */ /* 0x000fe200078e0a08 */
[----:B------:R-:W-:Y:S01]  /*2c40*/  SHF.R.S32.HI R2, RZ, 0x1, R2 ;  /* 0x00000001ff027819 */ /* 0x000fe20000011402 */
[----:B------:R-:W-:Y:S01]  /*2c50*/  IMAD.IADD R195, R0, 0x1, -R195 ;  /* 0x0000000100c37824 */ /* 0x000fe200078e0ac3 */
[----:B------:R-:W-:Y:S01]  /*2c60*/  LOP3.LUT R192, R192, 0xffffff00, RZ, 0xc0, !PT ;  /* 0xffffff00c0c07812 */ /* 0x000fe200078ec0ff */
[----:B------:R-:W-:Y:S01]  /*2c70*/  IMAD.SHL.U32 R0, R8, 0x8, RZ ;  /* 0x0000000808007824 */ /* 0x000fe200078e00ff */
[----:B------:R-:W-:Y:S01]  /*2c80*/  LEA R5, R196, UR14, 0x4 ;  /* 0x0000000ec4057c11 */ /* 0x000fe2000f8e20ff */
[----:B------:R-:W-:Y:S01]  /*2c90*/  IMAD R195, R8, 0x8, R195 ;  /* 0x0000000808c37824 */ /* 0x000fe200078e02c3 */
[----:B------:R-:W-:Y:S01]  /*2ca0*/  LOP3.LUT P0, RZ, R2, 0x2, RZ, 0xc0, !PT ;  /* 0x0000000202ff7812 */ /* 0x000fe2000780c0ff */
[----:B------:R-:W-:Y:S01]  /*2cb0*/  IMAD R196, R196, 0x200, R192 ;  /* 0x00000200c4c47824 */ /* 0x000fe200078e02c0 */
[----:B------:R-:W-:Y:S01]  /*2cc0*/  LOP3.LUT R0, R7, 0x8, R0, 0xf8, !PT ;  /* 0x0000000807007812 */ /* 0x000fe200078ef800 */
[----:B------:R-:W-:Y:S01]  /*2cd0*/  UIADD3 UR14, UR15, -UR16, URZ ;  /* 0x800000100f0e7290 */ /* 0x000fe2000fffe03f */
[----:B------:R-:W-:Y:S01]  /*2ce0*/  SHF.R.U32.HI R7, RZ, 0x3, R7 ;  /* 0x00000003ff077819 */ /* 0x000fe20000011607 */
[----:B------:R-:W-:Y:S01]  /*2cf0*/  IMAD R196, R144, 0x20, R196 ;  /* 0x0000002090c47824 */ /* 0x000fe200078e02c4 */
[C---:B------:R-:W-:Y:S01]  /*2d00*/  IADD3 R36, R169.reuse, 0x78, RZ ;  /* 0x00000078a9247810 */ /* 0x040fe20007ffe0ff */
[----:B------:R-:W-:Y:S01]  /*2d10*/  IMAD.IADD R178, R178, 0x1, R5 ;  /* 0x00000001b2b27824 */ /* 0x000fe200078e0205 */
[----:B------:R-:W-:Y:S01]  /*2d20*/  LOP3.LUT R0, R0, R7, RZ, 0x3c, !PT ;  /* 0x0000000700007212 */ /* 0x000fe200078e3cff */
[----:B------:R-:W-:Y:S01]  /*2d30*/  IMAD.SHL.U32 R7, R2, 0x40, RZ ;  /* 0x0000004002077824 */ /* 0x000fe200078e00ff */
[----:B------:R-:W-:Y:S01]  /*2d40*/  IADD3 R167, R169, 0x1, RZ ;  /* 0x00000001a9a77810 */ /* 0x000fe20007ffe0ff */
[----:B------:R-:W-:Y:S01]  /*2d50*/  IMAD R192, R144, 0x20, R192 ;  /* 0x0000002090c07824 */ /* 0x000fe200078e02c0 */
[----:B------:R-:W-:Y:S01]  /*2d60*/  IADD3 R197, R178, UR14, RZ ;  /* 0x0000000eb2c57c10 */ /* 0x000fe2000fffe0ff */
[----:B------:R-:W-:Y:S01]  /*2d70*/  IMAD.IADD R196, R0, 0x1, R196 ;  /* 0x0000000100c47824 */ /* 0x000fe200078e02c4 */
[----:B------:R-:W-:Y:S01]  /*2d80*/  LOP3.LUT R7, R7, 0xc0, RZ, 0xc0, !PT ;  /* 0x000000c007077812 */ /* 0x000fe200078ec0ff */
[----:B------:R-:W-:Y:S01]  /*2d90*/  UISETP.GT.AND UP0, UPT, UR25, UR9, UPT ;  /* 0x000000091900728c */ /* 0x000fe2000bf04270 */
[----:B------:R-:W-:Y:S01]  /*2da0*/  IADD3 R170, R178, 0x8, RZ ;  /* 0x00000008b2aa7810 */ /* 0x000fe20007ffe0ff */
[----:B------:R-:W-:Y:S01]  /*2db0*/  IMAD.SHL.U32 R196, R196, 0x2, RZ ;  /* 0x00000002c4c47824 */ /* 0x000fe200078e00ff */
[----:B------:R-:W-:Y:S01]  /*2dc0*/  LOP3.LUT R3, R7, 0x8, R3, 0xf8, !PT ;  /* 0x0000000807037812 */ /* 0x000fe200078ef803 */
[C---:B------:R-:W-:Y:S01]  /*2dd0*/  IMAD.IADD R168, R197.reuse, 0x1, -R169 ;  /* 0x00000001c5a87824 */ /* 0x040fe200078e0aa9 */
[----:B------:R-:W-:Y:S01]  /*2de0*/  SHF.R.U32.HI R7, RZ, 0x3, R7 ;  /* 0x00000003ff077819 */ /* 0x000fe20000011607 */
[----:B------:R-:W-:Y:S01]  /*2df0*/  IMAD R194, R4, 0x2, R196 ;  /* 0x0000000204c27824 */ /* 0x000fe200078e02c4 */
[----:B------:R-:W-:Y:S01]  /*2e00*/  LDSM.16.M88.4 R100, [R196] ;  /* 0x00000000c464783b */ /* 0x000fe20000000200 */
[----:B------:R-:W-:Y:S01]  /*2e10*/  IADD3 R210, R170, UR14, RZ ;  /* 0x0000000eaad27c10 */ /* 0x000fe2000fffe0ff */
[--C-:B------:R-:W-:Y:S01]  /*2e20*/  IMAD.IADD R6, R197, 0x1, -R167.reuse ;  /* 0x00000001c5067824 */ /* 0x100fe200078e0aa7 */
[----:B------:R-:W-:Y:S01]  /*2e30*/  LOP3.LUT R3, R3, R7, RZ, 0x3c, !PT ;  /* 0x0000000703037212 */ /* 0x000fe200078e3cff */
[----:B------:R-:W-:Y:S01]  /*2e40*/  LDSM.16.M88.4 R96, [R196+0x1000] ;  /* 0x00100000c460783b */ /* 0x000fe20000000200 */
[----:B------:R-:W-:Y:S01]  /*2e50*/  IADD3 R173, R178, 0x40, RZ ;  /* 0x00000040b2ad7810 */ /* 0x000fe20007ffe0ff */
[----:B------:R-:W-:Y:S01]  /*2e60*/  IMAD.IADD R174, R210, 0x1, -R167 ;  /* 0x00000001d2ae7824 */ /* 0x000fe200078e0aa7 */
[----:B------:R-:W-:Y:S01]  /*2e70*/  IADD3 R177, R178, 0x48, RZ ;  /* 0x00000048b2b17810 */ /* 0x000fe20007ffe0ff */
[----:B------:R-:W-:Y:S01]  /*2e80*/  IMAD.U32 R195, R195, 0x20, R3 ;  /* 0x00000020c3c37824 */ /* 0x000fe200078e0003 */
[----:B------:R-:W-:Y:S01]  /*2e90*/  IADD3 R3, R169, 0x79, RZ ;  /* 0x00000079a9037810 */ /* 0x000fe20007ffe0ff */
[----:B------:R-:W-:Y:S01]  /*2ea0*/  LDSM.16.M88.4 R92, [R194] ;  /* 0x00000000c25c783b */ /* 0x000fe20000000200 */
[----:B------:R-:W-:Y:S01]  /*2eb0*/  IADD3 R207, R173, UR14, RZ ;  /* 0x0000000eadcf7c10 */ /* 0x000fe2000fffe0ff */
[----:B------:R-:W-:Y:S01]  /*2ec0*/  IMAD.SHL.U32 R195, R195, 0x2, RZ ;  /* 0x00000002c3c37824 */ /* 0x000fe200078e00ff */
[----:B------:R-:W-:Y:S01]  /*2ed0*/  IADD3 R204, R177, UR14, RZ ;  /* 0x0000000eb1cc7c10 */ /* 0x000fe2000fffe0ff */
[----:B------:R-:W-:Y:S01]  /*2ee0*/  IMAD.IADD R12, R197, 0x1, -R3 ;  /* 0x00000001c50c7824 */ /* 0x000fe200078e0a03 */
[----:B------:R-:W-:Y:S01]  /*2ef0*/  LDSM.16.M88.4 R88, [R194+0x1000] ;  /* 0x00100000c258783b */ /* 0x000fe20000000200 */
[----:B------:R-:W-:Y:S01]  /*2f00*/  IMAD.IADD R13, R207, 0x1, -R169 ;  /* 0x00000001cf0d7824 */ /* 0x000fe200078e0aa9 */
[C---:B------:R-:W-:Y:S01]  /*2f10*/  IADD3 R2, R195.reuse, 0x2000, RZ ;  /* 0x00002000c3027810 */ /* 0x040fe20007ffe0ff */
[----:B------:R-:W-:Y:S01]  /*2f20*/  IMAD.IADD R182, R204, 0x1, -R167 ;  /* 0x00000001ccb67824 */ /* 0x000fe200078e0aa7 */
[----:B------:R-:W5:Y:S01]  /*2f30*/  LDSM.16.M88.4 R76, [R195+0x2000] ;  /* 0x00200000c34c783b */ /* 0x000f620000000200 */
[----:B------:R-:W-:Y:S01]  /*2f40*/  IADD3 R193, R195, 0x2020, RZ ;  /* 0x00002020c3c17810 */ /* 0x000fe20007ffe0ff */
[----:B------:R-:W-:Y:S01]  /*2f50*/  ULDC UR14, c[0x0][0x2e8] ;  /* 0x0000ba00000e7ab9 */ /* 0x000fe20000000800 */
[----:B------:R-:W-:Y:S01]  /*2f60*/  @P0 IADD3 R193, R2, -0x20, RZ ;  /* 0xffffffe002c10810 */ /* 0x000fe20007ffe0ff */
[----:B------:R-:W-:Y:S01]  /*2f70*/  IMAD.IADD R2, R197, 0x1, -R36 ;  /* 0x00000001c5027824 */ /* 0x000fe200078e0a24 */
[----:B------:R-:W1:Y:S01]  /*2f80*/  LDSM.16.M88.4 R60, [R195+0x2400] ;  /* 0x00240000c33c783b */ /* 0x000e620000000200 */
[C---:B------:R-:W-:Y:S01]  /*2f90*/  IADD3 R166, R169.reuse, 0x8, RZ ;  /* 0x00000008a9a67810 */ /* 0x040fe20007ffe0ff */
[----:B------:R-:W-:Y:S01]  /*2fa0*/  UIADD3 UR14, UR20, UR14, URZ ;  /* 0x0000000e140e7290 */ /* 0x000fe2000fffe03f */
[----:B------:R-:W-:Y:S01]  /*2fb0*/  IADD3 R164, R169, 0x10, RZ ;  /* 0x00000010a9a47810 */ /* 0x000fe20007ffe0ff */
[----:B-1----:R-:W1:Y:S01]  /*2fc0*/  LDSM.16.M88.4 R8, [R193] ;  /* 0x00000000c108783b */ /* 0x002e620000000200 */
[----:B------:R-:W-:Y:S01]  /*2fd0*/  IABS R2, R2 ;  /* 0x0000000200027213 */ /* 0x000fe20000000000 */
[----:B------:R-:W-:Y:S01]  /*2fe0*/  IMAD.IADD R5, R197, 0x1, -R166 ;  /* 0x00000001c5057824 */ /* 0x000fe200078e0aa6 */
[C---:B------:R-:W-:Y:S01]  /*2ff0*/  IADD3 R165, R169.reuse, 0x9, RZ ;  /* 0x00000009a9a57810 */ /* 0x040fe20007ffe0ff */
[----:B------:R-:W-:Y:S01]  /*3000*/  LDSM.16.M88.4 R44, [R195+0x2800] ;  /* 0x00280000c32c783b */ /* 0x000fe20000000200 */
[C---:B------:R-:W-:Y:S01]  /*3010*/  IADD3 R163, R169.reuse, 0x11, RZ ;  /* 0x00000011a9a37810 */ /* 0x040fe20007ffe0ff */
[----:B------:R-:W-:Y:S01]  /*3020*/  IMAD.MOV.U32 R7, RZ, RZ, R2 ;  /* 0x000000ffff077224 */ /* 0x000fe200078e0002 */
[----:B------:R-:W-:Y:S01]  /*3030*/  IABS R2, R12 ;  /* 0x0000000c00027213 */ /* 0x000fe20000000000 */
[----:B------:R-:W-:Y:S01]  /*3040*/  IMAD.IADD R12, R210, 0x1, -R169 ;  /* 0x00000001d20c7824 */ /* 0x000fe200078e0aa9 */
[----:B------:R-:W-:Y:S01]  /*3050*/  LDSM.16.M88.4 R24, [R195+0x2c00] ;  /* 0x002c0000c318783b */ /* 0x000fe20000000200 */
[----:B------:R-:W-:Y:S01]  /*3060*/  IADD3 R160, R169, 0x18, RZ ;  /* 0x00000018a9a07810 */ /* 0x000fe20007ffe0ff */
[C-C-:B------:R-:W-:Y:S01]  /*3070*/  IMAD.IADD R139, R197.reuse, 0x1, -R165.reuse ;  /* 0x00000001c58b7824 */ /* 0x140fe200078e0aa5 */
[----:B------:R-:W-:Y:S01]  /*3080*/  IABS R168, R168 ;  /* 0x000000a800a87213 */ /* 0x000fe20000000000 */
[----:B------:R-:W-:Y:S01]  /*3090*/  LDSM.16.M88.4 R108, [R193+0x1000] ;  /* 0x00100000c16c783b */ /* 0x000fe20000000200 */
[----:B------:R-:W-:Y:S01]  /*30a0*/  IABS R12, R12 ;  /* 0x0000000c000c7213 */ /* 0x000fe20000000000 */
[C---:B------:R-:W-:Y:S01]  /*30b0*/  IMAD.IADD R188, R204.reuse, 0x1, -R165 ;  /* 0x00000001ccbc7824 */ /* 0x040fe200078e0aa5 */
[----:B------:R-:W-:Y:S01]  /*30c0*/  IABS R174, R174 ;  /* 0x000000ae00ae7213 */ /* 0x000fe20000000000 */
[----:B------:R-:W-:Y:S01]  /*30d0*/  IMAD.IADD R132, R197, 0x1, -R164 ;  /* 0x00000001c5847824 */ /* 0x000fe200078e0aa4 */
[----:B------:R-:W-:Y:S01]  /*30e0*/  IABS R182, R182 ;  /* 0x000000b600b67213 */ /* 0x000fe20000000000 */
[----:B------:R-:W-:Y:S01]  /*30f0*/  IMAD.MOV.U32 R171, RZ, RZ, R12 ;  /* 0x000000ffffab7224 */ /* 0x000fe200078e000c */
[----:B------:R-:W-:Y:S01]  /*3100*/  IABS R12, R13 ;  /* 0x0000000d000c7213 */ /* 0x000fe20000000000 */
[----:B------:R-:W-:Y:S01]  /*3110*/  IMAD.IADD R13, R204, 0x1, -R169 ;  /* 0x00000001cc0d7824 */ /* 0x000fe200078e0aa9 */
[C---:B------:R-:W-:Y:S01]  /*3120*/  IADD3 R156, R169.reuse, 0x20, RZ ;  /* 0x00000020a99c7810 */ /* 0x040fe20007ffe0ff */
[----:B------:R-:W-:Y:S01]  /*3130*/  I2F R168, R168 ;  /* 0x000000a800a87306 */ /* 0x000fe20000201400 */
[----:B------:R-:W-:Y:S01]  /*3140*/  IADD3 R161, R169, 0x21, RZ ;  /* 0x00000021a9a17810 */ /* 0x000fe20007ffe0ff */
[----:B------:R-:W-:Y:S01]  /*3150*/  IMAD.MOV.U32 R172, RZ, RZ, R12 ;  /* 0x000000ffffac7224 */ /* 0x000fe200078e000c */
[----:B------:R-:W-:Y:S01]  /*3160*/  IABS R12, R13 ;  /* 0x0000000d000c7213 */ /* 0x000fe20000000000 */
[--C-:B------:R-:W-:Y:S01]  /*3170*/  IMAD.IADD R16, R210, 0x1, -R156.reuse ;  /* 0x00000001d2107824 */ /* 0x100fe200078e0a9c */
[----:B------:R-:W-:Y:S01]  /*3180*/  IADD3 R211, R178, UR14, RZ ;  /* 0x0000000eb2d37c10 */ /* 0x000fe2000fffe0ff */
[----:B------:R-:W-:Y:S01]  /*3190*/  IMAD.IADD R17, R207, 0x1, -R156 ;  /* 0x00000001cf117824 */ /* 0x000fe200078e0a9c */
[----:B------:R-:W-:Y:S01]  /*31a0*/  IADD3 R208, R170, UR14, RZ ;  /* 0x0000000eaad07c10 */ /* 0x000fe2000fffe0ff */
[-C--:B-----5:R-:W-:Y:S01]  /*31b0*/  HMMA.16816.F32 R104, R100, R76.reuse, RZ ;  /* 0x0000004c6468723c */ /* 0x0a0fe200000018ff */
[----:B------:R5:W-:Y:S01]  /*31c0*/  I2F R175, R12 ;  /* 0x0000000c00af7306 */ /* 0x000be20000201400 */
[----:B------:R-:W-:Y:S01]  /*31d0*/  IABS R5, R5 ;  /* 0x0000000500057213 */ /* 0x000fe20000000000 */
[--C-:B------:R-:W-:Y:S01]  /*31e0*/  IMAD.IADD R162, R197, 0x1, -R163.reuse ;  /* 0x00000001c5a27824 */ /* 0x100fe200078e0aa3 */
[----:B------:R-:W-:Y:S01]  /*31f0*/  IABS R16, R16 ;  /* 0x0000001000107213 */ /* 0x000fe20000000000 */
[----:B------:R-:W-:Y:S01]  /*3200*/  IMAD.IADD R252, R207, 0x1, -R164 ;  /* 0x00000001cffc7824 */ /* 0x000fe200078e0aa4 */
[----:B------:R-:W-:Y:S01]  /*3210*/  IMNMX R211, R211, UR15, PT ;  /* 0x0000000fd3d37c17 */ /* 0x000fe2000b800200 */
[----:B------:R-:W-:Y:S01]  /*3220*/  IMAD.IADD R186, R210, 0x1, -R163 ;  /* 0x00000001d2ba7824 */ /* 0x000fe200078e0aa3 */
[----:B------:R-:W-:Y:S01]  /*3230*/  HMMA.16816.F32 R84, R96, R76, RZ ;  /* 0x0000004c6054723c */ /* 0x000fe200000018ff */
[----:B------:R-:W-:Y:S01]  /*3240*/  I2F R172, R172 ;  /* 0x000000ac00ac7306 */ /* 0x000fe20000201400 */
[C---:B------:R-:W-:Y:S01]  /*3250*/  IADD3 R212, R197.reuse, -c[0x0][0x2e4], RZ ;  /* 0x8000b900c5d47a10 */ /* 0x040fe20007ffe0ff */
[----:B------:R-:W-:Y:S01]  /*3260*/  IMAD.MOV.U32 R223, RZ, RZ, R16 ;  /* 0x000000ffffdf7224 */ /* 0x000fe200078e0010 */
[----:B------:R-:W-:Y:S01]  /*3270*/  IMNMX R208, R208, UR15, PT ;  /* 0x0000000fd0d07c17 */ /* 0x000fe2000b800200 */
[----:B------:R-:W-:Y:S01]  /*3280*/  IMAD.IADD R141, R197, 0x1, -R160 ;  /* 0x00000001c58d7824 */ /* 0x000fe200078e0aa0 */
[----:B------:R-:W-:Y:S01]  /*3290*/  IADD3 R209, R210, -c[0x0][0x2e4], RZ ;  /* 0x8000b900d2d17a10 */ /* 0x000fe20007ffe0ff */
[----:B------:R-:W-:Y:S01]  /*32a0*/  IMAD.IADD R176, R207, 0x1, -R166 ;  /* 0x00000001cfb07824 */ /* 0x000fe200078e0aa6 */
[-C--:B------:R-:W-:Y:S01]  /*32b0*/  HMMA.16816.F32 R72, R100, R60.reuse, RZ ;  /* 0x0000003c6448723c */ /* 0x080fe200000018ff */
[----:B-----5:R-:W5:Y:S01]  /*32c0*/  LDSM.16.M88.4 R12, [R193+0x400] ;  /* 0x00040000c10c783b */ /* 0x020f620000000200 */
[----:B------:R-:W-:Y:S01]  /*32d0*/  I2F R174, R174 ;  /* 0x000000ae00ae7306 */ /* 0x000fe20000201400 */
[----:B------:R-:W-:Y:S01]  /*32e0*/  IADD3 R205, R173, UR14, RZ ;  /* 0x0000000eadcd7c10 */ /* 0x000fe2000fffe0ff */
[--C-:B------:R-:W-:Y:S01]  /*32f0*/  IMAD.IADD R133, R197, 0x1, -R156.reuse ;  /* 0x00000001c5857824 */ /* 0x100fe200078e0a9c */
[----:B------:R-:W-:Y:S01]  /*3300*/  IADD3 R157, R169, 0x28, RZ ;  /* 0x00000028a99d7810 */ /* 0x000fe20007ffe0ff */
[----:B------:R-:W-:Y:S01]  /*3310*/  IMAD.IADD R151, R197, 0x1, -R161 ;  /* 0x00000001c5977824 */ /* 0x000fe200078e0aa1 */
[----:B------:R-:W-:Y:S01]  /*3320*/  IABS R139, R139 ;  /* 0x0000008b008b7213 */ /* 0x000fe20000000000 */
[----:B------:R-:W-:Y:S01]  /*3330*/  HMMA.16816.F32 R68, R96, R60, RZ ;  /* 0x0000003c6044723c */ /* 0x000fe200000018ff */
[----:B------:R-:W-:Y:S01]  /*3340*/  IMNMX R212, RZ, R212, !PT ;  /* 0x000000d4ffd47217 */ /* 0x000fe20007800200 */
[----:B------:R-:W-:Y:S01]  /*3350*/  I2F R182, R182 ;  /* 0x000000b600b67306 */ /* 0x000fe20000201400 */
[----:B------:R-:W-:Y:S01]  /*3360*/  ISETP.GE.AND P3, PT, R169, R211, PT ;  /* 0x000000d3a900720c */ /* 0x000fe20003f66270 */
[--C-:B------:R-:W-:Y:S01]  /*3370*/  IMAD.IADD R181, R204, 0x1, -R157.reuse ;  /* 0x00000001ccb57824 */ /* 0x100fe200078e0a9d */
[----:B------:R-:W-:Y:S01]  /*3380*/  IMNMX R209, RZ, R209, !PT ;  /* 0x000000d1ffd17217 */ /* 0x000fe20007800200 */
[----:B------:R-:W-:Y:S01]  /*3390*/  IMAD.IADD R152, R197, 0x1, -R157 ;  /* 0x00000001c5987824 */ /* 0x000fe200078e0a9d */
[----:B------:R-:W-:Y:S01]  /*33a0*/  ISETP.GE.AND P6, PT, R167, R208, PT ;  /* 0x000000d0a700720c */ /* 0x000fe20003fc6270 */
[-C--:B-1----:R-:W-:Y:S01]  /*33b0*/  HMMA.16816.F32 R104, R92, R8.reuse, R104 ;  /* 0x000000085c68723c */ /* 0x082fe20000001868 */
[----:B------:R-:W-:Y:S01]  /*33c0*/  IADD3 R202, R177, UR14, RZ ;  /* 0x0000000eb1ca7c10 */ /* 0x000fe2000fffe0ff */
[----:B------:R-:W-:Y:S01]  /*33d0*/  I2F R171, R171 ;  /* 0x000000ab00ab7306 */ /* 0x000fe20000201400 */
[----:B------:R-:W-:Y:S01]  /*33e0*/  IMNMX R205, R205, UR15, PT ;  /* 0x0000000fcdcd7c17 */ /* 0x000fe2000b800200 */
[--C-:B------:R-:W-:Y:S01]  /*33f0*/  IMAD.IADD R237, R210, 0x1, -R161.reuse ;  /* 0x00000001d2ed7824 */ /* 0x100fe200078e0aa1 */
[----:B------:R-:W-:Y:S01]  /*3400*/  IADD3 R206, R207, -c[0x0][0x2e4], RZ ;  /* 0x8000b900cfce7a10 */ /* 0x000fe20007ffe0ff */
[C---:B------:R-:W-:Y:S01]  /*3410*/  IMAD.IADD R244, R204.reuse, 0x1, -R161 ;  /* 0x00000001ccf47824 */ /* 0x040fe200078e0aa1 */
[----:B------:R-:W-:Y:S01]  /*3420*/  IABS R16, R17 ;  /* 0x0000001100107213 */ /* 0x000fe20000000000 */
[----:B------:R-:W-:Y:S01]  /*3430*/  HMMA.16816.F32 R84, R88, R8, R84 ;  /* 0x000000085854723c */ /* 0x000fe20000001854 */
[----:B------:R-:W-:Y:S01]  /*3440*/  IMAD.IADD R17, R204, 0x1, -R156 ;  /* 0x00000001cc117824 */ /* 0x000fe200078e0a9c */
[----:B------:R-:W-:Y:S01]  /*3450*/  I2F R5, R5 ;  /* 0x0000000500057306 */ /* 0x000fe20000201400 */
[C---:B------:R-:W-:Y:S01]  /*3460*/  IADD3 R140, R169.reuse, 0x51, RZ ;  /* 0x00000051a98c7810 */ /* 0x040fe20007ffe0ff */
[----:B------:R-:W-:Y:S01]  /*3470*/  IMAD.MOV.U32 R225, RZ, RZ, R16 ;  /* 0x000000ffffe17224 */ /* 0x000fe200078e0010 */
[----:B------:R-:W-:Y:S01]  /*3480*/  ISETP.LT.OR P3, PT, R169, R212, P3 ;  /* 0x000000d4a900720c */ /* 0x000fe20001f61670 */
[----:B------:R-:W-:Y:S01]  /*3490*/  IMAD.IADD R239, R207, 0x1, -R157 ;  /* 0x00000001cfef7824 */ /* 0x000fe200078e0a9d */
[----:B------:R-:W-:Y:S01]  /*34a0*/  ISETP.LT.OR P6, PT, R167, R209, P6 ;  /* 0x000000d1a700720c */ /* 0x000fe200037c1670 */
[----:B------:R-:W-:Y:S01]  /*34b0*/  IMAD.IADD R8, R207, 0x1, -R167 ;  /* 0x00000001cf087824 */ /* 0x000fe200078e0aa7 */
[-C--:B------:R-:W-:Y:S01]  /*34c0*/  HMMA.16816.F32 R80, R96, R78.reuse, RZ ;  /* 0x0000004e6050723c */ /* 0x080fe200000018ff */
[----:B------:R-:W-:Y:S01]  /*34d0*/  IMAD.IADD R9, R210, 0x1, -R165 ;  /* 0x00000001d2097824 */ /* 0x000fe200078e0aa5 */
[----:B------:R-:W-:Y:S01]  /*34e0*/  I2F R139, R139 ;  /* 0x0000008b008b7306 */ /* 0x000fe20000201400 */
[----:B------:R-:W-:Y:S01]  /*34f0*/  IMNMX R202, R202, UR15, PT ;  /* 0x0000000fcaca7c17 */ /* 0x000fe2000b800200 */
[--C-:B------:R-:W-:Y:S01]  /*3500*/  IMAD.IADD R138, R197, 0x1, -R140.reuse ;  /* 0x00000001c58a7824 */ /* 0x100fe200078e0a8c */
[----:B------:R-:W-:Y:S01]  /*3510*/  IABS R8, R8 ;  /* 0x0000000800087213 */ /* 0x000fe20000000000 */
[--C-:B------:R-:W-:Y:S01]  /*3520*/  IMAD.IADD R219, R210, 0x1, -R140.reuse ;  /* 0x00000001d2db7824 */ /* 0x100fe200078e0a8c */
[----:B------:R-:W-:Y:S01]  /*3530*/  IADD3 R203, R204, -c[0x0][0x2e4], RZ ;  /* 0x8000b900cccb7a10 */ /* 0x000fe20007ffe0ff */
[----:B------:R-:W-:Y:S01]  /*3540*/  HMMA.16816.F32 R76, R100, R78, RZ ;  /* 0x0000004e644c723c */ /* 0x000fe200000018ff */
[----:B------:R-:W-:Y:S01]  /*3550*/  FMUL.FTZ R104, R104, c[0x0][0x2ec] ;  /* 0x0000bb0068687a20 */ /* 0x000fe20000410000 */
[----:B------:R1:W-:Y:S01]  /*3560*/  I2F R185, R8 ;  /* 0x0000000800b97306 */ /* 0x0003e20000201400 */
[----:B------:R-:W-:Y:S01]  /*3570*/  FMUL.FTZ R106, R106, c[0x0][0x2ec] ;  /* 0x0000bb006a6a7a20 */ /* 0x000fe20000410000 */
[----:B------:R-:W-:Y:S01]  /*3580*/  IMNMX R206, RZ, R206, !PT ;  /* 0x000000ceffce7217 */ /* 0x000fe20007800200 */
[----:B------:R-:W-:Y:S01]  /*3590*/  FMUL.FTZ R105, R105, c[0x0][0x2ec] ;  /* 0x0000bb0069697a20 */ /* 0x000fe20000410000 */
[----:B------:R-:W-:Y:S01]  /*35a0*/  ISETP.GE.AND P0, PT, R169, R205, PT ;  /* 0x000000cda900720c */ /* 0x000fe20003f06270 */
[----:B------:R-:W-:Y:S01]  /*35b0*/  FMUL.FTZ R84, R84, c[0x0][0x2ec] ;  /* 0x0000bb0054547a20 */ /* 0x000fe20000410000 */
[-C--:B-----5:R-:W-:Y:S01]  /*35c0*/  HMMA.16816.F32 R72, R92, R12.reuse, R72 ;  /* 0x0000000c5c48723c */ /* 0x0a0fe20000001848 */
[----:B------:R-:W-:Y:S01]  /*35d0*/  FMUL.FTZ R86, R86, c[0x0][0x2ec] ;  /* 0x0000bb0056567a20 */ /* 0x000fe20000410000 */
[----:B------:R-:W5:Y:S01]  /*35e0*/  MUFU.TANH R104, R104 ;  /* 0x0000006800687308 */ /* 0x000f620000002400 */
[----:B------:R-:W-:Y:S01]  /*35f0*/  FMUL.FTZ R87, R87, c[0x0][0x2ec] ;  /* 0x0000bb0057577a20 */ /* 0x000fe20000410000 */
[----:B------:R-:W-:Y:S01]  /*3600*/  IABS R16, R17 ;  /* 0x0000001100107213 */ /* 0x000fe20000000000 */
[----:B------:R-:W-:Y:S01]  /*3610*/  IMAD.IADD R218, R204, 0x1, -R140 ;  /* 0x00000001ccda7824 */ /* 0x000fe200078e0a8c */
[----:B------:R-:W-:Y:S01]  /*3620*/  IMNMX R203, RZ, R203, !PT ;  /* 0x000000cbffcb7217 */ /* 0x000fe20007800200 */
[----:B------:R-:W-:Y:S01]  /*3630*/  IMAD.IADD R192, R0, 0x1, R192 ;  /* 0x0000000100c07824 */ /* 0x000fe200078e02c0 */
[----:B------:R-:W-:Y:S01]  /*3640*/  HMMA.16816.F32 R68, R88, R12, R68 ;  /* 0x0000000c5844723c */ /* 0x000fe20000001844 */
[C---:B------:R-:W-:Y:S01]  /*3650*/  ISETP.LT.OR P0, PT, R169.reuse, R206, P0 ;  /* 0x000000cea900720c */ /* 0x040fe20000701670 */
[----:B-1----:R-:W-:Y:S01]  /*3660*/  IMAD.IADD R8, R210, 0x1, -R166 ;  /* 0x00000001d2087824 */ /* 0x002fe200078e0aa6 */
[----:B------:R-:W1:Y:S01]  /*3670*/  MUFU.TANH R84, R84 ;  /* 0x0000005400547308 */ /* 0x000e620000002400 */
[----:B------:R-:W-:-:S02]  /*3680*/  IADD3 R143, R169, 0x50, RZ ;  /* 0x00000050a98f7810 */ /* 0x000fc40007ffe0ff */
[----:B------:R-:W-:Y:S01]  /*3690*/  IADD3 R153, R169, 0x29, RZ ;  /* 0x00000029a9997810 */ /* 0x000fe20007ffe0ff */
[----:B------:R-:W-:Y:S01]  /*36a0*/  IMAD.IADD R12, R210, 0x1, -R164 ;  /* 0x00000001d20c7824 */ /* 0x000fe200078e0aa4 */
[----:B------:R-:W-:Y:S01]  /*36b0*/  IABS R8, R8 ;  /* 0x0000000800087213 */ /* 0x000fe20000000000 */
[-C--:B------:R-:W-:Y:S01]  /*36c0*/  HMMA.16816.F32 R64, R96, R62.reuse, RZ ;  /* 0x0000003e6040723c */ /* 0x080fe200000018ff */
[----:B------:R-:W-:Y:S01]  /*36d0*/  IMAD.IADD R13, R204, 0x1, -R163 ;  /* 0x00000001cc0d7824 */ /* 0x000fe200078e0aa3 */
[----:B------:R-:W2:Y:S01]  /*36e0*/  MUFU.TANH R87, R87 ;  /* 0x0000005700577308 */ /* 0x000ea20000002400 */
[----:B------:R-:W-:Y:S01]  /*36f0*/  IABS R12, R12 ;  /* 0x0000000c000c7213 */ /* 0x000fe20000000000 */
[----:B-----5:R-:W-:Y:S01]  /*3700*/  FFMA.FTZ R104, R168, -UR17, R104 ;  /* 0x80000011a8687c23 */ /* 0x020fe20008010068 */
[----:B------:R-:W-:Y:S01]  /*3710*/  IABS R188, R188 ;  /* 0x000000bc00bc7213 */ /* 0x000fe20000000000 */
[----:B------:R-:W-:Y:S01]  /*3720*/  IMAD.IADD R183, R210, 0x1, -R153 ;  /* 0x00000001d2b77824 */ /* 0x000fe200078e0a99 */
[----:B------:R-:W-:Y:S01]  /*3730*/  IABS R181, R181 ;  /* 0x000000b500b57213 */ /* 0x000fe20000000000 */
[----:B------:R-:W-:Y:S01]  /*3740*/  HMMA.16816.F32 R60, R100, R62, RZ ;  /* 0x0000003e643c723c */ /* 0x000fe200000018ff */
[----:B------:R-:W-:Y:S01]  /*3750*/  FSEL R104, R104, -INF , !P3 ;  /* 0xff80000068687808 */ /* 0x000fe20005800000 */
[----:B------:R5:W-:Y:S01]  /*3760*/  I2F R180, R8 ;  /* 0x0000000800b47306 */ /* 0x000be20000201400 */
[----:B-1----:R-:W-:Y:S01]  /*3770*/  FFMA.FTZ R172, R172, -UR17, R84 ;  /* 0x80000011acac7c23 */ /* 0x002fe20008010054 */
[----:B------:R-:W-:Y:S01]  /*3780*/  ISETP.GE.AND P3, PT, R167, R202, PT ;  /* 0x000000caa700720c */ /* 0x000fe20003f66270 */
[----:B------:R-:W-:Y:S01]  /*3790*/  FMUL.FTZ R72, R72, c[0x0][0x2ec] ;  /* 0x0000bb0048487a20 */ /* 0x000fe20000410000 */
[----:B------:R-:W-:Y:S01]  /*37a0*/  ISETP.GE.AND P1, PT, R169, R208, PT ;  /* 0x000000d0a900720c */ /* 0x000fe20003f26270 */
[----:B------:R-:W-:Y:S01]  /*37b0*/  IMAD.MOV.U32 R243, RZ, RZ, R181 ;  /* 0x000000fffff37224 */ /* 0x000fe200078e00b5 */
[-C--:B------:R-:W-:Y:S01]  /*37c0*/  HMMA.16816.F32 R80, R88, R10.reuse, R80 ;  /* 0x0000000a5850723c */ /* 0x080fe20000001850 */
[----:B------:R-:W-:Y:S01]  /*37d0*/  ISETP.LT.OR P3, PT, R167, R203, P3 ;  /* 0x000000cba700720c */ /* 0x000fe20001f61670 */
[----:B------:R1:W-:Y:S01]  /*37e0*/  I2F R189, R12 ;  /* 0x0000000c00bd7306 */ /* 0x0003e20000201400 */
[----:B--2---:R-:W-:Y:S01]  /*37f0*/  FFMA.FTZ R182, R182, -UR17, R87 ;  /* 0x80000011b6b67c23 */ /* 0x004fe20008010057 */
[----:B------:R-:W-:Y:S01]  /*3800*/  IABS R132, R132 ;  /* 0x0000008400847213 */ /* 0x000fe20000000000 */
[----:B------:R-:W-:Y:S01]  /*3810*/  FMUL.FTZ R73, R73, c[0x0][0x2ec] ;  /* 0x0000bb0049497a20 */ /* 0x000fe20000410000 */
[----:B------:R-:W-:Y:S01]  /*3820*/  ISETP.LT.OR P1, PT, R169, R209, P1 ;  /* 0x000000d1a900720c */ /* 0x000fe20000f21670 */
[----:B------:R-:W-:Y:S01]  /*3830*/  FMUL.FTZ R74, R74, c[0x0][0x2ec] ;  /* 0x0000bb004a4a7a20 */ /* 0x000fe20000410000 */
[----:B------:R-:W-:Y:S01]  /*3840*/  HMMA.16816.F32 R76, R92, R10, R76 ;  /* 0x0000000a5c4c723c */ /* 0x000fe2000000184c */
[----:B------:R-:W-:Y:S01]  /*3850*/  IABS R181, R183 ;  /* 0x000000b700b57213 */ /* 0x000fe20000000000 */
[C---:B-----5:R-:W-:Y:S01]  /*3860*/  IMAD.IADD R8, R204.reuse, 0x1, -R166 ;  /* 0x00000001cc087824 */ /* 0x060fe200078e0aa6 */
[----:B------:R-:W2:Y:S01]  /*3870*/  MUFU.TANH R84, R86 ;  /* 0x0000005600547308 */ /* 0x000ea20000002400 */
[----:B------:R-:W-:Y:S01]  /*3880*/  ISETP.GE.AND P5, PT, R167, R205, PT ;  /* 0x000000cda700720c */ /* 0x000fe20003fa6270 */
[----:B------:R-:W-:Y:S01]  /*3890*/  FMUL.FTZ R69, R69, c[0x0][0x2ec] ;  /* 0x0000bb0045457a20 */ /* 0x000fe20000410000 */
[----:B------:R-:W-:Y:S01]  /*38a0*/  IADD3 R137, R169, 0x58, RZ ;  /* 0x00000058a9897810 */ /* 0x000fe20007ffe0ff */
[----:B------:R-:W-:Y:S01]  /*38b0*/  IMAD.MOV.U32 R238, RZ, RZ, R181 ;  /* 0x000000ffffee7224 */ /* 0x000fe200078e00b5 */
[----:B------:R-:W-:Y:S01]  /*38c0*/  IABS R8, R8 ;  /* 0x0000000800087213 */ /* 0x000fe20000000000 */
[-C--:B------:R-:W-:Y:S01]  /*38d0*/  HMMA.16816.F32 R56, R100, R44.reuse, RZ ;  /* 0x0000002c6438723c */ /* 0x080fe200000018ff */
[----:B-1----:R-:W-:Y:S01]  /*38e0*/  IMAD.IADD R12, R204, 0x1, -R164 ;  /* 0x00000001cc0c7824 */ /* 0x002fe200078e0aa4 */
[----:B------:R-:W1:Y:S01]  /*38f0*/  MUFU.TANH R106, R106 ;  /* 0x0000006a006a7308 */ /* 0x000e620000002400 */
[----:B------:R-:W-:Y:S01]  /*3900*/  ISETP.LT.OR P5, PT, R167, R206, P5 ;  /* 0x000000cea700720c */ /* 0x000fe20002fa1670 */
[----:B------:R-:W-:Y:S01]  /*3910*/  IMAD.MOV.U32 R184, RZ, RZ, R8 ;  /* 0x000000ffffb87224 */ /* 0x000fe200078e0008 */
[----:B------:R-:W-:Y:S01]  /*3920*/  IABS R8, R9 ;  /* 0x0000000900087213 */ /* 0x000fe20000000000 */
[----:B------:R-:W-:Y:S01]  /*3930*/  IMAD.IADD R9, R207, 0x1, -R165 ;  /* 0x00000001cf097824 */ /* 0x000fe200078e0aa5 */
[----:B------:R-:W-:Y:S01]  /*3940*/  IABS R12, R12 ;  /* 0x0000000c000c7213 */ /* 0x000fe20000000000 */
[C---:B------:R-:W-:Y:S01]  /*3950*/  HMMA.16816.F32 R52, R96.reuse, R44, RZ ;  /* 0x0000002c6034723c */ /* 0x040fe200000018ff */
[----:B------:R-:W-:Y:S01]  /*3960*/  FMUL.FTZ R80, R80, c[0x0][0x2ec] ;  /* 0x0000bb0050507a20 */ /* 0x000fe20000410000 */
[----:B------:R-:W-:Y:S01]  /*3970*/  I2F R226, R16 ;  /* 0x0000001000e27306 */ /* 0x000fe20000201400 */
[----:B------:R-:W-:Y:S01]  /*3980*/  IMAD.MOV.U32 R179, RZ, RZ, R8 ;  /* 0x000000ffffb37224 */ /* 0x000fe200078e0008 */
[----:B------:R-:W-:Y:S01]  /*3990*/  IABS R8, R9 ;  /* 0x0000000900087213 */ /* 0x000fe20000000000 */
[----:B--2---:R-:W-:Y:S01]  /*39a0*/  FFMA.FTZ R175, R175, -UR17, R84 ;  /* 0x80000011afaf7c23 */ /* 0x004fe20008010054 */
[----:B------:R-:W-:Y:S01]  /*39b0*/  IADD3 R155, R169, 0x30, RZ ;  /* 0x00000030a99b7810 */ /* 0x000fe20007ffe0ff */
[----:B------:R-:W-:Y:S01]  /*39c0*/  FMUL.FTZ R84, R107, c[0x0][0x2ec] ;  /* 0x0000bb006b547a20 */ /* 0x000fe20000410000 */
[-C--:B------:R-:W-:Y:S01]  /*39d0*/  HMMA.16816.F32 R48, R96, R46.reuse, RZ ;  /* 0x0000002e6030723c */ /* 0x080fe200000018ff */
[----:B------:R-:W-:Y:S01]  /*39e0*/  FMUL.FTZ R76, R76, c[0x0][0x2ec] ;  /* 0x0000bb004c4c7a20 */ /* 0x000fe20000410000 */
[----:B------:R2:W-:Y:S01]  /*39f0*/  I2F R190, R12 ;  /* 0x0000000c00be7306 */ /* 0x0005e20000201400 */
[----:B------:R-:W-:Y:S01]  /*3a00*/  FMUL.FTZ R78, R78, c[0x0][0x2ec] ;  /* 0x0000bb004e4e7a20 */ /* 0x000fe20000410000 */
[----:B------:R-:W-:Y:S01]  /*3a10*/  IABS R6, R6 ;  /* 0x0000000600067213 */ /* 0x000fe20000000000 */
[----:B------:R-:W-:Y:S01]  /*3a20*/  FMUL.FTZ R77, R77, c[0x0][0x2ec] ;  /* 0x0000bb004d4d7a20 */ /* 0x000fe20000410000 */
[----:B------:R-:W-:Y:S01]  /*3a30*/  IABS R162, R162 ;  /* 0x000000a200a27213 */ /* 0x000fe20000000000 */
[----:B-1----:R-:W-:Y:S01]  /*3a40*/  FFMA.FTZ R171, R171, -UR17, R106 ;  /* 0x80000011abab7c23 */ /* 0x002fe2000801006a */
[----:B------:R-:W-:Y:S01]  /*3a50*/  HMMA.16816.F32 R44, R100, R46, RZ ;  /* 0x0000002e642c723c */ /* 0x000fe200000018ff */
[----:B------:R-:W-:Y:S01]  /*3a60*/  FMUL.FTZ R106, R85, c[0x0][0x2ec] ;  /* 0x0000bb00556a7a20 */ /* 0x000fe20000410000 */
[----:B------:R1:W-:Y:S01]  /*3a70*/  I2F R187, R8 ;  /* 0x0000000800bb7306 */ /* 0x0003e20000201400 */
[----:B------:R-:W-:Y:S01]  /*3a80*/  FSEL R85, R172, -INF , !P0 ;  /* 0xff800000ac557808 */ /* 0x000fe20004000000 */
[--C-:B------:R-:W-:Y:S01]  /*3a90*/  IMAD.IADD R86, R210, 0x1, -R143.reuse ;  /* 0x00000001d2567824 */ /* 0x100fe200078e0a8f */
[----:B------:R-:W-:Y:S01]  /*3aa0*/  ISETP.GE.AND P0, PT, R166, R208, PT ;  /* 0x000000d0a600720c */ /* 0x000fe20003f06270 */
[----:B------:R-:W-:Y:S01]  /*3ab0*/  IMAD.IADD R107, R204, 0x1, -R143 ;  /* 0x00000001cc6b7824 */ /* 0x000fe200078e0a8f */
[----:B------:R-:W-:Y:S01]  /*3ac0*/  IADD3 R135, R169, 0x59, RZ ;  /* 0x00000059a9877810 */ /* 0x000fe20007ffe0ff */
[-C--:B------:R-:W-:Y:S01]  /*3ad0*/  HMMA.16816.F32 R64, R88, R14.reuse, R64 ;  /* 0x0000000e5840723c */ /* 0x080fe20000001840 */
[----:B------:R-:W-:Y:S01]  /*3ae0*/  ISETP.LT.OR P0, PT, R166, R209, P0 ;  /* 0x000000d1a600720c */ /* 0x000fe20000701670 */
[----:B--2---:R-:W-:Y:S01]  /*3af0*/  IMAD.IADD R12, R207, 0x1, -R163 ;  /* 0x00000001cf0c7824 */ /* 0x004fe200078e0aa3 */
[----:B------:R-:W2:Y:S01]  /*3b00*/  MUFU.TANH R84, R84 ;  /* 0x0000005400547308 */ /* 0x000ea20000002400 */
[----:B------:R-:W-:Y:S01]  /*3b10*/  IABS R86, R86 ;  /* 0x0000005600567213 */ /* 0x000fe20000000000 */
[----:B------:R-:W-:Y:S01]  /*3b20*/  FMUL.FTZ R81, R81, c[0x0][0x2ec] ;  /* 0x0000bb0051517a20 */ /* 0x000fe20000410000 */
[----:B------:R-:W-:Y:S01]  /*3b30*/  IABS R107, R107 ;  /* 0x0000006b006b7213 */ /* 0x000fe20000000000 */
[C---:B------:R-:W-:Y:S01]  /*3b40*/  IMAD.IADD R181, R210.reuse, 0x1, -R155 ;  /* 0x00000001d2b57824 */ /* 0x040fe200078e0a9b */
[----:B------:R-:W-:Y:S01]  /*3b50*/  IABS R12, R12 ;  /* 0x0000000c000c7213 */ /* 0x000fe20000000000 */
[----:B------:R-:W-:Y:S01]  /*3b60*/  HMMA.16816.F32 R60, R92, R14, R60 ;  /* 0x0000000e5c3c723c */ /* 0x000fe2000000183c */
[----:B-1----:R-:W1:Y:S01]  /*3b70*/  LDSM.16.M88.4 R8, [R193+0x800] ;  /* 0x00080000c108783b */ /* 0x002e620000000200 */
[----:B------:R-:W5:Y:S01]  /*3b80*/  MUFU.TANH R76, R76 ;  /* 0x0000004c004c7308 */ /* 0x000f620000002400 */
[----:B------:R-:W-:Y:S01]  /*3b90*/  IADD3 R126, R169, 0x31, RZ ;  /* 0x00000031a97e7810 */ /* 0x000fe20007ffe0ff */
[----:B------:R-:W-:Y:S01]  /*3ba0*/  IMAD.MOV.U32 R240, RZ, RZ, R12 ;  /* 0x000000fffff07224 */ /* 0x000fe200078e000c */
[----:B------:R-:W-:Y:S01]  /*3bb0*/  IABS R12, R13 ;  /* 0x0000000d000c7213 */ /* 0x000fe20000000000 */
[----:B------:R-:W-:Y:S01]  /*3bc0*/  IMAD.IADD R13, R210, 0x1, -R160 ;  /* 0x00000001d20d7824 */ /* 0x000fe200078e0aa0 */
[----:B------:R-:W-:Y:S01]  /*3bd0*/  ISETP.GE.AND P2, PT, R167, R211, PT ;  /* 0x000000d3a700720c */ /* 0x000fe20003f46270 */
[-C--:B------:R-:W-:Y:S01]  /*3be0*/  HMMA.16816.F32 R40, R100, R24.reuse, RZ ;  /* 0x000000186428723c */ /* 0x080fe200000018ff */
[----:B------:R-:W-:Y:S01]  /*3bf0*/  FMUL.FTZ R82, R82, c[0x0][0x2ec] ;  /* 0x0000bb0052527a20 */ /* 0x000fe20000410000 */
[----:B------:R-:W3:Y:S01]  /*3c00*/  MUFU.TANH R78, R78 ;  /* 0x0000004e004e7308 */ /* 0x000ee20000002400 */
[----:B------:R-:W-:Y:S01]  /*3c10*/  IMAD.MOV.U32 R245, RZ, RZ, R12 ;  /* 0x000000fffff57224 */ /* 0x000fe200078e000c */
[----:B------:R-:W-:Y:S01]  /*3c20*/  IABS R12, R13 ;  /* 0x0000000d000c7213 */ /* 0x000fe20000000000 */
[----:B--2---:R-:W-:Y:S01]  /*3c30*/  FFMA.FTZ R84, R174, -UR17, R84 ;  /* 0x80000011ae547c23 */ /* 0x004fe20008010054 */
[----:B------:R-:W-:Y:S01]  /*3c40*/  IABS R252, R252 ;  /* 0x000000fc00fc7213 */ /* 0x000fe20000000000 */
[----:B------:R-:W-:Y:S01]  /*3c50*/  FMUL.FTZ R68, R68, c[0x0][0x2ec] ;  /* 0x0000bb0044447a20 */ /* 0x000fe20000410000 */
[C---:B------:R-:W-:Y:S01]  /*3c60*/  HMMA.16816.F32 R32, R96.reuse, R24, RZ ;  /* 0x000000186020723c */ /* 0x040fe200000018ff */
[----:B------:R-:W-:Y:S01]  /*3c70*/  IABS R186, R186 ;  /* 0x000000ba00ba7213 */ /* 0x000fe20000000000 */
[----:B------:R2:W-:Y:S01]  /*3c80*/  I2F R251, R12 ;  /* 0x0000000c00fb7306 */ /* 0x0005e20000201400 */
[----:B------:R-:W-:Y:S01]  /*3c90*/  FSEL R87, R84, -INF , !P6 ;  /* 0xff80000054577808 */ /* 0x000fe20007000000 */
[----:B------:R-:W-:Y:S01]  /*3ca0*/  IMAD.IADD R84, R207, 0x1, -R140 ;  /* 0x00000001cf547824 */ /* 0x000fe200078e0a8c */
[----:B------:R-:W-:Y:S01]  /*3cb0*/  IABS R141, R141 ;  /* 0x0000008d008d7213 */ /* 0x000fe20000000000 */
[----:B-----5:R-:W-:Y:S01]  /*3cc0*/  FFMA.FTZ R76, R5, -UR17, R76 ;  /* 0x80000011054c7c23 */ /* 0x020fe2000801004c */
[----:B------:R-:W-:Y:S01]  /*3cd0*/  FSEL R5, R182, -INF , !P3 ;  /* 0xff800000b6057808 */ /* 0x000fe20005800000 */
[-C--:B------:R-:W-:Y:S01]  /*3ce0*/  HMMA.16816.F32 R28, R96, R26.reuse, RZ ;  /* 0x0000001a601c723c */ /* 0x080fe200000018ff */
[----:B------:R-:W-:Y:S01]  /*3cf0*/  IABS R84, R84 ;  /* 0x0000005400547213 */ /* 0x000fe20000000000 */
[----:B------:R-:W5:Y:S01]  /*3d00*/  MUFU.TANH R77, R77 ;  /* 0x0000004d004d7308 */ /* 0x000f620000002400 */
[----:B---3--:R-:W-:Y:S01]  /*3d10*/  FFMA.FTZ R78, R180, -UR17, R78 ;  /* 0x80000011b44e7c23 */ /* 0x008fe2000801004e */
[----:B------:R-:W-:Y:S01]  /*3d20*/  ISETP.GE.AND P3, PT, R165, R205, PT ;  /* 0x000000cda500720c */ /* 0x000fe20003f66270 */
[----:B------:R-:W-:Y:S01]  /*3d30*/  FMUL.FTZ R75, R75, c[0x0][0x2ec] ;  /* 0x0000bb004b4b7a20 */ /* 0x000fe20000410000 */
[----:B------:R-:W-:Y:S01]  /*3d40*/  ISETP.LT.OR P2, PT, R167, R212, P2 ;  /* 0x000000d4a700720c */ /* 0x000fe20001741670 */
[----:B------:R-:W-:Y:S01]  /*3d50*/  IMAD.IADD R167, R207, 0x1, -R160 ;  /* 0x00000001cfa77824 */ /* 0x000fe200078e0aa0 */
[----:B------:R-:W-:Y:S01]  /*3d60*/  HMMA.16816.F32 R24, R100, R26, RZ ;  /* 0x0000001a6418723c */ /* 0x000fe200000018ff */
[----:B------:R-:W-:Y:S01]  /*3d70*/  ISETP.LT.OR P3, PT, R165, R206, P3 ;  /* 0x000000cea500720c */ /* 0x000fe20001f61670 */
[----:B--2---:R-:W2:Y:S01]  /*3d80*/  LDSM.16.M88.4 R12, [R193+0xc00] ;  /* 0x000c0000c10c783b */ /* 0x004ea20000000200 */
[----:B------:R3:W-:Y:S01]  /*3d90*/  I2F R182, R84 ;  /* 0x0000005400b67306 */ /* 0x0007e20000201400 */
[----:B------:R-:W-:Y:S01]  /*3da0*/  FMUL.FTZ R60, R60, c[0x0][0x2ec] ;  /* 0x0000bb003c3c7a20 */ /* 0x000fe20000410000 */
[C---:B------:R-:W-:Y:S01]  /*3db0*/  IADD3 R148, R169.reuse, 0x48, RZ ;  /* 0x00000048a9947810 */ /* 0x040fe20007ffe0ff */
[----:B------:R-:W-:Y:S01]  /*3dc0*/  FMUL.FTZ R70, R70, c[0x0][0x2ec] ;  /* 0x0000bb0046467a20 */ /* 0x000fe20000410000 */
[----:B------:R-:W-:Y:S01]  /*3dd0*/  IADD3 R130, R169, 0x60, RZ ;  /* 0x00000060a9827810 */ /* 0x000fe20007ffe0ff */
[----:B------:R-:W-:Y:S01]  /*3de0*/  FMUL.FTZ R62, R62, c[0x0][0x2ec] ;  /* 0x0000bb003e3e7a20 */ /* 0x000fe20000410000 */
[-C--:B-1----:R-:W-:Y:S01]  /*3df0*/  HMMA.16816.F32 R56, R92, R8.reuse, R56 ;  /* 0x000000085c38723c */ /* 0x082fe20000001838 */
[----:B-----5:R-:W-:Y:S01]  /*3e00*/  FFMA.FTZ R77, R139, -UR17, R77 ;  /* 0x800000118b4d7c23 */ /* 0x020fe2000801004d */
[----:B------:R-:W1:Y:S01]  /*3e10*/  MUFU.TANH R106, R106 ;  /* 0x0000006a006a7308 */ /* 0x000e620000002400 */
[----:B------:R-:W-:Y:S01]  /*3e20*/  FSEL R139, R78, -INF , !P0 ;  /* 0xff8000004e8b7808 */ /* 0x000fe20004000000 */
[----:B------:R-:W-:Y:S01]  /*3e30*/  FMUL.FTZ R64, R64, c[0x0][0x2ec] ;  /* 0x0000bb0040407a20 */ /* 0x000fe20000410000 */
[----:B------:R-:W-:Y:S01]  /*3e40*/  IABS R167, R167 ;  /* 0x000000a700a77213 */ /* 0x000fe20000000000 */
[----:B------:R-:W-:Y:S01]  /*3e50*/  FMUL.FTZ R66, R66, c[0x0][0x2ec] ;  /* 0x0000bb0042427a20 */ /* 0x000fe20000410000 */
[----:B------:R-:W-:Y:S01]  /*3e60*/  ISETP.GE.AND P6, PT, R165, R211, PT ;  /* 0x000000d3a500720c */ /* 0x000fe20003fc6270 */
[C---:B------:R-:W-:Y:S01]  /*3e70*/  HMMA.16816.F32 R52, R88.reuse, R8, R52 ;  /* 0x000000085834723c */ /* 0x040fe20000001834 */
[----:B------:R-:W-:Y:S01]  /*3e80*/  IADD3 R146, R169, 0x49, RZ ;  /* 0x00000049a9927810 */ /* 0x000fe20007ffe0ff */
[----:B---3--:R-:W-:Y:S01]  /*3e90*/  FMUL.FTZ R84, R83, c[0x0][0x2ec] ;  /* 0x0000bb0053547a20 */ /* 0x008fe20000410000 */
[----:B------:R-:W-:Y:S01]  /*3ea0*/  I2F R188, R188 ;  /* 0x000000bc00bc7306 */ /* 0x000fe20000201400 */
[----:B------:R-:W-:Y:S01]  /*3eb0*/  FMUL.FTZ R83, R79, c[0x0][0x2ec] ;  /* 0x0000bb004f537a20 */ /* 0x000fe20000410000 */
[----:B------:R-:W-:Y:S01]  /*3ec0*/  ISETP.LT.OR P6, PT, R165, R212, P6 ;  /* 0x000000d4a500720c */ /* 0x000fe200037c1670 */
[----:B------:R-:W-:Y:S01]  /*3ed0*/  FMUL.FTZ R65, R65, c[0x0][0x2ec] ;  /* 0x0000bb0041417a20 */ /* 0x000fe20000410000 */
[----:B------:R-:W-:Y:S01]  /*3ee0*/  IADD3 R127, R169, 0x61, RZ ;  /* 0x00000061a97f7810 */ /* 0x000fe20007ffe0ff */
[-C--:B------:R-:W-:Y:S01]  /*3ef0*/  HMMA.16816.F32 R48, R88, R10.reuse, R48 ;  /* 0x0000000a5830723c */ /* 0x080fe20000001830 */
[----:B------:R-:W-:Y:S01]  /*3f00*/  FSEL R77, R77, -INF , !P6 ;  /* 0xff8000004d4d7808 */ /* 0x000fe20007000000 */
[----:B-1----:R-:W-:Y:S01]  /*3f10*/  FFMA.FTZ R106, R185, -UR17, R106 ;  /* 0x80000011b96a7c23 */ /* 0x002fe2000801006a */
[----:B------:R-:W1:Y:S01]  /*3f20*/  MUFU.TANH R78, R84 ;  /* 0x00000054004e7308 */ /* 0x000e620000002400 */
[CC--:B------:R-:W-:Y:S01]  /*3f30*/  ISETP.GE.AND P6, PT, R164.reuse, R202.reuse, PT ;  /* 0x000000caa400720c */ /* 0x0c0fe20003fc6270 */
[----:B------:R-:W-:Y:S01]  /*3f40*/  FMUL.FTZ R63, R63, c[0x0][0x2ec] ;  /* 0x0000bb003f3f7a20 */ /* 0x000fe20000410000 */
[----:B------:R-:W-:Y:S01]  /*3f50*/  ISETP.GE.AND P4, PT, R169, R202, PT ;  /* 0x000000caa900720c */ /* 0x000fe20003f86270 */
[----:B------:R-:W-:Y:S01]  /*3f60*/  FMUL.FTZ R67, R67, c[0x0][0x2ec] ;  /* 0x0000bb0043437a20 */ /* 0x000fe20000410000 */
[C---:B------:R-:W-:Y:S01]  /*3f70*/  HMMA.16816.F32 R44, R92.reuse, R10, R44 ;  /* 0x0000000a5c2c723c */ /* 0x040fe2000000182c */
[----:B------:R-:W3:Y:S01]  /*3f80*/  LDSM.16.M88.4 R8, [R195+0x3000] ;  /* 0x00300000c308783b */ /* 0x000ee20000000200 */
[----:B------:R-:W-:Y:S01]  /*3f90*/  IABS R176, R176 ;  /* 0x000000b000b07213 */ /* 0x000fe20000000000 */
[----:B------:R5:W-:Y:S01]  /*3fa0*/  I2F R183, R86 ;  /* 0x0000005600b77306 */ /* 0x000be20000201400 */
[-C--:B------:R-:W-:Y:S01]  /*3fb0*/  ISETP.LT.OR P6, PT, R164, R203.reuse, P6 ;  /* 0x000000cba400720c */ /* 0x080fe200037c1670 */
[----:B------:R-:W-:Y:S01]  /*3fc0*/  FMUL.FTZ R56, R56, c[0x0][0x2ec] ;  /* 0x0000bb0038387a20 */ /* 0x000fe20000410000 */
[----:B------:R-:W-:Y:S01]  /*3fd0*/  ISETP.LT.OR P4, PT, R169, R203, P4 ;  /* 0x000000cba900720c */ /* 0x000fe20002781670 */
[----:B------:R-:W-:Y:S01]  /*3fe0*/  FMUL.FTZ R57, R57, c[0x0][0x2ec] ;  /* 0x0000bb0039397a20 */ /* 0x000fe20000410000 */
[C---:B------:R-:W-:Y:S01]  /*3ff0*/  IADD3 R123, R169.reuse, 0x68, RZ ;  /* 0x00000068a97b7810 */ /* 0x040fe20007ffe0ff */
[-C--:B--2---:R-:W-:Y:S01]  /*4000*/  HMMA.16816.F32 R40, R92, R12.reuse, R40 ;  /* 0x0000000c5c28723c */ /* 0x084fe20000001828 */
[----:B------:R-:W-:Y:S01]  /*4010*/  IADD3 R159, R169, 0x19, RZ ;  /* 0x00000019a99f7810 */ /* 0x000fe20007ffe0ff */
[----:B------:R-:W-:Y:S01]  /*4020*/  I2F R132, R132 ;  /* 0x0000008400847306 */ /* 0x000fe20000201400 */
[----:B-1----:R-:W-:Y:S01]  /*4030*/  FFMA.FTZ R78, R188, -UR17, R78 ;  /* 0x80000011bc4e7c23 */ /* 0x002fe2000801004e */
[----:B------:R-:W-:Y:S01]  /*4040*/  ISETP.GE.AND P0, PT, R164, R211, PT ;  /* 0x000000d3a400720c */ /* 0x000fe20003f06270 */
[----:B------:R-:W-:Y:S01]  /*4050*/  IMAD.IADD R84, R210, 0x1, -R137 ;  /* 0x00000001d2547824 */ /* 0x000fe200078e0a89 */
[----:B------:R-:W-:Y:S01]  /*4060*/  IABS R133, R133 ;  /* 0x0000008500857213 */ /* 0x000fe20000000000 */
[----:B------:R-:W-:Y:S01]  /*4070*/  IMAD.IADD R224, R204, 0x1, -R159 ;  /* 0x00000001cce07824 */ /* 0x000fe200078e0a9f */
[C---:B------:R-:W-:Y:S01]  /*4080*/  HMMA.16816.F32 R32, R88.reuse, R12, R32 ;  /* 0x0000000c5820723c */ /* 0x040fe20000001820 */
[----:B------:R-:W-:Y:S01]  /*4090*/  FMUL.FTZ R54, R54, c[0x0][0x2ec] ;  /* 0x0000bb0036367a20 */ /* 0x000fe20000410000 */
[----:B-----5:R-:W-:Y:S01]  /*40a0*/  FSEL R86, R171, -INF , !P1 ;  /* 0xff800000ab567808 */ /* 0x020fe20004800000 */
[----:B------:R-:W-:Y:S01]  /*40b0*/  MUFU.TANH R72, R72 ;  /* 0x0000004800487308 */ /* 0x000fe20000002400 */
[----:B------:R-:W-:Y:S01]  /*40c0*/  ISETP.GE.AND P1, PT, R166, R211, PT ;  /* 0x000000d3a600720c */ /* 0x000fe20003f26270 */
[----:B------:R-:W-:Y:S01]  /*40d0*/  FMUL.FTZ R58, R58, c[0x0][0x2ec] ;  /* 0x0000bb003a3a7a20 */ /* 0x000fe20000410000 */
[----:B------:R-:W-:Y:S01]  /*40e0*/  IABS R84, R84 ;  /* 0x0000005400547213 */ /* 0x000fe20000000000 */
[----:B------:R-:W-:Y:S01]  /*40f0*/  IMAD.IADD R12, R207, 0x1, -R161 ;  /* 0x00000001cf0c7824 */ /* 0x000fe200078e0aa1 */
[-C--:B------:R-:W-:Y:S01]  /*4100*/  HMMA.16816.F32 R28, R88, R14.reuse, R28 ;  /* 0x0000000e581c723c */ /* 0x080fe2000000181c */
[----:B------:R-:W-:Y:S01]  /*4110*/  ISETP.LT.OR P1, PT, R166, R212, P1 ;  /* 0x000000d4a600720c */ /* 0x000fe20000f21670 */
[----:B------:R-:W-:Y:S01]  /*4120*/  FMUL.FTZ R52, R52, c[0x0][0x2ec] ;  /* 0x0000bb0034347a20 */ /* 0x000fe20000410000 */
[----:B------:R-:W-:Y:S01]  /*4130*/  I2F R179, R179 ;  /* 0x000000b300b37306 */ /* 0x000fe20000201400 */
[----:B------:R-:W-:Y:S01]  /*4140*/  IABS R12, R12 ;  /* 0x0000000c000c7213 */ /* 0x000fe20000000000 */
[----:B------:R-:W-:Y:S01]  /*4150*/  FMUL.FTZ R48, R48, c[0x0][0x2ec] ;  /* 0x0000bb0030307a20 */ /* 0x000fe20000410000 */
[----:B------:R-:W-:Y:S01]  /*4160*/  FSEL R76, R76, -INF , !P1 ;  /* 0xff8000004c4c7808 */ /* 0x000fe20004800000 */
[----:B------:R-:W-:Y:S01]  /*4170*/  FMUL.FTZ R44, R44, c[0x0][0x2ec] ;  /* 0x0000bb002c2c7a20 */ /* 0x000fe20000410000 */
[----:B------:R-:W-:Y:S01]  /*4180*/  HMMA.16816.F32 R24, R92, R14, R24 ;  /* 0x0000000e5c18723c */ /* 0x000fe20000001818 */
[----:B------:R-:W-:Y:S01]  /*4190*/  ISETP.GE.AND P1, PT, R165, R202, PT ;  /* 0x000000caa500720c */ /* 0x000fe20003f26270 */
[----:B------:R-:W-:Y:S01]  /*41a0*/  FMUL.FTZ R40, R40, c[0x0][0x2ec] ;  /* 0x0000bb0028287a20 */ /* 0x000fe20000410000 */
[----:B------:R1:W-:Y:S01]  /*41b0*/  I2F R249, R12 ;  /* 0x0000000c00f97306 */ /* 0x0003e20000201400 */
[----:B------:R-:W-:Y:S01]  /*41c0*/  IABS R224, R224 ;  /* 0x000000e000e07213 */ /* 0x000fe20000000000 */
[----:B------:R-:W-:Y:S01]  /*41d0*/  FMUL.FTZ R53, R53, c[0x0][0x2ec] ;  /* 0x0000bb0035357a20 */ /* 0x000fe20000410000 */
[----:B------:R-:W-:Y:S01]  /*41e0*/  ISETP.LT.OR P1, PT, R165, R203, P1 ;  /* 0x000000cba500720c */ /* 0x000fe20000f21670 */
[----:B------:R-:W-:Y:S01]  /*41f0*/  FMUL.FTZ R47, R47, c[0x0][0x2ec] ;  /* 0x0000bb002f2f7a20 */ /* 0x000fe20000410000 */
[-C--:B---3--:R-:W-:Y:S01]  /*4200*/  HMMA.16816.F32 R20, R100, R8.reuse, RZ ;  /* 0x000000086414723c */ /* 0x088fe200000018ff */
[----:B------:R-:W-:Y:S01]  /*4210*/  ISETP.LT.OR P0, PT, R164, R212, P0 ;  /* 0x000000d4a400720c */ /* 0x000fe20000701670 */
[----:B------:R-:W-:Y:S01]  /*4220*/  FMUL.FTZ R42, R42, c[0x0][0x2ec] ;  /* 0x0000bb002a2a7a20 */ /* 0x000fe20000410000 */
[----:B------:R-:W2:Y:S01]  /*4230*/  MUFU.TANH R83, R83 ;  /* 0x0000005300537308 */ /* 0x000ea20000002400 */
[----:B------:R-:W-:Y:S01]  /*4240*/  IABS R151, R151 ;  /* 0x0000009700977213 */ /* 0x000fe20000000000 */
[----:B------:R-:W-:Y:S01]  /*4250*/  FMUL.FTZ R55, R55, c[0x0][0x2ec] ;  /* 0x0000bb0037377a20 */ /* 0x000fe20000410000 */
[----:B------:R-:W-:Y:S01]  /*4260*/  IABS R152, R152 ;  /* 0x0000009800987213 */ /* 0x000fe20000000000 */
[----:B------:R-:W-:Y:S01]  /*4270*/  FMUL.FTZ R59, R59, c[0x0][0x2ec] ;  /* 0x0000bb003b3b7a20 */ /* 0x000fe20000410000 */
[----:B------:R-:W-:Y:S01]  /*4280*/  HMMA.16816.F32 R16, R96, R8, RZ ;  /* 0x000000086010723c */ /* 0x000fe200000018ff */
[----:B------:R-:W-:Y:S01]  /*4290*/  IABS R237, R237 ;  /* 0x000000ed00ed7213 */ /* 0x000fe20000000000 */
[----:B------:R-:W-:Y:S01]  /*42a0*/  FMUL.FTZ R34, R34, c[0x0][0x2ec] ;  /* 0x0000bb0022227a20 */ /* 0x000fe20000410000 */
[----:B------:R-:W3:Y:S01]  /*42b0*/  MUFU.TANH R81, R81 ;  /* 0x0000005100517308 */ /* 0x000ee20000002400 */
[----:B-1----:R-:W-:Y:S01]  /*42c0*/  IMAD.IADD R12, R210, 0x1, -R157 ;  /* 0x00000001d20c7824 */ /* 0x002fe200078e0a9d */
[----:B------:R-:W-:Y:S01]  /*42d0*/  IABS R244, R244 ;  /* 0x000000f400f47213 */ /* 0x000fe20000000000 */
[----:B------:R-:W-:Y:S01]  /*42e0*/  FMUL.FTZ R50, R50, c[0x0][0x2ec] ;  /* 0x0000bb0032327a20 */ /* 0x000fe20000410000 */
[----:B------:R-:W-:Y:S01]  /*42f0*/  IABS R239, R239 ;  /* 0x000000ef00ef7213 */ /* 0x000fe20000000000 */
[----:B------:R-:W-:Y:S01]  /*4300*/  FMUL.FTZ R45, R45, c[0x0][0x2ec] ;  /* 0x0000bb002d2d7a20 */ /* 0x000fe20000410000 */
[----:B------:R-:W-:Y:S01]  /*4310*/  IABS R12, R12 ;  /* 0x0000000c000c7213 */ /* 0x000fe20000000000 */
[----:B------:R-:W-:Y:S01]  /*4320*/  FMUL.FTZ R35, R35, c[0x0][0x2ec] ;  /* 0x0000bb0023237a20 */ /* 0x000fe20000410000 */
[----:B------:R-:W-:Y:S01]  /*4330*/  I2F R6, R6 ;  /* 0x0000000600067306 */ /* 0x000fe20000201400 */
[----:B--2---:R-:W-:Y:S01]  /*4340*/  FFMA.FTZ R83, R179, -UR17, R83 ;  /* 0x80000011b3537c23 */ /* 0x004fe20008010053 */
[C---:B------:R-:W-:Y:S01]  /*4350*/  IADD3 R125, R169.reuse, 0x38, RZ ;  /* 0x00000038a97d7810 */ /* 0x040fe20007ffe0ff */
[----:B------:R-:W-:Y:S01]  /*4360*/  FMUL.FTZ R32, R32, c[0x0][0x2ec] ;  /* 0x0000bb0020207a20 */ /* 0x000fe20000410000 */
[----:B------:R-:W-:Y:S01]  /*4370*/  IADD3 R129, R169, 0x39, RZ ;  /* 0x00000039a9817810 */ /* 0x000fe20007ffe0ff */
[-C--:B------:R-:W-:Y:S01]  /*4380*/  HMMA.16816.F32 R20, R92, R108.reuse, R20 ;  /* 0x0000006c5c14723c */ /* 0x080fe20000001814 */
[----:B------:R-:W-:Y:S01]  /*4390*/  FMUL.FTZ R41, R41, c[0x0][0x2ec] ;  /* 0x0000bb0029297a20 */ /* 0x000fe20000410000 */
[----:B------:R-:W-:Y:S01]  /*43a0*/  IADD3 R131, R169, 0x40, RZ ;  /* 0x00000040a9837810 */ /* 0x000fe20007ffe0ff */
[----:B------:R1:W-:Y:S01]  /*43b0*/  I2F R241, R12 ;  /* 0x0000000c00f17306 */ /* 0x0003e20000201400 */
[----:B---3--:R-:W-:Y:S01]  /*43c0*/  FFMA.FTZ R81, R187, -UR17, R81 ;  /* 0x80000011bb517c23 */ /* 0x008fe20008010051 */
[C---:B------:R-:W-:Y:S01]  /*43d0*/  IADD3 R150, R169.reuse, 0x41, RZ ;  /* 0x00000041a9967810 */ /* 0x040fe20007ffe0ff */
[----:B------:R-:W-:Y:S01]  /*43e0*/  FMUL.FTZ R28, R28, c[0x0][0x2ec] ;  /* 0x0000bb001c1c7a20 */ /* 0x000fe20000410000 */
[----:B------:R-:W-:Y:S01]  /*43f0*/  IADD3 R120, R169, 0x69, RZ ;  /* 0x00000069a9787810 */ /* 0x000fe20007ffe0ff */
[----:B------:R-:W-:Y:S01]  /*4400*/  HMMA.16816.F32 R16, R88, R108, R16 ;  /* 0x0000006c5810723c */ /* 0x000fe20000001810 */
[----:B------:R-:W-:Y:S01]  /*4410*/  FMUL.FTZ R29, R29, c[0x0][0x2ec] ;  /* 0x0000bb001d1d7a20 */ /* 0x000fe20000410000 */
[C---:B------:R-:W-:Y:S01]  /*4420*/  IADD3 R115, R169.reuse, 0x70, RZ ;  /* 0x00000070a9737810 */ /* 0x040fe20007ffe0ff */
[----:B------:R-:W2:Y:S01]  /*4430*/  MUFU.TANH R105, R105 ;  /* 0x0000006900697308 */ /* 0x000ea20000002400 */
[----:B------:R-:W-:Y:S01]  /*4440*/  FMUL.FTZ R24, R24, c[0x0][0x2ec] ;  /* 0x0000bb0018187a20 */ /* 0x000fe20000410000 */
[----:B------:R-:W-:Y:S01]  /*4450*/  IADD3 R112, R169, 0x71, RZ ;  /* 0x00000071a9707810 */ /* 0x000fe20007ffe0ff */
[----:B------:R-:W-:Y:S01]  /*4460*/  FMUL.FTZ R25, R25, c[0x0][0x2ec] ;  /* 0x0000bb0019197a20 */ /* 0x000fe20000410000 */
[----:B------:R-:W-:Y:S01]  /*4470*/  IABS R108, R181 ;  /* 0x000000b5006c7213 */ /* 0x000fe20000000000 */
[----:B------:R-:W-:Y:S01]  /*4480*/  IMAD.IADD R109, R204, 0x1, -R126 ;  /* 0x00000001cc6d7824 */ /* 0x000fe200078e0a7e */
[----:B------:R-:W-:Y:S01]  /*4490*/  IABS R138, R138 ;  /* 0x0000008a008a7213 */ /* 0x000fe20000000000 */
[----:B------:R-:W-:Y:S01]  /*44a0*/  FMUL.FTZ R26, R26, c[0x0][0x2ec] ;  /* 0x0000bb001a1a7a20 */ /* 0x000fe20000410000 */
[----:B-1----:R-:W-:Y:S01]  /*44b0*/  HMMA.16816.F32 R12, R96, R10, RZ ;  /* 0x0000000a600c723c */ /* 0x002fe200000018ff */
[----:B------:R-:W-:Y:S01]  /*44c0*/  I2F R162, R162 ;  /* 0x000000a200a27306 */ /* 0x000fe20000201400 */
[----:B------:R-:W-:Y:S01]  /*44d0*/  FMUL.FTZ R27, R27, c[0x0][0x2ec] ;  /* 0x0000bb001b1b7a20 */ /* 0x000fe20000410000 */
[----:B------:R-:W-:Y:S01]  /*44e0*/  IABS R219, R219 ;  /* 0x000000db00db7213 */ /* 0x000fe20000000000 */
[----:B------:R-:W-:Y:S01]  /*44f0*/  FMUL.FTZ R49, R49, c[0x0][0x2ec] ;  /* 0x0000bb0031317a20 */ /* 0x000fe20000410000 */
[----:B------:R-:W-:Y:S01]  /*4500*/  IABS R218, R218 ;  /* 0x000000da00da7213 */ /* 0x000fe20000000000 */
[----:B------:R-:W-:-:S02]  /*4510*/  FMUL.FTZ R46, R46, c[0x0][0x2ec] ;  /* 0x0000bb002e2e7a20 */ /* 0x000fc40000410000 */
[----:B------:R-:W-:Y:S01]  /*4520*/  HMMA.16816.F32 R8, R100, R10, RZ ;  /* 0x0000000a6408723c */ /* 0x000fe200000018ff */
[----:B------:R-:W-:Y:S01]  /*4530*/  I2F R240, R240 ;  /* 0x000000f000f07306 */ /* 0x000fe20000201400 */
[----:B--2---:R-:W-:Y:S01]  /*4540*/  FFMA.FTZ R105, R6, -UR17, R105 ;  /* 0x8000001106697c23 */ /* 0x004fe20008010069 */
[----:B------:R-:W-:Y:S01]  /*4550*/  FSEL R6, R175, -INF , !P4 ;  /* 0xff800000af067808 */ /* 0x000fe20006000000 */
[C---:B------:R-:W-:Y:S01]  /*4560*/  IMAD.IADD R154, R197.reuse, 0x1, -R155 ;  /* 0x00000001c59a7824 */ /* 0x040fe200078e0a9b */
[C---:B------:R-:W-:Y:S01]  /*4570*/  ISETP.GE.AND P4, PT, R166.reuse, R205, PT ;  /* 0x000000cda600720c */ /* 0x040fe20003f86270 */
[----:B------:R-:W-:Y:S01]  /*4580*/  IMAD.IADD R158, R197, 0x1, -R159 ;  /* 0x00000001c59e7824 */ /* 0x000fe200078e0a9f */
[----:B------:R-:W-:Y:S01]  /*4590*/  FSEL R105, R105, -INF , !P2 ;  /* 0xff80000069697808 */ /* 0x000fe20005000000 */
[----:B------:R-:W-:Y:S01]  /*45a0*/  FMUL.FTZ R33, R33, c[0x0][0x2ec] ;  /* 0x0000bb0021217a20 */ /* 0x000fe20000410000 */
[----:B------:R-:W1:Y:S01]  /*45b0*/  MUFU.TANH R73, R73 ;  /* 0x0000004900497308 */ /* 0x000e620000002400 */
[C---:B------:R-:W-:Y:S01]  /*45c0*/  ISETP.GE.AND P2, PT, R166.reuse, R202, PT ;  /* 0x000000caa600720c */ /* 0x040fe20003f46270 */
[----:B------:R-:W-:Y:S01]  /*45d0*/  FMUL.FTZ R31, R31, c[0x0][0x2ec] ;  /* 0x0000bb001f1f7a20 */ /* 0x000fe20000410000 */
[----:B------:R-:W-:Y:S01]  /*45e0*/  ISETP.LT.OR P4, PT, R166, R206, P4 ;  /* 0x000000cea600720c */ /* 0x000fe20002781670 */
[----:B------:R-:W-:Y:S01]  /*45f0*/  FMUL.FTZ R20, R20, c[0x0][0x2ec] ;  /* 0x0000bb0014147a20 */ /* 0x000fe20000410000 */
[----:B------:R-:W-:Y:S01]  /*4600*/  ISETP.LT.OR P2, PT, R166, R203, P2 ;  /* 0x000000cba600720c */ /* 0x000fe20001741670 */
[----:B------:R-:W-:Y:S01]  /*4610*/  FMUL.FTZ R21, R21, c[0x0][0x2ec] ;  /* 0x0000bb0015157a20 */ /* 0x000fe20000410000 */
[----:B------:R-:W-:Y:S01]  /*4620*/  HMMA.16816.F32 R12, R88, R110, R12 ;  /* 0x0000006e580c723c */ /* 0x000fe2000000180c */
[----:B------:R2:W-:Y:S01]  /*4630*/  I2F R250, R108 ;  /* 0x0000006c00fa7306 */ /* 0x0005e20000201400 */
[----:B------:R-:W-:Y:S01]  /*4640*/  IABS R154, R154 ;  /* 0x0000009a009a7213 */ /* 0x000fe20000000000 */
[----:B------:R-:W-:Y:S01]  /*4650*/  FMUL.FTZ R22, R22, c[0x0][0x2ec] ;  /* 0x0000bb0016167a20 */ /* 0x000fe20000410000 */
[----:B------:R-:W-:Y:S01]  /*4660*/  IABS R158, R158 ;  /* 0x0000009e009e7213 */ /* 0x000fe20000000000 */
[----:B------:R-:W-:-:S02]  /*4670*/  FMUL.FTZ R23, R23, c[0x0][0x2ec] ;  /* 0x0000bb0017177a20 */ /* 0x000fc40000410000 */
[----:B------:R-:W-:Y:S01]  /*4680*/  FMUL.FTZ R61, R61, c[0x0][0x2ec] ;  /* 0x0000bb003d3d7a20 */ /* 0x000fe20000410000 */
[----:B------:R-:W-:Y:S01]  /*4690*/  HMMA.16816.F32 R8, R92, R110, R8 ;  /* 0x0000006e5c08723c */ /* 0x000fe20000001808 */
[----:B------:R-:W-:Y:S01]  /*46a0*/  I2F R184, R184 ;  /* 0x000000b800b87306 */ /* 0x000fe20000201400 */
[----:B-1----:R-:W-:Y:S02]  /*46b0*/  FFMA.FTZ R162, R162, -UR17, R73 ;  /* 0x80000011a2a27c23 */ /* 0x002fe40008010049 */
[----:B------:R-:W-:Y:S02]  /*46c0*/  IMAD.IADD R114, R197, 0x1, -R153 ;  /* 0x00000001c5727824 */ /* 0x000fe400078e0a99 */
[----:B------:R-:W-:Y:S02]  /*46d0*/  FMUL.FTZ R16, R16, c[0x0][0x2ec] ;  /* 0x0000bb0010107a20 */ /* 0x000fe40000410000 */
[----:B------:R-:W-:Y:S01]  /*46e0*/  IMAD.MOV.U32 R111, RZ, RZ, R190 ;  /* 0x000000ffff6f7224 */ /* 0x000fe200078e00be */
[----:B------:R-:W1:Y:S01]  /*46f0*/  MUFU.TANH R82, R82 ;  /* 0x0000005200527308 */ /* 0x000e620000002400 */
[----:B------:R-:W-:Y:S01]  /*4700*/  IMAD.MOV.U32 R110, RZ, RZ, R189 ;  /* 0x000000ffff6e7224 */ /* 0x000fe200078e00bd */
[----:B------:R-:W-:Y:S01]  /*4710*/  IABS R114, R114 ;  /* 0x0000007200727213 */ /* 0x000fe20000000000 */
[----:B--2---:R-:W-:-:S02]  /*4720*/  IMAD.IADD R108, R207, 0x1, -R126 ;  /* 0x00000001cf6c7824 */ /* 0x004fc400078e0a7e */
[----:B------:R-:W-:Y:S02]  /*4730*/  FMUL.FTZ R18, R18, c[0x0][0x2ec] ;  /* 0x0000bb0012127a20 */ /* 0x000fe40000410000 */
[----:B------:R-:W-:Y:S01]  /*4740*/  FMUL.FTZ R17, R17, c[0x0][0x2ec] ;  /* 0x0000bb0011117a20 */ /* 0x000fe20000410000 */
[----:B------:R-:W-:Y:S01]  /*4750*/  I2F R190, R107 ;  /* 0x0000006b00be7306 */ /* 0x000fe20000201400 */
[----:B------:R-:W-:Y:S01]  /*4760*/  IABS R108, R108 ;  /* 0x0000006c006c7213 */ /* 0x000fe20000000000 */
[----:B------:R-:W-:Y:S02]  /*4770*/  FMUL.FTZ R19, R19, c[0x0][0x2ec] ;  /* 0x0000bb0013137a20 */ /* 0x000fe40000410000 */
[----:B------:R-:W-:Y:S02]  /*4780*/  IMAD.IADD R116, R197, 0x1, -R126 ;  /* 0x00000001c5747824 */ /* 0x000fe400078e0a7e */
[----:B------:R-:W-:Y:S01]  /*4790*/  IMAD.MOV.U32 R235, RZ, RZ, R108 ;  /* 0x000000ffffeb7224 */ /* 0x000fe200078e006c */
[----:B------:R-:W-:Y:S01]  /*47a0*/  IABS R108, R109 ;  /* 0x0000006d006c7213 */ /* 0x000fe20000000000 */
[----:B------:R2:W-:Y:S01]  /*47b0*/  MUFU.TANH R107, R80 ;  /* 0x00000050006b7308 */ /* 0x0005e20000002400 */
[----:B-1----:R-:W-:Y:S01]  /*47c0*/  FFMA.FTZ R184, R184, -UR17, R82 ;  /* 0x80000011b8b87c23 */ /* 0x002fe20008010052 */
[----:B------:R-:W-:Y:S01]  /*47d0*/  IABS R116, R116 ;  /* 0x0000007400747213 */ /* 0x000fe20000000000 */
[----:B------:R-:W-:-:S02]  /*47e0*/  IMAD.IADD R109, R204, 0x1, -R160 ;  /* 0x00000001cc6d7824 */ /* 0x000fc400078e0aa0 */
[--C-:B------:R-:W-:Y:S01]  /*47f0*/  IMAD.IADD R248, R207, 0x1, -R155.reuse ;  /* 0x00000001cff87824 */ /* 0x100fe200078e0a9b */
[----:B------:R-:W-:Y:S01]  /*4800*/  FSEL R79, R184, -INF , !P2 ;  /* 0xff800000b84f7808 */ /* 0x000fe20005000000 */
[----:B------:R-:W-:Y:S01]  /*4810*/  IMAD.IADD R242, R204, 0x1, -R155 ;  /* 0x00000001ccf27824 */ /* 0x000fe200078e0a9b */
[----:B------:R-:W-:Y:S01]  /*4820*/  I2F R189, R84 ;  /* 0x0000005400bd7306 */ /* 0x000fe20000201400 */
[----:B------:R-:W-:Y:S01]  /*4830*/  IABS R109, R109 ;  /* 0x0000006d006d7213 */ /* 0x000fe20000000000 */
[----:B------:R-:W-:Y:S01]  /*4840*/  IMAD.IADD R117, R197, 0x1, -R125 ;  /* 0x00000001c5757824 */ /* 0x000fe200078e0a7d */
[----:B------:R-:W-:Y:S01]  /*4850*/  ISETP.GE.AND P2, PT, R164, R205, PT ;  /* 0x000000cda400720c */ /* 0x000fe20003f46270 */
[----:B------:R-:W-:Y:S01]  /*4860*/  IMAD.IADD R236, R210, 0x1, -R126 ;  /* 0x00000001d2ec7824 */ /* 0x000fe200078e0a7e */
[----:B------:R-:W-:Y:S01]  /*4870*/  IABS R248, R248 ;  /* 0x000000f800f87213 */ /* 0x000fe20000000000 */
[----:B------:R-:W-:Y:S01]  /*4880*/  FMUL.FTZ R43, R43, c[0x0][0x2ec] ;  /* 0x0000bb002b2b7a20 */ /* 0x000fe20000410000 */
[----:B------:R-:W-:Y:S01]  /*4890*/  ISETP.LT.OR P2, PT, R164, R206, P2 ;  /* 0x000000cea400720c */ /* 0x000fe20001741670 */
[----:B------:R1:W3:Y:S01]  /*48a0*/  MUFU.TANH R84, R74 ;  /* 0x0000004a00547308 */ /* 0x0002e20000002400 */
[----:B--2---:R-:W-:Y:S01]  /*48b0*/  FSEL R80, R106, -INF , !P5 ;  /* 0xff8000006a507808 */ /* 0x004fe20006800000 */
[----:B------:R-:W-:Y:S01]  /*48c0*/  FFMA.FTZ R106, R132, -UR17, R72 ;  /* 0x80000011846a7c23 */ /* 0x000fe20008010048 */
[----:B------:R-:W-:Y:S01]  /*48d0*/  FSEL R72, R78, -INF , !P1 ;  /* 0xff8000004e487808 */ /* 0x000fe20004800000 */
[C---:B------:R-:W-:Y:S01]  /*48e0*/  IMAD.IADD R78, R204.reuse, 0x1, -R137 ;  /* 0x00000001cc4e7824 */ /* 0x040fe200078e0a89 */
[----:B------:R-:W-:Y:S01]  /*48f0*/  ISETP.GE.AND P5, PT, R165, R208, PT ;  /* 0x000000d0a500720c */ /* 0x000fe20003fa6270 */
[----:B------:R-:W-:Y:S01]  /*4900*/  IMAD.IADD R231, R204, 0x1, -R125 ;  /* 0x00000001cce77824 */ /* 0x000fe200078e0a7d */
[----:B------:R-:W-:Y:S01]  /*4910*/  FSEL R132, R81, -INF , !P3 ;  /* 0xff80000051847808 */ /* 0x000fe20005800000 */
[----:B------:R-:W-:Y:S01]  /*4920*/  I2F R252, R252 ;  /* 0x000000fc00fc7306 */ /* 0x000fe20000201400 */
[----:B------:R-:W-:Y:S01]  /*4930*/  IABS R78, R78 ;  /* 0x0000004e004e7213 */ /* 0x000fe20000000000 */
[----:B------:R-:W-:Y:S01]  /*4940*/  IMAD.IADD R119, R197, 0x1, -R129 ;  /* 0x00000001c5777824 */ /* 0x000fe200078e0a81 */
[----:B------:R-:W-:Y:S01]  /*4950*/  ISETP.LT.OR P5, PT, R165, R209, P5 ;  /* 0x000000d1a500720c */ /* 0x000fe20002fa1670 */
[----:B------:R-:W-:Y:S01]  /*4960*/  IMAD.IADD R233, R210, 0x1, -R125 ;  /* 0x00000001d2e97824 */ /* 0x000fe200078e0a7d */
[C---:B------:R-:W-:Y:S01]  /*4970*/  ISETP.GE.AND P3, PT, R163.reuse, R208, PT ;  /* 0x000000d0a300720c */ /* 0x040fe20003f66270 */
[----:B------:R-:W-:Y:S01]  /*4980*/  FMUL.FTZ R30, R30, c[0x0][0x2ec] ;  /* 0x0000bb001e1e7a20 */ /* 0x000fe20000410000 */
[----:B------:R-:W-:Y:S01]  /*4990*/  ISETP.GE.AND P1, PT, R163, R205, PT ;  /* 0x000000cda300720c */ /* 0x000fe20003f26270 */
[----:B------:R-:W-:Y:S01]  /*49a0*/  I2F R179, R78 ;  /* 0x0000004e00b37306 */ /* 0x000fe20000201400 */
[----:B-1----:R-:W-:Y:S01]  /*49b0*/  FSEL R74, R83, -INF , !P5 ;  /* 0xff800000534a7808 */ /* 0x002fe20006800000 */
[----:B------:R-:W-:Y:S01]  /*49c0*/  IMAD.IADD R83, R207, 0x1, -R135 ;  /* 0x00000001cf537824 */ /* 0x000fe200078e0a87 */
[C---:B------:R-:W-:Y:S01]  /*49d0*/  ISETP.LT.OR P3, PT, R163.reuse, R209, P3 ;  /* 0x000000d1a300720c */ /* 0x040fe20001f61670 */
[----:B---3--:R-:W-:Y:S01]  /*49e0*/  FFMA.FTZ R84, R110, -UR17, R84 ;  /* 0x800000116e547c23 */ /* 0x008fe20008010054 */
[C---:B------:R-:W-:Y:S01]  /*49f0*/  ISETP.LT.OR P1, PT, R163.reuse, R206, P1 ;  /* 0x000000cea300720c */ /* 0x040fe20000f21670 */
[----:B------:R-:W-:Y:S01]  /*4a00*/  IMAD.IADD R110, R210, 0x1, -R159 ;  /* 0x00000001d26e7824 */ /* 0x000fe200078e0a9f */
[----:B------:R-:W-:Y:S01]  /*4a10*/  IABS R83, R83 ;  /* 0x0000005300537213 */ /* 0x000fe20000000000 */
[----:B------:R1:W2:Y:S01]  /*4a20*/  MUFU.TANH R78, R69 ;  /* 0x00000045004e7308 */ /* 0x0002a20000002400 */
[----:B------:R-:W-:Y:S01]  /*4a30*/  ISETP.GE.AND P5, PT, R163, R211, PT ;  /* 0x000000d3a300720c */ /* 0x000fe20003fa6270 */
[----:B------:R-:W-:Y:S01]  /*4a40*/  FMUL.FTZ R12, R12, c[0x0][0x2ec] ;  /* 0x0000bb000c0c7a20 */ /* 0x000fe20000410000 */
[----:B------:R-:W-:Y:S01]  /*4a50*/  IABS R110, R110 ;  /* 0x0000006e006e7213 */ /* 0x000fe20000000000 */
[----:B------:R-:W-:Y:S01]  /*4a60*/  FMUL.FTZ R13, R13, c[0x0][0x2ec] ;  /* 0x0000bb000d0d7a20 */ /* 0x000fe20000410000 */
[----:B------:R-:W-:Y:S01]  /*4a70*/  ISETP.LT.OR P5, PT, R163, R212, P5 ;  /* 0x000000d4a300720c */ /* 0x000fe20002fa1670 */
[----:B------:R-:W-:Y:S01]  /*4a80*/  FMUL.FTZ R14, R14, c[0x0][0x2ec] ;  /* 0x0000bb000e0e7a20 */ /* 0x000fe20000410000 */
[----:B------:R-:W-:Y:S01]  /*4a90*/  IABS R242, R242 ;  /* 0x000000f200f27213 */ /* 0x000fe20000000000 */
[----:B------:R3:W-:Y:S01]  /*4aa0*/  I2F R174, R83 ;  /* 0x0000005300ae7306 */ /* 0x0007e20000201400 */
[----:B------:R-:W-:Y:S01]  /*4ab0*/  IABS R117, R117 ;  /* 0x0000007500757213 */ /* 0x000fe20000000000 */
[----:B------:R-:W-:Y:S01]  /*4ac0*/  FMUL.FTZ R15, R15, c[0x0][0x2ec] ;  /* 0x0000bb000f0f7a20 */ /* 0x000fe20000410000 */
[----:B------:R-:W-:Y:S01]  /*4ad0*/  IABS R236, R236 ;  /* 0x000000ec00ec7213 */ /* 0x000fe20000000000 */
[----:B------:R-:W-:Y:S01]  /*4ae0*/  FMUL.FTZ R8, R8, c[0x0][0x2ec] ;  /* 0x0000bb0008087a20 */ /* 0x000fe20000410000 */
[----:B------:R-:W-:Y:S01]  /*4af0*/  IABS R231, R231 ;  /* 0x000000e700e77213 */ /* 0x000fe20000000000 */
[----:B------:R-:W-:Y:S01]  /*4b00*/  FMUL.FTZ R9, R9, c[0x0][0x2ec] ;  /* 0x0000bb0009097a20 */ /* 0x000fe20000410000 */
[----:B------:R-:W-:Y:S01]  /*4b10*/  IABS R119, R119 ;  /* 0x0000007700777213 */ /* 0x000fe20000000000 */
[----:B------:R-:W5:Y:S01]  /*4b20*/  MUFU.TANH R81, R68 ;  /* 0x0000004400517308 */ /* 0x000f620000002400 */
[----:B-1----:R-:W-:Y:S01]  /*4b30*/  FSEL R69, R162, -INF , !P5 ;  /* 0xff800000a2457808 */ /* 0x002fe20006800000 */
[----:B------:R-:W-:Y:S01]  /*4b40*/  FMUL.FTZ R10, R10, c[0x0][0x2ec] ;  /* 0x0000bb000a0a7a20 */ /* 0x000fe20000410000 */
[C---:B------:R-:W-:Y:S01]  /*4b50*/  ISETP.GE.AND P5, PT, R160.reuse, R202, PT ;  /* 0x000000caa000720c */ /* 0x040fe20003fa6270 */
[----:B------:R-:W-:Y:S01]  /*4b60*/  FMUL.FTZ R11, R11, c[0x0][0x2ec] ;  /* 0x0000bb000b0b7a20 */ /* 0x000fe20000410000 */
[----:B------:R-:W-:Y:S01]  /*4b70*/  IABS R233, R233 ;  /* 0x000000e900e97213 */ /* 0x000fe20000000000 */
[----:B------:R-:W-:Y:S01]  /*4b80*/  IMAD.IADD R232, R207, 0x1, -R125 ;  /* 0x00000001cfe87824 */ /* 0x000fe200078e0a7d */
[----:B------:R-:W-:Y:S01]  /*4b90*/  ISETP.LT.OR P5, PT, R160, R203, P5 ;  /* 0x000000cba000720c */ /* 0x000fe20002fa1670 */
[----:B---3--:R-:W-:Y:S01]  /*4ba0*/  FMUL.FTZ R83, R71, c[0x0][0x2ec] ;  /* 0x0000bb0047537a20 */ /* 0x008fe20000410000 */
[----:B------:R-:W-:Y:S01]  /*4bb0*/  I2F R186, R186 ;  /* 0x000000ba00ba7306 */ /* 0x000fe20000201400 */
[----:B--2---:R-:W-:Y:S01]  /*4bc0*/  FFMA.FTZ R71, R240, -UR17, R78 ;  /* 0x80000011f0477c23 */ /* 0x004fe2000801004e */
[----:B------:R-:W-:Y:S01]  /*4bd0*/  IABS R232, R232 ;  /* 0x000000e800e87213 */ /* 0x000fe20000000000 */
[----:B------:R-:W-:-:S02]  /*4be0*/  IMAD.IADD R230, R210, 0x1, -R129 ;  /* 0x00000001d2e67824 */ /* 0x000fc400078e0a81 */
[----:B------:R-:W-:Y:S01]  /*4bf0*/  IMAD.IADD R122, R197, 0x1, -R131 ;  /* 0x00000001c57a7824 */ /* 0x000fe200078e0a83 */
[----:B------:R-:W-:Y:S01]  /*4c00*/  FSEL R71, R71, -INF , !P1 ;  /* 0xff80000047477808 */ /* 0x000fe20004800000 */
[----:B-----5:R-:W-:Y:S01]  /*4c10*/  FFMA.FTZ R81, R252, -UR17, R81 ;  /* 0x80000011fc517c23 */ /* 0x020fe20008010051 */
[----:B------:R-:W1:Y:S01]  /*4c20*/  MUFU.TANH R73, R75 ;  /* 0x0000004b00497308 */ /* 0x000e620000002400 */
[----:B------:R-:W-:Y:S01]  /*4c30*/  FSEL R68, R106, -INF , !P0 ;  /* 0xff8000006a447808 */ /* 0x000fe20004000000 */
[--C-:B------:R-:W-:Y:S01]  /*4c40*/  IMAD.IADD R191, R207, 0x1, -R129.reuse ;  /* 0x00000001cfbf7824 */ /* 0x100fe200078e0a81 */
[----:B------:R-:W-:Y:S01]  /*4c50*/  ISETP.GE.AND P0, PT, R163, R202, PT ;  /* 0x000000caa300720c */ /* 0x000fe20003f06270 */
[----:B------:R-:W-:Y:S01]  /*4c60*/  IMAD.IADD R229, R204, 0x1, -R129 ;  /* 0x00000001cce57824 */ /* 0x000fe200078e0a81 */
[----:B------:R-:W-:Y:S01]  /*4c70*/  FSEL R81, R81, -INF , !P2 ;  /* 0xff80000051517808 */ /* 0x000fe20005000000 */
[--C-:B------:R-:W-:Y:S01]  /*4c80*/  IMAD.IADD R178, R207, 0x1, -R131.reuse ;  /* 0x00000001cfb27824 */ /* 0x100fe200078e0a83 */
[-C--:B------:R-:W-:Y:S01]  /*4c90*/  ISETP.GE.AND P2, PT, R160, R208.reuse, PT ;  /* 0x000000d0a000720c */ /* 0x080fe20003f46270 */
[----:B------:R-:W-:Y:S01]  /*4ca0*/  MUFU.TANH R78, R83 ;  /* 0x00000053004e7308 */ /* 0x000fe20000002400 */
[----:B------:R-:W-:Y:S01]  /*4cb0*/  ISETP.LT.OR P0, PT, R163, R203, P0 ;  /* 0x000000cba300720c */ /* 0x000fe20000701670 */
[----:B------:R-:W-:Y:S01]  /*4cc0*/  IMAD.IADD R168, R204, 0x1, -R131 ;  /* 0x00000001cca87824 */ /* 0x000fe200078e0a83 */
[-C--:B------:R-:W-:Y:S01]  /*4cd0*/  ISETP.LT.OR P2, PT, R160, R209.reuse, P2 ;  /* 0x000000d1a000720c */ /* 0x080fe20001741670 */
[--C-:B------:R-:W-:Y:S01]  /*4ce0*/  IMAD.IADD R227, R210, 0x1, -R150.reuse ;  /* 0x00000001d2e37824 */ /* 0x100fe200078e0a96 */
[----:B------:R-:W-:Y:S01]  /*4cf0*/  ISETP.GE.AND P1, PT, R159, R208, PT ;  /* 0x000000d09f00720c */ /* 0x000fe20003f26270 */
[----:B------:R-:W-:Y:S01]  /*4d00*/  IMAD.IADD R177, R207, 0x1, -R150 ;  /* 0x00000001cfb17824 */ /* 0x000fe200078e0a96 */
[----:B------:R-:W-:Y:S01]  /*4d10*/  IABS R230, R230 ;  /* 0x000000e600e67213 */ /* 0x000fe20000000000 */
[----:B------:R-:W-:Y:S01]  /*4d20*/  I2F R141, R141 ;  /* 0x0000008d008d7306 */ /* 0x000fe20000201400 */
[----:B-1----:R-:W-:Y:S01]  /*4d30*/  FFMA.FTZ R73, R186, -UR17, R73 ;  /* 0x80000011ba497c23 */ /* 0x002fe20008010049 */
[----:B------:R-:W-:Y:S01]  /*4d40*/  ISETP.LT.OR P1, PT, R159, R209, P1 ;  /* 0x000000d19f00720c */ /* 0x000fe20000f21670 */
[----:B------:R-:W-:Y:S01]  /*4d50*/  IMAD.IADD R228, R210, 0x1, -R131 ;  /* 0x00000001d2e47824 */ /* 0x000fe200078e0a83 */
[----:B------:R-:W-:Y:S01]  /*4d60*/  IABS R122, R122 ;  /* 0x0000007a007a7213 */ /* 0x000fe20000000000 */
[C---:B------:R-:W-:Y:S01]  /*4d70*/  IMAD.IADD R147, R197.reuse, 0x1, -R148 ;  /* 0x00000001c5937824 */ /* 0x040fe200078e0a94 */
[----:B------:R-:W-:Y:S01]  /*4d80*/  IABS R191, R191 ;  /* 0x000000bf00bf7213 */ /* 0x000fe20000000000 */
[C---:B------:R-:W-:Y:S01]  /*4d90*/  IMAD.IADD R145, R197.reuse, 0x1, -R146 ;  /* 0x00000001c5917824 */ /* 0x040fe200078e0a92 */
[----:B------:R1:W2:Y:S01]  /*4da0*/  MUFU.TANH R83, R60 ;  /* 0x0000003c00537308 */ /* 0x0002a20000002400 */
[----:B------:R-:W-:Y:S01]  /*4db0*/  IABS R229, R229 ;  /* 0x000000e500e57213 */ /* 0x000fe20000000000 */
[----:B------:R-:W-:Y:S01]  /*4dc0*/  IMAD.IADD R149, R197, 0x1, -R150 ;  /* 0x00000001c5957824 */ /* 0x000fe200078e0a96 */
[----:B------:R-:W-:Y:S01]  /*4dd0*/  IABS R178, R178 ;  /* 0x000000b200b27213 */ /* 0x000fe20000000000 */
[C---:B------:R-:W-:Y:S01]  /*4de0*/  IMAD.IADD R181, R207.reuse, 0x1, -R148 ;  /* 0x00000001cfb57824 */ /* 0x040fe200078e0a94 */
[----:B------:R-:W-:Y:S01]  /*4df0*/  IABS R168, R168 ;  /* 0x000000a800a87213 */ /* 0x000fe20000000000 */
[----:B------:R-:W-:Y:S01]  /*4e00*/  IMAD.IADD R169, R204, 0x1, -R150 ;  /* 0x00000001cca97824 */ /* 0x000fe200078e0a96 */
[----:B------:R-:W-:Y:S01]  /*4e10*/  IABS R227, R227 ;  /* 0x000000e300e37213 */ /* 0x000fe20000000000 */
[----:B------:R3:W-:Y:S01]  /*4e20*/  I2F R234, R108 ;  /* 0x0000006c00ea7306 */ /* 0x0007e20000201400 */
[----:B------:R-:W-:Y:S01]  /*4e30*/  IABS R177, R177 ;  /* 0x000000b100b17213 */ /* 0x000fe20000000000 */
[----:B------:R-:W-:Y:S01]  /*4e40*/  IMAD.IADD R222, R210, 0x1, -R148 ;  /* 0x00000001d2de7824 */ /* 0x000fe200078e0a94 */
[----:B------:R-:W-:Y:S01]  /*4e50*/  IABS R147, R147 ;  /* 0x0000009300937213 */ /* 0x000fe20000000000 */
[--C-:B------:R-:W-:Y:S01]  /*4e60*/  IMAD.IADD R173, R204, 0x1, -R146.reuse ;  /* 0x00000001ccad7824 */ /* 0x100fe200078e0a92 */
[----:B------:R-:W-:Y:S01]  /*4e70*/  IABS R145, R145 ;  /* 0x0000009100917213 */ /* 0x000fe20000000000 */
[----:B------:R-:W-:Y:S01]  /*4e80*/  IMAD.IADD R221, R210, 0x1, -R146 ;  /* 0x00000001d2dd7824 */ /* 0x000fe200078e0a92 */
[----:B------:R-:W-:Y:S01]  /*4e90*/  IABS R228, R228 ;  /* 0x000000e400e47213 */ /* 0x000fe20000000000 */
[----:B------:R-:W5:Y:S01]  /*4ea0*/  MUFU.TANH R70, R70 ;  /* 0x0000004600467308 */ /* 0x000f620000002400 */
[C---:B-1----:R-:W-:Y:S01]  /*4eb0*/  IMAD.IADD R60, R207.reuse, 0x1, -R130 ;  /* 0x00000001cf3c7824 */ /* 0x042fe200078e0a82 */
[----:B------:R-:W-:Y:S01]  /*4ec0*/  IABS R149, R149 ;  /* 0x0000009500957213 */ /* 0x000fe20000000000 */
[--C-:B------:R-:W-:Y:S01]  /*4ed0*/  IMAD.IADD R213, R207, 0x1, -R143.reuse ;  /* 0x00000001cfd57824 */ /* 0x100fe200078e0a8f */
[----:B------:R-:W-:Y:S01]  /*4ee0*/  IABS R181, R181 ;  /* 0x000000b500b57213 */ /* 0x000fe20000000000 */
[C---:B------:R-:W-:Y:S01]  /*4ef0*/  IMAD.IADD R142, R197.reuse, 0x1, -R143 ;  /* 0x00000001c58e7824 */ /* 0x040fe200078e0a8f */
[----:B------:R-:W-:Y:S01]  /*4f00*/  IABS R60, R60 ;  /* 0x0000003c003c7213 */ /* 0x000fe20000000000 */
[----:B------:R-:W-:Y:S01]  /*4f10*/  IMAD.IADD R136, R197, 0x1, -R137 ;  /* 0x00000001c5887824 */ /* 0x000fe200078e0a89 */
[----:B------:R-:W-:Y:S01]  /*4f20*/  I2F R167, R167 ;  /* 0x000000a700a77306 */ /* 0x000fe20000201400 */
[C---:B---3--:R-:W-:Y:S01]  /*4f30*/  IMAD.IADD R108, R204.reuse, 0x1, -R148 ;  /* 0x00000001cc6c7824 */ /* 0x048fe200078e0a94 */
[----:B------:R-:W-:Y:S01]  /*4f40*/  IABS R169, R169 ;  /* 0x000000a900a97213 */ /* 0x000fe20000000000 */
[----:B------:R-:W-:Y:S01]  /*4f50*/  IMAD.MOV.U32 R165, RZ, RZ, R60 ;  /* 0x000000ffffa57224 */ /* 0x000fe200078e003c */
[----:B------:R-:W-:Y:S01]  /*4f60*/  IABS R222, R222 ;  /* 0x000000de00de7213 */ /* 0x000fe20000000000 */
[----:B--2---:R-:W-:Y:S01]  /*4f70*/  FFMA.FTZ R60, R141, -UR17, R83 ;  /* 0x800000118d3c7c23 */ /* 0x004fe20008010053 */
[----:B------:R-:W-:Y:S01]  /*4f80*/  IABS R108, R108 ;  /* 0x0000006c006c7213 */ /* 0x000fe20000000000 */
[----:B------:R-:W-:Y:S01]  /*4f90*/  IMAD.IADD R83, R204, 0x1, -R130 ;  /* 0x00000001cc537824 */ /* 0x000fe200078e0a82 */
[----:B------:R-:W1:Y:S01]  /*4fa0*/  MUFU.TANH R62, R62 ;  /* 0x0000003e003e7308 */ /* 0x000e620000002400 */
[----:B-----5:R-:W-:Y:S01]  /*4fb0*/  FFMA.FTZ R70, R111, -UR17, R70 ;  /* 0x800000116f467c23 */ /* 0x020fe20008010046 */
[----:B------:R-:W-:Y:S01]  /*4fc0*/  FSEL R141, R73, -INF , !P3 ;  /* 0xff800000498d7808 */ /* 0x000fe20005800000 */
[C---:B------:R-:W-:Y:S01]  /*4fd0*/  IMAD.IADD R73, R207.reuse, 0x1, -R127 ;  /* 0x00000001cf497824 */ /* 0x040fe200078e0a7f */
[----:B------:R-:W-:Y:S01]  /*4fe0*/  IABS R83, R83 ;  /* 0x0000005300537213 */ /* 0x000fe20000000000 */
[C---:B------:R-:W-:Y:S01]  /*4ff0*/  IMAD.IADD R111, R207.reuse, 0x1, -R159 ;  /* 0x00000001cf6f7824 */ /* 0x040fe200078e0a9f */
[----:B------:R-:W-:Y:S01]  /*5000*/  FSEL R70, R70, -INF , !P6 ;  /* 0xff80000046467808 */ /* 0x000fe20007000000 */
[----:B------:R-:W-:Y:S01]  /*5010*/  IMAD.IADD R188, R207, 0x1, -R137 ;  /* 0x00000001cfbc7824 */ /* 0x000fe200078e0a89 */
[----:B------:R-:W-:Y:S01]  /*5020*/  MUFU.TANH R64, R64 ;  /* 0x0000004000407308 */ /* 0x000fe20000002400 */
[----:B------:R-:W-:Y:S01]  /*5030*/  ISETP.GE.AND P6, PT, R160, R205, PT ;  /* 0x000000cda000720c */ /* 0x000fe20003fc6270 */
[--C-:B------:R-:W-:Y:S01]  /*5040*/  IMAD.IADD R186, R204, 0x1, -R135.reuse ;  /* 0x00000001ccba7824 */ /* 0x100fe200078e0a87 */
[----:B------:R-:W-:Y:S01]  /*5050*/  IABS R73, R73 ;  /* 0x0000004900497213 */ /* 0x000fe20000000000 */
[--C-:B------:R-:W-:Y:S01]  /*5060*/  IMAD.IADD R187, R210, 0x1, -R135.reuse ;  /* 0x00000001d2bb7824 */ /* 0x100fe200078e0a87 */
[----:B------:R-:W-:Y:S01]  /*5070*/  ISETP.LT.OR P6, PT, R160, R206, P6 ;  /* 0x000000cea000720c */ /* 0x000fe200037c1670 */
[----:B------:R-:W-:Y:S01]  /*5080*/  IMAD.IADD R134, R197, 0x1, -R135 ;  /* 0x00000001c5867824 */ /* 0x000fe200078e0a87 */
[----:B------:R-:W-:Y:S01]  /*5090*/  IABS R111, R111 ;  /* 0x0000006f006f7213 */ /* 0x000fe20000000000 */
[----:B------:R2:W-:Y:S01]  /*50a0*/  I2F R170, R108 ;  /* 0x0000006c00aa7306 */ /* 0x0005e20000201400 */
[----:B-1----:R-:W-:Y:S01]  /*50b0*/  FFMA.FTZ R62, R251, -UR17, R62 ;  /* 0x80000011fb3e7c23 */ /* 0x002fe2000801003e */
[----:B------:R-:W-:Y:S01]  /*50c0*/  ISETP.GE.AND P3, PT, R159, R211, PT ;  /* 0x000000d39f00720c */ /* 0x000fe20003f66270 */
[----:B------:R-:W-:Y:S01]  /*50d0*/  IMAD.MOV.U32 R166, RZ, RZ, R73 ;  /* 0x000000ffffa67224 */ /* 0x000fe200078e0049 */
[----:B------:R-:W-:Y:S01]  /*50e0*/  IABS R173, R173 ;  /* 0x000000ad00ad7213 */ /* 0x000fe20000000000 */
[----:B------:R-:W-:Y:S01]  /*50f0*/  IMAD.IADD R128, R197, 0x1, -R130 ;  /* 0x00000001c5807824 */ /* 0x000fe200078e0a82 */
[----:B------:R-:W-:Y:S01]  /*5100*/  ISETP.LT.OR P3, PT, R159, R212, P3 ;  /* 0x000000d49f00720c */ /* 0x000fe20001f61670 */
[C-C-:B------:R-:W-:Y:S01]  /*5110*/  IMAD.IADD R124, R197.reuse, 0x1, -R127.reuse ;  /* 0x00000001c57c7824 */ /* 0x140fe200078e0a7f */
[----:B------:R-:W-:Y:S01]  /*5120*/  I2F R109, R109 ;  /* 0x0000006d006d7306 */ /* 0x000fe20000201400 */
[----:B------:R-:W-:Y:S01]  /*5130*/  IABS R221, R221 ;  /* 0x000000dd00dd7213 */ /* 0x000fe20000000000 */
[C---:B------:R-:W-:Y:S01]  /*5140*/  IMAD.IADD R175, R210.reuse, 0x1, -R127 ;  /* 0x00000001d2af7824 */ /* 0x040fe200078e0a7f */
[----:B------:R-:W-:Y:S01]  /*5150*/  IABS R213, R213 ;  /* 0x000000d500d57213 */ /* 0x000fe20000000000 */
[--C-:B------:R-:W-:Y:S01]  /*5160*/  IMAD.IADD R184, R210, 0x1, -R120.reuse ;  /* 0x00000001d2b87824 */ /* 0x100fe200078e0a78 */
[----:B------:R-:W-:Y:S01]  /*5170*/  IABS R142, R142 ;  /* 0x0000008e008e7213 */ /* 0x000fe20000000000 */
[----:B------:R-:W-:Y:S01]  /*5180*/  IMAD.IADD R118, R197, 0x1, -R120 ;  /* 0x00000001c5767824 */ /* 0x000fe200078e0a78 */
[----:B------:R-:W-:Y:S01]  /*5190*/  IABS R136, R136 ;  /* 0x0000008800887213 */ /* 0x000fe20000000000 */
[----:B--2---:R-:W-:Y:S01]  /*51a0*/  IMAD.IADD R108, R207, 0x1, -R146 ;  /* 0x00000001cf6c7824 */ /* 0x004fe200078e0a92 */
[----:B------:R-:W1:Y:S01]  /*51b0*/  MUFU.TANH R66, R66 ;  /* 0x0000004200427308 */ /* 0x000e620000002400 */
[----:B------:R-:W-:Y:S01]  /*51c0*/  IABS R186, R186 ;  /* 0x000000ba00ba7213 */ /* 0x000fe20000000000 */
[C---:B------:R-:W-:Y:S01]  /*51d0*/  IMAD.IADD R121, R197.reuse, 0x1, -R123 ;  /* 0x00000001c5797824 */ /* 0x040fe200078e0a7b */
[----:B------:R-:W-:Y:S01]  /*51e0*/  IABS R187, R187 ;  /* 0x000000bb00bb7213 */ /* 0x000fe20000000000 */
[--C-:B------:R-:W-:Y:S01]  /*51f0*/  IMAD.IADD R163, R204, 0x1, -R120.reuse ;  /* 0x00000001cca37824 */ /* 0x100fe200078e0a78 */
[----:B------:R-:W-:Y:S01]  /*5200*/  IABS R108, R108 ;  /* 0x0000006c006c7213 */ /* 0x000fe20000000000 */
[--C-:B------:R-:W-:Y:S01]  /*5210*/  IMAD.IADD R113, R197, 0x1, -R115.reuse ;  /* 0x00000001c5717824 */ /* 0x100fe200078e0a73 */
[----:B------:R-:W-:Y:S01]  /*5220*/  IABS R134, R134 ;  /* 0x0000008600867213 */ /* 0x000fe20000000000 */
[----:B------:R-:W2:Y:S01]  /*5230*/  I2F R176, R176 ;  /* 0x000000b000b07306 */ /* 0x000ea20000201400 */
[----:B------:R-:W-:Y:S01]  /*5240*/  IABS R128, R128 ;  /* 0x0000008000807213 */ /* 0x000fe20000000000 */
[----:B------:R-:W-:Y:S01]  /*5250*/  IMAD.IADD R171, R207, 0x1, -R120 ;  /* 0x00000001cfab7824 */ /* 0x000fe200078e0a78 */
[----:B------:R-:W-:Y:S01]  /*5260*/  IABS R188, R188 ;  /* 0x000000bc00bc7213 */ /* 0x000fe20000000000 */
[--C-:B------:R-:W-:Y:S01]  /*5270*/  IMAD.IADD R162, R210, 0x1, -R115.reuse ;  /* 0x00000001d2a27824 */ /* 0x100fe200078e0a73 */
[----:B------:R-:W-:Y:S01]  /*5280*/  IABS R124, R124 ;  /* 0x0000007c007c7213 */ /* 0x000fe20000000000 */
[----:B------:R-:W-:Y:S01]  /*5290*/  IMAD.IADD R37, R197, 0x1, -R112 ;  /* 0x00000001c5257824 */ /* 0x000fe200078e0a70 */
[----:B------:R-:W-:Y:S01]  /*52a0*/  IABS R175, R175 ;  /* 0x000000af00af7213 */ /* 0x000fe20000000000 */
[----:B------:R3:W-:Y:S01]  /*52b0*/  I2F R220, R108 ;  /* 0x0000006c00dc7306 */ /* 0x0007e20000201400 */
[----:B-1----:R-:W-:Y:S01]  /*52c0*/  FFMA.FTZ R73, R109, -UR17, R66 ;  /* 0x800000116d497c23 */ /* 0x002fe20008010042 */
[----:B------:R-:W-:Y:S01]  /*52d0*/  IABS R184, R184 ;  /* 0x000000b800b87213 */ /* 0x000fe20000000000 */
[C---:B------:R-:W-:Y:S01]  /*52e0*/  IMAD.IADD R109, R207.reuse, 0x1, -R115 ;  /* 0x00000001cf6d7824 */ /* 0x040fe200078e0a73 */
[----:B------:R-:W-:Y:S01]  /*52f0*/  IABS R118, R118 ;  /* 0x0000007600767213 */ /* 0x000fe20000000000 */
[----:B------:R-:W-:Y:S01]  /*5300*/  IMAD.IADD R106, R207, 0x1, -R3 ;  /* 0x00000001cf6a7824 */ /* 0x000fe200078e0a03 */
[----:B------:R-:W-:Y:S01]  /*5310*/  FSEL R73, R73, -INF , !P5 ;  /* 0xff80000049497808 */ /* 0x000fe20006800000 */
[----:B--2---:R-:W-:Y:S01]  /*5320*/  FFMA.FTZ R107, R176, -UR17, R107 ;  /* 0x80000011b06b7c23 */ /* 0x004fe2000801006b */
[----:B------:R-:W1:Y:S01]  /*5330*/  I2F R245, R245 ;  /* 0x000000f500f57306 */ /* 0x000e620000201400 */
[----:B------:R-:W-:Y:S01]  /*5340*/  ISETP.GE.AND P5, PT, R156, R205, PT ;  /* 0x000000cd9c00720c */ /* 0x000fe20003fa6270 */
[----:B------:R-:W-:Y:S01]  /*5350*/  IMAD.IADD R176, R210, 0x1, -R130 ;  /* 0x00000001d2b07824 */ /* 0x000fe200078e0a82 */
[----:B------:R-:W-:-:S02]  /*5360*/  IABS R121, R121 ;  /* 0x0000007900797213 */ /* 0x000fc40000000000 */
[----:B------:R-:W-:Y:S01]  /*5370*/  FSEL R82, R107, -INF , !P4 ;  /* 0xff8000006b527808 */ /* 0x000fe20006000000 */
[----:B------:R-:W-:Y:S01]  /*5380*/  IMAD.IADD R107, R207, 0x1, -R36 ;  /* 0x00000001cf6b7824 */ /* 0x000fe200078e0a24 */
[----:B------:R-:W-:Y:S01]  /*5390*/  ISETP.GE.AND P4, PT, R164, R208, PT ;  /* 0x000000d0a400720c */ /* 0x000fe20003f86270 */
[----:B---3--:R-:W-:Y:S01]  /*53a0*/  IMAD.MOV.U32 R108, RZ, RZ, R167 ;  /* 0x000000ffff6c7224 */ /* 0x008fe200078e00a7 */
[----:B------:R-:W-:Y:S01]  /*53b0*/  I2F R110, R110 ;  /* 0x0000006e006e7306 */ /* 0x000fe20000201400 */
[----:B------:R-:W-:Y:S02]  /*53c0*/  ISETP.LT.OR P5, PT, R156, R206, P5 ;  /* 0x000000ce9c00720c */ /* 0x000fe40002fa1670 */
[----:B------:R-:W-:Y:S01]  /*53d0*/  ISETP.LT.OR P4, PT, R164, R209, P4 ;  /* 0x000000d1a400720c */ /* 0x000fe20002781670 */
[----:B------:R-:W-:Y:S01]  /*53e0*/  IMAD.IADD R164, R204, 0x1, -R123 ;  /* 0x00000001cca47824 */ /* 0x000fe200078e0a7b */
[----:B------:R-:W-:Y:S02]  /*53f0*/  IABS R176, R176 ;  /* 0x000000b000b07213 */ /* 0x000fe40000000000 */
[----:B------:R-:W-:Y:S01]  /*5400*/  FSEL R75, R84, -INF , !P4 ;  /* 0xff800000544b7808 */ /* 0x000fe20006000000 */
[----:B------:R2:W-:Y:S01]  /*5410*/  I2F R167, R83 ;  /* 0x0000005300a77306 */ /* 0x0005e20000201400 */
[----:B-1----:R-:W-:Y:S01]  /*5420*/  FFMA.FTZ R78, R245, -UR17, R78 ;  /* 0x80000011f54e7c23 */ /* 0x002fe2000801004e */
[----:B------:R-:W-:-:S02]  /*5430*/  ISETP.GE.AND P4, PT, R160, R211, PT ;  /* 0x000000d3a000720c */ /* 0x000fc40003f86270 */
[----:B------:R-:W-:Y:S02]  /*5440*/  IABS R164, R164 ;  /* 0x000000a400a47213 */ /* 0x000fe40000000000 */
[----:B------:R-:W-:Y:S02]  /*5450*/  FSEL R78, R78, -INF , !P0 ;  /* 0xff8000004e4e7808 */ /* 0x000fe40004000000 */
[----:B------:R-:W1:Y:S01]  /*5460*/  MUFU.TANH R63, R63 ;  /* 0x0000003f003f7308 */ /* 0x000e620000002400 */
[C---:B------:R-:W-:Y:S02]  /*5470*/  ISETP.GE.AND P0, PT, R159.reuse, R205, PT ;  /* 0x000000cd9f00720c */ /* 0x040fe40003f06270 */
[----:B------:R-:W-:Y:S01]  /*5480*/  ISETP.LT.OR P4, PT, R160, R212, P4 ;  /* 0x000000d4a000720c */ /* 0x000fe20002781670 */
[----:B------:R-:W-:Y:S01]  /*5490*/  IMAD.IADD R160, R204, 0x1, -R115 ;  /* 0x00000001cca07824 */ /* 0x000fe200078e0a73 */
[C---:B------:R-:W-:Y:S02]  /*54a0*/  ISETP.LT.OR P0, PT, R159.reuse, R206, P0 ;  /* 0x000000ce9f00720c */ /* 0x040fe40000701670 */
[----:B------:R-:W-:Y:S01]  /*54b0*/  FSEL R60, R60, -INF , !P4 ;  /* 0xff8000003c3c7808 */ /* 0x000fe20006000000 */
[----:B--2---:R-:W-:Y:S01]  /*54c0*/  FFMA.FTZ R83, R108, -UR17, R64 ;  /* 0x800000116c537c23 */ /* 0x004fe20008010040 */
[----:B------:R-:W-:Y:S01]  /*54d0*/  FSEL R64, R62, -INF , !P2 ;  /* 0xff8000003e407808 */ /* 0x000fe20005000000 */
[----:B------:R-:W-:Y:S01]  /*54e0*/  IMAD.IADD R62, R204, 0x1, -R127 ;  /* 0x00000001cc3e7824 */ /* 0x000fe200078e0a7f */
[----:B------:R-:W-:Y:S01]  /*54f0*/  I2F R111, R111 ;  /* 0x0000006f006f7306 */ /* 0x000fe20000201400 */
[----:B------:R-:W-:Y:S01]  /*5500*/  ISETP.GE.AND P4, PT, R159, R202, PT ;  /* 0x000000ca9f00720c */ /* 0x000fe20003f86270 */
[----:B------:R-:W-:Y:S01]  /*5510*/  IMAD.IADD R108, R210, 0x1, -R3 ;  /* 0x00000001d26c7824 */ /* 0x000fe200078e0a03 */
[----:B------:R-:W-:-:S02]  /*5520*/  FSEL R66, R83, -INF , !P6 ;  /* 0xff80000053427808 */ /* 0x000fc40007000000 */
[----:B------:R-:W-:Y:S01]  /*5530*/  IABS R83, R62 ;  /* 0x0000003e00537213 */ /* 0x000fe20000000000 */
[----:B-1----:R-:W-:Y:S01]  /*5540*/  FFMA.FTZ R63, R110, -UR17, R63 ;  /* 0x800000116e3f7c23 */ /* 0x002fe2000801003f */
[----:B------:R-:W-:Y:S01]  /*5550*/  ISETP.GE.AND P2, PT, R156, R211, PT ;  /* 0x000000d39c00720c */ /* 0x000fe20003f46270 */
[----:B------:R1:W2:Y:S01]  /*5560*/  MUFU.TANH R62, R65 ;  /* 0x00000041003e7308 */ /* 0x0002a20000002400 */
[----:B------:R-:W-:Y:S01]  /*5570*/  ISETP.LT.OR P4, PT, R159, R203, P4 ;  /* 0x000000cb9f00720c */ /* 0x000fe20002781670 */
[----:B------:R-:W-:Y:S01]  /*5580*/  IMAD.IADD R159, R210, 0x1, -R112 ;  /* 0x00000001d29f7824 */ /* 0x000fe200078e0a70 */
[C---:B------:R-:W-:Y:S02]  /*5590*/  ISETP.LT.OR P2, PT, R156.reuse, R212, P2 ;  /* 0x000000d49c00720c */ /* 0x040fe40001741670 */
[C---:B------:R-:W-:Y:S02]  /*55a0*/  ISETP.GE.AND P6, PT, R156.reuse, R208, PT ;  /* 0x000000d09c00720c */ /* 0x040fe40003fc6270 */
[----:B------:R-:W-:Y:S01]  /*55b0*/  FSEL R63, R63, -INF , !P1 ;  /* 0xff8000003f3f7808 */ /* 0x000fe20004800000 */
[----:B------:R3:W-:Y:S01]  /*55c0*/  I2F R180, R83 ;  /* 0x0000005300b47306 */ /* 0x0007e20000201400 */
[----:B------:R-:W-:-:S02]  /*55d0*/  ISETP.LT.OR P6, PT, R156, R209, P6 ;  /* 0x000000d19c00720c */ /* 0x000fc400037c1670 */
[C---:B------:R-:W-:Y:S02]  /*55e0*/  ISETP.GE.AND P1, PT, R161.reuse, R211, PT ;  /* 0x000000d3a100720c */ /* 0x040fe40003f26270 */
[----:B------:R-:W-:Y:S02]  /*55f0*/  IABS R109, R109 ;  /* 0x0000006d006d7213 */ /* 0x000fe40000000000 */
[----:B------:R-:W-:Y:S01]  /*5600*/  ISETP.LT.OR P1, PT, R161, R212, P1 ;  /* 0x000000d4a100720c */ /* 0x000fe20000f21670 */
[C---:B-1----:R-:W-:Y:S01]  /*5610*/  IMAD.IADD R65, R210.reuse, 0x1, -R123 ;  /* 0x00000001d2417824 */ /* 0x042fe200078e0a7b */
[----:B------:R-:W-:Y:S01]  /*5620*/  MUFU.TANH R84, R54 ;  /* 0x0000003600547308 */ /* 0x000fe20000002400 */
[----:B--2---:R-:W-:Y:S01]  /*5630*/  FFMA.FTZ R110, R111, -UR17, R62 ;  /* 0x800000116f6e7c23 */ /* 0x004fe2000801003e */
[----:B------:R-:W-:Y:S01]  /*5640*/  IABS R163, R163 ;  /* 0x000000a300a37213 */ /* 0x000fe20000000000 */
[----:B------:R-:W-:Y:S01]  /*5650*/  IMAD.IADD R111, R210, 0x1, -R36 ;  /* 0x00000001d26f7824 */ /* 0x000fe200078e0a24 */
[----:B------:R-:W-:Y:S01]  /*5660*/  IABS R65, R65 ;  /* 0x0000004100417213 */ /* 0x000fe20000000000 */
[----:B------:R-:W-:Y:S01]  /*5670*/  IMAD.IADD R62, R204, 0x1, -R3 ;  /* 0x00000001cc3e7824 */ /* 0x000fe200078e0a03 */
[----:B------:R-:W-:Y:S01]  /*5680*/  IABS R113, R113 ;  /* 0x0000007100717213 */ /* 0x000fe20000000000 */
[----:B---3--:R-:W-:Y:S01]  /*5690*/  IMAD.IADD R83, R207, 0x1, -R123 ;  /* 0x00000001cf537824 */ /* 0x008fe200078e0a7b */
[----:B------:R-:W-:Y:S01]  /*56a0*/  I2F R224, R224 ;  /* 0x000000e000e07306 */ /* 0x000fe20000201400 */
[----:B------:R-:W-:Y:S01]  /*56b0*/  IMAD.MOV.U32 R185, RZ, RZ, R65 ;  /* 0x000000ffffb97224 */ /* 0x000fe200078e0041 */
[----:B------:R-:W-:-:S02]  /*56c0*/  IABS R171, R171 ;  /* 0x000000ab00ab7213 */ /* 0x000fc40000000000 */
[----:B------:R-:W-:Y:S02]  /*56d0*/  IABS R65, R83 ;  /* 0x0000005300417213 */ /* 0x000fe40000000000 */
[----:B------:R-:W-:Y:S02]  /*56e0*/  IABS R162, R162 ;  /* 0x000000a200a27213 */ /* 0x000fe40000000000 */
[----:B------:R-:W1:Y:S01]  /*56f0*/  MUFU.TANH R83, R67 ;  /* 0x0000004300537308 */ /* 0x000e620000002400 */
[----:B------:R-:W-:Y:S02]  /*5700*/  IABS R111, R111 ;  /* 0x0000006f006f7213 */ /* 0x000fe40000000000 */
[----:B------:R-:W-:Y:S02]  /*5710*/  IABS R62, R62 ;  /* 0x0000003e003e7213 */ /* 0x000fe40000000000 */
[----:B------:R-:W-:Y:S02]  /*5720*/  IABS R160, R160 ;  /* 0x000000a000a07213 */ /* 0x000fe40000000000 */
[----:B------:R-:W-:Y:S01]  /*5730*/  IABS R37, R37 ;  /* 0x0000002500257213 */ /* 0x000fe20000000000 */
[----:B------:R-:W-:Y:S01]  /*5740*/  MUFU.TANH R54, R57 ;  /* 0x0000003900367308 */ /* 0x000fe20000002400 */
[----:B------:R-:W-:-:S02]  /*5750*/  IABS R159, R159 ;  /* 0x0000009f009f7213 */ /* 0x000fc40000000000 */
[----:B------:R-:W-:Y:S02]  /*5760*/  IABS R107, R107 ;  /* 0x0000006b006b7213 */ /* 0x000fe40000000000 */
[----:B------:R-:W-:Y:S02]  /*5770*/  IABS R108, R108 ;  /* 0x0000006c006c7213 */ /* 0x000fe40000000000 */
[----:B------:R-:W-:Y:S01]  /*5780*/  IABS R106, R106 ;  /* 0x0000006a006a7213 */ /* 0x000fe20000000000 */
[----:B------:R-:W-:Y:S08]  /*5790*/  I2F R133, R133 ;  /* 0x0000008500857306 */ /* 0x000ff00000201400 */
[----:B------:R-:W2:Y:S08]  /*57a0*/  MUFU.TANH R56, R56 ;  /* 0x0000003800387308 */ /* 0x000eb00000002400 */
[----:B------:R1:W-:Y:S08]  /*57b0*/  MUFU.TANH R252, R52 ;  /* 0x0000003400fc7308 */ /* 0x0003f00000002400 */
[----:B------:R-:W-:Y:S01]  /*57c0*/  MUFU.TANH R67, R58 ;  /* 0x0000003a00437308 */ /* 0x000fe20000002400 */
[----:B-1----:R-:W-:-:S07]  /*57d0*/  IMAD.MOV.U32 R52, RZ, RZ, R83 ;  /* 0x000000ffff347224 */ /* 0x002fce00078e0053 */
[----:B------:R-:W-:Y:S08]  /*57e0*/  MUFU.TANH R58, R48 ;  /* 0x00000030003a7308 */ /* 0x000ff00000002400 */
[----:B------:R-:W-:Y:S08]  /*57f0*/  MUFU.TANH R48, R44 ;  /* 0x0000002c00307308 */ /* 0x000ff00000002400 */
[----:B------:R1:W-:Y:S08]  /*5800*/  MUFU.TANH R44, R40 ;  /* 0x00000028002c7308 */ /* 0x0003f00000002400 */
[----:B------:R3:W5:Y:S01]  /*5810*/  MUFU.TANH R251, R53 ;  /* 0x0000003500fb7308 */ /* 0x0007620000002400 */
[----:B-1----:R-:W-:-:S07]  /*5820*/  IMAD.MOV.U32 R40, RZ, RZ, R52 ;  /* 0x000000ffff287224 */ /* 0x002fce00078e0034 */
[----:B------:R-:W1:Y:S01]  /*5830*/  I2F R223, R223 ;  /* 0x000000df00df7306 */ /* 0x000e620000201400 */
[----:B------:R-:W-:Y:S02]  /*5840*/  FFMA.FTZ R144, R224, -UR17, R40 ;  /* 0x80000011e0907c23 */ /* 0x000fe40008010028 */
[----:B--2---:R-:W-:Y:S02]  /*5850*/  FFMA.FTZ R40, R133, -UR17, R56 ;  /* 0x8000001185287c23 */ /* 0x004fe40008010038 */
[----:B---3--:R-:W-:-:S03]  /*5860*/  IMAD.MOV.U32 R53, RZ, RZ, R110 ;  /* 0x000000ffff357224 */ /* 0x008fc600078e006e */
[----:B------:R-:W-:Y:S01]  /*5870*/  I2F R151, R151 ;  /* 0x0000009700977306 */ /* 0x000fe20000201400 */
[----:B------:R-:W-:Y:S01]  /*5880*/  FSEL R144, R144, -INF , !P4 ;  /* 0xff80000090907808 */ /* 0x000fe20006000000 */
[----:B-----5:R-:W-:Y:S01]  /*5890*/  FFMA.FTZ R249, R249, -UR17, R251 ;  /* 0x80000011f9f97c23 */ /* 0x020fe200080100fb */
[----:B------:R-:W-:Y:S01]  /*58a0*/  FSEL R40, R40, -INF , !P2 ;  /* 0xff80000028287808 */ /* 0x000fe20005000000 */
[----:B------:R-:W-:Y:S01]  /*58b0*/  FFMA.FTZ R224, R226, -UR17, R84 ;  /* 0x80000011e2e07c23 */ /* 0x000fe20008010054 */
[----:B------:R-:W-:Y:S01]  /*58c0*/  FSEL R133, R53, -INF , !P0 ;  /* 0xff80000035857808 */ /* 0x000fe20004000000 */
[----:B------:R-:W-:Y:S01]  /*58d0*/  IMAD.IADD R53, R207, 0x1, -R153 ;  /* 0x00000001cf357824 */ /* 0x000fe200078e0a99 */
[----:B------:R-:W-:Y:S01]  /*58e0*/  ISETP.GE.AND P0, PT, R161, R208, PT ;  /* 0x000000d0a100720c */ /* 0x000fe20003f06270 */
[----:B------:R2:W-:Y:S01]  /*58f0*/  MUFU.TANH R110, R47 ;  /* 0x0000002f006e7308 */ /* 0x0005e20000002400 */
[----:B-1----:R-:W-:Y:S01]  /*5900*/  FFMA.FTZ R67, R223, -UR17, R67 ;  /* 0x80000011df437c23 */ /* 0x002fe20008010043 */
[----:B------:R-:W-:-:S02]  /*5910*/  ISETP.GE.AND P4, PT, R161, R205, PT ;  /* 0x000000cda100720c */ /* 0x000fc40003f86270 */
[----:B------:R-:W-:Y:S02]  /*5920*/  IABS R53, R53 ;  /* 0x0000003500357213 */ /* 0x000fe40000000000 */
[C---:B------:R-:W-:Y:S02]  /*5930*/  ISETP.GE.AND P2, PT, R161.reuse, R202, PT ;  /* 0x000000caa100720c */ /* 0x040fe40003f46270 */
[----:B------:R-:W-:Y:S01]  /*5940*/  I2F R152, R152 ;  /* 0x0000009800987306 */ /* 0x000fe20000201400 */
[C---:B------:R-:W-:Y:S02]  /*5950*/  ISETP.LT.OR P0, PT, R161.reuse, R209, P0 ;  /* 0x000000d1a100720c */ /* 0x040fe40000701670 */
[C---:B------:R-:W-:Y:S02]  /*5960*/  ISETP.LT.OR P4, PT, R161.reuse, R206, P4 ;  /* 0x000000cea100720c */ /* 0x040fe40002781670 */
[----:B------:R-:W-:Y:S01]  /*5970*/  ISETP.LT.OR P2, PT, R161, R203, P2 ;  /* 0x000000cba100720c */ /* 0x000fe20001741670 */
[----:B--2---:R-:W-:-:S02]  /*5980*/  IMAD.MOV.U32 R47, RZ, RZ, R54 ;  /* 0x000000ffff2f7224 */ /* 0x004fc400078e0036 */
[----:B------:R-:W-:Y:S08]  /*5990*/  I2F R53, R53 ;  /* 0x0000003500357306 */ /* 0x000ff00000201400 */
[----:B------:R1:W2:Y:S08]  /*59a0*/  MUFU.TANH R54, R42 ;  /* 0x0000002a00367308 */ /* 0x0002b00000002400 */
[----:B------:R-:W-:Y:S01]  /*59b0*/  MUFU.TANH R245, R55 ;  /* 0x0000003700f57308 */ /* 0x000fe20000002400 */
[----:B-1----:R-:W-:-:S07]  /*59c0*/  IMAD.IADD R42, R204, 0x1, -R153 ;  /* 0x00000001cc2a7824 */ /* 0x002fce00078e0a99 */
[----:B------:R1:W-:Y:S01]  /*59d0*/  MUFU.TANH R55, R34 ;  /* 0x0000002200377308 */ /* 0x0003e20000002400 */
[----:B--2---:R-:W-:Y:S01]  /*59e0*/  FFMA.FTZ R54, R250, -UR17, R54 ;  /* 0x80000011fa367c23 */ /* 0x004fe20008010036 */
[----:B------:R-:W-:-:S06]  /*59f0*/  IABS R42, R42 ;  /* 0x0000002a002a7213 */ /* 0x000fcc0000000000 */
[----:B------:R-:W-:Y:S08]  /*5a00*/  MUFU.TANH R83, R59 ;  /* 0x0000003b00537308 */ /* 0x000ff00000002400 */
[----:B------:R-:W-:Y:S01]  /*5a10*/  I2F R42, R42 ;  /* 0x0000002a002a7306 */ /* 0x000fe20000201400 */
[----:B-1----:R-:W-:-:S07]  /*5a20*/  IMAD.MOV.U32 R34, RZ, RZ, R47 ;  /* 0x000000ffff227224 */ /* 0x002fce00078e002f */
[----:B------:R-:W1:Y:S08]  /*5a30*/  I2F R237, R237 ;  /* 0x000000ed00ed7306 */ /* 0x000e700000201400 */
[----:B------:R2:W-:Y:S08]  /*5a40*/  MUFU.TANH R59, R50 ;  /* 0x00000032003b7308 */ /* 0x0005f00000002400 */
[----:B------:R-:W3:Y:S01]  /*5a50*/  I2F R244, R244 ;  /* 0x000000f400f47306 */ /* 0x000ee20000201400 */
[----:B-1----:R-:W-:-:S02]  /*5a60*/  FFMA.FTZ R83, R237, -UR17, R83 ;  /* 0x80000011ed537c23 */ /* 0x002fc40008010053 */
[----:B--2---:R-:W-:-:S05]  /*5a70*/  FMUL.FTZ R50, R51, c[0x0][0x2ec] ;  /* 0x0000bb0033327a20 */ /* 0x004fca0000410000 */
[----:B------:R-:W-:Y:S01]  /*5a80*/  MUFU.TANH R240, R45 ;  /* 0x0000002d00f07308 */ /* 0x000fe20000002400 */
[----:B---3--:R-:W-:-:S07]  /*5a90*/  FFMA.FTZ R223, R244, -UR17, R245 ;  /* 0x80000011f4df7c23 */ /* 0x008fce00080100f5 */
[----:B------:R-:W-:Y:S01]  /*5aa0*/  MUFU.TANH R56, R35 ;  /* 0x0000002300387308 */ /* 0x000fe20000002400 */
[----:B------:R-:W-:Y:S02]  /*5ab0*/  FSEL R223, R223, -INF , !P2 ;  /* 0xff800000dfdf7808 */ /* 0x000fe40005000000 */
[----:B------:R-:W-:-:S05]  /*5ac0*/  ISETP.GE.AND P2, PT, R153, R205, PT ;  /* 0x000000cd9900720c */ /* 0x000fca0003f46270 */
[----:B------:R-:W-:Y:S01]  /*5ad0*/  MUFU.TANH R51, R32 ;  /* 0x0000002000337308 */ /* 0x000fe20000002400 */
[----:B------:R-:W-:-:S07]  /*5ae0*/  ISETP.LT.OR P2, PT, R153, R206, P2 ;  /* 0x000000ce9900720c */ /* 0x000fce0001741670 */
[----:B------:R1:W-:Y:S08]  /*5af0*/  MUFU.TANH R45, R41 ;  /* 0x00000029002d7308 */ /* 0x0003f00000002400 */
[----:B------:R2:W-:Y:S08]  /*5b00*/  MUFU.TANH R35, R28 ;  /* 0x0000001c00237308 */ /* 0x0005f00000002400 */
[----:B------:R3:W-:Y:S01]  /*5b10*/  MUFU.TANH R32, R29 ;  /* 0x0000001d00207308 */ /* 0x0007e20000002400 */
[----:B-1----:R-:W-:Y:S01]  /*5b20*/  FFMA.FTZ R41, R151, -UR17, R34 ;  /* 0x8000001197297c23 */ /* 0x002fe20008010022 */
[----:B------:R-:W-:-:S02]  /*5b30*/  FSEL R151, R67, -INF , !P6 ;  /* 0xff80000043977808 */ /* 0x000fc40007000000 */
[----:B------:R-:W-:Y:S02]  /*5b40*/  ISETP.GE.AND P6, PT, R157, R211, PT ;  /* 0x000000d39d00720c */ /* 0x000fe40003fc6270 */
[----:B------:R-:W-:Y:S01]  /*5b50*/  FSEL R41, R41, -INF , !P1 ;  /* 0xff80000029297808 */ /* 0x000fe20004800000 */
[----:B--2---:R-:W-:Y:S01]  /*5b60*/  IMAD.MOV.U32 R28, RZ, RZ, R42 ;  /* 0x000000ffff1c7224 */ /* 0x004fe200078e002a */
[----:B------:R-:W-:Y:S01]  /*5b70*/  MUFU.TANH R67, R24 ;  /* 0x0000001800437308 */ /* 0x000fe20000002400 */
[----:B------:R-:W-:Y:S01]  /*5b80*/  FFMA.FTZ R42, R152, -UR17, R48 ;  /* 0x80000011982a7c23 */ /* 0x000fe20008010030 */
[----:B------:R-:W-:Y:S02]  /*5b90*/  ISETP.LT.OR P6, PT, R157, R212, P6 ;  /* 0x000000d49d00720c */ /* 0x000fe400037c1670 */
[----:B------:R-:W-:Y:S02]  /*5ba0*/  FSEL R152, R83, -INF , !P0 ;  /* 0xff80000053987808 */ /* 0x000fe40004000000 */
[----:B------:R-:W-:Y:S01]  /*5bb0*/  FSEL R83, R249, -INF , !P4 ;  /* 0xff800000f9537808 */ /* 0x000fe20006000000 */
[----:B---3--:R-:W-:Y:S01]  /*5bc0*/  IMAD.MOV.U32 R29, RZ, RZ, R53 ;  /* 0x000000ffff1d7224 */ /* 0x008fe200078e0035 */
[----:B------:R-:W-:Y:S01]  /*5bd0*/  MUFU.TANH R161, R26 ;  /* 0x0000001a00a17308 */ /* 0x000fe20000002400 */
[----:B------:R-:W-:-:S02]  /*5be0*/  FSEL R42, R42, -INF , !P6 ;  /* 0xff8000002a2a7808 */ /* 0x000fc40007000000 */
[C---:B------:R-:W-:Y:S02]  /*5bf0*/  ISETP.GE.AND P0, PT, R153.reuse, R211, PT ;  /* 0x000000d39900720c */ /* 0x040fe40003f06270 */
[C---:B------:R-:W-:Y:S02]  /*5c00*/  ISETP.GE.AND P4, PT, R153.reuse, R208, PT ;  /* 0x000000d09900720c */ /* 0x040fe40003f86270 */
[C---:B------:R-:W-:Y:S01]  /*5c10*/  ISETP.GE.AND P6, PT, R153.reuse, R202, PT ;  /* 0x000000ca9900720c */ /* 0x040fe20003fc6270 */
[----:B------:R-:W-:Y:S01]  /*5c20*/  MUFU.TANH R53, R25 ;  /* 0x0000001900357308 */ /* 0x000fe20000002400 */
[C---:B------:R-:W-:Y:S02]  /*5c30*/  ISETP.LT.OR P0, PT, R153.reuse, R212, P0 ;  /* 0x000000d49900720c */ /* 0x040fe40000701670 */
[C---:B------:R-:W-:Y:S02]  /*5c40*/  ISETP.LT.OR P4, PT, R153.reuse, R209, P4 ;  /* 0x000000d19900720c */ /* 0x040fe40002781670 */
[----:B------:R-:W-:-:S02]  /*5c50*/  ISETP.LT.OR P6, PT, R153, R203, P6 ;  /* 0x000000cb9900720c */ /* 0x000fc400037c1670 */
[C---:B------:R-:W-:Y:S01]  /*5c60*/  ISETP.GE.AND P1, PT, R157.reuse, R202, PT ;  /* 0x000000ca9d00720c */ /* 0x040fe20003f26270 */
[----:B------:R1:W-:Y:S03]  /*5c70*/  MUFU.TANH R48, R27 ;  /* 0x0000001b00307308 */ /* 0x0003e60000002400 */
[----:B------:R-:W-:-:S05]  /*5c80*/  ISETP.LT.OR P1, PT, R157, R203, P1 ;  /* 0x000000cb9d00720c */ /* 0x000fca0000f21670 */
[----:B------:R-:W-:Y:S01]  /*5c90*/  MUFU.TANH R57, R49 ;  /* 0x0000003100397308 */ /* 0x000fe20000002400 */
[----:B-1----:R-:W1:Y:S07]  /*5ca0*/  LDSM.16.M88.4 R24, [R195+0x3400] ;  /* 0x00340000c318783b */ /* 0x002e6e0000000200 */
[----:B------:R-:W2:Y:S08]  /*5cb0*/  I2F R239, R239 ;  /* 0x000000ef00ef7306 */ /* 0x000eb00000201400 */
[----:B------:R-:W3:Y:S08]  /*5cc0*/  MUFU.TANH R49, R46 ;  /* 0x0000002e00317308 */ /* 0x000ef00000002400 */
[----:B------:R-:W5:Y:S01]  /*5cd0*/  I2F R225, R225 ;  /* 0x000000e100e17306 */ /* 0x000f620000201400 */
[----:B--2---:R-:W-:-:S07]  /*5ce0*/  FFMA.FTZ R226, R239, -UR17, R58 ;  /* 0x80000011efe27c23 */ /* 0x004fce000801003a */
[----:B------:R-:W2:Y:S01]  /*5cf0*/  I2F R243, R243 ;  /* 0x000000f300f37306 */ /* 0x000ea20000201400 */
[----:B---3--:R-:W-:-:S07]  /*5d00*/  FFMA.FTZ R153, R241, -UR17, R49 ;  /* 0x80000011f1997c23 */ /* 0x008fce0008010031 */
[----:B------:R-:W3:Y:S01]  /*5d10*/  I2F R238, R238 ;  /* 0x000000ee00ee7306 */ /* 0x000ee20000201400 */
[----:B-----5:R-:W-:-:S05]  /*5d20*/  FFMA.FTZ R225, R225, -UR17, R252 ;  /* 0x80000011e1e17c23 */ /* 0x020fca00080100fc */
[----:B------:R-:W-:Y:S01]  /*5d30*/  FSEL R84, R225, -INF , !P5 ;  /* 0xff800000e1547808 */ /* 0x000fe20006800000 */
[----:B------:R-:W-:Y:S01]  /*5d40*/  FFMA.FTZ R225, R29, -UR17, R57 ;  /* 0x800000111de17c23 */ /* 0x000fe20008010039 */
[----:B------:R-:W-:Y:S01]  /*5d50*/  MUFU.TANH R50, R50 ;  /* 0x0000003200327308 */ /* 0x000fe20000002400 */
[----:B--2---:R-:W-:Y:S01]  /*5d60*/  FFMA.FTZ R243, R243, -UR17, R59 ;  /* 0x80000011f3f37c23 */ /* 0x004fe2000801003b */
[----:B------:R-:W-:Y:S02]  /*5d70*/  ISETP.GE.AND P5, PT, R157, R208, PT ;  /* 0x000000d09d00720c */ /* 0x000fe40003fa6270 */
[----:B------:R-:W-:Y:S02]  /*5d80*/  FSEL R225, R225, -INF , !P2 ;  /* 0xff800000e1e17808 */ /* 0x000fe40005000000 */
[----:B------:R-:W-:Y:S02]  /*5d90*/  ISETP.LT.OR P5, PT, R157, R209, P5 ;  /* 0x000000d19d00720c */ /* 0x000fe40002fa1670 */
[----:B------:R-:W2:Y:S01]  /*5da0*/  I2F R154, R154 ;  /* 0x0000009a009a7306 */ /* 0x000ea20000201400 */
[----:B---3--:R-:W-:Y:S01]  /*5db0*/  FFMA.FTZ R110, R238, -UR17, R110 ;  /* 0x80000011ee6e7c23 */ /* 0x008fe2000801006e */
[----:B------:R-:W-:-:S02]  /*5dc0*/  FSEL R153, R153, -INF , !P5 ;  /* 0xff80000099997808 */ /* 0x000fc40006800000 */
[C---:B------:R-:W-:Y:S02]  /*5dd0*/  ISETP.GE.AND P5, PT, R155.reuse, R211, PT ;  /* 0x000000d39b00720c */ /* 0x040fe40003fa6270 */
[C---:B------:R-:W-:Y:S02]  /*5de0*/  ISETP.GE.AND P2, PT, R126.reuse, R208, PT ;  /* 0x000000d07e00720c */ /* 0x040fe40003f46270 */
[----:B------:R-:W-:Y:S01]  /*5df0*/  MUFU.TANH R46, R33 ;  /* 0x00000021002e7308 */ /* 0x000fe20000002400 */
[----:B------:R-:W-:Y:S02]  /*5e00*/  ISETP.LT.OR P5, PT, R155, R212, P5 ;  /* 0x000000d49b00720c */ /* 0x000fe40002fa1670 */
[----:B------:R-:W-:-:S05]  /*5e10*/  ISETP.LT.OR P2, PT, R126, R209, P2 ;  /* 0x000000d17e00720c */ /* 0x000fca0001741670 */
[----:B------:R-:W-:Y:S01]  /*5e20*/  MUFU.TANH R33, R31 ;  /* 0x0000001f00217308 */ /* 0x000fe20000002400 */
[----:B--2---:R-:W-:Y:S01]  /*5e30*/  FFMA.FTZ R44, R154, -UR17, R44 ;  /* 0x800000119a2c7c23 */ /* 0x004fe2000801002c */
[----:B------:R-:W-:Y:S02]  /*5e40*/  FSEL R154, R110, -INF , !P4 ;  /* 0xff8000006e9a7808 */ /* 0x000fe40006000000 */
[----:B------:R-:W-:Y:S02]  /*5e50*/  ISETP.GE.AND P4, PT, R126, R211, PT ;  /* 0x000000d37e00720c */ /* 0x000fe40003f86270 */
[----:B------:R-:W-:Y:S02]  /*5e60*/  FSEL R44, R44, -INF , !P5 ;  /* 0xff8000002c2c7808 */ /* 0x000fe40006800000 */
[----:B------:R-:W-:Y:S01]  /*5e70*/  MUFU.TANH R34, R20 ;  /* 0x0000001400227308 */ /* 0x000fe20000002400 */
[C---:B------:R-:W-:Y:S02]  /*5e80*/  ISETP.GE.AND P5, PT, R126.reuse, R202, PT ;  /* 0x000000ca7e00720c */ /* 0x040fe40003fa6270 */
[----:B------:R-:W-:-:S02]  /*5e90*/  ISETP.LT.OR P4, PT, R126, R212, P4 ;  /* 0x000000d47e00720c */ /* 0x000fc40002781670 */
[----:B------:R-:W-:-:S03]  /*5ea0*/  ISETP.LT.OR P5, PT, R126, R203, P5 ;  /* 0x000000cb7e00720c */ /* 0x000fc60002fa1670 */
[----:B------:R-:W-:Y:S08]  /*5eb0*/  MUFU.TANH R31, R21 ;  /* 0x00000015001f7308 */ /* 0x000ff00000002400 */
[----:B------:R-:W-:Y:S08]  /*5ec0*/  MUFU.TANH R49, R22 ;  /* 0x0000001600317308 */ /* 0x000ff00000002400 */
[----:B------:R2:W-:Y:S08]  /*5ed0*/  MUFU.TANH R58, R23 ;  /* 0x00000017003a7308 */ /* 0x0005f00000002400 */
[----:B------:R-:W-:Y:S01]  /*5ee0*/  I2F R158, R158 ;  /* 0x0000009e009e7306 */ /* 0x000fe20000201400 */
[----:B--2---:R-:W2:Y:S07]  /*5ef0*/  LDSM.16.M88.4 R20, [R193+0x1400] ;  /* 0x00140000c114783b */ /* 0x004eae0000000200 */
[----:B------:R-:W3:Y:S08]  /*5f00*/  MUFU.TANH R61, R61 ;  /* 0x0000003d003d7308 */ /* 0x000ef00000002400 */
[----:B------:R5:W-:Y:S08]  /*5f10*/  MUFU.TANH R59, R16 ;  /* 0x00000010003b7308 */ /* 0x000bf00000002400 */
[----:B------:R-:W-:Y:S01]  /*5f20*/  MUFU.TANH R239, R18 ;  /* 0x0000001200ef7308 */ /* 0x000fe20000002400 */
[----:B---3--:R-:W-:-:S02]  /*5f30*/  FFMA.FTZ R61, R158, -UR17, R61 ;  /* 0x800000119e3d7c23 */ /* 0x008fc4000801003d */
[----:B------:R-:W-:-:S03]  /*5f40*/  IMAD.IADD R158, R207, 0x1, -R112 ;  /* 0x00000001cf9e7824 */ /* 0x000fc600078e0a70 */
[----:B------:R-:W-:Y:S01]  /*5f50*/  FSEL R61, R61, -INF , !P3 ;  /* 0xff8000003d3d7808 */ /* 0x000fe20005800000 */
[----:B-----5:R-:W-:Y:S01]  /*5f60*/  FFMA.FTZ R16, R28, -UR17, R50 ;  /* 0x800000111c107c23 */ /* 0x020fe20008010032 */
[----:B------:R-:W-:Y:S01]  /*5f70*/  MUFU.TANH R57, R17 ;  /* 0x0000001100397308 */ /* 0x000fe20000002400 */
[----:B------:R-:W-:Y:S02]  /*5f80*/  ISETP.GE.AND P3, PT, R156, R202, PT ;  /* 0x000000ca9c00720c */ /* 0x000fe40003f66270 */
[----:B------:R-:W-:Y:S02]  /*5f90*/  IABS R158, R158 ;  /* 0x0000009e009e7213 */ /* 0x000fe40000000000 */
[----:B------:R-:W-:Y:S02]  /*5fa0*/  FSEL R110, R16, -INF , !P6 ;  /* 0xff800000106e7808 */ /* 0x000fe40007000000 */
[----:B------:R-:W-:Y:S01]  /*5fb0*/  ISETP.LT.OR P3, PT, R156, R203, P3 ;  /* 0x000000cb9c00720c */ /* 0x000fe20001f61670 */
[----:B------:R1:W-:Y:S01]  /*5fc0*/  MUFU.TANH R50, R19 ;  /* 0x0000001300327308 */ /* 0x0003e20000002400 */
[----:B------:R-:W-:Y:S01]  /*5fd0*/  ISETP.GE.AND P6, PT, R126, R205, PT ;  /* 0x000000cd7e00720c */ /* 0x000fe20003fc6270 */
[----:B------:R-:W-:Y:S01]  /*5fe0*/  IMAD.IADD R156, R204, 0x1, -R112 ;  /* 0x00000001cc9c7824 */ /* 0x000fe200078e0a70 */
[----:B------:R-:W-:-:S02]  /*5ff0*/  FSEL R224, R224, -INF , !P3 ;  /* 0xff800000e0e07808 */ /* 0x000fc40005800000 */
[C---:B------:R-:W-:Y:S02]  /*6000*/  ISETP.GE.AND P3, PT, R157.reuse, R205, PT ;  /* 0x000000cd9d00720c */ /* 0x040fe40003f66270 */
[-C--:B------:R-:W-:Y:S01]  /*6010*/  ISETP.LT.OR P6, PT, R126, R206.reuse, P6 ;  /* 0x000000ce7e00720c */ /* 0x080fe200037c1670 */
[----:B------:R-:W-:Y:S01]  /*6020*/  I2F R114, R114 ;  /* 0x0000007200727306 */ /* 0x000fe20000201400 */
[----:B------:R-:W-:Y:S02]  /*6030*/  ISETP.LT.OR P3, PT, R157, R206, P3 ;  /* 0x000000ce9d00720c */ /* 0x000fe40001f61670 */
[----:B------:R-:W-:Y:S02]  /*6040*/  IABS R156, R156 ;  /* 0x0000009c009c7213 */ /* 0x000fe40000000000 */
[----:B------:R-:W-:Y:S02]  /*6050*/  FSEL R226, R226, -INF , !P3 ;  /* 0xff800000e2e27808 */ /* 0x000fe40005800000 */
[C---:B------:R-:W-:Y:S01]  /*6060*/  ISETP.GE.AND P3, PT, R155.reuse, R208, PT ;  /* 0x000000d09b00720c */ /* 0x040fe20003f66270 */
[----:B-1----:R-:W-:Y:S01]  /*6070*/  HMMA.16816.F32 R16, R100, R24, RZ ;  /* 0x000000186410723c */ /* 0x002fe200000018ff */
[----:B------:R-:W1:Y:S02]  /*6080*/  I2F R116, R116 ;  /* 0x0000007400747306 */ /* 0x000e640000201400 */
[----:B------:R-:W-:-:S06]  /*6090*/  ISETP.LT.OR P3, PT, R155, R209, P3 ;  /* 0x000000d19b00720c */ /* 0x000fcc0001f61670 */
[----:B------:R-:W3:Y:S08]  /*60a0*/  I2F R248, R248 ;  /* 0x000000f800f87306 */ /* 0x000ef00000201400 */
[----:B------:R-:W5:Y:S01]  /*60b0*/  I2F R242, R242 ;  /* 0x000000f200f27306 */ /* 0x000f620000201400 */
[----:B-1----:R-:W-:-:S05]  /*60c0*/  FFMA.FTZ R45, R116, -UR17, R45 ;  /* 0x80000011742d7c23 */ /* 0x002fca000801002d */
[----:B------:R-:W-:Y:S01]  /*60d0*/  FSEL R45, R45, -INF , !P4 ;  /* 0xff8000002d2d7808 */ /* 0x000fe20006000000 */
[----:B--2---:R-:W-:Y:S01]  /*60e0*/  HMMA.16816.F32 R16, R92, R20, R16 ;  /* 0x000000145c10723c */ /* 0x004fe20000001810 */
[----:B------:R1:W-:Y:S01]  /*60f0*/  MUFU.TANH R52, R43 ;  /* 0x0000002b00347308 */ /* 0x0003e20000002400 */
[----:B---3--:R-:W-:Y:S01]  /*6100*/  FFMA.FTZ R248, R248, -UR17, R51 ;  /* 0x80000011f8f87c23 */ /* 0x008fe20008010033 */
[----:B------:R-:W-:-:S04]  /*6110*/  ISETP.GE.AND P4, PT, R125, R202, PT ;  /* 0x000000ca7d00720c */ /* 0x000fc80003f86270 */
[----:B------:R-:W-:Y:S02]  /*6120*/  ISETP.LT.OR P4, PT, R125, R203, P4 ;  /* 0x000000cb7d00720c */ /* 0x000fe40002781670 */
[----:B------:R-:W2:Y:S01]  /*6130*/  I2F R235, R235 ;  /* 0x000000eb00eb7306 */ /* 0x000ea20000201400 */
[----:B-----5:R-:W-:Y:S02]  /*6140*/  FFMA.FTZ R126, R242, -UR17, R55 ;  /* 0x80000011f27e7c23 */ /* 0x020fe40008010037 */
[----:B-1----:R-:W-:-:S05]  /*6150*/  FFMA.FTZ R43, R114, -UR17, R240 ;  /* 0x80000011722b7c23 */ /* 0x002fca00080100f0 */
[----:B------:R-:W1:Y:S01]  /*6160*/  I2F R117, R117 ;  /* 0x0000007500757306 */ /* 0x000e620000201400 */
[----:B------:R-:W-:Y:S02]  /*6170*/  FSEL R114, R243, -INF , !P1 ;  /* 0xff800000f3727808 */ /* 0x000fe40004800000 */
[----:B------:R-:W-:Y:S02]  /*6180*/  ISETP.GE.AND P1, PT, R155, R205, PT ;  /* 0x000000cd9b00720c */ /* 0x000fe40003f26270 */
[----:B------:R-:W-:Y:S02]  /*6190*/  FSEL R43, R43, -INF , !P0 ;  /* 0xff8000002b2b7808 */ /* 0x000fe40004000000 */
[----:B------:R-:W-:Y:S01]  /*61a0*/  FMUL.FTZ R16, R16, c[0x0][0x2ec] ;  /* 0x0000bb0010107a20 */ /* 0x000fe20000410000 */
[C---:B------:R-:W-:Y:S01]  /*61b0*/  ISETP.GE.AND P0, PT, R155.reuse, R202, PT ;  /* 0x000000ca9b00720c */ /* 0x040fe20003f06270 */
[----:B------:R-:W3:Y:S01]  /*61c0*/  I2F R236, R236 ;  /* 0x000000ec00ec7306 */ /* 0x000ee20000201400 */
[----:B------:R-:W-:Y:S01]  /*61d0*/  ISETP.LT.OR P1, PT, R155, R206, P1 ;  /* 0x000000ce9b00720c */ /* 0x000fe20000f21670 */
[----:B--2---:R-:W-:Y:S01]  /*61e0*/  FFMA.FTZ R235, R235, -UR17, R46 ;  /* 0x80000011ebeb7c23 */ /* 0x004fe2000801002e */
[----:B------:R-:W-:Y:S01]  /*61f0*/  ISETP.LT.OR P0, PT, R155, R203, P0 ;  /* 0x000000cb9b00720c */ /* 0x000fe20000701670 */
[----:B------:R-:W-:Y:S01]  /*6200*/  FMUL.FTZ R17, R17, c[0x0][0x2ec] ;  /* 0x0000bb0011117a20 */ /* 0x000fe20000410000 */
[----:B------:R-:W-:Y:S01]  /*6210*/  FSEL R155, R54, -INF , !P3 ;  /* 0xff800000369b7808 */ /* 0x000fe20005800000 */
[----:B------:R-:W-:Y:S01]  /*6220*/  FMUL.FTZ R18, R18, c[0x0][0x2ec] ;  /* 0x0000bb0012127a20 */ /* 0x000fe20000410000 */
[----:B------:R-:W-:Y:S01]  /*6230*/  FSEL R116, R248, -INF , !P1 ;  /* 0xff800000f8747808 */ /* 0x000fe20004800000 */
[----:B------:R-:W-:Y:S01]  /*6240*/  MUFU.TANH R47, R30 ;  /* 0x0000001e002f7308 */ /* 0x000fe20000002400 */
[----:B------:R-:W-:Y:S01]  /*6250*/  FSEL R126, R126, -INF , !P0 ;  /* 0xff8000007e7e7808 */ /* 0x000fe20004000000 */
[----:B-1----:R-:W-:Y:S01]  /*6260*/  FFMA.FTZ R46, R117, -UR17, R67 ;  /* 0x80000011752e7c23 */ /* 0x002fe20008010043 */
[----:B------:R-:W-:Y:S01]  /*6270*/  ISETP.GE.AND P3, PT, R125, R211, PT ;  /* 0x000000d37d00720c */ /* 0x000fe20003f66270 */
[----:B------:R-:W-:Y:S01]  /*6280*/  FMUL.FTZ R19, R19, c[0x0][0x2ec] ;  /* 0x0000bb0013137a20 */ /* 0x000fe20000410000 */
[----:B------:R-:W-:-:S02]  /*6290*/  ISETP.GE.AND P1, PT, R125, R208, PT ;  /* 0x000000d07d00720c */ /* 0x000fc40003f26270 */
[C---:B------:R-:W-:Y:S01]  /*62a0*/  ISETP.GE.AND P0, PT, R125.reuse, R205, PT ;  /* 0x000000cd7d00720c */ /* 0x040fe20003f06270 */
[----:B------:R-:W1:Y:S01]  /*62b0*/  I2F R231, R231 ;  /* 0x000000e700e77306 */ /* 0x000e620000201400 */
[C---:B------:R-:W-:Y:S01]  /*62c0*/  ISETP.LT.OR P3, PT, R125.reuse, R212, P3 ;  /* 0x000000d47d00720c */ /* 0x040fe20001f61670 */
[----:B---3--:R-:W-:Y:S01]  /*62d0*/  FFMA.FTZ R52, R236, -UR17, R52 ;  /* 0x80000011ec347c23 */ /* 0x008fe20008010034 */
[C---:B------:R-:W-:Y:S02]  /*62e0*/  ISETP.LT.OR P1, PT, R125.reuse, R209, P1 ;  /* 0x000000d17d00720c */ /* 0x040fe40000f21670 */
[----:B------:R-:W-:Y:S01]  /*62f0*/  ISETP.LT.OR P0, PT, R125, R206, P0 ;  /* 0x000000ce7d00720c */ /* 0x000fe20000701670 */
[----:B------:R-:W-:Y:S01]  /*6300*/  FFMA.FTZ R125, R234, -UR17, R56 ;  /* 0x80000011ea7d7c23 */ /* 0x000fe20008010038 */
[----:B------:R-:W-:Y:S01]  /*6310*/  FSEL R157, R52, -INF , !P2 ;  /* 0xff800000349d7808 */ /* 0x000fe20005000000 */
[----:B------:R-:W-:Y:S01]  /*6320*/  MUFU.TANH R29, R12 ;  /* 0x0000000c001d7308 */ /* 0x000fe20000002400 */
[----:B------:R-:W-:-:S02]  /*6330*/  FSEL R117, R235, -INF , !P6 ;  /* 0xff800000eb757808 */ /* 0x000fc40007000000 */
[----:B------:R-:W-:Y:S02]  /*6340*/  FSEL R125, R125, -INF , !P5 ;  /* 0xff8000007d7d7808 */ /* 0x000fe40006800000 */
[----:B------:R-:W-:Y:S02]  /*6350*/  FSEL R46, R46, -INF , !P3 ;  /* 0xff8000002e2e7808 */ /* 0x000fe40005800000 */
[C---:B------:R-:W-:Y:S01]  /*6360*/  ISETP.GE.AND P2, PT, R129.reuse, R211, PT ;  /* 0x000000d38100720c */ /* 0x040fe20003f46270 */
[----:B------:R-:W2:Y:S01]  /*6370*/  MUFU.TANH R28, R13 ;  /* 0x0000000d001c7308 */ /* 0x000ea20000002400 */
[C---:B------:R-:W-:Y:S02]  /*6380*/  ISETP.GE.AND P6, PT, R129.reuse, R208, PT ;  /* 0x000000d08100720c */ /* 0x040fe40003fc6270 */
[C---:B------:R-:W-:Y:S02]  /*6390*/  ISETP.GE.AND P5, PT, R129.reuse, R205, PT ;  /* 0x000000cd8100720c */ /* 0x040fe40003fa6270 */
[----:B------:R-:W-:-:S02]  /*63a0*/  ISETP.GE.AND P3, PT, R129, R202, PT ;  /* 0x000000ca8100720c */ /* 0x000fc40003f66270 */
[C---:B------:R-:W-:Y:S01]  /*63b0*/  ISETP.LT.OR P2, PT, R129.reuse, R212, P2 ;  /* 0x000000d48100720c */ /* 0x040fe20001741670 */
[----:B------:R-:W3:Y:S01]  /*63c0*/  MUFU.TANH R30, R14 ;  /* 0x0000000e001e7308 */ /* 0x000ee20000002400 */
[C---:B------:R-:W-:Y:S02]  /*63d0*/  ISETP.LT.OR P6, PT, R129.reuse, R209, P6 ;  /* 0x000000d18100720c */ /* 0x040fe400037c1670 */
[C---:B------:R-:W-:Y:S02]  /*63e0*/  ISETP.LT.OR P5, PT, R129.reuse, R206, P5 ;  /* 0x000000ce8100720c */ /* 0x040fe40002fa1670 */
[----:B------:R-:W-:Y:S01]  /*63f0*/  ISETP.LT.OR P3, PT, R129, R203, P3 ;  /* 0x000000cb8100720c */ /* 0x000fe20001f61670 */
[----:B-1----:R-:W-:Y:S02]  /*6400*/  FFMA.FTZ R129, R231, -UR17, R47 ;  /* 0x80000011e7817c23 */ /* 0x002fe4000801002f */
[----:B------:R1:W-:Y:S01]  /*6410*/  MUFU.TANH R51, R15 ;  /* 0x0000000f00337308 */ /* 0x0003e20000002400 */
[----:B--2---:R-:W-:-:S02]  /*6420*/  FFMA.FTZ R220, R220, -UR17, R28 ;  /* 0x80000011dcdc7c23 */ /* 0x004fc4000801001c */
[----:B------:R-:W-:Y:S02]  /*6430*/  FSEL R129, R129, -INF , !P4 ;  /* 0xff80000081817808 */ /* 0x000fe40006000000 */
[----:B------:R-:W-:-:S03]  /*6440*/  ISETP.GE.AND P4, PT, R131, R205, PT ;  /* 0x000000cd8300720c */ /* 0x000fc60003f86270 */
[----:B------:R-:W2:Y:S01]  /*6450*/  I2F R119, R119 ;  /* 0x0000007700777306 */ /* 0x000ea20000201400 */
[----:B------:R-:W-:Y:S01]  /*6460*/  ISETP.LT.OR P4, PT, R131, R206, P4 ;  /* 0x000000ce8300720c */ /* 0x000fe20002781670 */
[----:B---3--:R-:W-:-:S06]  /*6470*/  FFMA.FTZ R30, R170, -UR17, R30 ;  /* 0x80000011aa1e7c23 */ /* 0x008fcc000801001e */
[----:B------:R-:W3:Y:S01]  /*6480*/  I2F R233, R233 ;  /* 0x000000e900e97306 */ /* 0x000ee20000201400 */
[----:B-1----:R-:W-:Y:S07]  /*6490*/  HMMA.16816.F32 R12, R96, R24, RZ ;  /* 0x00000018600c723c */ /* 0x002fee00000018ff */
[----:B------:R-:W-:Y:S01]  /*64a0*/  MUFU.TANH R238, R8 ;  /* 0x0000000800ee7308 */ /* 0x000fe20000002400 */
[----:B--2---:R-:W-:-:S05]  /*64b0*/  FFMA.FTZ R47, R119, -UR17, R53 ;  /* 0x80000011772f7c23 */ /* 0x004fca0008010035 */
[----:B------:R-:W-:Y:S02]  /*64c0*/  FSEL R47, R47, -INF , !P2 ;  /* 0xff8000002f2f7808 */ /* 0x000fe40005000000 */
[----:B------:R-:W-:Y:S01]  /*64d0*/  MUFU.TANH R55, R9 ;  /* 0x0000000900377308 */ /* 0x000fe20000002400 */
[----:B---3--:R-:W-:Y:S01]  /*64e0*/  FFMA.FTZ R161, R233, -UR17, R161 ;  /* 0x80000011e9a17c23 */ /* 0x008fe200080100a1 */
[----:B------:R-:W-:-:S04]  /*64f0*/  ISETP.GE.AND P2, PT, R131, R202, PT ;  /* 0x000000ca8300720c */ /* 0x000fc80003f46270 */
[----:B------:R-:W-:Y:S02]  /*6500*/  FSEL R161, R161, -INF , !P1 ;  /* 0xff800000a1a17808 */ /* 0x000fe40004800000 */
[----:B------:R-:W-:Y:S01]  /*6510*/  MUFU.TANH R237, R10 ;  /* 0x0000000a00ed7308 */ /* 0x000fe20000002400 */
[----:B------:R-:W-:Y:S01]  /*6520*/  HMMA.16816.F32 R12, R88, R20, R12 ;  /* 0x00000014580c723c */ /* 0x000fe2000000180c */
[C---:B------:R-:W-:Y:S02]  /*6530*/  ISETP.GE.AND P1, PT, R131.reuse, R211, PT ;  /* 0x000000d38300720c */ /* 0x040fe40003f26270 */
[C---:B------:R-:W-:Y:S02]  /*6540*/  ISETP.LT.OR P2, PT, R131.reuse, R203, P2 ;  /* 0x000000cb8300720c */ /* 0x040fe40001741670 */
[----:B------:R-:W-:Y:S02]  /*6550*/  ISETP.LT.OR P1, PT, R131, R212, P1 ;  /* 0x000000d48300720c */ /* 0x000fe40000f21670 */
[----:B------:R1:W-:Y:S08]  /*6560*/  MUFU.TANH R54, R11 ;  /* 0x0000000b00367308 */ /* 0x0003f00000002400 */
[----:B------:R-:W2:Y:S01]  /*6570*/  I2F R232, R232 ;  /* 0x000000e800e87306 */ /* 0x000ea20000201400 */
[----:B-1----:R-:W-:Y:S07]  /*6580*/  HMMA.16816.F32 R8, R96, R26, RZ ;  /* 0x0000001a6008723c */ /* 0x002fee00000018ff */
[----:B------:R-:W-:Y:S01]  /*6590*/  MUFU.TANH R56, R16 ;  /* 0x0000001000387308 */ /* 0x000fe20000002400 */
[----:B------:R-:W-:-:S02]  /*65a0*/  FMUL.FTZ R12, R12, c[0x0][0x2ec] ;  /* 0x0000bb000c0c7a20 */ /* 0x000fc40000410000 */
[----:B------:R-:W-:Y:S02]  /*65b0*/  FMUL.FTZ R13, R13, c[0x0][0x2ec] ;  /* 0x0000bb000d0d7a20 */ /* 0x000fe40000410000 */
[----:B------:R-:W-:Y:S02]  /*65c0*/  FMUL.FTZ R14, R14, c[0x0][0x2ec] ;  /* 0x0000bb000e0e7a20 */ /* 0x000fe40000410000 */
[----:B--2---:R-:W-:Y:S01]  /*65d0*/  FFMA.FTZ R35, R232, -UR17, R35 ;  /* 0x80000011e8237c23 */ /* 0x004fe20008010023 */
[----:B------:R-:W-:Y:S01]  /*65e0*/  MUFU.TANH R52, R17 ;  /* 0x0000001100347308 */ /* 0x000fe20000002400 */
[----:B------:R-:W-:Y:S01]  /*65f0*/  HMMA.16816.F32 R24, R100, R26, RZ ;  /* 0x0000001a6418723c */ /* 0x000fe200000018ff */
[----:B------:R-:W-:Y:S02]  /*6600*/  FMUL.FTZ R15, R15, c[0x0][0x2ec] ;  /* 0x0000bb000f0f7a20 */ /* 0x000fe40000410000 */
[----:B------:R-:W-:Y:S02]  /*6610*/  FSEL R119, R35, -INF , !P0 ;  /* 0xff80000023777808 */ /* 0x000fe40004000000 */
[----:B------:R-:W-:-:S02]  /*6620*/  ISETP.GE.AND P0, PT, R131, R208, PT ;  /* 0x000000d08300720c */ /* 0x000fc40003f06270 */
[----:B------:R-:W1:Y:S02]  /*6630*/  MUFU.TANH R233, R18 ;  /* 0x0000001200e97308 */ /* 0x000e640000002400 */
[----:B------:R-:W-:Y:S01]  /*6640*/  ISETP.LT.OR P0, PT, R131, R209, P0 ;  /* 0x000000d18300720c */ /* 0x000fe20000701670 */
[-C--:B------:R-:W-:Y:S05]  /*6650*/  HMMA.16816.F32 R8, R88, R22.reuse, R8 ;  /* 0x000000165808723c */ /* 0x080fea0000001808 */
[----:B------:R2:W-:Y:S08]  /*6660*/  MUFU.TANH R53, R19 ;  /* 0x0000001300357308 */ /* 0x0005f00000002400 */
[----:B------:R-:W3:Y:S01]  /*6670*/  I2F R230, R230 ;  /* 0x000000e600e67306 */ /* 0x000ee20000201400 */
[----:B------:R-:W-:Y:S01]  /*6680*/  HMMA.16816.F32 R20, R92, R22, R24 ;  /* 0x000000165c14723c */ /* 0x000fe20000001818 */
[----:B------:R-:W-:Y:S01]  /*6690*/  LDSM.16.M88.4 R24, [R195+0x3c00] ;  /* 0x003c0000c318783b */ /* 0x000fe20000000200 */
[----:B-1----:R-:W-:-:S03]  /*66a0*/  FFMA.FTZ R233, R183, -UR17, R233 ;  /* 0x80000011b7e97c23 */ /* 0x002fc600080100e9 */
[----:B--2---:R-:W1:Y:S02]  /*66b0*/  LDSM.16.M88.4 R16, [R195+0x3800] ;  /* 0x00380000c310783b */ /* 0x004e640000000200 */
[----:B------:R-:W2:Y:S03]  /*66c0*/  I2F R122, R122 ;  /* 0x0000007a007a7306 */ /* 0x000ea60000201400 */
[----:B------:R-:W-:-:S05]  /*66d0*/  FMUL.FTZ R8, R8, c[0x0][0x2ec] ;  /* 0x0000bb0008087a20 */ /* 0x000fca0000410000 */
[----:B------:R-:W5:Y:S01]  /*66e0*/  I2F R191, R191 ;  /* 0x000000bf00bf7306 */ /* 0x000f620000201400 */
[----:B---3--:R-:W-:Y:S02]  /*66f0*/  FFMA.FTZ R48, R230, -UR17, R48 ;  /* 0x80000011e6307c23 */ /* 0x008fe40008010030 */
[----:B------:R-:W-:-:S05]  /*6700*/  FMUL.FTZ R9, R9, c[0x0][0x2ec] ;  /* 0x0000bb0009097a20 */ /* 0x000fca0000410000 */
[----:B------:R-:W3:Y:S01]  /*6710*/  I2F R229, R229 ;  /* 0x000000e500e57306 */ /* 0x000ee20000201400 */
[----:B--2---:R-:W-:Y:S02]  /*6720*/  FFMA.FTZ R34, R122, -UR17, R34 ;  /* 0x800000117a227c23 */ /* 0x004fe40008010022 */
[----:B------:R-:W-:Y:S02]  /*6730*/  FMUL.FTZ R21, R21, c[0x0][0x2ec] ;  /* 0x0000bb0015157a20 */ /* 0x000fe40000410000 */
[----:B------:R-:W-:-:S03]  /*6740*/  FMUL.FTZ R23, R23, c[0x0][0x2ec] ;  /* 0x0000bb0017177a20 */ /* 0x000fc60000410000 */
[----:B------:R-:W2:Y:S01]  /*6750*/  I2F R178, R178 ;  /* 0x000000b200b27306 */ /* 0x000ea20000201400 */
[----:B-----5:R-:W-:Y:S01]  /*6760*/  FFMA.FTZ R32, R191, -UR17, R32 ;  /* 0x80000011bf207c23 */ /* 0x020fe20008010020 */
[----:B------:R-:W-:Y:S02]  /*6770*/  FSEL R191, R48, -INF , !P6 ;  /* 0xff80000030bf7808 */ /* 0x000fe40007000000 */
[----:B------:R-:W-:Y:S02]  /*6780*/  FSEL R48, R34, -INF , !P1 ;  /* 0xff80000022307808 */ /* 0x000fe40004800000 */
[----:B------:R-:W-:Y:S01]  /*6790*/  FSEL R122, R32, -INF , !P5 ;  /* 0xff800000207a7808 */ /* 0x000fe20006800000 */
[----:B---3--:R-:W-:Y:S01]  /*67a0*/  FFMA.FTZ R33, R229, -UR17, R33 ;  /* 0x80000011e5217c23 */ /* 0x008fe20008010021 */
[----:B------:R-:W3:Y:S01]  /*67b0*/  I2F R168, R168 ;  /* 0x000000a800a87306 */ /* 0x000ee20000201400 */
[C---:B------:R-:W-:Y:S02]  /*67c0*/  ISETP.GE.AND P6, PT, R150.reuse, R211, PT ;  /* 0x000000d39600720c */ /* 0x040fe40003fc6270 */
[----:B------:R-:W-:-:S02]  /*67d0*/  ISETP.GE.AND P1, PT, R150, R202, PT ;  /* 0x000000ca9600720c */ /* 0x000fc40003f26270 */
[----:B------:R-:W-:Y:S02]  /*67e0*/  FSEL R131, R33, -INF , !P3 ;  /* 0xff80000021837808 */ /* 0x000fe40005800000 */
[----:B------:R-:W5:Y:S01]  /*67f0*/  LDSM.16.M88.4 R32, [R193+0x1800] ;  /* 0x00180000c120783b */ /* 0x000f620000000200 */
[----:B------:R-:W4:Y:S01]  /*6800*/  I2F R227, R227 ;  /* 0x000000e300e37306 */ /* 0x000f220000201400 */
[----:B--2---:R-:W-:Y:S01]  /*6810*/  FFMA.FTZ R59, R178, -UR17, R59 ;  /* 0x80000011b23b7c23 */ /* 0x004fe2000801003b */
[C---:B------:R-:W-:Y:S02]  /*6820*/  ISETP.LT.OR P6, PT, R150.reuse, R212, P6 ;  /* 0x000000d49600720c */ /* 0x040fe400037c1670 */
[C---:B------:R-:W-:Y:S02]  /*6830*/  ISETP.GE.AND P3, PT, R150.reuse, R205, PT ;  /* 0x000000cd9600720c */ /* 0x040fe40003f66270 */
[----:B------:R-:W-:Y:S02]  /*6840*/  ISETP.GE.AND P5, PT, R150, R208, PT ;  /* 0x000000d09600720c */ /* 0x000fe40003fa6270 */
[----:B------:R-:W2:Y:S01]  /*6850*/  I2F R177, R177 ;  /* 0x000000b100b17306 */ /* 0x000ea20000201400 */
[----:B---3--:R-:W-:Y:S01]  /*6860*/  FFMA.FTZ R178, R168, -UR17, R239 ;  /* 0x80000011a8b27c23 */ /* 0x008fe200080100ef */
[----:B------:R-:W-:-:S02]  /*6870*/  FSEL R168, R59, -INF , !P4 ;  /* 0xff8000003ba87808 */ /* 0x000fc40006000000 */
[-C--:B------:R-:W-:Y:S02]  /*6880*/  ISETP.LT.OR P3, PT, R150, R206.reuse, P3 ;  /* 0x000000ce9600720c */ /* 0x080fe40001f61670 */
[----:B------:R-:W-:Y:S02]  /*6890*/  FSEL R178, R178, -INF , !P2 ;  /* 0xff800000b2b27808 */ /* 0x000fe40005000000 */
[----:B------:R3:W-:Y:S01]  /*68a0*/  MUFU.TANH R232, R12 ;  /* 0x0000000c00e87308 */ /* 0x0007e20000002400 */
[----:B----4-:R-:W-:Y:S01]  /*68b0*/  FFMA.FTZ R227, R227, -UR17, R58 ;  /* 0x80000011e3e37c23 */ /* 0x010fe2000801003a */
[----:B------:R-:W-:Y:S02]  /*68c0*/  ISETP.GE.AND P2, PT, R148, R205, PT ;  /* 0x000000cd9400720c */ /* 0x000fe40003f46270 */
[----:B------:R-:W-:Y:S02]  /*68d0*/  ISETP.LT.OR P1, PT, R150, R203, P1 ;  /* 0x000000cb9600720c */ /* 0x000fe40000f21670 */
[----:B------:R-:W-:-:S02]  /*68e0*/  ISETP.LT.OR P2, PT, R148, R206, P2 ;  /* 0x000000ce9400720c */ /* 0x000fc40001741670 */
[----:B------:R4:W1:Y:S01]  /*68f0*/  MUFU.TANH R231, R13 ;  /* 0x0000000d00e77308 */ /* 0x0008620000002400 */
[----:B--2---:R-:W-:Y:S01]  /*6900*/  FFMA.FTZ R177, R177, -UR17, R57 ;  /* 0x80000011b1b17c23 */ /* 0x004fe20008010039 */
[----:B------:R-:W-:Y:S02]  /*6910*/  ISETP.GE.AND P4, PT, R148, R208, PT ;  /* 0x000000d09400720c */ /* 0x000fe40003f86270 */
[-C--:B------:R-:W-:Y:S02]  /*6920*/  ISETP.LT.OR P5, PT, R150, R209.reuse, P5 ;  /* 0x000000d19600720c */ /* 0x080fe40002fa1670 */
[----:B------:R-:W-:Y:S01]  /*6930*/  ISETP.LT.OR P4, PT, R148, R209, P4 ;  /* 0x000000d19400720c */ /* 0x000fe20002781670 */
[----:B---3--:R-:W-:Y:S01]  /*6940*/  FMUL.FTZ R12, R11, c[0x0][0x2ec] ;  /* 0x0000bb000b0c7a20 */ /* 0x008fe20000410000 */
[----:B------:R-:W2:Y:S01]  /*6950*/  MUFU.TANH R230, R14 ;  /* 0x0000000e00e67308 */ /* 0x000ea20000002400 */
[----:B----4-:R-:W-:-:S07]  /*6960*/  FMUL.FTZ R13, R10, c[0x0][0x2ec] ;  /* 0x0000bb000a0d7a20 */ /* 0x010fce0000410000 */
[----:B------:R-:W-:Y:S01]  /*6970*/  MUFU.TANH R229, R15 ;  /* 0x0000000f00e57308 */ /* 0x000fe20000002400 */
[----:B-1----:R-:W-:-:S07]  /*6980*/  FFMA.FTZ R182, R182, -UR17, R231 ;  /* 0x80000011b6b67c23 */ /* 0x002fce00080100e7 */
[----:B------:R-:W-:Y:S01]  /*6990*/  MUFU.TANH R67, R8 ;  /* 0x0000000800437308 */ /* 0x000fe20000002400 */
[----:B--2---:R-:W-:-:S07]  /*69a0*/  FFMA.FTZ R190, R190, -UR17, R230 ;  /* 0x80000011bebe7c23 */ /* 0x004fce00080100e6 */
[----:B------:R1:W2:Y:S08]  /*69b0*/  MUFU.TANH R58, R9 ;  /* 0x00000009003a7308 */ /* 0x0002b00000002400 */
[----:B------:R-:W3:Y:S08]  /*69c0*/  MUFU.TANH R59, R13 ;  /* 0x0000000d003b7308 */ /* 0x000ef00000002400 */
[----:B------:R4:W-:Y:S01]  /*69d0*/  MUFU.TANH R57, R12 ;  /* 0x0000000c00397308 */ /* 0x0009e20000002400 */
[----:B-1----:R-:W-:Y:S01]  /*69e0*/  HMMA.16816.F32 R8, R100, R16, RZ ;  /* 0x000000106408723c */ /* 0x002fe200000018ff */
[----:B--2---:R-:W-:-:S06]  /*69f0*/  FFMA.FTZ R58, R174, -UR17, R58 ;  /* 0x80000011ae3a7c23 */ /* 0x004fcc000801003a */
[----:B------:R-:W1:Y:S01]  /*6a00*/  I2F R147, R147 ;  /* 0x0000009300937306 */ /* 0x000e620000201400 */
[----:B---3--:R-:W-:Y:S01]  /*6a10*/  FFMA.FTZ R179, R179, -UR17, R59 ;  /* 0x80000011b3b37c23 */ /* 0x008fe2000801003b */
[----:B----4-:R-:W-:Y:S06]  /*6a20*/  HMMA.16816.F32 R12, R96, R16, RZ ;  /* 0x00000010600c723c */ /* 0x010fec00000018ff */
[----:B------:R-:W-:Y:S01]  /*6a30*/  I2F R145, R145 ;  /* 0x0000009100917306 */ /* 0x000fe20000201400 */
[----:B------:R-:W-:-:S07]  /*6a40*/  FMUL.FTZ R16, R20, c[0x0][0x2ec] ;  /* 0x0000bb0014107a20 */ /* 0x000fce0000410000 */
[----:B------:R-:W2:Y:S01]  /*6a50*/  I2F R228, R228 ;  /* 0x000000e400e47306 */ /* 0x000ea20000201400 */
[----:B-----5:R-:W-:Y:S01]  /*6a60*/  HMMA.16816.F32 R8, R92, R32, R8 ;  /* 0x000000205c08723c */ /* 0x020fe20000001808 */
[----:B-1----:R-:W-:Y:S02]  /*6a70*/  FFMA.FTZ R238, R147, -UR17, R238 ;  /* 0x8000001193ee7c23 */ /* 0x002fe400080100ee */
[----:B------:R-:W-:-:S04]  /*6a80*/  FMUL.FTZ R17, R22, c[0x0][0x2ec] ;  /* 0x0000bb0016117a20 */ /* 0x000fc80000410000 */
[----:B------:R-:W1:Y:S02]  /*6a90*/  I2F R149, R149 ;  /* 0x0000009500957306 */ /* 0x000e640000201400 */
[----:B------:R-:W-:Y:S06]  /*6aa0*/  HMMA.16816.F32 R12, R88, R32, R12 ;  /* 0x00000020580c723c */ /* 0x000fec000000180c */
[----:B------:R-:W3:Y:S01]  /*6ab0*/  I2F R181, R181 ;  /* 0x000000b500b57306 */ /* 0x000ee20000201400 */
[----:B--2---:R-:W-:Y:S02]  /*6ac0*/  FFMA.FTZ R49, R228, -UR17, R49 ;  /* 0x80000011e4317c23 */ /* 0x004fe40008010031 */
[----:B------:R-:W-:-:S05]  /*6ad0*/  FFMA.FTZ R32, R145, -UR17, R55 ;  /* 0x8000001191207c23 */ /* 0x000fca0008010037 */
[----:B------:R-:W-:Y:S01]  /*6ae0*/  MUFU.TANH R147, R21 ;  /* 0x0000001500937308 */ /* 0x000fe20000002400 */
[----:B-1----:R-:W-:Y:S01]  /*6af0*/  FFMA.FTZ R31, R149, -UR17, R31 ;  /* 0x80000011951f7c23 */ /* 0x002fe2000801001f */
[----:B------:R-:W-:Y:S01]  /*6b00*/  FSEL R149, R49, -INF , !P0 ;  /* 0xff80000031957808 */ /* 0x000fe20004000000 */
[----:B------:R-:W-:Y:S01]  /*6b10*/  FMUL.FTZ R8, R8, c[0x0][0x2ec] ;  /* 0x0000bb0008087a20 */ /* 0x000fe20000410000 */
[----:B------:R-:W-:Y:S01]  /*6b20*/  ISETP.GE.AND P0, PT, R148, R211, PT ;  /* 0x000000d39400720c */ /* 0x000fe20003f06270 */
[----:B------:R-:W-:Y:S01]  /*6b30*/  FMUL.FTZ R9, R9, c[0x0][0x2ec] ;  /* 0x0000bb0009097a20 */ /* 0x000fe20000410000 */
[----:B------:R-:W-:Y:S01]  /*6b40*/  FSEL R49, R31, -INF , !P6 ;  /* 0xff8000001f317808 */ /* 0x000fe20007000000 */
[----:B------:R-:W-:Y:S01]  /*6b50*/  FMUL.FTZ R10, R10, c[0x0][0x2ec] ;  /* 0x0000bb000a0a7a20 */ /* 0x000fe20000410000 */
[----:B------:R1:W-:Y:S01]  /*6b60*/  MUFU.TANH R145, R23 ;  /* 0x0000001700917308 */ /* 0x0003e20000002400 */
[C---:B------:R-:W-:Y:S01]  /*6b70*/  ISETP.GE.AND P6, PT, R148.reuse, R202, PT ;  /* 0x000000ca9400720c */ /* 0x040fe20003fc6270 */
[----:B---3--:R-:W-:Y:S01]  /*6b80*/  FFMA.FTZ R29, R181, -UR17, R29 ;  /* 0x80000011b51d7c23 */ /* 0x008fe2000801001d */
[C---:B------:R-:W-:Y:S01]  /*6b90*/  ISETP.LT.OR P0, PT, R148.reuse, R212, P0 ;  /* 0x000000d49400720c */ /* 0x040fe20000701670 */
[----:B------:R-:W-:Y:S01]  /*6ba0*/  FMUL.FTZ R11, R11, c[0x0][0x2ec] ;  /* 0x0000bb000b0b7a20 */ /* 0x000fe20000410000 */
[----:B------:R-:W-:-:S02]  /*6bb0*/  ISETP.LT.OR P6, PT, R148, R203, P6 ;  /* 0x000000cb9400720c */ /* 0x000fc400037c1670 */
[----:B------:R-:W-:Y:S01]  /*6bc0*/  FSEL R170, R29, -INF , !P2 ;  /* 0xff8000001daa7808 */ /* 0x000fe20005000000 */
[----:B------:R-:W2:Y:S01]  /*6bd0*/  I2F R169, R169 ;  /* 0x000000a900a97306 */ /* 0x000ea20000201400 */
[----:B------:R-:W-:Y:S01]  /*6be0*/  FSEL R181, R30, -INF , !P6 ;  /* 0xff8000001eb57808 */ /* 0x000fe20007000000 */
[----:B------:R-:W-:Y:S01]  /*6bf0*/  FMUL.FTZ R12, R12, c[0x0][0x2ec] ;  /* 0x0000bb000c0c7a20 */ /* 0x000fe20000410000 */
[----:B------:R-:W-:Y:S01]  /*6c00*/  HMMA.16816.F32 R28, R100, R24, RZ ;  /* 0x00000018641c723c */ /* 0x000fe200000018ff */
[----:B------:R-:W-:Y:S01]  /*6c10*/  FSEL R148, R227, -INF , !P5 ;  /* 0xff800000e3947808 */ /* 0x000fe20006800000 */
[----:B------:R-:W-:Y:S01]  /*6c20*/  FMUL.FTZ R13, R13, c[0x0][0x2ec] ;  /* 0x0000bb000d0d7a20 */ /* 0x000fe20000410000 */
[----:B------:R-:W-:Y:S01]  /*6c30*/  ISETP.GE.AND P5, PT, R146, R211, PT ;  /* 0x000000d39200720c */ /* 0x000fe20003fa6270 */
[----:B------:R-:W-:Y:S01]  /*6c40*/  FMUL.FTZ R14, R14, c[0x0][0x2ec] ;  /* 0x0000bb000e0e7a20 */ /* 0x000fe20000410000 */
[----:B-1----:R-:W1:Y:S01]  /*6c50*/  LDSM.16.M88.4 R20, [R193+0x1c00] ;  /* 0x001c0000c114783b */ /* 0x002e620000000200 */
[----:B------:R-:W-:Y:S01]  /*6c60*/  I2F R222, R222 ;  /* 0x000000de00de7306 */ /* 0x000fe20000201400 */
[----:B------:R-:W-:Y:S01]  /*6c70*/  ISETP.LT.OR P5, PT, R146, R212, P5 ;  /* 0x000000d49200720c */ /* 0x000fe20002fa1670 */
[----:B------:R-:W-:Y:S01]  /*6c80*/  FMUL.FTZ R15, R15, c[0x0][0x2ec] ;  /* 0x0000bb000f0f7a20 */ /* 0x000fe20000410000 */
[----:B------:R-:W-:Y:S01]  /*6c90*/  ISETP.GE.AND P2, PT, R143, R208, PT ;  /* 0x000000d08f00720c */ /* 0x000fe20003f46270 */
[----:B------:R-:W-:-:S04]  /*6ca0*/  DEPBAR.LE SB0, 0x0 ;  /* 0x000080000000791a */ /* 0x000fc80000000000 */
[----:B--2---:R-:W-:Y:S01]  /*6cb0*/  FFMA.FTZ R50, R169, -UR17, R50 ;  /* 0x80000011a9327c23 */ /* 0x004fe20008010032 */
[----:B------:R-:W2:Y:S01]  /*6cc0*/  I2F R173, R173 ;  /* 0x000000ad00ad7306 */ /* 0x000ea20000201400 */
[----:B------:R-:W-:Y:S02]  /*6cd0*/  FSEL R169, R177, -INF , !P3 ;  /* 0xff800000b1a97808 */ /* 0x000fe40005800000 */
[----:B------:R-:W-:Y:S02]  /*6ce0*/  ISETP.GE.AND P3, PT, R146, R208, PT ;  /* 0x000000d09200720c */ /* 0x000fe40003f66270 */
[----:B------:R-:W-:Y:S02]  /*6cf0*/  FSEL R177, R50, -INF , !P1 ;  /* 0xff80000032b17808 */ /* 0x000fe40004800000 */
[----:B------:R-:W-:Y:S01]  /*6d00*/  FSEL R50, R238, -INF , !P0 ;  /* 0xff800000ee327808 */ /* 0x000fe20004000000 */
[----:B------:R-:W3:Y:S01]  /*6d10*/  I2F R221, R221 ;  /* 0x000000dd00dd7306 */ /* 0x000ee20000201400 */
[----:B------:R-:W-:-:S02]  /*6d20*/  ISETP.GE.AND P1, PT, R146, R205, PT ;  /* 0x000000cd9200720c */ /* 0x000fc40003f26270 */
[C---:B------:R-:W-:Y:S02]  /*6d30*/  ISETP.GE.AND P0, PT, R146.reuse, R202, PT ;  /* 0x000000ca9200720c */ /* 0x040fe40003f06270 */
[C---:B------:R-:W-:Y:S02]  /*6d40*/  ISETP.LT.OR P3, PT, R146.reuse, R209, P3 ;  /* 0x000000d19200720c */ /* 0x040fe40001f61670 */
[C---:B------:R-:W-:Y:S01]  /*6d50*/  ISETP.LT.OR P1, PT, R146.reuse, R206, P1 ;  /* 0x000000ce9200720c */ /* 0x040fe20000f21670 */
[----:B--2---:R-:W-:Y:S01]  /*6d60*/  FFMA.FTZ R51, R173, -UR17, R51 ;  /* 0x80000011ad337c23 */ /* 0x004fe20008010033 */
[----:B------:R-:W-:Y:S01]  /*6d70*/  ISETP.LT.OR P0, PT, R146, R203, P0 ;  /* 0x000000cb9200720c */ /* 0x000fe20000701670 */
[----:B------:R-:W-:Y:S01]  /*6d80*/  FFMA.FTZ R146, R222, -UR17, R237 ;  /* 0x80000011de927c23 */ /* 0x000fe200080100ed */
[----:B------:R-:W-:Y:S01]  /*6d90*/  FSEL R32, R32, -INF , !P5 ;  /* 0xff80000020207808 */ /* 0x000fe20006800000 */
[----:B------:R-:W2:Y:S01]  /*6da0*/  I2F R213, R213 ;  /* 0x000000d500d57306 */ /* 0x000ea20000201400 */
[----:B------:R-:W-:-:S02]  /*6db0*/  ISETP.GE.AND P6, PT, R143, R205, PT ;  /* 0x000000cd8f00720c */ /* 0x000fc40003fc6270 */
[----:B------:R-:W-:Y:S02]  /*6dc0*/  FSEL R146, R146, -INF , !P4 ;  /* 0xff80000092927808 */ /* 0x000fe40006000000 */
[C---:B------:R-:W-:Y:S02]  /*6dd0*/  ISETP.GE.AND P4, PT, R143.reuse, R211, PT ;  /* 0x000000d38f00720c */ /* 0x040fe40003f86270 */
[C---:B------:R-:W-:Y:S01]  /*6de0*/  ISETP.GE.AND P5, PT, R143.reuse, R202, PT ;  /* 0x000000ca8f00720c */ /* 0x040fe20003fa6270 */
[----:B------:R-:W4:Y:S01]  /*6df0*/  I2F R138, R138 ;  /* 0x0000008a008a7306 */ /* 0x000f220000201400 */
[C---:B------:R-:W-:Y:S01]  /*6e00*/  ISETP.LT.OR P4, PT, R143.reuse, R212, P4 ;  /* 0x000000d48f00720c */ /* 0x040fe20002781670 */
[----:B-1----:R-:W-:Y:S01]  /*6e10*/  HMMA.16816.F32 R28, R92, R20, R28 ;  /* 0x000000145c1c723c */ /* 0x002fe2000000181c */
[C---:B------:R-:W-:Y:S02]  /*6e20*/  ISETP.LT.OR P2, PT, R143.reuse, R209, P2 ;  /* 0x000000d18f00720c */ /* 0x040fe40001741670 */
[----:B------:R-:W-:-:S02]  /*6e30*/  ISETP.LT.OR P6, PT, R143, R206, P6 ;  /* 0x000000ce8f00720c */ /* 0x000fc400037c1670 */
[----:B------:R-:W-:Y:S01]  /*6e40*/  ISETP.LT.OR P5, PT, R143, R203, P5 ;  /* 0x000000cb8f00720c */ /* 0x000fe20002fa1670 */
[----:B---3--:R-:W-:Y:S01]  /*6e50*/  FFMA.FTZ R143, R221, -UR17, R54 ;  /* 0x80000011dd8f7c23 */ /* 0x008fe20008010036 */
[----:B------:R-:W-:Y:S01]  /*6e60*/  FSEL R183, R51, -INF , !P0 ;  /* 0xff80000033b77808 */ /* 0x000fe20004000000 */
[----:B------:R-:W-:Y:S01]  /*6e70*/  MUFU.TANH R55, R8 ;  /* 0x0000000800377308 */ /* 0x000fe20000002400 */
[----:B--2---:R-:W-:Y:S01]  /*6e80*/  FFMA.FTZ R213, R213, -UR17, R232 ;  /* 0x80000011d5d57c23 */ /* 0x004fe200080100e8 */
[----:B------:R-:W-:Y:S02]  /*6e90*/  FSEL R173, R220, -INF , !P1 ;  /* 0xff800000dcad7808 */ /* 0x000fe40004800000 */
[----:B------:R-:W-:Y:S02]  /*6ea0*/  FSEL R143, R143, -INF , !P3 ;  /* 0xff8000008f8f7808 */ /* 0x000fe40005800000 */
[----:B------:R-:W-:Y:S02]  /*6eb0*/  ISETP.GE.AND P3, PT, R140, R211, PT ;  /* 0x000000d38c00720c */ /* 0x000fe40003f66270 */
[----:B------:R-:W-:Y:S01]  /*6ec0*/  MUFU.TANH R54, R9 ;  /* 0x0000000900367308 */ /* 0x000fe20000002400 */
[----:B------:R-:W-:-:S02]  /*6ed0*/  FSEL R221, R213, -INF , !P6 ;  /* 0xff800000d5dd7808 */ /* 0x000fc40007000000 */
[----:B------:R-:W-:Y:S02]  /*6ee0*/  ISETP.LT.OR P3, PT, R140, R212, P3 ;  /* 0x000000d48c00720c */ /* 0x000fe40001f61670 */
[----:B------:R-:W-:Y:S02]  /*6ef0*/  FSEL R213, R190, -INF , !P5 ;  /* 0xff800000bed57808 */ /* 0x000fe40006800000 */
[-C--:B------:R-:W-:Y:S01]  /*6f00*/  ISETP.GE.AND P1, PT, R140, R208.reuse, PT ;  /* 0x000000d08c00720c */ /* 0x080fe20003f26270 */
[----:B------:R-:W-:Y:S01]  /*6f10*/  MUFU.TANH R150, R10 ;  /* 0x0000000a00967308 */ /* 0x000fe20000002400 */
[C---:B------:R-:W-:Y:S01]  /*6f20*/  ISETP.GE.AND P6, PT, R137.reuse, R208, PT ;  /* 0x000000d08900720c */ /* 0x040fe20003fc6270 */
[----:B------:R-:W-:Y:S01]  /*6f30*/  FMUL.FTZ R28, R28, c[0x0][0x2ec] ;  /* 0x0000bb001c1c7a20 */ /* 0x000fe20000410000 */
[----:B------:R-:W-:Y:S01]  /*6f40*/  ISETP.GE.AND P5, PT, R137, R205, PT ;  /* 0x000000cd8900720c */ /* 0x000fe20003fa6270 */
[----:B------:R-:W-:Y:S01]  /*6f50*/  FMUL.FTZ R30, R30, c[0x0][0x2ec] ;  /* 0x0000bb001e1e7a20 */ /* 0x000fe20000410000 */
[CC--:B------:R-:W-:Y:S01]  /*6f60*/  ISETP.LT.OR P1, PT, R140.reuse, R209.reuse, P1 ;  /* 0x000000d18c00720c */ /* 0x0c0fe20000f21670 */
[----:B------:R-:W-:Y:S01]  /*6f70*/  FMUL.FTZ R29, R29, c[0x0][0x2ec] ;  /* 0x0000bb001d1d7a20 */ /* 0x000fe20000410000 */
[C---:B------:R-:W-:Y:S01]  /*6f80*/  ISETP.LT.OR P6, PT, R137.reuse, R209, P6 ;  /* 0x000000d18900720c */ /* 0x040fe200037c1670 */
[----:B------:R1:W-:Y:S01]  /*6f90*/  MUFU.TANH R51, R11 ;  /* 0x0000000b00337308 */ /* 0x0003e20000002400 */
[----:B------:R-:W-:Y:S01]  /*6fa0*/  ISETP.LT.OR P5, PT, R137, R206, P5 ;  /* 0x000000ce8900720c */ /* 0x000fe20002fa1670 */
[----:B------:R-:W-:Y:S01]  /*6fb0*/  FMUL.FTZ R31, R31, c[0x0][0x2ec] ;  /* 0x0000bb001f1f7a20 */ /* 0x000fe20000410000 */
[----:B------:R-:W-:-:S02]  /*6fc0*/  ISETP.GE.AND P0, PT, R140, R205, PT ;  /* 0x000000cd8c00720c */ /* 0x000fc40003f06270 */
[----:B------:R-:W-:Y:S02]  /*6fd0*/  IADD3 R190, R193, 0x400, RZ ;  /* 0x00000400c1be7810 */ /* 0x000fe40007ffe0ff */
[----:B------:R-:W-:Y:S01]  /*6fe0*/  ISETP.LT.OR P0, PT, R140, R206, P0 ;  /* 0x000000ce8c00720c */ /* 0x000fe20000701670 */
[----:B------:R-:W2:Y:S03]  /*6ff0*/  I2F R219, R219 ;  /* 0x000000db00db7306 */ /* 0x000ea60000201400 */
[----:B------:R-:W-:Y:S02]  /*7000*/  FSEL R222, R182, -INF , !P0 ;  /* 0xff800000b6de7808 */ /* 0x000fe40004000000 */
[C---:B------:R-:W-:Y:S01]  /*7010*/  ISETP.GE.AND P0, PT, R135.reuse, R208, PT ;  /* 0x000000d08700720c */ /* 0x040fe20003f06270 */
[----:B-1----:R-:W-:Y:S02]  /*7020*/  HMMA.16816.F32 R8, R96, R24, RZ ;  /* 0x000000186008723c */ /* 0x002fe400000018ff */
[----:B------:R-:W1:Y:S01]  /*7030*/  I2F R142, R142 ;  /* 0x0000008e008e7306 */ /* 0x000e620000201400 */
[----:B------:R-:W-:-:S04]  /*7040*/  ISETP.LT.OR P0, PT, R135, R209, P0 ;  /* 0x000000d18700720c */ /* 0x000fc80000701670 */
[----:B----4-:R-:W-:Y:S01]  /*7050*/  FFMA.FTZ R25, R138, -UR17, R52 ;  /* 0x800000118a197c23 */ /* 0x010fe20008010034 */
[----:B------:R-:W-:Y:S02]  /*7060*/  FSEL R24, R233, -INF , !P2 ;  /* 0xff800000e9187808 */ /* 0x000fe40005000000 */
[----:B------:R-:W-:Y:S01]  /*7070*/  I2F R136, R136 ;  /* 0x0000008800887306 */ /* 0x000fe20000201400 */
[----:B------:R-:W-:Y:S01]  /*7080*/  ISETP.GE.AND P2, PT, R137, R211, PT ;  /* 0x000000d38900720c */ /* 0x000fe20003f46270 */
[----:B--2---:R-:W-:Y:S01]  /*7090*/  FFMA.FTZ R53, R219, -UR17, R53 ;  /* 0x80000011db357c23 */ /* 0x004fe20008010035 */
[----:B------:R-:W-:Y:S02]  /*70a0*/  FSEL R25, R25, -INF , !P3 ;  /* 0xff80000019197808 */ /* 0x000fe40005800000 */
[C---:B------:R-:W-:Y:S02]  /*70b0*/  ISETP.GE.AND P3, PT, R137.reuse, R202, PT ;  /* 0x000000ca8900720c */ /* 0x040fe40003f66270 */
[C---:B------:R-:W-:Y:S01]  /*70c0*/  ISETP.LT.OR P2, PT, R137.reuse, R212, P2 ;  /* 0x000000d48900720c */ /* 0x040fe20001741670 */
[----:B------:R-:W2:Y:S01]  /*70d0*/  MUFU.TANH R16, R16 ;  /* 0x0000001000107308 */ /* 0x000ea20000002400 */
[----:B-1----:R-:W-:Y:S01]  /*70e0*/  FFMA.FTZ R33, R142, -UR17, R56 ;  /* 0x800000118e217c23 */ /* 0x002fe20008010038 */
[----:B------:R-:W-:-:S04]  /*70f0*/  ISETP.LT.OR P3, PT, R137, R203, P3 ;  /* 0x000000cb8900720c */ /* 0x000fc80001f61670 */
[----:B------:R-:W-:Y:S01]  /*7100*/  FSEL R33, R33, -INF , !P4 ;  /* 0xff80000021217808 */ /* 0x000fe20006000000 */
[----:B------:R-:W-:Y:S01]  /*7110*/  HMMA.16816.F32 R8, R88, R20, R8 ;  /* 0x000000145808723c */ /* 0x000fe20000001808 */
[----:B------:R-:W1:Y:S01]  /*7120*/  MUFU.TANH R17, R17 ;  /* 0x0000001100117308 */ /* 0x000e620000002400 */
[C---:B------:R-:W-:Y:S02]  /*7130*/  ISETP.GE.AND P4, PT, R140.reuse, R202, PT ;  /* 0x000000ca8c00720c */ /* 0x040fe40003f86270 */
[----:B------:R-:W-:Y:S02]  /*7140*/  FSEL R179, R179, -INF , !P3 ;  /* 0xff800000b3b37808 */ /* 0x000fe40005800000 */
[----:B------:R-:W-:Y:S02]  /*7150*/  ISETP.LT.OR P4, PT, R140, R203, P4 ;  /* 0x000000cb8c00720c */ /* 0x000fe40002781670 */
[----:B------:R-:W-:Y:S01]  /*7160*/  FSEL R21, R53, -INF , !P1 ;  /* 0xff80000035157808 */ /* 0x000fe20004800000 */
[----:B------:R-:W-:Y:S01]  /*7170*/  MUFU.TANH R56, R12 ;  /* 0x0000000c00387308 */ /* 0x000fe20000002400 */
[----:B--2---:R-:W-:Y:S01]  /*7180*/  FFMA.FTZ R16, R136, -UR17, R16 ;  /* 0x8000001188107c23 */ /* 0x004fe20008010010 */
[----:B------:R-:W-:-:S02]  /*7190*/  ISETP.GE.AND P1, PT, R135, R211, PT ;  /* 0x000000d38700720c */ /* 0x000fc40003f26270 */
[C---:B------:R-:W-:Y:S02]  /*71a0*/  ISETP.GE.AND P3, PT, R130.reuse, R205, PT ;  /* 0x000000cd8200720c */ /* 0x040fe40003f66270 */
[----:B------:R-:W-:Y:S02]  /*71b0*/  ISETP.LT.OR P1, PT, R135, R212, P1 ;  /* 0x000000d48700720c */ /* 0x000fe40000f21670 */
[----:B------:R-:W-:Y:S01]  /*71c0*/  MUFU.TANH R52, R13 ;  /* 0x0000000d00347308 */ /* 0x000fe20000002400 */
[----:B-1----:R-:W-:Y:S01]  /*71d0*/  FFMA.FTZ R20, R189, -UR17, R17 ;  /* 0x80000011bd147c23 */ /* 0x002fe20008010011 */
[----:B------:R-:W-:Y:S02]  /*71e0*/  ISETP.LT.OR P3, PT, R130, R206, P3 ;  /* 0x000000ce8200720c */ /* 0x000fe40001f61670 */
[----:B------:R-:W-:Y:S02]  /*71f0*/  IADD3 R189, R193, 0x800, RZ ;  /* 0x00000800c1bd7810 */ /* 0x000fe40007ffe0ff */
[----:B------:R-:W-:Y:S01]  /*7200*/  FSEL R20, R20, -INF , !P6 ;  /* 0xff80000014147808 */ /* 0x000fe20007000000 */
[----:B------:R-:W-:Y:S01]  /*7210*/  FMUL.FTZ R9, R9, c[0x0][0x2ec] ;  /* 0x0000bb0009097a20 */ /* 0x000fe20000410000 */
[----:B------:R-:W1:Y:S01]  /*7220*/  MUFU.TANH R138, R14 ;  /* 0x0000000e008a7308 */ /* 0x000e620000002400 */
[----:B------:R-:W-:Y:S01]  /*7230*/  FMUL.FTZ R59, R8, c[0x0][0x2ec] ;  /* 0x0000bb00083b7a20 */ /* 0x000fe20000410000 */
[----:B------:R-:W-:Y:S01]  /*7240*/  ISETP.GE.AND P6, PT, R130, R211, PT ;  /* 0x000000d38200720c */ /* 0x000fe20003fc6270 */
[----:B------:R-:W-:-:S02]  /*7250*/  FMUL.FTZ R10, R10, c[0x0][0x2ec] ;  /* 0x0000bb000a0a7a20 */ /* 0x000fc40000410000 */
[----:B------:R-:W-:Y:S01]  /*7260*/  FMUL.FTZ R11, R11, c[0x0][0x2ec] ;  /* 0x0000bb000b0b7a20 */ /* 0x000fe20000410000 */
[----:B------:R-:W-:Y:S02]  /*7270*/  ISETP.LT.OR P6, PT, R130, R212, P6 ;  /* 0x000000d48200720c */ /* 0x000fe400037c1670 */
[----:B------:R2:W3:Y:S08]  /*7280*/  MUFU.TANH R137, R15 ;  /* 0x0000000f00897308 */ /* 0x0004f00000002400 */
[----:B------:R4:W-:Y:S01]  /*7290*/  MUFU.TANH R53, R28 ;  /* 0x0000001c00357308 */ /* 0x0009e20000002400 */
[----:B-1----:R-:W-:Y:S01]  /*72a0*/  FFMA.FTZ R167, R167, -UR17, R138 ;  /* 0x80000011a7a77c23 */ /* 0x002fe2000801008a */
[C---:B--2---:R-:W-:Y:S06]  /*72b0*/  HMMA.16816.F32 R12, R96.reuse, R18, RZ ;  /* 0x00000012600c723c */ /* 0x044fec00000018ff */
[----:B------:R-:W1:Y:S01]  /*72c0*/  I2F R218, R218 ;  /* 0x000000da00da7306 */ /* 0x000e620000201400 */
[----:B---3--:R-:W-:Y:S01]  /*72d0*/  FFMA.FTZ R137, R180, -UR17, R137 ;  /* 0x80000011b4897c23 */ /* 0x008fe20008010089 */
[----:B----4-:R-:W-:Y:S01]  /*72e0*/  FSEL R28, R16, -INF , !P2 ;  /* 0xff800000101c7808 */ /* 0x010fe20005000000 */
[----:B------:R-:W-:Y:S05]  /*72f0*/  HMMA.16816.F32 R96, R96, R26, RZ ;  /* 0x0000001a6060723c */ /* 0x000fea00000018ff */
[----:B------:R-:W2:Y:S01]  /*7300*/  I2F R186, R186 ;  /* 0x000000ba00ba7306 */ /* 0x000ea20000201400 */
[----:B------:R-:W-:-:S04]  /*7310*/  ISETP.GE.AND P2, PT, R135, R202, PT ;  /* 0x000000ca8700720c */ /* 0x000fc80003f46270 */
[----:B------:R-:W-:Y:S01]  /*7320*/  ISETP.LT.OR P2, PT, R135, R203, P2 ;  /* 0x000000cb8700720c */ /* 0x000fe20001741670 */
[----:B------:R-:W-:Y:S02]  /*7330*/  HMMA.16816.F32 R16, R100, R18, RZ ;  /* 0x000000126410723c */ /* 0x000fe400000018ff */
[----:B------:R-:W3:Y:S01]  /*7340*/  I2F R187, R187 ;  /* 0x000000bb00bb7306 */ /* 0x000ee20000201400 */
[----:B-1----:R-:W-:-:S05]  /*7350*/  FFMA.FTZ R218, R218, -UR17, R229 ;  /* 0x80000011dada7c23 */ /* 0x002fca00080100e5 */
[----:B------:R-:W-:Y:S01]  /*7360*/  FSEL R182, R218, -INF , !P4 ;  /* 0xff800000dab67808 */ /* 0x000fe20006000000 */
[----:B------:R-:W-:Y:S01]  /*7370*/  HMMA.16816.F32 R12, R88, R34, R12 ;  /* 0x00000022580c723c */ /* 0x000fe2000000180c */
[----:B------:R-:W1:Y:S01]  /*7380*/  I2F R166, R166 ;  /* 0x000000a600a67306 */ /* 0x000e620000201400 */
[----:B--2---:R-:W-:Y:S01]  /*7390*/  FFMA.FTZ R57, R186, -UR17, R57 ;  /* 0x80000011ba397c23 */ /* 0x004fe20008010039 */
[-C--:B------:R-:W-:Y:S02]  /*73a0*/  ISETP.GE.AND P4, PT, R135, R205.reuse, PT ;  /* 0x000000cd8700720c */ /* 0x080fe40003f86270 */
[----:B------:R-:W-:Y:S02]  /*73b0*/  IADD3 R186, R193, 0x1400, RZ ;  /* 0x00001400c1ba7810 */ /* 0x000fe40007ffe0ff */
[----:B------:R-:W-:Y:S01]  /*73c0*/  FSEL R174, R57, -INF , !P2 ;  /* 0xff80000039ae7808 */ /* 0x000fe20005000000 */
[----:B------:R-:W-:Y:S01]  /*73d0*/  HMMA.16816.F32 R100, R100, R26, RZ ;  /* 0x0000001a6464723c */ /* 0x000fe200000018ff */
[----:B------:R-:W2:Y:S01]  /*73e0*/  I2F R134, R134 ;  /* 0x0000008600867306 */ /* 0x000ea20000201400 */
[----:B---3--:R-:W-:Y:S01]  /*73f0*/  FFMA.FTZ R145, R187, -UR17, R145 ;  /* 0x80000011bb917c23 */ /* 0x008fe20008010091 */
[----:B------:R-:W-:-:S02]  /*7400*/  ISETP.GE.AND P2, PT, R127, R205, PT ;  /* 0x000000cd7f00720c */ /* 0x000fc40003f46270 */
[-C--:B------:R-:W-:Y:S02]  /*7410*/  ISETP.LT.OR P4, PT, R135, R206.reuse, P4 ;  /* 0x000000ce8700720c */ /* 0x080fe40002781670 */
[----:B------:R-:W-:Y:S01]  /*7420*/  FSEL R227, R145, -INF , !P0 ;  /* 0xff80000091e37808 */ /* 0x000fe20004000000 */
[----:B------:R-:W-:Y:S01]  /*7430*/  HMMA.16816.F32 R16, R92, R34, R16 ;  /* 0x000000225c10723c */ /* 0x000fe20000001810 */
[----:B------:R-:W-:Y:S01]  /*7440*/  I2F R128, R128 ;  /* 0x0000008000807306 */ /* 0x000fe20000201400 */
[C---:B------:R-:W-:Y:S01]  /*7450*/  ISETP.GE.AND P0, PT, R127.reuse, R211, PT ;  /* 0x000000d37f00720c */ /* 0x040fe20003f06270 */
[----:B-1----:R-:W-:Y:S01]  /*7460*/  FFMA.FTZ R52, R166, -UR17, R52 ;  /* 0x80000011a6347c23 */ /* 0x002fe20008010034 */
[C---:B------:R-:W-:Y:S02]  /*7470*/  ISETP.LT.OR P2, PT, R127.reuse, R206, P2 ;  /* 0x000000ce7f00720c */ /* 0x040fe40001741670 */
[----:B------:R-:W-:Y:S02]  /*7480*/  ISETP.LT.OR P0, PT, R127, R212, P0 ;  /* 0x000000d47f00720c */ /* 0x000fe40000701670 */
[----:B------:R-:W-:Y:S01]  /*7490*/  FMUL.FTZ R13, R13, c[0x0][0x2ec] ;  /* 0x0000bb000d0d7a20 */ /* 0x000fe20000410000 */
[----:B------:R-:W1:Y:S01]  /*74a0*/  I2F R188, R188 ;  /* 0x000000bc00bc7306 */ /* 0x000e620000201400 */
[-C--:B------:R-:W-:Y:S01]  /*74b0*/  HMMA.16816.F32 R96, R88, R22.reuse, R96 ;  /* 0x000000165860723c */ /* 0x080fe20000001860 */
[----:B------:R-:W-:Y:S01]  /*74c0*/  FMUL.FTZ R14, R14, c[0x0][0x2ec] ;  /* 0x0000bb000e0e7a20 */ /* 0x000fe20000410000 */
[----:B------:R-:W-:Y:S01]  /*74d0*/  FSEL R219, R58, -INF , !P4 ;  /* 0xff8000003adb7808 */ /* 0x000fe20006000000 */
[----:B------:R-:W-:Y:S01]  /*74e0*/  FMUL.FTZ R12, R12, c[0x0][0x2ec] ;  /* 0x0000bb000c0c7a20 */ /* 0x000fe20000410000 */
[----:B------:R-:W-:Y:S01]  /*74f0*/  ISETP.GE.AND P4, PT, R127, R208, PT ;  /* 0x000000d07f00720c */ /* 0x000fe20003f86270 */
[----:B--2---:R-:W-:Y:S01]  /*7500*/  FFMA.FTZ R134, R134, -UR17, R147 ;  /* 0x8000001186867c23 */ /* 0x004fe20008010093 */
[----:B------:R-:W-:Y:S01]  /*7510*/  IADD3 R187, R193, 0x1000, RZ ;  /* 0x00001000c1bb7810 */ /* 0x000fe20007ffe0ff */
[----:B------:R2:W-:Y:S01]  /*7520*/  MUFU.TANH R35, R13 ;  /* 0x0000000d00237308 */ /* 0x0005e20000002400 */
[----:B------:R-:W-:Y:S01]  /*7530*/  HMMA.16816.F32 R100, R92, R22, R100 ;  /* 0x000000165c64723c */ /* 0x000fe20000001864 */
[----:B------:R-:W-:Y:S01]  /*7540*/  FMUL.FTZ R15, R15, c[0x0][0x2ec] ;  /* 0x0000bb000f0f7a20 */ /* 0x000fe20000410000 */
[----:B------:R-:W-:-:S02]  /*7550*/  FSEL R8, R134, -INF , !P1 ;  /* 0xff80000086087808 */ /* 0x000fc40004800000 */
[----:B------:R-:W-:Y:S02]  /*7560*/  ISETP.GE.AND P1, PT, R130, R202, PT ;  /* 0x000000ca8200720c */ /* 0x000fe40003f26270 */
[----:B------:R-:W-:Y:S01]  /*7570*/  FMUL.FTZ R19, R19, c[0x0][0x2ec] ;  /* 0x0000bb0013137a20 */ /* 0x000fe20000410000 */
[----:B------:R-:W-:Y:S01]  /*7580*/  I2F R124, R124 ;  /* 0x0000007c007c7306 */ /* 0x000fe20000201400 */
[----:B------:R-:W-:Y:S01]  /*7590*/  FMUL.FTZ R17, R17, c[0x0][0x2ec] ;  /* 0x0000bb0011117a20 */ /* 0x000fe20000410000 */
[----:B------:R-:W-:Y:S01]  /*75a0*/  ISETP.LT.OR P4, PT, R127, R209, P4 ;  /* 0x000000d17f00720c */ /* 0x000fe20002781670 */
[----:B-1----:R-:W-:Y:S01]  /*75b0*/  FFMA.FTZ R67, R188, -UR17, R67 ;  /* 0x80000011bc437c23 */ /* 0x002fe20008010043 */
[----:B------:R-:W-:Y:S02]  /*75c0*/  ISETP.LT.OR P1, PT, R130, R203, P1 ;  /* 0x000000cb8200720c */ /* 0x000fe40000f21670 */
[----:B------:R-:W-:Y:S01]  /*75d0*/  IADD3 R188, R193, 0xc00, RZ ;  /* 0x00000c00c1bc7810 */ /* 0x000fe20007ffe0ff */
[----:B--2---:R-:W-:Y:S01]  /*75e0*/  FMUL.FTZ R13, R16, c[0x0][0x2ec] ;  /* 0x0000bb00100d7a20 */ /* 0x004fe20000410000 */
[----:B------:R-:W1:Y:S01]  /*75f0*/  I2F R175, R175 ;  /* 0x000000af00af7306 */ /* 0x000e620000201400 */
[----:B------:R-:W-:Y:S01]  /*7600*/  FMUL.FTZ R16, R18, c[0x0][0x2ec] ;  /* 0x0000bb0012107a20 */ /* 0x000fe20000410000 */
[----:B------:R-:W-:Y:S01]  /*7610*/  FSEL R220, R67, -INF , !P5 ;  /* 0xff80000043dc7808 */ /* 0x000fe20006800000 */
[----:B------:R-:W-:Y:S01]  /*7620*/  FMUL.FTZ R99, R99, c[0x0][0x2ec] ;  /* 0x0000bb0063637a20 */ /* 0x000fe20000410000 */
[----:B------:R-:W-:Y:S01]  /*7630*/  ISETP.GE.AND P5, PT, R130, R208, PT ;  /* 0x000000d08200720c */ /* 0x000fe20003fa6270 */
[----:B------:R-:W-:Y:S01]  /*7640*/  FMUL.FTZ R96, R96, c[0x0][0x2ec] ;  /* 0x0000bb0060607a20 */ /* 0x000fe20000410000 */
[----:B------:R-:W-:-:S02]  /*7650*/  FSEL R167, R167, -INF , !P1 ;  /* 0xff800000a7a77808 */ /* 0x000fc40004800000 */
[----:B------:R-:W-:Y:S01]  /*7660*/  I2F R185, R185 ;  /* 0x000000b900b97306 */ /* 0x000fe20000201400 */
[----:B------:R-:W-:Y:S01]  /*7670*/  FMUL.FTZ R22, R102, c[0x0][0x2ec] ;  /* 0x0000bb0066167a20 */ /* 0x000fe20000410000 */
[----:B------:R-:W-:Y:S01]  /*7680*/  ISETP.LT.OR P5, PT, R130, R209, P5 ;  /* 0x000000d18200720c */ /* 0x000fe20002fa1670 */
[----:B------:R-:W-:Y:S01]  /*7690*/  FMUL.FTZ R18, R101, c[0x0][0x2ec] ;  /* 0x0000bb0065127a20 */ /* 0x000fe20000410000 */
[----:B------:R-:W-:Y:S01]  /*76a0*/  ISETP.GE.AND P1, PT, R123, R205, PT ;  /* 0x000000cd7b00720c */ /* 0x000fe20003f26270 */
[----:B------:R-:W-:-:S03]  /*76b0*/  FMUL.FTZ R103, R103, c[0x0][0x2ec] ;  /* 0x0000bb0067677a20 */ /* 0x000fc60000410000 */
[----:B------:R-:W2:Y:S01]  /*76c0*/  MUFU.TANH R16, R16 ;  /* 0x0000001000107308 */ /* 0x000ea20000002400 */
[----:B-1----:R-:W-:Y:S01]  /*76d0*/  FFMA.FTZ R51, R175, -UR17, R51 ;  /* 0x80000011af337c23 */ /* 0x002fe20008010033 */
[----:B------:R-:W-:Y:S02]  /*76e0*/  FSEL R175, R52, -INF , !P2 ;  /* 0xff80000034af7808 */ /* 0x000fe40005000000 */
[C---:B------:R-:W-:Y:S02]  /*76f0*/  ISETP.GE.AND P2, PT, R120.reuse, R208, PT ;  /* 0x000000d07800720c */ /* 0x040fe40003f46270 */
[----:B------:R-:W-:Y:S02]  /*7700*/  FSEL R218, R51, -INF , !P4 ;  /* 0xff80000033da7808 */ /* 0x000fe40006000000 */
[----:B------:R-:W-:Y:S01]  /*7710*/  I2F R184, R184 ;  /* 0x000000b800b87306 */ /* 0x000fe20000201400 */
[C---:B------:R-:W-:Y:S02]  /*7720*/  ISETP.LT.OR P2, PT, R120.reuse, R209, P2 ;  /* 0x000000d17800720c */ /* 0x040fe40001741670 */
[----:B------:R-:W-:-:S02]  /*7730*/  ISETP.GE.AND P4, PT, R120, R211, PT ;  /* 0x000000d37800720c */ /* 0x000fc40003f86270 */
[----:B------:R-:W-:Y:S02]  /*7740*/  ISETP.LT.OR P1, PT, R123, R206, P1 ;  /* 0x000000ce7b00720c */ /* 0x000fe40000f21670 */
[----:B------:R-:W-:Y:S01]  /*7750*/  ISETP.LT.OR P4, PT, R120, R212, P4 ;  /* 0x000000d47800720c */ /* 0x000fe20002781670 */
[----:B------:R-:W1:Y:S01]  /*7760*/  MUFU.TANH R19, R19 ;  /* 0x0000001300137308 */ /* 0x000e620000002400 */
[----:B--2---:R-:W-:Y:S01]  /*7770*/  FFMA.FTZ R180, R185, -UR17, R16 ;  /* 0x80000011b9b47c23 */ /* 0x004fe20008010010 */
[----:B------:R-:W-:-:S06]  /*7780*/  IADD3 R185, R193, 0x1800, RZ ;  /* 0x00001800c1b97810 */ /* 0x000fcc0007ffe0ff */
[----:B------:R-:W2:Y:S08]  /*7790*/  I2F R176, R176 ;  /* 0x000000b000b07306 */ /* 0x000eb00000201400 */
[----:B------:R-:W3:Y:S01]  /*77a0*/  I2F R165, R165 ;  /* 0x000000a500a57306 */ /* 0x000ee20000201400 */
[----:B-1----:R-:W-:Y:S01]  /*77b0*/  FFMA.FTZ R19, R184, -UR17, R19 ;  /* 0x80000011b8137c23 */ /* 0x002fe20008010013 */
[----:B------:R-:W-:-:S06]  /*77c0*/  IADD3 R184, R193, 0x1c00, RZ ;  /* 0x00001c00c1b87810 */ /* 0x000fcc0007ffe0ff */
[----:B------:R-:W-:Y:S01]  /*77d0*/  I2F R164, R164 ;  /* 0x000000a400a47306 */ /* 0x000fe20000201400 */
[----:B--2---:R-:W-:-:S07]  /*77e0*/  FFMA.FTZ R150, R176, -UR17, R150 ;  /* 0x80000011b0967c23 */ /* 0x004fce0008010096 */
[----:B------:R-:W1:Y:S01]  /*77f0*/  MUFU.TANH R14, R14 ;  /* 0x0000000e000e7308 */ /* 0x000e620000002400 */
[----:B---3--:R-:W-:Y:S01]  /*7800*/  FFMA.FTZ R56, R165, -UR17, R56 ;  /* 0x80000011a5387c23 */ /* 0x008fe20008010038 */
[----:B------:R-:W-:Y:S02]  /*7810*/  FSEL R165, R150, -INF , !P5 ;  /* 0xff80000096a57808 */ /* 0x000fe40006800000 */
[C---:B------:R-:W-:Y:S02]  /*7820*/  ISETP.GE.AND P5, PT, R123.reuse, R211, PT ;  /* 0x000000d37b00720c */ /* 0x040fe40003fa6270 */
[----:B------:R-:W-:Y:S02]  /*7830*/  FSEL R176, R56, -INF , !P3 ;  /* 0xff80000038b07808 */ /* 0x000fe40005800000 */
[----:B------:R2:W-:Y:S01]  /*7840*/  MUFU.TANH R34, R9 ;  /* 0x0000000900227308 */ /* 0x0005e20000002400 */
[C---:B------:R-:W-:Y:S02]  /*7850*/  ISETP.GE.AND P3, PT, R123.reuse, R208, PT ;  /* 0x000000d07b00720c */ /* 0x040fe40003f66270 */
[----:B------:R-:W-:-:S02]  /*7860*/  ISETP.LT.OR P5, PT, R123, R212, P5 ;  /* 0x000000d47b00720c */ /* 0x000fc40002fa1670 */
[----:B------:R-:W-:-:S03]  /*7870*/  ISETP.LT.OR P3, PT, R123, R209, P3 ;  /* 0x000000d17b00720c */ /* 0x000fc60001f61670 */
[----:B------:R-:W-:Y:S01]  /*7880*/  I2F R118, R118 ;  /* 0x0000007600767306 */ /* 0x000fe20000201400 */
[----:B-1----:R-:W-:Y:S01]  /*7890*/  FFMA.FTZ R164, R164, -UR17, R14 ;  /* 0x80000011a4a47c23 */ /* 0x002fe2000801000e */
[----:B------:R-:W-:Y:S02]  /*78a0*/  FSEL R180, R180, -INF , !P3 ;  /* 0xff800000b4b47808 */ /* 0x000fe40005800000 */
[----:B------:R-:W-:Y:S01]  /*78b0*/  ISETP.GE.AND P3, PT, R115, R211, PT ;  /* 0x000000d37300720c */ /* 0x000fe20003f66270 */
[----:B--2---:R-:W-:-:S03]  /*78c0*/  FFMA.FTZ R9, R128, -UR17, R55 ;  /* 0x8000001180097c23 */ /* 0x004fc60008010037 */
[----:B------:R-:W1:Y:S01]  /*78d0*/  MUFU.TANH R17, R17 ;  /* 0x0000001100117308 */ /* 0x000e620000002400 */
[----:B------:R-:W-:Y:S01]  /*78e0*/  FSEL R128, R19, -INF , !P2 ;  /* 0xff80000013807808 */ /* 0x000fe20005000000 */
[----:B------:R-:W-:Y:S01]  /*78f0*/  FMUL.FTZ R19, R100, c[0x0][0x2ec] ;  /* 0x0000bb0064137a20 */ /* 0x000fe20000410000 */
[----:B------:R-:W-:Y:S02]  /*7900*/  ISETP.LT.OR P3, PT, R115, R212, P3 ;  /* 0x000000d47300720c */ /* 0x000fe40001f61670 */
[----:B------:R-:W-:Y:S02]  /*7910*/  FSEL R9, R9, -INF , !P6 ;  /* 0xff80000009097808 */ /* 0x000fe40007000000 */
[C---:B------:R-:W-:Y:S01]  /*7920*/  ISETP.GE.AND P6, PT, R127.reuse, R202, PT ;  /* 0x000000ca7f00720c */ /* 0x040fe20003fc6270 */
[----:B------:R2:W-:Y:S01]  /*7930*/  MUFU.TANH R55, R12 ;  /* 0x0000000c00377308 */ /* 0x0005e20000002400 */
[----:B------:R-:W-:Y:S02]  /*7940*/  ISETP.GE.AND P2, PT, R112, R211, PT ;  /* 0x000000d37000720c */ /* 0x000fe40003f46270 */
[----:B------:R-:W-:-:S02]  /*7950*/  ISETP.LT.OR P6, PT, R127, R203, P6 ;  /* 0x000000cb7f00720c */ /* 0x000fc400037c1670 */
[----:B------:R-:W-:Y:S02]  /*7960*/  ISETP.LT.OR P2, PT, R112, R212, P2 ;  /* 0x000000d47000720c */ /* 0x000fe40001741670 */
[----:B------:R-:W-:Y:S01]  /*7970*/  FSEL R166, R137, -INF , !P6 ;  /* 0xff80000089a67808 */ /* 0x000fe20007000000 */
[----:B------:R-:W-:Y:S01]  /*7980*/  I2F R121, R121 ;  /* 0x0000007900797306 */ /* 0x000fe20000201400 */
[----:B-1----:R-:W-:Y:S01]  /*7990*/  FFMA.FTZ R17, R118, -UR17, R17 ;  /* 0x8000001176117c23 */ /* 0x002fe20008010011 */
[----:B------:R-:W-:-:S04]  /*79a0*/  ISETP.GE.AND P6, PT, R120, R205, PT ;  /* 0x000000cd7800720c */ /* 0x000fc80003fc6270 */
[----:B------:R-:W-:Y:S02]  /*79b0*/  ISETP.LT.OR P6, PT, R120, R206, P6 ;  /* 0x000000ce7800720c */ /* 0x000fe400037c1670 */
[----:B------:R1:W3:Y:S01]  /*79c0*/  I2F R172, R65 ;  /* 0x0000004100ac7306 */ /* 0x0002e20000201400 */
[----:B--2---:R-:W-:-:S05]  /*79d0*/  FFMA.FTZ R12, R124, -UR17, R54 ;  /* 0x800000117c0c7c23 */ /* 0x004fca0008010036 */
[----:B------:R-:W-:Y:S02]  /*79e0*/  FSEL R12, R12, -INF , !P0 ;  /* 0xff8000000c0c7808 */ /* 0x000fe40004000000 */
[----:B------:R-:W2:Y:S01]  /*79f0*/  MUFU.TANH R13, R13 ;  /* 0x0000000d000d7308 */ /* 0x000ea20000002400 */
[----:B------:R-:W-:-:S04]  /*7a00*/  ISETP.GE.AND P0, PT, R123, R202, PT ;  /* 0x000000ca7b00720c */ /* 0x000fc80003f06270 */
[----:B------:R-:W-:-:S03]  /*7a10*/  ISETP.LT.OR P0, PT, R123, R203, P0 ;  /* 0x000000cb7b00720c */ /* 0x000fc60000701670 */
[----:B------:R-:W-:Y:S01]  /*7a20*/  I2F R109, R109 ;  /* 0x0000006d006d7306 */ /* 0x000fe20000201400 */
[----:B------:R-:W-:Y:S01]  /*7a30*/  FSEL R164, R164, -INF , !P0 ;  /* 0xff800000a4a47808 */ /* 0x000fe20004000000 */
[----:B-1----:R-:W-:Y:S01]  /*7a40*/  IMAD.IADD R65, R204, 0x1, -R36 ;  /* 0x00000001cc417824 */ /* 0x002fe200078e0a24 */
[----:B------:R-:W-:Y:S01]  /*7a50*/  ISETP.GE.AND P0, PT, R115, R205, PT ;  /* 0x000000cd7300720c */ /* 0x000fe20003f06270 */
[----:B---3--:R-:W-:-:S03]  /*7a60*/  FFMA.FTZ R172, R172, -UR17, R55 ;  /* 0x80000011acac7c23 */ /* 0x008fc60008010037 */
[----:B------:R-:W-:Y:S01]  /*7a70*/  ISETP.LT.OR P0, PT, R115, R206, P0 ;  /* 0x000000ce7300720c */ /* 0x000fe20000701670 */
[----:B------:R-:W1:Y:S01]  /*7a80*/  MUFU.TANH R59, R59 ;  /* 0x0000003b003b7308 */ /* 0x000e620000002400 */
[----:B--2---:R-:W-:Y:S01]  /*7a90*/  FFMA.FTZ R13, R121, -UR17, R13 ;  /* 0x80000011790d7c23 */ /* 0x004fe2000801000d */
[----:B------:R-:W-:Y:S02]  /*7aa0*/  IABS R65, R65 ;  /* 0x0000004100417213 */ /* 0x000fe40000000000 */
[----:B------:R-:W-:Y:S02]  /*7ab0*/  FSEL R172, R172, -INF , !P1 ;  /* 0xff800000acac7808 */ /* 0x000fe40004800000 */
[----:B------:R-:W-:Y:S02]  /*7ac0*/  FSEL R13, R13, -INF , !P5 ;  /* 0xff8000000d0d7808 */ /* 0x000fe40006800000 */
[----:B------:R-:W-:Y:S01]  /*7ad0*/  I2F R163, R163 ;  /* 0x000000a300a37306 */ /* 0x000fe20000201400 */
[----:B------:R-:W-:-:S02]  /*7ae0*/  ISETP.GE.AND P5, PT, R120, R202, PT ;  /* 0x000000ca7800720c */ /* 0x000fc40003fa6270 */
[C---:B------:R-:W-:Y:S02]  /*7af0*/  ISETP.GE.AND P1, PT, R115.reuse, R208, PT ;  /* 0x000000d07300720c */ /* 0x040fe40003f26270 */
[----:B------:R-:W-:Y:S02]  /*7b00*/  ISETP.LT.OR P5, PT, R120, R203, P5 ;  /* 0x000000cb7800720c */ /* 0x000fe40002fa1670 */
[----:B------:R-:W-:Y:S01]  /*7b10*/  ISETP.LT.OR P1, PT, R115, R209, P1 ;  /* 0x000000d17300720c */ /* 0x000fe20000f21670 */
[----:B------:R-:W2:Y:S01]  /*7b20*/  MUFU.TANH R16, R15 ;  /* 0x0000000f00107308 */ /* 0x000ea20000002400 */
[----:B-1----:R-:W-:-:S05]  /*7b30*/  FFMA.FTZ R59, R109, -UR17, R59 ;  /* 0x800000116d3b7c23 */ /* 0x002fca000801003b */
[----:B------:R-:W-:Y:S02]  /*7b40*/  FSEL R127, R59, -INF , !P0 ;  /* 0xff8000003b7f7808 */ /* 0x000fe40004000000 */
[----:B------:R-:W-:Y:S01]  /*7b50*/  I2F R113, R113 ;  /* 0x0000007100717306 */ /* 0x000fe20000201400 */
[----:B------:R-:W-:-:S04]  /*7b60*/  ISETP.GE.AND P0, PT, R36, R208, PT ;  /* 0x000000d02400720c */ /* 0x000fc80003f06270 */
[----:B------:R-:W-:-:S03]  /*7b70*/  ISETP.LT.OR P0, PT, R36, R209, P0 ;  /* 0x000000d12400720c */ /* 0x000fc60000701670 */
[----:B------:R-:W1:Y:S01]  /*7b80*/  I2F R171, R171 ;  /* 0x000000ab00ab7306 */ /* 0x000e620000201400 */
[----:B--2---:R-:W-:Y:S02]  /*7b90*/  FFMA.FTZ R130, R163, -UR17, R16 ;  /* 0x80000011a3827c23 */ /* 0x004fe40008010010 */
[----:B------:R-:W-:-:S03]  /*7ba0*/  FMUL.FTZ R16, R97, c[0x0][0x2ec] ;  /* 0x0000bb0061107a20 */ /* 0x000fc60000410000 */
[----:B------:R-:W-:Y:S02]  /*7bb0*/  FSEL R130, R130, -INF , !P5 ;  /* 0xff80000082827808 */ /* 0x000fe40006800000 */
[----:B------:R-:W-:Y:S01]  /*7bc0*/  I2F R162, R162 ;  /* 0x000000a200a27306 */ /* 0x000fe20000201400 */
[----:B------:R-:W-:-:S04]  /*7bd0*/  ISETP.GE.AND P5, PT, R112, R205, PT ;  /* 0x000000cd7000720c */ /* 0x000fc80003fa6270 */
[----:B------:R-:W-:-:S03]  /*7be0*/  ISETP.LT.OR P5, PT, R112, R206, P5 ;  /* 0x000000ce7000720c */ /* 0x000fc60002fa1670 */
[----:B------:R-:W2:Y:S01]  /*7bf0*/  MUFU.TANH R30, R30 ;  /* 0x0000001e001e7308 */ /* 0x000ea20000002400 */
[----:B-1----:R-:W-:-:S05]  /*7c00*/  FFMA.FTZ R171, R171, -UR17, R35 ;  /* 0x80000011abab7c23 */ /* 0x002fca0008010023 */
[----:B------:R-:W-:Y:S02]  /*7c10*/  FSEL R171, R171, -INF , !P6 ;  /* 0xff800000abab7808 */ /* 0x000fe40007000000 */
[----:B------:R-:W-:Y:S01]  /*7c20*/  I2F R111, R111 ;  /* 0x0000006f006f7306 */ /* 0x000fe20000201400 */
[----:B------:R-:W-:-:S04]  /*7c30*/  ISETP.GE.AND P6, PT, R112, R208, PT ;  /* 0x000000d07000720c */ /* 0x000fc80003fc6270 */
[----:B------:R-:W-:-:S03]  /*7c40*/  ISETP.LT.OR P6, PT, R112, R209, P6 ;  /* 0x000000d17000720c */ /* 0x000fc600037c1670 */
[----:B------:R-:W1:Y:S01]  /*7c50*/  MUFU.TANH R22, R22 ;  /* 0x0000001600167308 */ /* 0x000e620000002400 */
[----:B--2---:R-:W-:-:S05]  /*7c60*/  FFMA.FTZ R30, R162, -UR17, R30 ;  /* 0x80000011a21e7c23 */ /* 0x004fca000801001e */
[----:B------:R-:W-:Y:S02]  /*7c70*/  FSEL R109, R30, -INF , !P1 ;  /* 0xff8000001e6d7808 */ /* 0x000fe40004800000 */
[----:B------:R-:W-:Y:S01]  /*7c80*/  I2F R62, R62 ;  /* 0x0000003e003e7306 */ /* 0x000fe20000201400 */
[----:B------:R-:W-:-:S04]  /*7c90*/  ISETP.GE.AND P1, PT, R36, R211, PT ;  /* 0x000000d32400720c */ /* 0x000fc80003f26270 */
[----:B------:R-:W-:-:S03]  /*7ca0*/  ISETP.LT.OR P1, PT, R36, R212, P1 ;  /* 0x000000d42400720c */ /* 0x000fc60000f21670 */
[----:B------:R-:W2:Y:S01]  /*7cb0*/  MUFU.TANH R99, R99 ;  /* 0x0000006300637308 */ /* 0x000ea20000002400 */
[----:B-1----:R-:W-:-:S07]  /*7cc0*/  FFMA.FTZ R22, R111, -UR17, R22 ;  /* 0x800000116f167c23 */ /* 0x002fce0008010016 */
[----:B------:R-:W-:Y:S08]  /*7cd0*/  I2F R160, R160 ;  /* 0x000000a000a07306 */ /* 0x000ff00000201400 */
[----:B------:R1:W3:Y:S01]  /*7ce0*/  MUFU.TANH R14, R10 ;  /* 0x0000000a000e7308 */ /* 0x0002e20000002400 */
[----:B--2---:R-:W-:Y:S01]  /*7cf0*/  FFMA.FTZ R62, R62, -UR17, R99 ;  /* 0x800000113e3e7c23 */ /* 0x004fe20008010063 */
[----:B------:R-:W-:-:S02]  /*7d00*/  FSEL R99, R22, -INF , !P0 ;  /* 0xff80000016637808 */ /* 0x000fc40004000000 */
[----:B------:R-:W-:-:S04]  /*7d10*/  PLOP3.LUT P0, PT, PT, PT, UP0, 0x80, 0x0 ;  /* 0x000000000000781c */ /* 0x000fc80003f0f008 */
[----:B------:R-:W-:Y:S08]  /*7d20*/  I2F R37, R37 ;  /* 0x0000002500257306 */ /* 0x000ff00000201400 */
[----:B------:R-:W-:Y:S01]  /*7d30*/  I2F R7, R7 ;  /* 0x0000000700077306 */ /* 0x000fe20000201400 */
[----:B-1----:R-:W-:Y:S01]  /*7d40*/  FSEL R10, R17, -INF , !P4 ;  /* 0xff800000110a7808 */ /* 0x002fe20006000000 */
[----:B------:R-:W-:Y:S01]  /*7d50*/  FMUL.FTZ R17, R98, c[0x0][0x2ec] ;  /* 0x0000bb0062117a20 */ /* 0x000fe20000410000 */
[----:B------:R-:W-:Y:S01]  /*7d60*/  ISETP.GE.AND P4, PT, R115, R202, PT ;  /* 0x000000ca7300720c */ /* 0x000fe20003f86270 */
[----:B---3--:R-:W-:-:S03]  /*7d70*/  FFMA.FTZ R14, R160, -UR17, R14 ;  /* 0x80000011a00e7c23 */ /* 0x008fc6000801000e */
[----:B------:R-:W-:Y:S01]  /*7d80*/  ISETP.LT.OR P4, PT, R115, R203, P4 ;  /* 0x000000cb7300720c */ /* 0x000fe20002781670 */
[----:B------:R-:W-:Y:S03]  /*7d90*/  I2F R159, R159 ;  /* 0x0000009f009f7306 */ /* 0x000fe60000201400 */
[----:B------:R-:W-:Y:S02]  /*7da0*/  FSEL R118, R14, -INF , !P4 ;  /* 0xff8000000e767808 */ /* 0x000fe40006000000 */
[----:B------:R-:W-:-:S03]  /*7db0*/  ISETP.GE.AND P4, PT, R36, R205, PT ;  /* 0x000000cd2400720c */ /* 0x000fc60003f86270 */
[----:B------:R-:W1:Y:S01]  /*7dc0*/  I2F R158, R158 ;  /* 0x0000009e009e7306 */ /* 0x000e620000201400 */
[----:B------:R-:W-:-:S07]  /*7dd0*/  ISETP.LT.OR P4, PT, R36, R206, P4 ;  /* 0x000000ce2400720c */ /* 0x000fce0002781670 */
[----:B------:R-:W-:Y:S08]  /*7de0*/  I2F R156, R156 ;  /* 0x0000009c009c7306 */ /* 0x000ff00000201400 */
[----:B------:R-:W2:Y:S01]  /*7df0*/  MUFU.TANH R29, R29 ;  /* 0x0000001d001d7308 */ /* 0x000ea20000002400 */
[----:B-1----:R-:W-:-:S05]  /*7e00*/  FFMA.FTZ R34, R158, -UR17, R34 ;  /* 0x800000119e227c23 */ /* 0x002fca0008010022 */
[----:B------:R-:W-:Y:S02]  /*7e10*/  FSEL R124, R34, -INF , !P5 ;  /* 0xff800000227c7808 */ /* 0x000fe40006800000 */
[----:B------:R-:W1:Y:S01]  /*7e20*/  MUFU.TANH R31, R31 ;  /* 0x0000001f001f7308 */ /* 0x000e620000002400 */
[----:B------:R-:W-:-:S04]  /*7e30*/  ISETP.GE.AND P5, PT, R3, R208, PT ;  /* 0x000000d00300720c */ /* 0x000fc80003fa6270 */
[----:B------:R-:W-:-:S03]  /*7e40*/  ISETP.LT.OR P5, PT, R3, R209, P5 ;  /* 0x000000d10300720c */ /* 0x000fc60002fa1670 */
[----:B------:R3:W4:Y:S01]  /*7e50*/  MUFU.TANH R15, R11 ;  /* 0x0000000b000f7308 */ /* 0x0007220000002400 */
[----:B--2---:R-:W-:-:S05]  /*7e60*/  FFMA.FTZ R29, R37, -UR17, R29 ;  /* 0x80000011251d7c23 */ /* 0x004fca000801001d */
[----:B------:R-:W-:Y:S02]  /*7e70*/  FSEL R14, R29, -INF , !P2 ;  /* 0xff8000001d0e7808 */ /* 0x000fe40005000000 */
[----:B------:R-:W2:Y:S01]  /*7e80*/  MUFU.TANH R19, R19 ;  /* 0x0000001300137308 */ /* 0x000ea20000002400 */
[----:B-1----:R-:W-:Y:S01]  /*7e90*/  FFMA.FTZ R31, R159, -UR17, R31 ;  /* 0x800000119f1f7c23 */ /* 0x002fe2000801001f */
[----:B------:R-:W-:-:S04]  /*7ea0*/  ISETP.GE.AND P2, PT, R36, R202, PT ;  /* 0x000000ca2400720c */ /* 0x000fc80003f46270 */
[----:B------:R-:W-:Y:S01]  /*7eb0*/  FSEL R100, R31, -INF , !P6 ;  /* 0xff8000001f647808 */ /* 0x000fe20007000000 */
[----:B---3--:R-:W-:Y:S01]  /*7ec0*/  FFMA.FTZ R11, R113, -UR17, R53 ;  /* 0x80000011710b7c23 */ /* 0x008fe20008010035 */
[----:B------:R-:W-:Y:S01]  /*7ed0*/  I2F R2, R2 ;  /* 0x0000000200027306 */ /* 0x000fe20000201400 */
[----:B----4-:R-:W-:Y:S01]  /*7ee0*/  FFMA.FTZ R15, R156, -UR17, R15 ;  /* 0x800000119c0f7c23 */ /* 0x010fe2000801000f */
[----:B------:R-:W-:Y:S02]  /*7ef0*/  ISETP.GE.AND P6, PT, R3, R211, PT ;  /* 0x000000d30300720c */ /* 0x000fe40003fc6270 */
[----:B------:R-:W-:Y:S02]  /*7f00*/  FSEL R11, R11, -INF , !P3 ;  /* 0xff8000000b0b7808 */ /* 0x000fe40005800000 */
[----:B------:R-:W-:Y:S01]  /*7f10*/  ISETP.GE.AND P3, PT, R112, R202, PT ;  /* 0x000000ca7000720c */ /* 0x000fe20003f66270 */
[----:B--2---:R-:W-:Y:S01]  /*7f20*/  FFMA.FTZ R7, R7, -UR17, R19 ;  /* 0x8000001107077c23 */ /* 0x004fe20008010013 */
[----:B------:R-:W-:Y:S01]  /*7f30*/  I2F R107, R107 ;  /* 0x0000006b006b7306 */ /* 0x000fe20000201400 */
[----:B------:R-:W-:-:S02]  /*7f40*/  ISETP.LT.OR P2, PT, R36, R203, P2 ;  /* 0x000000cb2400720c */ /* 0x000fc40001741670 */
[----:B------:R-:W-:Y:S02]  /*7f50*/  ISETP.LT.OR P3, PT, R112, R203, P3 ;  /* 0x000000cb7000720c */ /* 0x000fe40001f61670 */
[----:B------:R-:W-:Y:S02]  /*7f60*/  FSEL R7, R7, -INF , !P1 ;  /* 0xff80000007077808 */ /* 0x000fe40004800000 */
[----:B------:R-:W-:Y:S01]  /*7f70*/  FSEL R115, R15, -INF , !P3 ;  /* 0xff8000000f737808 */ /* 0x000fe20005800000 */
[----:B------:R-:W-:Y:S01]  /*7f80*/  I2F R65, R65 ;  /* 0x0000004100417306 */ /* 0x000fe20000201400 */
[C---:B------:R-:W-:Y:S02]  /*7f90*/  ISETP.GE.AND P3, PT, R3.reuse, R205, PT ;  /* 0x000000cd0300720c */ /* 0x040fe40003f66270 */
[C---:B------:R-:W-:Y:S02]  /*7fa0*/  ISETP.GE.AND P1, PT, R3.reuse, R202, PT ;  /* 0x000000ca0300720c */ /* 0x040fe40003f26270 */
[----:B------:R-:W-:-:S02]  /*7fb0*/  ISETP.LT.OR P6, PT, R3, R212, P6 ;  /* 0x000000d40300720c */ /* 0x000fc400037c1670 */
[C---:B------:R-:W-:Y:S01]  /*7fc0*/  ISETP.LT.OR P3, PT, R3.reuse, R206, P3 ;  /* 0x000000ce0300720c */ /* 0x040fe20001f61670 */
[----:B------:R-:W-:Y:S01]  /*7fd0*/  I2F R108, R108 ;  /* 0x0000006c006c7306 */ /* 0x000fe20000201400 */
[----:B------:R-:W-:Y:S01]  /*7fe0*/  BAR.SYNC.DEFER_BLOCKING 0x0 ;  /* 0x0000000000007b1d */ /* 0x000fe20000010000 */
[----:B------:R-:W-:-:S04]  /*7ff0*/  ISETP.LT.OR P1, PT, R3, R203, P1 ;  /* 0x000000cb0300720c */ /* 0x000fc80000f21670 */
[----:B------:R-:W-:Y:S02]  /*8000*/  FSEL R111, R62, -INF , !P1 ;  /* 0xff8000003e6f7808 */ /* 0x000fe40004800000 */
[----:B------:R-:W-:Y:S08]  /*8010*/  I2F R106, R106 ;  /* 0x0000006a006a7306 */ /* 0x000ff00000201400 */
[----:B------:R-:W1:Y:S08]  /*8020*/  MUFU.TANH R96, R96 ;  /* 0x0000006000607308 */ /* 0x000e700000002400 */
[----:B------:R-:W2:Y:S08]  /*8030*/  MUFU.TANH R16, R16 ;  /* 0x0000001000107308 */ /* 0x000eb00000002400 */
[----:B------:R-:W3:Y:S01]  /*8040*/  MUFU.TANH R17, R17 ;  /* 0x0000001100117308 */ /* 0x000ee20000002400 */
[----:B-1----:R-:W-:-:S05]  /*8050*/  FFMA.FTZ R96, R107, -UR17, R96 ;  /* 0x800000116b607c23 */ /* 0x002fca0008010060 */
[----:B------:R-:W-:Y:S02]  /*8060*/  FSEL R123, R96, -INF , !P4 ;  /* 0xff800000607b7808 */ /* 0x000fe40006000000 */
[----:B------:R-:W1:Y:S01]  /*8070*/  MUFU.TANH R18, R18 ;  /* 0x0000001200127308 */ /* 0x000e620000002400 */
[----:B--2---:R-:W-:-:S05]  /*8080*/  FFMA.FTZ R16, R106, -UR17, R16 ;  /* 0x800000116a107c23 */ /* 0x004fca0008010010 */
[----:B------:R-:W-:Y:S02]  /*8090*/  FSEL R120, R16, -INF , !P3 ;  /* 0xff80000010787808 */ /* 0x000fe40005800000 */
[----:B------:R-:W2:Y:S01]  /*80a0*/  MUFU.TANH R103, R103 ;  /* 0x0000006700677308 */ /* 0x000ea20000002400 */
[----:B---3--:R-:W-:-:S05]  /*80b0*/  FFMA.FTZ R17, R65, -UR17, R17 ;  /* 0x8000001141117c23 */ /* 0x008fca0008010011 */
[----:B------:R-:W-:Y:S01]  /*80c0*/  FSEL R112, R17, -INF , !P2 ;  /* 0xff80000011707808 */ /* 0x000fe20005000000 */
[----:B-1----:R-:W-:-:S05]  /*80d0*/  FFMA.FTZ R0, R2, -UR17, R18 ;  /* 0x8000001102007c23 */ /* 0x002fca0008010012 */
[----:B------:R-:W-:Y:S01]  /*80e0*/  FSEL R0, R0, -INF , !P6 ;  /* 0xff80000000007808 */ /* 0x000fe20007000000 */
[----:B--2---:R-:W-:-:S05]  /*80f0*/  FFMA.FTZ R98, R108, -UR17, R103 ;  /* 0x800000116c627c23 */ /* 0x004fca0008010067 */
[----:B------:R-:W-:Y:S01]  /*8100*/  FSEL R98, R98, -INF , !P5 ;  /* 0xff80000062627808 */ /* 0x000fe20006800000 */
        /* <DEDUP_REMOVED lines=16> */
[----:B------:R-:W-:Y:S02]  /*8210*/  @!P1 IADD3 R15, P3, R18, UR28, RZ ;  /* 0x0000001c120f9c10 */ /* 0x000fe4000ff7e0ff */
        /* <DEDUP_REMOVED lines=37> */
.L_x_1102:
[----:B------:R-:W-:Y:S05]  /*8470*/  BSYNC B0 ;  /* 0x0000000000007941 */ /* 0x000fea0003800000 */
.L_x_1101:
[----:B------:R-:W0:Y:S02]  /*8480*/  LDGDEPBAR ;  /* 0x00000000000079af */ /* 0x000e240000000000 */
.L_x_1100:
[----:B------:R-:W-:Y:S01]  /*8490*/  FMNMX.FTZ R3, R104, R105, !PT ;  /* 0x0000006968037209 */ /* 0x000fe20007810000 */
[----:B------:R-:W-:Y:S01]  /*84a0*/  UMOV UR7, UR25 ;  /* 0x0000001900077c82 */ /* 0x000fe20008000000 */
        /* <DEDUP_REMOVED lines=31> */
[----:B------:R-:W3:Y:S02]  /*86a0*/  SHFL.BFLY PT, R2, R3, 0x2, 0x1f ;  /* 0x0c401f0003027f89 */ /* 0x000ee400000e0000 */
[----:B---3--:R-:W-:Y:S02]  /*86b0*/  FMNMX.FTZ R2, R3, R2, !PT ;  /* 0x0000000203027209 */ /* 0x008fe40007810000 */
[----:B------:R-:W-:-:S03]  /*86c0*/  FMNMX.FTZ R3, R86, R87, !PT ;  /* 0x0000005756037209 */ /* 0x000fc60007810000 */
[----:B------:R-:W3:Y:S01]  /*86d0*/  SHFL.BFLY PT, R36, R2, 0x1, 0x1f ;  /* 0x0c201f0002247f89 */ /* 0x000ee200000e0000 */
[----:B------:R-:W-:-:S04]  /*86e0*/  FMNMX.FTZ R3, R139, R3, !PT ;  /* 0x000000038b037209 */ /* 0x000fc80007810000 */
[----:B------:R-:W-:-:S04]  /*86f0*/  FMNMX.FTZ R3, R74, R3, !PT ;  /* 0x000000034a037209 */ /* 0x000fc80007810000 */
[----:B------:R-:W-:-:S04]  /*8700*/  FMNMX.FTZ R3, R75, R3, !PT ;  /* 0x000000034b037209 */ /* 0x000fc80007810000 */
[----:B------:R-:W-:-:S04]  /*8710*/  FMNMX.FTZ R3, R141, R3, !PT ;  /* 0x000000038d037209 */ /* 0x000fc80007810000 */
[----:B------:R-:W-:-:S04]  /*8720*/  FMNMX.FTZ R3, R64, R3, !PT ;  /* 0x0000000340037209 */ /* 0x000fc80007810000 */
[----:B------:R-:W-:Y:S02]  /*8730*/  FMNMX.FTZ R3, R63, R3, !PT ;  /* 0x000000033f037209 */ /* 0x000fe40007810000 */
[----:B---3--:R-:W-:Y:S02]  /*8740*/  FMNMX.FTZ R36, R2, R36, !PT ;  /* 0x0000002402247209 */ /* 0x008fe40007810000 */
[----:B------:R-:W-:Y:S02]  /*8750*/  FMNMX.FTZ R3, R151, R3, !PT ;  /* 0x0000000397037209 */ /* 0x000fe40007810000 */
[C---:B------:R-:W-:Y:S01]  /*8760*/  FSETP.NEU.FTZ.AND P1, PT, R36.reuse, -INF , PT ;  /* 0xff8000002400780b */ /* 0x040fe20003f3d000 */
[----:B------:R-:W-:Y:S01]  /*8770*/  FMUL.FTZ R2, R36, c[0x0][0x23c] ;  /* 0x00008f0024027a20 */ /* 0x000fe20000410000 */
[----:B------:R-:W-:-:S04]  /*8780*/  FMNMX.FTZ R3, R152, R3, !PT ;  /* 0x0000000398037209 */ /* 0x000fc80007810000 */
        /* <DEDUP_REMOVED lines=81> */
[----:B------:R-:W3:Y:S01]  /*8ca0*/  MUFU.EX2 R89, R89 ;  /* 0x0000005900597308 */ /* 0x000ee20000000800 */
        /* <DEDUP_REMOVED lines=44> */
[----:B------:R-:W4:Y:S01]  /*8f70*/  SHFL.BFLY PT, R15, R3, 0x2, 0x1f ;  /* 0x0c401f00030f7f89 */ /* 0x000f2200000e0000 */
[----:B------:R-:W-:Y:S01]  /*8f80*/  FMNMX.FTZ R2, R120, R2, !PT ;  /* 0x0000000278027209 */ /* 0x000fe20007810000 */
[----:B------:R-:W-:Y:S01]  /*8f90*/  MUFU.EX2 R59, R59 ;  /* 0x0000003b003b7308 */ /* 0x000fe20000000800 */
[----:B------:R-:W-:-:S02]  /*8fa0*/  FMNMX.FTZ R0, R112, R0, !PT ;  /* 0x0000000070007209 */ /* 0x000fc40007810000 */
[----:B---3--:R-:W-:Y:S01]  /*8fb0*/  F2FP.PACK_AB R134, R89, R90 ;  /* 0x0000005a5986723e */ /* 0x008fe200000000ff */
[----:B------:R-:W3:Y:S01]  /*8fc0*/  SHFL.BFLY PT, R8, R2, 0x2, 0x1f ;  /* 0x0c401f0002087f89 */ /* 0x000ee200000e0000 */
[----:B------:R-:W-:-:S03]  /*8fd0*/  FMNMX.FTZ R0, R111, R0, !PT ;  /* 0x000000006f007209 */ /* 0x000fc60007810000 */
[----:B------:R-:W-:Y:S02]  /*8fe0*/  MUFU.EX2 R58, R58 ;  /* 0x0000003a003a7308 */ /* 0x000fe40000000800 */
[----:B------:R-:W5:Y:S06]  /*8ff0*/  SHFL.BFLY PT, R7, R0, 0x2, 0x1f ;  /* 0x0c401f0000077f89 */ /* 0x000f6c00000e0000 */
[----:B------:R-:W-:Y:S01]  /*9000*/  MUFU.EX2 R57, R57 ;  /* 0x0000003900397308 */ /* 0x000fe20000000800 */
[----:B----4-:R-:W-:-:S07]  /*9010*/  FMNMX.FTZ R15, R3, R15, !PT ;  /* 0x0000000f030f7209 */ /* 0x010fce0007810000 */
[----:B------:R-:W-:Y:S01]  /*9020*/  MUFU.EX2 R56, R56 ;  /* 0x0000003800387308 */ /* 0x000fe20000000800 */
[----:B------:R-:W4:Y:S01]  /*9030*/  SHFL.BFLY PT, R3, R15, 0x1, 0x1f ;  /* 0x0c201f000f037f89 */ /* 0x000f2200000e0000 */
[----:B---3--:R-:W-:-:S06]  /*9040*/  FMNMX.FTZ R2, R2, R8, !PT ;  /* 0x0000000802027209 */ /* 0x008fcc0007810000 */
[----:B------:R-:W-:Y:S01]  /*9050*/  MUFU.EX2 R55, R55 ;  /* 0x0000003700377308 */ /* 0x000fe20000000800 */
[----:B------:R-:W3:Y:S01]  /*9060*/  SHFL.BFLY PT, R8, R2, 0x1, 0x1f ;  /* 0x0c201f0002087f89 */ /* 0x000ee200000e0000 */
[----:B-----5:R-:W-:-:S05]  /*9070*/  FMNMX.FTZ R0, R0, R7, !PT ;  /* 0x0000000700007209 */ /* 0x020fca0007810000 */
[----:B------:R-:W5:Y:S01]  /*9080*/  SHFL.BFLY PT, R7, R0, 0x1, 0x1f ;  /* 0x0c201f0000077f89 */ /* 0x000f6200000e0000 */
[----:B------:R-:W-:Y:S08]  /*9090*/  MUFU.EX2 R54, R54 ;  /* 0x0000003600367308 */ /* 0x000ff00000000800 */
[----:B------:R-:W-:Y:S01]  /*90a0*/  MUFU.EX2 R53, R53 ;  /* 0x0000003500357308 */ /* 0x000fe20000000800 */
[----:B----4-:R-:W-:-:S02]  /*90b0*/  FMNMX.FTZ R3, R15, R3, !PT ;  /* 0x000000030f037209 */ /* 0x010fc40007810000 */
[----:B------:R-:W-:Y:S02]  /*90c0*/  LDSM.16.MT88.4 R12, [R192+0x4400] ;  /* 0x00440000c00c783b */ /* 0x000fe40000004200 */
[C---:B------:R-:W-:Y:S01]  /*90d0*/  FSETP.NEU.FTZ.AND P1, PT, R3.reuse, -INF , PT ;  /* 0xff8000000300780b */ /* 0x040fe20003f3d000 */
[----:B------:R-:W-:Y:S01]  /*90e0*/  FMUL.FTZ R106, R3, c[0x0][0x23c] ;  /* 0x00008f00036a7a20 */ /* 0x000fe20000410000 */
[----:B---3--:R-:W-:Y:S01]  /*90f0*/  FMNMX.FTZ R2, R2, R8, !PT ;  /* 0x0000000802027209 */ /* 0x008fe20007810000 */
[----:B------:R-:W-:Y:S03]  /*9100*/  MUFU.EX2 R52, R52 ;  /* 0x0000003400347308 */ /* 0x000fe60000000800 */
[----:B------:R-:W-:Y:S01]  /*9110*/  FSEL R106, R106, RZ, P1 ;  /* 0x000000ff6a6a7208 */ /* 0x000fe20000800000 */
[----:B------:R-:W-:Y:S01]  /*9120*/  FMUL.FTZ R121, R2, c[0x0][0x23c] ;  /* 0x00008f0002797a20 */ /* 0x000fe20000410000 */
[----:B-----5:R-:W-:-:S02]  /*9130*/  FMNMX.FTZ R0, R0, R7, !PT ;  /* 0x0000000700007209 */ /* 0x020fc40007810000 */
[----:B------:R-:W-:Y:S01]  /*9140*/  FSETP.NEU.FTZ.AND P1, PT, R2, -INF , PT ;  /* 0xff8000000200780b */ /* 0x000fe20003f3d000 */
[--C-:B-1----:R-:W-:Y:S01]  /*9150*/  FFMA.FTZ R30, R191, c[0x0][0x23c], -R106.reuse ;  /* 0x00008f00bf1e7a23 */ /* 0x102fe2000001086a */
[----:B------:R-:W-:Y:S01]  /*9160*/  LEA R191, R4, R192, 0x1 ;  /* 0x000000c004bf7211 */ /* 0x000fe200078e08ff */
[----:B------:R-:W-:Y:S01]  /*9170*/  FMUL.FTZ R113, R0, c[0x0][0x23c] ;  /* 0x00008f0000717a20 */ /* 0x000fe20000410000 */
[----:B------:R-:W-:Y:S01]  /*9180*/  FSEL R121, R121, RZ, P1 ;  /* 0x000000ff79797208 */ /* 0x000fe20000800000 */
[--C-:B------:R-:W-:Y:S01]  /*9190*/  FFMA.FTZ R67, R64, c[0x0][0x23c], -R106.reuse ;  /* 0x00008f0040437a23 */ /* 0x100fe2000001086a */
[----:B------:R-:W-:Y:S01]  /*91a0*/  FSETP.NEU.FTZ.AND P1, PT, R0, -INF , PT ;  /* 0xff8000000000780b */ /* 0x000fe20003f3d000 */
[--C-:B------:R-:W-:Y:S01]  /*91b0*/  FFMA.FTZ R64, R63, c[0x0][0x23c], -R106.reuse ;  /* 0x00008f003f407a23 */ /* 0x100fe2000001086a */
[----:B------:R-:W-:Y:S01]  /*91c0*/  LDSM.16.MT88.4 R8, [R191+0x4400] ;  /* 0x00440000bf08783b */ /* 0x000fe20000004200 */
[--C-:B------:R-:W-:Y:S01]  /*91d0*/  FFMA.FTZ R63, R151, c[0x0][0x23c], -R106.reuse ;  /* 0x00008f00973f7a23 */ /* 0x100fe2000001086a */
[----:B------:R-:W-:Y:S01]  /*91e0*/  FSEL R113, R113, RZ, P1 ;  /* 0x000000ff71717208 */ /* 0x000fe20000800000 */
[--C-:B------:R-:W-:Y:S01]  /*91f0*/  FFMA.FTZ R29, R149, c[0x0][0x23c], -R106.reuse ;  /* 0x00008f00951d7a23 */ /* 0x100fe2000001086a */
[----:B--2---:R-:W-:Y:S01]  /*9200*/  LDSM.16.MT88.4 R16, [R191+0x4800] ;  /* 0x00480000bf10783b */ /* 0x004fe20000004200 */
[----:B------:R-:W-:Y:S01]  /*9210*/  FFMA.FTZ R28, R148, c[0x0][0x23c], -R106 ;  /* 0x00008f00941c7a23 */ /* 0x000fe2000001086a */
[----:B------:R-:W-:Y:S01]  /*9220*/  MUFU.EX2 R67, R67 ;  /* 0x0000004300437308 */ /* 0x000fe20000000800 */
[--C-:B------:R-:W-:Y:S01]  /*9230*/  FFMA.FTZ R93, R6, c[0x0][0x23c], -R113.reuse ;  /* 0x00008f00065d7a23 */ /* 0x100fe20000010871 */
[----:B------:R-:W1:Y:S01]  /*9240*/  LDSM.16.MT88.4 R148, [R192+0x4000] ;  /* 0x00400000c094783b */ /* 0x000e620000004200 */
[----:B------:R-:W-:-:S02]  /*9250*/  FFMA.FTZ R94, R5, c[0x0][0x23c], -R113 ;  /* 0x00008f00055e7a23 */ /* 0x000fc40000010871 */
[----:B------:R-:W-:Y:S01]  /*9260*/  FFMA.FTZ R105, R86, c[0x0][0x23c], -R106 ;  /* 0x00008f0056697a23 */ /* 0x000fe2000001086a */
[----:B------:R-:W2:Y:S01]  /*9270*/  LDSM.16.MT88.4 R4, [R191+0x4000] ;  /* 0x00400000bf04783b */ /* 0x000ea20000004200 */
[--C-:B------:R-:W-:Y:S01]  /*9280*/  FFMA.FTZ R103, R85, c[0x0][0x23c], -R121.reuse ;  /* 0x00008f0055677a23 */ /* 0x100fe20000010879 */
[----:B------:R-:W-:Y:S01]  /*9290*/  MUFU.EX2 R93, R93 ;  /* 0x0000005d005d7308 */ /* 0x000fe20000000800 */
[--C-:B------:R-:W-:Y:S02]  /*92a0*/  FFMA.FTZ R102, R80, c[0x0][0x23c], -R121.reuse ;  /* 0x00008f0050667a23 */ /* 0x100fe40000010879 */
[--C-:B------:R-:W-:Y:S02]  /*92b0*/  FFMA.FTZ R86, R82, c[0x0][0x23c], -R121.reuse ;  /* 0x00008f0052567a23 */ /* 0x100fe40000010879 */
[----:B------:R-:W-:Y:S01]  /*92c0*/  FFMA.FTZ R85, R132, c[0x0][0x23c], -R121 ;  /* 0x00008f0084557a23 */ /* 0x000fe20000010879 */
[----:B------:R-:W-:Y:S01]  /*92d0*/  F2FP.PACK_AB R132, R107, R108 ;  /* 0x0000006c6b84723e */ /* 0x000fe200000000ff */
[--C-:B------:R-:W-:Y:S01]  /*92e0*/  FFMA.FTZ R91, R79, c[0x0][0x23c], -R113.reuse ;  /* 0x00008f004f5b7a23 */ /* 0x100fe20000010871 */
[----:B------:R-:W-:Y:S01]  /*92f0*/  MUFU.EX2 R103, R103 ;  /* 0x0000006700677308 */ /* 0x000fe20000000800 */
[----:B------:R-:W-:-:S02]  /*9300*/  FFMA.FTZ R80, R72, c[0x0][0x23c], -R113 ;  /* 0x00008f0048507a23 */ /* 0x000fc40000010871 */
[--C-:B------:R-:W-:Y:S02]  /*9310*/  FFMA.FTZ R104, R87, c[0x0][0x23c], -R106.reuse ;  /* 0x00008f0057687a23 */ /* 0x100fe4000001086a */
[--C-:B------:R-:W-:Y:S02]  /*9320*/  FFMA.FTZ R88, R139, c[0x0][0x23c], -R106.reuse ;  /* 0x00008f008b587a23 */ /* 0x100fe4000001086a */
[----:B------:R-:W-:Y:S01]  /*9330*/  FFMA.FTZ R87, R74, c[0x0][0x23c], -R106 ;  /* 0x00008f004a577a23 */ /* 0x000fe2000001086a */
[----:B------:R-:W3:Y:S01]  /*9340*/  MUFU.EX2 R102, R102 ;  /* 0x0000006600667308 */ /* 0x000ee20000000800 */
[----:B------:R-:W-:Y:S02]  /*9350*/  FFMA.FTZ R72, R71, c[0x0][0x23c], -R121 ;  /* 0x00008f0047487a23 */ /* 0x000fe40000010879 */
[----:B------:R-:W-:Y:S02]  /*9360*/  FFMA.FTZ R79, R70, c[0x0][0x23c], -R113 ;  /* 0x00008f00464f7a23 */ /* 0x000fe40000010871 */
[----:B------:R-:W-:-:S02]  /*9370*/  FFMA.FTZ R71, R66, c[0x0][0x23c], -R121 ;  /* 0x00008f0042477a23 */ /* 0x000fc40000010879 */
[----:B------:R-:W-:Y:S01]  /*9380*/  FFMA.FTZ R70, R78, c[0x0][0x23c], -R113 ;  /* 0x00008f004e467a23 */ /* 0x000fe20000010871 */
[----:B------:R-:W-:Y:S01]  /*9390*/  MUFU.EX2 R86, R86 ;  /* 0x0000005600567308 */ /* 0x000fe20000000800 */
[--C-:B------:R-:W-:Y:S02]  /*93a0*/  FFMA.FTZ R81, R81, c[0x0][0x23c], -R121.reuse ;  /* 0x00008f0051517a23 */ /* 0x100fe40000010879 */
[----:B------:R-:W-:Y:S02]  /*93b0*/  FFMA.FTZ R66, R133, c[0x0][0x23c], -R121 ;  /* 0x00008f0085427a23 */ /* 0x000fe40000010879 */
[--C-:B------:R-:W-:Y:S02]  /*93c0*/  FFMA.FTZ R82, R73, c[0x0][0x23c], -R113.reuse ;  /* 0x00008f0049527a23 */ /* 0x100fe40000010871 */
[----:B------:R-:W-:Y:S01]  /*93d0*/  FFMA.FTZ R78, R144, c[0x0][0x23c], -R113 ;  /* 0x00008f00904e7a23 */ /* 0x000fe20000010871 */
[----:B------:R-:W4:Y:S01]  /*93e0*/  MUFU.EX2 R85, R85 ;  /* 0x0000005500557308 */ /* 0x000f220000000800 */
[----:B---3--:R-:W-:Y:S01]  /*93f0*/  F2FP.PACK_AB R136, R102, R103 ;  /* 0x000000676688723e */ /* 0x008fe200000000ff */
[----:B------:R-:W-:-:S02]  /*9400*/  FFMA.FTZ R74, R141, c[0x0][0x23c], -R106 ;  /* 0x00008f008d4a7a23 */ /* 0x000fc4000001086a */
[--C-:B------:R-:W-:Y:S02]  /*9410*/  FFMA.FTZ R37, R152, c[0x0][0x23c], -R106.reuse ;  /* 0x00008f0098257a23 */ /* 0x100fe4000001086a */
[--C-:B------:R-:W-:Y:S02]  /*9420*/  FFMA.FTZ R35, R153, c[0x0][0x23c], -R106.reuse ;  /* 0x00008f0099237a23 */ /* 0x100fe4000001086a */
[----:B------:R-:W3:Y:S01]  /*9430*/  MUFU.EX2 R94, R94 ;  /* 0x0000005e005e7308 */ /* 0x000ee20000000800 */
[--C-:B------:R-:W-:Y:S02]  /*9440*/  FFMA.FTZ R34, R154, c[0x0][0x23c], -R106.reuse ;  /* 0x00008f009a227a23 */ /* 0x100fe4000001086a */
[--C-:B------:R-:W-:Y:S02]  /*9450*/  FFMA.FTZ R33, R155, c[0x0][0x23c], -R106.reuse ;  /* 0x00008f009b217a23 */ /* 0x100fe4000001086a */
[--C-:B------:R-:W-:Y:S02]  /*9460*/  FFMA.FTZ R32, R157, c[0x0][0x23c], -R106.reuse ;  /* 0x00008f009d207a23 */ /* 0x100fe4000001086a */
[--C-:B------:R-:W-:Y:S01]  /*9470*/  FFMA.FTZ R26, R143, c[0x0][0x23c], -R106.reuse ;  /* 0x00008f008f1a7a23 */ /* 0x100fe2000001086a */
[----:B------:R-:W-:Y:S01]  /*9480*/  MUFU.EX2 R91, R91 ;  /* 0x0000005b005b7308 */ /* 0x000fe20000000800 */
[----:B----4-:R-:W-:Y:S01]  /*9490*/  F2FP.PACK_AB R138, R85, R86 ;  /* 0x00000056558a723e */ /* 0x010fe200000000ff */
[----:B------:R-:W-:-:S02]  /*94a0*/  FFMA.FTZ R75, R75, c[0x0][0x23c], -R106 ;  /* 0x00008f004b4b7a23 */ /* 0x000fc4000001086a */
[--C-:B------:R-:W-:Y:S02]  /*94b0*/  FFMA.FTZ R31, R161, c[0x0][0x23c], -R106.reuse ;  /* 0x00008f00a11f7a23 */ /* 0x100fe4000001086a */
[--C-:B------:R-:W-:Y:S02]  /*94c0*/  FFMA.FTZ R27, R146, c[0x0][0x23c], -R106.reuse ;  /* 0x00008f00921b7a23 */ /* 0x100fe4000001086a */
[----:B------:R-:W4:Y:S01]  /*94d0*/  MUFU.EX2 R80, R80 ;  /* 0x0000005000507308 */ /* 0x000f220000000800 */
[----:B---3--:R-:W-:Y:S01]  /*94e0*/  F2FP.PACK_AB R137, R94, R93 ;  /* 0x0000005d5e89723e */ /* 0x008fe200000000ff */
[--C-:B------:R-:W-:Y:S02]  /*94f0*/  FFMA.FTZ R25, R24, c[0x0][0x23c], -R106.reuse ;  /* 0x00008f0018197a23 */ /* 0x100fe4000001086a */
[--C-:B------:R-:W-:Y:S02]  /*9500*/  FFMA.FTZ R24, R21, c[0x0][0x23c], -R106.reuse ;  /* 0x00008f0015187a23 */ /* 0x100fe4000001086a */
[----:B------:R-:W-:-:S02]  /*9510*/  FFMA.FTZ R73, R20, c[0x0][0x23c], -R106 ;  /* 0x00008f0014497a23 */ /* 0x000fc4000001086a */
[----:B------:R-:W-:Y:S01]  /*9520*/  MUFU.EX2 R105, R105 ;  /* 0x0000006900697308 */ /* 0x000fe20000000800 */
[----:B------:R-:W3:Y:S01]  /*9530*/  LDSM.16.MT88.4 R20, [R192+0x4800] ;  /* 0x00480000c014783b */ /* 0x000ee20000004200 */
[--C-:B------:R-:W-:Y:S02]  /*9540*/  FFMA.FTZ R84, R84, c[0x0][0x23c], -R121.reuse ;  /* 0x00008f0054547a23 */ /* 0x100fe40000010879 */
[--C-:B------:R-:W-:Y:S02]  /*9550*/  FFMA.FTZ R83, R83, c[0x0][0x23c], -R121.reuse ;  /* 0x00008f0053537a23 */ /* 0x100fe40000010879 */
[--C-:B------:R-:W-:Y:S02]  /*9560*/  FFMA.FTZ R92, R226, c[0x0][0x23c], -R121.reuse ;  /* 0x00008f00e25c7a23 */ /* 0x100fe40000010879 */
[----:B------:R-:W5:Y:S01]  /*9570*/  MUFU.EX2 R104, R104 ;  /* 0x0000006800687308 */ /* 0x000f620000000800 */
[----:B----4-:R-:W-:Y:S01]  /*9580*/  F2FP.PACK_AB R139, R80, R91 ;  /* 0x0000005b508b723e */ /* 0x010fe200000000ff */
[----:B------:R-:W-:-:S02]  /*9590*/  FFMA.FTZ R95, R225, c[0x0][0x23c], -R121 ;  /* 0x00008f00e15f7a23 */ /* 0x000fc40000010879 */
[--C-:B------:R-:W-:Y:S02]  /*95a0*/  FFMA.FTZ R97, R224, c[0x0][0x23c], -R113.reuse ;  /* 0x00008f00e0617a23 */ /* 0x100fe40000010871 */
[--C-:B------:R-:W-:Y:S02]  /*95b0*/  FFMA.FTZ R96, R223, c[0x0][0x23c], -R113.reuse ;  /* 0x00008f00df607a23 */ /* 0x100fe40000010871 */
[----:B------:R-:W-:Y:S01]  /*95c0*/  MUFU.EX2 R88, R88 ;  /* 0x0000005800587308 */ /* 0x000fe20000000800 */
[----:B-1----:R-:W-:Y:S01]  /*95d0*/  HMMA.16816.F32 R156, R136, R148, RZ ;  /* 0x00000094889c723c */ /* 0x002fe200000018ff */
[--C-:B------:R-:W-:Y:S02]  /*95e0*/  FFMA.FTZ R101, R114, c[0x0][0x23c], -R113.reuse ;  /* 0x00008f0072657a23 */ /* 0x100fe40000010871 */
[----:B------:R-:W-:Y:S02]  /*95f0*/  FFMA.FTZ R110, R110, c[0x0][0x23c], -R113 ;  /* 0x00008f006e6e7a23 */ /* 0x000fe40000010871 */
[----:B------:R-:W-:-:S02]  /*9600*/  FFMA.FTZ R116, R116, c[0x0][0x23c], -R121 ;  /* 0x00008f0074747a23 */ /* 0x000fc40000010879 */
[----:B------:R-:W1:Y:S01]  /*9610*/  MUFU.EX2 R87, R87 ;  /* 0x0000005700577308 */ /* 0x000e620000000800 */
[C---:B--2---:R-:W-:Y:S01]  /*9620*/  HMMA.16816.F32 R140, R136.reuse, R4, RZ ;  /* 0x00000004888c723c */ /* 0x044fe200000018ff */
[----:B-----5:R-:W-:Y:S01]  /*9630*/  F2FP.PACK_AB R133, R104, R105 ;  /* 0x000000696885723e */ /* 0x020fe200000000ff */
[--C-:B------:R-:W-:Y:S02]  /*9640*/  FFMA.FTZ R117, R117, c[0x0][0x23c], -R121.reuse ;  /* 0x00008f0075757a23 */ /* 0x100fe40000010879 */
[--C-:B------:R-:W-:Y:S02]  /*9650*/  FFMA.FTZ R119, R119, c[0x0][0x23c], -R121.reuse ;  /* 0x00008f0077777a23 */ /* 0x100fe40000010879 */
[----:B------:R-:W-:Y:S01]  /*9660*/  FFMA.FTZ R122, R122, c[0x0][0x23c], -R121 ;  /* 0x00008f007a7a7a23 */ /* 0x000fe20000010879 */
[----:B------:R-:W-:Y:S01]  /*9670*/  MUFU.EX2 R81, R81 ;  /* 0x0000005100517308 */ /* 0x000fe20000000800 */
[----:B------:R-:W-:Y:S01]  /*9680*/  HMMA.16816.F32 R152, R136, R150, RZ ;  /* 0x000000968898723c */ /* 0x000fe200000018ff */
[----:B------:R-:W-:-:S02]  /*9690*/  FFMA.FTZ R126, R126, c[0x0][0x23c], -R113 ;  /* 0x00008f007e7e7a23 */ /* 0x000fc40000010871 */
[--C-:B------:R-:W-:Y:S02]  /*96a0*/  FFMA.FTZ R125, R125, c[0x0][0x23c], -R113.reuse ;  /* 0x00008f007d7d7a23 */ /* 0x100fe40000010871 */
[--C-:B------:R-:W-:Y:S01]  /*96b0*/  FFMA.FTZ R129, R129, c[0x0][0x23c], -R113.reuse ;  /* 0x00008f0081817a23 */ /* 0x100fe20000010871 */
[----:B-1----:R-:W-:Y:S02]  /*96c0*/  F2FP.PACK_AB R135, R87, R88 ;  /* 0x000000585787723e */ /* 0x002fe400000000ff */
[----:B------:R-:W-:Y:S01]  /*96d0*/  HMMA.16816.F32 R136, R136, R6, RZ ;  /* 0x000000068888723c */ /* 0x000fe200000018ff */
[----:B------:R-:W1:Y:S01]  /*96e0*/  MUFU.EX2 R72, R72 ;  /* 0x0000004800487308 */ /* 0x000e620000000800 */
[----:B------:R-:W-:Y:S02]  /*96f0*/  FFMA.FTZ R131, R131, c[0x0][0x23c], -R113 ;  /* 0x00008f0083837a23 */ /* 0x000fe40000010871 */
[--C-:B------:R-:W-:Y:S02]  /*9700*/  FFMA.FTZ R168, R168, c[0x0][0x23c], -R121.reuse ;  /* 0x00008f00a8a87a23 */ /* 0x100fe40000010879 */
[----:B------:R-:W-:-:S02]  /*9710*/  FFMA.FTZ R169, R169, c[0x0][0x23c], -R121 ;  /* 0x00008f00a9a97a23 */ /* 0x000fc40000010879 */
[C---:B------:R-:W-:Y:S01]  /*9720*/  HMMA.16816.F32 R160, R132.reuse, R148, RZ ;  /* 0x0000009484a0723c */ /* 0x040fe200000018ff */
[----:B------:R-:W-:Y:S01]  /*9730*/  MUFU.EX2 R71, R71 ;  /* 0x0000004700477308 */ /* 0x000fe20000000800 */
[--C-:B------:R-:W-:Y:S02]  /*9740*/  FFMA.FTZ R170, R170, c[0x0][0x23c], -R121.reuse ;  /* 0x00008f00aaaa7a23 */ /* 0x100fe40000010879 */
[----:B------:R-:W-:Y:S02]  /*9750*/  FFMA.FTZ R173, R173, c[0x0][0x23c], -R121 ;  /* 0x00008f00adad7a23 */ /* 0x000fe40000010879 */
[--C-:B------:R-:W-:Y:S02]  /*9760*/  FFMA.FTZ R178, R178, c[0x0][0x23c], -R113.reuse ;  /* 0x00008f00b2b27a23 */ /* 0x100fe40000010871 */
[----:B------:R-:W-:Y:S01]  /*9770*/  HMMA.16816.F32 R148, R132, R150, RZ ;  /* 0x000000968494723c */ /* 0x000fe200000018ff */
[----:B------:R-:W2:Y:S01]  /*9780*/  MUFU.EX2 R66, R66 ;  /* 0x0000004200427308 */ /* 0x000ea20000000800 */
[----:B------:R-:W-:-:S02]  /*9790*/  FFMA.FTZ R177, R177, c[0x0][0x23c], -R113 ;  /* 0x00008f00b1b17a23 */ /* 0x000fc40000010871 */
[--C-:B------:R-:W-:Y:S02]  /*97a0*/  FFMA.FTZ R181, R181, c[0x0][0x23c], -R113.reuse ;  /* 0x00008f00b5b57a23 */ /* 0x100fe40000010871 */
[----:B------:R-:W-:Y:S02]  /*97b0*/  FFMA.FTZ R183, R183, c[0x0][0x23c], -R113 ;  /* 0x00008f00b7b77a23 */ /* 0x000fe40000010871 */
[C---:B------:R-:W-:Y:S01]  /*97c0*/  HMMA.16816.F32 R144, R132.reuse, R4, RZ ;  /* 0x000000048490723c */ /* 0x040fe200000018ff */
[----:B------:R-:W-:Y:S01]  /*97d0*/  MUFU.EX2 R79, R79 ;  /* 0x0000004f004f7308 */ /* 0x000fe20000000800 */
[----:B------:R-:W-:Y:S02]  /*97e0*/  FADD.FTZ R107, R108, R107 ;  /* 0x0000006b6c6b7221 */ /* 0x000fe40000010000 */
[----:B------:R-:W-:Y:S02]  /*97f0*/  FADD.FTZ R104, R105, R104 ;  /* 0x0000006869687221 */ /* 0x000fe40000010000 */
[----:B------:R-:W-:Y:S01]  /*9800*/  FADD.FTZ R102, R103, R102 ;  /* 0x0000006667667221 */ /* 0x000fe20000010000 */
[----:B-1----:R-:W-:Y:S01]  /*9810*/  F2FP.PACK_AB R4, R72, R81 ;  /* 0x000000514804723e */ /* 0x002fe200000000ff */
[----:B------:R-:W-:Y:S01]  /*9820*/  HMMA.16816.F32 R132, R132, R6, RZ ;  /* 0x000000068484723c */ /* 0x000fe200000018ff */
[----:B------:R-:W1:Y:S01]  /*9830*/  MUFU.EX2 R70, R70 ;  /* 0x0000004600467308 */ /* 0x000e620000000800 */
[----:B------:R-:W-:-:S02]  /*9840*/  FADD.FTZ R93, R93, R94 ;  /* 0x0000005e5d5d7221 */ /* 0x000fc40000010000 */
[----:B------:R-:W-:Y:S02]  /*9850*/  FADD.FTZ R107, R90, R107 ;  /* 0x0000006b5a6b7221 */ /* 0x000fe40000010000 */
        /* <DEDUP_REMOVED lines=8> */
[----:B------:R-:W2:Y:S01]  /*98e0*/  MUFU.EX2 R78, R78 ;  /* 0x0000004e004e7308 */ /* 0x000ea20000000800 */
[----:B-1----:R-:W-:Y:S01]  /*98f0*/  F2FP.PACK_AB R5, R70, R79 ;  /* 0x0000004f4605723e */ /* 0x002fe200000000ff */
[----:B------:R-:W-:Y:S02]  /*9900*/  FADD.FTZ R91, R80, R91 ;  /* 0x0000005b505b7221 */ /* 0x000fe40000010000 */
[----:B------:R-:W-:Y:S02]  /*9910*/  FADD.FTZ R89, R77, R89 ;  /* 0x000000594d597221 */ /* 0x000fe40000010000 */
[----:B------:R-:W-:Y:S02]  /*9920*/  FADD.FTZ R85, R81, R85 ;  /* 0x0000005551557221 */ /* 0x000fe40000010000 */
[----:B------:R-:W1:Y:S01]  /*9930*/  MUFU.EX2 R75, R75 ;  /* 0x0000004b004b7308 */ /* 0x000e620000000800 */
[----:B------:R-:W-:-:S02]  /*9940*/  FADD.FTZ R91, R79, R91 ;  /* 0x0000005b4f5b7221 */ /* 0x000fc40000010000 */
[----:B------:R-:W-:Y:S02]  /*9950*/  FADD.FTZ R89, R76, R89 ;  /* 0x000000594c597221 */ /* 0x000fe40000010000 */
[----:B------:R-:W-:Y:S02]  /*9960*/  FADD.FTZ R85, R72, R85 ;  /* 0x0000005548557221 */ /* 0x000fe40000010000 */
[----:B------:R-:W-:Y:S01]  /*9970*/  FADD.FTZ R91, R70, R91 ;  /* 0x0000005b465b7221 */ /* 0x000fe20000010000 */
[----:B------:R-:W4:Y:S01]  /*9980*/  MUFU.EX2 R74, R74 ;  /* 0x0000004a004a7308 */ /* 0x000f220000000800 */
[----:B--2---:R-:W-:Y:S01]  /*9990*/  F2FP.PACK_AB R7, R78, R82 ;  /* 0x000000524e07723e */ /* 0x004fe200000000ff */
[--C-:B------:R-:W-:Y:S02]  /*99a0*/  FFMA.FTZ R221, R221, c[0x0][0x23c], -R121.reuse ;  /* 0x00008f00dddd7a23 */ /* 0x100fe40000010879 */
[--C-:B------:R-:W-:Y:S02]  /*99b0*/  FFMA.FTZ R222, R222, c[0x0][0x23c], -R121.reuse ;  /* 0x00008f00dede7a23 */ /* 0x100fe40000010879 */
[----:B------:R-:W-:-:S02]  /*99c0*/  FFMA.FTZ R220, R220, c[0x0][0x23c], -R121 ;  /* 0x00008f00dcdc7a23 */ /* 0x000fc40000010879 */
[----:B------:R-:W2:Y:S01]  /*99d0*/  MUFU.EX2 R64, R64 ;  /* 0x0000004000407308 */ /* 0x000ea20000000800 */
[C---:B------:R-:W-:Y:S01]  /*99e0*/  HMMA.16816.F32 R156, R4.reuse, R12, R156 ;  /* 0x0000000c049c723c */ /* 0x040fe2000000189c */
[----:B-1----:R-:W-:Y:S02]  /*99f0*/  FADD.FTZ R87, R75, R87 ;  /* 0x000000574b577221 */ /* 0x002fe40000010000 */
[----:B------:R-:W-:Y:S02]  /*9a00*/  FFMA.FTZ R219, R219, c[0x0][0x23c], -R121 ;  /* 0x00008f00dbdb7a23 */ /* 0x000fe40000010879 */
[----:B------:R-:W-:Y:S02]  /*9a10*/  FFMA.FTZ R213, R213, c[0x0][0x23c], -R113 ;  /* 0x00008f00d5d57a23 */ /* 0x000fe40000010871 */
[----:B------:R-:W1:Y:S01]  /*9a20*/  MUFU.EX2 R84, R84 ;  /* 0x0000005400547308 */ /* 0x000e620000000800 */
[----:B------:R-:W-:Y:S01]  /*9a30*/  HMMA.16816.F32 R140, R4, R8, R140 ;  /* 0x00000008048c723c */ /* 0x000fe2000000188c */
[----:B----4-:R-:W-:-:S02]  /*9a40*/  FADD.FTZ R87, R74, R87 ;  /* 0x000000574a577221 */ /* 0x010fc40000010000 */
[--C-:B------:R-:W-:Y:S02]  /*9a50*/  FFMA.FTZ R182, R182, c[0x0][0x23c], -R113.reuse ;  /* 0x00008f00b6b67a23 */ /* 0x100fe40000010871 */
[--C-:B------:R-:W-:Y:S02]  /*9a60*/  FFMA.FTZ R179, R179, c[0x0][0x23c], -R113.reuse ;  /* 0x00008f00b3b37a23 */ /* 0x100fe40000010871 */
[----:B------:R-:W4:Y:S01]  /*9a70*/  MUFU.EX2 R83, R83 ;  /* 0x0000005300537308 */ /* 0x000f220000000800 */
[----:B------:R-:W-:Y:S01]  /*9a80*/  HMMA.16816.F32 R152, R4, R14, R152 ;  /* 0x0000000e0498723c */ /* 0x000fe20000001898 */
[----:B------:R-:W-:Y:S02]  /*9a90*/  FFMA.FTZ R174, R174, c[0x0][0x23c], -R113 ;  /* 0x00008f00aeae7a23 */ /* 0x000fe40000010871 */
[----:B------:R-:W-:Y:S02]  /*9aa0*/  FADD.FTZ R89, R69, R89 ;  /* 0x0000005945597221 */ /* 0x000fe40000010000 */
[----:B------:R-:W-:-:S02]  /*9ab0*/  FADD.FTZ R87, R67, R87 ;  /* 0x0000005743577221 */ /* 0x000fc40000010000 */
[----:B------:R-:W5:Y:S01]  /*9ac0*/  MUFU.EX2 R92, R92 ;  /* 0x0000005c005c7308 */ /* 0x000f620000000800 */
[----:B------:R-:W-:Y:S01]  /*9ad0*/  HMMA.16816.F32 R136, R4, R10, R136 ;  /* 0x0000000a0488723c */ /* 0x000fe20000001888 */
[----:B------:R-:W-:Y:S02]  /*9ae0*/  FADD.FTZ R85, R71, R85 ;  /* 0x0000005547557221 */ /* 0x000fe40000010000 */
[----:B------:R-:W-:Y:S02]  /*9af0*/  FADD.FTZ R91, R82, R91 ;  /* 0x0000005b525b7221 */ /* 0x000fe40000010000 */
[----:B------:R-:W-:Y:S02]  /*9b00*/  FADD.FTZ R89, R68, R89 ;  /* 0x0000005944597221 */ /* 0x000fe40000010000 */
[----:B------:R-:W-:Y:S01]  /*9b10*/  MUFU.EX2 R95, R95 ;  /* 0x0000005f005f7308 */ /* 0x000fe20000000800 */
[----:B------:R-:W-:Y:S01]  /*9b20*/  F2FP.PACK_AB R4, R76, R77 ;  /* 0x0000004d4c04723e */ /* 0x000fe200000000ff */
[----:B--2---:R-:W-:Y:S01]  /*9b30*/  FADD.FTZ R87, R64, R87 ;  /* 0x0000005740577221 */ /* 0x004fe20000010000 */
[----:B------:R-:W-:Y:S01]  /*9b40*/  F2FP.PACK_AB R5, R74, R75 ;  /* 0x0000004b4a05723e */ /* 0x000fe200000000ff */
[----:B------:R-:W-:Y:S01]  /*9b50*/  FADD.FTZ R85, R66, R85 ;  /* 0x0000005542557221 */ /* 0x000fe20000010000 */
[----:B------:R-:W-:Y:S01]  /*9b60*/  F2FP.PACK_AB R6, R68, R69 ;  /* 0x000000454406723e */ /* 0x000fe200000000ff */
[----:B------:R-:W-:Y:S01]  /*9b70*/  FADD.FTZ R91, R78, R91 ;  /* 0x0000005b4e5b7221 */ /* 0x000fe20000010000 */
[----:B------:R-:W-:Y:S01]  /*9b80*/  F2FP.PACK_AB R7, R64, R67 ;  /* 0x000000434007723e */ /* 0x000fe200000000ff */
[----:B------:R-:W2:Y:S01]  /*9b90*/  MUFU.EX2 R97, R97 ;  /* 0x0000006100617308 */ /* 0x000ea20000000800 */
[----:B------:R-:W-:-:S02]  /*9ba0*/  FFMA.FTZ R114, R227, c[0x0][0x23c], -R106 ;  /* 0x00008f00e3727a23 */ /* 0x000fc4000001086a */
[----:B------:R-:W-:Y:S02]  /*9bb0*/  FADD.FTZ R89, R65, R89 ;  /* 0x0000005941597221 */ /* 0x000fe40000010000 */
[----:B-1----:R-:W-:Y:S01]  /*9bc0*/  FADD.FTZ R85, R84, R85 ;  /* 0x0000005554557221 */ /* 0x002fe20000010000 */
[C---:B------:R-:W-:Y:S01]  /*9bd0*/  HMMA.16816.F32 R160, R4.reuse, R12, R160 ;  /* 0x0000000c04a0723c */ /* 0x040fe200000018a0 */
[----:B------:R-:W-:Y:S01]  /*9be0*/  FADD.FTZ R89, R62, R89 ;  /* 0x000000593e597221 */ /* 0x000fe20000010000 */
[----:B------:R-:W1:Y:S01]  /*9bf0*/  MUFU.EX2 R96, R96 ;  /* 0x0000006000607308 */ /* 0x000e620000000800 */
[----:B----4-:R-:W-:Y:S02]  /*9c00*/  FADD.FTZ R85, R83, R85 ;  /* 0x0000005553557221 */ /* 0x010fe40000010000 */
[----:B------:R-:W-:Y:S02]  /*9c10*/  FADD.FTZ R89, R61, R89 ;  /* 0x000000593d597221 */ /* 0x000fe40000010000 */
[----:B-----5:R-:W-:Y:S01]  /*9c20*/  FADD.FTZ R85, R92, R85 ;  /* 0x000000555c557221 */ /* 0x020fe20000010000 */
[----:B------:R-:W-:Y:S01]  /*9c30*/  HMMA.16816.F32 R144, R4, R8, R144 ;  /* 0x000000080490723c */ /* 0x000fe20000001890 */
[----:B------:R-:W-:Y:S01]  /*9c40*/  FADD.FTZ R89, R60, R89 ;  /* 0x000000593c597221 */ /* 0x000fe20000010000 */
[----:B------:R-:W4:Y:S01]  /*9c50*/  MUFU.EX2 R101, R101 ;  /* 0x0000006500657308 */ /* 0x000f220000000800 */
[----:B--2---:R-:W-:-:S02]  /*9c60*/  FADD.FTZ R91, R97, R91 ;  /* 0x0000005b615b7221 */ /* 0x004fc40000010000 */
[----:B------:R-:W-:Y:S02]  /*9c70*/  FADD.FTZ R85, R95, R85 ;  /* 0x000000555f557221 */ /* 0x000fe40000010000 */
[----:B------:R-:W-:Y:S01]  /*9c80*/  FFMA.FTZ R176, R176, c[0x0][0x23c], -R121 ;  /* 0x00008f00b0b07a23 */ /* 0x000fe20000010879 */
[C---:B------:R-:W-:Y:S01]  /*9c90*/  HMMA.16816.F32 R148, R4.reuse, R14, R148 ;  /* 0x0000000e0494723c */ /* 0x040fe20000001894 */
[----:B------:R-:W2:Y:S01]  /*9ca0*/  LDSM.16.MT88.4 R12, [R192+0x4c00] ;  /* 0x004c0000c00c783b */ /* 0x000ea20000004200 */
[----:B------:R-:W5:Y:S01]  /*9cb0*/  MUFU.EX2 R110, R110 ;  /* 0x0000006e006e7308 */ /* 0x000f620000000800 */
[----:B-1----:R-:W-:Y:S02]  /*9cc0*/  FADD.FTZ R91, R96, R91 ;  /* 0x0000005b605b7221 */ /* 0x002fe40000010000 */
[--C-:B------:R-:W-:Y:S02]  /*9cd0*/  FFMA.FTZ R175, R175, c[0x0][0x23c], -R121.reuse ;  /* 0x00008f00afaf7a23 */ /* 0x100fe40000010879 */
[----:B------:R-:W-:Y:S01]  /*9ce0*/  FFMA.FTZ R172, R172, c[0x0][0x23c], -R121 ;  /* 0x00008f00acac7a23 */ /* 0x000fe20000010879 */
[----:B------:R-:W-:Y:S01]  /*9cf0*/  HMMA.16816.F32 R132, R4, R10, R132 ;  /* 0x0000000a0484723c */ /* 0x000fe20000001884 */
[----:B------:R-:W1:Y:S01]  /*9d00*/  LDSM.16.MT88.4 R8, [R191+0x4c00] ;  /* 0x004c0000bf08783b */ /* 0x000e620000004200 */
[----:B------:R-:W3:Y:S01]  /*9d10*/  MUFU.EX2 R63, R63 ;  /* 0x0000003f003f7308 */ /* 0x000ee20000000800 */
[----:B----4-:R-:W-:-:S02]  /*9d20*/  FADD.FTZ R91, R101, R91 ;  /* 0x0000005b655b7221 */ /* 0x010fc40000010000 */
[----:B------:R-:W-:Y:S02]  /*9d30*/  FFMA.FTZ R171, R171, c[0x0][0x23c], -R121 ;  /* 0x00008f00abab7a23 */ /* 0x000fe40000010879 */
[----:B------:R-:W-:Y:S01]  /*9d40*/  F2FP.PACK_AB R4, R83, R84 ;  /* 0x000000545304723e */ /* 0x000fe200000000ff */
[----:B------:R-:W-:Y:S01]  /*9d50*/  FFMA.FTZ R167, R167, c[0x0][0x23c], -R113 ;  /* 0x00008f00a7a77a23 */ /* 0x000fe20000010871 */
[----:B------:R-:W-:Y:S01]  /*9d60*/  F2FP.PACK_AB R5, R96, R97 ;  /* 0x000000616005723e */ /* 0x000fe200000000ff */
[----:B------:R-:W4:Y:S01]  /*9d70*/  MUFU.EX2 R37, R37 ;  /* 0x0000002500257308 */ /* 0x000f220000000800 */
[----:B------:R-:W-:Y:S01]  /*9d80*/  F2FP.PACK_AB R6, R95, R92 ;  /* 0x0000005c5f06723e */ /* 0x000fe200000000ff */
[C---:B-----5:R-:W-:Y:S01]  /*9d90*/  FADD.FTZ R91, R110.reuse, R91 ;  /* 0x0000005b6e5b7221 */ /* 0x060fe20000010000 */
[----:B------:R-:W-:Y:S01]  /*9da0*/  F2FP.PACK_AB R7, R110, R101 ;  /* 0x000000656e07723e */ /* 0x000fe200000000ff */
[--C-:B------:R-:W-:Y:S02]  /*9db0*/  FFMA.FTZ R166, R166, c[0x0][0x23c], -R113.reuse ;  /* 0x00008f00a6a67a23 */ /* 0x100fe40000010871 */
[----:B------:R-:W-:-:S02]  /*9dc0*/  FFMA.FTZ R164, R164, c[0x0][0x23c], -R113 ;  /* 0x00008f00a4a47a23 */ /* 0x000fc40000010871 */
[----:B------:R-:W5:Y:S01]  /*9dd0*/  MUFU.EX2 R35, R35 ;  /* 0x0000002300237308 */ /* 0x000f620000000800 */
[----:B---3--:R-:W-:Y:S01]  /*9de0*/  FADD.FTZ R87, R63, R87 ;  /* 0x000000573f577221 */ /* 0x008fe20000010000 */
[C---:B------:R-:W-:Y:S01]  /*9df0*/  HMMA.16816.F32 R156, R4.reuse, R20, R156 ;  /* 0x00000014049c723c */ /* 0x040fe2000000189c */
[----:B------:R-:W-:Y:S02]  /*9e00*/  FFMA.FTZ R130, R130, c[0x0][0x23c], -R113 ;  /* 0x00008f0082827a23 */ /* 0x000fe40000010871 */
[----:B------:R-:W-:Y:S02]  /*9e10*/  FADD.FTZ R89, R59, R89 ;  /* 0x000000593b597221 */ /* 0x000fe40000010000 */
[----:B------:R-:W-:Y:S01]  /*9e20*/  FFMA.FTZ R165, R165, c[0x0][0x23c], -R106 ;  /* 0x00008f00a5a57a23 */ /* 0x000fe2000001086a */
[----:B------:R-:W3:Y:S01]  /*9e30*/  MUFU.EX2 R34, R34 ;  /* 0x0000002200227308 */ /* 0x000ee20000000800 */
[----:B----4-:R-:W-:Y:S01]  /*9e40*/  FADD.FTZ R87, R37, R87 ;  /* 0x0000005725577221 */ /* 0x010fe20000010000 */
[----:B------:R-:W-:Y:S01]  /*9e50*/  HMMA.16816.F32 R140, R4, R16, R140 ;  /* 0x00000010048c723c */ /* 0x000fe2000000188c */
[----:B------:R-:W-:-:S02]  /*9e60*/  FADD.FTZ R89, R58, R89 ;  /* 0x000000593a597221 */ /* 0x000fc40000010000 */
[--C-:B------:R-:W-:Y:S02]  /*9e70*/  FFMA.FTZ R218, R218, c[0x0][0x23c], -R106.reuse ;  /* 0x00008f00dada7a23 */ /* 0x100fe4000001086a */
[--C-:B------:R-:W-:Y:S01]  /*9e80*/  FFMA.FTZ R180, R180, c[0x0][0x23c], -R106.reuse ;  /* 0x00008f00b4b47a23 */ /* 0x100fe2000001086a */
[----:B------:R-:W4:Y:S01]  /*9e90*/  MUFU.EX2 R116, R116 ;  /* 0x0000007400747308 */ /* 0x000f220000000800 */
[----:B-----5:R-:W-:Y:S01]  /*9ea0*/  FADD.FTZ R87, R35, R87 ;  /* 0x0000005723577221 */ /* 0x020fe20000010000 */
[C---:B------:R-:W-:Y:S01]  /*9eb0*/  HMMA.16816.F32 R152, R4.reuse, R22, R152 ;  /* 0x000000160498723c */ /* 0x040fe20000001898 */
[----:B------:R-:W-:Y:S02]  /*9ec0*/  FFMA.FTZ R128, R128, c[0x0][0x23c], -R106 ;  /* 0x00008f0080807a23 */ /* 0x000fe4000001086a */
[----:B------:R-:W-:Y:S02]  /*9ed0*/  FADD.FTZ R89, R57, R89 ;  /* 0x0000005939597221 */ /* 0x000fe40000010000 */
[----:B------:R-:W-:Y:S01]  /*9ee0*/  FFMA.FTZ R127, R127, c[0x0][0x23c], -R121 ;  /* 0x00008f007f7f7a23 */ /* 0x000fe20000010879 */
[----:B------:R-:W5:Y:S01]  /*9ef0*/  MUFU.EX2 R117, R117 ;  /* 0x0000007500757308 */ /* 0x000f620000000800 */
[----:B---3--:R-:W-:Y:S01]  /*9f00*/  FADD.FTZ R87, R34, R87 ;  /* 0x0000005722577221 */ /* 0x008fe20000010000 */
[----:B------:R-:W-:Y:S01]  /*9f10*/  HMMA.16816.F32 R136, R4, R18, R136 ;  /* 0x000000120488723c */ /* 0x000fe20000001888 */
[----:B------:R-:W-:-:S02]  /*9f20*/  FADD.FTZ R89, R56, R89 ;  /* 0x0000005938597221 */ /* 0x000fc40000010000 */
[----:B------:R-:W-:Y:S02]  /*9f30*/  FFMA.FTZ R124, R124, c[0x0][0x23c], -R121 ;  /* 0x00008f007c7c7a23 */ /* 0x000fe40000010879 */
[----:B------:R-:W-:Y:S01]  /*9f40*/  FADD.FTZ R89, R55, R89 ;  /* 0x0000005937597221 */ /* 0x000fe20000010000 */
[----:B------:R-:W3:Y:S01]  /*9f50*/  MUFU.EX2 R119, R119 ;  /* 0x0000007700777308 */ /* 0x000ee20000000800 */
[----:B------:R-:W-:Y:S01]  /*9f60*/  F2FP.PACK_AB R4, R62, R65 ;  /* 0x000000413e04723e */ /* 0x000fe200000000ff */
[----:B----4-:R-:W-:Y:S01]  /*9f70*/  FADD.FTZ R85, R116, R85 ;  /* 0x0000005574557221 */ /* 0x010fe20000010000 */
[----:B------:R-:W-:Y:S01]  /*9f80*/  F2FP.PACK_AB R5, R37, R63 ;  /* 0x0000003f2505723e */ /* 0x000fe200000000ff */
[----:B------:R-:W-:Y:S01]  /*9f90*/  FADD.FTZ R89, R54, R89 ;  /* 0x0000005936597221 */ /* 0x000fe20000010000 */
[----:B------:R-:W-:Y:S01]  /*9fa0*/  F2FP.PACK_AB R6, R60, R61 ;  /* 0x0000003d3c06723e */ /* 0x000fe200000000ff */
[----:B------:R-:W-:Y:S01]  /*9fb0*/  FFMA.FTZ R123, R123, c[0x0][0x23c], -R121 ;  /* 0x00008f007b7b7a23 */ /* 0x000fe20000010879 */
[----:B------:R-:W-:Y:S01]  /*9fc0*/  F2FP.PACK_AB R7, R34, R35 ;  /* 0x000000232207723e */ /* 0x000fe200000000ff */
[----:B------:R-:W4:Y:S01]  /*9fd0*/  MUFU.EX2 R122, R122 ;  /* 0x0000007a007a7308 */ /* 0x000f220000000800 */
[----:B-----5:R-:W-:-:S02]  /*9fe0*/  FADD.FTZ R85, R117, R85 ;  /* 0x0000005575557221 */ /* 0x020fc40000010000 */
[----:B------:R-:W-:Y:S02]  /*9ff0*/  FADD.FTZ R89, R53, R89 ;  /* 0x0000005935597221 */ /* 0x000fe40000010000 */
[----:B------:R-:W-:Y:S01]  /*a000*/  FFMA.FTZ R120, R120, c[0x0][0x23c], -R121 ;  /* 0x00008f0078787a23 */ /* 0x000fe20000010879 */
[C---:B------:R-:W-:Y:S01]  /*a010*/  HMMA.16816.F32 R160, R4.reuse, R20, R160 ;  /* 0x0000001404a0723c */ /* 0x040fe200000018a0 */
[----:B------:R-:W-:Y:S01]  /*a020*/  FADD.FTZ R89, R52, R89 ;  /* 0x0000005934597221 */ /* 0x000fe20000010000 */
[----:B------:R-:W5:Y:S01]  /*a030*/  MUFU.EX2 R126, R126 ;  /* 0x0000007e007e7308 */ /* 0x000f620000000800 */
[----:B---3--:R-:W-:Y:S02]  /*a040*/  FADD.FTZ R85, R119, R85 ;  /* 0x0000005577557221 */ /* 0x008fe40000010000 */
[--C-:B------:R-:W-:Y:S02]  /*a050*/  FFMA.FTZ R118, R118, c[0x0][0x23c], -R113.reuse ;  /* 0x00008f0076767a23 */ /* 0x100fe40000010871 */
[----:B------:R-:W-:Y:S01]  /*a060*/  FFMA.FTZ R115, R115, c[0x0][0x23c], -R113 ;  /* 0x00008f0073737a23 */ /* 0x000fe20000010871 */
[----:B------:R-:W-:Y:S01]  /*a070*/  HMMA.16816.F32 R148, R4, R22, R148 ;  /* 0x000000160494723c */ /* 0x000fe20000001894 */
[----:B------:R-:W3:Y:S01]  /*a080*/  LDSM.16.MT88.4 R20, [R192+0x5000] ;  /* 0x00500000c014783b */ /* 0x000ee20000004200 */
[----:B------:R-:W1:Y:S01]  /*a090*/  MUFU.EX2 R125, R125 ;  /* 0x0000007d007d7308 */ /* 0x000e620000000800 */
[----:B----4-:R-:W-:-:S02]  /*a0a0*/  FADD.FTZ R85, R122, R85 ;  /* 0x000000557a557221 */ /* 0x010fc40000010000 */
[--C-:B------:R-:W-:Y:S02]  /*a0b0*/  FFMA.FTZ R109, R109, c[0x0][0x23c], -R106.reuse ;  /* 0x00008f006d6d7a23 */ /* 0x100fe4000001086a */
[--C-:B------:R-:W-:Y:S01]  /*a0c0*/  FFMA.FTZ R99, R99, c[0x0][0x23c], -R106.reuse ;  /* 0x00008f0063637a23 */ /* 0x100fe2000001086a */
[----:B------:R-:W-:Y:S01]  /*a0d0*/  HMMA.16816.F32 R144, R4, R16, R144 ;  /* 0x000000100490723c */ /* 0x000fe20000001890 */
[----:B------:R-:W-:Y:S01]  /*a0e0*/  FFMA.FTZ R98, R98, c[0x0][0x23c], -R106 ;  /* 0x00008f0062627a23 */ /* 0x000fe2000001086a */
[----:B------:R-:W4:Y:S01]  /*a0f0*/  MUFU.EX2 R129, R129 ;  /* 0x0000008100817308 */ /* 0x000f220000000800 */
[----:B-----5:R-:W-:-:S05]  /*a100*/  FADD.FTZ R91, R126, R91 ;  /* 0x0000005b7e5b7221 */ /* 0x020fca0000010000 */
[----:B------:R-:W-:Y:S01]  /*a110*/  HMMA.16816.F32 R132, R4, R18, R132 ;  /* 0x000000120484723c */ /* 0x000fe20000001884 */
[----:B------:R-:W5:Y:S01]  /*a120*/  LDSM.16.MT88.4 R16, [R191+0x5000] ;  /* 0x00500000bf10783b */ /* 0x000f620000004200 */
[----:B------:R-:W2:Y:S01]  /*a130*/  MUFU.EX2 R131, R131 ;  /* 0x0000008300837308 */ /* 0x000ea20000000800 */
[----:B-1----:R-:W-:-:S04]  /*a140*/  FADD.FTZ R91, R125, R91 ;  /* 0x0000005b7d5b7221 */ /* 0x002fc80000010000 */
[----:B------:R-:W-:Y:S02]  /*a150*/  F2FP.PACK_AB R4, R117, R116 ;  /* 0x000000747504723e */ /* 0x000fe400000000ff */
[----:B------:R-:W-:Y:S01]  /*a160*/  F2FP.PACK_AB R5, R125, R126 ;  /* 0x0000007e7d05723e */ /* 0x000fe200000000ff */
[----:B------:R-:W1:Y:S01]  /*a170*/  MUFU.EX2 R33, R33 ;  /* 0x0000002100217308 */ /* 0x000e620000000800 */
[----:B------:R-:W-:Y:S01]  /*a180*/  F2FP.PACK_AB R6, R122, R119 ;  /* 0x000000777a06723e */ /* 0x000fe200000000ff */
[----:B----4-:R-:W-:-:S06]  /*a190*/  FADD.FTZ R91, R129, R91 ;  /* 0x0000005b815b7221 */ /* 0x010fcc0000010000 */
[----:B------:R-:W4:Y:S01]  /*a1a0*/  MUFU.EX2 R32, R32 ;  /* 0x0000002000207308 */ /* 0x000f220000000800 */
[C---:B--2---:R-:W-:Y:S01]  /*a1b0*/  F2FP.PACK_AB R7, R131.reuse, R129 ;  /* 0x000000818307723e */ /* 0x044fe200000000ff */
[----:B------:R-:W-:-:S06]  /*a1c0*/  FADD.FTZ R91, R131, R91 ;  /* 0x0000005b835b7221 */ /* 0x000fcc0000010000 */
[----:B------:R-:W2:Y:S01]  /*a1d0*/  MUFU.EX2 R31, R31 ;  /* 0x0000001f001f7308 */ /* 0x000ea20000000800 */
[----:B------:R-:W-:Y:S01]  /*a1e0*/  HMMA.16816.F32 R156, R4, R12, R156 ;  /* 0x0000000c049c723c */ /* 0x000fe2000000189c */
[----:B-1----:R-:W-:-:S06]  /*a1f0*/  FADD.FTZ R87, R33, R87 ;  /* 0x0000005721577221 */ /* 0x002fcc0000010000 */
[----:B------:R-:W1:Y:S01]  /*a200*/  MUFU.EX2 R30, R30 ;  /* 0x0000001e001e7308 */ /* 0x000e620000000800 */
[----:B------:R-:W-:Y:S01]  /*a210*/  HMMA.16816.F32 R152, R4, R14, R152 ;  /* 0x0000000e0498723c */ /* 0x000fe20000001898 */
[----:B----4-:R-:W-:-:S06]  /*a220*/  FADD.FTZ R87, R32, R87 ;  /* 0x0000005720577221 */ /* 0x010fcc0000010000 */
[----:B------:R-:W4:Y:S01]  /*a230*/  MUFU.EX2 R168, R168 ;  /* 0x000000a800a87308 */ /* 0x000f220000000800 */
[----:B------:R-:W-:Y:S01]  /*a240*/  HMMA.16816.F32 R140, R4, R8, R140 ;  /* 0x00000008048c723c */ /* 0x000fe2000000188c */
[----:B--2---:R-:W-:-:S06]  /*a250*/  FADD.FTZ R87, R31, R87 ;  /* 0x000000571f577221 */ /* 0x004fcc0000010000 */
[----:B------:R-:W2:Y:S01]  /*a260*/  MUFU.EX2 R169, R169 ;  /* 0x000000a900a97308 */ /* 0x000ea20000000800 */
[----:B------:R-:W-:Y:S01]  /*a270*/  HMMA.16816.F32 R136, R4, R10, R136 ;  /* 0x0000000a0488723c */ /* 0x000fe20000001888 */
[----:B-1----:R-:W-:-:S06]  /*a280*/  FADD.FTZ R87, R30, R87 ;  /* 0x000000571e577221 */ /* 0x002fcc0000010000 */
[----:B------:R-:W1:Y:S01]  /*a290*/  MUFU.EX2 R170, R170 ;  /* 0x000000aa00aa7308 */ /* 0x000e620000000800 */
[----:B------:R-:W-:Y:S01]  /*a2a0*/  F2FP.PACK_AB R4, R58, R59 ;  /* 0x0000003b3a04723e */ /* 0x000fe200000000ff */
[----:B----4-:R-:W-:Y:S01]  /*a2b0*/  FADD.FTZ R85, R168, R85 ;  /* 0x00000055a8557221 */ /* 0x010fe20000010000 */
[----:B------:R-:W-:Y:S02]  /*a2c0*/  F2FP.PACK_AB R5, R32, R33 ;  /* 0x000000212005723e */ /* 0x000fe400000000ff */
[----:B------:R-:W-:Y:S02]  /*a2d0*/  F2FP.PACK_AB R6, R56, R57 ;  /* 0x000000393806723e */ /* 0x000fe400000000ff */
[----:B------:R-:W-:Y:S01]  /*a2e0*/  F2FP.PACK_AB R7, R30, R31 ;  /* 0x0000001f1e07723e */ /* 0x000fe200000000ff */
[----:B------:R-:W4:Y:S01]  /*a2f0*/  MUFU.EX2 R173, R173 ;  /* 0x000000ad00ad7308 */ /* 0x000f220000000800 */
[----:B--2---:R-:W-:-:S05]  /*a300*/  FADD.FTZ R85, R169, R85 ;  /* 0x00000055a9557221 */ /* 0x004fca0000010000 */
[----:B------:R-:W-:Y:S02]  /*a310*/  HMMA.16816.F32 R160, R4, R12, R160 ;  /* 0x0000000c04a0723c */ /* 0x000fe400000018a0 */
[----:B------:R-:W2:Y:S01]  /*a320*/  MUFU.EX2 R178, R178 ;  /* 0x000000b200b27308 */ /* 0x000ea20000000800 */
[----:B-1----:R-:W-:-:S05]  /*a330*/  FADD.FTZ R85, R170, R85 ;  /* 0x00000055aa557221 */ /* 0x002fca0000010000 */
[----:B------:R-:W-:Y:S01]  /*a340*/  HMMA.16816.F32 R148, R4, R14, R148 ;  /* 0x0000000e0494723c */ /* 0x000fe20000001894 */
[----:B------:R-:W1:Y:S01]  /*a350*/  LDSM.16.MT88.4 R12, [R192+0x5400] ;  /* 0x00540000c00c783b */ /* 0x000e620000004200 */
[----:B------:R-:W3:Y:S01]  /*a360*/  MUFU.EX2 R177, R177 ;  /* 0x000000b100b17308 */ /* 0x000ee20000000800 */
[----:B----4-:R-:W-:-:S05]  /*a370*/  FADD.FTZ R85, R173, R85 ;  /* 0x00000055ad557221 */ /* 0x010fca0000010000 */
[----:B------:R-:W-:Y:S02]  /*a380*/  HMMA.16816.F32 R144, R4, R8, R144 ;  /* 0x000000080490723c */ /* 0x000fe40000001890 */
[----:B------:R-:W4:Y:S01]  /*a390*/  MUFU.EX2 R181, R181 ;  /* 0x000000b500b57308 */ /* 0x000f220000000800 */
[----:B--2---:R-:W-:-:S05]  /*a3a0*/  FADD.FTZ R91, R178, R91 ;  /* 0x0000005bb25b7221 */ /* 0x004fca0000010000 */
[----:B------:R-:W-:Y:S01]  /*a3b0*/  HMMA.16816.F32 R132, R4, R10, R132 ;  /* 0x0000000a0484723c */ /* 0x000fe20000001884 */
[----:B------:R-:W2:Y:S01]  /*a3c0*/  LDSM.16.MT88.4 R8, [R191+0x5400] ;  /* 0x00540000bf08783b */ /* 0x000ea20000004200 */
[----:B------:R-:W5:Y:S01]  /*a3d0*/  MUFU.EX2 R183, R183 ;  /* 0x000000b700b77308 */ /* 0x000f620000000800 */
[----:B---3--:R-:W-:-:S04]  /*a3e0*/  FADD.FTZ R91, R177, R91 ;  /* 0x0000005bb15b7221 */ /* 0x008fc80000010000 */
[----:B------:R-:W-:Y:S02]  /*a3f0*/  F2FP.PACK_AB R4, R169, R168 ;  /* 0x000000a8a904723e */ /* 0x000fe400000000ff */
[----:B------:R-:W-:Y:S01]  /*a400*/  F2FP.PACK_AB R5, R177, R178 ;  /* 0x000000b2b105723e */ /* 0x000fe200000000ff */
[----:B------:R-:W3:Y:S01]  /*a410*/  MUFU.EX2 R29, R29 ;  /* 0x0000001d001d7308 */ /* 0x000ee20000000800 */
[----:B------:R-:W-:Y:S01]  /*a420*/  F2FP.PACK_AB R6, R173, R170 ;  /* 0x000000aaad06723e */ /* 0x000fe200000000ff */
[----:B----4-:R-:W-:-:S06]  /*a430*/  FADD.FTZ R91, R181, R91 ;  /* 0x0000005bb55b7221 */ /* 0x010fcc0000010000 */
[----:B------:R-:W4:Y:S01]  /*a440*/  MUFU.EX2 R28, R28 ;  /* 0x0000001c001c7308 */ /* 0x000f220000000800 */
[C---:B-----5:R-:W-:Y:S01]  /*a450*/  F2FP.PACK_AB R7, R183.reuse, R181 ;  /* 0x000000b5b707723e */ /* 0x060fe200000000ff */
[----:B------:R-:W-:-:S06]  /*a460*/  FADD.FTZ R91, R183, R91 ;  /* 0x0000005bb75b7221 */ /* 0x000fcc0000010000 */
[----:B------:R-:W5:Y:S01]  /*a470*/  MUFU.EX2 R27, R27 ;  /* 0x0000001b001b7308 */ /* 0x000f620000000800 */
[----:B------:R-:W-:Y:S01]  /*a480*/  HMMA.16816.F32 R156, R4, R20, R156 ;  /* 0x00000014049c723c */ /* 0x000fe2000000189c */
[----:B---3--:R-:W-:-:S06]  /*a490*/  FADD.FTZ R87, R29, R87 ;  /* 0x000000571d577221 */ /* 0x008fcc0000010000 */
[----:B------:R-:W3:Y:S01]  /*a4a0*/  MUFU.EX2 R26, R26 ;  /* 0x0000001a001a7308 */ /* 0x000ee20000000800 */
[----:B------:R-:W-:Y:S01]  /*a4b0*/  HMMA.16816.F32 R152, R4, R22, R152 ;  /* 0x000000160498723c */ /* 0x000fe20000001898 */
[----:B----4-:R-:W-:-:S06]  /*a4c0*/  FADD.FTZ R87, R28, R87 ;  /* 0x000000571c577221 */ /* 0x010fcc0000010000 */
[----:B------:R-:W4:Y:S01]  /*a4d0*/  MUFU.EX2 R221, R221 ;  /* 0x000000dd00dd7308 */ /* 0x000f220000000800 */
[----:B------:R-:W-:Y:S01]  /*a4e0*/  HMMA.16816.F32 R140, R4, R16, R140 ;  /* 0x00000010048c723c */ /* 0x000fe2000000188c */
[----:B-----5:R-:W-:-:S06]  /*a4f0*/  FADD.FTZ R87, R27, R87 ;  /* 0x000000571b577221 */ /* 0x020fcc0000010000 */
[----:B------:R-:W5:Y:S01]  /*a500*/  MUFU.EX2 R222, R222 ;  /* 0x000000de00de7308 */ /* 0x000f620000000800 */
[----:B------:R-:W-:Y:S01]  /*a510*/  HMMA.16816.F32 R136, R4, R18, R136 ;  /* 0x000000120488723c */ /* 0x000fe20000001888 */
[----:B---3--:R-:W-:-:S06]  /*a520*/  FADD.FTZ R87, R26, R87 ;  /* 0x000000571a577221 */ /* 0x008fcc0000010000 */
[----:B------:R-:W-:Y:S01]  /*a530*/  F2FP.PACK_AB R4, R54, R55 ;  /* 0x000000373604723e */ /* 0x000fe200000000ff */
[----:B------:R-:W3:Y:S01]  /*a540*/  MUFU.EX2 R220, R220 ;  /* 0x000000dc00dc7308 */ /* 0x000ee20000000800 */
[----:B------:R-:W-:Y:S01]  /*a550*/  F2FP.PACK_AB R5, R28, R29 ;  /* 0x0000001d1c05723e */ /* 0x000fe200000000ff */
[----:B----4-:R-:W-:Y:S01]  /*a560*/  FADD.FTZ R85, R221, R85 ;  /* 0x00000055dd557221 */ /* 0x010fe20000010000 */
[----:B------:R-:W-:Y:S02]  /*a570*/  F2FP.PACK_AB R6, R52, R53 ;  /* 0x000000353406723e */ /* 0x000fe400000000ff */
[----:B------:R-:W-:Y:S01]  /*a580*/  F2FP.PACK_AB R7, R26, R27 ;  /* 0x0000001b1a07723e */ /* 0x000fe200000000ff */
[----:B-----5:R-:W-:Y:S02]  /*a590*/  FADD.FTZ R85, R222, R85 ;  /* 0x00000055de557221 */ /* 0x020fe40000010000 */
[----:B------:R-:W4:Y:S04]  /*a5a0*/  MUFU.EX2 R219, R219 ;  /* 0x000000db00db7308 */ /* 0x000f280000000800 */
[----:B------:R-:W-:Y:S04]  /*a5b0*/  HMMA.16816.F32 R160, R4, R20, R160 ;  /* 0x0000001404a0723c */ /* 0x000fe800000018a0 */
[----:B------:R-:W5:Y:S01]  /*a5c0*/  MUFU.EX2 R213, R213 ;  /* 0x000000d500d57308 */ /* 0x000f620000000800 */
[----:B---3--:R-:W-:-:S03]  /*a5d0*/  FADD.FTZ R85, R220, R85 ;  /* 0x00000055dc557221 */ /* 0x008fc60000010000 */
[----:B------:R-:W-:Y:S01]  /*a5e0*/  HMMA.16816.F32 R148, R4, R22, R148 ;  /* 0x000000160494723c */ /* 0x000fe20000001894 */
[----:B------:R-:W3:Y:S03]  /*a5f0*/  LDSM.16.MT88.4 R20, [R192+0x5800] ;  /* 0x00580000c014783b */ /* 0x000ee60000004200 */
[----:B------:R-:W1:Y:S01]  /*a600*/  MUFU.EX2 R182, R182 ;  /* 0x000000b600b67308 */ /* 0x000e620000000800 */
[----:B----4-:R-:W-:-:S03]  /*a610*/  FADD.FTZ R85, R219, R85 ;  /* 0x00000055db557221 */ /* 0x010fc60000010000 */
[----:B------:R-:W-:Y:S04]  /*a620*/  HMMA.16816.F32 R144, R4, R16, R144 ;  /* 0x000000100490723c */ /* 0x000fe80000001890 */
[----:B------:R-:W4:Y:S01]  /*a630*/  MUFU.EX2 R179, R179 ;  /* 0x000000b300b37308 */ /* 0x000f220000000800 */
[----:B-----5:R-:W-:-:S03]  /*a640*/  FADD.FTZ R91, R213, R91 ;  /* 0x0000005bd55b7221 */ /* 0x020fc60000010000 */
[----:B------:R-:W-:Y:S01]  /*a650*/  HMMA.16816.F32 R132, R4, R18, R132 ;  /* 0x000000120484723c */ /* 0x000fe20000001884 */
[----:B------:R-:W5:Y:S03]  /*a660*/  LDSM.16.MT88.4 R16, [R191+0x5800] ;  /* 0x00580000bf10783b */ /* 0x000f660000004200 */
[----:B------:R-:W2:Y:S01]  /*a670*/  MUFU.EX2 R174, R174 ;  /* 0x000000ae00ae7308 */ /* 0x000ea20000000800 */
[----:B-1----:R-:W-:Y:S02]  /*a680*/  FADD.FTZ R91, R182, R91 ;  /* 0x0000005bb65b7221 */ /* 0x002fe40000010000 */
[----:B------:R-:W-:Y:S02]  /*a690*/  F2FP.PACK_AB R4, R222, R221 ;  /* 0x000000ddde04723e */ /* 0x000fe400000000ff */
[----:B------:R-:W-:Y:S02]  /*a6a0*/  F2FP.PACK_AB R5, R182, R213 ;  /* 0x000000d5b605723e */ /* 0x000fe400000000ff */
[----:B------:R-:W-:Y:S01]  /*a6b0*/  F2FP.PACK_AB R6, R219, R220 ;  /* 0x000000dcdb06723e */ /* 0x000fe200000000ff */
[----:B------:R-:W1:Y:S01]  /*a6c0*/  MUFU.EX2 R51, R51 ;  /* 0x0000003300337308 */ /* 0x000e620000000800 */
[----:B----4-:R-:W-:-:S07]  /*a6d0*/  FADD.FTZ R91, R179, R91 ;  /* 0x0000005bb35b7221 */ /* 0x010fce0000010000 */
        /* <DEDUP_REMOVED lines=18> */
[----:B------:R-:W-:-:S05]  /*a800*/  F2FP.PACK_AB R6, R48, R49 ;  /* 0x000000313006723e */ /* 0x000fca00000000ff */
[----:B------:R-:W4:Y:S01]  /*a810*/  MUFU.EX2 R114, R114 ;  /* 0x0000007200727308 */ /* 0x000f220000000800 */
[C---:B--2---:R-:W-:Y:S01]  /*a820*/  F2FP.PACK_AB R5, R24.reuse, R25 ;  /* 0x000000191805723e */ /* 0x044fe200000000ff */
[----:B------:R-:W-:-:S06]  /*a830*/  FADD.FTZ R87, R24, R87 ;  /* 0x0000005718577221 */ /* 0x000fcc0000010000 */
[----:B------:R-:W2:Y:S01]  /*a840*/  MUFU.EX2 R176, R176 ;  /* 0x000000b000b07308 */ /* 0x000ea20000000800 */
[----:B-1----:R-:W-:-:S07]  /*a850*/  FADD.FTZ R87, R73, R87 ;  /* 0x0000005749577221 */ /* 0x002fce0000010000 */
[----:B------:R-:W1:Y:S01]  /*a860*/  MUFU.EX2 R175, R175 ;  /* 0x000000af00af7308 */ /* 0x000e620000000800 */
[C---:B----4-:R-:W-:Y:S01]  /*a870*/  F2FP.PACK_AB R7, R114.reuse, R73 ;  /* 0x000000497207723e */ /* 0x050fe200000000ff */
[----:B------:R-:W-:-:S06]  /*a880*/  FADD.FTZ R87, R114, R87 ;  /* 0x0000005772577221 */ /* 0x000fcc0000010000 */
[----:B------:R-:W4:Y:S01]  /*a890*/  MUFU.EX2 R172, R172 ;  /* 0x000000ac00ac7308 */ /* 0x000f220000000800 */
[----:B------:R-:W-:Y:S01]  /*a8a0*/  HMMA.16816.F32 R160, R4, R12, R160 ;  /* 0x0000000c04a0723c */ /* 0x000fe200000018a0 */
[----:B--2---:R-:W-:-:S06]  /*a8b0*/  FADD.FTZ R85, R176, R85 ;  /* 0x00000055b0557221 */ /* 0x004fcc0000010000 */
[----:B------:R-:W2:Y:S01]  /*a8c0*/  MUFU.EX2 R171, R171 ;  /* 0x000000ab00ab7308 */ /* 0x000ea20000000800 */
[----:B------:R-:W-:Y:S01]  /*a8d0*/  HMMA.16816.F32 R148, R4, R14, R148 ;  /* 0x0000000e0494723c */ /* 0x000fe20000001894 */
[----:B------:R-:W3:Y:S01]  /*a8e0*/  LDSM.16.MT88.4 R12, [R192+0x5c00] ;  /* 0x005c0000c00c783b */ /* 0x000ee20000004200 */
[----:B-1----:R-:W-:-:S05]  /*a8f0*/  FADD.FTZ R85, R175, R85 ;  /* 0x00000055af557221 */ /* 0x002fca0000010000 */
[----:B------:R-:W1:Y:S01]  /*a900*/  MUFU.EX2 R167, R167 ;  /* 0x000000a700a77308 */ /* 0x000e620000000800 */
[----:B------:R-:W-:Y:S01]  /*a910*/  HMMA.16816.F32 R144, R4, R8, R144 ;  /* 0x000000080490723c */ /* 0x000fe20000001890 */
[----:B----4-:R-:W-:-:S06]  /*a920*/  FADD.FTZ R85, R172, R85 ;  /* 0x00000055ac557221 */ /* 0x010fcc0000010000 */
[----:B------:R-:W4:Y:S01]  /*a930*/  MUFU.EX2 R166, R166 ;  /* 0x000000a600a67308 */ /* 0x000f220000000800 */
[----:B------:R-:W-:Y:S01]  /*a940*/  HMMA.16816.F32 R132, R4, R10, R132 ;  /* 0x0000000a0484723c */ /* 0x000fe20000001884 */
[----:B------:R-:W5:Y:S01]  /*a950*/  LDSM.16.MT88.4 R8, [R191+0x5c00] ;  /* 0x005c0000bf08783b */ /* 0x000f620000004200 */
[----:B--2---:R-:W-:-:S05]  /*a960*/  FADD.FTZ R85, R171, R85 ;  /* 0x00000055ab557221 */ /* 0x004fca0000010000 */
[----:B------:R-:W2:Y:S01]  /*a970*/  MUFU.EX2 R164, R164 ;  /* 0x000000a400a47308 */ /* 0x000ea20000000800 */
[----:B------:R-:W-:Y:S01]  /*a980*/  F2FP.PACK_AB R4, R175, R176 ;  /* 0x000000b0af04723e */ /* 0x000fe200000000ff */
[----:B-1----:R-:W-:Y:S01]  /*a990*/  FADD.FTZ R91, R167, R91 ;  /* 0x0000005ba75b7221 */ /* 0x002fe20000010000 */
[----:B------:R-:W-:-:S05]  /*a9a0*/  F2FP.PACK_AB R6, R171, R172 ;  /* 0x000000acab06723e */ /* 0x000fca00000000ff */
[----:B------:R-:W1:Y:S01]  /*a9b0*/  MUFU.EX2 R130, R130 ;  /* 0x0000008200827308 */ /* 0x000e620000000800 */
[C---:B----4-:R-:W-:Y:S01]  /*a9c0*/  F2FP.PACK_AB R5, R166.reuse, R167 ;  /* 0x000000a7a605723e */ /* 0x050fe200000000ff */
[----:B------:R-:W-:-:S06]  /*a9d0*/  FADD.FTZ R91, R166, R91 ;  /* 0x0000005ba65b7221 */ /* 0x000fcc0000010000 */
[----:B------:R-:W4:Y:S01]  /*a9e0*/  MUFU.EX2 R47, R47 ;  /* 0x0000002f002f7308 */ /* 0x000f220000000800 */
[----:B--2---:R-:W-:-:S07]  /*a9f0*/  FADD.FTZ R91, R164, R91 ;  /* 0x0000005ba45b7221 */ /* 0x004fce0000010000 */
[----:B------:R-:W2:Y:S01]  /*aa00*/  MUFU.EX2 R46, R46 ;  /* 0x0000002e002e7308 */ /* 0x000ea20000000800 */
[C---:B-1----:R-:W-:Y:S01]  /*aa10*/  F2FP.PACK_AB R7, R130.reuse, R164 ;  /* 0x000000a48207723e */ /* 0x042fe200000000ff */
[----:B------:R-:W-:-:S06]  /*aa20*/  FADD.FTZ R91, R130, R91 ;  /* 0x0000005b825b7221 */ /* 0x000fcc0000010000 */
[----:B------:R-:W1:Y:S01]  /*aa30*/  MUFU.EX2 R45, R45 ;  /* 0x0000002d002d7308 */ /* 0x000e620000000800 */
[----:B---3--:R-:W-:Y:S01]  /*aa40*/  HMMA.16816.F32 R156, R4, R20, R156 ;  /* 0x00000014049c723c */ /* 0x008fe2000000189c */
[----:B----4-:R-:W-:-:S06]  /*aa50*/  FADD.FTZ R89, R47, R89 ;  /* 0x000000592f597221 */ /* 0x010fcc0000010000 */
[----:B------:R-:W3:Y:S01]  /*aa60*/  MUFU.EX2 R44, R44 ;  /* 0x0000002c002c7308 */ /* 0x000ee20000000800 */
[----:B------:R-:W-:Y:S01]  /*aa70*/  HMMA.16816.F32 R152, R4, R22, R152 ;  /* 0x000000160498723c */ /* 0x000fe20000001898 */
[----:B--2---:R-:W-:-:S06]  /*aa80*/  FADD.FTZ R89, R46, R89 ;  /* 0x000000592e597221 */ /* 0x004fcc0000010000 */
[----:B------:R-:W2:Y:S01]  /*aa90*/  MUFU.EX2 R165, R165 ;  /* 0x000000a500a57308 */ /* 0x000ea20000000800 */
[----:B-----5:R-:W-:Y:S01]  /*aaa0*/  HMMA.16816.F32 R140, R4, R16, R140 ;  /* 0x00000010048c723c */ /* 0x020fe2000000188c */
[----:B-1----:R-:W-:-:S06]  /*aab0*/  FADD.FTZ R89, R45, R89 ;  /* 0x000000592d597221 */ /* 0x002fcc0000010000 */
[----:B------:R-:W1:Y:S01]  /*aac0*/  MUFU.EX2 R218, R218 ;  /* 0x000000da00da7308 */ /* 0x000e620000000800 */
[----:B------:R-:W-:Y:S01]  /*aad0*/  HMMA.16816.F32 R136, R4, R18, R136 ;  /* 0x000000120488723c */ /* 0x000fe20000001888 */
[----:B---3--:R-:W-:-:S06]  /*aae0*/  FADD.FTZ R89, R44, R89 ;  /* 0x000000592c597221 */ /* 0x008fcc0000010000 */
[----:B------:R-:W3:Y:S01]  /*aaf0*/  MUFU.EX2 R180, R180 ;  /* 0x000000b400b47308 */ /* 0x000ee20000000800 */
[----:B------:R-:W-:Y:S01]  /*ab00*/  F2FP.PACK_AB R4, R46, R47 ;  /* 0x0000002f2e04723e */ /* 0x000fe200000000ff */
[----:B--2---:R-:W-:Y:S01]  /*ab10*/  FADD.FTZ R87, R165, R87 ;  /* 0x00000057a5577221 */ /* 0x004fe20000010000 */
[----:B------:R-:W-:-:S05]  /*ab20*/  F2FP.PACK_AB R6, R44, R45 ;  /* 0x0000002d2c06723e */ /* 0x000fca00000000ff */
[----:B------:R-:W2:Y:S01]  /*ab30*/  MUFU.EX2 R128, R128 ;  /* 0x0000008000807308 */ /* 0x000ea20000000800 */
[C---:B-1----:R-:W-:Y:S01]  /*ab40*/  F2FP.PACK_AB R5, R218.reuse, R165 ;  /* 0x000000a5da05723e */ /* 0x042fe200000000ff */
[----:B------:R-:W-:-:S06]  /*ab50*/  FADD.FTZ R87, R218, R87 ;  /* 0x00000057da577221 */ /* 0x000fcc0000010000 */
[----:B------:R-:W1:Y:S01]  /*ab60*/  MUFU.EX2 R127, R127 ;  /* 0x0000007f007f7308 */ /* 0x000e620000000800 */
[----:B---3--:R-:W-:Y:S01]  /*ab70*/  FADD.FTZ R87, R180, R87 ;  /* 0x00000057b4577221 */ /* 0x008fe20000010000 */
[----:B--2---:R-:W-:-:S06]  /*ab80*/  F2FP.PACK_AB R7, R128, R180 ;  /* 0x000000b48007723e */ /* 0x004fcc00000000ff */
[----:B------:R-:W2:Y:S01]  /*ab90*/  MUFU.EX2 R124, R124 ;  /* 0x0000007c007c7308 */ /* 0x000ea20000000800 */
[----:B------:R-:W-:Y:S01]  /*aba0*/  FADD.FTZ R87, R128, R87 ;  /* 0x0000005780577221 */ /* 0x000fe20000010000 */
[----:B------:R-:W-:Y:S01]  /*abb0*/  HMMA.16816.F32 R160, R4, R20, R160 ;  /* 0x0000001404a0723c */ /* 0x000fe200000018a0 */
[----:B-1----:R-:W-:-:S05]  /*abc0*/  FADD.FTZ R85, R127, R85 ;  /* 0x000000557f557221 */ /* 0x002fca0000010000 */
[----:B------:R-:W1:Y:S01]  /*abd0*/  MUFU.EX2 R123, R123 ;  /* 0x0000007b007b7308 */ /* 0x000e620000000800 */
[--C-:B------:R-:W-:Y:S01]  /*abe0*/  FFMA.FTZ R20, R112, c[0x0][0x23c], -R113.reuse ;  /* 0x00008f0070147a23 */ /* 0x100fe20000010871 */
[----:B------:R-:W-:Y:S01]  /*abf0*/  HMMA.16816.F32 R144, R4, R16, R144 ;  /* 0x000000100490723c */ /* 0x000fe20000001890 */
[----:B------:R-:W-:-:S05]  /*ac00*/  FFMA.FTZ R21, R111, c[0x0][0x23c], -R113 ;  /* 0x00008f006f157a23 */ /* 0x000fca0000010871 */
[----:B------:R-:W3:Y:S01]  /*ac10*/  MUFU.EX2 R120, R120 ;  /* 0x0000007800787308 */ /* 0x000ee20000000800 */
[----:B--2---:R-:W-:Y:S02]  /*ac20*/  FADD.FTZ R85, R124, R85 ;  /* 0x000000557c557221 */ /* 0x004fe40000010000 */
[----:B------:R-:W-:Y:S01]  /*ac30*/  FFMA.FTZ R17, R100, c[0x0][0x23c], -R106 ;  /* 0x00008f0064117a23 */ /* 0x000fe2000001086a */
[----:B------:R-:W-:Y:S04]  /*ac40*/  HMMA.16816.F32 R148, R4, R22, R148 ;  /* 0x000000160494723c */ /* 0x000fe80000001894 */
[----:B------:R-:W2:Y:S01]  /*ac50*/  MUFU.EX2 R118, R118 ;  /* 0x0000007600767308 */ /* 0x000ea20000000800 */
[----:B-1----:R-:W-:-:S03]  /*ac60*/  FADD.FTZ R85, R123, R85 ;  /* 0x000000557b557221 */ /* 0x002fc60000010000 */
[----:B------:R-:W-:Y:S04]  /*ac70*/  HMMA.16816.F32 R132, R4, R18, R132 ;  /* 0x000000120484723c */ /* 0x000fe80000001884 */
[----:B------:R-:W1:Y:S01]  /*ac80*/  MUFU.EX2 R115, R115 ;  /* 0x0000007300737308 */ /* 0x000e620000000800 */
[----:B---3--:R-:W-:Y:S02]  /*ac90*/  FADD.FTZ R218, R120, R85 ;  /* 0x0000005578da7221 */ /* 0x008fe40000010000 */
[----:B------:R-:W-:Y:S02]  /*aca0*/  F2FP.PACK_AB R4, R124, R127 ;  /* 0x0000007f7c04723e */ /* 0x000fe400000000ff */
[----:B------:R-:W-:-:S03]  /*acb0*/  F2FP.PACK_AB R6, R120, R123 ;  /* 0x0000007b7806723e */ /* 0x000fc600000000ff */
[----:B------:R-:W3:Y:S01]  /*acc0*/  MUFU.EX2 R20, R20 ;  /* 0x0000001400147308 */ /* 0x000ee20000000800 */
[----:B--2---:R-:W-:-:S07]  /*acd0*/  FADD.FTZ R91, R118, R91 ;  /* 0x0000005b765b7221 */ /* 0x004fce0000010000 */
[----:B------:R-:W2:Y:S01]  /*ace0*/  MUFU.EX2 R21, R21 ;  /* 0x0000001500157308 */ /* 0x000ea20000000800 */
[C---:B-1----:R-:W-:Y:S01]  /*acf0*/  F2FP.PACK_AB R5, R115.reuse, R118 ;  /* 0x000000767305723e */ /* 0x042fe200000000ff */
[----:B------:R-:W-:-:S06]  /*ad00*/  FADD.FTZ R91, R115, R91 ;  /* 0x0000005b735b7221 */ /* 0x000fcc0000010000 */
[----:B------:R-:W1:Y:S01]  /*ad10*/  MUFU.EX2 R43, R43 ;  /* 0x0000002b002b7308 */ /* 0x000e620000000800 */
[----:B---3--:R-:W-:-:S07]  /*ad20*/  FADD.FTZ R91, R20, R91 ;  /* 0x0000005b145b7221 */ /* 0x008fce0000010000 */
[----:B------:R-:W3:Y:S01]  /*ad30*/  MUFU.EX2 R16, R109 ;  /* 0x0000006d00107308 */ /* 0x000ee20000000800 */
[C---:B--2---:R-:W-:Y:S01]  /*ad40*/  F2FP.PACK_AB R7, R21.reuse, R20 ;  /* 0x000000141507723e */ /* 0x044fe200000000ff */
[----:B------:R-:W-:-:S06]  /*ad50*/  FADD.FTZ R213, R21, R91 ;  /* 0x0000005b15d57221 */ /* 0x000fcc0000010000 */
[----:B------:R-:W2:Y:S01]  /*ad60*/  MUFU.EX2 R42, R42 ;  /* 0x0000002a002a7308 */ /* 0x000ea20000000800 */
[----:B-1----:R-:W-:Y:S01]  /*ad70*/  FADD.FTZ R89, R43, R89 ;  /* 0x000000592b597221 */ /* 0x002fe20000010000 */
[C---:B------:R-:W-:Y:S06]  /*ad80*/  HMMA.16816.F32 R156, R4.reuse, R12, R156 ;  /* 0x0000000c049c723c */ /* 0x040fec000000189c */
[----:B------:R-:W1:Y:S01]  /*ad90*/  MUFU.EX2 R41, R41 ;  /* 0x0000002900297308 */ /* 0x000e620000000800 */
[----:B---3--:R-:W-:Y:S01]  /*ada0*/  FADD.FTZ R87, R16, R87 ;  /* 0x0000005710577221 */ /* 0x008fe20000010000 */
[C---:B------:R-:W-:Y:S06]  /*adb0*/  HMMA.16816.F32 R152, R4.reuse, R14, R152 ;  /* 0x0000000e0498723c */ /* 0x040fec0000001898 */
[----:B------:R-:W3:Y:S01]  /*adc0*/  MUFU.EX2 R40, R40 ;  /* 0x0000002800287308 */ /* 0x000ee20000000800 */
[C---:B--2---:R-:W-:Y:S01]  /*add0*/  FADD.FTZ R89, R42.reuse, R89 ;  /* 0x000000592a597221 */ /* 0x044fe20000010000 */
[C---:B------:R-:W-:Y:S06]  /*ade0*/  HMMA.16816.F32 R140, R4.reuse, R8, R140 ;  /* 0x00000008048c723c */ /* 0x040fec000000188c */
[----:B------:R-:W2:Y:S01]  /*adf0*/  MUFU.EX2 R17, R17 ;  /* 0x0000001100117308 */ /* 0x000ea20000000800 */
[----:B-1----:R-:W-:Y:S01]  /*ae00*/  FADD.FTZ R89, R41, R89 ;  /* 0x0000005929597221 */ /* 0x002fe20000010000 */
[----:B------:R-:W-:Y:S06]  /*ae10*/  HMMA.16816.F32 R136, R4, R10, R136 ;  /* 0x0000000a0488723c */ /* 0x000fec0000001888 */
[----:B------:R-:W1:Y:S01]  /*ae20*/  MUFU.EX2 R18, R99 ;  /* 0x0000006300127308 */ /* 0x000e620000000800 */
[----:B------:R-:W-:Y:S01]  /*ae30*/  F2FP.PACK_AB R4, R42, R43 ;  /* 0x0000002b2a04723e */ /* 0x000fe200000000ff */
[C---:B---3--:R-:W-:Y:S01]  /*ae40*/  FADD.FTZ R244, R40.reuse, R89 ;  /* 0x0000005928f47221 */ /* 0x048fe20000010000 */
[----:B------:R-:W-:-:S05]  /*ae50*/  F2FP.PACK_AB R6, R40, R41 ;  /* 0x000000292806723e */ /* 0x000fca00000000ff */
[----:B------:R-:W3:Y:S01]  /*ae60*/  MUFU.EX2 R19, R98 ;  /* 0x0000006200137308 */ /* 0x000ee20000000800 */
[C---:B--2---:R-:W-:Y:S01]  /*ae70*/  F2FP.PACK_AB R5, R17.reuse, R16 ;  /* 0x000000101105723e */ /* 0x044fe200000000ff */
[----:B------:R-:W-:-:S04]  /*ae80*/  FADD.FTZ R87, R17, R87 ;  /* 0x0000005711577221 */ /* 0x000fc80000010000 */
[----:B-1----:R-:W-:Y:S01]  /*ae90*/  FADD.FTZ R87, R18, R87 ;  /* 0x0000005712577221 */ /* 0x002fe20000010000 */
        /* <DEDUP_REMOVED lines=67> */
[----:B------:R-:W-:Y:S04]  /*b2d0*/  LDSM.16.M88.4 R116, [R195+0x2400] ;  /* 0x00240000c374783b */ /* 0x000fe80000000200 */
[----:B------:R-:W-:Y:S04]  /*b2e0*/  LDSM.16.M88.4 R108, [R195+0x2800] ;  /* 0x00280000c36c783b */ /* 0x000fe80000000200 */
[----:B------:R-:W-:Y:S04]  /*b2f0*/  LDSM.16.M88.4 R100, [R195+0x2c00] ;  /* 0x002c0000c364783b */ /* 0x000fe80000000200 */
[----:B------:R-:W-:Y:S04]  /*b300*/  LDSM.16.M88.4 R92, [R195+0x3000] ;  /* 0x00300000c35c783b */ /* 0x000fe80000000200 */
[----:B------:R-:W-:Y:S04]  /*b310*/  LDSM.16.M88.4 R84, [R195+0x3400] ;  /* 0x00340000c354783b */ /* 0x000fe80000000200 */
[----:B---3--:R-:W3:Y:S04]  /*b320*/  LDSM.16.M88.4 R4, [R196+0x1000] ;  /* 0x00100000c404783b */ /* 0x008ee80000000200 */
[----:B------:R-:W1:Y:S04]  /*b330*/  LDSM.16.M88.4 R76, [R195+0x3800] ;  /* 0x00380000c34c783b */ /* 0x000e680000000200 */
[----:B------:R-:W4:Y:S04]  /*b340*/  LDSM.16.M88.4 R240, [R195+0x3c00] ;  /* 0x003c0000c3f0783b */ /* 0x000f280000000200 */
[----:B------:R-:W5:Y:S04]  /*b350*/  LDSM.16.M88.4 R236, [R196] ;  /* 0x00000000c4ec783b */ /* 0x000f680000000200 */
[----:B------:R-:W-:Y:S04]  /*b360*/  LDSM.16.M88.4 R228, [R193] ;  /* 0x00000000c1e4783b */ /* 0x000fe80000000200 */
[----:B------:R-:W1:Y:S04]  /*b370*/  LDSM.16.M88.4 R72, [R194+0x1000] ;  /* 0x00100000c248783b */ /* 0x000e680000000200 */
[----:B------:R-:W1:Y:S04]  /*b380*/  LDSM.16.M88.4 R224, [R190] ;  /* 0x00000000bee0783b */ /* 0x000e680000000200 */
[----:B------:R-:W1:Y:S04]  /*b390*/  LDSM.16.M88.4 R220, [R189] ;  /* 0x00000000bddc783b */ /* 0x000e680000000200 */
[----:B------:R-:W1:Y:S04]  /*b3a0*/  LDSM.16.M88.4 R180, [R188] ;  /* 0x00000000bcb4783b */ /* 0x000e680000000200 */
[----:B------:R-:W1:Y:S04]  /*b3b0*/  LDSM.16.M88.4 R176, [R187] ;  /* 0x00000000bbb0783b */ /* 0x000e680000000200 */
[----:B------:R-:W1:Y:S01]  /*b3c0*/  LDSM.16.M88.4 R172, [R186] ;  /* 0x00000000baac783b */ /* 0x000e620000000200 */
[C---:B---3--:R-:W-:Y:S03]  /*b3d0*/  HMMA.16816.F32 R68, R4.reuse, R124, RZ ;  /* 0x0000007c0444723c */ /* 0x048fe600000018ff */
[----:B------:R-:W3:Y:S04]  /*b3e0*/  LDSM.16.M88.4 R168, [R185] ;  /* 0x00000000b9a8783b */ /* 0x000ee80000000200 */
[----:B------:R-:W1:Y:S01]  /*b3f0*/  LDSM.16.M88.4 R164, [R184] ;  /* 0x00000000b8a4783b */ /* 0x000e620000000200 */
[C---:B------:R-:W-:Y:S03]  /*b400*/  HMMA.16816.F32 R64, R4.reuse, R126, RZ ;  /* 0x0000007e0440723c */ /* 0x040fe600000018ff */
[----:B------:R-:W1:Y:S04]  /*b410*/  LDSM.16.M88.4 R232, [R194] ;  /* 0x00000000c2e8783b */ /* 0x000e680000000200 */
[----:B------:R-:W0:Y:S01]  /*b420*/  LDGDEPBAR ;  /* 0x00000000000079af */ /* 0x000e220000000000 */
[C---:B------:R-:W-:Y:S08]  /*b430*/  HMMA.16816.F32 R60, R4.reuse, R116, RZ ;  /* 0x00000074043c723c */ /* 0x040ff000000018ff */
[C---:B------:R-:W-:Y:S08]  /*b440*/  HMMA.16816.F32 R56, R4.reuse, R118, RZ ;  /* 0x000000760438723c */ /* 0x040ff000000018ff */
[----:B------:R-:W-:Y:S01]  /*b450*/  HMMA.16816.F32 R52, R4, R108, RZ ;  /* 0x0000006c0434723c */ /* 0x000fe200000018ff */
[----:B------:R-:W-:-:S07]  /*b460*/  DEPBAR.LE SB0, 0x0 ;  /* 0x000080000000791a */ /* 0x000fce0000000000 */
[C---:B------:R-:W-:Y:S08]  /*b470*/  HMMA.16816.F32 R48, R4.reuse, R110, RZ ;  /* 0x0000006e0430723c */ /* 0x040ff000000018ff */
[C---:B------:R-:W-:Y:S08]  /*b480*/  HMMA.16816.F32 R44, R4.reuse, R100, RZ ;  /* 0x00000064042c723c */ /* 0x040ff000000018ff */
[C---:B------:R-:W-:Y:S08]  /*b490*/  HMMA.16816.F32 R40, R4.reuse, R102, RZ ;  /* 0x000000660428723c */ /* 0x040ff000000018ff */
[C---:B------:R-:W-:Y:S08]  /*b4a0*/  HMMA.16816.F32 R32, R4.reuse, R92, RZ ;  /* 0x0000005c0420723c */ /* 0x040ff000000018ff */
[C---:B------:R-:W-:Y:S08]  /*b4b0*/  HMMA.16816.F32 R28, R4.reuse, R94, RZ ;  /* 0x0000005e041c723c */ /* 0x040ff000000018ff */
[C---:B------:R-:W-:Y:S08]  /*b4c0*/  HMMA.16816.F32 R24, R4.reuse, R84, RZ ;  /* 0x000000540418723c */ /* 0x040ff000000018ff */
[C---:B------:R-:W-:Y:S08]  /*b4d0*/  HMMA.16816.F32 R20, R4.reuse, R86, RZ ;  /* 0x000000560414723c */ /* 0x040ff000000018ff */
[C---:B-1----:R-:W-:Y:S08]  /*b4e0*/  HMMA.16816.F32 R16, R4.reuse, R76, RZ ;  /* 0x0000004c0410723c */ /* 0x042ff000000018ff */
[C---:B----4-:R-:W-:Y:S08]  /*b4f0*/  HMMA.16816.F32 R8, R4.reuse, R240, RZ ;  /* 0x000000f00408723c */ /* 0x050ff000000018ff */
[C---:B--2---:R-:W-:Y:S08]  /*b500*/  HMMA.16816.F32 R12, R4.reuse, R78, RZ ;  /* 0x0000004e040c723c */ /* 0x044ff000000018ff */
[----:B------:R-:W-:Y:S08]  /*b510*/  HMMA.16816.F32 R4, R4, R242, RZ ;  /* 0x000000f20404723c */ /* 0x000ff000000018ff */
[C---:B-----5:R-:W-:Y:S08]  /*b520*/  HMMA.16816.F32 R128, R236.reuse, R124, RZ ;  /* 0x0000007cec80723c */ /* 0x060ff000000018ff */
[----:B------:R-:W-:Y:S08]  /*b530*/  HMMA.16816.F32 R80, R236, R76, RZ ;  /* 0x0000004cec50723c */ /* 0x000ff000000018ff */
[C---:B------:R-:W-:Y:S08]  /*b540*/  HMMA.16816.F32 R68, R72.reuse, R228, R68 ;  /* 0x000000e44844723c */ /* 0x040ff00000001844 */
[C---:B------:R-:W-:Y:S08]  /*b550*/  HMMA.16816.F32 R64, R72.reuse, R230, R64 ;  /* 0x000000e64840723c */ /* 0x040ff00000001840 */
[C---:B------:R-:W-:Y:S08]  /*b560*/  HMMA.16816.F32 R60, R72.reuse, R224, R60 ;  /* 0x000000e0483c723c */ /* 0x040ff0000000183c */
[----:B------:R-:W-:Y:S01]  /*b570*/  HMMA.16816.F32 R56, R72, R226, R56 ;  /* 0x000000e24838723c */ /* 0x000fe20000001838 */
[----:B------:R-:W-:-:S02]  /*b580*/  FMUL.FTZ R70, R70, c[0x0][0x2ec] ;  /* 0x0000bb0046467a20 */ /* 0x000fc40000410000 */
[----:B------:R-:W-:Y:S02]  /*b590*/  FMUL.FTZ R68, R68, c[0x0][0x2ec] ;  /* 0x0000bb0044447a20 */ /* 0x000fe40000410000 */
[----:B------:R-:W-:-:S03]  /*b5a0*/  FMUL.FTZ R69, R69, c[0x0][0x2ec] ;  /* 0x0000bb0045457a20 */ /* 0x000fc60000410000 */
[C---:B------:R-:W-:Y:S01]  /*b5b0*/  HMMA.16816.F32 R52, R72.reuse, R220, R52 ;  /* 0x000000dc4834723c */ /* 0x040fe20000001834 */
[----:B------:R-:W-:Y:S02]  /*b5c0*/  FMUL.FTZ R64, R64, c[0x0][0x2ec] ;  /* 0x0000bb0040407a20 */ /* 0x000fe40000410000 */
[----:B------:R-:W-:Y:S02]  /*b5d0*/  FMUL.FTZ R66, R66, c[0x0][0x2ec] ;  /* 0x0000bb0042427a20 */ /* 0x000fe40000410000 */
[----:B------:R-:W-:Y:S02]  /*b5e0*/  FMUL.FTZ R65, R65, c[0x0][0x2ec] ;  /* 0x0000bb0041417a20 */ /* 0x000fe40000410000 */
[----:B------:R-:W-:Y:S01]  /*b5f0*/  FMUL.FTZ R67, R67, c[0x0][0x2ec] ;  /* 0x0000bb0043437a20 */ /* 0x000fe20000410000 */
[----:B------:R-:W-:Y:S01]  /*b600*/  HMMA.16816.F32 R48, R72, R222, R48 ;  /* 0x000000de4830723c */ /* 0x000fe20000001830 */
[----:B------:R-:W-:Y:S01]  /*b610*/  MUFU.TANH R66, R66 ;  /* 0x0000004200427308 */ /* 0x000fe20000002400 */
[----:B------:R-:W-:-:S02]  /*b620*/  FMUL.FTZ R62, R62, c[0x0][0x2ec] ;  /* 0x0000bb003e3e7a20 */ /* 0x000fc40000410000 */
[----:B------:R-:W-:Y:S02]  /*b630*/  FMUL.FTZ R61, R61, c[0x0][0x2ec] ;  /* 0x0000bb003d3d7a20 */ /* 0x000fe40000410000 */
[----:B------:R-:W-:Y:S02]  /*b640*/  FMUL.FTZ R63, R63, c[0x0][0x2ec] ;  /* 0x0000bb003f3f7a20 */ /* 0x000fe40000410000 */
[----:B------:R-:W-:Y:S01]  /*b650*/  HMMA.16816.F32 R44, R72, R180, R44 ;  /* 0x000000b4482c723c */ /* 0x000fe2000000182c */
[----:B------:R-:W-:Y:S01]  /*b660*/  MUFU.TANH R67, R67 ;  /* 0x0000004300437308 */ /* 0x000fe20000002400 */
[----:B------:R-:W-:Y:S02]  /*b670*/  FMUL.FTZ R56, R56, c[0x0][0x2ec] ;  /* 0x0000bb0038387a20 */ /* 0x000fe40000410000 */
[----:B------:R-:W-:Y:S02]  /*b680*/  FMUL.FTZ R58, R58, c[0x0][0x2ec] ;  /* 0x0000bb003a3a7a20 */ /* 0x000fe40000410000 */
[----:B------:R-:W-:-:S02]  /*b690*/  FMUL.FTZ R59, R59, c[0x0][0x2ec] ;  /* 0x0000bb003b3b7a20 */ /* 0x000fc40000410000 */
[C---:B------:R-:W-:Y:S01]  /*b6a0*/  HMMA.16816.F32 R40, R72.reuse, R182, R40 ;  /* 0x000000b64828723c */ /* 0x040fe20000001828 */
[----:B------:R-:W-:Y:S01]  /*b6b0*/  MUFU.TANH R63, R63 ;  /* 0x0000003f003f7308 */ /* 0x000fe20000002400 */
[----:B------:R-:W-:Y:S02]  /*b6c0*/  FMUL.FTZ R52, R52, c[0x0][0x2ec] ;  /* 0x0000bb0034347a20 */ /* 0x000fe40000410000 */
[----:B------:R-:W-:Y:S02]  /*b6d0*/  FMUL.FTZ R55, R55, c[0x0][0x2ec] ;  /* 0x0000bb0037377a20 */ /* 0x000fe40000410000 */
[----:B------:R-:W-:Y:S02]  /*b6e0*/  FMUL.FTZ R54, R54, c[0x0][0x2ec] ;  /* 0x0000bb0036367a20 */ /* 0x000fe40000410000 */
[----:B------:R-:W-:Y:S01]  /*b6f0*/  HMMA.16816.F32 R32, R72, R176, R32 ;  /* 0x000000b04820723c */ /* 0x000fe20000001820 */
[----:B------:R-:W-:Y:S01]  /*b700*/  MUFU.TANH R59, R59 ;  /* 0x0000003b003b7308 */ /* 0x000fe20000002400 */
[----:B------:R-:W-:-:S02]  /*b710*/  FMUL.FTZ R48, R48, c[0x0][0x2ec] ;  /* 0x0000bb0030307a20 */ /* 0x000fc40000410000 */
[----:B------:R-:W-:-:S04]  /*b720*/  FMUL.FTZ R49, R49, c[0x0][0x2ec] ;  /* 0x0000bb0031317a20 */ /* 0x000fc80000410000 */
        /* <DEDUP_REMOVED lines=15> */
[C---:B---3--:R-:W-:Y:S01]  /*b820*/  HMMA.16816.F32 R16, R72.reuse, R168, R16 ;  /* 0x000000a84810723c */ /* 0x048fe20000001810 */
        /* <DEDUP_REMOVED lines=14> */
[----:B------:R-:W-:Y:S01]  /*b910*/  HMMA.16816.F32 R4, R72, R166, R4 ;  /* 0x000000a64804723c */ /* 0x000fe20000001804 */
[----:B------:R-:W-:Y:S01]  /*b920*/  MUFU.TANH R21, R21 ;  /* 0x0000001500157308 */ /* 0x000fe20000002400 */
[----:B------:R-:W-:Y:S02]  /*b930*/  FMUL.FTZ R25, R25, c[0x0][0x2ec] ;  /* 0x0000bb0019197a20 */ /* 0x000fe40000410000 */
[----:B------:R-:W-:Y:S02]  /*b940*/  FMUL.FTZ R16, R16, c[0x0][0x2ec] ;  /* 0x0000bb0010107a20 */ /* 0x000fe40000410000 */
[----:B------:R-:W-:Y:S02]  /*b950*/  FMUL.FTZ R20, R20, c[0x0][0x2ec] ;  /* 0x0000bb0014147a20 */ /* 0x000fe40000410000 */
[----:B------:R-:W-:Y:S01]  /*b960*/  HMMA.16816.F32 R72, R236, R240, RZ ;  /* 0x000000f0ec48723c */ /* 0x000fe200000018ff */
[----:B------:R-:W-:Y:S01]  /*b970*/  MUFU.TANH R23, R23 ;  /* 0x0000001700177308 */ /* 0x000fe20000002400 */
[----:B------:R-:W-:-:S02]  /*b980*/  FMUL.FTZ R18, R18, c[0x0][0x2ec] ;  /* 0x0000bb0012127a20 */ /* 0x000fc40000410000 */
[----:B------:R-:W-:Y:S02]  /*b990*/  FMUL.FTZ R17, R17, c[0x0][0x2ec] ;  /* 0x0000bb0011117a20 */ /* 0x000fe40000410000 */
[----:B------:R-:W-:Y:S02]  /*b9a0*/  FMUL.FTZ R19, R19, c[0x0][0x2ec] ;  /* 0x0000bb0013137a20 */ /* 0x000fe40000410000 */
[C---:B------:R-:W-:Y:S01]  /*b9b0*/  HMMA.16816.F32 R120, R236.reuse, R116, RZ ;  /* 0x00000074ec78723c */ /* 0x040fe200000018ff */
[----:B------:R-:W-:Y:S02]  /*b9c0*/  FMUL.FTZ R12, R12, c[0x0][0x2ec] ;  /* 0x0000bb000c0c7a20 */ /* 0x000fe40000410000 */
[----:B------:R-:W-:Y:S02]  /*b9d0*/  FMUL.FTZ R14, R14, c[0x0][0x2ec] ;  /* 0x0000bb000e0e7a20 */ /* 0x000fe40000410000 */
[----:B------:R-:W-:Y:S02]  /*b9e0*/  FMUL.FTZ R15, R15, c[0x0][0x2ec] ;  /* 0x0000bb000f0f7a20 */ /* 0x000fe40000410000 */
[----:B------:R-:W-:Y:S01]  /*b9f0*/  FMUL.FTZ R10, R10, c[0x0][0x2ec] ;  /* 0x0000bb000a0a7a20 */ /* 0x000fe20000410000 */
[----:B------:R-:W-:Y:S01]  /*ba00*/  HMMA.16816.F32 R116, R236, R118, RZ ;  /* 0x00000076ec74723c */ /* 0x000fe200000018ff */
[----:B------:R-:W-:Y:S01]  /*ba10*/  MUFU.TANH R14, R14 ;  /* 0x0000000e000e7308 */ /* 0x000fe20000002400 */
[----:B------:R-:W-:-:S02]  /*ba20*/  FMUL.FTZ R5, R5, c[0x0][0x2ec] ;  /* 0x0000bb0005057a20 */ /* 0x000fc40000410000 */
[----:B------:R-:W-:Y:S02]  /*ba30*/  FMUL.FTZ R4, R4, c[0x0][0x2ec] ;  /* 0x0000bb0004047a20 */ /* 0x000fe40000410000 */
[----:B------:R-:W-:Y:S02]  /*ba40*/  FMUL.FTZ R11, R11, c[0x0][0x2ec] ;  /* 0x0000bb000b0b7a20 */ /* 0x000fe40000410000 */
[----:B------:R-:W-:Y:S01]  /*ba50*/  HMMA.16816.F32 R128, R232, R228, R128 ;  /* 0x000000e4e880723c */ /* 0x000fe20000001880 */
[----:B------:R-:W-:Y:S01]  /*ba60*/  MUFU.TANH R15, R15 ;  /* 0x0000000f000f7308 */ /* 0x000fe20000002400 */
[----:B------:R-:W-:Y:S02]  /*ba70*/  FMUL.FTZ R7, R7, c[0x0][0x2ec] ;  /* 0x0000bb0007077a20 */ /* 0x000fe40000410000 */
[----:B------:R-:W-:-:S04]  /*ba80*/  FMUL.FTZ R6, R6, c[0x0][0x2ec] ;  /* 0x0000bb0006067a20 */ /* 0x000fc80000410000 */
[C---:B------:R-:W-:Y:S01]  /*ba90*/  HMMA.16816.F32 R112, R236.reuse, R108, RZ ;  /* 0x0000006cec70723c */ /* 0x040fe200000018ff */
[----:B------:R-:W-:Y:S07]  /*baa0*/  MUFU.TANH R11, R11 ;  /* 0x0000000b000b7308 */ /* 0x000fee0000002400 */
[C---:B------:R-:W-:Y:S01]  /*bab0*/  HMMA.16816.F32 R104, R236.reuse, R100, RZ ;  /* 0x00000064ec68723c */ /* 0x040fe200000018ff */
[----:B------:R-:W-:Y:S07]  /*bac0*/  MUFU.TANH R7, R7 ;  /* 0x0000000700077308 */ /* 0x000fee0000002400 */
[----:B------:R-:W-:Y:S01]  /*bad0*/  HMMA.16816.F32 R96, R236, R92, RZ ;  /* 0x0000005cec60723c */ /* 0x000fe200000018ff */
[----:B------:R-:W-:-:S02]  /*bae0*/  FMUL.FTZ R128, R128, c[0x0][0x2ec] ;  /* 0x0000bb0080807a20 */ /* 0x000fc40000410000 */
[----:B------:R-:W-:Y:S02]  /*baf0*/  FMUL.FTZ R129, R129, c[0x0][0x2ec] ;  /* 0x0000bb0081817a20 */ /* 0x000fe40000410000 */
[----:B------:R-:W-:Y:S02]  /*bb00*/  FMUL.FTZ R131, R131, c[0x0][0x2ec] ;  /* 0x0000bb0083837a20 */ /* 0x000fe40000410000 */
[----:B------:R-:W-:Y:S01]  /*bb10*/  MUFU.TANH R128, R128 ;  /* 0x0000008000807308 */ /* 0x000fe20000002400 */
        /* <DEDUP_REMOVED lines=8> */
[C---:B------:R-:W-:Y:S07]  /*bba0*/  HMMA.16816.F32 R80, R232.reuse, R168, R80 ;  /* 0x000000a8e850723c */ /* 0x040fee0000001850 */
[----:B------:R-:W-:Y:S01]  /*bbb0*/  IADD3 R169, R37, 0x10, RZ ;  /* 0x0000001025a97810 */ /* 0x000fe20007ffe0ff */
[C---:B------:R-:W-:Y:S01]  /*bbc0*/  HMMA.16816.F32 R72, R232.reuse, R164, R72 ;  /* 0x000000a4e848723c */ /* 0x040fe20000001848 */
[----:B------:R-:W-:Y:S06]  /*bbd0*/  MUFU.TANH R165, R68 ;  /* 0x0000004400a57308 */ /* 0x000fec0000002400 */
[----:B------:R-:W-:Y:S01]  /*bbe0*/  IMAD.IADD R164, R210, 0x1, -R169 ;  /* 0x00000001d2a47824 */ /* 0x000fe200078e0aa9 */
[----:B------:R-:W-:Y:S04]  /*bbf0*/  HMMA.16816.F32 R120, R232, R224, R120 ;  /* 0x000000e0e878723c */ /* 0x000fe80000001878 */
[----:B------:R-:W-:-:S03]  /*bc00*/  IABS R164, R164 ;  /* 0x000000a400a47213 */ /* 0x000fc60000000000 */
[--C-:B------:R-:W-:Y:S01]  /*bc10*/  IMAD.IADD R224, R197, 0x1, -R37.reuse ;  /* 0x00000001c5e07824 */ /* 0x100fe200078e0a25 */
[C---:B------:R-:W-:Y:S01]  /*bc20*/  HMMA.16816.F32 R116, R232.reuse, R226, R116 ;  /* 0x000000e2e874723c */ /* 0x040fe20000001874 */
[----:B------:R-:W-:Y:S01]  /*bc30*/  IMAD.IADD R225, R210, 0x1, -R37 ;  /* 0x00000001d2e17824 */ /* 0x000fe200078e0a25 */
[----:B------:R1:W-:Y:S01]  /*bc40*/  I2F R227, R164 ;  /* 0x000000a400e37306 */ /* 0x0003e20000201400 */
[----:B------:R-:W-:Y:S01]  /*bc50*/  FMUL.FTZ R82, R82, c[0x0][0x2ec] ;  /* 0x0000bb0052527a20 */ /* 0x000fe20000410000 */
[----:B------:R-:W-:Y:S01]  /*bc60*/  IABS R224, R224 ;  /* 0x000000e000e07213 */ /* 0x000fe20000000000 */
[----:B------:R-:W-:Y:S01]  /*bc70*/  FMUL.FTZ R80, R80, c[0x0][0x2ec] ;  /* 0x0000bb0050507a20 */ /* 0x000fe20000410000 */
[----:B------:R-:W-:Y:S02]  /*bc80*/  IABS R225, R225 ;  /* 0x000000e100e17213 */ /* 0x000fe40000000000 */
[C---:B------:R-:W-:Y:S01]  /*bc90*/  HMMA.16816.F32 R236, R232.reuse, R166, R236 ;  /* 0x000000a6e8ec723c */ /* 0x040fe200000018ec */
[----:B------:R-:W-:Y:S01]  /*bca0*/  FMUL.FTZ R72, R72, c[0x0][0x2ec] ;  /* 0x0000bb0048487a20 */ /* 0x000fe20000410000 */
[----:B------:R2:W-:Y:S06]  /*bcb0*/  MUFU.TANH R166, R129 ;  /* 0x0000008100a67308 */ /* 0x0005ec0000002400 */
[----:B------:R-:W-:Y:S01]  /*bcc0*/  HMMA.16816.F32 R124, R232, R230, R124 ;  /* 0x000000e6e87c723c */ /* 0x000fe2000000187c */
[----:B------:R-:W-:Y:S01]  /*bcd0*/  FMUL.FTZ R120, R120, c[0x0][0x2ec] ;  /* 0x0000bb0078787a20 */ /* 0x000fe20000410000 */
[----:B------:R-:W-:Y:S01]  /*bce0*/  I2F R224, R224 ;  /* 0x000000e000e07306 */ /* 0x000fe20000201400 */
[----:B-1----:R-:W-:-:S02]  /*bcf0*/  IMAD.IADD R164, R204, 0x1, -R169 ;  /* 0x00000001cca47824 */ /* 0x002fc400078e0aa9 */
[----:B------:R-:W-:-:S03]  /*bd00*/  FMUL.FTZ R121, R121, c[0x0][0x2ec] ;  /* 0x0000bb0079797a20 */ /* 0x000fc60000410000 */
[C---:B------:R-:W-:Y:S01]  /*bd10*/  HMMA.16816.F32 R112, R232.reuse, R220, R112 ;  /* 0x000000dce870723c */ /* 0x040fe20000001870 */
[----:B------:R-:W-:Y:S01]  /*bd20*/  IABS R164, R164 ;  /* 0x000000a400a47213 */ /* 0x000fe20000000000 */
[----:B--2---:R-:W-:Y:S01]  /*bd30*/  FMUL.FTZ R129, R130, c[0x0][0x2ec] ;  /* 0x0000bb0082817a20 */ /* 0x004fe20000410000 */
[----:B------:R1:W-:Y:S01]  /*bd40*/  MUFU.TANH R167, R69 ;  /* 0x0000004500a77308 */ /* 0x0003e20000002400 */
[----:B------:R-:W-:Y:S02]  /*bd50*/  FMUL.FTZ R117, R117, c[0x0][0x2ec] ;  /* 0x0000bb0075757a20 */ /* 0x000fe40000410000 */
[----:B------:R-:W-:Y:S02]  /*bd60*/  FMUL.FTZ R119, R119, c[0x0][0x2ec] ;  /* 0x0000bb0077777a20 */ /* 0x000fe40000410000 */
[C---:B------:R-:W-:Y:S01]  /*bd70*/  HMMA.16816.F32 R108, R232.reuse, R222, R108 ;  /* 0x000000dee86c723c */ /* 0x040fe2000000186c */
[----:B------:R-:W-:Y:S02]  /*bd80*/  IMAD.IADD R221, R207, 0x1, -R37 ;  /* 0x00000001cfdd7824 */ /* 0x000fe400078e0a25 */
[----:B------:R-:W-:Y:S01]  /*bd90*/  IMAD.MOV.U32 R220, RZ, RZ, R225 ;  /* 0x000000ffffdc7224 */ /* 0x000fe200078e00e1 */
[----:B------:R-:W-:Y:S01]  /*bda0*/  MUFU.TANH R129, R129 ;  /* 0x0000008100817308 */ /* 0x000fe20000002400 */
[----:B------:R-:W-:Y:S01]  /*bdb0*/  FMUL.FTZ R239, R239, c[0x0][0x2ec] ;  /* 0x0000bb00efef7a20 */ /* 0x000fe20000410000 */
[----:B------:R-:W-:Y:S01]  /*bdc0*/  IABS R225, R221 ;  /* 0x000000dd00e17213 */ /* 0x000fe20000000000 */
[----:B------:R-:W-:Y:S01]  /*bdd0*/  IMAD.IADD R221, R204, 0x1, -R37 ;  /* 0x00000001ccdd7824 */ /* 0x000fe200078e0a25 */
[----:B------:R-:W-:Y:S01]  /*bde0*/  HMMA.16816.F32 R104, R232, R180, R104 ;  /* 0x000000b4e868723c */ /* 0x000fe20000001868 */
[----:B------:R-:W-:Y:S01]  /*bdf0*/  IADD3 R223, R37, 0x1, RZ ;  /* 0x0000000125df7810 */ /* 0x000fe20007ffe0ff */
[----:B------:R-:W-:-:S02]  /*be00*/  FMUL.FTZ R124, R124, c[0x0][0x2ec] ;  /* 0x0000bb007c7c7a20 */ /* 0x000fc40000410000 */
[----:B------:R-:W2:Y:S01]  /*be10*/  I2F R220, R220 ;  /* 0x000000dc00dc7306 */ /* 0x000ea20000201400 */
[----:B------:R-:W-:Y:S01]  /*be20*/  IMAD.MOV.U32 R222, RZ, RZ, R225 ;  /* 0x000000ffffde7224 */ /* 0x000fe200078e00e1 */
[----:B------:R-:W-:Y:S01]  /*be30*/  IABS R221, R221 ;  /* 0x000000dd00dd7213 */ /* 0x000fe20000000000 */
[--C-:B------:R-:W-:Y:S01]  /*be40*/  IMAD.IADD R225, R197, 0x1, -R223.reuse ;  /* 0x00000001c5e17824 */ /* 0x100fe200078e0adf */
[C---:B------:R-:W-:Y:S01]  /*be50*/  HMMA.16816.F32 R100, R232.reuse, R182, R100 ;  /* 0x000000b6e864723c */ /* 0x040fe20000001864 */
[--C-:B------:R-:W-:Y:S01]  /*be60*/  IMAD.IADD R181, R210, 0x1, -R223.reuse ;  /* 0x00000001d2b57824 */ /* 0x100fe200078e0adf */
[----:B------:R-:W-:Y:S01]  /*be70*/  ISETP.GE.AND P6, PT, R223, R211, PT ;  /* 0x000000d3df00720c */ /* 0x000fe20003fc6270 */
[--C-:B------:R-:W-:Y:S01]  /*be80*/  IMAD.IADD R180, R207, 0x1, -R223.reuse ;  /* 0x00000001cfb47824 */ /* 0x100fe200078e0adf */
[----:B------:R-:W-:Y:S01]  /*be90*/  IABS R225, R225 ;  /* 0x000000e100e17213 */ /* 0x000fe20000000000 */
[----:B------:R-:W3:Y:S01]  /*bea0*/  I2F R222, R222 ;  /* 0x000000de00de7306 */ /* 0x000ee20000201400 */
[----:B------:R-:W-:Y:S01]  /*beb0*/  IABS R181, R181 ;  /* 0x000000b500b57213 */ /* 0x000fe20000000000 */
[----:B------:R-:W-:Y:S01]  /*bec0*/  IMAD.IADD R183, R204, 0x1, -R223 ;  /* 0x00000001ccb77824 */ /* 0x000fe200078e0adf */
[C---:B------:R-:W-:Y:S01]  /*bed0*/  HMMA.16816.F32 R96, R232.reuse, R176, R96 ;  /* 0x000000b0e860723c */ /* 0x040fe20000001860 */
[----:B------:R-:W-:Y:S01]  /*bee0*/  IADD3 R182, R37, 0x8, RZ ;  /* 0x0000000825b67810 */ /* 0x000fe20007ffe0ff */
[----:B-1----:R-:W-:Y:S01]  /*bef0*/  FMUL.FTZ R69, R71, c[0x0][0x2ec] ;  /* 0x0000bb0047457a20 */ /* 0x002fe20000410000 */
[----:B------:R-:W-:Y:S01]  /*bf00*/  ISETP.GE.AND P5, PT, R223, R208, PT ;  /* 0x000000d0df00720c */ /* 0x000fe20003fa6270 */
[----:B--2---:R-:W-:Y:S01]  /*bf10*/  FFMA.FTZ R68, R220, -UR17, R129 ;  /* 0x80000011dc447c23 */ /* 0x004fe20008010081 */
[----:B------:R-:W1:Y:S01]  /*bf20*/  I2F R225, R225 ;  /* 0x000000e100e17306 */ /* 0x000e620000201400 */
[----:B------:R-:W-:Y:S01]  /*bf30*/  IABS R183, R183 ;  /* 0x000000b700b77213 */ /* 0x000fe20000000000 */
[--C-:B------:R-:W-:Y:S01]  /*bf40*/  IMAD.IADD R177, R197, 0x1, -R182.reuse ;  /* 0x00000001c5b17824 */ /* 0x100fe200078e0ab6 */
[C---:B------:R-:W-:Y:S01]  /*bf50*/  HMMA.16816.F32 R92, R232.reuse, R178, R92 ;  /* 0x000000b2e85c723c */ /* 0x040fe2000000185c */
[----:B------:R-:W-:Y:S01]  /*bf60*/  FSEL R68, R68, -INF , !P3 ;  /* 0xff80000044447808 */ /* 0x000fe20005800000 */
[----:B------:R-:W-:Y:S01]  /*bf70*/  FMUL.FTZ R109, R109, c[0x0][0x2ec] ;  /* 0x0000bb006d6d7a20 */ /* 0x000fe20000410000 */
[----:B------:R-:W-:Y:S01]  /*bf80*/  ISETP.GE.AND P3, PT, R37, R202, PT ;  /* 0x000000ca2500720c */ /* 0x000fe20003f66270 */
[----:B------:R-:W-:Y:S01]  /*bf90*/  IMAD.MOV.U32 R176, RZ, RZ, R183 ;  /* 0x000000ffffb07224 */ /* 0x000fe200078e00b7 */
[----:B------:R-:W-:Y:S01]  /*bfa0*/  I2F R221, R221 ;  /* 0x000000dd00dd7306 */ /* 0x000fe20000201400 */
[--C-:B------:R-:W-:Y:S01]  /*bfb0*/  IMAD.IADD R183, R210, 0x1, -R182.reuse ;  /* 0x00000001d2b77824 */ /* 0x100fe200078e0ab6 */
[C---:B------:R-:W-:Y:S01]  /*bfc0*/  ISETP.LT.OR P6, PT, R223.reuse, R212, P6 ;  /* 0x000000d4df00720c */ /* 0x040fe200037c1670 */
[C---:B------:R-:W-:Y:S01]  /*bfd0*/  HMMA.16816.F32 R88, R232.reuse, R172, R88 ;  /* 0x000000ace858723c */ /* 0x040fe20000001858 */
[----:B------:R-:W-:Y:S01]  /*bfe0*/  IABS R180, R180 ;  /* 0x000000b400b47213 */ /* 0x000fe20000000000 */
[----:B---3--:R-:W-:Y:S01]  /*bff0*/  FFMA.FTZ R165, R222, -UR17, R165 ;  /* 0x80000011dea57c23 */ /* 0x008fe200080100a5 */
[----:B------:R-:W-:Y:S01]  /*c000*/  ISETP.LT.OR P5, PT, R223, R209, P5 ;  /* 0x000000d1df00720c */ /* 0x000fe20002fa1670 */
[----:B------:R-:W-:Y:S01]  /*c010*/  IMAD.IADD R179, R207, 0x1, -R182 ;  /* 0x00000001cfb37824 */ /* 0x000fe200078e0ab6 */
[----:B------:R-:W-:Y:S01]  /*c020*/  I2F R181, R181 ;  /* 0x000000b500b57306 */ /* 0x000fe20000201400 */
[----:B-1----:R-:W-:Y:S01]  /*c030*/  FFMA.FTZ R166, R225, -UR17, R166 ;  /* 0x80000011e1a67c23 */ /* 0x002fe200080100a6 */
[----:B------:R-:W-:Y:S01]  /*c040*/  ISETP.LT.OR P3, PT, R37, R203, P3 ;  /* 0x000000cb2500720c */ /* 0x000fe20001f61670 */
[C---:B------:R-:W-:Y:S01]  /*c050*/  HMMA.16816.F32 R84, R232.reuse, R174, R84 ;  /* 0x000000aee854723c */ /* 0x040fe20000001854 */
[----:B------:R-:W-:Y:S01]  /*c060*/  IABS R183, R183 ;  /* 0x000000b700b77213 */ /* 0x000fe20000000000 */
[----:B------:R-:W-:Y:S01]  /*c070*/  FMUL.FTZ R111, R111, c[0x0][0x2ec] ;  /* 0x0000bb006f6f7a20 */ /* 0x000fe20000410000 */
[----:B------:R-:W-:Y:S01]  /*c080*/  FSEL R71, R166, -INF , !P6 ;  /* 0xff800000a6477808 */ /* 0x000fe20007000000 */
[----:B------:R-:W-:Y:S01]  /*c090*/  FMUL.FTZ R106, R106, c[0x0][0x2ec] ;  /* 0x0000bb006a6a7a20 */ /* 0x000fe20000410000 */
[----:B------:R-:W-:Y:S01]  /*c0a0*/  MUFU.TANH R166, R69 ;  /* 0x0000004500a67308 */ /* 0x000fe20000002400 */
[----:B------:R-:W-:Y:S01]  /*c0b0*/  ISETP.GE.AND P6, PT, R182, R205, PT ;  /* 0x000000cdb600720c */ /* 0x000fe20003fc6270 */
[----:B------:R-:W-:Y:S01]  /*c0c0*/  IMAD.MOV.U32 R178, RZ, RZ, R183 ;  /* 0x000000ffffb27224 */ /* 0x000fe200078e00b7 */
[----:B------:R-:W-:Y:S01]  /*c0d0*/  HMMA.16816.F32 R76, R232, R170, R76 ;  /* 0x000000aae84c723c */ /* 0x000fe2000000184c */
[----:B------:R-:W-:Y:S01]  /*c0e0*/  IMAD.IADD R183, R204, 0x1, -R182 ;  /* 0x00000001ccb77824 */ /* 0x000fe200078e0ab6 */
[----:B------:R-:W-:Y:S01]  /*c0f0*/  ISETP.LT.OR P6, PT, R182, R206, P6 ;  /* 0x000000ceb600720c */ /* 0x000fe200037c1670 */
[----:B------:R-:W-:Y:S01]  /*c100*/  FMUL.FTZ R107, R107, c[0x0][0x2ec] ;  /* 0x0000bb006b6b7a20 */ /* 0x000fe20000410000 */
[----:B------:R-:W-:Y:S01]  /*c110*/  IABS R179, R179 ;  /* 0x000000b300b37213 */ /* 0x000fe20000000000 */
[----:B------:R1:W-:Y:S01]  /*c120*/  I2F R233, R164 ;  /* 0x000000a400e97306 */ /* 0x0003e20000201400 */
[----:B------:R-:W-:Y:S01]  /*c130*/  IABS R177, R177 ;  /* 0x000000b100b17213 */ /* 0x000fe20000000000 */
[----:B------:R-:W-:Y:S01]  /*c140*/  IMAD.IADD R170, R207, 0x1, -R169 ;  /* 0x00000001cfaa7824 */ /* 0x000fe200078e0aa9 */
[C---:B------:R-:W-:Y:S01]  /*c150*/  IADD3 R232, R37.reuse, 0x18, RZ ;  /* 0x0000001825e87810 */ /* 0x040fe20007ffe0ff */
[----:B------:R-:W-:Y:S01]  /*c160*/  IMAD.MOV.U32 R173, RZ, RZ, R179 ;  /* 0x000000ffffad7224 */ /* 0x000fe200078e00b3 */
[----:B------:R-:W-:Y:S01]  /*c170*/  IABS R172, R183 ;  /* 0x000000b700ac7213 */ /* 0x000fe20000000000 */
[----:B------:R-:W-:Y:S01]  /*c180*/  FMUL.FTZ R104, R104, c[0x0][0x2ec] ;  /* 0x0000bb0068687a20 */ /* 0x000fe20000410000 */
[----:B------:R-:W-:Y:S01]  /*c190*/  IADD3 R179, R37, 0x9, RZ ;  /* 0x0000000925b37810 */ /* 0x000fe20007ffe0ff */
[----:B------:R-:W2:Y:S01]  /*c1a0*/  I2F R180, R180 ;  /* 0x000000b400b47306 */ /* 0x000ea20000201400 */
[----:B------:R-:W-:Y:S01]  /*c1b0*/  ISETP.GE.AND P4, PT, R223, R205, PT ;  /* 0x000000cddf00720c */ /* 0x000fe20003f86270 */
[--C-:B------:R-:W-:Y:S01]  /*c1c0*/  IMAD.IADD R231, R197, 0x1, -R232.reuse ;  /* 0x00000001c5e77824 */ /* 0x100fe200078e0ae8 */
[----:B------:R-:W-:Y:S01]  /*c1d0*/  ISETP.GE.AND P2, PT, R223, R202, PT ;  /* 0x000000cadf00720c */ /* 0x000fe20003f46270 */
[--C-:B------:R-:W-:Y:S01]  /*c1e0*/  IMAD.IADD R183, R197, 0x1, -R179.reuse ;  /* 0x00000001c5b77824 */ /* 0x100fe200078e0ab3 */
[C---:B------:R-:W-:Y:S01]  /*c1f0*/  ISETP.LT.OR P4, PT, R223.reuse, R206, P4 ;  /* 0x000000cedf00720c */ /* 0x040fe20002781670 */
[C-C-:B------:R-:W-:Y:S01]  /*c200*/  IMAD.IADD R174, R210.reuse, 0x1, -R179.reuse ;  /* 0x00000001d2ae7824 */ /* 0x140fe200078e0ab3 */
[----:B------:R-:W-:Y:S01]  /*c210*/  ISETP.LT.OR P2, PT, R223, R203, P2 ;  /* 0x000000cbdf00720c */ /* 0x000fe20001741670 */
[--C-:B-1----:R-:W-:Y:S01]  /*c220*/  IMAD.IADD R164, R210, 0x1, -R232.reuse ;  /* 0x00000001d2a47824 */ /* 0x102fe200078e0ae8 */
[----:B------:R-:W1:Y:S01]  /*c230*/  I2F R176, R176 ;  /* 0x000000b000b07306 */ /* 0x000e620000201400 */
[----:B------:R-:W-:Y:S01]  /*c240*/  IABS R183, R183 ;  /* 0x000000b700b77213 */ /* 0x000fe20000000000 */
[C---:B------:R-:W-:Y:S01]  /*c250*/  IMAD.IADD R226, R204.reuse, 0x1, -R179 ;  /* 0x00000001cce27824 */ /* 0x040fe200078e0ab3 */
[----:B------:R-:W-:Y:S01]  /*c260*/  IABS R174, R174 ;  /* 0x000000ae00ae7213 */ /* 0x000fe20000000000 */
[----:B------:R-:W-:Y:S01]  /*c270*/  IMAD.IADD R130, R204, 0x1, -R232 ;  /* 0x00000001cc827824 */ /* 0x000fe200078e0ae8 */
[----:B------:R-:W-:Y:S01]  /*c280*/  IABS R164, R164 ;  /* 0x000000a400a47213 */ /* 0x000fe20000000000 */
[----:B------:R-:W-:Y:S01]  /*c290*/  IMAD.MOV.U32 R175, RZ, RZ, R183 ;  /* 0x000000ffffaf7224 */ /* 0x000fe200078e00b7 */
[----:B------:R-:W-:Y:S01]  /*c2a0*/  IADD3 R171, R37, 0x11, RZ ;  /* 0x0000001125ab7810 */ /* 0x000fe20007ffe0ff */
[----:B------:R-:W-:Y:S01]  /*c2b0*/  I2F R178, R178 ;  /* 0x000000b200b27306 */ /* 0x000fe20000201400 */
[----:B--2---:R-:W-:Y:S01]  /*c2c0*/  FFMA.FTZ R180, R180, -UR17, R167 ;  /* 0x80000011b4b47c23 */ /* 0x004fe200080100a7 */
[----:B------:R-:W-:Y:S01]  /*c2d0*/  IABS R170, R170 ;  /* 0x000000aa00aa7213 */ /* 0x000fe20000000000 */
[----:B------:R-:W-:Y:S01]  /*c2e0*/  IMAD.IADD R183, R207, 0x1, -R179 ;  /* 0x00000001cfb77824 */ /* 0x000fe200078e0ab3 */
[----:B------:R-:W-:Y:S01]  /*c2f0*/  IABS R231, R231 ;  /* 0x000000e700e77213 */ /* 0x000fe20000000000 */
[--C-:B------:R-:W-:Y:S01]  /*c300*/  IMAD.IADD R235, R197, 0x1, -R171.reuse ;  /* 0x00000001c5eb7824 */ /* 0x100fe200078e0aab */
[----:B------:R-:W-:Y:S01]  /*c310*/  IADD3 R223, R37, 0x19, RZ ;  /* 0x0000001925df7810 */ /* 0x000fe20007ffe0ff */
[--C-:B------:R-:W-:Y:S01]  /*c320*/  IMAD.IADD R234, R210, 0x1, -R171.reuse ;  /* 0x00000001d2ea7824 */ /* 0x100fe200078e0aab */
[----:B------:R-:W-:Y:S01]  /*c330*/  I2F R230, R164 ;  /* 0x000000a400e67306 */ /* 0x000fe20000201400 */
[----:B-1----:R-:W-:Y:S01]  /*c340*/  FFMA.FTZ R166, R176, -UR17, R166 ;  /* 0x80000011b0a67c23 */ /* 0x002fe200080100a6 */
[----:B------:R-:W-:Y:S01]  /*c350*/  IABS R183, R183 ;  /* 0x000000b700b77213 */ /* 0x000fe20000000000 */
[----:B------:R-:W-:Y:S01]  /*c360*/  FMUL.FTZ R176, R125, c[0x0][0x2ec] ;  /* 0x0000bb007db07a20 */ /* 0x000fe20000410000 */
[----:B------:R-:W-:Y:S01]  /*c370*/  IABS R235, R235 ;  /* 0x000000eb00eb7213 */ /* 0x000fe20000000000 */
[----:B------:R-:W-:Y:S01]  /*c380*/  IMAD.IADD R229, R207, 0x1, -R171 ;  /* 0x00000001cfe57824 */ /* 0x000fe200078e0aab */
[----:B------:R-:W-:Y:S01]  /*c390*/  FSEL R166, R166, -INF , !P2 ;  /* 0xff800000a6a67808 */ /* 0x000fe20005000000 */
[----:B------:R-:W-:Y:S01]  /*c3a0*/  IMAD.MOV.U32 R168, RZ, RZ, R183 ;  /* 0x000000ffffa87224 */ /* 0x000fe200078e00b7 */
[----:B------:R1:W2:Y:S01]  /*c3b0*/  MUFU.TANH R164, R70 ;  /* 0x0000004600a47308 */ /* 0x0002a20000002400 */
[----:B------:R-:W-:Y:S01]  /*c3c0*/  IABS R183, R226 ;  /* 0x000000e200b77213 */ /* 0x000fe20000000000 */
[----:B------:R-:W-:Y:S01]  /*c3d0*/  IMAD.IADD R226, R197, 0x1, -R169 ;  /* 0x00000001c5e27824 */ /* 0x000fe200078e0aa9 */
[C---:B------:R-:W-:Y:S01]  /*c3e0*/  ISETP.GE.AND P2, PT, R179.reuse, R208, PT ;  /* 0x000000d0b300720c */ /* 0x040fe20003f46270 */
[----:B------:R-:W-:Y:S01]  /*c3f0*/  IMAD.IADD R228, R204, 0x1, -R171 ;  /* 0x00000001cce47824 */ /* 0x000fe200078e0aab */
[----:B------:R-:W-:Y:S01]  /*c400*/  IABS R234, R234 ;  /* 0x000000ea00ea7213 */ /* 0x000fe20000000000 */
[----:B------:R-:W-:Y:S01]  /*c410*/  FMUL.FTZ R100, R100, c[0x0][0x2ec] ;  /* 0x0000bb0064647a20 */ /* 0x000fe20000410000 */
[----:B------:R-:W-:Y:S01]  /*c420*/  IABS R226, R226 ;  /* 0x000000e200e27213 */ /* 0x000fe20000000000 */
[----:B------:R-:W-:Y:S01]  /*c430*/  I2F R173, R173 ;  /* 0x000000ad00ad7306 */ /* 0x000fe20000201400 */
[----:B------:R-:W-:Y:S01]  /*c440*/  ISETP.LT.OR P2, PT, R179, R209, P2 ;  /* 0x000000d1b300720c */ /* 0x000fe20001741670 */
[----:B------:R-:W-:Y:S01]  /*c450*/  FMUL.FTZ R102, R102, c[0x0][0x2ec] ;  /* 0x0000bb0066667a20 */ /* 0x000fe20000410000 */
[----:B------:R-:W-:Y:S01]  /*c460*/  IABS R229, R229 ;  /* 0x000000e500e57213 */ /* 0x000fe20000000000 */
[----:B------:R-:W-:Y:S01]  /*c470*/  FMUL.FTZ R101, R101, c[0x0][0x2ec] ;  /* 0x0000bb0065657a20 */ /* 0x000fe20000410000 */
[----:B------:R-:W-:Y:S01]  /*c480*/  IABS R228, R228 ;  /* 0x000000e400e47213 */ /* 0x000fe20000000000 */
[----:B------:R-:W-:-:S02]  /*c490*/  FMUL.FTZ R98, R98, c[0x0][0x2ec] ;  /* 0x0000bb0062627a20 */ /* 0x000fc40000410000 */
[----:B-1----:R-:W-:Y:S01]  /*c4a0*/  FFMA.FTZ R70, R224, -UR17, R128 ;  /* 0x80000011e0467c23 */ /* 0x002fe20008010080 */
[----:B------:R-:W1:Y:S01]  /*c4b0*/  MUFU.TANH R167, R64 ;  /* 0x0000004000a77308 */ /* 0x000e620000002400 */
[----:B------:R-:W-:Y:S02]  /*c4c0*/  IMAD.IADD R128, R207, 0x1, -R232 ;  /* 0x00000001cf807824 */ /* 0x000fe400078e0ae8 */
[----:B--2---:R-:W-:Y:S01]  /*c4d0*/  FFMA.FTZ R164, R221, -UR17, R164 ;  /* 0x80000011dda47c23 */ /* 0x004fe200080100a4 */
[----:B------:R-:W-:Y:S01]  /*c4e0*/  FSEL R70, R70, -INF , !P0 ;  /* 0xff80000046467808 */ /* 0x000fe20004000000 */
[----:B------:R-:W-:Y:S01]  /*c4f0*/  FMUL.FTZ R96, R96, c[0x0][0x2ec] ;  /* 0x0000bb0060607a20 */ /* 0x000fe20000410000 */
[----:B------:R-:W-:Y:S01]  /*c500*/  IABS R129, R128 ;  /* 0x0000008000817213 */ /* 0x000fe20000000000 */
[----:B------:R-:W-:Y:S01]  /*c510*/  FMUL.FTZ R94, R94, c[0x0][0x2ec] ;  /* 0x0000bb005e5e7a20 */ /* 0x000fe20000410000 */
[----:B------:R-:W2:Y:S01]  /*c520*/  MUFU.TANH R128, R131 ;  /* 0x0000008300807308 */ /* 0x000ea20000002400 */
[----:B------:R-:W-:Y:S01]  /*c530*/  ISETP.GE.AND P0, PT, R37, R205, PT ;  /* 0x000000cd2500720c */ /* 0x000fe20003f06270 */
[----:B------:R-:W-:Y:S01]  /*c540*/  FMUL.FTZ R99, R99, c[0x0][0x2ec] ;  /* 0x0000bb0063637a20 */ /* 0x000fe20000410000 */
[----:B------:R-:W-:Y:S01]  /*c550*/  FSEL R164, R164, -INF , !P3 ;  /* 0xff800000a4a47808 */ /* 0x000fe20005800000 */
[----:B------:R-:W-:Y:S01]  /*c560*/  IMAD.MOV.U32 R222, RZ, RZ, R129 ;  /* 0x000000ffffde7224 */ /* 0x000fe200078e0081 */
[----:B------:R-:W-:Y:S01]  /*c570*/  ISETP.LT.OR P0, PT, R37, R206, P0 ;  /* 0x000000ce2500720c */ /* 0x000fe20000701670 */
[----:B------:R-:W-:Y:S01]  /*c580*/  FMUL.FTZ R93, R93, c[0x0][0x2ec] ;  /* 0x0000bb005d5d7a20 */ /* 0x000fe20000410000 */
[C---:B------:R-:W-:Y:S01]  /*c590*/  ISETP.GE.AND P3, PT, R182.reuse, R208, PT ;  /* 0x000000d0b600720c */ /* 0x040fe20003f66270 */
[----:B------:R-:W-:Y:S01]  /*c5a0*/  I2F R177, R177 ;  /* 0x000000b100b17306 */ /* 0x000fe20000201400 */
[----:B------:R-:W-:Y:S01]  /*c5b0*/  FSEL R165, R165, -INF , !P0 ;  /* 0xff800000a5a57808 */ /* 0x000fe20004000000 */
[----:B-1----:R-:W-:Y:S01]  /*c5c0*/  FFMA.FTZ R173, R173, -UR17, R167 ;  /* 0x80000011adad7c23 */ /* 0x002fe200080100a7 */
[C---:B------:R-:W-:Y:S01]  /*c5d0*/  ISETP.GE.AND P0, PT, R182.reuse, R211, PT ;  /* 0x000000d3b600720c */ /* 0x040fe20003f06270 */
[----:B------:R-:W-:Y:S01]  /*c5e0*/  FMUL.FTZ R95, R95, c[0x0][0x2ec] ;  /* 0x0000bb005f5f7a20 */ /* 0x000fe20000410000 */
[----:B------:R-:W-:Y:S01]  /*c5f0*/  ISETP.LT.OR P3, PT, R182, R209, P3 ;  /* 0x000000d1b600720c */ /* 0x000fe20001f61670 */
[----:B------:R-:W-:Y:S01]  /*c600*/  FMUL.FTZ R92, R92, c[0x0][0x2ec] ;  /* 0x0000bb005c5c7a20 */ /* 0x000fe20000410000 */
[----:B------:R-:W-:Y:S01]  /*c610*/  ISETP.LT.OR P0, PT, R182, R212, P0 ;  /* 0x000000d4b600720c */ /* 0x000fe20000701670 */
[----:B--2---:R-:W-:Y:S01]  /*c620*/  FFMA.FTZ R128, R181, -UR17, R128 ;  /* 0x80000011b5807c23 */ /* 0x004fe20008010080 */
[----:B------:R-:W-:Y:S01]  /*c630*/  IADD3 R181, R37, 0x20, RZ ;  /* 0x0000002025b57810 */ /* 0x000fe20007ffe0ff */
[----:B------:R-:W-:Y:S01]  /*c640*/  I2F R172, R172 ;  /* 0x000000ac00ac7306 */ /* 0x000fe20000201400 */
[----:B------:R-:W-:Y:S01]  /*c650*/  IABS R129, R130 ;  /* 0x0000008200817213 */ /* 0x000fe20000000000 */
[----:B------:R-:W-:Y:S01]  /*c660*/  IMAD.IADD R130, R197, 0x1, -R223 ;  /* 0x00000001c5827824 */ /* 0x000fe200078e0adf */
[----:B------:R-:W-:Y:S01]  /*c670*/  FSEL R69, R128, -INF , !P5 ;  /* 0xff80000080457808 */ /* 0x000fe20006800000 */
[--C-:B------:R-:W-:Y:S01]  /*c680*/  IMAD.IADD R128, R210, 0x1, -R181.reuse ;  /* 0x00000001d2807824 */ /* 0x100fe200078e0ab5 */
[----:B------:R-:W-:Y:S01]  /*c690*/  ISETP.GE.AND P5, PT, R182, R202, PT ;  /* 0x000000cab600720c */ /* 0x000fe20003fa6270 */
[----:B------:R-:W-:-:S02]  /*c6a0*/  IMAD.IADD R167, R204, 0x1, -R181 ;  /* 0x00000001cca77824 */ /* 0x000fc400078e0ab5 */
[----:B------:R-:W1:Y:S01]  /*c6b0*/  MUFU.TANH R124, R124 ;  /* 0x0000007c007c7308 */ /* 0x000e620000002400 */
[----:B------:R-:W-:Y:S01]  /*c6c0*/  ISETP.LT.OR P5, PT, R182, R203, P5 ;  /* 0x000000cbb600720c */ /* 0x000fe20002fa1670 */
[----:B------:R-:W-:Y:S01]  /*c6d0*/  FMUL.FTZ R182, R126, c[0x0][0x2ec] ;  /* 0x0000bb007eb67a20 */ /* 0x000fe20000410000 */
[----:B------:R-:W-:Y:S01]  /*c6e0*/  IABS R126, R128 ;  /* 0x00000080007e7213 */ /* 0x000fe20000000000 */
[----:B------:R-:W-:Y:S01]  /*c6f0*/  IMAD.MOV.U32 R221, RZ, RZ, R129 ;  /* 0x000000ffffdd7224 */ /* 0x000fe200078e0081 */
[----:B------:R-:W-:Y:S01]  /*c700*/  IABS R129, R130 ;  /* 0x0000008200817213 */ /* 0x000fe20000000000 */
[----:B------:R-:W-:Y:S02]  /*c710*/  IMAD.IADD R130, R210, 0x1, -R223 ;  /* 0x00000001d2827824 */ /* 0x000fe400078e0adf */
[----:B------:R2:W3:Y:S01]  /*c720*/  MUFU.TANH R128, R182 ;  /* 0x000000b600807308 */ /* 0x0004e20000002400 */
[----:B------:R-:W-:Y:S02]  /*c730*/  IMAD.IADD R131, R197, 0x1, -R181 ;  /* 0x00000001c5837824 */ /* 0x000fe400078e0ab5 */
[----:B------:R-:W-:Y:S01]  /*c740*/  IABS R130, R130 ;  /* 0x0000008200827213 */ /* 0x000fe20000000000 */
[----:B------:R-:W-:-:S02]  /*c750*/  FMUL.FTZ R89, R89, c[0x0][0x2ec] ;  /* 0x0000bb0059597a20 */ /* 0x000fc40000410000 */
[----:B------:R-:W-:Y:S01]  /*c760*/  IABS R131, R131 ;  /* 0x0000008300837213 */ /* 0x000fe20000000000 */
[----:B------:R-:W-:Y:S01]  /*c770*/  FMUL.FTZ R86, R86, c[0x0][0x2ec] ;  /* 0x0000bb0056567a20 */ /* 0x000fe20000410000 */
[----:B------:R-:W-:Y:S01]  /*c780*/  I2F R175, R175 ;  /* 0x000000af00af7306 */ /* 0x000fe20000201400 */
[----:B-1----:R-:W-:Y:S01]  /*c790*/  FFMA.FTZ R177, R177, -UR17, R124 ;  /* 0x80000011b1b17c23 */ /* 0x002fe2000801007c */
[----:B------:R-:W-:Y:S01]  /*c7a0*/  FSEL R124, R180, -INF , !P4 ;  /* 0xff800000b47c7808 */ /* 0x000fe20006000000 */
[----:B------:R-:W-:Y:S01]  /*c7b0*/  IMAD.MOV.U32 R224, RZ, RZ, R130 ;  /* 0x000000ffffe07224 */ /* 0x000fe200078e0082 */
[----:B------:R-:W-:Y:S01]  /*c7c0*/  ISETP.GE.AND P4, PT, R179, R211, PT ;  /* 0x000000d3b300720c */ /* 0x000fe20003f86270 */
[----:B------:R-:W-:Y:S01]  /*c7d0*/  FMUL.FTZ R90, R90, c[0x0][0x2ec] ;  /* 0x0000bb005a5a7a20 */ /* 0x000fe20000410000 */
[----:B------:R-:W-:Y:S01]  /*c7e0*/  FSEL R125, R177, -INF , !P0 ;  /* 0xff800000b17d7808 */ /* 0x000fe20004000000 */
[----:B------:R-:W-:Y:S01]  /*c7f0*/  FMUL.FTZ R88, R88, c[0x0][0x2ec] ;  /* 0x0000bb0058587a20 */ /* 0x000fe20000410000 */
[----:B--2---:R-:W-:Y:S01]  /*c800*/  IADD3 R182, R37, 0x21, RZ ;  /* 0x0000002125b67810 */ /* 0x004fe20007ffe0ff */
[----:B---3--:R-:W-:Y:S01]  /*c810*/  FFMA.FTZ R64, R178, -UR17, R128 ;  /* 0x80000011b2407c23 */ /* 0x008fe20008010080 */
[----:B------:R-:W-:Y:S01]  /*c820*/  I2F R174, R174 ;  /* 0x000000ae00ae7306 */ /* 0x000fe20000201400 */
[----:B------:R-:W-:Y:S01]  /*c830*/  FMUL.FTZ R128, R127, c[0x0][0x2ec] ;  /* 0x0000bb007f807a20 */ /* 0x000fe20000410000 */
[----:B------:R-:W-:Y:S01]  /*c840*/  IADD3 R177, R37, 0x28, RZ ;  /* 0x0000002825b17810 */ /* 0x000fe20007ffe0ff */
[----:B------:R-:W-:Y:S01]  /*c850*/  FMUL.FTZ R91, R91, c[0x0][0x2ec] ;  /* 0x0000bb005b5b7a20 */ /* 0x000fe20000410000 */
[----:B------:R-:W-:Y:S01]  /*c860*/  FSEL R64, R64, -INF , !P3 ;  /* 0xff80000040407808 */ /* 0x000fe20005800000 */
[----:B------:R-:W-:Y:S01]  /*c870*/  FMUL.FTZ R87, R87, c[0x0][0x2ec] ;  /* 0x0000bb0057577a20 */ /* 0x000fe20000410000 */
[C---:B------:R-:W-:Y:S01]  /*c880*/  ISETP.GE.AND P0, PT, R179.reuse, R205, PT ;  /* 0x000000cdb300720c */ /* 0x040fe20003f06270 */
[----:B------:R-:W-:Y:S01]  /*c890*/  FMUL.FTZ R84, R84, c[0x0][0x2ec] ;  /* 0x0000bb0054547a20 */ /* 0x000fe20000410000 */
[----:B------:R1:W2:Y:S01]  /*c8a0*/  MUFU.TANH R127, R176 ;  /* 0x000000b0007f7308 */ /* 0x0002a20000002400 */
[----:B------:R-:W-:Y:S01]  /*c8b0*/  ISETP.GE.AND P3, PT, R179, R202, PT ;  /* 0x000000cab300720c */ /* 0x000fe20003f66270 */
[----:B------:R-:W-:Y:S01]  /*c8c0*/  FMUL.FTZ R85, R85, c[0x0][0x2ec] ;  /* 0x0000bb0055557a20 */ /* 0x000fe20000410000 */
[C---:B------:R-:W-:Y:S01]  /*c8d0*/  ISETP.LT.OR P4, PT, R179.reuse, R212, P4 ;  /* 0x000000d4b300720c */ /* 0x040fe20002781670 */
[----:B------:R-:W-:Y:S01]  /*c8e0*/  FMUL.FTZ R78, R78, c[0x0][0x2ec] ;  /* 0x0000bb004e4e7a20 */ /* 0x000fe20000410000 */
[----:B------:R-:W-:Y:S01]  /*c8f0*/  ISETP.LT.OR P0, PT, R179, R206, P0 ;  /* 0x000000ceb300720c */ /* 0x000fe20000701670 */
[----:B------:R-:W-:Y:S01]  /*c900*/  FMUL.FTZ R79, R79, c[0x0][0x2ec] ;  /* 0x0000bb004f4f7a20 */ /* 0x000fe20000410000 */
[----:B------:R-:W-:Y:S01]  /*c910*/  ISETP.LT.OR P3, PT, R179, R203, P3 ;  /* 0x000000cbb300720c */ /* 0x000fe20001f61670 */
[----:B------:R-:W3:Y:S01]  /*c920*/  MUFU.TANH R128, R128 ;  /* 0x0000008000807308 */ /* 0x000ee20000002400 */
[----:B-1----:R-:W-:-:S07]  /*c930*/  IMAD.IADD R176, R207, 0x1, -R181 ;  /* 0x00000001cfb07824 */ /* 0x002fce00078e0ab5 */
[----:B------:R-:W-:Y:S01]  /*c940*/  I2F R226, R226 ;  /* 0x000000e200e27306 */ /* 0x000fe20000201400 */
[----:B--2---:R-:W-:Y:S02]  /*c950*/  FFMA.FTZ R175, R175, -UR17, R127 ;  /* 0x80000011afaf7c23 */ /* 0x004fe4000801007f */
[----:B------:R-:W-:Y:S01]  /*c960*/  IMAD.IADD R127, R210, 0x1, -R182 ;  /* 0x00000001d27f7824 */ /* 0x000fe200078e0ab6 */
[----:B------:R-:W-:Y:S02]  /*c970*/  IABS R176, R176 ;  /* 0x000000b000b07213 */ /* 0x000fe40000000000 */
[----:B------:R-:W-:Y:S01]  /*c980*/  FSEL R179, R175, -INF , !P4 ;  /* 0xff800000afb37808 */ /* 0x000fe20006000000 */
[----:B---3--:R-:W-:Y:S01]  /*c990*/  FFMA.FTZ R128, R174, -UR17, R128 ;  /* 0x80000011ae807c23 */ /* 0x008fe20008010080 */
[----:B------:R-:W1:Y:S01]  /*c9a0*/  MUFU.TANH R120, R120 ;  /* 0x0000007800787308 */ /* 0x000e620000002400 */
[----:B------:R-:W-:Y:S01]  /*c9b0*/  IMAD.MOV.U32 R178, RZ, RZ, R176 ;  /* 0x000000ffffb27224 */ /* 0x000fe200078e00b0 */
[----:B------:R-:W-:Y:S01]  /*c9c0*/  IABS R176, R167 ;  /* 0x000000a700b07213 */ /* 0x000fe20000000000 */
[----:B------:R-:W-:Y:S01]  /*c9d0*/  FFMA.FTZ R167, R172, -UR17, R66 ;  /* 0x80000011aca77c23 */ /* 0x000fe20008010042 */
[----:B------:R-:W-:Y:S01]  /*c9e0*/  FSEL R172, R173, -INF , !P6 ;  /* 0xff800000adac7808 */ /* 0x000fe20007000000 */
[--C-:B------:R-:W-:Y:S01]  /*c9f0*/  IMAD.IADD R66, R197, 0x1, -R182.reuse ;  /* 0x00000001c5427824 */ /* 0x100fe200078e0ab6 */
[----:B------:R-:W-:Y:S01]  /*ca00*/  ISETP.GE.AND P6, PT, R169, R211, PT ;  /* 0x000000d3a900720c */ /* 0x000fe20003fc6270 */
[----:B------:R-:W-:Y:S01]  /*ca10*/  IMAD.IADD R174, R207, 0x1, -R182 ;  /* 0x00000001cfae7824 */ /* 0x000fe200078e0ab6 */
[----:B------:R-:W2:Y:S01]  /*ca20*/  I2F R240, R176 ;  /* 0x000000b000f07306 */ /* 0x000ea20000201400 */
[----:B------:R-:W-:-:S02]  /*ca30*/  FSEL R167, R167, -INF , !P5 ;  /* 0xff800000a7a77808 */ /* 0x000fc40006800000 */
[----:B------:R-:W-:Y:S02]  /*ca40*/  IABS R66, R66 ;  /* 0x0000004200427213 */ /* 0x000fe40000000000 */
[C---:B------:R-:W-:Y:S02]  /*ca50*/  ISETP.GE.AND P5, PT, R169.reuse, R208, PT ;  /* 0x000000d0a900720c */ /* 0x040fe40003fa6270 */
[C---:B------:R-:W-:Y:S01]  /*ca60*/  ISETP.GE.AND P4, PT, R169.reuse, R205, PT ;  /* 0x000000cda900720c */ /* 0x040fe20003f86270 */
[----:B------:R3:W-:Y:S01]  /*ca70*/  I2F R242, R66 ;  /* 0x0000004200f27306 */ /* 0x0007e20000201400 */
[C---:B------:R-:W-:Y:S01]  /*ca80*/  ISETP.LT.OR P6, PT, R169.reuse, R212, P6 ;  /* 0x000000d4a900720c */ /* 0x040fe200037c1670 */
[----:B-1----:R-:W-:Y:S01]  /*ca90*/  FFMA.FTZ R120, R226, -UR17, R120 ;  /* 0x80000011e2787c23 */ /* 0x002fe20008010078 */
[C---:B------:R-:W-:Y:S02]  /*caa0*/  ISETP.LT.OR P5, PT, R169.reuse, R209, P5 ;  /* 0x000000d1a900720c */ /* 0x040fe40002fa1670 */
[----:B------:R-:W-:-:S02]  /*cab0*/  ISETP.LT.OR P4, PT, R169, R206, P4 ;  /* 0x000000cea900720c */ /* 0x000fc40002781670 */
[----:B------:R-:W-:Y:S01]  /*cac0*/  FSEL R180, R120, -INF , !P6 ;  /* 0xff80000078b47808 */ /* 0x000fe20007000000 */
[----:B------:R-:W1:Y:S01]  /*cad0*/  I2F R183, R183 ;  /* 0x000000b700b77306 */ /* 0x000e620000201400 */
[C---:B------:R-:W-:Y:S01]  /*cae0*/  ISETP.GE.AND P6, PT, R171.reuse, R205, PT ;  /* 0x000000cdab00720c */ /* 0x040fe20003fc6270 */
[----:B--2---:R-:W-:Y:S01]  /*caf0*/  FFMA.FTZ R54, R240, -UR17, R54 ;  /* 0x80000011f0367c23 */ /* 0x004fe20008010036 */
[----:B------:R-:W-:Y:S02]  /*cb00*/  IABS R127, R127 ;  /* 0x0000007f007f7213 */ /* 0x000fe40000000000 */
[----:B------:R-:W-:Y:S02]  /*cb10*/  ISETP.LT.OR P6, PT, R171, R206, P6 ;  /* 0x000000ceab00720c */ /* 0x000fe400037c1670 */
[----:B------:R-:W-:Y:S01]  /*cb20*/  IABS R174, R174 ;  /* 0x000000ae00ae7213 */ /* 0x000fe20000000000 */
[----:B---3--:R-:W-:Y:S01]  /*cb30*/  IMAD.IADD R66, R197, 0x1, -R177 ;  /* 0x00000001c5427824 */ /* 0x008fe200078e0ab1 */
[----:B------:R-:W-:Y:S04]  /*cb40*/  I2F R168, R168 ;  /* 0x000000a800a87306 */ /* 0x000fe80000201400 */
[----:B------:R-:W-:Y:S01]  /*cb50*/  IABS R66, R66 ;  /* 0x0000004200427213 */ /* 0x000fe20000000000 */
[----:B-1----:R-:W-:-:S03]  /*cb60*/  FFMA.FTZ R67, R183, -UR17, R67 ;  /* 0x80000011b7437c23 */ /* 0x002fc60008010043 */
[----:B------:R-:W-:Y:S01]  /*cb70*/  I2F R176, R66 ;  /* 0x0000004200b07306 */ /* 0x000fe20000201400 */
[----:B------:R-:W-:-:S05]  /*cb80*/  IMAD.IADD R183, R207, 0x1, -R245 ;  /* 0x00000001cfb77824 */ /* 0x000fca00078e0af5 */
[----:B------:R-:W-:Y:S02]  /*cb90*/  IABS R183, R183 ;  /* 0x000000b700b77213 */ /* 0x000fe40000000000 */
[----:B------:R1:W2:Y:S08]  /*cba0*/  MUFU.TANH R66, R65 ;  /* 0x0000004100427308 */ /* 0x0002b00000002400 */
[----:B------:R3:W4:Y:S01]  /*cbb0*/  MUFU.TANH R120, R62 ;  /* 0x0000003e00787308 */ /* 0x0007220000002400 */
[----:B-1----:R-:W-:Y:S01]  /*cbc0*/  FSEL R65, R128, -INF , !P2 ;  /* 0xff80000080417808 */ /* 0x002fe20005000000 */
[----:B------:R-:W-:Y:S01]  /*cbd0*/  IMAD.IADD R128, R210, 0x1, -R177 ;  /* 0x00000001d2807824 */ /* 0x000fe200078e0ab1 */
[----:B------:R-:W-:-:S05]  /*cbe0*/  ISETP.GE.AND P2, PT, R169, R202, PT ;  /* 0x000000caa900720c */ /* 0x000fca0003f46270 */
[----:B------:R-:W-:Y:S01]  /*cbf0*/  I2F R235, R235 ;  /* 0x000000eb00eb7306 */ /* 0x000fe20000201400 */
[----:B--2---:R-:W-:Y:S01]  /*cc00*/  FFMA.FTZ R66, R168, -UR17, R66 ;  /* 0x80000011a8427c23 */ /* 0x004fe20008010042 */
[----:B------:R-:W-:Y:S01]  /*cc10*/  FSEL R168, R67, -INF , !P3 ;  /* 0xff80000043a87808 */ /* 0x000fe20005800000 */
[--C-:B------:R-:W-:Y:S01]  /*cc20*/  IMAD.IADD R67, R204, 0x1, -R177.reuse ;  /* 0x00000001cc437824 */ /* 0x100fe200078e0ab1 */
[----:B------:R-:W-:Y:S01]  /*cc30*/  ISETP.LT.OR P2, PT, R169, R203, P2 ;  /* 0x000000cba900720c */ /* 0x000fe20001741670 */
[----:B------:R-:W-:Y:S01]  /*cc40*/  FMUL.FTZ R169, R122, c[0x0][0x2ec] ;  /* 0x0000bb007aa97a20 */ /* 0x000fe20000410000 */
[----:B------:R-:W-:Y:S01]  /*cc50*/  IABS R122, R128 ;  /* 0x00000080007a7213 */ /* 0x000fe20000000000 */
[----:B---3--:R-:W-:Y:S01]  /*cc60*/  IMAD.IADD R62, R207, 0x1, -R177 ;  /* 0x00000001cf3e7824 */ /* 0x008fe200078e0ab1 */
[----:B------:R1:W2:Y:S01]  /*cc70*/  MUFU.TANH R220, R121 ;  /* 0x0000007900dc7308 */ /* 0x0002a20000002400 */
[----:B----4-:R-:W-:Y:S01]  /*cc80*/  FFMA.FTZ R120, R233, -UR17, R120 ;  /* 0x80000011e9787c23 */ /* 0x010fe20008010078 */
[----:B------:R-:W-:-:S02]  /*cc90*/  ISETP.GE.AND P3, PT, R171, R208, PT ;  /* 0x000000d0ab00720c */ /* 0x000fc40003f66270 */
[----:B------:R-:W-:Y:S02]  /*cca0*/  IABS R62, R62 ;  /* 0x0000003e003e7213 */ /* 0x000fe40000000000 */
[----:B------:R-:W-:Y:S02]  /*ccb0*/  ISETP.LT.OR P3, PT, R171, R209, P3 ;  /* 0x000000d1ab00720c */ /* 0x000fe40001f61670 */
[----:B------:R-:W3:Y:S01]  /*ccc0*/  MUFU.TANH R128, R169 ;  /* 0x000000a900807308 */ /* 0x000ee20000002400 */
[----:B------:R-:W-:Y:S01]  /*ccd0*/  IMAD.MOV.U32 R243, RZ, RZ, R62 ;  /* 0x000000fffff37224 */ /* 0x000fe200078e003e */
[----:B------:R-:W-:Y:S01]  /*cce0*/  IABS R62, R67 ;  /* 0x00000043003e7213 */ /* 0x000fe20000000000 */
[--C-:B------:R-:W-:Y:S01]  /*ccf0*/  IMAD.IADD R67, R197, 0x1, -R245.reuse ;  /* 0x00000001c5437824 */ /* 0x100fe200078e0af5 */
[----:B------:R-:W-:Y:S02]  /*cd00*/  FSEL R120, R120, -INF , !P2 ;  /* 0xff80000078787808 */ /* 0x000fe40005000000 */
[----:B------:R-:W-:Y:S01]  /*cd10*/  ISETP.GE.AND P2, PT, R232, R208, PT ;  /* 0x000000d0e800720c */ /* 0x000fe20003f46270 */
[----:B------:R-:W-:Y:S01]  /*cd20*/  IMAD.MOV.U32 R233, RZ, RZ, R62 ;  /* 0x000000ffffe97224 */ /* 0x000fe200078e003e */
[----:B------:R-:W-:Y:S01]  /*cd30*/  I2F R234, R234 ;  /* 0x000000ea00ea7306 */ /* 0x000fe20000201400 */
[----:B-1----:R-:W-:Y:S01]  /*cd40*/  FMUL.FTZ R121, R60, c[0x0][0x2ec] ;  /* 0x0000bb003c797a20 */ /* 0x002fe20000410000 */
[----:B------:R-:W-:Y:S01]  /*cd50*/  IABS R62, R67 ;  /* 0x00000043003e7213 */ /* 0x000fe20000000000 */
[----:B--2---:R-:W-:Y:S01]  /*cd60*/  FFMA.FTZ R220, R235, -UR17, R220 ;  /* 0x80000011ebdc7c23 */ /* 0x004fe200080100dc */
[----:B------:R-:W-:Y:S01]  /*cd70*/  ISETP.LT.OR P2, PT, R232, R209, P2 ;  /* 0x000000d1e800720c */ /* 0x000fe20001741670 */
[----:B------:R-:W-:-:S02]  /*cd80*/  IMAD.IADD R67, R210, 0x1, -R245 ;  /* 0x00000001d2437824 */ /* 0x000fc400078e0af5 */
[----:B---3--:R-:W-:Y:S01]  /*cd90*/  FFMA.FTZ R60, R227, -UR17, R128 ;  /* 0x80000011e33c7c23 */ /* 0x008fe20008010080 */
[----:B------:R-:W-:Y:S01]  /*cda0*/  IADD3 R227, R37, 0x30, RZ ;  /* 0x0000003025e37810 */ /* 0x000fe20007ffe0ff */
[----:B------:R-:W-:Y:S01]  /*cdb0*/  FMUL.FTZ R128, R123, c[0x0][0x2ec] ;  /* 0x0000bb007b807a20 */ /* 0x000fe20000410000 */
[----:B------:R-:W-:Y:S01]  /*cdc0*/  FSEL R123, R66, -INF , !P0 ;  /* 0xff800000427b7808 */ /* 0x000fe20004000000 */
[----:B------:R1:W-:Y:S01]  /*cdd0*/  I2F R235, R62 ;  /* 0x0000003e00eb7306 */ /* 0x0003e20000201400 */
[----:B------:R-:W-:Y:S02]  /*cde0*/  IABS R67, R67 ;  /* 0x0000004300437213 */ /* 0x000fe40000000000 */
[----:B------:R-:W-:Y:S02]  /*cdf0*/  FSEL R60, R60, -INF , !P5 ;  /* 0xff8000003c3c7808 */ /* 0x000fe40006800000 */
[C---:B------:R-:W-:Y:S02]  /*ce00*/  ISETP.GE.AND P5, PT, R171.reuse, R202, PT ;  /* 0x000000caab00720c */ /* 0x040fe40003fa6270 */
[C---:B------:R-:W-:Y:S01]  /*ce10*/  ISETP.GE.AND P0, PT, R171.reuse, R211, PT ;  /* 0x000000d3ab00720c */ /* 0x040fe20003f06270 */
[----:B------:R-:W2:Y:S01]  /*ce20*/  MUFU.TANH R66, R128 ;  /* 0x0000008000427308 */ /* 0x000ea20000002400 */
[----:B------:R-:W-:-:S02]  /*ce30*/  ISETP.LT.OR P5, PT, R171, R203, P5 ;  /* 0x000000cbab00720c */ /* 0x000fc40002fa1670 */
[----:B------:R-:W-:Y:S01]  /*ce40*/  ISETP.LT.OR P0, PT, R171, R212, P0 ;  /* 0x000000d4ab00720c */ /* 0x000fe20000701670 */
[----:B------:R-:W-:-:S03]  /*ce50*/  IMAD.IADD R171, R204, 0x1, -R245 ;  /* 0x00000001ccab7824 */ /* 0x000fc600078e0af5 */
[----:B------:R-:W-:Y:S01]  /*ce60*/  FSEL R220, R220, -INF , !P0 ;  /* 0xff800000dcdc7808 */ /* 0x000fe20004000000 */
[----:B-1----:R-:W-:Y:S01]  /*ce70*/  IMAD.IADD R62, R197, 0x1, -R227 ;  /* 0x00000001c53e7824 */ /* 0x002fe200078e0ae3 */
[----:B------:R-:W-:Y:S01]  /*ce80*/  I2F R170, R170 ;  /* 0x000000aa00aa7306 */ /* 0x000fe20000201400 */
[----:B------:R-:W-:Y:S02]  /*ce90*/  ISETP.GE.AND P0, PT, R232, R205, PT ;  /* 0x000000cde800720c */ /* 0x000fe40003f06270 */
[----:B------:R-:W-:Y:S02]  /*cea0*/  IABS R171, R171 ;  /* 0x000000ab00ab7213 */ /* 0x000fe40000000000 */
[----:B------:R-:W-:Y:S01]  /*ceb0*/  IABS R62, R62 ;  /* 0x0000003e003e7213 */ /* 0x000fe20000000000 */
[----:B--2---:R-:W-:Y:S02]  /*cec0*/  FFMA.FTZ R66, R234, -UR17, R66 ;  /* 0x80000011ea427c23 */ /* 0x004fe40008010042 */
[----:B------:R-:W1:Y:S01]  /*ced0*/  MUFU.TANH R121, R121 ;  /* 0x0000007900797308 */ /* 0x000e620000002400 */
[----:B------:R-:W-:-:S07]  /*cee0*/  ISETP.LT.OR P0, PT, R232, R206, P0 ;  /* 0x000000cee800720c */ /* 0x000fce0000701670 */
[----:B------:R-:W-:Y:S08]  /*cef0*/  I2F R226, R62 ;  /* 0x0000003e00e27306 */ /* 0x000ff00000201400 */
[----:B------:R2:W-:Y:S01]  /*cf00*/  MUFU.TANH R62, R61 ;  /* 0x0000003d003e7308 */ /* 0x0005e20000002400 */
[----:B-1----:R-:W-:-:S05]  /*cf10*/  FFMA.FTZ R170, R170, -UR17, R121 ;  /* 0x80000011aaaa7c23 */ /* 0x002fca0008010079 */
[----:B------:R-:W-:Y:S02]  /*cf20*/  FSEL R175, R170, -INF , !P4 ;  /* 0xff800000aaaf7808 */ /* 0x000fe40006000000 */
[----:B------:R1:W-:Y:S01]  /*cf30*/  I2F R234, R67 ;  /* 0x0000004300ea7306 */ /* 0x0003e20000201400 */
[----:B------:R-:W-:-:S04]  /*cf40*/  ISETP.GE.AND P4, PT, R232, R211, PT ;  /* 0x000000d3e800720c */ /* 0x000fc80003f86270 */
[----:B------:R-:W-:Y:S02]  /*cf50*/  ISETP.LT.OR P4, PT, R232, R212, P4 ;  /* 0x000000d4e800720c */ /* 0x000fe40002781670 */
[----:B--2---:R-:W-:Y:S01]  /*cf60*/  FSEL R61, R66, -INF , !P3 ;  /* 0xff800000423d7808 */ /* 0x004fe20005800000 */
[----:B------:R-:W-:Y:S01]  /*cf70*/  FMUL.FTZ R66, R116, c[0x0][0x2ec] ;  /* 0x0000bb0074427a20 */ /* 0x000fe20000410000 */
[----:B------:R-:W2:Y:S01]  /*cf80*/  I2F R229, R229 ;  /* 0x000000e500e57306 */ /* 0x000ea20000201400 */
[----:B------:R-:W-:Y:S01]  /*cf90*/  IMAD.IADD R116, R210, 0x1, -R227 ;  /* 0x00000001d2747824 */ /* 0x000fe200078e0ae3 */
[----:B------:R-:W-:Y:S01]  /*cfa0*/  ISETP.GE.AND P3, PT, R232, R202, PT ;  /* 0x000000cae800720c */ /* 0x000fe20003f66270 */
[----:B-1----:R-:W-:-:S03]  /*cfb0*/  FMUL.FTZ R67, R118, c[0x0][0x2ec] ;  /* 0x0000bb0076437a20 */ /* 0x002fc60000410000 */
[----:B------:R-:W-:Y:S02]  /*cfc0*/  IABS R116, R116 ;  /* 0x0000007400747213 */ /* 0x000fe40000000000 */
[----:B------:R-:W1:Y:S01]  /*cfd0*/  I2F R228, R228 ;  /* 0x000000e400e47306 */ /* 0x000e620000201400 */
[----:B------:R-:W-:-:S07]  /*cfe0*/  ISETP.LT.OR P3, PT, R232, R203, P3 ;  /* 0x000000cbe800720c */ /* 0x000fce0001f61670 */
[----:B------:R-:W-:Y:S01]  /*cff0*/  I2F R231, R231 ;  /* 0x000000e700e77306 */ /* 0x000fe20000201400 */
[----:B--2---:R-:W-:Y:S01]  /*d000*/  FFMA.FTZ R62, R229, -UR17, R62 ;  /* 0x80000011e53e7c23 */ /* 0x004fe2000801003e */
[----:B------:R-:W-:-:S04]  /*d010*/  IADD3 R229, R37, 0x31, RZ ;  /* 0x0000003125e57810 */ /* 0x000fc80007ffe0ff */
[----:B------:R-:W-:Y:S02]  /*d020*/  FSEL R169, R62, -INF , !P6 ;  /* 0xff8000003ea97808 */ /* 0x000fe40007000000 */
[----:B------:R-:W2:Y:S01]  /*d030*/  MUFU.TANH R66, R66 ;  /* 0x0000004200427308 */ /* 0x000ea20000002400 */
[----:B-1----:R-:W-:Y:S01]  /*d040*/  FFMA.FTZ R63, R228, -UR17, R63 ;  /* 0x80000011e43f7c23 */ /* 0x002fe2000801003f */
[----:B------:R-:W-:-:S04]  /*d050*/  ISETP.GE.AND P6, PT, R223, R211, PT ;  /* 0x000000d3df00720c */ /* 0x000fc80003fc6270 */
[----:B------:R-:W-:Y:S02]  /*d060*/  FSEL R128, R63, -INF , !P5 ;  /* 0xff8000003f807808 */ /* 0x000fe40006800000 */
[----:B------:R-:W1:Y:S01]  /*d070*/  MUFU.TANH R67, R67 ;  /* 0x0000004300437308 */ /* 0x000e620000002400 */
[C---:B------:R-:W-:Y:S02]  /*d080*/  ISETP.GE.AND P5, PT, R223.reuse, R208, PT ;  /* 0x000000d0df00720c */ /* 0x040fe40003fa6270 */
[C---:B------:R-:W-:Y:S02]  /*d090*/  ISETP.LT.OR P6, PT, R223.reuse, R212, P6 ;  /* 0x000000d4df00720c */ /* 0x040fe400037c1670 */
[----:B------:R-:W-:-:S03]  /*d0a0*/  ISETP.LT.OR P5, PT, R223, R209, P5 ;  /* 0x000000d1df00720c */ /* 0x000fc60002fa1670 */
[----:B------:R3:W-:Y:S01]  /*d0b0*/  MUFU.TANH R170, R56 ;  /* 0x0000003800aa7308 */ /* 0x0007e20000002400 */
[----:B--2---:R-:W-:-:S07]  /*d0c0*/  FFMA.FTZ R66, R231, -UR17, R66 ;  /* 0x80000011e7427c23 */ /* 0x004fce0008010042 */
[----:B------:R2:W-:Y:S01]  /*d0d0*/  I2F R225, R129 ;  /* 0x0000008100e17306 */ /* 0x0005e20000201400 */
[----:B-1----:R-:W-:-:S05]  /*d0e0*/  FFMA.FTZ R67, R230, -UR17, R67 ;  /* 0x80000011e6437c23 */ /* 0x002fca0008010043 */
[----:B------:R-:W-:Y:S01]  /*d0f0*/  FSEL R62, R67, -INF , !P2 ;  /* 0xff800000433e7808 */ /* 0x000fe20005000000 */
[----:B------:R-:W-:Y:S01]  /*d100*/  FMUL.FTZ R67, R115, c[0x0][0x2ec] ;  /* 0x0000bb0073437a20 */ /* 0x000fe20000410000 */
[----:B------:R-:W1:Y:S01]  /*d110*/  MUFU.TANH R117, R117 ;  /* 0x0000007500757308 */ /* 0x000e620000002400 */
[----:B---3--:R-:W-:Y:S01]  /*d120*/  IMAD.IADD R56, R207, 0x1, -R227 ;  /* 0x00000001cf387824 */ /* 0x008fe200078e0ae3 */
[----:B------:R-:W-:-:S04]  /*d130*/  ISETP.GE.AND P2, PT, R223, R202, PT ;  /* 0x000000cadf00720c */ /* 0x000fc80003f46270 */
[----:B------:R-:W-:Y:S02]  /*d140*/  IABS R56, R56 ;  /* 0x0000003800387213 */ /* 0x000fe40000000000 */
[----:B------:R3:W-:Y:S01]  /*d150*/  MUFU.TANH R121, R58 ;  /* 0x0000003a00797308 */ /* 0x0007e20000002400 */
[----:B--2---:R-:W-:Y:S01]  /*d160*/  IMAD.IADD R129, R207, 0x1, -R223 ;  /* 0x00000001cf817824 */ /* 0x004fe200078e0adf */
[----:B------:R-:W-:Y:S01]  /*d170*/  ISETP.LT.OR P2, PT, R223, R203, P2 ;  /* 0x000000cbdf00720c */ /* 0x000fe20001741670 */
[----:B------:R-:W-:-:S03]  /*d180*/  IMAD.MOV.U32 R228, RZ, RZ, R56 ;  /* 0x000000ffffe47224 */ /* 0x000fc600078e0038 */
[----:B------:R-:W-:Y:S01]  /*d190*/  IABS R130, R129 ;  /* 0x0000008100827213 */ /* 0x000fe20000000000 */
[----:B------:R-:W-:Y:S01]  /*d1a0*/  IMAD.IADD R129, R204, 0x1, -R223 ;  /* 0x00000001cc817824 */ /* 0x000fe200078e0adf */
[----:B------:R2:W-:Y:S01]  /*d1b0*/  I2F R118, R116 ;  /* 0x0000007400767306 */ /* 0x0005e20000201400 */
[----:B-1----:R-:W-:-:S03]  /*d1c0*/  FFMA.FTZ R117, R225, -UR17, R117 ;  /* 0x80000011e1757c23 */ /* 0x002fc60008010075 */
[----:B------:R-:W-:Y:S02]  /*d1d0*/  IABS R129, R129 ;  /* 0x0000008100817213 */ /* 0x000fe40000000000 */
[----:B------:R-:W-:Y:S01]  /*d1e0*/  FSEL R117, R117, -INF , !P6 ;  /* 0xff80000075757808 */ /* 0x000fe20007000000 */
[----:B---3--:R-:W-:Y:S01]  /*d1f0*/  IMAD.IADD R58, R204, 0x1, -R227 ;  /* 0x00000001cc3a7824 */ /* 0x008fe200078e0ae3 */
[----:B------:R-:W-:Y:S01]  /*d200*/  I2F R224, R224 ;  /* 0x000000e000e07306 */ /* 0x000fe20000201400 */
[----:B------:R-:W-:-:S03]  /*d210*/  ISETP.GE.AND P6, PT, R181, R205, PT ;  /* 0x000000cdb500720c */ /* 0x000fc60003fc6270 */
[----:B------:R-:W-:Y:S01]  /*d220*/  IABS R56, R58 ;  /* 0x0000003a00387213 */ /* 0x000fe20000000000 */
[--C-:B------:R-:W-:Y:S01]  /*d230*/  IMAD.IADD R58, R197, 0x1, -R229.reuse ;  /* 0x00000001c53a7824 */ /* 0x100fe200078e0ae5 */
[----:B------:R-:W-:Y:S02]  /*d240*/  ISETP.LT.OR P6, PT, R181, R206, P6 ;  /* 0x000000ceb500720c */ /* 0x000fe400037c1670 */
[----:B--2---:R-:W-:Y:S01]  /*d250*/  FSEL R116, R66, -INF , !P4 ;  /* 0xff80000042747808 */ /* 0x004fe20006000000 */
[----:B------:R-:W1:Y:S01]  /*d260*/  MUFU.TANH R63, R119 ;  /* 0x00000077003f7308 */ /* 0x000e620000002400 */
[C---:B------:R-:W-:Y:S01]  /*d270*/  ISETP.GE.AND P4, PT, R223.reuse, R205, PT ;  /* 0x000000cddf00720c */ /* 0x040fe20003f86270 */
[----:B------:R-:W-:Y:S01]  /*d280*/  IMAD.MOV.U32 R230, RZ, RZ, R56 ;  /* 0x000000ffffe67224 */ /* 0x000fe200078e0038 */
[----:B------:R-:W-:Y:S01]  /*d290*/  IABS R56, R58 ;  /* 0x0000003a00387213 */ /* 0x000fe20000000000 */
[----:B------:R-:W-:Y:S01]  /*d2a0*/  IMAD.IADD R58, R210, 0x1, -R229 ;  /* 0x00000001d23a7824 */ /* 0x000fe200078e0ae5 */
[----:B------:R-:W-:-:S02]  /*d2b0*/  ISETP.LT.OR P4, PT, R223, R206, P4 ;  /* 0x000000cedf00720c */ /* 0x000fc40002781670 */
[----:B------:R-:W-:Y:S01]  /*d2c0*/  IADD3 R223, R37, 0x38, RZ ;  /* 0x0000003825df7810 */ /* 0x000fe20007ffe0ff */
[----:B------:R-:W2:Y:S01]  /*d2d0*/  I2F R222, R222 ;  /* 0x000000de00de7306 */ /* 0x000ea20000201400 */
[----:B------:R-:W-:-:S03]  /*d2e0*/  IABS R58, R58 ;  /* 0x0000003a003a7213 */ /* 0x000fc60000000000 */
[----:B------:R-:W-:-:S04]  /*d2f0*/  IMAD.IADD R66, R210, 0x1, -R223 ;  /* 0x00000001d2427824 */ /* 0x000fc800078e0adf */
[----:B------:R3:W-:Y:S01]  /*d300*/  I2F R225, R56 ;  /* 0x0000003800e17306 */ /* 0x0007e20000201400 */
[----:B-1----:R-:W-:Y:S01]  /*d310*/  FFMA.FTZ R63, R224, -UR17, R63 ;  /* 0x80000011e03f7c23 */ /* 0x002fe2000801003f */
[----:B------:R-:W-:Y:S01]  /*d320*/  IABS R66, R66 ;  /* 0x0000004200427213 */ /* 0x000fe20000000000 */
[----:B------:R-:W-:-:S03]  /*d330*/  IMAD.IADD R119, R204, 0x1, -R229 ;  /* 0x00000001cc777824 */ /* 0x000fc600078e0ae5 */
[----:B------:R-:W-:Y:S01]  /*d340*/  FSEL R63, R63, -INF , !P5 ;  /* 0xff8000003f3f7808 */ /* 0x000fe20006800000 */
[----:B--2---:R-:W-:Y:S01]  /*d350*/  FFMA.FTZ R170, R222, -UR17, R170 ;  /* 0x80000011deaa7c23 */ /* 0x004fe200080100aa */
[----:B------:R1:W-:Y:S01]  /*d360*/  I2F R224, R58 ;  /* 0x0000003a00e07306 */ /* 0x0003e20000201400 */
[----:B------:R-:W-:Y:S02]  /*d370*/  ISETP.GE.AND P5, PT, R181, R202, PT ;  /* 0x000000cab500720c */ /* 0x000fe40003fa6270 */
[----:B------:R-:W-:Y:S02]  /*d380*/  IABS R119, R119 ;  /* 0x0000007700777213 */ /* 0x000fe40000000000 */
[----:B------:R-:W-:Y:S01]  /*d390*/  FSEL R170, R170, -INF , !P0 ;  /* 0xff800000aaaa7808 */ /* 0x000fe20004000000 */
[----:B---3--:R-:W-:Y:S02]  /*d3a0*/  IMAD.IADD R56, R197, 0x1, -R223 ;  /* 0x00000001c5387824 */ /* 0x008fe400078e0adf */
[----:B------:R-:W2:Y:S01]  /*d3b0*/  I2F R221, R221 ;  /* 0x000000dd00dd7306 */ /* 0x000ea20000201400 */
[----:B------:R-:W-:-:S02]  /*d3c0*/  ISETP.GE.AND P0, PT, R181, R211, PT ;  /* 0x000000d3b500720c */ /* 0x000fc40003f06270 */
[C---:B------:R-:W-:Y:S02]  /*d3d0*/  ISETP.LT.OR P5, PT, R181.reuse, R203, P5 ;  /* 0x000000cbb500720c */ /* 0x040fe40002fa1670 */
[----:B------:R-:W-:Y:S02]  /*d3e0*/  IABS R56, R56 ;  /* 0x0000003800387213 */ /* 0x000fe40000000000 */
[----:B------:R-:W-:Y:S01]  /*d3f0*/  ISETP.LT.OR P0, PT, R181, R212, P0 ;  /* 0x000000d4b500720c */ /* 0x000fe20000701670 */
[----:B-1----:R-:W-:Y:S01]  /*d400*/  FMUL.FTZ R58, R114, c[0x0][0x2ec] ;  /* 0x0000bb00723a7a20 */ /* 0x002fe20000410000 */
[----:B------:R1:W-:Y:S01]  /*d410*/  I2F R222, R56 ;  /* 0x0000003800de7306 */ /* 0x0003e20000201400 */
[----:B------:R-:W-:Y:S02]  /*d420*/  FSEL R54, R54, -INF , !P5 ;  /* 0xff80000036367808 */ /* 0x000fe40006800000 */
[----:B------:R-:W-:Y:S01]  /*d430*/  ISETP.GE.AND P5, PT, R177, R208, PT ;  /* 0x000000d0b100720c */ /* 0x000fe20003fa6270 */
[----:B--2---:R-:W-:-:S04]  /*d440*/  FFMA.FTZ R121, R221, -UR17, R121 ;  /* 0x80000011dd797c23 */ /* 0x004fc80008010079 */
[----:B------:R-:W-:Y:S01]  /*d450*/  I2F R126, R126 ;  /* 0x0000007e007e7306 */ /* 0x000fe20000201400 */
[-C--:B------:R-:W-:Y:S01]  /*d460*/  ISETP.LT.OR P5, PT, R177, R209.reuse, P5 ;  /* 0x000000d1b100720c */ /* 0x080fe20002fa1670 */
[----:B------:R-:W-:Y:S01]  /*d470*/  IMAD.IADD R221, R207, 0x1, -R229 ;  /* 0x00000001cfdd7824 */ /* 0x000fe200078e0ae5 */
[----:B------:R-:W-:Y:S02]  /*d480*/  FSEL R121, R121, -INF , !P3 ;  /* 0xff80000079797808 */ /* 0x000fe40005800000 */
[----:B------:R-:W-:Y:S01]  /*d490*/  ISETP.GE.AND P3, PT, R181, R208, PT ;  /* 0x000000d0b500720c */ /* 0x000fe20003f66270 */
[----:B-1----:R-:W-:Y:S02]  /*d4a0*/  FMUL.FTZ R56, R57, c[0x0][0x2ec] ;  /* 0x0000bb0039387a20 */ /* 0x002fe40000410000 */
[----:B------:R-:W-:Y:S01]  /*d4b0*/  MUFU.TANH R58, R58 ;  /* 0x0000003a003a7308 */ /* 0x000fe20000002400 */
[----:B------:R-:W-:Y:S01]  /*d4c0*/  FMUL.FTZ R57, R112, c[0x0][0x2ec] ;  /* 0x0000bb0070397a20 */ /* 0x000fe20000410000 */
[----:B------:R-:W-:-:S02]  /*d4d0*/  ISETP.LT.OR P3, PT, R181, R209, P3 ;  /* 0x000000d1b500720c */ /* 0x000fc40001f61670 */
[----:B------:R-:W-:Y:S02]  /*d4e0*/  IADD3 R181, R37, 0x39, RZ ;  /* 0x0000003925b57810 */ /* 0x000fe40007ffe0ff */
[----:B------:R-:W-:Y:S02]  /*d4f0*/  IABS R221, R221 ;  /* 0x000000dd00dd7213 */ /* 0x000fe40000000000 */
[----:B------:R-:W-:Y:S08]  /*d500*/  I2F R131, R131 ;  /* 0x0000008300837306 */ /* 0x000ff00000201400 */
[----:B------:R-:W1:Y:S08]  /*d510*/  MUFU.TANH R57, R57 ;  /* 0x0000003900397308 */ /* 0x000e700000002400 */
[----:B------:R-:W-:Y:S08]  /*d520*/  I2F R130, R130 ;  /* 0x0000008200827306 */ /* 0x000ff00000201400 */
[----:B------:R-:W2:Y:S01]  /*d530*/  I2F R129, R129 ;  /* 0x0000008100817306 */ /* 0x000ea20000201400 */
[----:B-1----:R-:W-:-:S05]  /*d540*/  FFMA.FTZ R57, R131, -UR17, R57 ;  /* 0x8000001183397c23 */ /* 0x002fca0008010039 */
[----:B------:R-:W-:Y:S01]  /*d550*/  FSEL R112, R57, -INF , !P0 ;  /* 0xff80000039707808 */ /* 0x000fe20004000000 */
[----:B------:R-:W-:Y:S01]  /*d560*/  IMAD.IADD R57, R204, 0x1, -R223 ;  /* 0x00000001cc397824 */ /* 0x000fe200078e0adf */
[----:B------:R-:W1:Y:S01]  /*d570*/  MUFU.TANH R56, R56 ;  /* 0x0000003800387308 */ /* 0x000e620000002400 */
[----:B------:R-:W-:-:S04]  /*d580*/  ISETP.GE.AND P0, PT, R182, R205, PT ;  /* 0x000000cdb600720c */ /* 0x000fc80003f06270 */
[----:B------:R-:W-:-:S03]  /*d590*/  ISETP.LT.OR P0, PT, R182, R206, P0 ;  /* 0x000000ceb600720c */ /* 0x000fc60000701670 */
[----:B------:R3:W-:Y:S01]  /*d5a0*/  I2F R114, R66 ;  /* 0x0000004200727306 */ /* 0x0007e20000201400 */
[----:B--2---:R-:W-:-:S05]  /*d5b0*/  FFMA.FTZ R59, R129, -UR17, R59 ;  /* 0x80000011813b7c23 */ /* 0x004fca000801003b */
[----:B------:R-:W-:Y:S01]  /*d5c0*/  FSEL R59, R59, -INF , !P2 ;  /* 0xff8000003b3b7808 */ /* 0x000fe20005000000 */
[----:B-1----:R-:W-:Y:S01]  /*d5d0*/  FFMA.FTZ R130, R130, -UR17, R56 ;  /* 0x8000001182827c23 */ /* 0x002fe20008010038 */
[----:B------:R-:W-:Y:S01]  /*d5e0*/  ISETP.GE.AND P2, PT, R182, R208, PT ;  /* 0x000000d0b600720c */ /* 0x000fe20003f46270 */
[----:B------:R-:W-:Y:S01]  /*d5f0*/  FMUL.FTZ R56, R113, c[0x0][0x2ec] ;  /* 0x0000bb0071387a20 */ /* 0x000fe20000410000 */
[----:B------:R1:W-:Y:S01]  /*d600*/  I2F R241, R127 ;  /* 0x0000007f00f17306 */ /* 0x0003e20000201400 */
[--C-:B------:R-:W-:Y:S01]  /*d610*/  IMAD.IADD R113, R204, 0x1, -R181.reuse ;  /* 0x00000001cc717824 */ /* 0x100fe200078e0ab5 */
[----:B------:R-:W-:Y:S02]  /*d620*/  FSEL R173, R130, -INF , !P4 ;  /* 0xff80000082ad7808 */ /* 0x000fe40006000000 */
[----:B------:R-:W-:Y:S01]  /*d630*/  ISETP.GE.AND P4, PT, R182, R211, PT ;  /* 0x000000d3b600720c */ /* 0x000fe20003f86270 */
[----:B---3--:R-:W-:Y:S01]  /*d640*/  FFMA.FTZ R66, R126, -UR17, R58 ;  /* 0x800000117e427c23 */ /* 0x008fe2000801003a */
[C---:B------:R-:W-:Y:S01]  /*d650*/  ISETP.LT.OR P2, PT, R182.reuse, R209, P2 ;  /* 0x000000d1b600720c */ /* 0x040fe20001741670 */
[----:B------:R-:W-:Y:S01]  /*d660*/  IMAD.IADD R126, R207, 0x1, -R181 ;  /* 0x00000001cf7e7824 */ /* 0x000fe200078e0ab5 */
[----:B------:R2:W-:Y:S01]  /*d670*/  MUFU.TANH R58, R52 ;  /* 0x00000034003a7308 */ /* 0x0005e20000002400 */
[----:B------:R-:W-:-:S02]  /*d680*/  ISETP.LT.OR P4, PT, R182, R212, P4 ;  /* 0x000000d4b600720c */ /* 0x000fc40002781670 */
[----:B------:R-:W-:Y:S02]  /*d690*/  FSEL R66, R66, -INF , !P3 ;  /* 0xff80000042427808 */ /* 0x000fe40005800000 */
[----:B------:R-:W-:Y:S02]  /*d6a0*/  ISETP.GE.AND P3, PT, R182, R202, PT ;  /* 0x000000cab600720c */ /* 0x000fe40003f66270 */
[----:B------:R-:W-:Y:S01]  /*d6b0*/  IADD3 R130, R37, 0x40, RZ ;  /* 0x0000004025827810 */ /* 0x000fe20007ffe0ff */
[----:B------:R-:W3:Y:S01]  /*d6c0*/  MUFU.TANH R56, R56 ;  /* 0x0000003800387308 */ /* 0x000ee20000002400 */
[----:B-1----:R-:W-:Y:S01]  /*d6d0*/  IMAD.IADD R127, R204, 0x1, -R182 ;  /* 0x00000001cc7f7824 */ /* 0x002fe200078e0ab6 */
[----:B------:R-:W-:Y:S02]  /*d6e0*/  ISETP.LT.OR P3, PT, R182, R203, P3 ;  /* 0x000000cbb600720c */ /* 0x000fe40001f61670 */
[----:B------:R-:W-:Y:S02]  /*d6f0*/  IABS R113, R113 ;  /* 0x0000007100717213 */ /* 0x000fe40000000000 */
[----:B------:R-:W-:Y:S01]  /*d700*/  IABS R127, R127 ;  /* 0x0000007f007f7213 */ /* 0x000fe20000000000 */
[----:B--2---:R-:W-:Y:S01]  /*d710*/  IMAD.IADD R52, R207, 0x1, -R223 ;  /* 0x00000001cf347824 */ /* 0x004fe200078e0adf */
[----:B------:R-:W-:Y:S01]  /*d720*/  I2F R174, R174 ;  /* 0x000000ae00ae7306 */ /* 0x000fe20000201400 */
[----:B------:R-:W-:-:S03]  /*d730*/  IABS R126, R126 ;  /* 0x0000007e007e7213 */ /* 0x000fc60000000000 */
[----:B------:R-:W-:Y:S01]  /*d740*/  IABS R52, R52 ;  /* 0x0000003400347213 */ /* 0x000fe20000000000 */
[----:B---3--:R-:W-:-:S03]  /*d750*/  FFMA.FTZ R115, R242, -UR17, R56 ;  /* 0x80000011f2737c23 */ /* 0x008fc60008010038 */
[----:B------:R-:W1:Y:S01]  /*d760*/  I2F R127, R127 ;  /* 0x0000007f007f7306 */ /* 0x000e620000201400 */
[----:B------:R-:W-:Y:S01]  /*d770*/  IMAD.MOV.U32 R131, RZ, RZ, R52 ;  /* 0x000000ffff837224 */ /* 0x000fe200078e0034 */
[----:B------:R-:W-:Y:S01]  /*d780*/  IABS R52, R57 ;  /* 0x0000003900347213 */ /* 0x000fe20000000000 */
[--C-:B------:R-:W-:Y:S01]  /*d790*/  IMAD.IADD R57, R197, 0x1, -R181.reuse ;  /* 0x00000001c5397824 */ /* 0x100fe200078e0ab5 */
[----:B------:R-:W-:Y:S01]  /*d7a0*/  FSEL R115, R115, -INF , !P4 ;  /* 0xff80000073737808 */ /* 0x000fe20006000000 */
[C---:B------:R-:W-:Y:S01]  /*d7b0*/  IMAD.IADD R56, R210.reuse, 0x1, -R181 ;  /* 0x00000001d2387824 */ /* 0x040fe200078e0ab5 */
[C---:B------:R-:W-:Y:S01]  /*d7c0*/  ISETP.GE.AND P4, PT, R177.reuse, R205, PT ;  /* 0x000000cdb100720c */ /* 0x040fe20003f86270 */
[----:B------:R-:W-:Y:S01]  /*d7d0*/  IMAD.MOV.U32 R182, RZ, RZ, R52 ;  /* 0x000000ffffb67224 */ /* 0x000fe200078e0034 */
[----:B------:R-:W-:Y:S01]  /*d7e0*/  IABS R52, R57 ;  /* 0x0000003900347213 */ /* 0x000fe20000000000 */
[----:B------:R-:W-:Y:S01]  /*d7f0*/  I2F R122, R122 ;  /* 0x0000007a007a7306 */ /* 0x000fe20000201400 */
[----:B------:R-:W-:Y:S01]  /*d800*/  IABS R56, R56 ;  /* 0x0000003800387213 */ /* 0x000fe20000000000 */
[----:B------:R-:W-:Y:S01]  /*d810*/  IMAD.IADD R57, R210, 0x1, -R130 ;  /* 0x00000001d2397824 */ /* 0x000fe200078e0a82 */
[----:B------:R-:W-:Y:S01]  /*d820*/  ISETP.LT.OR P4, PT, R177, R206, P4 ;  /* 0x000000ceb100720c */ /* 0x000fe20002781670 */
[----:B-1----:R-:W-:-:S04]  /*d830*/  FFMA.FTZ R127, R127, -UR17, R55 ;  /* 0x800000117f7f7c23 */ /* 0x002fc80008010037 */
[----:B------:R1:W-:Y:S01]  /*d840*/  I2F R232, R52 ;  /* 0x0000003400e87306 */ /* 0x0003e20000201400 */
[----:B------:R-:W-:Y:S01]  /*d850*/  FMUL.FTZ R55, R50, c[0x0][0x2ec] ;  /* 0x0000bb0032377a20 */ /* 0x000fe20000410000 */
[----:B------:R-:W-:-:S06]  /*d860*/  IABS R57, R57 ;  /* 0x0000003900397213 */ /* 0x000fcc0000000000 */
[----:B------:R2:W-:Y:S01]  /*d870*/  I2F R231, R56 ;  /* 0x0000003800e77306 */ /* 0x0005e20000201400 */
[----:B-1----:R-:W-:-:S07]  /*d880*/  IMAD.IADD R52, R197, 0x1, -R130 ;  /* 0x00000001c5347824 */ /* 0x002fce00078e0a82 */
[----:B------:R-:W-:Y:S01]  /*d890*/  I2F R243, R243 ;  /* 0x000000f300f37306 */ /* 0x000fe20000201400 */
[----:B------:R-:W-:Y:S01]  /*d8a0*/  IABS R52, R52 ;  /* 0x0000003400347213 */ /* 0x000fe20000000000 */
[----:B--2---:R-:W-:-:S06]  /*d8b0*/  FMUL.FTZ R56, R110, c[0x0][0x2ec] ;  /* 0x0000bb006e387a20 */ /* 0x004fcc0000410000 */
[----:B------:R1:W-:Y:S08]  /*d8c0*/  I2F R129, R52 ;  /* 0x0000003400817306 */ /* 0x0003f00000201400 */
[----:B------:R-:W2:Y:S01]  /*d8d0*/  MUFU.TANH R56, R56 ;  /* 0x0000003800387308 */ /* 0x000ea20000002400 */
[----:B-1----:R-:W-:-:S07]  /*d8e0*/  FMUL.FTZ R52, R53, c[0x0][0x2ec] ;  /* 0x0000bb0035347a20 */ /* 0x002fce0000410000 */
[----:B------:R-:W-:Y:S01]  /*d8f0*/  I2F R233, R233 ;  /* 0x000000e900e97306 */ /* 0x000fe20000201400 */
[----:B------:R-:W-:Y:S02]  /*d900*/  FMUL.FTZ R53, R108, c[0x0][0x2ec] ;  /* 0x0000bb006c357a20 */ /* 0x000fe40000410000 */
[----:B--2---:R-:W-:-:S05]  /*d910*/  FFMA.FTZ R50, R122, -UR17, R56 ;  /* 0x800000117a327c23 */ /* 0x004fca0008010038 */
[----:B------:R-:W1:Y:S01]  /*d920*/  MUFU.TANH R52, R52 ;  /* 0x0000003400347308 */ /* 0x000e620000002400 */
[----:B------:R-:W-:Y:S02]  /*d930*/  FFMA.FTZ R56, R243, -UR17, R48 ;  /* 0x80000011f3387c23 */ /* 0x000fe40008010030 */
[----:B------:R-:W-:Y:S01]  /*d940*/  IMAD.IADD R48, R204, 0x1, -R130 ;  /* 0x00000001cc307824 */ /* 0x000fe200078e0a82 */
[----:B------:R-:W-:Y:S02]  /*d950*/  FSEL R50, R50, -INF , !P5 ;  /* 0xff80000032327808 */ /* 0x000fe40006800000 */
[C---:B------:R-:W-:Y:S02]  /*d960*/  ISETP.GE.AND P5, PT, R245.reuse, R202, PT ;  /* 0x000000caf500720c */ /* 0x040fe40003fa6270 */
[----:B------:R-:W2:Y:S01]  /*d970*/  MUFU.TANH R53, R53 ;  /* 0x0000003500357308 */ /* 0x000ea20000002400 */
[----:B------:R-:W-:Y:S02]  /*d980*/  IABS R48, R48 ;  /* 0x0000003000307213 */ /* 0x000fe40000000000 */
[----:B------:R-:W-:-:S02]  /*d990*/  ISETP.LT.OR P5, PT, R245, R203, P5 ;  /* 0x000000cbf500720c */ /* 0x000fc40002fa1670 */
[----:B------:R-:W-:Y:S02]  /*d9a0*/  FSEL R56, R56, -INF , !P4 ;  /* 0xff80000038387808 */ /* 0x000fe40006000000 */
[----:B------:R-:W-:Y:S01]  /*d9b0*/  ISETP.GE.AND P4, PT, R227, R211, PT ;  /* 0x000000d3e300720c */ /* 0x000fe20003f86270 */
[----:B-1----:R-:W-:Y:S01]  /*d9c0*/  FFMA.FTZ R52, R174, -UR17, R52 ;  /* 0x80000011ae347c23 */ /* 0x002fe20008010034 */
[----:B------:R-:W-:Y:S01]  /*d9d0*/  MUFU.TANH R55, R55 ;  /* 0x0000003700377308 */ /* 0x000fe20000002400 */
[----:B------:R-:W-:Y:S02]  /*d9e0*/  IADD3 R174, R37, 0x41, RZ ;  /* 0x0000004125ae7810 */ /* 0x000fe40007ffe0ff */
[----:B------:R-:W-:-:S03]  /*d9f0*/  ISETP.LT.OR P4, PT, R227, R212, P4 ;  /* 0x000000d4e300720c */ /* 0x000fc60002781670 */
[----:B------:R-:W-:Y:S02]  /*da00*/  IMAD.IADD R122, R207, 0x1, -R174 ;  /* 0x00000001cf7a7824 */ /* 0x000fe400078e0aae */
[----:B------:R1:W-:Y:S01]  /*da10*/  I2F R108, R57 ;  /* 0x00000039006c7306 */ /* 0x0003e20000201400 */
[----:B--2---:R-:W-:Y:S01]  /*da20*/  FFMA.FTZ R110, R176, -UR17, R53 ;  /* 0x80000011b06e7c23 */ /* 0x004fe20008010035 */
[----:B------:R-:W-:Y:S01]  /*da30*/  FSEL R53, R127, -INF , !P3 ;  /* 0xff8000007f357808 */ /* 0x000fe20005800000 */
[----:B------:R-:W-:Y:S01]  /*da40*/  IMAD.MOV.U32 R176, RZ, RZ, R48 ;  /* 0x000000ffffb07224 */ /* 0x000fe200078e0030 */
[C---:B------:R-:W-:Y:S02]  /*da50*/  ISETP.GE.AND P3, PT, R245.reuse, R208, PT ;  /* 0x000000d0f500720c */ /* 0x040fe40003f66270 */
[----:B------:R-:W-:Y:S02]  /*da60*/  IABS R122, R122 ;  /* 0x0000007a007a7213 */ /* 0x000fe40000000000 */
[----:B------:R-:W2:Y:S01]  /*da70*/  MUFU.TANH R109, R109 ;  /* 0x0000006d006d7308 */ /* 0x000ea20000002400 */
[----:B------:R-:W-:-:S02]  /*da80*/  ISETP.LT.OR P3, PT, R245, R209, P3 ;  /* 0x000000d1f500720c */ /* 0x000fc40001f61670 */
[----:B-1----:R-:W-:Y:S01]  /*da90*/  FSEL R57, R52, -INF , !P0 ;  /* 0xff80000034397808 */ /* 0x002fe20004000000 */
[----:B------:R-:W-:-:S04]  /*daa0*/  IMAD.IADD R52, R207, 0x1, -R130 ;  /* 0x00000001cf347824 */ /* 0x000fc800078e0a82 */
[----:B------:R-:W-:Y:S01]  /*dab0*/  MUFU.TANH R111, R111 ;  /* 0x0000006f006f7308 */ /* 0x000fe20000002400 */
[----:B------:R-:W-:Y:S02]  /*dac0*/  ISETP.GE.AND P0, PT, R245, R211, PT ;  /* 0x000000d3f500720c */ /* 0x000fe40003f06270 */
[----:B------:R-:W-:Y:S01]  /*dad0*/  IABS R52, R52 ;  /* 0x0000003400347213 */ /* 0x000fe20000000000 */
[----:B--2---:R-:W-:Y:S01]  /*dae0*/  FFMA.FTZ R109, R235, -UR17, R109 ;  /* 0x80000011eb6d7c23 */ /* 0x004fe2000801006d */
[----:B------:R-:W-:-:S03]  /*daf0*/  ISETP.LT.OR P0, PT, R245, R212, P0 ;  /* 0x000000d4f500720c */ /* 0x000fc60000701670 */
[----:B------:R1:W-:Y:S01]  /*db00*/  I2F R127, R52 ;  /* 0x00000034007f7306 */ /* 0x0003e20000201400 */
[----:B------:R-:W-:Y:S02]  /*db10*/  FSEL R109, R109, -INF , !P0 ;  /* 0xff8000006d6d7808 */ /* 0x000fe40004000000 */
[----:B------:R-:W-:-:S05]  /*db20*/  ISETP.GE.AND P0, PT, R227, R205, PT ;  /* 0x000000cde300720c */ /* 0x000fca0003f06270 */
[----:B------:R-:W2:Y:S01]  /*db30*/  I2F R178, R178 ;  /* 0x000000b200b27306 */ /* 0x000ea20000201400 */
[----:B------:R-:W-:Y:S01]  /*db40*/  ISETP.LT.OR P0, PT, R227, R206, P0 ;  /* 0x000000cee300720c */ /* 0x000fe20000701670 */
[----:B-1----:R-:W-:-:S06]  /*db50*/  FFMA.FTZ R52, R233, -UR17, R55 ;  /* 0x80000011e9347c23 */ /* 0x002fcc0008010037 */
[----:B------:R-:W-:Y:S01]  /*db60*/  I2F R171, R171 ;  /* 0x000000ab00ab7306 */ /* 0x000fe20000201400 */
[----:B------:R-:W-:-:S05]  /*db70*/  IMAD.IADD R55, R197, 0x1, -R174 ;  /* 0x00000001c5377824 */ /* 0x000fca00078e0aae */
[----:B------:R-:W-:Y:S01]  /*db80*/  IABS R48, R55 ;  /* 0x0000003700307213 */ /* 0x000fe20000000000 */
[----:B------:R-:W-:Y:S01]  /*db90*/  IMAD.IADD R55, R210, 0x1, -R174 ;  /* 0x00000001d2377824 */ /* 0x000fe200078e0aae */
[----:B------:R-:W1:Y:S01]  /*dba0*/  MUFU.TANH R106, R106 ;  /* 0x0000006a006a7308 */ /* 0x000e620000002400 */
[----:B--2---:R-:W-:Y:S02]  /*dbb0*/  FFMA.FTZ R58, R178, -UR17, R58 ;  /* 0x80000011b23a7c23 */ /* 0x004fe4000801003a */
[----:B------:R-:W-:Y:S01]  /*dbc0*/  IMAD.MOV.U32 R235, RZ, RZ, R48 ;  /* 0x000000ffffeb7224 */ /* 0x000fe200078e0030 */
[----:B------:R-:W-:Y:S01]  /*dbd0*/  IABS R55, R55 ;  /* 0x0000003700377213 */ /* 0x000fe20000000000 */
[----:B------:R-:W-:Y:S01]  /*dbe0*/  FFMA.FTZ R48, R234, -UR17, R111 ;  /* 0x80000011ea307c23 */ /* 0x000fe2000801006f */
[----:B------:R-:W-:Y:S01]  /*dbf0*/  FSEL R58, R58, -INF , !P6 ;  /* 0xff8000003a3a7808 */ /* 0x000fe20007000000 */
[----:B------:R-:W-:Y:S01]  /*dc00*/  FMUL.FTZ R178, R105, c[0x0][0x2ec] ;  /* 0x0000bb0069b27a20 */ /* 0x000fe20000410000 */
[----:B------:R-:W-:Y:S01]  /*dc10*/  I2F R234, R55 ;  /* 0x0000003700ea7306 */ /* 0x000fe20000201400 */
[----:B------:R-:W-:Y:S01]  /*dc20*/  ISETP.GE.AND P6, PT, R177, R211, PT ;  /* 0x000000d3b100720c */ /* 0x000fe20003fc6270 */
[----:B------:R-:W-:Y:S01]  /*dc30*/  IMAD.IADD R111, R204, 0x1, -R174 ;  /* 0x00000001cc6f7824 */ /* 0x000fe200078e0aae */
[----:B------:R-:W-:-:S02]  /*dc40*/  FSEL R48, R48, -INF , !P3 ;  /* 0xff80000030307808 */ /* 0x000fc40005800000 */
[----:B------:R-:W-:Y:S02]  /*dc50*/  ISETP.LT.OR P6, PT, R177, R212, P6 ;  /* 0x000000d4b100720c */ /* 0x000fe400037c1670 */
[----:B------:R-:W-:Y:S01]  /*dc60*/  ISETP.GE.AND P3, PT, R227, R202, PT ;  /* 0x000000cae300720c */ /* 0x000fe20003f66270 */
[----:B------:R2:W-:Y:S01]  /*dc70*/  MUFU.TANH R55, R49 ;  /* 0x0000003100377308 */ /* 0x0005e20000002400 */
[----:B-1----:R-:W-:Y:S01]  /*dc80*/  FFMA.FTZ R105, R118, -UR17, R106 ;  /* 0x8000001176697c23 */ /* 0x002fe2000801006a */
[----:B------:R-:W-:Y:S02]  /*dc90*/  FSEL R110, R110, -INF , !P6 ;  /* 0xff8000006e6e7808 */ /* 0x000fe40007000000 */
[----:B------:R-:W-:Y:S02]  /*dca0*/  ISETP.GE.AND P6, PT, R245, R205, PT ;  /* 0x000000cdf500720c */ /* 0x000fe40003fc6270 */
[----:B------:R-:W-:Y:S02]  /*dcb0*/  ISETP.LT.OR P3, PT, R227, R203, P3 ;  /* 0x000000cbe300720c */ /* 0x000fe40001f61670 */
[----:B------:R-:W1:Y:S01]  /*dcc0*/  I2F R183, R183 ;  /* 0x000000b700b77306 */ /* 0x000e620000201400 */
[----:B------:R-:W-:-:S02]  /*dcd0*/  ISETP.LT.OR P6, PT, R245, R206, P6 ;  /* 0x000000cef500720c */ /* 0x000fc400037c1670 */
[----:B------:R-:W-:Y:S01]  /*dce0*/  IABS R111, R111 ;  /* 0x0000006f006f7213 */ /* 0x000fe20000000000 */
[----:B--2---:R-:W-:-:S04]  /*dcf0*/  FMUL.FTZ R49, R51, c[0x0][0x2ec] ;  /* 0x0000bb0033317a20 */ /* 0x004fc80000410000 */
[----:B------:R-:W2:Y:S01]  /*dd00*/  MUFU.TANH R118, R178 ;  /* 0x000000b200767308 */ /* 0x000ea20000002400 */
[----:B-1----:R-:W-:-:S07]  /*dd10*/  FFMA.FTZ R55, R183, -UR17, R55 ;  /* 0x80000011b7377c23 */ /* 0x002fce0008010037 */
[----:B------:R-:W1:Y:S01]  /*dd20*/  MUFU.TANH R49, R49 ;  /* 0x0000003100317308 */ /* 0x000e620000002400 */
[----:B------:R-:W-:Y:S02]  /*dd30*/  FSEL R55, R55, -INF , !P6 ;  /* 0xff80000037377808 */ /* 0x000fe40007000000 */
[----:B------:R-:W-:-:S05]  /*dd40*/  ISETP.GE.AND P6, PT, R229, R211, PT ;  /* 0x000000d3e500720c */ /* 0x000fca0003fc6270 */
[----:B------:R-:W3:Y:S01]  /*dd50*/  I2F R230, R230 ;  /* 0x000000e600e67306 */ /* 0x000ee20000201400 */
[----:B--2---:R-:W-:Y:S01]  /*dd60*/  FFMA.FTZ R225, R225, -UR17, R118 ;  /* 0x80000011e1e17c23 */ /* 0x004fe20008010076 */
[----:B------:R-:W-:Y:S01]  /*dd70*/  ISETP.LT.OR P6, PT, R229, R212, P6 ;  /* 0x000000d4e500720c */ /* 0x000fe200037c1670 */
[----:B-1----:R-:W-:-:S05]  /*dd80*/  FFMA.FTZ R171, R171, -UR17, R49 ;  /* 0x80000011abab7c23 */ /* 0x002fca0008010031 */
[----:B------:R-:W-:Y:S01]  /*dd90*/  I2F R228, R228 ;  /* 0x000000e400e47306 */ /* 0x000fe20000201400 */
[----:B------:R-:W-:Y:S02]  /*dda0*/  FSEL R178, R171, -INF , !P5 ;  /* 0xff800000abb27808 */ /* 0x000fe40006800000 */
[----:B------:R-:W-:Y:S01]  /*ddb0*/  ISETP.GE.AND P5, PT, R229, R208, PT ;  /* 0x000000d0e500720c */ /* 0x000fe20003fa6270 */
[----:B---3--:R-:W-:-:S04]  /*ddc0*/  FFMA.FTZ R46, R230, -UR17, R46 ;  /* 0x80000011e62e7c23 */ /* 0x008fc8000801002e */
[----:B------:R-:W1:Y:S01]  /*ddd0*/  MUFU.TANH R67, R67 ;  /* 0x0000004300437308 */ /* 0x000e620000002400 */
[----:B------:R-:W-:Y:S02]  /*dde0*/  ISETP.LT.OR P5, PT, R229, R209, P5 ;  /* 0x000000d1e500720c */ /* 0x000fe40002fa1670 */
[----:B------:R-:W-:Y:S02]  /*ddf0*/  FSEL R248, R46, -INF , !P3 ;  /* 0xff8000002ef87808 */ /* 0x000fe40005800000 */
[----:B------:R-:W-:-:S03]  /*de00*/  FSEL R46, R225, -INF , !P6 ;  /* 0xff800000e12e7808 */ /* 0x000fc60007000000 */
[----:B------:R-:W2:Y:S01]  /*de10*/  MUFU.TANH R171, R44 ;  /* 0x0000002c00ab7308 */ /* 0x000ea20000002400 */
[C---:B------:R-:W-:Y:S02]  /*de20*/  ISETP.GE.AND P3, PT, R223.reuse, R208, PT ;  /* 0x000000d0df00720c */ /* 0x040fe40003f66270 */
[C---:B------:R-:W-:Y:S02]  /*de30*/  ISETP.GE.AND P6, PT, R223.reuse, R205, PT ;  /* 0x000000cddf00720c */ /* 0x040fe40003fc6270 */
[C---:B------:R-:W-:Y:S02]  /*de40*/  ISETP.LT.OR P3, PT, R223.reuse, R209, P3 ;  /* 0x000000d1df00720c */ /* 0x040fe40001f61670 */
[----:B------:R-:W-:Y:S01]  /*de50*/  ISETP.LT.OR P6, PT, R223, R206, P6 ;  /* 0x000000cedf00720c */ /* 0x000fe200037c1670 */
[----:B------:R-:W-:Y:S01]  /*de60*/  MUFU.TANH R183, R107 ;  /* 0x0000006b00b77308 */ /* 0x000fe20000002400 */
[----:B-1----:R-:W-:-:S05]  /*de70*/  FFMA.FTZ R67, R241, -UR17, R67 ;  /* 0x80000011f1437c23 */ /* 0x002fca0008010043 */
[----:B------:R-:W-:Y:S02]  /*de80*/  FSEL R67, R67, -INF , !P2 ;  /* 0xff80000043437808 */ /* 0x000fe40005000000 */
[----:B------:R-:W1:Y:S01]  /*de90*/  MUFU.TANH R49, R104 ;  /* 0x0000006800317308 */ /* 0x000e620000002400 */
[----:B--2---:R-:W-:Y:S01]  /*dea0*/  FFMA.FTZ R171, R228, -UR17, R171 ;  /* 0x80000011e4ab7c23 */ /* 0x004fe200080100ab */
[----:B------:R-:W-:-:S04]  /*deb0*/  ISETP.GE.AND P2, PT, R177, R202, PT ;  /* 0x000000cab100720c */ /* 0x000fc80003f46270 */
[----:B------:R-:W-:Y:S02]  /*dec0*/  FSEL R171, R171, -INF , !P0 ;  /* 0xff800000abab7808 */ /* 0x000fe40004000000 */
[----:B------:R2:W-:Y:S01]  /*ded0*/  MUFU.TANH R118, R45 ;  /* 0x0000002d00767308 */ /* 0x0005e20000002400 */
[----:B------:R-:W-:Y:S02]  /*dee0*/  ISETP.GE.AND P0, PT, R223, R211, PT ;  /* 0x000000d3df00720c */ /* 0x000fe40003f06270 */
[----:B------:R-:W-:Y:S01]  /*def0*/  ISETP.LT.OR P2, PT, R177, R203, P2 ;  /* 0x000000cbb100720c */ /* 0x000fe20001741670 */
[----:B------:R3:W-:Y:S01]  /*df00*/  STL [R1+0x2c], R171 ;  /* 0x00002cab01007387 */ /* 0x0007e20000100800 */
[----:B------:R-:W-:Y:S02]  /*df10*/  ISETP.LT.OR P0, PT, R223, R212, P0 ;  /* 0x000000d4df00720c */ /* 0x000fe40000701670 */
[----:B------:R-:W-:Y:S01]  /*df20*/  FSEL R52, R52, -INF , !P2 ;  /* 0xff80000034347808 */ /* 0x000fe20005000000 */
[----:B------:R-:W4:Y:S01]  /*df30*/  I2F R221, R221 ;  /* 0x000000dd00dd7306 */ /* 0x000f220000201400 */
[----:B-1----:R-:W-:Y:S01]  /*df40*/  FFMA.FTZ R49, R226, -UR17, R49 ;  /* 0x80000011e2317c23 */ /* 0x002fe20008010031 */
[----:B------:R-:W-:-:S02]  /*df50*/  ISETP.GE.AND P2, PT, R227, R208, PT ;  /* 0x000000d0e300720c */ /* 0x000fc40003f46270 */
[----:B------:R-:W-:Y:S02]  /*df60*/  IADD3 R177, R37, 0x48, RZ ;  /* 0x0000004825b17810 */ /* 0x000fe40007ffe0ff */
[----:B------:R-:W-:Y:S01]  /*df70*/  FSEL R49, R49, -INF , !P4 ;  /* 0xff80000031317808 */ /* 0x000fe20006000000 */
[----:B--2---:R-:W-:Y:S01]  /*df80*/  FFMA.FTZ R45, R224, -UR17, R183 ;  /* 0x80000011e02d7c23 */ /* 0x004fe200080100b7 */
[----:B------:R-:W-:Y:S01]  /*df90*/  I2F R119, R119 ;  /* 0x0000007700777306 */ /* 0x000fe20000201400 */
[----:B------:R-:W-:Y:S01]  /*dfa0*/  ISETP.GE.AND P4, PT, R229, R205, PT ;  /* 0x000000cde500720c */ /* 0x000fe20003f86270 */
[--C-:B------:R-:W-:Y:S01]  /*dfb0*/  IMAD.IADD R104, R207, 0x1, -R177.reuse ;  /* 0x00000001cf687824 */ /* 0x100fe200078e0ab1 */
[----:B------:R-:W-:Y:S01]  /*dfc0*/  ISETP.LT.OR P2, PT, R227, R209, P2 ;  /* 0x000000d1e300720c */ /* 0x000fe20001741670 */
[--C-:B------:R-:W-:Y:S01]  /*dfd0*/  IMAD.IADD R233, R197, 0x1, -R177.reuse ;  /* 0x00000001c5e97824 */ /* 0x100fe200078e0ab1 */
[----:B------:R-:W-:Y:S01]  /*dfe0*/  FSEL R45, R45, -INF , !P5 ;  /* 0xff8000002d2d7808 */ /* 0x000fe20006800000 */
[----:B------:R-:W-:Y:S01]  /*dff0*/  IMAD.IADD R51, R210, 0x1, -R177 ;  /* 0x00000001d2337824 */ /* 0x000fe200078e0ab1 */
[----:B------:R-:W-:Y:S01]  /*e000*/  ISETP.GE.AND P5, PT, R223, R202, PT ;  /* 0x000000cadf00720c */ /* 0x000fe20003fa6270 */
[----:B------:R4:W1:Y:S01]  /*e010*/  MUFU.TANH R245, R47 ;  /* 0x0000002f00f57308 */ /* 0x0008620000002400 */
[----:B------:R-:W-:-:S02]  /*e020*/  ISETP.LT.OR P4, PT, R229, R206, P4 ;  /* 0x000000cee500720c */ /* 0x000fc40002781670 */
[-C--:B------:R-:W-:Y:S02]  /*e030*/  ISETP.LT.OR P5, PT, R223, R203.reuse, P5 ;  /* 0x000000cbdf00720c */ /* 0x080fe40002fa1670 */
[----:B------:R-:W-:Y:S02]  /*e040*/  FSEL R44, R105, -INF , !P2 ;  /* 0xff800000692c7808 */ /* 0x000fe40005000000 */
[----:B------:R-:W-:Y:S01]  /*e050*/  ISETP.GE.AND P2, PT, R229, R202, PT ;  /* 0x000000cae500720c */ /* 0x000fe20003f46270 */
[----:B------:R-:W2:Y:S01]  /*e060*/  MUFU.TANH R224, R100 ;  /* 0x0000006400e07308 */ /* 0x000ea20000002400 */
[----:B------:R-:W-:Y:S02]  /*e070*/  IADD3 R105, R37, 0x49, RZ ;  /* 0x0000004925697810 */ /* 0x000fe40007ffe0ff */
[----:B------:R-:W-:Y:S02]  /*e080*/  ISETP.LT.OR P2, PT, R229, R203, P2 ;  /* 0x000000cbe500720c */ /* 0x000fe40001741670 */
[----:B------:R-:W-:Y:S01]  /*e090*/  IABS R104, R104 ;  /* 0x0000006800687213 */ /* 0x000fe20000000000 */
[----:B------:R-:W-:Y:S01]  /*e0a0*/  IMAD.IADD R106, R197, 0x1, -R105 ;  /* 0x00000001c56a7824 */ /* 0x000fe200078e0a69 */
[----:B------:R-:W-:Y:S01]  /*e0b0*/  IADD3 R183, R37, 0x50, RZ ;  /* 0x0000005025b77810 */ /* 0x000fe20007ffe0ff */
[----:B------:R-:W5:Y:S01]  /*e0c0*/  MUFU.TANH R223, R102 ;  /* 0x0000006600df7308 */ /* 0x000f620000002400 */
[----:B----4-:R-:W-:Y:S01]  /*e0d0*/  FFMA.FTZ R47, R221, -UR17, R118 ;  /* 0x80000011dd2f7c23 */ /* 0x010fe20008010076 */
[----:B------:R-:W-:Y:S01]  /*e0e0*/  IABS R233, R233 ;  /* 0x000000e900e97213 */ /* 0x000fe20000000000 */
[----:B-1----:R-:W-:Y:S01]  /*e0f0*/  FFMA.FTZ R245, R119, -UR17, R245 ;  /* 0x8000001177f57c23 */ /* 0x002fe200080100f5 */
[----:B------:R-:W-:Y:S01]  /*e100*/  IABS R106, R106 ;  /* 0x0000006a006a7213 */ /* 0x000fe20000000000 */
[----:B------:R-:W-:Y:S01]  /*e110*/  IMAD.IADD R107, R210, 0x1, -R105 ;  /* 0x00000001d26b7824 */ /* 0x000fe200078e0a69 */
[----:B------:R-:W-:Y:S01]  /*e120*/  FSEL R47, R47, -INF , !P4 ;  /* 0xff8000002f2f7808 */ /* 0x000fe20006000000 */
[----:B--2---:R-:W-:Y:S01]  /*e130*/  FFMA.FTZ R224, R222, -UR17, R224 ;  /* 0x80000011dee07c23 */ /* 0x004fe200080100e0 */
[----:B------:R1:W-:Y:S01]  /*e140*/  MUFU.TANH R225, R40 ;  /* 0x0000002800e17308 */ /* 0x0003e20000002400 */
[----:B------:R-:W-:-:S02]  /*e150*/  FSEL R245, R245, -INF , !P2 ;  /* 0xff800000f5f57808 */ /* 0x000fc40005000000 */
[----:B------:R2:W-:Y:S01]  /*e160*/  STL [R1+0x28], R47 ;  /* 0x0000282f01007387 */ /* 0x0005e20000100800 */
[----:B------:R-:W-:Y:S01]  /*e170*/  ISETP.GE.AND P4, PT, R181, R211, PT ;  /* 0x000000d3b500720c */ /* 0x000fe20003f86270 */
[----:B------:R-:W-:Y:S01]  /*e180*/  IMAD.IADD R100, R207, 0x1, -R105 ;  /* 0x00000001cf647824 */ /* 0x000fe200078e0a69 */
[C---:B------:R-:W-:Y:S01]  /*e190*/  ISETP.GE.AND P2, PT, R181.reuse, R208, PT ;  /* 0x000000d0b500720c */ /* 0x040fe20003f46270 */
[----:B-----5:R-:W-:Y:S01]  /*e1a0*/  FFMA.FTZ R223, R114, -UR17, R223 ;  /* 0x8000001172df7c23 */ /* 0x020fe200080100df */
[----:B------:R-:W4:Y:S01]  /*e1b0*/  I2F R182, R182 ;  /* 0x000000b600b67306 */ /* 0x000f220000201400 */
[C---:B------:R-:W-:Y:S01]  /*e1c0*/  ISETP.LT.OR P4, PT, R181.reuse, R212, P4 ;  /* 0x000000d4b500720c */ /* 0x040fe20002781670 */
[----:B------:R-:W-:Y:S01]  /*e1d0*/  IMAD.IADD R102, R204, 0x1, -R105 ;  /* 0x00000001cc667824 */ /* 0x000fe200078e0a69 */
[----:B------:R-:W-:Y:S02]  /*e1e0*/  ISETP.LT.OR P2, PT, R181, R209, P2 ;  /* 0x000000d1b500720c */ /* 0x000fe40001741670 */
[----:B------:R-:W-:-:S02]  /*e1f0*/  IABS R100, R100 ;  /* 0x0000006400647213 */ /* 0x000fc40000000000 */
[----:B------:R-:W-:Y:S01]  /*e200*/  IABS R107, R107 ;  /* 0x0000006b006b7213 */ /* 0x000fe20000000000 */
[----:B------:R-:W5:Y:S01]  /*e210*/  I2F R131, R131 ;  /* 0x0000008300837306 */ /* 0x000f620000201400 */
[----:B-1----:R-:W-:Y:S01]  /*e220*/  FSEL R40, R223, -INF , !P3 ;  /* 0xff800000df287808 */ /* 0x002fe20005800000 */
[----:B------:R-:W-:Y:S01]  /*e230*/  FMUL.FTZ R223, R103, c[0x0][0x2ec] ;  /* 0x0000bb0067df7a20 */ /* 0x000fe20000410000 */
[----:B------:R-:W-:Y:S01]  /*e240*/  ISETP.GE.AND P3, PT, R181, R202, PT ;  /* 0x000000cab500720c */ /* 0x000fe20003f66270 */
[----:B---3--:R-:W-:Y:S01]  /*e250*/  IMAD.MOV.U32 R171, RZ, RZ, R100 ;  /* 0x000000ffffab7224 */ /* 0x008fe200078e0064 */
[----:B------:R-:W-:Y:S01]  /*e260*/  IABS R100, R102 ;  /* 0x0000006600647213 */ /* 0x000fe20000000000 */
[----:B------:R-:W-:Y:S01]  /*e270*/  IMAD.IADD R102, R197, 0x1, -R183 ;  /* 0x00000001c5667824 */ /* 0x000fe200078e0ab7 */
[----:B------:R-:W-:Y:S01]  /*e280*/  ISETP.LT.OR P3, PT, R181, R203, P3 ;  /* 0x000000cbb500720c */ /* 0x000fe20001f61670 */
[----:B----4-:R-:W-:Y:S01]  /*e290*/  FFMA.FTZ R42, R182, -UR17, R42 ;  /* 0x80000011b62a7c23 */ /* 0x010fe2000801002a */
[----:B------:R-:W1:Y:S01]  /*e2a0*/  MUFU.TANH R223, R223 ;  /* 0x000000df00df7308 */ /* 0x000e620000002400 */
[----:B------:R-:W-:Y:S01]  /*e2b0*/  FMUL.FTZ R182, R41, c[0x0][0x2ec] ;  /* 0x0000bb0029b67a20 */ /* 0x000fe20000410000 */
[----:B--2---:R-:W-:Y:S01]  /*e2c0*/  FSEL R47, R224, -INF , !P0 ;  /* 0xff800000e02f7808 */ /* 0x004fe20004000000 */
[----:B------:R-:W-:Y:S01]  /*e2d0*/  IMAD.MOV.U32 R119, RZ, RZ, R100 ;  /* 0x000000ffff777224 */ /* 0x000fe200078e0064 */
[----:B------:R-:W-:-:S02]  /*e2e0*/  ISETP.GE.AND P0, PT, R181, R205, PT ;  /* 0x000000cdb500720c */ /* 0x000fc40003f06270 */
[----:B------:R-:W-:Y:S01]  /*e2f0*/  IABS R100, R102 ;  /* 0x0000006600647213 */ /* 0x000fe20000000000 */
[----:B-----5:R-:W-:Y:S01]  /*e300*/  FFMA.FTZ R131, R131, -UR17, R225 ;  /* 0x8000001183837c23 */ /* 0x020fe200080100e1 */
[----:B------:R-:W-:Y:S01]  /*e310*/  ISETP.LT.OR P0, PT, R181, R206, P0 ;  /* 0x000000ceb500720c */ /* 0x000fe20000701670 */
[----:B------:R-:W2:Y:S01]  /*e320*/  I2F R113, R113 ;  /* 0x0000007100717306 */ /* 0x000ea20000201400 */
[----:B------:R-:W-:Y:S01]  /*e330*/  IMAD.IADD R102, R210, 0x1, -R183 ;  /* 0x00000001d2667824 */ /* 0x000fe200078e0ab7 */
[----:B------:R-:W-:Y:S02]  /*e340*/  IABS R51, R51 ;  /* 0x0000003300337213 */ /* 0x000fe40000000000 */
[----:B------:R-:W-:Y:S02]  /*e350*/  IADD3 R118, R37, 0x51, RZ ;  /* 0x0000005125767810 */ /* 0x000fe40007ffe0ff */
[----:B------:R-:W-:Y:S01]  /*e360*/  IABS R102, R102 ;  /* 0x0000006600667213 */ /* 0x000fe20000000000 */
[----:B-1----:R-:W-:Y:S01]  /*e370*/  FFMA.FTZ R41, R231, -UR17, R223 ;  /* 0x80000011e7297c23 */ /* 0x002fe200080100df */
[----:B------:R-:W1:Y:S01]  /*e380*/  MUFU.TANH R181, R101 ;  /* 0x0000006500b57308 */ /* 0x000e620000002400 */
[----:B------:R-:W-:Y:S01]  /*e390*/  FSEL R223, R131, -INF , !P6 ;  /* 0xff80000083df7808 */ /* 0x000fe20007000000 */
[----:B------:R-:W-:Y:S01]  /*e3a0*/  IMAD.IADD R114, R197, 0x1, -R118 ;  /* 0x00000001c5727824 */ /* 0x000fe200078e0a76 */
[----:B------:R-:W-:Y:S01]  /*e3b0*/  FSEL R131, R42, -INF , !P5 ;  /* 0xff8000002a837808 */ /* 0x000fe20006800000 */
[----:B------:R-:W-:Y:S01]  /*e3c0*/  IMAD.MOV.U32 R221, RZ, RZ, R102 ;  /* 0x000000ffffdd7224 */ /* 0x000fe200078e0066 */
[----:B------:R-:W-:Y:S01]  /*e3d0*/  FSEL R41, R41, -INF , !P2 ;  /* 0xff80000029297808 */ /* 0x000fe20005000000 */
[----:B------:R-:W-:Y:S01]  /*e3e0*/  STL [R1+0x24], R223 ;  /* 0x000024df01007387 */ /* 0x000fe20000100800 */
[C---:B------:R-:W-:Y:S01]  /*e3f0*/  ISETP.GE.AND P2, PT, R130.reuse, R202, PT ;  /* 0x000000ca8200720c */ /* 0x040fe20003f46270 */
[----:B------:R-:W-:Y:S01]  /*e400*/  I2F R126, R126 ;  /* 0x0000007e007e7306 */ /* 0x000fe20000201400 */
[----:B--2---:R-:W-:Y:S01]  /*e410*/  FFMA.FTZ R43, R113, -UR17, R43 ;  /* 0x80000011712b7c23 */ /* 0x004fe2000801002b */
[----:B------:R2:W-:Y:S01]  /*e420*/  STL [R1+0x4], R131 ;  /* 0x0000048301007387 */ /* 0x0005e20000100800 */
[----:B------:R-:W-:Y:S01]  /*e430*/  ISETP.LT.OR P2, PT, R130, R203, P2 ;  /* 0x000000cb8200720c */ /* 0x000fe20001741670 */
[----:B------:R-:W-:Y:S01]  /*e440*/  IMAD.IADD R103, R210, 0x1, -R118 ;  /* 0x00000001d2677824 */ /* 0x000fe200078e0a76 */
[----:B------:R-:W-:-:S02]  /*e450*/  ISETP.GE.AND P6, PT, R130, R211, PT ;  /* 0x000000d38200720c */ /* 0x000fc40003fc6270 */
[----:B------:R-:W-:Y:S01]  /*e460*/  ISETP.GE.AND P5, PT, R130, R208, PT ;  /* 0x000000d08200720c */ /* 0x000fe20003fa6270 */
[----:B-1----:R-:W-:Y:S01]  /*e470*/  FFMA.FTZ R181, R232, -UR17, R181 ;  /* 0x80000011e8b57c23 */ /* 0x002fe200080100b5 */
[----:B------:R-:W1:Y:S01]  /*e480*/  MUFU.TANH R182, R182 ;  /* 0x000000b600b67308 */ /* 0x000e620000002400 */
[----:B------:R-:W-:Y:S01]  /*e490*/  FMUL.FTZ R232, R34, c[0x0][0x2ec] ;  /* 0x0000bb0022e87a20 */ /* 0x000fe20000410000 */
[C---:B------:R-:W-:Y:S01]  /*e4a0*/  ISETP.LT.OR P6, PT, R130.reuse, R212, P6 ;  /* 0x000000d48200720c */ /* 0x040fe200037c1670 */
[----:B------:R-:W-:Y:S01]  /*e4b0*/  IMAD.IADD R101, R207, 0x1, -R118 ;  /* 0x00000001cf657824 */ /* 0x000fe200078e0a76 */
[----:B------:R-:W-:Y:S02]  /*e4c0*/  FSEL R42, R181, -INF , !P4 ;  /* 0xff800000b52a7808 */ /* 0x000fe40006000000 */
[C---:B------:R-:W-:Y:S02]  /*e4d0*/  ISETP.GE.AND P4, PT, R130.reuse, R205, PT ;  /* 0x000000cd8200720c */ /* 0x040fe40003f86270 */
[----:B------:R3:W4:Y:S01]  /*e4e0*/  MUFU.TANH R241, R32 ;  /* 0x0000002000f17308 */ /* 0x0007220000002400 */
[----:B------:R-:W-:-:S02]  /*e4f0*/  ISETP.LT.OR P5, PT, R130, R209, P5 ;  /* 0x000000d18200720c */ /* 0x000fc40002fa1670 */
[----:B------:R-:W-:Y:S01]  /*e500*/  ISETP.LT.OR P4, PT, R130, R206, P4 ;  /* 0x000000ce8200720c */ /* 0x000fe20002781670 */
[----:B------:R-:W-:Y:S01]  /*e510*/  IMAD.IADD R130, R204, 0x1, -R118 ;  /* 0x00000001cc827824 */ /* 0x000fe200078e0a76 */
[----:B------:R-:W-:Y:S02]  /*e520*/  IABS R114, R114 ;  /* 0x0000007200727213 */ /* 0x000fe40000000000 */
[C---:B------:R-:W-:Y:S01]  /*e530*/  IADD3 R229, R37.reuse, 0x59, RZ ;  /* 0x0000005925e57810 */ /* 0x040fe20007ffe0ff */
[----:B------:R-:W-:Y:S01]  /*e540*/  I2F R176, R176 ;  /* 0x000000b000b07306 */ /* 0x000fe20000201400 */
[----:B-1----:R-:W-:Y:S01]  /*e550*/  FFMA.FTZ R182, R126, -UR17, R182 ;  /* 0x800000117eb67c23 */ /* 0x002fe200080100b6 */
[----:B--2---:R-:W-:Y:S02]  /*e560*/  IADD3 R131, R37, 0x58, RZ ;  /* 0x0000005825837810 */ /* 0x004fe40007ffe0ff */
[----:B------:R-:W-:Y:S01]  /*e570*/  IABS R103, R103 ;  /* 0x0000006700677213 */ /* 0x000fe20000000000 */
[----:B------:R-:W-:Y:S01]  /*e580*/  IMAD.IADD R223, R207, 0x1, -R229 ;  /* 0x00000001cfdf7824 */ /* 0x000fe200078e0ae5 */
[----:B------:R-:W-:Y:S01]  /*e590*/  IABS R126, R130 ;  /* 0x00000082007e7213 */ /* 0x000fe20000000000 */
[----:B------:R-:W-:Y:S01]  /*e5a0*/  IMAD.IADD R181, R210, 0x1, -R131 ;  /* 0x00000001d2b57824 */ /* 0x000fe200078e0a83 */
[----:B------:R-:W1:Y:S01]  /*e5b0*/  MUFU.TANH R232, R232 ;  /* 0x000000e800e87308 */ /* 0x000e620000002400 */
[----:B---3--:R-:W-:Y:S01]  /*e5c0*/  FSEL R32, R43, -INF , !P3 ;  /* 0xff8000002b207808 */ /* 0x008fe20005800000 */
[----:B----4-:R-:W-:Y:S01]  /*e5d0*/  FFMA.FTZ R241, R127, -UR17, R241 ;  /* 0x800000117ff17c23 */ /* 0x010fe200080100f1 */
[----:B------:R-:W-:Y:S01]  /*e5e0*/  ISETP.GE.AND P3, PT, R174, R208, PT ;  /* 0x000000d0ae00720c */ /* 0x000fe20003f66270 */
[----:B------:R-:W-:Y:S01]  /*e5f0*/  FMUL.FTZ R43, R97, c[0x0][0x2ec] ;  /* 0x0000bb00612b7a20 */ /* 0x000fe20000410000 */
[----:B------:R-:W-:Y:S01]  /*e600*/  IABS R181, R181 ;  /* 0x000000b500b57213 */ /* 0x000fe20000000000 */
[----:B------:R-:W-:Y:S01]  /*e610*/  IMAD.IADD R97, R204, 0x1, -R131 ;  /* 0x00000001cc617824 */ /* 0x000fe200078e0a83 */
[----:B------:R-:W-:Y:S01]  /*e620*/  ISETP.LT.OR P3, PT, R174, R209, P3 ;  /* 0x000000d1ae00720c */ /* 0x000fe20001f61670 */
[----:B------:R-:W2:Y:S01]  /*e630*/  MUFU.TANH R98, R98 ;  /* 0x0000006200627308 */ /* 0x000ea20000002400 */
[----:B------:R-:W-:Y:S01]  /*e640*/  IABS R223, R223 ;  /* 0x000000df00df7213 */ /* 0x000fe20000000000 */
[----:B------:R-:W-:Y:S01]  /*e650*/  IMAD.IADD R231, R210, 0x1, -R229 ;  /* 0x00000001d2e77824 */ /* 0x000fe200078e0ae5 */
[----:B------:R-:W-:Y:S01]  /*e660*/  IABS R101, R101 ;  /* 0x0000006500657213 */ /* 0x000fe20000000000 */
[----:B------:R-:W-:Y:S01]  /*e670*/  IMAD.IADD R130, R197, 0x1, -R131 ;  /* 0x00000001c5827824 */ /* 0x000fe200078e0a83 */
[----:B------:R-:W-:-:S02]  /*e680*/  IADD3 R226, R37, 0x60, RZ ;  /* 0x0000006025e27810 */ /* 0x000fc40007ffe0ff */
[----:B------:R-:W-:Y:S01]  /*e690*/  IABS R231, R231 ;  /* 0x000000e700e77213 */ /* 0x000fe20000000000 */
[----:B-1----:R-:W-:Y:S01]  /*e6a0*/  FFMA.FTZ R232, R176, -UR17, R232 ;  /* 0x80000011b0e87c23 */ /* 0x002fe200080100e8 */
[----:B------:R1:W-:Y:S01]  /*e6b0*/  MUFU.TANH R242, R35 ;  /* 0x0000002300f27308 */ /* 0x0003e20000002400 */
[----:B------:R-:W-:Y:S01]  /*e6c0*/  IADD3 R176, R37, 0x61, RZ ;  /* 0x0000006125b07810 */ /* 0x000fe20007ffe0ff */
[--C-:B------:R-:W-:Y:S01]  /*e6d0*/  IMAD.IADD R113, R204, 0x1, -R226.reuse ;  /* 0x00000001cc717824 */ /* 0x100fe200078e0ae2 */
[----:B------:R-:W-:Y:S01]  /*e6e0*/  IABS R130, R130 ;  /* 0x0000008200827213 */ /* 0x000fe20000000000 */
[--C-:B------:R-:W-:Y:S01]  /*e6f0*/  IMAD.IADD R127, R207, 0x1, -R226.reuse ;  /* 0x00000001cf7f7824 */ /* 0x100fe200078e0ae2 */
[----:B------:R-:W-:Y:S01]  /*e700*/  FSEL R232, R232, -INF , !P2 ;  /* 0xff800000e8e87808 */ /* 0x000fe20005000000 */
[----:B------:R-:W-:Y:S01]  /*e710*/  IMAD.IADD R224, R210, 0x1, -R226 ;  /* 0x00000001d2e07824 */ /* 0x000fe200078e0ae2 */
[C---:B------:R-:W-:Y:S01]  /*e720*/  ISETP.GE.AND P2, PT, R177.reuse, R208, PT ;  /* 0x000000d0b100720c */ /* 0x040fe20003f46270 */
[----:B--2---:R-:W-:Y:S01]  /*e730*/  FFMA.FTZ R98, R108, -UR17, R98 ;  /* 0x800000116c627c23 */ /* 0x004fe20008010062 */
[----:B------:R-:W-:Y:S01]  /*e740*/  FSEL R108, R182, -INF , !P0 ;  /* 0xff800000b66c7808 */ /* 0x000fe20004000000 */
[----:B------:R-:W2:Y:S01]  /*e750*/  MUFU.TANH R96, R96 ;  /* 0x0000006000607308 */ /* 0x000ea20000002400 */
[----:B------:R-:W-:Y:S01]  /*e760*/  ISETP.GE.AND P0, PT, R174, R211, PT ;  /* 0x000000d3ae00720c */ /* 0x000fe20003f06270 */
[----:B------:R-:W-:Y:S01]  /*e770*/  IMAD.IADD R182, R204, 0x1, -R229 ;  /* 0x00000001ccb67824 */ /* 0x000fe200078e0ae5 */
[----:B------:R-:W-:Y:S01]  /*e780*/  ISETP.LT.OR P2, PT, R177, R209, P2 ;  /* 0x000000d1b100720c */ /* 0x000fe20001741670 */
[----:B------:R-:W-:Y:S01]  /*e790*/  STL [R1+0x10], R108 ;  /* 0x0000106c01007387 */ /* 0x000fe20000100800 */
[----:B------:R-:W-:Y:S01]  /*e7a0*/  ISETP.LT.OR P0, PT, R174, R212, P0 ;  /* 0x000000d4ae00720c */ /* 0x000fe20000701670 */
[----:B------:R-:W-:Y:S01]  /*e7b0*/  IMAD.IADD R225, R197, 0x1, -R226 ;  /* 0x00000001c5e17824 */ /* 0x000fe200078e0ae2 */
[----:B-1----:R-:W-:Y:S01]  /*e7c0*/  FSEL R35, R241, -INF , !P4 ;  /* 0xff800000f1237808 */ /* 0x002fe20006000000 */
[----:B------:R-:W-:Y:S01]  /*e7d0*/  I2F R235, R235 ;  /* 0x000000eb00eb7306 */ /* 0x000fe20000201400 */
[----:B------:R1:W-:Y:S01]  /*e7e0*/  STL [R1+0xc], R32 ;  /* 0x00000c2001007387 */ /* 0x0003e20000100800 */
[----:B------:R-:W-:-:S02]  /*e7f0*/  ISETP.GE.AND P4, PT, R177, R211, PT ;  /* 0x000000d3b100720c */ /* 0x000fc40003f86270 */
[----:B------:R-:W-:Y:S01]  /*e800*/  IABS R182, R182 ;  /* 0x000000b600b67213 */ /* 0x000fe20000000000 */
[----:B------:R3:W-:Y:S01]  /*e810*/  STL [R1+0x20], R35 ;  /* 0x0000202301007387 */ /* 0x0007e20000100800 */
[----:B------:R-:W-:Y:S02]  /*e820*/  ISETP.LT.OR P4, PT, R177, R212, P4 ;  /* 0x000000d4b100720c */ /* 0x000fe40002781670 */
[----:B------:R-:W4:Y:S01]  /*e830*/  MUFU.TANH R43, R43 ;  /* 0x0000002b002b7308 */ /* 0x000f220000002400 */
[----:B------:R5:W-:Y:S01]  /*e840*/  STL [R1+0x8], R232 ;  /* 0x000008e801007387 */ /* 0x000be20000100800 */
[----:B--2---:R-:W-:Y:S01]  /*e850*/  FFMA.FTZ R96, R129, -UR17, R96 ;  /* 0x8000001181607c23 */ /* 0x004fe20008010060 */
[----:B------:R-:W-:Y:S01]  /*e860*/  IABS R113, R113 ;  /* 0x0000007100717213 */ /* 0x000fe20000000000 */
[----:B------:R-:W-:Y:S01]  /*e870*/  IMAD.IADD R129, R210, 0x1, -R176 ;  /* 0x00000001d2817824 */ /* 0x000fe200078e0ab0 */
[----:B------:R-:W-:Y:S02]  /*e880*/  IABS R127, R127 ;  /* 0x0000007f007f7213 */ /* 0x000fe40000000000 */
[----:B------:R-:W-:Y:S01]  /*e890*/  FSEL R34, R96, -INF , !P6 ;  /* 0xff80000060227808 */ /* 0x000fe20007000000 */
[----:B------:R-:W-:Y:S01]  /*e8a0*/  I2F R104, R104 ;  /* 0x0000006800687306 */ /* 0x000fe20000201400 */
[----:B------:R-:W-:Y:S01]  /*e8b0*/  ISETP.GE.AND P6, PT, R174, R205, PT ;  /* 0x000000cdae00720c */ /* 0x000fe20003fc6270 */
[----:B------:R-:W-:Y:S01]  /*e8c0*/  IMAD.IADD R96, R207, 0x1, -R131 ;  /* 0x00000001cf607824 */ /* 0x000fe200078e0a83 */
[----:B------:R-:W-:-:S02]  /*e8d0*/  IABS R224, R224 ;  /* 0x000000e000e07213 */ /* 0x000fc40000000000 */
[----:B------:R-:W-:Y:S02]  /*e8e0*/  ISETP.LT.OR P6, PT, R174, R206, P6 ;  /* 0x000000ceae00720c */ /* 0x000fe400037c1670 */
[----:B------:R-:W-:Y:S01]  /*e8f0*/  IABS R96, R96 ;  /* 0x0000006000607213 */ /* 0x000fe20000000000 */
[----:B------:R-:W-:Y:S01]  /*e900*/  MUFU.TANH R243, R99 ;  /* 0x0000006300f37308 */ /* 0x000fe20000002400 */
[----:B----4-:R-:W-:Y:S01]  /*e910*/  FFMA.FTZ R235, R235, -UR17, R43 ;  /* 0x80000011ebeb7c23 */ /* 0x010fe2000801002b */
[----:B-1----:R-:W-:Y:S01]  /*e920*/  FSEL R32, R98, -INF , !P5 ;  /* 0xff80000062207808 */ /* 0x002fe20006800000 */
[----:B------:R-:W-:Y:S01]  /*e930*/  IMAD.IADD R43, R204, 0x1, -R176 ;  /* 0x00000001cc2b7824 */ /* 0x000fe200078e0ab0 */
[----:B------:R-:W-:Y:S01]  /*e940*/  ISETP.GE.AND P5, PT, R174, R202, PT ;  /* 0x000000caae00720c */ /* 0x000fe20003fa6270 */
[----:B------:R-:W-:Y:S01]  /*e950*/  IMAD.MOV.U32 R228, RZ, RZ, R96 ;  /* 0x000000ffffe47224 */ /* 0x000fe200078e0060 */
[----:B---3--:R-:W-:Y:S02]  /*e960*/  FSEL R35, R235, -INF , !P0 ;  /* 0xff800000eb237808 */ /* 0x008fe40004000000 */
[----:B------:R-:W-:Y:S01]  /*e970*/  I2F R122, R122 ;  /* 0x0000007a007a7306 */ /* 0x000fe20000201400 */
[----:B------:R-:W-:-:S02]  /*e980*/  ISETP.GE.AND P0, PT, R177, R205, PT ;  /* 0x000000cdb100720c */ /* 0x000fc40003f06270 */
[----:B------:R-:W-:Y:S01]  /*e990*/  ISETP.LT.OR P5, PT, R174, R203, P5 ;  /* 0x000000cbae00720c */ /* 0x000fe20002fa1670 */
[----:B------:R-:W-:Y:S01]  /*e9a0*/  IMAD.IADD R174, R197, 0x1, -R176 ;  /* 0x00000001c5ae7824 */ /* 0x000fe200078e0ab0 */
[----:B------:R-:W-:Y:S02]  /*e9b0*/  ISETP.LT.OR P0, PT, R177, R206, P0 ;  /* 0x000000ceb100720c */ /* 0x000fe40000701670 */
[----:B------:R-:W-:Y:S01]  /*e9c0*/  IABS R96, R97 ;  /* 0x0000006100607213 */ /* 0x000fe20000000000 */
[----:B-----5:R-:W-:Y:S01]  /*e9d0*/  MUFU.TANH R232, R94 ;  /* 0x0000005e00e87308 */ /* 0x020fe20000002400 */
[----:B------:R-:W-:Y:S01]  /*e9e0*/  IABS R174, R174 ;  /* 0x000000ae00ae7213 */ /* 0x000fe20000000000 */
[----:B------:R-:W-:Y:S01]  /*e9f0*/  IMAD.IADD R97, R197, 0x1, -R229 ;  /* 0x00000001c5617824 */ /* 0x000fe200078e0ae5 */
[----:B------:R-:W-:Y:S01]  /*ea00*/  IADD3 R108, R37, 0x68, RZ ;  /* 0x00000068256c7810 */ /* 0x000fe20007ffe0ff */
[----:B------:R-:W-:Y:S01]  /*ea10*/  IMAD.MOV.U32 R230, RZ, RZ, R96 ;  /* 0x000000ffffe67224 */ /* 0x000fe200078e0060 */
[----:B------:R-:W-:-:S02]  /*ea20*/  IABS R225, R225 ;  /* 0x000000e100e17213 */ /* 0x000fc40000000000 */
[----:B------:R-:W-:Y:S01]  /*ea30*/  IABS R96, R97 ;  /* 0x0000006100607213 */ /* 0x000fe20000000000 */
[----:B------:R-:W1:Y:S01]  /*ea40*/  MUFU.TANH R94, R28 ;  /* 0x0000001c005e7308 */ /* 0x000e620000002400 */
[--C-:B------:R-:W-:Y:S01]  /*ea50*/  IMAD.IADD R97, R210, 0x1, -R108.reuse ;  /* 0x00000001d2617824 */ /* 0x100fe200078e0a6c */
[----:B------:R-:W-:Y:S01]  /*ea60*/  IABS R43, R43 ;  /* 0x0000002b002b7213 */ /* 0x000fe20000000000 */
[----:B------:R-:W-:Y:S01]  /*ea70*/  IMAD.IADD R98, R197, 0x1, -R108 ;  /* 0x00000001c5627824 */ /* 0x000fe200078e0a6c */
[----:B------:R-:W-:Y:S02]  /*ea80*/  IABS R129, R129 ;  /* 0x0000008100817213 */ /* 0x000fe40000000000 */
[----:B------:R-:W-:Y:S02]  /*ea90*/  IABS R97, R97 ;  /* 0x0000006100617213 */ /* 0x000fe40000000000 */
[----:B------:R-:W2:Y:S01]  /*eaa0*/  MUFU.TANH R99, R33 ;  /* 0x0000002100637308 */ /* 0x000ea20000002400 */
[----:B------:R-:W-:-:S07]  /*eab0*/  IABS R98, R98 ;  /* 0x0000006200627213 */ /* 0x000fce0000000000 */
[----:B------:R-:W3:Y:S01]  /*eac0*/  I2F R111, R111 ;  /* 0x0000006f006f7306 */ /* 0x000ee20000201400 */
[----:B-1----:R-:W-:-:S07]  /*ead0*/  FFMA.FTZ R104, R104, -UR17, R94 ;  /* 0x8000001168687c23 */ /* 0x002fce000801005e */
[----:B------:R-:W-:Y:S01]  /*eae0*/  I2F R106, R106 ;  /* 0x0000006a006a7306 */ /* 0x000fe20000201400 */
[----:B--2---:R-:W-:Y:S02]  /*eaf0*/  FFMA.FTZ R122, R122, -UR17, R99 ;  /* 0x800000117a7a7c23 */ /* 0x004fe40008010063 */
[----:B------:R-:W-:-:S03]  /*eb00*/  FFMA.FTZ R33, R234, -UR17, R243 ;  /* 0x80000011ea217c23 */ /* 0x000fc600080100f3 */
[----:B------:R-:W-:Y:S02]  /*eb10*/  FSEL R122, R122, -INF , !P6 ;  /* 0xff8000007a7a7808 */ /* 0x000fe40007000000 */
[----:B------:R-:W1:Y:S01]  /*eb20*/  MUFU.TANH R93, R93 ;  /* 0x0000005d005d7308 */ /* 0x000e620000002400 */
[----:B---3--:R-:W-:Y:S01]  /*eb30*/  FFMA.FTZ R111, R111, -UR17, R242 ;  /* 0x800000116f6f7c23 */ /* 0x008fe200080100f2 */
[----:B------:R-:W-:Y:S01]  /*eb40*/  FSEL R33, R33, -INF , !P3 ;  /* 0xff80000021217808 */ /* 0x000fe20005800000 */
[----:B------:R-:W-:Y:S01]  /*eb50*/  STL [R1+0x1c], R122 ;  /* 0x00001c7a01007387 */ /* 0x000fe20000100800 */
[----:B------:R-:W-:Y:S02]  /*eb60*/  ISETP.GE.AND P3, PT, R177, R202, PT ;  /* 0x000000cab100720c */ /* 0x000fe40003f66270 */
[----:B------:R-:W-:Y:S02]  /*eb70*/  FSEL R111, R111, -INF , !P5 ;  /* 0xff8000006f6f7808 */ /* 0x000fe40006800000 */
[----:B------:R-:W-:Y:S01]  /*eb80*/  I2F R107, R107 ;  /* 0x0000006b006b7306 */ /* 0x000fe20000201400 */
[----:B------:R-:W-:-:S02]  /*eb90*/  ISETP.GE.AND P5, PT, R105, R208, PT ;  /* 0x000000d06900720c */ /* 0x000fc40003fa6270 */
[----:B------:R-:W-:Y:S01]  /*eba0*/  STL [R1], R111 ;  /* 0x0000006f01007387 */ /* 0x000fe20000100800 */
[C---:B------:R-:W-:Y:S02]  /*ebb0*/  ISETP.GE.AND P6, PT, R105.reuse, R211, PT ;  /* 0x000000d36900720c */ /* 0x040fe40003fc6270 */
[----:B------:R-:W-:Y:S02]  /*ebc0*/  ISETP.LT.OR P5, PT, R105, R209, P5 ;  /* 0x000000d16900720c */ /* 0x000fe40002fa1670 */
[----:B------:R-:W2:Y:S01]  /*ebd0*/  MUFU.TANH R95, R95 ;  /* 0x0000005f005f7308 */ /* 0x000ea20000002400 */
[----:B------:R-:W-:Y:S02]  /*ebe0*/  ISETP.LT.OR P3, PT, R177, R203, P3 ;  /* 0x000000cbb100720c */ /* 0x000fe40001f61670 */
[----:B------:R-:W-:-:S05]  /*ebf0*/  ISETP.LT.OR P6, PT, R105, R212, P6 ;  /* 0x000000d46900720c */ /* 0x000fca00037c1670 */
[----:B------:R-:W-:Y:S08]  /*ec00*/  I2F R233, R233 ;  /* 0x000000e900e97306 */ /* 0x000ff00000201400 */
[----:B------:R-:W-:Y:S08]  /*ec10*/  MUFU.TANH R92, R92 ;  /* 0x0000005c005c7308 */ /* 0x000ff00000002400 */
[----:B------:R3:W-:Y:S08]  /*ec20*/  MUFU.TANH R94, R29 ;  /* 0x0000001d005e7308 */ /* 0x0007f00000002400 */
[----:B------:R4:W-:Y:S01]  /*ec30*/  I2F R222, R100 ;  /* 0x0000006400de7306 */ /* 0x0009e20000201400 */
[----:B---3--:R-:W-:-:S07]  /*ec40*/  FMUL.FTZ R29, R31, c[0x0][0x2ec] ;  /* 0x0000bb001f1d7a20 */ /* 0x008fce0000410000 */
[----:B------:R-:W-:Y:S01]  /*ec50*/  I2F R119, R119 ;  /* 0x0000007700777306 */ /* 0x000fe20000201400 */
[----:B-1----:R-:W-:-:S05]  /*ec60*/  FFMA.FTZ R31, R106, -UR17, R93 ;  /* 0x800000116a1f7c23 */ /* 0x002fca000801005d */
[----:B------:R-:W-:Y:S01]  /*ec70*/  FSEL R31, R31, -INF , !P6 ;  /* 0xff8000001f1f7808 */ /* 0x000fe20007000000 */
[----:B----4-:R-:W-:Y:S01]  /*ec80*/  IMAD.IADD R100, R207, 0x1, -R183 ;  /* 0x00000001cf647824 */ /* 0x010fe200078e0ab7 */
[----:B------:R2:W1:Y:S01]  /*ec90*/  MUFU.TANH R93, R29 ;  /* 0x0000001d005d7308 */ /* 0x0004620000002400 */
[----:B------:R-:W-:-:S03]  /*eca0*/  ISETP.GE.AND P6, PT, R183, R205, PT ;  /* 0x000000cdb700720c */ /* 0x000fc60003fc6270 */
[----:B------:R-:W-:Y:S01]  /*ecb0*/  IABS R102, R100 ;  /* 0x0000006400667213 */ /* 0x000fe20000000000 */
[----:B------:R-:W-:Y:S01]  /*ecc0*/  IMAD.IADD R100, R204, 0x1, -R183 ;  /* 0x00000001cc647824 */ /* 0x000fe200078e0ab7 */
[----:B------:R-:W-:Y:S02]  /*ecd0*/  ISETP.LT.OR P6, PT, R183, R206, P6 ;  /* 0x000000ceb700720c */ /* 0x000fe400037c1670 */
[----:B------:R3:W4:Y:S02]  /*ece0*/  I2F R227, R51 ;  /* 0x0000003300e37306 */ /* 0x0007240000201400 */
[----:B------:R-:W-:Y:S01]  /*ecf0*/  IABS R100, R100 ;  /* 0x0000006400647213 */ /* 0x000fe20000000000 */
[----:B--2---:R-:W-:Y:S01]  /*ed00*/  FFMA.FTZ R29, R107, -UR17, R95 ;  /* 0x800000116b1d7c23 */ /* 0x004fe2000801005f */
[----:B------:R-:W-:-:S04]  /*ed10*/  FSEL R95, R104, -INF , !P0 ;  /* 0xff800000685f7808 */ /* 0x000fc80004000000 */
[----:B------:R-:W2:Y:S01]  /*ed20*/  I2F R171, R171 ;  /* 0x000000ab00ab7306 */ /* 0x000ea20000201400 */
[----:B-1----:R-:W-:Y:S01]  /*ed30*/  FFMA.FTZ R119, R119, -UR17, R93 ;  /* 0x8000001177777c23 */ /* 0x002fe2000801005d */
[----:B------:R-:W-:Y:S01]  /*ed40*/  ISETP.GE.AND P0, PT, R183, R211, PT ;  /* 0x000000d3b700720c */ /* 0x000fe20003f06270 */
[----:B------:R1:W-:Y:S01]  /*ed50*/  STL [R1+0x18], R95 ;  /* 0x0000185f01007387 */ /* 0x0003e20000100800 */
[----:B------:R-:W-:Y:S01]  /*ed60*/  FSEL R29, R29, -INF , !P5 ;  /* 0xff8000001d1d7808 */ /* 0x000fe20006800000 */
[----:B---3--:R-:W-:Y:S01]  /*ed70*/  IMAD.IADD R51, R204, 0x1, -R177 ;  /* 0x00000001cc337824 */ /* 0x008fe200078e0ab1 */
[----:B------:R-:W-:Y:S02]  /*ed80*/  ISETP.GE.AND P5, PT, R183, R202, PT ;  /* 0x000000cab700720c */ /* 0x000fe40003fa6270 */
[----:B------:R3:W-:Y:S01]  /*ed90*/  MUFU.TANH R99, R30 ;  /* 0x0000001e00637308 */ /* 0x0007e20000002400 */
[----:B----4-:R-:W-:Y:S01]  /*eda0*/  FFMA.FTZ R28, R227, -UR17, R232 ;  /* 0x80000011e31c7c23 */ /* 0x010fe200080100e8 */
[----:B------:R-:W-:-:S02]  /*edb0*/  ISETP.LT.OR P0, PT, R183, R212, P0 ;  /* 0x000000d4b700720c */ /* 0x000fc40000701670 */
[----:B------:R-:W-:Y:S02]  /*edc0*/  IABS R51, R51 ;  /* 0x0000003300337213 */ /* 0x000fe40000000000 */
[----:B------:R-:W-:Y:S02]  /*edd0*/  FSEL R28, R28, -INF , !P2 ;  /* 0xff8000001c1c7808 */ /* 0x000fe40005000000 */
[----:B------:R-:W-:Y:S01]  /*ede0*/  I2F R100, R100 ;  /* 0x0000006400647306 */ /* 0x000fe20000201400 */
[----:B--2---:R-:W-:Y:S01]  /*edf0*/  FFMA.FTZ R94, R171, -UR17, R94 ;  /* 0x80000011ab5e7c23 */ /* 0x004fe2000801005e */
[----:B------:R-:W-:Y:S02]  /*ee00*/  ISETP.GE.AND P2, PT, R105, R202, PT ;  /* 0x000000ca6900720c */ /* 0x000fe40003f46270 */
[-C--:B------:R-:W-:Y:S02]  /*ee10*/  ISETP.LT.OR P5, PT, R183, R203.reuse, P5 ;  /* 0x000000cbb700720c */ /* 0x080fe40002fa1670 */
[----:B------:R-:W-:Y:S01]  /*ee20*/  ISETP.LT.OR P2, PT, R105, R203, P2 ;  /* 0x000000cb6900720c */ /* 0x000fe20001741670 */
[----:B---3--:R-:W-:Y:S01]  /*ee30*/  FFMA.FTZ R30, R233, -UR17, R92 ;  /* 0x80000011e91e7c23 */ /* 0x008fe2000801005c */
[----:B------:R-:W2:Y:S02]  /*ee40*/  I2F R51, R51 ;  /* 0x0000003300337306 */ /* 0x000ea40000201400 */
[----:B------:R-:W-:Y:S01]  /*ee50*/  FSEL R243, R119, -INF , !P2 ;  /* 0xff80000077f37808 */ /* 0x000fe20005000000 */
[----:B------:R-:W-:Y:S01]  /*ee60*/  IMAD.IADD R92, R207, 0x1, -R108 ;  /* 0x00000001cf5c7824 */ /* 0x000fe200078e0a6c */
[----:B------:R-:W-:Y:S01]  /*ee70*/  ISETP.GE.AND P2, PT, R118, R208, PT ;  /* 0x000000d07600720c */ /* 0x000fe20003f46270 */
[----:B-1----:R-:W-:Y:S01]  /*ee80*/  FMUL.FTZ R95, R26, c[0x0][0x2ec] ;  /* 0x0000bb001a5f7a20 */ /* 0x002fe20000410000 */
[----:B------:R-:W-:-:S02]  /*ee90*/  FSEL R30, R30, -INF , !P4 ;  /* 0xff8000001e1e7808 */ /* 0x000fc40006000000 */
[C---:B------:R-:W-:Y:S01]  /*eea0*/  ISETP.GE.AND P4, PT, R105.reuse, R205, PT ;  /* 0x000000cd6900720c */ /* 0x040fe20003f86270 */
[----:B------:R-:W-:Y:S01]  /*eeb0*/  I2F R114, R114 ;  /* 0x0000007200727306 */ /* 0x000fe20000201400 */
[----:B------:R-:W-:Y:S02]  /*eec0*/  ISETP.LT.OR P2, PT, R118, R209, P2 ;  /* 0x000000d17600720c */ /* 0x000fe40001741670 */
[----:B------:R-:W-:Y:S02]  /*eed0*/  ISETP.LT.OR P4, PT, R105, R206, P4 ;  /* 0x000000ce6900720c */ /* 0x000fe40002781670 */
[----:B------:R-:W-:-:S03]  /*eee0*/  IABS R92, R92 ;  /* 0x0000005c005c7213 */ /* 0x000fc60000000000 */
[----:B------:R-:W1:Y:S01]  /*eef0*/  MUFU.TANH R95, R95 ;  /* 0x0000005f005f7308 */ /* 0x000e620000002400 */
[----:B--2---:R-:W-:-:S05]  /*ef00*/  FFMA.FTZ R51, R51, -UR17, R99 ;  /* 0x8000001133337c23 */ /* 0x004fca0008010063 */
[----:B------:R-:W-:Y:S01]  /*ef10*/  FSEL R249, R51, -INF , !P3 ;  /* 0xff80000033f97808 */ /* 0x000fe20005800000 */
[----:B------:R-:W-:Y:S01]  /*ef20*/  IMAD.IADD R51, R204, 0x1, -R108 ;  /* 0x00000001cc337824 */ /* 0x000fe200078e0a6c */
[----:B------:R2:W3:Y:S01]  /*ef30*/  MUFU.TANH R93, R89 ;  /* 0x00000059005d7308 */ /* 0x0004e20000002400 */
[----:B------:R-:W-:-:S03]  /*ef40*/  ISETP.GE.AND P3, PT, R183, R208, PT ;  /* 0x000000d0b700720c */ /* 0x000fc60003f66270 */
[----:B------:R-:W-:Y:S02]  /*ef50*/  IABS R51, R51 ;  /* 0x0000003300337213 */ /* 0x000fe40000000000 */
[----:B------:R-:W-:Y:S02]  /*ef60*/  ISETP.LT.OR P3, PT, R183, R209, P3 ;  /* 0x000000d1b700720c */ /* 0x000fe40001f61670 */
[----:B------:R-:W-:Y:S01]  /*ef70*/  I2F R181, R181 ;  /* 0x000000b500b57306 */ /* 0x000fe20000201400 */
[----:B-1----:R-:W-:-:S05]  /*ef80*/  FFMA.FTZ R95, R100, -UR17, R95 ;  /* 0x80000011645f7c23 */ /* 0x002fca000801005f */
[----:B------:R-:W-:Y:S02]  /*ef90*/  FSEL R232, R95, -INF , !P5 ;  /* 0xff8000005fe87808 */ /* 0x000fe40006800000 */
[----:B------:R-:W1:Y:S01]  /*efa0*/  MUFU.TANH R86, R86 ;  /* 0x0000005600567308 */ /* 0x000e620000002400 */
[----:B--2---:R-:W-:Y:S01]  /*efb0*/  FSEL R89, R94, -INF , !P4 ;  /* 0xff8000005e597808 */ /* 0x004fe20006000000 */
[----:B---3--:R-:W-:Y:S01]  /*efc0*/  FFMA.FTZ R114, R114, -UR17, R93 ;  /* 0x8000001172727c23 */ /* 0x008fe2000801005d */
[C---:B------:R-:W-:Y:S02]  /*efd0*/  ISETP.GE.AND P5, PT, R131.reuse, R208, PT ;  /* 0x000000d08300720c */ /* 0x040fe40003fa6270 */
[C---:B------:R-:W-:Y:S01]  /*efe0*/  ISETP.GE.AND P4, PT, R118.reuse, R211, PT ;  /* 0x000000d37600720c */ /* 0x040fe20003f86270 */
[----:B------:R2:W-:Y:S01]  /*eff0*/  STL [R1+0x14], R89 ;  /* 0x0000145901007387 */ /* 0x0005e20000100800 */
[----:B------:R-:W-:Y:S01]  /*f000*/  ISETP.LT.OR P5, PT, R131, R209, P5 ;  /* 0x000000d18300720c */ /* 0x000fe20002fa1670 */
[----:B------:R-:W-:Y:S01]  /*f010*/  I2F R221, R221 ;  /* 0x000000dd00dd7306 */ /* 0x000fe20000201400 */
[----:B------:R-:W-:-:S02]  /*f020*/  ISETP.LT.OR P4, PT, R118, R212, P4 ;  /* 0x000000d47600720c */ /* 0x000fc40002781670 */
[----:B------:R-:W-:-:S05]  /*f030*/  IADD3 R95, R37, 0x79, RZ ;  /* 0x00000079255f7810 */ /* 0x000fca0007ffe0ff */
[----:B------:R-:W3:Y:S01]  /*f040*/  MUFU.TANH R90, R90 ;  /* 0x0000005a005a7308 */ /* 0x000ee20000002400 */
[----:B-1----:R-:W-:Y:S02]  /*f050*/  FFMA.FTZ R181, R181, -UR17, R86 ;  /* 0x80000011b5b57c23 */ /* 0x002fe40008010056 */
[----:B------:R-:W-:-:S05]  /*f060*/  IMAD.IADD R86, R207, 0x1, -R95 ;  /* 0x00000001cf567824 */ /* 0x000fca00078e0a5f */
[----:B------:R-:W-:Y:S01]  /*f070*/  I2F R102, R102 ;  /* 0x0000006600667306 */ /* 0x000fe20000201400 */
[----:B------:R-:W-:-:S07]  /*f080*/  IABS R86, R86 ;  /* 0x0000005600567213 */ /* 0x000fce0000000000 */
[----:B------:R-:W-:Y:S01]  /*f090*/  I2F R103, R103 ;  /* 0x0000006700677306 */ /* 0x000fe20000201400 */
[----:B---3--:R-:W-:-:S07]  /*f0a0*/  FFMA.FTZ R90, R221, -UR17, R90 ;  /* 0x80000011dd5a7c23 */ /* 0x008fce000801005a */
[----:B------:R-:W1:Y:S08]  /*f0b0*/  MUFU.TANH R88, R88 ;  /* 0x0000005800587308 */ /* 0x000e700000002400 */
[----:B------:R-:W-:Y:S08]  /*f0c0*/  MUFU.TANH R91, R91 ;  /* 0x0000005b005b7308 */ /* 0x000ff00000002400 */
[----:B------:R-:W3:Y:S01]  /*f0d0*/  MUFU.TANH R94, R24 ;  /* 0x00000018005e7308 */ /* 0x000ee20000002400 */
[----:B-1----:R-:W-:Y:S01]  /*f0e0*/  FFMA.FTZ R222, R222, -UR17, R88 ;  /* 0x80000011dede7c23 */ /* 0x002fe20008010058 */
[----:B------:R-:W-:-:S04]  /*f0f0*/  IADD3 R88, R37, 0x69, RZ ;  /* 0x0000006925587810 */ /* 0x000fc80007ffe0ff */
[----:B------:R-:W-:Y:S01]  /*f100*/  FSEL R26, R222, -INF , !P0 ;  /* 0xff800000de1a7808 */ /* 0x000fe20004000000 */
[----:B--2---:R-:W-:Y:S01]  /*f110*/  IMAD.IADD R89, R197, 0x1, -R88 ;  /* 0x00000001c5597824 */ /* 0x004fe200078e0a58 */
[----:B------:R-:W1:Y:S01]  /*f120*/  I2F R223, R223 ;  /* 0x000000df00df7306 */ /* 0x000e620000201400 */
[----:B------:R-:W-:-:S03]  /*f130*/  ISETP.GE.AND P0, PT, R118, R205, PT ;  /* 0x000000cd7600720c */ /* 0x000fc60003f06270 */
[----:B------:R-:W-:Y:S02]  /*f140*/  IABS R89, R89 ;  /* 0x0000005900597213 */ /* 0x000fe40000000000 */
[----:B------:R-:W-:Y:S02]  /*f150*/  ISETP.LT.OR P0, PT, R118, R206, P0 ;  /* 0x000000ce7600720c */ /* 0x000fe40000701670 */
[----:B------:R-:W2:Y:S01]  /*f160*/  I2F R182, R182 ;  /* 0x000000b600b67306 */ /* 0x000ea20000201400 */
[----:B---3--:R-:W-:Y:S01]  /*f170*/  FFMA.FTZ R94, R102, -UR17, R94 ;  /* 0x80000011665e7c23 */ /* 0x008fe2000801005e */
[----:B------:R-:W-:Y:S01]  /*f180*/  FSEL R24, R90, -INF , !P3 ;  /* 0xff8000005a187808 */ /* 0x000fe20005800000 */
[----:B------:R-:W-:Y:S01]  /*f190*/  IMAD.IADD R90, R210, 0x1, -R88 ;  /* 0x00000001d25a7824 */ /* 0x000fe200078e0a58 */
[----:B------:R-:W-:Y:S02]  /*f1a0*/  ISETP.GE.AND P3, PT, R118, R202, PT ;  /* 0x000000ca7600720c */ /* 0x000fe40003f66270 */
[----:B------:R-:W-:Y:S01]  /*f1b0*/  FSEL R242, R94, -INF , !P6 ;  /* 0xff8000005ef27808 */ /* 0x000fe20007000000 */
[----:B------:R-:W-:Y:S01]  /*f1c0*/  IMAD.IADD R94, R197, 0x1, -R95 ;  /* 0x00000001c55e7824 */ /* 0x000fe200078e0a5f */
[----:B------:R-:W-:Y:S01]  /*f1d0*/  I2F R126, R126 ;  /* 0x0000007e007e7306 */ /* 0x000fe20000201400 */
[----:B------:R-:W-:Y:S01]  /*f1e0*/  ISETP.GE.AND P6, PT, R131, R211, PT ;  /* 0x000000d38300720c */ /* 0x000fe20003fc6270 */
[----:B-1----:R-:W-:Y:S01]  /*f1f0*/  FFMA.FTZ R223, R223, -UR17, R21 ;  /* 0x80000011dfdf7c23 */ /* 0x002fe20008010015 */
[----:B------:R-:W-:Y:S01]  /*f200*/  ISETP.LT.OR P3, PT, R118, R203, P3 ;  /* 0x000000cb7600720c */ /* 0x000fe20001f61670 */
[----:B------:R-:W-:Y:S01]  /*f210*/  FMUL.FTZ R21, R75, c[0x0][0x2ec] ;  /* 0x0000bb004b157a20 */ /* 0x000fe20000410000 */
[----:B------:R-:W-:Y:S01]  /*f220*/  ISETP.LT.OR P6, PT, R131, R212, P6 ;  /* 0x000000d48300720c */ /* 0x000fe200037c1670 */
[----:B------:R-:W-:Y:S01]  /*f230*/  FMUL.FTZ R75, R9, c[0x0][0x2ec] ;  /* 0x0000bb00094b7a20 */ /* 0x000fe20000410000 */
[----:B------:R-:W-:Y:S01]  /*f240*/  IADD3 R118, R37, 0x70, RZ ;  /* 0x0000007025767810 */ /* 0x000fe20007ffe0ff */
[----:B------:R1:W3:Y:S01]  /*f250*/  MUFU.TANH R235, R27 ;  /* 0x0000001b00eb7308 */ /* 0x0002e20000002400 */
[----:B--2---:R-:W-:Y:S01]  /*f260*/  FFMA.FTZ R23, R182, -UR17, R23 ;  /* 0x80000011b6177c23 */ /* 0x004fe20008010017 */
[----:B------:R-:W-:-:S02]  /*f270*/  IABS R90, R90 ;  /* 0x0000005a005a7213 */ /* 0x000fc40000000000 */
[--C-:B------:R-:W-:Y:S01]  /*f280*/  IMAD.IADD R104, R204, 0x1, -R118.reuse ;  /* 0x00000001cc687824 */ /* 0x100fe200078e0a76 */
[----:B------:R-:W-:Y:S01]  /*f290*/  IABS R94, R94 ;  /* 0x0000005e005e7213 */ /* 0x000fe20000000000 */
[----:B------:R-:W-:Y:S02]  /*f2a0*/  IMAD.IADD R105, R207, 0x1, -R118 ;  /* 0x00000001cf697824 */ /* 0x000fe400078e0a76 */
[----:B------:R2:W-:Y:S01]  /*f2b0*/  MUFU.TANH R177, R22 ;  /* 0x0000001600b17308 */ /* 0x0005e20000002400 */
[----:B------:R-:W-:Y:S02]  /*f2c0*/  IABS R104, R104 ;  /* 0x0000006800687213 */ /* 0x000fe40000000000 */
[----:B------:R-:W-:-:S05]  /*f2d0*/  IABS R105, R105 ;  /* 0x0000006900697213 */ /* 0x000fca0000000000 */
[----:B------:R-:W-:Y:S01]  /*f2e0*/  I2F R101, R101 ;  /* 0x0000006500657306 */ /* 0x000fe20000201400 */
[----:B-1----:R-:W-:Y:S01]  /*f2f0*/  FSEL R27, R114, -INF , !P4 ;  /* 0xff800000721b7808 */ /* 0x002fe20006000000 */
[----:B---3--:R-:W-:Y:S01]  /*f300*/  FFMA.FTZ R235, R126, -UR17, R235 ;  /* 0x800000117eeb7c23 */ /* 0x008fe200080100eb */
[----:B------:R-:W-:Y:S02]  /*f310*/  ISETP.GE.AND P4, PT, R131, R205, PT ;  /* 0x000000cd8300720c */ /* 0x000fe40003f86270 */
[----:B------:R-:W-:Y:S02]  /*f320*/  IADD3 R114, R37, 0x71, RZ ;  /* 0x0000007125727810 */ /* 0x000fe40007ffe0ff */
[----:B------:R-:W-:Y:S01]  /*f330*/  ISETP.LT.OR P4, PT, R131, R206, P4 ;  /* 0x000000ce8300720c */ /* 0x000fe20002781670 */
[----:B--2---:R-:W-:Y:S01]  /*f340*/  FMUL.FTZ R22, R81, c[0x0][0x2ec] ;  /* 0x0000bb0051167a20 */ /* 0x004fe20000410000 */
[----:B------:R1:W2:Y:S01]  /*f350*/  MUFU.TANH R93, R25 ;  /* 0x00000019005d7308 */ /* 0x0002a20000002400 */
[----:B------:R-:W-:Y:S01]  /*f360*/  FSEL R235, R235, -INF , !P3 ;  /* 0xff800000ebeb7808 */ /* 0x000fe20005800000 */
[--C-:B------:R-:W-:Y:S01]  /*f370*/  IMAD.IADD R111, R197, 0x1, -R114.reuse ;  /* 0x00000001c56f7824 */ /* 0x100fe200078e0a72 */
[----:B------:R-:W-:Y:S01]  /*f380*/  ISETP.GE.AND P3, PT, R229, R208, PT ;  /* 0x000000d0e500720c */ /* 0x000fe20003f66270 */
[----:B------:R-:W-:-:S02]  /*f390*/  IMAD.IADD R107, R210, 0x1, -R114 ;  /* 0x00000001d26b7824 */ /* 0x000fc400078e0a72 */
[--C-:B------:R-:W-:Y:S01]  /*f3a0*/  IMAD.IADD R100, R207, 0x1, -R114.reuse ;  /* 0x00000001cf647824 */ /* 0x100fe200078e0a72 */
[----:B------:R-:W-:Y:S01]  /*f3b0*/  ISETP.LT.OR P3, PT, R229, R209, P3 ;  /* 0x000000d1e500720c */ /* 0x000fe20001f61670 */
[----:B------:R-:W-:Y:S01]  /*f3c0*/  I2F R174, R174 ;  /* 0x000000ae00ae7306 */ /* 0x000fe20000201400 */
[----:B------:R-:W-:Y:S01]  /*f3d0*/  IABS R111, R111 ;  /* 0x0000006f006f7213 */ /* 0x000fe20000000000 */
[----:B------:R-:W-:Y:S01]  /*f3e0*/  IMAD.IADD R99, R204, 0x1, -R114 ;  /* 0x00000001cc637824 */ /* 0x000fe200078e0a72 */
[----:B------:R-:W-:Y:S02]  /*f3f0*/  IABS R107, R107 ;  /* 0x0000006b006b7213 */ /* 0x000fe40000000000 */
[----:B------:R-:W-:Y:S02]  /*f400*/  IABS R100, R100 ;  /* 0x0000006400647213 */ /* 0x000fe40000000000 */
[----:B------:R-:W-:Y:S01]  /*f410*/  IABS R99, R99 ;  /* 0x0000006300637213 */ /* 0x000fe20000000000 */
[----:B------:R-:W-:Y:S01]  /*f420*/  MUFU.TANH R22, R22 ;  /* 0x0000001600167308 */ /* 0x000fe20000002400 */
[----:B-1----:R-:W-:Y:S01]  /*f430*/  FFMA.FTZ R25, R103, -UR17, R91 ;  /* 0x8000001167197c23 */ /* 0x002fe2000801005b */
[----:B------:R-:W-:Y:S01]  /*f440*/  IADD3 R103, R37, 0x78, RZ ;  /* 0x0000007825677810 */ /* 0x000fe20007ffe0ff */
[----:B------:R-:W-:-:S02]  /*f450*/  IMAD.IADD R91, R207, 0x1, -R88 ;  /* 0x00000001cf5b7824 */ /* 0x000fc400078e0a58 */
[C---:B------:R-:W-:Y:S01]  /*f460*/  IMAD.IADD R37, R204.reuse, 0x1, -R95 ;  /* 0x00000001cc257824 */ /* 0x040fe200078e0a5f */
[----:B------:R-:W-:Y:S01]  /*f470*/  FSEL R25, R25, -INF , !P2 ;  /* 0xff80000019197808 */ /* 0x000fe20005000000 */
[----:B------:R-:W-:Y:S01]  /*f480*/  IMAD.IADD R102, R197, 0x1, -R103 ;  /* 0x00000001c5667824 */ /* 0x000fe200078e0a67 */
[----:B------:R-:W-:Y:S01]  /*f490*/  MUFU.TANH R221, R87 ;  /* 0x0000005700dd7308 */ /* 0x000fe20000002400 */
[C---:B------:R-:W-:Y:S02]  /*f4a0*/  ISETP.GE.AND P2, PT, R131.reuse, R202, PT ;  /* 0x000000ca8300720c */ /* 0x040fe40003f46270 */
[----:B------:R-:W-:Y:S02]  /*f4b0*/  IABS R91, R91 ;  /* 0x0000005b005b7213 */ /* 0x000fe40000000000 */
[----:B------:R-:W-:Y:S01]  /*f4c0*/  ISETP.LT.OR P2, PT, R131, R203, P2 ;  /* 0x000000cb8300720c */ /* 0x000fe20001741670 */
[----:B--2---:R-:W-:Y:S01]  /*f4d0*/  FFMA.FTZ R131, R101, -UR17, R93 ;  /* 0x8000001165837c23 */ /* 0x004fe2000801005d */
[----:B------:R-:W-:Y:S01]  /*f4e0*/  IABS R102, R102 ;  /* 0x0000006600667213 */ /* 0x000fe20000000000 */
[----:B------:R-:W-:Y:S01]  /*f4f0*/  I2F R231, R231 ;  /* 0x000000e700e77306 */ /* 0x000fe20000201400 */
[----:B------:R-:W-:Y:S01]  /*f500*/  IMAD.IADD R93, R204, 0x1, -R88 ;  /* 0x00000001cc5d7824 */ /* 0x000fe200078e0a58 */
[----:B------:R-:W-:Y:S01]  /*f510*/  IABS R37, R37 ;  /* 0x0000002500257213 */ /* 0x000fe20000000000 */
[----:B------:R-:W-:Y:S01]  /*f520*/  IMAD.MOV.U32 R106, RZ, RZ, R91 ;  /* 0x000000ffff6a7224 */ /* 0x000fe200078e005b */
[----:B------:R-:W-:Y:S01]  /*f530*/  FSEL R222, R131, -INF , !P0 ;  /* 0xff80000083de7808 */ /* 0x000fe20004000000 */
[----:B------:R-:W-:Y:S01]  /*f540*/  IMAD.IADD R101, R210, 0x1, -R103 ;  /* 0x00000001d2657824 */ /* 0x000fe200078e0a67 */
[----:B------:R-:W-:Y:S01]  /*f550*/  IABS R91, R93 ;  /* 0x0000005d005b7213 */ /* 0x000fe20000000000 */
[----:B------:R-:W-:Y:S01]  /*f560*/  IMAD.IADD R93, R197, 0x1, -R118 ;  /* 0x00000001c55d7824 */ /* 0x000fe200078e0a76 */
[----:B------:R-:W-:Y:S01]  /*f570*/  MUFU.TANH R87, R82 ;  /* 0x0000005200577308 */ /* 0x000fe20000002400 */
[----:B------:R-:W-:-:S02]  /*f580*/  ISETP.GE.AND P0, PT, R229, R211, PT ;  /* 0x000000d3e500720c */ /* 0x000fc40003f06270 */
[----:B------:R-:W-:Y:S01]  /*f590*/  IMAD.MOV.U32 R119, RZ, RZ, R91 ;  /* 0x000000ffff777224 */ /* 0x000fe200078e005b */
[----:B------:R-:W-:Y:S01]  /*f5a0*/  IABS R91, R93 ;  /* 0x0000005d005b7213 */ /* 0x000fe20000000000 */
[----:B------:R-:W-:Y:S01]  /*f5b0*/  IMAD.IADD R93, R210, 0x1, -R95 ;  /* 0x00000001d25d7824 */ /* 0x000fe200078e0a5f */
[----:B------:R-:W-:Y:S02]  /*f5c0*/  ISETP.LT.OR P0, PT, R229, R212, P0 ;  /* 0x000000d4e500720c */ /* 0x000fe40000701670 */
[----:B------:R1:W-:Y:S01]  /*f5d0*/  MUFU.TANH R82, R16 ;  /* 0x0000001000527308 */ /* 0x0003e20000002400 */
[----:B------:R-:W-:Y:S02]  /*f5e0*/  IABS R101, R101 ;  /* 0x0000006500657213 */ /* 0x000fe40000000000 */
[----:B------:R-:W-:-:S05]  /*f5f0*/  IABS R93, R93 ;  /* 0x0000005d005d7213 */ /* 0x000fca0000000000 */
[----:B------:R-:W-:Y:S08]  /*f600*/  I2F R130, R130 ;  /* 0x0000008200827306 */ /* 0x000ff00000201400 */
[----:B------:R-:W2:Y:S01]  /*f610*/  MUFU.TANH R84, R84 ;  /* 0x0000005400547308 */ /* 0x000ea20000002400 */
[----:B-1----:R-:W-:Y:S02]  /*f620*/  FSEL R16, R181, -INF , !P5 ;  /* 0xff800000b5107808 */ /* 0x002fe40006800000 */
[----:B------:R-:W-:-:S04]  /*f630*/  ISETP.GE.AND P5, PT, R229, R202, PT ;  /* 0x000000cae500720c */ /* 0x000fc80003fa6270 */
[----:B------:R-:W-:Y:S01]  /*f640*/  ISETP.LT.OR P5, PT, R229, R203, P5 ;  /* 0x000000cbe500720c */ /* 0x000fe20002fa1670 */
[----:B------:R1:W-:Y:S03]  /*f650*/  I2F R240, R96 ;  /* 0x0000006000f07306 */ /* 0x0003e60000201400 */
[----:B------:R-:W-:Y:S02]  /*f660*/  FSEL R233, R23, -INF , !P5 ;  /* 0xff80000017e97808 */ /* 0x000fe40006800000 */
[----:B------:R-:W-:-:S03]  /*f670*/  ISETP.GE.AND P5, PT, R176, R208, PT ;  /* 0x000000d0b000720c */ /* 0x000fc60003fa6270 */
[----:B------:R-:W-:Y:S01]  /*f680*/  MUFU.TANH R183, R85 ;  /* 0x0000005500b77308 */ /* 0x000fe20000002400 */
[----:B--2---:R-:W-:Y:S01]  /*f690*/  FFMA.FTZ R130, R130, -UR17, R84 ;  /* 0x8000001182827c23 */ /* 0x004fe20008010054 */
[----:B------:R-:W-:Y:S01]  /*f6a0*/  ISETP.LT.OR P5, PT, R176, R209, P5 ;  /* 0x000000d1b000720c */ /* 0x000fe20002fa1670 */
[----:B------:R-:W-:-:S05]  /*f6b0*/  IMAD.IADD R84, R210, 0x1, -R118 ;  /* 0x00000001d2547824 */ /* 0x000fca00078e0a76 */
[----:B------:R-:W2:Y:S01]  /*f6c0*/  I2F R230, R230 ;  /* 0x000000e600e67306 */ /* 0x000ea20000201400 */
[----:B-1----:R-:W-:Y:S01]  /*f6d0*/  IMAD.IADD R96, R207, 0x1, -R176 ;  /* 0x00000001cf607824 */ /* 0x002fe200078e0ab0 */
[----:B------:R-:W-:-:S04]  /*f6e0*/  IABS R84, R84 ;  /* 0x0000005400547213 */ /* 0x000fc80000000000 */
[----:B------:R-:W-:Y:S02]  /*f6f0*/  IABS R96, R96 ;  /* 0x0000006000607213 */ /* 0x000fe40000000000 */
[----:B------:R1:W-:Y:S08]  /*f700*/  MUFU.TANH R85, R80 ;  /* 0x0000005000557308 */ /* 0x0003f00000002400 */
[----:B------:R-:W-:Y:S01]  /*f710*/  I2F R228, R228 ;  /* 0x000000e400e47306 */ /* 0x000fe20000201400 */
[----:B--2---:R-:W-:-:S05]  /*f720*/  FFMA.FTZ R177, R230, -UR17, R177 ;  /* 0x80000011e6b17c23 */ /* 0x004fca00080100b1 */
[----:B------:R-:W-:Y:S01]  /*f730*/  FSEL R234, R177, -INF , !P2 ;  /* 0xff800000b1ea7808 */ /* 0x000fe20005000000 */
[----:B-1----:R-:W-:Y:S01]  /*f740*/  FMUL.FTZ R80, R83, c[0x0][0x2ec] ;  /* 0x0000bb0053507a20 */ /* 0x002fe20000410000 */
[----:B------:R-:W-:Y:S01]  /*f750*/  I2F R113, R113 ;  /* 0x0000007100717306 */ /* 0x000fe20000201400 */
[----:B------:R-:W-:-:S04]  /*f760*/  ISETP.GE.AND P2, PT, R226, R208, PT ;  /* 0x000000d0e200720c */ /* 0x000fc80003f46270 */
[----:B------:R-:W-:-:S03]  /*f770*/  ISETP.LT.OR P2, PT, R226, R209, P2 ;  /* 0x000000d1e200720c */ /* 0x000fc60001741670 */
[----:B------:R1:W2:Y:S08]  /*f780*/  MUFU.TANH R171, R20 ;  /* 0x0000001400ab7308 */ /* 0x0002b00000002400 */
[----:B------:R3:W4:Y:S08]  /*f790*/  MUFU.TANH R83, R18 ;  /* 0x0000001200537308 */ /* 0x0007300000002400 */
[----:B------:R-:W5:Y:S01]  /*f7a0*/  I2F R127, R127 ;  /* 0x0000007f007f7306 */ /* 0x000f620000201400 */
[----:B-1----:R-:W-:Y:S01]  /*f7b0*/  FSEL R20, R130, -INF , !P6 ;  /* 0xff80000082147808 */ /* 0x002fe20007000000 */
[----:B--2---:R-:W-:Y:S01]  /*f7c0*/  FFMA.FTZ R171, R228, -UR17, R171 ;  /* 0x80000011e4ab7c23 */ /* 0x004fe200080100ab */
[----:B------:R-:W-:-:S04]  /*f7d0*/  ISETP.GE.AND P6, PT, R229, R205, PT ;  /* 0x000000cde500720c */ /* 0x000fc80003fc6270 */
[----:B------:R-:W-:Y:S01]  /*f7e0*/  FSEL R252, R171, -INF , !P4 ;  /* 0xff800000abfc7808 */ /* 0x000fe20006000000 */
[----:B------:R-:W-:Y:S01]  /*f7f0*/  MUFU.TANH R23, R75 ;  /* 0x0000004b00177308 */ /* 0x000fe20000002400 */
[----:B---3--:R-:W-:Y:S01]  /*f800*/  FFMA.FTZ R18, R240, -UR17, R183 ;  /* 0x80000011f0127c23 */ /* 0x008fe200080100b7 */
[----:B------:R-:W-:Y:S01]  /*f810*/  ISETP.GE.AND P4, PT, R226, R211, PT ;  /* 0x000000d3e200720c */ /* 0x000fe20003f86270 */
[----:B----4-:R-:W-:Y:S01]  /*f820*/  FFMA.FTZ R83, R113, -UR17, R83 ;  /* 0x8000001171537c23 */ /* 0x010fe20008010053 */
[----:B------:R-:W-:Y:S02]  /*f830*/  ISETP.LT.OR P6, PT, R229, R206, P6 ;  /* 0x000000cee500720c */ /* 0x000fe400037c1670 */
[----:B------:R-:W-:Y:S02]  /*f840*/  FSEL R18, R18, -INF , !P0 ;  /* 0xff80000012127808 */ /* 0x000fe40004000000 */
[----:B------:R1:W-:Y:S01]  /*f850*/  MUFU.TANH R75, R12 ;  /* 0x0000000c004b7308 */ /* 0x0003e20000002400 */
[C---:B------:R-:W-:Y:S01]  /*f860*/  ISETP.GE.AND P0, PT, R226.reuse, R205, PT ;  /* 0x000000cde200720c */ /* 0x040fe20003f06270 */
[----:B-----5:R-:W-:Y:S01]  /*f870*/  FFMA.FTZ R82, R127, -UR17, R82 ;  /* 0x800000117f527c23 */ /* 0x020fe20008010052 */
[----:B------:R-:W-:-:S02]  /*f880*/  ISETP.LT.OR P4, PT, R226, R212, P4 ;  /* 0x000000d4e200720c */ /* 0x000fc40002781670 */
[----:B------:R-:W-:Y:S02]  /*f890*/  ISETP.LT.OR P0, PT, R226, R206, P0 ;  /* 0x000000cee200720c */ /* 0x000fe40000701670 */
[----:B------:R-:W-:Y:S01]  /*f8a0*/  FSEL R251, R223, -INF , !P6 ;  /* 0xff800000dffb7808 */ /* 0x000fe20007000000 */
[----:B------:R-:W-:Y:S01]  /*f8b0*/  I2F R224, R224 ;  /* 0x000000e000e07306 */ /* 0x000fe20000201400 */
[----:B------:R-:W-:Y:S02]  /*f8c0*/  FSEL R250, R82, -INF , !P0 ;  /* 0xff80000052fa7808 */ /* 0x000fe40004000000 */
[-C--:B------:R-:W-:Y:S02]  /*f8d0*/  ISETP.GE.AND P0, PT, R108, R211.reuse, PT ;  /* 0x000000d36c00720c */ /* 0x080fe40003f06270 */
[----:B------:R-:W-:Y:S02]  /*f8e0*/  ISETP.GE.AND P6, PT, R176, R211, PT ;  /* 0x000000d3b000720c */ /* 0x000fe40003fc6270 */
[-C--:B------:R-:W-:Y:S01]  /*f8f0*/  ISETP.LT.OR P0, PT, R108, R212.reuse, P0 ;  /* 0x000000d46c00720c */ /* 0x080fe20000701670 */
[----:B-1----:R-:W-:Y:S01]  /*f900*/  FFMA.FTZ R12, R174, -UR17, R22 ;  /* 0x80000011ae0c7c23 */ /* 0x002fe20008010016 */
[----:B------:R1:W-:Y:S01]  /*f910*/  MUFU.TANH R81, R17 ;  /* 0x0000001100517308 */ /* 0x0003e20000002400 */
[----:B------:R-:W-:Y:S01]  /*f920*/  FMUL.FTZ R22, R76, c[0x0][0x2ec] ;  /* 0x0000bb004c167a20 */ /* 0x000fe20000410000 */
[----:B------:R-:W-:Y:S01]  /*f930*/  ISETP.LT.OR P6, PT, R176, R212, P6 ;  /* 0x000000d4b000720c */ /* 0x000fe200037c1670 */
[----:B------:R-:W-:-:S02]  /*f940*/  FMUL.FTZ R76, R77, c[0x0][0x2ec] ;  /* 0x0000bb004d4c7a20 */ /* 0x000fc40000410000 */
[----:B------:R-:W-:Y:S01]  /*f950*/  FMUL.FTZ R77, R13, c[0x0][0x2ec] ;  /* 0x0000bb000d4d7a20 */ /* 0x000fe20000410000 */
[----:B------:R-:W-:Y:S02]  /*f960*/  FSEL R12, R12, -INF , !P6 ;  /* 0xff8000000c0c7808 */ /* 0x000fe40007000000 */
[----:B------:R-:W2:Y:S01]  /*f970*/  I2F R225, R225 ;  /* 0x000000e100e17306 */ /* 0x000ea20000201400 */
[----:B------:R-:W-:-:S04]  /*f980*/  ISETP.GE.AND P6, PT, R108, R205, PT ;  /* 0x000000cd6c00720c */ /* 0x000fc80003fc6270 */
[----:B------:R-:W-:Y:S01]  /*f990*/  ISETP.LT.OR P6, PT, R108, R206, P6 ;  /* 0x000000ce6c00720c */ /* 0x000fe200037c1670 */
[----:B-1----:R-:W-:Y:S02]  /*f9a0*/  FFMA.FTZ R17, R231, -UR17, R221 ;  /* 0x80000011e7117c23 */ /* 0x002fe400080100dd */
[----:B------:R-:W-:Y:S03]  /*f9b0*/  I2F R97, R97 ;  /* 0x0000006100617306 */ /* 0x000fe60000201400 */
[----:B------:R-:W-:Y:S02]  /*f9c0*/  FSEL R17, R17, -INF , !P3 ;  /* 0xff80000011117808 */ /* 0x000fe40005800000 */
[C---:B------:R-:W-:Y:S01]  /*f9d0*/  ISETP.GE.AND P3, PT, R226.reuse, R202, PT ;  /* 0x000000cae200720c */ /* 0x040fe20003f66270 */
[----:B--2---:R-:W-:Y:S02]  /*f9e0*/  FFMA.FTZ R85, R225, -UR17, R85 ;  /* 0x80000011e1557c23 */ /* 0x004fe40008010055 */
[----:B------:R-:W1:Y:S01]  /*f9f0*/  MUFU.TANH R78, R78 ;  /* 0x0000004e004e7308 */ /* 0x000e620000002400 */
[----:B------:R-:W-:-:S02]  /*fa00*/  ISETP.LT.OR P3, PT, R226, R203, P3 ;  /* 0x000000cbe200720c */ /* 0x000fc40001f61670 */
[----:B------:R-:W-:Y:S02]  /*fa10*/  FSEL R9, R85, -INF , !P4 ;  /* 0xff80000055097808 */ /* 0x000fe40006000000 */
[----:B------:R-:W-:-:S03]  /*fa20*/  FSEL R177, R83, -INF , !P3 ;  /* 0xff80000053b17808 */ /* 0x000fc60005800000 */
[----:B------:R-:W-:Y:S01]  /*fa30*/  I2F R98, R98 ;  /* 0x0000006200627306 */ /* 0x000fe20000201400 */
[----:B------:R-:W-:Y:S02]  /*fa40*/  ISETP.GE.AND P3, PT, R108, R208, PT ;  /* 0x000000d06c00720c */ /* 0x000fe40003f66270 */
[----:B------:R-:W-:Y:S02]  /*fa50*/  ISETP.GE.AND P4, PT, R176, R205, PT ;  /* 0x000000cdb000720c */ /* 0x000fe40003f86270 */
        /* <DEDUP_REMOVED lines=8> */
[----:B------:R1:W3:Y:S01]  /*fae0*/  MUFU.TANH R130, R19 ;  /* 0x0000001300827308 */ /* 0x0002e20000002400 */
[----:B--2---:R-:W-:-:S05]  /*faf0*/  FFMA.FTZ R13, R98, -UR17, R22 ;  /* 0x80000011620d7c23 */ /* 0x004fca0008010016 */
[----:B------:R-:W-:Y:S02]  /*fb00*/  FSEL R13, R13, -INF , !P0 ;  /* 0xff8000000d0d7808 */ /* 0x000fe40004000000 */
[----:B------:R-:W2:Y:S01]  /*fb10*/  I2F R51, R51 ;  /* 0x0000003300337306 */ /* 0x000ea20000201400 */
[----:B------:R-:W-:-:S04]  /*fb20*/  ISETP.GE.AND P0, PT, R88, R205, PT ;  /* 0x000000cd5800720c */ /* 0x000fc80003f06270 */
[----:B------:R-:W-:Y:S01]  /*fb30*/  ISETP.LT.OR P0, PT, R88, R206, P0 ;  /* 0x000000ce5800720c */ /* 0x000fe20000701670 */
[----:B-1----:R-:W-:Y:S02]  /*fb40*/  FMUL.FTZ R19, R73, c[0x0][0x2ec] ;  /* 0x0000bb0049137a20 */ /* 0x002fe40000410000 */
[----:B------:R-:W1:Y:S01]  /*fb50*/  I2F R119, R119 ;  /* 0x0000007700777306 */ /* 0x000e620000201400 */
[----:B------:R-:W-:Y:S02]  /*fb60*/  FMUL.FTZ R73, R74, c[0x0][0x2ec] ;  /* 0x0000bb004a497a20 */ /* 0x000fe40000410000 */
[----:B------:R-:W-:Y:S02]  /*fb70*/  FMUL.FTZ R74, R8, c[0x0][0x2ec] ;  /* 0x0000bb00084a7a20 */ /* 0x000fe40000410000 */
[----:B------:R-:W-:Y:S02]  /*fb80*/  FFMA.FTZ R8, R224, -UR17, R87 ;  /* 0x80000011e0087c23 */ /* 0x000fe40008010057 */
[----:B---3--:R-:W-:Y:S01]  /*fb90*/  FFMA.FTZ R43, R43, -UR17, R130 ;  /* 0x800000112b2b7c23 */ /* 0x008fe20008010082 */
[----:B------:R-:W-:Y:S01]  /*fba0*/  I2F R129, R129 ;  /* 0x0000008100817306 */ /* 0x000fe20000201400 */
[----:B--2---:R-:W-:Y:S01]  /*fbb0*/  FFMA.FTZ R51, R51, -UR17, R14 ;  /* 0x8000001133337c23 */ /* 0x004fe2000801000e */
[----:B------:R-:W-:-:S02]  /*fbc0*/  FSEL R8, R8, -INF , !P2 ;  /* 0xff80000008087808 */ /* 0x000fc40005000000 */
[----:B------:R-:W-:-:S04]  /*fbd0*/  ISETP.GE.AND P2, PT, R176, R202, PT ;  /* 0x000000cab000720c */ /* 0x000fc80003f46270 */
[----:B------:R-:W2:Y:S01]  /*fbe0*/  I2F R96, R96 ;  /* 0x0000006000607306 */ /* 0x000ea20000201400 */
[----:B------:R-:W-:Y:S01]  /*fbf0*/  ISETP.LT.OR P2, PT, R176, R203, P2 ;  /* 0x000000cbb000720c */ /* 0x000fe20001741670 */
[----:B-1----:R-:W-:-:S03]  /*fc00*/  FFMA.FTZ R119, R119, -UR17, R15 ;  /* 0x8000001177777c23 */ /* 0x002fc6000801000f */
[----:B------:R-:W-:Y:S01]  /*fc10*/  FSEL R176, R43, -INF , !P2 ;  /* 0xff8000002bb07808 */ /* 0x000fe20005000000 */
[----:B------:R-:W-:Y:S01]  /*fc20*/  FMUL.FTZ R43, R236, c[0x0][0x2ec] ;  /* 0x0000bb00ec2b7a20 */ /* 0x000fe20000410000 */
[-C--:B------:R-:W-:Y:S01]  /*fc30*/  ISETP.GE.AND P2, PT, R88, R208.reuse, PT ;  /* 0x000000d05800720c */ /* 0x080fe20003f46270 */
[----:B------:R-:W1:Y:S01]  /*fc40*/  MUFU.TANH R80, R80 ;  /* 0x0000005000507308 */ /* 0x000e620000002400 */
[----:B------:R-:W-:Y:S02]  /*fc50*/  FSEL R171, R119, -INF , !P3 ;  /* 0xff80000077ab7808 */ /* 0x000fe40005800000 */
[----:B------:R-:W-:Y:S02]  /*fc60*/  ISETP.GE.AND P3, PT, R114, R208, PT ;  /* 0x000000d07200720c */ /* 0x000fe40003f66270 */
[-C--:B------:R-:W-:Y:S02]  /*fc70*/  ISETP.LT.OR P2, PT, R88, R209.reuse, P2 ;  /* 0x000000d15800720c */ /* 0x080fe40001741670 */
[----:B------:R-:W-:Y:S01]  /*fc80*/  ISETP.LT.OR P3, PT, R114, R209, P3 ;  /* 0x000000d17200720c */ /* 0x000fe20001f61670 */
[----:B------:R-:W-:Y:S01]  /*fc90*/  I2F R106, R106 ;  /* 0x0000006a006a7306 */ /* 0x000fe20000201400 */
[----:B--2---:R-:W-:-:S05]  /*fca0*/  FFMA.FTZ R81, R96, -UR17, R81 ;  /* 0x8000001160517c23 */ /* 0x004fca0008010051 */
[----:B------:R-:W-:Y:S02]  /*fcb0*/  FSEL R240, R81, -INF , !P4 ;  /* 0xff80000051f07808 */ /* 0x000fe40006000000 */
[----:B------:R-:W2:Y:S01]  /*fcc0*/  MUFU.TANH R77, R77 ;  /* 0x0000004d004d7308 */ /* 0x000ea20000002400 */
[----:B-1----:R-:W-:Y:S01]  /*fcd0*/  FFMA.FTZ R80, R129, -UR17, R80 ;  /* 0x8000001181507c23 */ /* 0x002fe20008010050 */
[----:B------:R-:W-:-:S04]  /*fce0*/  ISETP.GE.AND P4, PT, R88, R211, PT ;  /* 0x000000d35800720c */ /* 0x000fc80003f86270 */
[----:B------:R-:W-:Y:S02]  /*fcf0*/  FSEL R224, R80, -INF , !P5 ;  /* 0xff80000050e07808 */ /* 0x000fe40006800000 */
[----:B------:R-:W-:Y:S01]  /*fd00*/  I2F R111, R111 ;  /* 0x0000006f006f7306 */ /* 0x000fe20000201400 */
[----:B------:R-:W-:Y:S02]  /*fd10*/  ISETP.GE.AND P5, PT, R108, R202, PT ;  /* 0x000000ca6c00720c */ /* 0x000fe40003fa6270 */
[----:B------:R-:W-:Y:S02]  /*fd20*/  ISETP.LT.OR P4, PT, R88, R212, P4 ;  /* 0x000000d45800720c */ /* 0x000fe40002781670 */
[----:B------:R-:W-:-:S03]  /*fd30*/  ISETP.LT.OR P5, PT, R108, R203, P5 ;  /* 0x000000cb6c00720c */ /* 0x000fc60002fa1670 */
[----:B------:R-:W-:Y:S01]  /*fd40*/  MUFU.TANH R19, R19 ;  /* 0x0000001300137308 */ /* 0x000fe20000002400 */
[----:B--2---:R-:W-:Y:S01]  /*fd50*/  FFMA.FTZ R77, R106, -UR17, R77 ;  /* 0x800000116a4d7c23 */ /* 0x004fe2000801004d */
[----:B------:R-:W-:Y:S02]  /*fd60*/  FSEL R174, R51, -INF , !P5 ;  /* 0xff80000033ae7808 */ /* 0x000fe40006800000 */
[----:B------:R-:W-:Y:S02]  /*fd70*/  ISETP.GE.AND P5, PT, R118, R208, PT ;  /* 0x000000d07600720c */ /* 0x000fe40003fa6270 */
[----:B------:R-:W-:Y:S02]  /*fd80*/  FSEL R230, R77, -INF , !P0 ;  /* 0xff8000004de67808 */ /* 0x000fe40004000000 */
[----:B------:R-:W-:Y:S01]  /*fd90*/  I2F R90, R90 ;  /* 0x0000005a005a7306 */ /* 0x000fe20000201400 */
[----:B------:R-:W-:Y:S02]  /*fda0*/  ISETP.GE.AND P0, PT, R114, R211, PT ;  /* 0x000000d37200720c */ /* 0x000fe40003f06270 */
[----:B------:R-:W-:-:S02]  /*fdb0*/  ISETP.LT.OR P5, PT, R118, R209, P5 ;  /* 0x000000d17600720c */ /* 0x000fc40002fa1670 */
[----:B------:R-:W-:-:S03]  /*fdc0*/  ISETP.LT.OR P0, PT, R114, R212, P0 ;  /* 0x000000d47200720c */ /* 0x000fc60000701670 */
[----:B------:R-:W1:Y:S08]  /*fdd0*/  MUFU.TANH R79, R79 ;  /* 0x0000004f004f7308 */ /* 0x000e700000002400 */
[----:B------:R2:W-:Y:S08]  /*fde0*/  I2F R126, R91 ;  /* 0x0000005b007e7306 */ /* 0x0005f00000201400 */
[----:B------:R-:W-:Y:S01]  /*fdf0*/  I2F R107, R107 ;  /* 0x0000006b006b7306 */ /* 0x000fe20000201400 */
[----:B-1----:R-:W-:-:S05]  /*fe00*/  FFMA.FTZ R79, R90, -UR17, R79 ;  /* 0x800000115a4f7c23 */ /* 0x002fca000801004f */
[----:B------:R-:W-:Y:S02]  /*fe10*/  FSEL R183, R79, -INF , !P2 ;  /* 0xff8000004fb77808 */ /* 0x000fe40005000000 */
[----:B------:R-:W1:Y:S01]  /*fe20*/  MUFU.TANH R21, R21 ;  /* 0x0000001500157308 */ /* 0x000e620000002400 */
[----:B--2---:R-:W-:Y:S01]  /*fe30*/  IMAD.IADD R91, R207, 0x1, -R103 ;  /* 0x00000001cf5b7824 */ /* 0x004fe200078e0a67 */
[----:B------:R-:W-:-:S04]  /*fe40*/  ISETP.GE.AND P2, PT, R118, R202, PT ;  /* 0x000000ca7600720c */ /* 0x000fc80003f46270 */
[----:B------:R-:W-:Y:S02]  /*fe50*/  IABS R91, R91 ;  /* 0x0000005b005b7213 */ /* 0x000fe40000000000 */
[----:B------:R-:W2:Y:S01]  /*fe60*/  I2F R92, R92 ;  /* 0x0000005c005c7306 */ /* 0x000ea20000201400 */
[----:B------:R-:W-:-:S07]  /*fe70*/  ISETP.LT.OR P2, PT, R118, R203, P2 ;  /* 0x000000cb7600720c */ /* 0x000fce0001741670 */
[----:B------:R-:W-:Y:S01]  /*fe80*/  I2F R89, R89 ;  /* 0x0000005900597306 */ /* 0x000fe20000201400 */
[----:B-1----:R-:W-:-:S05]  /*fe90*/  FFMA.FTZ R21, R107, -UR17, R21 ;  /* 0x800000116b157c23 */ /* 0x002fca0008010015 */
[----:B------:R-:W-:Y:S01]  /*fea0*/  FSEL R231, R21, -INF , !P3 ;  /* 0xff80000015e77808 */ /* 0x000fe20005800000 */
[----:B------:R-:W-:Y:S01]  /*feb0*/  FMUL.FTZ R21, R237, c[0x0][0x2ec] ;  /* 0x0000bb00ed157a20 */ /* 0x000fe20000410000 */
[----:B------:R-:W1:Y:S01]  /*fec0*/  MUFU.TANH R76, R76 ;  /* 0x0000004c004c7308 */ /* 0x000e620000002400 */
[----:B--2---:R-:W-:Y:S01]  /*fed0*/  FFMA.FTZ R75, R92, -UR17, R75 ;  /* 0x800000115c4b7c23 */ /* 0x004fe2000801004b */
[----:B------:R-:W-:-:S04]  /*fee0*/  ISETP.GE.AND P3, PT, R103, R202, PT ;  /* 0x000000ca6700720c */ /* 0x000fc80003f66270 */
[----:B------:R-:W-:Y:S02]  /*fef0*/  FSEL R241, R75, -INF , !P6 ;  /* 0xff8000004bf17808 */ /* 0x000fe40007000000 */
[----:B------:R-:W-:Y:S01]  /*ff00*/  I2F R104, R104 ;  /* 0x0000006800687306 */ /* 0x000fe20000201400 */
[C---:B------:R-:W-:Y:S02]  /*ff10*/  ISETP.GE.AND P6, PT, R118.reuse, R211, PT ;  /* 0x000000d37600720c */ /* 0x040fe40003fc6270 */
[----:B------:R-:W-:Y:S02]  /*ff20*/  ISETP.LT.OR P3, PT, R103, R203, P3 ;  /* 0x000000cb6700720c */ /* 0x000fe40001f61670 */
[----:B------:R-:W-:-:S03]  /*ff30*/  ISETP.LT.OR P6, PT, R118, R212, P6 ;  /* 0x000000d47600720c */ /* 0x000fc600037c1670 */
[----:B------:R2:W3:Y:S01]  /*ff40*/  MUFU.TANH R14, R10 ;  /* 0x0000000a000e7308 */ /* 0x0004e20000002400 */
[----:B-1----:R-:W-:-:S07]  /*ff50*/  FFMA.FTZ R76, R89, -UR17, R76 ;  /* 0x80000011594c7c23 */ /* 0x002fce000801004c */
[----:B------:R1:W-:Y:S08]  /*ff60*/  I2F R122, R84 ;  /* 0x00000054007a7306 */ /* 0x0003f00000201400 */
[----:B------:R-:W-:Y:S01]  /*ff70*/  I2F R105, R105 ;  /* 0x0000006900697306 */ /* 0x000fe20000201400 */
[----:B--2---:R-:W-:Y:S01]  /*ff80*/  FSEL R10, R76, -INF , !P4 ;  /* 0xff8000004c0a7808 */ /* 0x004fe20006000000 */
[----:B---3--:R-:W-:Y:S01]  /*ff90*/  FFMA.FTZ R14, R104, -UR17, R14 ;  /* 0x80000011680e7c23 */ /* 0x008fe2000801000e */
[----:B------:R-:W-:-:S04]  /*ffa0*/  ISETP.GE.AND P4, PT, R118, R205, PT ;  /* 0x000000cd7600720c */ /* 0x000fc80003f86270 */
[----:B------:R-:W-:Y:S01]  /*ffb0*/  ISETP.LT.OR P4, PT, R118, R206, P4 ;  /* 0x000000ce7600720c */ /* 0x000fe20002781670 */
[----:B------:R-:W2:Y:S01]  /*ffc0*/  MUFU.TANH R72, R72 ;  /* 0x0000004800487308 */ /* 0x000ea20000002400 */
[----:B-1----:R-:W-:-:S05]  /*ffd0*/  IMAD.IADD R84, R204, 0x1, -R103 ;  /* 0x00000001cc547824 */ /* 0x002fca00078e0a67 */
[----:B------:R-:W-:Y:S02]  /*ffe0*/  IABS R84, R84 ;  /* 0x0000005400547213 */ /* 0x000fe40000000000 */
[----:B------:R-:W1:Y:S08]  /*fff0*/  MUFU.TANH R73, R73 ;  /* 0x0000004900497308 */ /* 0x000e700000002400 */
[----:B------:R-:W3:Y:S01]  /*10000*/  MUFU.TANH R74, R74 ;  /* 0x0000004a004a7308 */ /* 0x000ee20000002400 */
[----:B--2---:R-:W-:-:S07]  /*10010*/  FFMA.FTZ R72, R126, -UR17, R72 ;  /* 0x800000117e487c23 */ /* 0x004fce0008010048 */
[----:B------:R2:W-:Y:S01]  /*10020*/  MUFU.TANH R22, R5 ;  /* 0x0000000500167308 */ /* 0x0005e20000002400 */
[----:B-1----:R-:W-:Y:S01]  /*10030*/  FFMA.FTZ R73, R122, -UR17, R73 ;  /* 0x800000117a497c23 */ /* 0x002fe20008010049 */
[----:B------:R-:W-:Y:S02]  /*10040*/  FSEL R122, R14, -INF , !P2 ;  /* 0xff8000000e7a7808 */ /* 0x000fe40005000000 */
[----:B------:R-:W-:Y:S02]  /*10050*/  ISETP.GE.AND P2, PT, R103, R208, PT ;  /* 0x000000d06700720c */ /* 0x000fe40003f46270 */
[----:B------:R-:W-:Y:S02]  /*10060*/  FSEL R223, R73, -INF , !P5 ;  /* 0xff80000049df7808 */ /* 0x000fe40006800000 */
[----:B------:R-:W-:Y:S01]  /*10070*/  I2F R91, R91 ;  /* 0x0000005b005b7306 */ /* 0x000fe20000201400 */
[----:B---3--:R-:W-:Y:S01]  /*10080*/  FFMA.FTZ R74, R105, -UR17, R74 ;  /* 0x80000011694a7c23 */ /* 0x008fe2000801004a */
[----:B------:R-:W-:-:S02]  /*10090*/  ISETP.GE.AND P5, PT, R114, R202, PT ;  /* 0x000000ca7200720c */ /* 0x000fc40003fa6270 */
[----:B------:R-:W-:Y:S02]  /*100a0*/  ISETP.LT.OR P2, PT, R103, R209, P2 ;  /* 0x000000d16700720c */ /* 0x000fe40001741670 */
[----:B------:R-:W-:Y:S02]  /*100b0*/  FSEL R182, R74, -INF , !P4 ;  /* 0xff8000004ab67808 */ /* 0x000fe40006000000 */
[----:B------:R-:W1:Y:S01]  /*100c0*/  MUFU.TANH R15, R4 ;  /* 0x00000004000f7308 */ /* 0x000e620000002400 */
[----:B--2---:R-:W-:Y:S01]  /*100d0*/  FFMA.FTZ R5, R111, -UR17, R19 ;  /* 0x800000116f057c23 */ /* 0x004fe20008010013 */
[----:B------:R-:W-:Y:S01]  /*100e0*/  ISETP.GE.AND P4, PT, R103, R211, PT ;  /* 0x000000d36700720c */ /* 0x000fe20003f86270 */
[----:B------:R-:W-:Y:S01]  /*100f0*/  FMUL.FTZ R19, R238, c[0x0][0x2ec] ;  /* 0x0000bb00ee137a20 */ /* 0x000fe20000410000 */
[----:B------:R-:W-:Y:S02]  /*10100*/  ISETP.LT.OR P5, PT, R114, R203, P5 ;  /* 0x000000cb7200720c */ /* 0x000fe40002fa1670 */
[----:B------:R-:W-:-:S02]  /*10110*/  FSEL R5, R5, -INF , !P0 ;  /* 0xff80000005057808 */ /* 0x000fc40004000000 */
[----:B------:R-:W2:Y:S01]  /*10120*/  I2F R100, R100 ;  /* 0x0000006400647306 */ /* 0x000ea20000201400 */
[C---:B------:R-:W-:Y:S02]  /*10130*/  ISETP.GE.AND P0, PT, R103.reuse, R205, PT ;  /* 0x000000cd6700720c */ /* 0x040fe40003f06270 */
[C---:B------:R-:W-:Y:S02]  /*10140*/  ISETP.LT.OR P4, PT, R103.reuse, R212, P4 ;  /* 0x000000d46700720c */ /* 0x040fe40002781670 */
[----:B------:R-:W-:-:S03]  /*10150*/  ISETP.LT.OR P0, PT, R103, R206, P0 ;  /* 0x000000ce6700720c */ /* 0x000fc60000701670 */
[----:B------:R-:W3:Y:S01]  /*10160*/  I2F R99, R99 ;  /* 0x0000006300637306 */ /* 0x000ee20000201400 */
[----:B-1----:R-:W-:Y:S01]  /*10170*/  FFMA.FTZ R15, R91, -UR17, R15 ;  /* 0x800000115b0f7c23 */ /* 0x002fe2000801000f */
[----:B------:R-:W-:Y:S02]  /*10180*/  FSEL R4, R72, -INF , !P6 ;  /* 0xff80000048047808 */ /* 0x000fe40007000000 */
[----:B------:R-:W-:Y:S02]  /*10190*/  ISETP.GE.AND P6, PT, R114, R205, PT ;  /* 0x000000cd7200720c */ /* 0x000fe40003fc6270 */
[----:B------:R-:W-:Y:S02]  /*101a0*/  FSEL R225, R15, -INF , !P0 ;  /* 0xff8000000fe17808 */ /* 0x000fe40004000000 */
[----:B------:R-:W-:Y:S01]  /*101b0*/  I2F R102, R102 ;  /* 0x0000006600667306 */ /* 0x000fe20000201400 */
[----:B------:R-:W-:Y:S01]  /*101c0*/  PLOP3.LUT P0, PT, PT, PT, UP0, 0x80, 0x0 ;  /* 0x000000000000781c */ /* 0x000fe20003f0f008 */
[----:B--2---:R-:W-:Y:S01]  /*101d0*/  FFMA.FTZ R23, R100, -UR17, R23 ;  /* 0x8000001164177c23 */ /* 0x004fe20008010017 */
[----:B------:R-:W-:-:S04]  /*101e0*/  ISETP.LT.OR P6, PT, R114, R206, P6 ;  /* 0x000000ce7200720c */ /* 0x000fc800037c1670 */
[----:B------:R-:W-:Y:S01]  /*101f0*/  FSEL R226, R23, -INF , !P6 ;  /* 0xff80000017e27808 */ /* 0x000fe20007000000 */
[----:B------:R-:W-:Y:S01]  /*10200*/  I2F R101, R101 ;  /* 0x0000006500657306 */ /* 0x000fe20000201400 */
[----:B---3--:R-:W-:Y:S01]  /*10210*/  FFMA.FTZ R11, R99, -UR17, R11 ;  /* 0x80000011630b7c23 */ /* 0x008fe2000801000b */
[----:B------:R-:W-:-:S04]  /*10220*/  ISETP.GE.AND P6, PT, R95, R211, PT ;  /* 0x000000d35f00720c */ /* 0x000fc80003fc6270 */
[----:B------:R-:W-:Y:S02]  /*10230*/  FSEL R131, R11, -INF , !P5 ;  /* 0xff8000000b837808 */ /* 0x000fe40006800000 */
[----:B------:R-:W-:Y:S01]  /*10240*/  MUFU.TANH R43, R43 ;  /* 0x0000002b002b7308 */ /* 0x000fe20000002400 */
[C---:B------:R-:W-:Y:S02]  /*10250*/  ISETP.GE.AND P5, PT, R95.reuse, R208, PT ;  /* 0x000000d05f00720c */ /* 0x040fe40003fa6270 */
[C---:B------:R-:W-:Y:S02]  /*10260*/  ISETP.LT.OR P6, PT, R95.reuse, R212, P6 ;  /* 0x000000d45f00720c */ /* 0x040fe400037c1670 */
[----:B------:R-:W-:-:S03]  /*10270*/  ISETP.LT.OR P5, PT, R95, R209, P5 ;  /* 0x000000d15f00720c */ /* 0x000fc60002fa1670 */
[----:B------:R-:W1:Y:S08]  /*10280*/  MUFU.TANH R19, R19 ;  /* 0x0000001300137308 */ /* 0x000e700000002400 */
[----:B------:R-:W-:Y:S08]  /*10290*/  I2F R84, R84 ;  /* 0x0000005400547306 */ /* 0x000ff00000201400 */
[----:B------:R-:W-:Y:S01]  /*102a0*/  I2F R94, R94 ;  /* 0x0000005e005e7306 */ /* 0x000fe20000201400 */
[----:B-1----:R-:W-:-:S05]  /*102b0*/  FFMA.FTZ R19, R101, -UR17, R19 ;  /* 0x8000001165137c23 */ /* 0x002fca0008010013 */
[----:B------:R-:W-:Y:S02]  /*102c0*/  FSEL R228, R19, -INF , !P2 ;  /* 0xff80000013e47808 */ /* 0x000fe40005000000 */
[----:B------:R-:W-:Y:S01]  /*102d0*/  I2F R93, R93 ;  /* 0x0000005d005d7306 */ /* 0x000fe20000201400 */
[----:B------:R-:W-:Y:S01]  /*102e0*/  BAR.SYNC.DEFER_BLOCKING 0x0 ;  /* 0x0000000000007b1d */ /* 0x000fe20000010000 */
[----:B------:R-:W-:-:S04]  /*102f0*/  ISETP.GE.AND P2, PT, R95, R202, PT ;  /* 0x000000ca5f00720c */ /* 0x000fc80003f46270 */
[----:B------:R-:W-:Y:S02]  /*10300*/  ISETP.LT.OR P2, PT, R95, R203, P2 ;  /* 0x000000cb5f00720c */ /* 0x000fe40001741670 */
[----:B------:R-:W1:Y:S08]  /*10310*/  I2F R86, R86 ;  /* 0x0000005600567306 */ /* 0x000e700000201400 */
[----:B------:R-:W2:Y:S08]  /*10320*/  I2F R37, R37 ;  /* 0x0000002500257306 */ /* 0x000eb00000201400 */
[----:B------:R3:W4:Y:S01]  /*10330*/  MUFU.TANH R14, R6 ;  /* 0x00000006000e7308 */ /* 0x0007220000002400 */
[----:B-1----:R-:W-:-:S07]  /*10340*/  FFMA.FTZ R22, R86, -UR17, R22 ;  /* 0x8000001156167c23 */ /* 0x002fce0008010016 */
[----:B------:R-:W1:Y:S01]  /*10350*/  MUFU.TANH R21, R21 ;  /* 0x0000001500157308 */ /* 0x000e620000002400 */
[----:B--2---:R-:W-:-:S05]  /*10360*/  FFMA.FTZ R37, R37, -UR17, R7 ;  /* 0x8000001125257c23 */ /* 0x004fca0008010007 */
[----:B------:R-:W-:Y:S02]  /*10370*/  FSEL R129, R37, -INF , !P2 ;  /* 0xff80000025817808 */ /* 0x000fe40005000000 */
[----:B------:R-:W2:Y:S01]  /*10380*/  MUFU.TANH R239, R239 ;  /* 0x000000ef00ef7308 */ /* 0x000ea20000002400 */
[----:B---3--:R-:W-:Y:S02]  /*10390*/  FFMA.FTZ R6, R102, -UR17, R43 ;  /* 0x8000001166067c23 */ /* 0x008fe4000801002b */
[----:B----4-:R-:W-:-:S03]  /*103a0*/  FFMA.FTZ R14, R84, -UR17, R14 ;  /* 0x80000011540e7c23 */ /* 0x010fc6000801000e */
[----:B------:R-:W-:Y:S02]  /*103b0*/  FSEL R6, R6, -INF , !P4 ;  /* 0xff80000006067808 */ /* 0x000fe40006000000 */
[C---:B------:R-:W-:Y:S01]  /*103c0*/  ISETP.GE.AND P4, PT, R95.reuse, R205, PT ;  /* 0x000000cd5f00720c */ /* 0x040fe20003f86270 */
[----:B-1----:R-:W-:Y:S01]  /*103d0*/  FFMA.FTZ R21, R94, -UR17, R21 ;  /* 0x800000115e157c23 */ /* 0x002fe20008010015 */
[----:B------:R-:W-:Y:S02]  /*103e0*/  FSEL R130, R14, -INF , !P3 ;  /* 0xff8000000e827808 */ /* 0x000fe40005800000 */
[----:B------:R-:W-:Y:S02]  /*103f0*/  ISETP.LT.OR P4, PT, R95, R206, P4 ;  /* 0x000000ce5f00720c */ /* 0x000fe40002781670 */
[----:B------:R-:W-:Y:S01]  /*10400*/  FSEL R7, R21, -INF , !P6 ;  /* 0xff80000015077808 */ /* 0x000fe20007000000 */
[----:B--2---:R-:W-:Y:S01]  /*10410*/  FFMA.FTZ R93, R93, -UR17, R239 ;  /* 0x800000115d5d7c23 */ /* 0x004fe200080100ef */
[----:B------:R-:W-:-:S04]  /*10420*/  FSEL R181, R22, -INF , !P4 ;  /* 0xff80000016b57808 */ /* 0x000fc80006000000 */
        /* <DEDUP_REMOVED lines=58> */
.L_x_1106:
[----:B------:R-:W-:Y:S05]  /*107d0*/  BSYNC B0 ;  /* 0x0000000000007941 */ /* 0x000fea0003800000 */
.L_x_1105:
[----:B------:R-:W0:Y:S02]  /*107e0*/  LDGDEPBAR ;  /* 0x00000000000079af */ /* 0x000e240000000000 */
.L_x_1104:
[----:B------:R-:W3:Y:S04]  /*107f0*/  LDL.LU R43, [R1] ;  /* 0x00000000012b7983 */ /* 0x000ee80000300800 */
[----:B------:R-:W4:Y:S04]  /*10800*/  LDL.LU R51, [R1+0x4] ;  /* 0x0000040001337983 */ /* 0x000f280000300800 */
[----:B------:R-:W5:Y:S04]  /*10810*/  LDL.LU R19, [R1+0xc] ;  /* 0x00000c0001137983 */ /* 0x000f680000300800 */
[----:B--2---:R-:W2:Y:S04]  /*10820*/  LDL.LU R21, [R1+0x1c] ;  /* 0x00001c0001157983 */ /* 0x004ea80000300800 */
[----:B------:R-:W3:Y:S04]  /*10830*/  LDL.LU R22, [R1+0x18] ;  /* 0x0000180001167983 */ /* 0x000ee80000300800 */
[----:B------:R-:W3:Y:S04]  /*10840*/  LDL.LU R23, [R1+0x14] ;  /* 0x0000140001177983 */ /* 0x000ee80000300800 */
[----:B------:R-:W3:Y:S04]  /*10850*/  LDL.LU R15, [R1+0x8] ;  /* 0x00000800010f7983 */ /* 0x000ee80000300800 */
[----:B------:R-:W3:Y:S01]  /*10860*/  LDL.LU R37, [R1+0x20] ;  /* 0x0000200001257983 */ /* 0x000ee20000300800 */
[----:B-1----:R-:W-:-:S03]  /*10870*/  MOV R72, R222 ;  /* 0x000000de00487202 */ /* 0x002fc60000000f00 */
[----:B------:R-:W3:Y:S04]  /*10880*/  LDL.LU R236, [R1+0x2c] ;  /* 0x00002c0001ec7983 */ /* 0x000ee80000300800 */
[----:B------:R-:W3:Y:S04]  /*10890*/  LDL.LU R237, [R1+0x28] ;  /* 0x0000280001ed7983 */ /* 0x000ee80000300800 */
[----:B------:R-:W3:Y:S04]  /*108a0*/  LDL.LU R238, [R1+0x24] ;  /* 0x0000240001ee7983 */ /* 0x000ee80000300800 */
[----:B------:R-:W3:Y:S01]  /*108b0*/  LDL.LU R239, [R1+0x10] ;  /* 0x0000100001ef7983 */ /* 0x000ee20000300800 */
        /* <DEDUP_REMOVED lines=72> */
[----:B------:R-:W-:-:S03]  /*10d40*/  FMNMX.FTZ R107, R8, R107, !PT ;  /* 0x0000006b086b7209 */ /* 0x000fc60007810000 */
[----:B------:R-:W1:Y:S01]  /*10d50*/  SHFL.BFLY PT, R108, R11, 0x1, 0x1f ;  /* 0x0c201f000b6c7f89 */ /* 0x000e6200000e0000 */
[----:B------:R-:W-:Y:S02]  /*10d60*/  FMNMX.FTZ R107, R224, R107, !PT ;  /* 0x0000006be06b7209 */ /* 0x000fe40007810000 */
        /* <DEDUP_REMOVED lines=14> */
[----:B------:R-:W-:Y:S01]  /*10e50*/  MOV R46, R72 ;  /* 0x00000048002e7202 */ /* 0x000fe20000000f00 */
[--C-:B------:R-:W-:Y:S01]  /*10e60*/  FFMA.FTZ R98, R49, c[0x0][0x23c], -R11.reuse ;  /* 0x00008f0031627a23 */ /* 0x100fe2000001080b */
[----:B------:R-:W-:Y:S01]  /*10e70*/  FMNMX.FTZ R4, R123, R4, !PT ;  /* 0x000000047b047209 */ /* 0x000fe20007810000 */
[--C-:B------:R-:W-:Y:S01]  /*10e80*/  FFMA.FTZ R81, R5, c[0x0][0x23c], -R11.reuse ;  /* 0x00008f0005517a23 */ /* 0x100fe2000001080b */
[----:B------:R-:W-:Y:S01]  /*10e90*/  MOV R49, R229 ;  /* 0x000000e500317202 */ /* 0x000fe20000000f00 */
        /* <DEDUP_REMOVED lines=28> */
[----:B------:R-:W1:Y:S01]  /*11060*/  SHFL.BFLY PT, R14, R107, 0x2, 0x1f ;  /* 0x0c401f006b0e7f89 */ /* 0x000e6200000e0000 */
[----:B------:R-:W-:Y:S01]  /*11070*/  FMNMX.FTZ R4, R55, R4, !PT ;  /* 0x0000000437047209 */ /* 0x000fe20007810000 */
[----:B------:R-:W-:-:S02]  /*11080*/  FFMA.FTZ R127, R71, c[0x0][0x23c], -R11 ;  /* 0x00008f00477f7a23 */ /* 0x000fc4000001080b */
[--C-:B------:R-:W-:Y:S02]  /*11090*/  FFMA.FTZ R126, R125, c[0x0][0x23c], -R11.reuse ;  /* 0x00008f007d7e7a23 */ /* 0x100fe4000001080b */
[--C-:B------:R-:W-:Y:S01]  /*110a0*/  FFMA.FTZ R99, R109, c[0x0][0x23c], -R11.reuse ;  /* 0x00008f006d637a23 */ /* 0x100fe2000001080b */
[----:B------:R-:W-:Y:S01]  /*110b0*/  MUFU.EX2 R222, R222 ;  /* 0x000000de00de7308 */ /* 0x000fe20000000800 */
[--C-:B------:R-:W-:Y:S02]  /*110c0*/  FFMA.FTZ R90, R26, c[0x0][0x23c], -R11.reuse ;  /* 0x00008f001a5a7a23 */ /* 0x100fe4000001080b */
[--C-:B------:R-:W-:Y:S02]  /*110d0*/  FFMA.FTZ R89, R27, c[0x0][0x23c], -R11.reuse ;  /* 0x00008f001b597a23 */ /* 0x100fe4000001080b */
[--C-:B------:R-:W-:Y:S02]  /*110e0*/  FFMA.FTZ R88, R20, c[0x0][0x23c], -R11.reuse ;  /* 0x00008f0014587a23 */ /* 0x100fe4000001080b */
[--C-:B------:R-:W-:Y:S01]  /*110f0*/  FFMA.FTZ R87, R18, c[0x0][0x23c], -R11.reuse ;  /* 0x00008f0012577a23 */ /* 0x100fe2000001080b */
[----:B------:R-:W-:Y:S01]  /*11100*/  MUFU.EX2 R127, R127 ;  /* 0x0000007f007f7308 */ /* 0x000fe20000000800 */
[--C-:B------:R-:W-:Y:S01]  /*11110*/  FFMA.FTZ R85, R12, c[0x0][0x23c], -R11.reuse ;  /* 0x00008f000c557a23 */ /* 0x100fe2000001080b */
[----:B----4-:R-:W-:Y:S01]  /*11120*/  FMNMX.FTZ R105, R51, R105, !PT ;  /* 0x0000006933697209 */ /* 0x010fe20007810000 */
[----:B------:R-:W-:-:S02]  /*11130*/  FFMA.FTZ R84, R13, c[0x0][0x23c], -R11 ;  /* 0x00008f000d547a23 */ /* 0x000fc4000001080b */
[----:B------:R-:W-:Y:S01]  /*11140*/  FFMA.FTZ R83, R10, c[0x0][0x23c], -R11 ;  /* 0x00008f000a537a23 */ /* 0x000fe2000001080b */
[----:B-----5:R-:W-:Y:S02]  /*11150*/  FMNMX.FTZ R105, R19, R105, !PT ;  /* 0x0000006913697209 */ /* 0x020fe40007810000 */
[----:B------:R-:W4:Y:S01]  /*11160*/  MUFU.EX2 R126, R126 ;  /* 0x0000007e007e7308 */ /* 0x000f220000000800 */
[----:B-1----:R-:W-:Y:S02]  /*11170*/  FMNMX.FTZ R107, R107, R14, !PT ;  /* 0x0000000e6b6b7209 */ /* 0x002fe40007810000 */
[----:B--2---:R-:W-:-:S03]  /*11180*/  MOV R35, R21 ;  /* 0x0000001500237202 */ /* 0x004fc60000000f00 */
[----:B------:R-:W1:Y:S01]  /*11190*/  SHFL.BFLY PT, R9, R107, 0x1, 0x1f ;  /* 0x0c201f006b097f89 */ /* 0x000e6200000e0000 */
[----:B---3--:R-:W-:Y:S01]  /*111a0*/  MOV R34, R22 ;  /* 0x0000001600227202 */ /* 0x008fe20000000f00 */
[----:B------:R-:W-:Y:S01]  /*111b0*/  MUFU.EX2 R114, R114 ;  /* 0x0000007200727308 */ /* 0x000fe20000000800 */
[----:B------:R-:W-:Y:S02]  /*111c0*/  MOV R42, R23 ;  /* 0x00000017002a7202 */ /* 0x000fe40000000f00 */
[----:B------:R-:W-:-:S05]  /*111d0*/  FMNMX.FTZ R105, R15, R105, !PT ;  /* 0x000000690f697209 */ /* 0x000fca0007810000 */
[----:B------:R-:W-:Y:S01]  /*111e0*/  MUFU.EX2 R113, R113 ;  /* 0x0000007100717308 */ /* 0x000fe20000000800 */
[----:B------:R-:W-:Y:S02]  /*111f0*/  MOV R47, R37 ;  /* 0x00000025002f7202 */ /* 0x000fe40000000f00 */
[----:B------:R-:W-:Y:S02]  /*11200*/  FMNMX.FTZ R105, R43, R105, !PT ;  /* 0x000000692b697209 */ /* 0x000fe40007810000 */
[----:B------:R-:W-:-:S03]  /*11210*/  FMNMX.FTZ R4, R236, R4, !PT ;  /* 0x00000004ec047209 */ /* 0x000fc60007810000 */
[----:B------:R-:W-:Y:S01]  /*11220*/  MUFU.EX2 R104, R104 ;  /* 0x0000006800687308 */ /* 0x000fe20000000800 */
[----:B------:R-:W-:Y:S02]  /*11230*/  FMNMX.FTZ R105, R249, R105, !PT ;  /* 0x00000069f9697209 */ /* 0x000fe40007810000 */
[----:B------:R-:W-:Y:S02]  /*11240*/  FMNMX.FTZ R4, R237, R4, !PT ;  /* 0x00000004ed047209 */ /* 0x000fe40007810000 */
        /* <DEDUP_REMOVED lines=33> */
[----:B-1----:R-:W-:Y:S01]  /*11460*/  FMNMX.FTZ R107, R107, R9, !PT ;  /* 0x000000096b6b7209 */ /* 0x002fe20007810000 */
[----:B------:R-:W1:Y:S01]  /*11470*/  SHFL.BFLY PT, R5, R105, 0x2, 0x1f ;  /* 0x0c401f0069057f89 */ /* 0x000e6200000e0000 */
        /* <DEDUP_REMOVED lines=11> */
[--C-:B------:R-:W-:Y:S02]  /*11530*/  FFMA.FTZ R112, R65, c[0x0][0x23c], -R229.reuse ;  /* 0x00008f0041707a23 */ /* 0x100fe400000108e5 */
[--C-:B------:R-:W-:Y:S02]  /*11540*/  FFMA.FTZ R65, R28, c[0x0][0x23c], -R229.reuse ;  /* 0x00008f001c417a23 */ /* 0x100fe400000108e5 */
[----:B------:R-:W2:Y:S01]  /*11550*/  SHFL.BFLY PT, R106, R4, 0x2, 0x1f ;  /* 0x0c401f00046a7f89 */ /* 0x000ea200000e0000 */
[--C-:B------:R-:W-:Y:S01]  /*11560*/  FFMA.FTZ R64, R29, c[0x0][0x23c], -R229.reuse ;  /* 0x00008f001d407a23 */ /* 0x100fe200000108e5 */
[----:B-1----:R-:W-:Y:S01]  /*11570*/  FMNMX.FTZ R105, R105, R5, !PT ;  /* 0x0000000569697209 */ /* 0x002fe20007810000 */
[--C-:B------:R-:W-:Y:S01]  /*11580*/  FFMA.FTZ R78, R61, c[0x0][0x23c], -R229.reuse ;  /* 0x00008f003d4e7a23 */ /* 0x100fe200000108e5 */
[----:B------:R-:W-:Y:S01]  /*11590*/  LDSM.16.MT88.4 R28, [R192+0x4000] ;  /* 0x00400000c01c783b */ /* 0x000fe20000004200 */
[--C-:B------:R-:W-:Y:S01]  /*115a0*/  FFMA.FTZ R61, R16, c[0x0][0x23c], -R229.reuse ;  /* 0x00008f00103d7a23 */ /* 0x100fe200000108e5 */
[----:B------:R-:W-:Y:S01]  /*115b0*/  FSEL R16, R108, RZ, P3 ;  /* 0x000000ff6c107208 */ /* 0x000fe20001800000 */
[--C-:B------:R-:W-:Y:S01]  /*115c0*/  FFMA.FTZ R76, R63, c[0x0][0x23c], -R229.reuse ;  /* 0x00008f003f4c7a23 */ /* 0x100fe200000108e5 */
[----:B------:R-:W-:Y:S01]  /*115d0*/  MUFU.EX2 R118, R118 ;  /* 0x0000007600767308 */ /* 0x000fe20000000800 */
[--C-:B------:R-:W-:Y:S01]  /*115e0*/  FFMA.FTZ R63, R24, c[0x0][0x23c], -R229.reuse ;  /* 0x00008f00183f7a23 */ /* 0x100fe200000108e5 */
[----:B------:R-:W-:Y:S01]  /*115f0*/  FSEL R24, R107, RZ, P2 ;  /* 0x000000ff6b187208 */ /* 0x000fe20001000000 */
[----:B------:R-:W-:-:S02]  /*11600*/  FFMA.FTZ R221, R68, c[0x0][0x23c], -R229 ;  /* 0x00008f0044dd7a23 */ /* 0x000fc400000108e5 */
[--C-:B------:R-:W-:Y:S02]  /*11610*/  FFMA.FTZ R125, R69, c[0x0][0x23c], -R229.reuse ;  /* 0x00008f00457d7a23 */ /* 0x100fe400000108e5 */
[--C-:B------:R-:W-:Y:S01]  /*11620*/  FFMA.FTZ R75, R66, c[0x0][0x23c], -R229.reuse ;  /* 0x00008f00424b7a23 */ /* 0x100fe200000108e5 */
[----:B------:R-:W-:Y:S01]  /*11630*/  MUFU.EX2 R112, R112 ;  /* 0x0000007000707308 */ /* 0x000fe20000000800 */
[--C-:B------:R-:W-:Y:S02]  /*11640*/  FFMA.FTZ R74, R67, c[0x0][0x23c], -R229.reuse ;  /* 0x00008f00434a7a23 */ /* 0x100fe400000108e5 */
[----:B------:R-:W-:Y:S02]  /*11650*/  FADD.FTZ R16, R36, -R16 ;  /* 0x8000001024107221 */ /* 0x000fe40000010000 */
[--C-:B------:R-:W-:Y:S02]  /*11660*/  FFMA.FTZ R69, R40, c[0x0][0x23c], -R229.reuse ;  /* 0x00008f0028457a23 */ /* 0x100fe400000108e5 */
[--C-:B------:R-:W-:Y:S01]  /*11670*/  FFMA.FTZ R68, R41, c[0x0][0x23c], -R229.reuse ;  /* 0x00008f0029447a23 */ /* 0x100fe200000108e5 */
[----:B--2---:R-:W-:Y:S01]  /*11680*/  FMNMX.FTZ R106, R4, R106, !PT ;  /* 0x0000006a046a7209 */ /* 0x004fe20007810000 */
[--C-:B------:R-:W-:Y:S01]  /*11690*/  FFMA.FTZ R67, R32, c[0x0][0x23c], -R229.reuse ;  /* 0x00008f0020437a23 */ /* 0x100fe200000108e5 */
[----:B------:R-:W-:Y:S01]  /*116a0*/  MUFU.EX2 R221, R221 ;  /* 0x000000dd00dd7308 */ /* 0x000fe20000000800 */
[----:B------:R-:W-:-:S02]  /*116b0*/  FFMA.FTZ R66, R33, c[0x0][0x23c], -R229 ;  /* 0x00008f0021427a23 */ /* 0x000fc400000108e5 */
[----:B------:R-:W1:Y:S01]  /*116c0*/  SHFL.BFLY PT, R4, R106, 0x1, 0x1f ;  /* 0x0c201f006a047f89 */ /* 0x000e6200000e0000 */
[----:B------:R-:W-:Y:S02]  /*116d0*/  FADD.FTZ R24, R3, -R24 ;  /* 0x8000001803187221 */ /* 0x000fe40000010000 */
[----:B------:R-:W-:Y:S02]  /*116e0*/  FMUL.FTZ R16, R16, c[0x0][0x23c] ;  /* 0x00008f0010107a20 */ /* 0x000fe40000410000 */
[----:B------:R-:W-:Y:S01]  /*116f0*/  FMUL.FTZ R24, R24, c[0x0][0x23c] ;  /* 0x00008f0018187a20 */ /* 0x000fe20000410000 */
[----:B------:R-:W-:Y:S01]  /*11700*/  MUFU.EX2 R125, R125 ;  /* 0x0000007d007d7308 */ /* 0x000fe20000000800 */
[--C-:B------:R-:W-:Y:S02]  /*11710*/  FFMA.FTZ R111, R60, c[0x0][0x23c], -R229.reuse ;  /* 0x00008f003c6f7a23 */ /* 0x100fe400000108e5 */
[--C-:B------:R-:W-:Y:S02]  /*11720*/  FFMA.FTZ R60, R17, c[0x0][0x23c], -R229.reuse ;  /* 0x00008f00113c7a23 */ /* 0x100fe400000108e5 */
[----:B------:R-:W-:-:S02]  /*11730*/  FFMA.FTZ R37, R8, c[0x0][0x23c], -R229 ;  /* 0x00008f0008257a23 */ /* 0x000fc400000108e5 */
[--C-:B------:R-:W-:Y:S01]  /*11740*/  FFMA.FTZ R77, R62, c[0x0][0x23c], -R229.reuse ;  /* 0x00008f003e4d7a23 */ /* 0x100fe200000108e5 */
[----:B------:R-:W-:Y:S01]  /*11750*/  MUFU.EX2 R111, R111 ;  /* 0x0000006f006f7308 */ /* 0x000fe20000000800 */
[--C-:B------:R-:W-:Y:S01]  /*11760*/  FFMA.FTZ R73, R50, c[0x0][0x23c], -R229.reuse ;  /* 0x00008f0032497a23 */ /* 0x100fe200000108e5 */
[----:B----4-:R-:W-:Y:S01]  /*11770*/  F2FP.PACK_AB R50, R119, R126 ;  /* 0x0000007e7732723e */ /* 0x010fe200000000ff */
[--C-:B------:R-:W-:Y:S01]  /*11780*/  FFMA.FTZ R72, R48, c[0x0][0x23c], -R229.reuse ;  /* 0x00008f0030487a23 */ /* 0x100fe200000108e5 */
[----:B------:R-:W-:Y:S01]  /*11790*/  F2FP.PACK_AB R48, R127, R222 ;  /* 0x000000de7f30723e */ /* 0x000fe200000000ff */
[--C-:B------:R-:W-:Y:S02]  /*117a0*/  FFMA.FTZ R71, R44, c[0x0][0x23c], -R229.reuse ;  /* 0x00008f002c477a23 */ /* 0x100fe400000108e5 */
[--C-:B------:R-:W-:Y:S01]  /*117b0*/  FFMA.FTZ R70, R45, c[0x0][0x23c], -R229.reuse ;  /* 0x00008f002d467a23 */ /* 0x100fe200000108e5 */
[----:B------:R-:W-:Y:S01]  /*117c0*/  MUFU.EX2 R78, R78 ;  /* 0x0000004e004e7308 */ /* 0x000fe20000000800 */
[--C-:B------:R-:W-:Y:S01]  /*117d0*/  FFMA.FTZ R62, R25, c[0x0][0x23c], -R229.reuse ;  /* 0x00008f00193e7a23 */ /* 0x100fe200000108e5 */
[----:B-1----:R-:W-:Y:S01]  /*117e0*/  FMNMX.FTZ R106, R106, R4, !PT ;  /* 0x000000046a6a7209 */ /* 0x002fe20007810000 */
[--C-:B------:R-:W-:Y:S01]  /*117f0*/  FFMA.FTZ R224, R224, c[0x0][0x23c], -R229.reuse ;  /* 0x00008f00e0e07a23 */ /* 0x100fe200000108e5 */
[----:B------:R-:W1:Y:S01]  /*11800*/  SHFL.BFLY PT, R4, R105, 0x1, 0x1f ;  /* 0x0c201f0069047f89 */ /* 0x000e6200000e0000 */
[--C-:B------:R-:W-:Y:S01]  /*11810*/  FFMA.FTZ R183, R183, c[0x0][0x23c], -R229.reuse ;  /* 0x00008f00b7b77a23 */ /* 0x100fe200000108e5 */
[C---:B------:R-:W-:Y:S01]  /*11820*/  FSETP.NEU.FTZ.AND P1, PT, R106.reuse, -INF , PT ;  /* 0xff8000006a00780b */ /* 0x040fe20003f3d000 */
[----:B------:R-:W-:Y:S01]  /*11830*/  FMUL.FTZ R220, R106, c[0x0][0x23c] ;  /* 0x00008f006adc7a20 */ /* 0x000fe20000410000 */
[----:B------:R-:W-:Y:S01]  /*11840*/  MUFU.EX2 R77, R77 ;  /* 0x0000004d004d7308 */ /* 0x000fe20000000800 */
[----:B------:R-:W-:-:S02]  /*11850*/  FFMA.FTZ R223, R223, c[0x0][0x23c], -R229 ;  /* 0x00008f00dfdf7a23 */ /* 0x000fc400000108e5 */
[--C-:B------:R-:W-:Y:S01]  /*11860*/  FFMA.FTZ R231, R231, c[0x0][0x23c], -R229.reuse ;  /* 0x00008f00e7e77a23 */ /* 0x100fe200000108e5 */
[----:B------:R-:W-:Y:S01]  /*11870*/  FSEL R220, R220, RZ, P1 ;  /* 0x000000ffdcdc7208 */ /* 0x000fe20000800000 */
[--C-:B------:R-:W-:Y:S02]  /*11880*/  FFMA.FTZ R228, R228, c[0x0][0x23c], -R229.reuse ;  /* 0x00008f00e4e47a23 */ /* 0x100fe400000108e5 */
[----:B------:R-:W-:Y:S01]  /*11890*/  FFMA.FTZ R227, R227, c[0x0][0x23c], -R229 ;  /* 0x00008f00e3e37a23 */ /* 0x000fe200000108e5 */
[----:B------:R-:W-:Y:S01]  /*118a0*/  MUFU.EX2 R76, R76 ;  /* 0x0000004c004c7308 */ /* 0x000fe20000000800 */
[--C-:B------:R-:W-:Y:S02]  /*118b0*/  FFMA.FTZ R179, R165, c[0x0][0x23c], -R220.reuse ;  /* 0x00008f00a5b37a23 */ /* 0x100fe400000108dc */
[--C-:B------:R-:W-:Y:S02]  /*118c0*/  FFMA.FTZ R110, R123, c[0x0][0x23c], -R220.reuse ;  /* 0x00008f007b6e7a23 */ /* 0x100fe400000108dc */
[----:B------:R-:W-:-:S02]  /*118d0*/  FFMA.FTZ R124, R124, c[0x0][0x23c], -R220 ;  /* 0x00008f007c7c7a23 */ /* 0x000fc400000108dc */
[--C-:B------:R-:W-:Y:S01]  /*118e0*/  FFMA.FTZ R117, R172, c[0x0][0x23c], -R220.reuse ;  /* 0x00008f00ac757a23 */ /* 0x100fe200000108dc */
[----:B------:R-:W-:Y:S01]  /*118f0*/  MUFU.EX2 R179, R179 ;  /* 0x000000b300b37308 */ /* 0x000fe20000000800 */
[--C-:B------:R-:W-:Y:S02]  /*11900*/  FFMA.FTZ R109, R175, c[0x0][0x23c], -R220.reuse ;  /* 0x00008f00af6d7a23 */ /* 0x100fe400000108dc */
[--C-:B------:R-:W-:Y:S01]  /*11910*/  FFMA.FTZ R173, R173, c[0x0][0x23c], -R220.reuse ;  /* 0x00008f00adad7a23 */ /* 0x100fe200000108dc */
[----:B-1----:R-:W-:Y:S01]  /*11920*/  FMNMX.FTZ R105, R105, R4, !PT ;  /* 0x0000000469697209 */ /* 0x002fe20007810000 */
[--C-:B------:R-:W-:Y:S01]  /*11930*/  FFMA.FTZ R236, R236, c[0x0][0x23c], -R220.reuse ;  /* 0x00008f00ecec7a23 */ /* 0x100fe200000108dc */
[----:B------:R-:W-:Y:S01]  /*11940*/  FSEL R4, R106, RZ, P1 ;  /* 0x000000ff6a047208 */ /* 0x000fe20000800000 */
[----:B------:R-:W-:Y:S01]  /*11950*/  FFMA.FTZ R237, R237, c[0x0][0x23c], -R220 ;  /* 0x00008f00eded7a23 */ /* 0x000fe200000108dc */
[C---:B------:R-:W-:Y:S01]  /*11960*/  FSETP.NEU.FTZ.AND P0, PT, R105.reuse, -INF , PT ;  /* 0xff8000006900780b */ /* 0x040fe20003f1d000 */
[C---:B------:R-:W-:Y:S01]  /*11970*/  FMUL.FTZ R165, R105.reuse, c[0x0][0x23c] ;  /* 0x00008f0069a57a20 */ /* 0x040fe20000410000 */
[----:B------:R-:W1:Y:S01]  /*11980*/  MUFU.EX2 R124, R124 ;  /* 0x0000007c007c7308 */ /* 0x000e620000000800 */
[----:B------:R-:W-:Y:S01]  /*11990*/  FADD.FTZ R2, R2, -R4 ;  /* 0x8000000402027221 */ /* 0x000fe20000010000 */
[----:B------:R-:W-:Y:S01]  /*119a0*/  FSEL R4, R105, RZ, P0 ;  /* 0x000000ff69047208 */ /* 0x000fe20000000000 */
[----:B------:R-:W-:Y:S01]  /*119b0*/  FFMA.FTZ R238, R238, c[0x0][0x23c], -R220 ;  /* 0x00008f00eeee7a23 */ /* 0x000fe200000108dc */
[----:B------:R-:W-:Y:S01]  /*119c0*/  FSEL R165, R165, RZ, P0 ;  /* 0x000000ffa5a57208 */ /* 0x000fe20000000000 */
[----:B------:R-:W-:-:S02]  /*119d0*/  FMUL.FTZ R2, R2, c[0x0][0x23c] ;  /* 0x00008f0002027a20 */ /* 0x000fc40000410000 */
[----:B------:R-:W-:Y:S01]  /*119e0*/  FADD.FTZ R4, R0, -R4 ;  /* 0x8000000400047221 */ /* 0x000fe20000010000 */
[----:B------:R-:W-:Y:S01]  /*119f0*/  MUFU.EX2 R117, R117 ;  /* 0x0000007500757308 */ /* 0x000fe20000000800 */
[--C-:B------:R-:W-:Y:S02]  /*11a00*/  FFMA.FTZ R123, R166, c[0x0][0x23c], -R165.reuse ;  /* 0x00008f00a67b7a23 */ /* 0x100fe400000108a5 */
[----:B------:R-:W-:Y:S02]  /*11a10*/  FMUL.FTZ R4, R4, c[0x0][0x23c] ;  /* 0x00008f0004047a20 */ /* 0x000fe40000410000 */
[--C-:B------:R-:W-:Y:S02]  /*11a20*/  FFMA.FTZ R164, R164, c[0x0][0x23c], -R165.reuse ;  /* 0x00008f00a4a47a23 */ /* 0x100fe400000108a5 */
[--C-:B------:R-:W-:Y:S01]  /*11a30*/  FFMA.FTZ R116, R167, c[0x0][0x23c], -R165.reuse ;  /* 0x00008f00a7747a23 */ /* 0x100fe200000108a5 */
[----:B------:R2:W3:Y:S01]  /*11a40*/  MUFU.EX2 R166, R4 ;  /* 0x0000000400a67308 */ /* 0x0004e20000000800 */
[--C-:B------:R-:W-:Y:S01]  /*11a50*/  FFMA.FTZ R115, R168, c[0x0][0x23c], -R165.reuse ;  /* 0x00008f00a8737a23 */ /* 0x100fe200000108a5 */
[----:B-1----:R-:W-:Y:S01]  /*11a60*/  F2FP.PACK_AB R20, R124, R179 ;  /* 0x000000b37c14723e */ /* 0x002fe200000000ff */
[----:B------:R-:W-:-:S02]  /*11a70*/  FFMA.FTZ R36, R128, c[0x0][0x23c], -R165 ;  /* 0x00008f0080247a23 */ /* 0x000fc400000108a5 */
[--C-:B------:R-:W-:Y:S02]  /*11a80*/  FFMA.FTZ R0, R169, c[0x0][0x23c], -R220.reuse ;  /* 0x00008f00a9007a23 */ /* 0x100fe400000108dc */
[--C-:B------:R-:W-:Y:S01]  /*11a90*/  FFMA.FTZ R120, R120, c[0x0][0x23c], -R165.reuse ;  /* 0x00008f0078787a23 */ /* 0x100fe200000108a5 */
[----:B------:R-:W1:Y:S01]  /*11aa0*/  MUFU.EX2 R180, R2 ;  /* 0x0000000200b47308 */ /* 0x000e620000000800 */
[--C-:B------:R-:W-:Y:S02]  /*11ab0*/  FFMA.FTZ R121, R121, c[0x0][0x23c], -R165.reuse ;  /* 0x00008f0079797a23 */ /* 0x100fe400000108a5 */
[--C-:B------:R-:W-:Y:S01]  /*11ac0*/  FFMA.FTZ R128, R59, c[0x0][0x23c], -R165.reuse ;  /* 0x00008f003b807a23 */ /* 0x100fe200000108a5 */
[----:B------:R-:W-:Y:S01]  /*11ad0*/  F2FP.PACK_AB R59, R76, R77 ;  /* 0x0000004d4c3b723e */ /* 0x000fe200000000ff */
[--C-:B------:R-:W-:Y:S02]  /*11ae0*/  FFMA.FTZ R172, R53, c[0x0][0x23c], -R165.reuse ;  /* 0x00008f0035ac7a23 */ /* 0x100fe400000108a5 */
[----:B------:R-:W-:Y:S01]  /*11af0*/  FFMA.FTZ R175, R52, c[0x0][0x23c], -R165 ;  /* 0x00008f0034af7a23 */ /* 0x000fe200000108a5 */
[----:B--2---:R-:W2:Y:S01]  /*11b00*/  LDSM.16.MT88.4 R4, [R191+0x4000] ;  /* 0x00400000bf04783b */ /* 0x004ea20000004200 */
[----:B------:R-:W4:Y:S01]  /*11b10*/  MUFU.EX2 R110, R110 ;  /* 0x0000006e006e7308 */ /* 0x000f220000000800 */
[----:B---3--:R-:W-:Y:S01]  /*11b20*/  FMUL.FTZ R11, R159, R166 ;  /* 0x000000a69f0b7220 */ /* 0x008fe20000410000 */
[----:B------:R-:W-:Y:S01]  /*11b30*/  MOV R159, R42 ;  /* 0x0000002a009f7202 */ /* 0x000fe20000000f00 */
[-C--:B------:R-:W-:Y:S01]  /*11b40*/  FMUL.FTZ R14, R154, R166.reuse ;  /* 0x000000a69a0e7220 */ /* 0x080fe20000410000 */
[----:B------:R-:W-:Y:S01]  /*11b50*/  MOV R154, R35 ;  /* 0x00000023009a7202 */ /* 0x000fe20000000f00 */
[----:B------:R-:W-:Y:S01]  /*11b60*/  FMUL.FTZ R10, R158, R166 ;  /* 0x000000a69e0a7220 */ /* 0x000fe20000410000 */
[----:B------:R-:W-:Y:S01]  /*11b70*/  MOV R158, R15 ;  /* 0x0000000f009e7202 */ /* 0x000fe20000000f00 */
[-C--:B-1----:R-:W-:Y:S01]  /*11b80*/  FMUL.FTZ R9, R157, R180.reuse ;  /* 0x000000b49d097220 */ /* 0x082fe20000410000 */
[----:B------:R-:W-:Y:S01]  /*11b90*/  MUFU.EX2 R164, R164 ;  /* 0x000000a400a47308 */ /* 0x000fe20000000800 */
[----:B------:R-:W-:Y:S01]  /*11ba0*/  FMUL.FTZ R13, R153, R180 ;  /* 0x000000b4990d7220 */ /* 0x000fe20000410000 */
[----:B------:R-:W-:Y:S01]  /*11bb0*/  MOV R153, R34 ;  /* 0x0000002200997202 */ /* 0x000fe20000000f00 */
[----:B------:R-:W-:Y:S01]  /*11bc0*/  FMUL.FTZ R12, R152, R180 ;  /* 0x000000b4980c7220 */ /* 0x000fe20000410000 */
[----:B------:R-:W-:Y:S01]  /*11bd0*/  MOV R157, R43 ;  /* 0x0000002b009d7202 */ /* 0x000fe20000000f00 */
[----:B------:R-:W1:Y:S01]  /*11be0*/  LDSM.16.MT88.4 R32, [R192+0x4400] ;  /* 0x00440000c020783b */ /* 0x000e620000004200 */
[----:B------:R-:W-:Y:S01]  /*11bf0*/  FMUL.FTZ R18, R142, R166 ;  /* 0x000000a68e127220 */ /* 0x000fe20000410000 */
[----:B------:R-:W-:Y:S01]  /*11c00*/  MOV R142, R19 ;  /* 0x00000013008e7202 */ /* 0x000fe20000000f00 */
[----:B------:R-:W3:Y:S01]  /*11c10*/  MUFU.EX2 R123, R123 ;  /* 0x0000007b007b7308 */ /* 0x000ee20000000800 */
[----:B------:R-:W5:Y:S01]  /*11c20*/  LDSM.16.MT88.4 R40, [R191+0x4400] ;  /* 0x00440000bf28783b */ /* 0x000f620000004200 */
[----:B----4-:R-:W-:Y:S01]  /*11c30*/  F2FP.PACK_AB R22, R110, R117 ;  /* 0x000000756e16723e */ /* 0x010fe200000000ff */
[----:B------:R-:W-:Y:S01]  /*11c40*/  FMUL.FTZ R8, R156, R180 ;  /* 0x000000b49c087220 */ /* 0x000fe20000410000 */
[----:B------:R-:W-:Y:S01]  /*11c50*/  MOV R156, R46 ;  /* 0x0000002e009c7202 */ /* 0x000fe20000000f00 */
[----:B------:R-:W-:Y:S01]  /*11c60*/  FMUL.FTZ R15, R155, R166 ;  /* 0x000000a69b0f7220 */ /* 0x000fe20000410000 */
[----:B------:R-:W-:Y:S01]  /*11c70*/  MOV R155, R47 ;  /* 0x0000002f009b7202 */ /* 0x000fe20000000f00 */
[----:B------:R-:W-:Y:S01]  /*11c80*/  FMUL.FTZ R17, R141, R180 ;  /* 0x000000b48d117220 */ /* 0x000fe20000410000 */
[----:B------:R-:W-:Y:S01]  /*11c90*/  MUFU.EX2 R116, R116 ;  /* 0x0000007400747308 */ /* 0x000fe20000000800 */
[----:B------:R-:W-:Y:S01]  /*11ca0*/  FMUL.FTZ R19, R143, R166 ;  /* 0x000000a68f137220 */ /* 0x000fe20000410000 */
[----:B------:R-:W-:Y:S01]  /*11cb0*/  MOV R141, R49 ;  /* 0x00000031008d7202 */ /* 0x000fe20000000f00 */
[-C--:B------:R-:W-:Y:S01]  /*11cc0*/  FMUL.FTZ R136, R136, R180.reuse ;  /* 0x000000b488887220 */ /* 0x080fe20000410000 */
[----:B------:R-:W-:Y:S01]  /*11cd0*/  MOV R143, R51 ;  /* 0x00000033008f7202 */ /* 0x000fe20000000f00 */
[----:B------:R-:W-:Y:S01]  /*11ce0*/  FMUL.FTZ R137, R137, R180 ;  /* 0x000000b489897220 */ /* 0x000fe20000410000 */
[----:B------:R-:W-:Y:S01]  /*11cf0*/  F2FP.PACK_AB R49, R125, R221 ;  /* 0x000000dd7d31723e */ /* 0x000fe200000000ff */
[----:B------:R-:W-:Y:S01]  /*11d00*/  FMUL.FTZ R138, R138, R166 ;  /* 0x000000a68a8a7220 */ /* 0x000fe20000410000 */
[----:B------:R-:W4:Y:S01]  /*11d10*/  MUFU.EX2 R115, R115 ;  /* 0x0000007300737308 */ /* 0x000f220000000800 */
[----:B---3--:R-:W-:Y:S01]  /*11d20*/  F2FP.PACK_AB R21, R123, R164 ;  /* 0x000000a47b15723e */ /* 0x008fe200000000ff */
[----:B------:R-:W-:Y:S01]  /*11d30*/  FMUL.FTZ R139, R139, R166 ;  /* 0x000000a68b8b7220 */ /* 0x000fe20000410000 */
[----:B------:R-:W-:Y:S01]  /*11d40*/  F2FP.PACK_AB R51, R112, R118 ;  /* 0x000000767033723e */ /* 0x000fe200000000ff */
[----:B------:R-:W-:-:S02]  /*11d50*/  FFMA.FTZ R2, R170, c[0x0][0x23c], -R220 ;  /* 0x00008f00aa027a23 */ /* 0x000fc400000108dc */
[--C-:B------:R-:W-:Y:S02]  /*11d60*/  FFMA.FTZ R170, R55, c[0x0][0x23c], -R220.reuse ;  /* 0x00008f0037aa7a23 */ /* 0x100fe400000108dc */
[----:B------:R3:W1:Y:S01]  /*11d70*/  MUFU.EX2 R152, R16 ;  /* 0x0000001000987308 */ /* 0x0006620000000800 */
[--C-:B------:R-:W-:Y:S01]  /*11d80*/  FFMA.FTZ R167, R58, c[0x0][0x23c], -R220.reuse ;  /* 0x00008f003aa77a23 */ /* 0x100fe200000108dc */
[----:B------:R-:W-:Y:S01]  /*11d90*/  F2FP.PACK_AB R58, R103, R104 ;  /* 0x00000068673a723e */ /* 0x000fe200000000ff */
[--C-:B------:R-:W-:Y:S01]  /*11da0*/  FFMA.FTZ R168, R57, c[0x0][0x23c], -R220.reuse ;  /* 0x00008f0039a87a23 */ /* 0x100fe200000108dc */
[----:B------:R-:W-:Y:S01]  /*11db0*/  F2FP.PACK_AB R57, R78, R111 ;  /* 0x0000006f4e39723e */ /* 0x000fe200000000ff */
[--C-:B------:R-:W-:Y:S01]  /*11dc0*/  FFMA.FTZ R169, R56, c[0x0][0x23c], -R220.reuse ;  /* 0x00008f0038a97a23 */ /* 0x100fe200000108dc */
[----:B------:R-:W-:Y:S01]  /*11dd0*/  F2FP.PACK_AB R56, R113, R114 ;  /* 0x000000727138723e */ /* 0x000fe200000000ff */
[----:B------:R-:W-:Y:S01]  /*11de0*/  FFMA.FTZ R178, R178, c[0x0][0x23c], -R165 ;  /* 0x00008f00b2b27a23 */ /* 0x000fe200000108a5 */
[----:B----4-:R-:W-:Y:S01]  /*11df0*/  F2FP.PACK_AB R23, R115, R116 ;  /* 0x000000747317723e */ /* 0x010fe200000000ff */
[----:B------:R-:W-:Y:S01]  /*11e00*/  MUFU.EX2 R109, R109 ;  /* 0x0000006d006d7308 */ /* 0x000fe20000000800 */
[----:B------:R-:W-:-:S02]  /*11e10*/  FFMA.FTZ R239, R239, c[0x0][0x23c], -R220 ;  /* 0x00008f00efef7a23 */ /* 0x000fc400000108dc */
[--C-:B------:R-:W-:Y:S02]  /*11e20*/  FFMA.FTZ R248, R248, c[0x0][0x23c], -R165.reuse ;  /* 0x00008f00f8f87a23 */ /* 0x100fe400000108a5 */
[----:B------:R-:W-:Y:S01]  /*11e30*/  FFMA.FTZ R245, R245, c[0x0][0x23c], -R165 ;  /* 0x00008f00f5f57a23 */ /* 0x000fe200000108a5 */
[C---:B------:R-:W-:Y:S01]  /*11e40*/  HMMA.16816.F32 R8, R20.reuse, R28, R8 ;  /* 0x0000001c1408723c */ /* 0x040fe20000001808 */
[----:B---3--:R-:W-:Y:S01]  /*11e50*/  FMUL.FTZ R16, R140, R180 ;  /* 0x000000b48c107220 */ /* 0x008fe20000410000 */
[----:B------:R-:W-:Y:S01]  /*11e60*/  MUFU.EX2 R0, R0 ;  /* 0x0000000000007308 */ /* 0x000fe20000000800 */
[-C--:B-1----:R-:W-:Y:S02]  /*11e70*/  FMUL.FTZ R25, R161, R152.reuse ;  /* 0x00000098a1197220 */ /* 0x082fe40000410000 */
[-C--:B------:R-:W-:Y:S02]  /*11e80*/  FMUL.FTZ R44, R144, R152.reuse ;  /* 0x00000098902c7220 */ /* 0x080fe40000410000 */
[-C--:B------:R-:W-:Y:S01]  /*11e90*/  FMUL.FTZ R45, R145, R152.reuse ;  /* 0x00000098912d7220 */ /* 0x080fe20000410000 */
[----:B------:R-:W-:Y:S01]  /*11ea0*/  HMMA.16816.F32 R12, R20, R30, R12 ;  /* 0x0000001e140c723c */ /* 0x000fe2000000180c */
[-C--:B------:R-:W-:Y:S01]  /*11eb0*/  FMUL.FTZ R148, R148, R152.reuse ;  /* 0x0000009894947220 */ /* 0x080fe20000410000 */
[----:B------:R1:W3:Y:S01]  /*11ec0*/  MUFU.EX2 R140, R24 ;  /* 0x00000018008c7308 */ /* 0x0002e20000000800 */
[----:B------:R-:W-:-:S02]  /*11ed0*/  FMUL.FTZ R149, R149, R152 ;  /* 0x0000009895957220 */ /* 0x000fc40000410000 */
[-C--:B------:R-:W-:Y:S02]  /*11ee0*/  FMUL.FTZ R132, R132, R152.reuse ;  /* 0x0000009884847220 */ /* 0x080fe40000410000 */
[-C--:B------:R-:W-:Y:S01]  /*11ef0*/  FMUL.FTZ R133, R133, R152.reuse ;  /* 0x0000009885857220 */ /* 0x080fe20000410000 */
[C---:B--2---:R-:W-:Y:S01]  /*11f00*/  HMMA.16816.F32 R16, R20.reuse, R4, R16 ;  /* 0x000000041410723c */ /* 0x044fe20000001810 */
[--C-:B------:R-:W-:Y:S01]  /*11f10*/  FFMA.FTZ R249, R249, c[0x0][0x23c], -R165.reuse ;  /* 0x00008f00f9f97a23 */ /* 0x100fe200000108a5 */
[----:B------:R-:W-:Y:S01]  /*11f20*/  MUFU.EX2 R2, R2 ;  /* 0x0000000200027308 */ /* 0x000fe20000000800 */
[----:B------:R-:W-:Y:S02]  /*11f30*/  FFMA.FTZ R243, R243, c[0x0][0x23c], -R165 ;  /* 0x00008f00f3f37a23 */ /* 0x000fe400000108a5 */
[--C-:B------:R-:W-:Y:S02]  /*11f40*/  FFMA.FTZ R242, R242, c[0x0][0x23c], -R220.reuse ;  /* 0x00008f00f2f27a23 */ /* 0x100fe400000108dc */
[--C-:B------:R-:W-:Y:S01]  /*11f50*/  FFMA.FTZ R252, R252, c[0x0][0x23c], -R220.reuse ;  /* 0x00008f00fcfc7a23 */ /* 0x100fe200000108dc */
[----:B------:R-:W-:Y:S01]  /*11f60*/  HMMA.16816.F32 R20, R20, R6, R136 ;  /* 0x000000061414723c */ /* 0x000fe20000001888 */
[----:B------:R-:W-:Y:S01]  /*11f70*/  FFMA.FTZ R251, R251, c[0x0][0x23c], -R220 ;  /* 0x00008f00fbfb7a23 */ /* 0x000fe200000108dc */
[----:B------:R2:W-:Y:S01]  /*11f80*/  MUFU.EX2 R3, R173 ;  /* 0x000000ad00037308 */ /* 0x0005e20000000800 */
[----:B-1----:R-:W-:-:S02]  /*11f90*/  FMUL.FTZ R24, R160, R152 ;  /* 0x00000098a0187220 */ /* 0x002fc40000410000 */
[-C--:B---3--:R-:W-:Y:S02]  /*11fa0*/  FMUL.FTZ R26, R162, R140.reuse ;  /* 0x0000008ca21a7220 */ /* 0x088fe40000410000 */
[-C--:B------:R-:W-:Y:S02]  /*11fb0*/  FMUL.FTZ R27, R163, R140.reuse ;  /* 0x0000008ca31b7220 */ /* 0x080fe40000410000 */
[-C--:B------:R-:W-:Y:S01]  /*11fc0*/  FMUL.FTZ R46, R146, R140.reuse ;  /* 0x0000008c922e7220 */ /* 0x080fe20000410000 */
[----:B------:R-:W-:Y:S01]  /*11fd0*/  MUFU.EX2 R120, R120 ;  /* 0x0000007800787308 */ /* 0x000fe20000000800 */
[-C--:B------:R-:W-:Y:S02]  /*11fe0*/  FMUL.FTZ R47, R147, R140.reuse ;  /* 0x0000008c932f7220 */ /* 0x080fe40000410000 */
[-C--:B------:R-:W-:Y:S01]  /*11ff0*/  FMUL.FTZ R150, R150, R140.reuse ;  /* 0x0000008c96967220 */ /* 0x080fe20000410000 */
[----:B------:R-:W-:Y:S01]  /*12000*/  HMMA.16816.F32 R24, R48, R28, R24 ;  /* 0x0000001c3018723c */ /* 0x000fe20000001818 */
[----:B------:R-:W-:-:S02]  /*12010*/  FMUL.FTZ R151, R151, R140 ;  /* 0x0000008c97977220 */ /* 0x000fc40000410000 */
[-C--:B------:R-:W-:Y:S01]  /*12020*/  FMUL.FTZ R134, R134, R140.reuse ;  /* 0x0000008c86867220 */ /* 0x080fe20000410000 */
[----:B------:R-:W1:Y:S01]  /*12030*/  MUFU.EX2 R36, R36 ;  /* 0x0000002400247308 */ /* 0x000e620000000800 */
[----:B------:R-:W-:Y:S02]  /*12040*/  FMUL.FTZ R135, R135, R140 ;  /* 0x0000008c87877220 */ /* 0x000fe40000410000 */
[--C-:B--2---:R-:W-:Y:S01]  /*12050*/  FFMA.FTZ R173, R54, c[0x0][0x23c], -R165.reuse ;  /* 0x00008f0036ad7a23 */ /* 0x104fe200000108a5 */
[----:B------:R-:W-:Y:S01]  /*12060*/  HMMA.16816.F32 R44, R48, R4, R44 ;  /* 0x00000004302c723c */ /* 0x000fe2000000182c */
[----:B------:R-:W2:Y:S01]  /*12070*/  LDSM.16.MT88.4 R52, [R191+0x4800] ;  /* 0x00480000bf34783b */ /* 0x000ea20000004200 */
[--C-:B------:R-:W-:Y:S02]  /*12080*/  FFMA.FTZ R232, R232, c[0x0][0x23c], -R165.reuse ;  /* 0x00008f00e8e87a23 */ /* 0x100fe400000108a5 */
[----:B------:R-:W-:Y:S01]  /*12090*/  MUFU.EX2 R121, R121 ;  /* 0x0000007900797308 */ /* 0x000fe20000000800 */
[----:B------:R-:W-:-:S02]  /*120a0*/  FFMA.FTZ R235, R235, c[0x0][0x23c], -R165 ;  /* 0x00008f00ebeb7a23 */ /* 0x000fc400000108a5 */
[--C-:B------:R-:W-:Y:S01]  /*120b0*/  FFMA.FTZ R234, R234, c[0x0][0x23c], -R165.reuse ;  /* 0x00008f00eaea7a23 */ /* 0x100fe200000108a5 */
[C---:B------:R-:W-:Y:S01]  /*120c0*/  HMMA.16816.F32 R28, R48.reuse, R30, R148 ;  /* 0x0000001e301c723c */ /* 0x040fe20000001894 */
[----:B------:R-:W-:Y:S01]  /*120d0*/  FFMA.FTZ R233, R233, c[0x0][0x23c], -R165 ;  /* 0x00008f00e9e97a23 */ /* 0x000fe200000108a5 */
[----:B------:R-:W-:Y:S01]  /*120e0*/  LDSM.16.MT88.4 R148, [R192+0x5c00] ;  /* 0x005c0000c094783b */ /* 0x000fe20000004200 */
[----:B------:R-:W-:Y:S01]  /*120f0*/  FFMA.FTZ R152, R244, R152, R222 ;  /* 0x00000098f4987223 */ /* 0x000fe200000100de */
[----:B------:R-:W3:Y:S01]  /*12100*/  MUFU.EX2 R128, R128 ;  /* 0x0000008000807308 */ /* 0x000ee20000000800 */
[----:B------:R-:W-:Y:S02]  /*12110*/  FFMA.FTZ R140, R219, R140, R221 ;  /* 0x0000008cdb8c7223 */ /* 0x000fe400000100dd */
[----:B------:R-:W-:Y:S01]  /*12120*/  FFMA.FTZ R180, R218, R180, R179 ;  /* 0x000000b4dab47223 */ /* 0x000fe200000100b3 */
[----:B------:R-:W-:Y:S01]  /*12130*/  HMMA.16816.F32 R4, R48, R6, R132 ;  /* 0x000000063004723c */ /* 0x000fe20000001884 */
[----:B------:R-:W-:-:S02]  /*12140*/  FFMA.FTZ R164, R213, R166, R164 ;  /* 0x000000a6d5a47223 */ /* 0x000fc400000100a4 */
[----:B------:R-:W-:Y:S01]  /*12150*/  FADD.FTZ R152, R127, R152 ;  /* 0x000000987f987221 */ /* 0x000fe20000010000 */
[----:B------:R-:W-:Y:S01]  /*12160*/  MUFU.EX2 R167, R167 ;  /* 0x000000a700a77308 */ /* 0x000fe20000000800 */
[----:B------:R-:W-:Y:S02]  /*12170*/  FADD.FTZ R140, R125, R140 ;  /* 0x0000008c7d8c7221 */ /* 0x000fe40000010000 */
[----:B------:R-:W-:Y:S01]  /*12180*/  F2FP.PACK_AB R48, R0, R109 ;  /* 0x0000006d0030723e */ /* 0x000fe200000000ff */
[----:B------:R-:W-:Y:S01]  /*12190*/  HMMA.16816.F32 R24, R56, R32, R24 ;  /* 0x000000203818723c */ /* 0x000fe20000001818 */
[----:B-1----:R-:W-:Y:S01]  /*121a0*/  F2FP.PACK_AB R49, R36, R120 ;  /* 0x000000782431723e */ /* 0x002fe200000000ff */
[----:B------:R-:W-:Y:S01]  /*121b0*/  FADD.FTZ R180, R124, R180 ;  /* 0x000000b47cb47221 */ /* 0x000fe20000010000 */
[----:B------:R-:W-:Y:S01]  /*121c0*/  F2FP.PACK_AB R50, R3, R2 ;  /* 0x000000020332723e */ /* 0x000fe200000000ff */
[----:B------:R-:W1:Y:S01]  /*121d0*/  MUFU.EX2 R168, R168 ;  /* 0x000000a800a87308 */ /* 0x000e620000000800 */
[----:B---3--:R-:W-:Y:S01]  /*121e0*/  F2FP.PACK_AB R51, R128, R121 ;  /* 0x000000798033723e */ /* 0x008fe200000000ff */
[----:B------:R-:W-:-:S02]  /*121f0*/  FADD.FTZ R123, R123, R164 ;  /* 0x000000a47b7b7221 */ /* 0x000fc40000010000 */
[----:B-----5:R-:W-:Y:S01]  /*12200*/  HMMA.16816.F32 R44, R56, R40, R44 ;  /* 0x00000028382c723c */ /* 0x020fe2000000182c */
[----:B------:R-:W-:Y:S02]  /*12210*/  FADD.FTZ R126, R126, R152 ;  /* 0x000000987e7e7221 */ /* 0x000fe40000010000 */
[----:B------:R-:W-:Y:S01]  /*12220*/  FADD.FTZ R140, R118, R140 ;  /* 0x0000008c768c7221 */ /* 0x000fe20000010000 */
[----:B------:R-:W-:Y:S01]  /*12230*/  MUFU.EX2 R169, R169 ;  /* 0x000000a900a97308 */ /* 0x000fe20000000800 */
        /* <DEDUP_REMOVED lines=18> */
[----:B------:R-:W-:Y:S02]  /*12360*/  FADD.FTZ R111, R78, R111 ;  /* 0x0000006f4e6f7221 */ /* 0x000fe40000010000 */
[----:B------:R-:W-:Y:S01]  /*12370*/  FFMA.FTZ R40, R143, c[0x0][0x23c], -R165 ;  /* 0x00008f008f287a23 */ /* 0x000fe200000108a5 */
[----:B------:R-:W-:Y:S01]  /*12380*/  HMMA.16816.F32 R20, R48, R42, R20 ;  /* 0x0000002a3014723c */ /* 0x000fe20000001814 */
[----:B------:R-:W3:Y:S01]  /*12390*/  LDSM.16.MT88.4 R48, [R192+0x4800] ;  /* 0x00480000c030783b */ /* 0x000ee20000004200 */
[----:B------:R-:W-:Y:S01]  /*123a0*/  FADD.FTZ R109, R0, R109 ;  /* 0x0000006d006d7221 */ /* 0x000fe20000010000 */
[----:B------:R-:W-:Y:S01]  /*123b0*/  MOV R0, R105 ;  /* 0x0000006900007202 */ /* 0x000fe20000000f00 */
[----:B------:R-:W-:Y:S01]  /*123c0*/  MUFU.EX2 R175, R175 ;  /* 0x000000af00af7308 */ /* 0x000fe20000000800 */
[----:B------:R-:W-:Y:S01]  /*123d0*/  FADD.FTZ R120, R36, R120 ;  /* 0x0000007824787221 */ /* 0x000fe20000010000 */
[----:B------:R-:W-:Y:S01]  /*123e0*/  MOV R36, R108 ;  /* 0x0000006c00247202 */ /* 0x000fe20000000f00 */
[----:B------:R-:W-:Y:S01]  /*123f0*/  FADD.FTZ R113, R104, R113 ;  /* 0x0000007168717221 */ /* 0x000fe20000010000 */
[----:B------:R-:W-:Y:S01]  /*12400*/  HMMA.16816.F32 R28, R56, R34, R28 ;  /* 0x00000022381c723c */ /* 0x000fe2000000181c */
[----:B------:R-:W-:-:S02]  /*12410*/  FADD.FTZ R111, R77, R111 ;  /* 0x0000006f4d6f7221 */ /* 0x000fc40000010000 */
[----:B------:R-:W-:Y:S01]  /*12420*/  FADD.FTZ R109, R2, R109 ;  /* 0x0000006d026d7221 */ /* 0x000fe20000010000 */
[----:B------:R-:W4:Y:S01]  /*12430*/  MUFU.EX2 R178, R178 ;  /* 0x000000b200b27308 */ /* 0x000f220000000800 */
[----:B-1----:R-:W-:Y:S01]  /*12440*/  F2FP.PACK_AB R33, R172, R173 ;  /* 0x000000adac21723e */ /* 0x002fe200000000ff */
[----:B------:R-:W-:Y:S01]  /*12450*/  FADD.FTZ R120, R121, R120 ;  /* 0x0000007879787221 */ /* 0x000fe20000010000 */
[----:B------:R-:W-:Y:S01]  /*12460*/  F2FP.PACK_AB R34, R170, R169 ;  /* 0x000000a9aa22723e */ /* 0x000fe200000000ff */
[----:B------:R-:W-:Y:S01]  /*12470*/  HMMA.16816.F32 R4, R56, R42, R4 ;  /* 0x0000002a3804723c */ /* 0x000fe20000001804 */
[----:B------:R-:W-:Y:S01]  /*12480*/  FADD.FTZ R113, R103, R113 ;  /* 0x0000007167717221 */ /* 0x000fe20000010000 */
[----:B------:R-:W-:Y:S01]  /*12490*/  MOV R2, R106 ;  /* 0x0000006a00027202 */ /* 0x000fe20000000f00 */
[----:B------:R-:W-:Y:S01]  /*124a0*/  FADD.FTZ R111, R76, R111 ;  /* 0x0000006f4c6f7221 */ /* 0x000fe20000010000 */
[----:B------:R-:W1:Y:S01]  /*124b0*/  MUFU.EX2 R75, R75 ;  /* 0x0000004b004b7308 */ /* 0x000e620000000800 */
[----:B------:R-:W-:Y:S01]  /*124c0*/  FADD.FTZ R109, R3, R109 ;  /* 0x0000006d036d7221 */ /* 0x000fe20000010000 */
[----:B------:R-:W-:Y:S01]  /*124d0*/  MOV R3, R107 ;  /* 0x0000006b00037202 */ /* 0x000fe20000000f00 */
[----:B------:R-:W-:Y:S01]  /*124e0*/  FADD.FTZ R120, R128, R120 ;  /* 0x0000007880787221 */ /* 0x000fe20000010000 */
[----:B------:R-:W-:Y:S01]  /*124f0*/  F2FP.PACK_AB R56, R101, R102 ;  /* 0x000000666538723e */ /* 0x000fe200000000ff */
[----:B------:R-:W-:Y:S01]  /*12500*/  FADD.FTZ R113, R102, R113 ;  /* 0x0000007166717221 */ /* 0x000fe20000010000 */
[----:B------:R-:W-:Y:S01]  /*12510*/  F2FP.PACK_AB R58, R99, R100 ;  /* 0x00000064633a723e */ /* 0x000fe200000000ff */
[----:B------:R-:W-:Y:S01]  /*12520*/  FADD.FTZ R109, R167, R109 ;  /* 0x0000006da76d7221 */ /* 0x000fe20000010000 */
[----:B------:R-:W5:Y:S01]  /*12530*/  MUFU.EX2 R74, R74 ;  /* 0x0000004a004a7308 */ /* 0x000f620000000800 */
[----:B----4-:R-:W-:Y:S01]  /*12540*/  F2FP.PACK_AB R35, R178, R175 ;  /* 0x000000afb223723e */ /* 0x010fe200000000ff */
[----:B------:R-:W-:-:S02]  /*12550*/  FADD.FTZ R120, R173, R120 ;  /* 0x00000078ad787221 */ /* 0x000fc40000010000 */
[--C-:B------:R-:W-:Y:S02]  /*12560*/  FFMA.FTZ R250, R250, c[0x0][0x23c], -R220.reuse ;  /* 0x00008f00fafa7a23 */ /* 0x100fe400000108dc */
[--C-:B------:R-:W-:Y:S02]  /*12570*/  FFMA.FTZ R240, R240, c[0x0][0x23c], -R220.reuse ;  /* 0x00008f00f0f07a23 */ /* 0x100fe400000108dc */
[----:B------:R-:W-:Y:S01]  /*12580*/  MUFU.EX2 R73, R73 ;  /* 0x0000004900497308 */ /* 0x000fe20000000800 */
[----:B--2---:R-:W-:Y:S01]  /*12590*/  HMMA.16816.F32 R16, R32, R52, R16 ;  /* 0x000000342010723c */ /* 0x004fe20000001810 */
[----:B-1----:R-:W-:Y:S02]  /*125a0*/  FADD.FTZ R111, R75, R111 ;  /* 0x0000006f4b6f7221 */ /* 0x002fe40000010000 */
[--C-:B------:R-:W-:Y:S02]  /*125b0*/  FFMA.FTZ R241, R241, c[0x0][0x23c], -R220.reuse ;  /* 0x00008f00f1f17a23 */ /* 0x100fe400000108dc */
[----:B------:R-:W-:-:S02]  /*125c0*/  FFMA.FTZ R230, R230, c[0x0][0x23c], -R220 ;  /* 0x00008f00e6e67a23 */ /* 0x000fc400000108dc */
[----:B------:R-:W1:Y:S01]  /*125d0*/  MUFU.EX2 R72, R72 ;  /* 0x0000004800487308 */ /* 0x000e620000000800 */
[C---:B---3--:R-:W-:Y:S01]  /*125e0*/  HMMA.16816.F32 R8, R32.reuse, R48, R8 ;  /* 0x000000302008723c */ /* 0x048fe20000001808 */
[----:B-----5:R-:W-:Y:S01]  /*125f0*/  F2FP.PACK_AB R57, R74, R75 ;  /* 0x0000004b4a39723e */ /* 0x020fe200000000ff */
[--C-:B------:R-:W-:Y:S02]  /*12600*/  FFMA.FTZ R177, R177, c[0x0][0x23c], -R165.reuse ;  /* 0x00008f00b1b17a23 */ /* 0x100fe400000108a5 */
[--C-:B------:R-:W-:Y:S02]  /*12610*/  FFMA.FTZ R176, R176, c[0x0][0x23c], -R165.reuse ;  /* 0x00008f00b0b07a23 */ /* 0x100fe400000108a5 */
[--C-:B------:R-:W-:Y:S01]  /*12620*/  FFMA.FTZ R174, R174, c[0x0][0x23c], -R165.reuse ;  /* 0x00008f00aeae7a23 */ /* 0x100fe200000108a5 */
[----:B------:R2:W-:Y:S01]  /*12630*/  MUFU.EX2 R132, R40 ;  /* 0x0000002800847308 */ /* 0x0005e20000000800 */
[----:B------:R-:W-:Y:S01]  /*12640*/  HMMA.16816.F32 R12, R32, R50, R12 ;  /* 0x00000032200c723c */ /* 0x000fe2000000180c */
[----:B------:R-:W-:-:S02]  /*12650*/  FFMA.FTZ R171, R171, c[0x0][0x23c], -R165 ;  /* 0x00008f00abab7a23 */ /* 0x000fc400000108a5 */
[----:B------:R-:W-:Y:S02]  /*12660*/  FADD.FTZ R113, R101, R113 ;  /* 0x0000007165717221 */ /* 0x000fe40000010000 */
[----:B------:R-:W-:Y:S01]  /*12670*/  FADD.FTZ R111, R74, R111 ;  /* 0x0000006f4a6f7221 */ /* 0x000fe20000010000 */
[----:B-1----:R-:W-:Y:S02]  /*12680*/  F2FP.PACK_AB R59, R72, R73 ;  /* 0x00000049483b723e */ /* 0x002fe400000000ff */
[----:B------:R-:W-:Y:S01]  /*12690*/  HMMA.16816.F32 R20, R32, R54, R20 ;  /* 0x000000362014723c */ /* 0x000fe20000001814 */
[----:B------:R-:W1:Y:S01]  /*126a0*/  LDSM.16.MT88.4 R32, [R192+0x4c00] ;  /* 0x004c0000c020783b */ /* 0x000e620000004200 */
[----:B------:R-:W3:Y:S01]  /*126b0*/  MUFU.EX2 R236, R236 ;  /* 0x000000ec00ec7308 */ /* 0x000ee20000000800 */
[----:B------:R-:W-:Y:S02]  /*126c0*/  FADD.FTZ R109, R168, R109 ;  /* 0x0000006da86d7221 */ /* 0x000fe40000010000 */
[----:B------:R-:W-:Y:S01]  /*126d0*/  FADD.FTZ R120, R172, R120 ;  /* 0x00000078ac787221 */ /* 0x000fe20000010000 */
[----:B--2---:R-:W2:Y:S02]  /*126e0*/  LDSM.16.MT88.4 R40, [R191+0x4c00] ;  /* 0x004c0000bf28783b */ /* 0x004ea40000004200 */
[----:B------:R-:W-:Y:S01]  /*126f0*/  HMMA.16816.F32 R24, R56, R48, R24 ;  /* 0x000000303818723c */ /* 0x000fe20000001818 */
[----:B------:R-:W-:Y:S01]  /*12700*/  FADD.FTZ R113, R100, R113 ;  /* 0x0000007164717221 */ /* 0x000fe20000010000 */
[----:B------:R-:W4:Y:S01]  /*12710*/  MUFU.EX2 R237, R237 ;  /* 0x000000ed00ed7308 */ /* 0x000f220000000800 */
[----:B------:R-:W-:-:S02]  /*12720*/  FADD.FTZ R111, R73, R111 ;  /* 0x0000006f496f7221 */ /* 0x000fc40000010000 */
[----:B------:R-:W-:Y:S02]  /*12730*/  FADD.FTZ R109, R169, R109 ;  /* 0x0000006da96d7221 */ /* 0x000fe40000010000 */
[----:B------:R-:W-:Y:S01]  /*12740*/  FFMA.FTZ R48, R142, c[0x0][0x23c], -R165 ;  /* 0x00008f008e307a23 */ /* 0x000fe200000108a5 */
[C---:B------:R-:W-:Y:S01]  /*12750*/  HMMA.16816.F32 R44, R56.reuse, R52, R44 ;  /* 0x00000034382c723c */ /* 0x040fe2000000182c */
[----:B------:R-:W-:Y:S01]  /*12760*/  FADD.FTZ R120, R175, R120 ;  /* 0x00000078af787221 */ /* 0x000fe20000010000 */
[----:B------:R-:W-:Y:S01]  /*12770*/  MUFU.EX2 R238, R238 ;  /* 0x000000ee00ee7308 */ /* 0x000fe20000000800 */
[----:B------:R-:W-:Y:S02]  /*12780*/  FADD.FTZ R113, R99, R113 ;  /* 0x0000007163717221 */ /* 0x000fe40000010000 */
[----:B------:R-:W-:Y:S02]  /*12790*/  FADD.FTZ R111, R72, R111 ;  /* 0x0000006f486f7221 */ /* 0x000fe40000010000 */
[----:B------:R-:W-:Y:S01]  /*127a0*/  FFMA.FTZ R52, R154, c[0x0][0x23c], -R220 ;  /* 0x00008f009a347a23 */ /* 0x000fe200000108dc */
[----:B------:R-:W-:Y:S01]  /*127b0*/  HMMA.16816.F32 R28, R56, R50, R28 ;  /* 0x00000032381c723c */ /* 0x000fe2000000181c */
[----:B------:R-:W-:Y:S01]  /*127c0*/  FADD.FTZ R109, R170, R109 ;  /* 0x0000006daa6d7221 */ /* 0x000fe20000010000 */
[----:B------:R-:W5:Y:S01]  /*127d0*/  MUFU.EX2 R239, R239 ;  /* 0x000000ef00ef7308 */ /* 0x000f620000000800 */
[----:B------:R-:W-:-:S02]  /*127e0*/  FADD.FTZ R120, R178, R120 ;  /* 0x00000078b2787221 */ /* 0x000fc40000010000 */
[----:B------:R-:W-:Y:S02]  /*127f0*/  FADD.FTZ R113, R98, R113 ;  /* 0x0000007162717221 */ /* 0x000fe40000010000 */
[----:B---3--:R-:W-:Y:S01]  /*12800*/  FADD.FTZ R109, R236, R109 ;  /* 0x0000006dec6d7221 */ /* 0x008fe20000010000 */
[----:B------:R-:W-:Y:S01]  /*12810*/  HMMA.16816.F32 R4, R56, R54, R4 ;  /* 0x000000363804723c */ /* 0x000fe20000001804 */
[----:B------:R-:W-:Y:S01]  /*12820*/  FADD.FTZ R113, R97, R113 ;  /* 0x0000007161717221 */ /* 0x000fe20000010000 */
[----:B------:R-:W3:Y:S01]  /*12830*/  MUFU.EX2 R248, R248 ;  /* 0x000000f800f87308 */ /* 0x000ee20000000800 */
[----:B----4-:R-:W-:Y:S02]  /*12840*/  FADD.FTZ R109, R237, R109 ;  /* 0x0000006ded6d7221 */ /* 0x010fe40000010000 */
[----:B------:R-:W-:Y:S02]  /*12850*/  FFMA.FTZ R182, R182, c[0x0][0x23c], -R220 ;  /* 0x00008f00b6b67a23 */ /* 0x000fe400000108dc */
[----:B------:R-:W-:Y:S01]  /*12860*/  F2FP.PACK_AB R56, R97, R98 ;  /* 0x000000626138723e */ /* 0x000fe200000000ff */
[----:B------:R-:W-:Y:S01]  /*12870*/  FADD.FTZ R113, R96, R113 ;  /* 0x0000007160717221 */ /* 0x000fe20000010000 */
[----:B------:R-:W-:Y:S01]  /*12880*/  F2FP.PACK_AB R58, R95, R96 ;  /* 0x000000605f3a723e */ /* 0x000fe200000000ff */
[----:B------:R-:W4:Y:S01]  /*12890*/  MUFU.EX2 R245, R245 ;  /* 0x000000f500f57308 */ /* 0x000f220000000800 */
[----:B-----5:R-:W-:Y:S01]  /*128a0*/  F2FP.PACK_AB R50, R239, R238 ;  /* 0x000000eeef32723e */ /* 0x020fe200000000ff */
[----:B------:R-:W-:-:S02]  /*128b0*/  FADD.FTZ R109, R238, R109 ;  /* 0x0000006dee6d7221 */ /* 0x000fc40000010000 */
[----:B------:R-:W-:Y:S02]  /*128c0*/  FADD.FTZ R113, R95, R113 ;  /* 0x000000715f717221 */ /* 0x000fe40000010000 */
[----:B------:R-:W-:Y:S02]  /*128d0*/  FADD.FTZ R109, R239, R109 ;  /* 0x0000006def6d7221 */ /* 0x000fe40000010000 */
[----:B------:R5:W1:Y:S01]  /*128e0*/  MUFU.EX2 R133, R48 ;  /* 0x0000003000857308 */ /* 0x000a620000000800 */
[----:B---3--:R-:W-:Y:S02]  /*128f0*/  FADD.FTZ R120, R248, R120 ;  /* 0x00000078f8787221 */ /* 0x008fe40000010000 */
[--C-:B------:R-:W-:Y:S02]  /*12900*/  FFMA.FTZ R226, R226, c[0x0][0x23c], -R220.reuse ;  /* 0x00008f00e2e27a23 */ /* 0x100fe400000108dc */
[--C-:B------:R-:W-:Y:S02]  /*12910*/  FFMA.FTZ R225, R225, c[0x0][0x23c], -R220.reuse ;  /* 0x00008f00e1e17a23 */ /* 0x100fe400000108dc */
[----:B------:R-:W-:Y:S01]  /*12920*/  FFMA.FTZ R181, R181, c[0x0][0x23c], -R220 ;  /* 0x00008f00b5b57a23 */ /* 0x000fe200000108dc */
[----:B------:R3:W2:Y:S01]  /*12930*/  MUFU.EX2 R136, R52 ;  /* 0x0000003400887308 */ /* 0x0006a20000000800 */
[C---:B----4-:R-:W-:Y:S01]  /*12940*/  F2FP.PACK_AB R49, R245.reuse, R248 ;  /* 0x000000f8f531723e */ /* 0x050fe200000000ff */
[----:B------:R-:W-:-:S02]  /*12950*/  FADD.FTZ R120, R245, R120 ;  /* 0x00000078f5787221 */ /* 0x000fc40000010000 */
[--C-:B------:R-:W-:Y:S02]  /*12960*/  FFMA.FTZ R130, R130, c[0x0][0x23c], -R165.reuse ;  /* 0x00008f0082827a23 */ /* 0x100fe400000108a5 */
[----:B------:R-:W-:Y:S02]  /*12970*/  FFMA.FTZ R129, R129, c[0x0][0x23c], -R165 ;  /* 0x00008f0081817a23 */ /* 0x000fe400000108a5 */
[----:B-----5:R-:W-:Y:S01]  /*12980*/  FFMA.FTZ R48, R141, c[0x0][0x23c], -R229 ;  /* 0x00008f008d307a23 */ /* 0x020fe200000108e5 */
[----:B-1----:R-:W-:Y:S01]  /*12990*/  F2FP.PACK_AB R51, R133, R132 ;  /* 0x000000848533723e */ /* 0x002fe200000000ff */
[----:B------:R-:W1:Y:S01]  /*129a0*/  MUFU.EX2 R71, R71 ;  /* 0x0000004700477308 */ /* 0x000e620000000800 */
[----:B---3--:R-:W-:Y:S01]  /*129b0*/  FFMA.FTZ R52, R153, c[0x0][0x23c], -R220 ;  /* 0x00008f0099347a23 */ /* 0x008fe200000108dc */
[----:B--2---:R-:W-:-:S06]  /*129c0*/  MOV R219, R136 ;  /* 0x0000008800db7202 */ /* 0x004fcc0000000f00 */
[----:B------:R2:W3:Y:S08]  /*129d0*/  MUFU.EX2 R142, R48 ;  /* 0x00000030008e7308 */ /* 0x0004f00000000800 */
[----:B------:R4:W5:Y:S01]  /*129e0*/  MUFU.EX2 R138, R52 ;  /* 0x00000034008a7308 */ /* 0x0009620000000800 */
[----:B-1----:R-:W-:Y:S02]  /*129f0*/  FADD.FTZ R111, R71, R111 ;  /* 0x0000006f476f7221 */ /* 0x002fe40000010000 */
[----:B--2---:R-:W-:-:S05]  /*12a00*/  FFMA.FTZ R48, R155, c[0x0][0x23c], -R220 ;  /* 0x00008f009b307a23 */ /* 0x004fca00000108dc */
[----:B------:R-:W1:Y:S01]  /*12a10*/  MUFU.EX2 R70, R70 ;  /* 0x0000004600467308 */ /* 0x000e620000000800 */
[----:B---3--:R-:W-:Y:S01]  /*12a20*/  MOV R229, R142 ;  /* 0x0000008e00e57202 */ /* 0x008fe20000000f00 */
[----:B----4-:R-:W-:-:S06]  /*12a30*/  FFMA.FTZ R52, R159, c[0x0][0x23c], -R220 ;  /* 0x00008f009f347a23 */ /* 0x010fcc00000108dc */
[----:B------:R2:W-:Y:S01]  /*12a40*/  MUFU.EX2 R134, R48 ;  /* 0x0000003000867308 */ /* 0x0005e20000000800 */
[----:B-----5:R-:W-:-:S07]  /*12a50*/  MOV R244, R138 ;  /* 0x0000008a00f47202 */ /* 0x020fce0000000f00 */
[----:B------:R3:W4:Y:S01]  /*12a60*/  MUFU.EX2 R139, R52 ;  /* 0x00000034008b7308 */ /* 0x0007220000000800 */
[C---:B-1----:R-:W-:Y:S01]  /*12a70*/  F2FP.PACK_AB R57, R70.reuse, R71 ;  /* 0x000000474639723e */ /* 0x042fe200000000ff */
[----:B------:R-:W-:Y:S01]  /*12a80*/  FADD.FTZ R111, R70, R111 ;  /* 0x0000006f466f7221 */ /* 0x000fe20000010000 */
[----:B--2---:R-:W-:-:S05]  /*12a90*/  F2FP.PACK_AB R48, R237, R236 ;  /* 0x000000eced30723e */ /* 0x004fca00000000ff */
[----:B------:R-:W1:Y:S02]  /*12aa0*/  MUFU.EX2 R69, R69 ;  /* 0x0000004500457308 */ /* 0x000e640000000800 */
[----:B------:R-:W-:Y:S01]  /*12ab0*/  HMMA.16816.F32 R8, R48, R32, R8 ;  /* 0x000000203008723c */ /* 0x000fe20000001808 */
[----:B---3--:R-:W-:-:S05]  /*12ac0*/  FFMA.FTZ R52, R158, c[0x0][0x23c], -R165 ;  /* 0x00008f009e347a23 */ /* 0x008fca00000108a5 */
[----:B------:R-:W2:Y:S01]  /*12ad0*/  MUFU.EX2 R68, R68 ;  /* 0x0000004400447308 */ /* 0x000ea20000000800 */
[----:B----4-:R-:W-:Y:S01]  /*12ae0*/  MOV R222, R139 ;  /* 0x0000008b00de7202 */ /* 0x010fe20000000f00 */
[C---:B------:R-:W-:Y:S06]  /*12af0*/  HMMA.16816.F32 R12, R48.reuse, R34, R12 ;  /* 0x00000022300c723c */ /* 0x040fec000000180c */
[----:B------:R3:W-:Y:S01]  /*12b00*/  MUFU.EX2 R135, R52 ;  /* 0x0000003400877308 */ /* 0x0007e20000000800 */
[----:B-1----:R-:W-:Y:S01]  /*12b10*/  FADD.FTZ R111, R69, R111 ;  /* 0x0000006f456f7221 */ /* 0x002fe20000010000 */
[C---:B------:R-:W-:Y:S06]  /*12b20*/  HMMA.16816.F32 R16, R48.reuse, R40, R16 ;  /* 0x000000283010723c */ /* 0x040fec0000001810 */
[----:B------:R-:W-:Y:S01]  /*12b30*/  MUFU.EX2 R249, R249 ;  /* 0x000000f900f97308 */ /* 0x000fe20000000800 */
[C---:B--2---:R-:W-:Y:S01]  /*12b40*/  F2FP.PACK_AB R59, R68.reuse, R69 ;  /* 0x00000045443b723e */ /* 0x044fe200000000ff */
[----:B------:R-:W-:Y:S01]  /*12b50*/  FADD.FTZ R111, R68, R111 ;  /* 0x0000006f446f7221 */ /* 0x000fe20000010000 */
[----:B------:R-:W-:Y:S01]  /*12b60*/  HMMA.16816.F32 R20, R48, R42, R20 ;  /* 0x0000002a3014723c */ /* 0x000fe20000001814 */
[----:B------:R-:W1:Y:S01]  /*12b70*/  LDSM.16.MT88.4 R48, [R192+0x5000] ;  /* 0x00500000c030783b */ /* 0x000e620000004200 */
[----:B---3--:R-:W-:-:S03]  /*12b80*/  FFMA.FTZ R52, R157, c[0x0][0x23c], -R165 ;  /* 0x00008f009d347a23 */ /* 0x008fc600000108a5 */
[----:B------:R-:W2:Y:S03]  /*12b90*/  MUFU.EX2 R243, R243 ;  /* 0x000000f300f37308 */ /* 0x000ea60000000800 */
[C---:B------:R-:W-:Y:S05]  /*12ba0*/  HMMA.16816.F32 R24, R56.reuse, R32, R24 ;  /* 0x000000203818723c */ /* 0x040fea0000001818 */
[----:B------:R3:W4:Y:S02]  /*12bb0*/  MUFU.EX2 R137, R52 ;  /* 0x0000003400897308 */ /* 0x0007240000000800 */
[----:B------:R-:W-:Y:S01]  /*12bc0*/  FFMA.FTZ R32, R156, c[0x0][0x23c], -R220 ;  /* 0x00008f009c207a23 */ /* 0x000fe200000108dc */
[C---:B------:R-:W-:Y:S05]  /*12bd0*/  HMMA.16816.F32 R28, R56.reuse, R34, R28 ;  /* 0x00000022381c723c */ /* 0x040fea000000181c */
[----:B------:R5:W5:Y:S02]  /*12be0*/  MUFU.EX2 R141, R32 ;  /* 0x00000020008d7308 */ /* 0x000b640000000800 */
[----:B------:R-:W-:Y:S01]  /*12bf0*/  F2FP.PACK_AB R34, R139, R138 ;  /* 0x0000008a8b22723e */ /* 0x000fe200000000ff */
[----:B------:R-:W-:Y:S01]  /*12c00*/  HMMA.16816.F32 R44, R56, R40, R44 ;  /* 0x00000028382c723c */ /* 0x000fe2000000182c */
[----:B--2---:R-:W-:Y:S01]  /*12c10*/  F2FP.PACK_AB R35, R243, R249 ;  /* 0x000000f9f323723e */ /* 0x004fe200000000ff */
[----:B---3--:R-:W2:Y:S01]  /*12c20*/  LDSM.16.MT88.4 R52, [R191+0x5000] ;  /* 0x00500000bf34783b */ /* 0x008ea20000004200 */
[----:B----4-:R-:W-:-:S02]  /*12c30*/  F2FP.PACK_AB R33, R137, R135 ;  /* 0x000000878921723e */ /* 0x010fc400000000ff */
[----:B------:R-:W3:Y:S01]  /*12c40*/  MUFU.EX2 R94, R94 ;  /* 0x0000005e005e7308 */ /* 0x000ee20000000800 */
[----:B------:R-:W-:Y:S02]  /*12c50*/  MOV R221, R137 ;  /* 0x0000008900dd7202 */ /* 0x000fe40000000f00 */
[----:B------:R-:W-:Y:S01]  /*12c60*/  HMMA.16816.F32 R4, R56, R42, R4 ;  /* 0x0000002a3804723c */ /* 0x000fe20000001804 */
[----:B------:R-:W-:Y:S01]  /*12c70*/  LDSM.16.MT88.4 R40, [R191+0x5400] ;  /* 0x00540000bf28783b */ /* 0x000fe20000004200 */
[----:B-----5:R-:W-:-:S03]  /*12c80*/  F2FP.PACK_AB R32, R136, R134 ;  /* 0x000000868820723e */ /* 0x020fc600000000ff */
[----:B------:R-:W4:Y:S01]  /*12c90*/  MUFU.EX2 R93, R93 ;  /* 0x0000005d005d7308 */ /* 0x000f220000000800 */
[----:B------:R-:W-:-:S03]  /*12ca0*/  MOV R220, R141 ;  /* 0x0000008d00dc7202 */ /* 0x000fc60000000f00 */
[----:B-1----:R-:W-:Y:S04]  /*12cb0*/  HMMA.16816.F32 R8, R32, R48, R8 ;  /* 0x000000302008723c */ /* 0x002fe80000001808 */
[----:B------:R-:W1:Y:S01]  /*12cc0*/  MUFU.EX2 R92, R92 ;  /* 0x0000005c005c7308 */ /* 0x000e620000000800 */
[----:B---3--:R-:W-:-:S03]  /*12cd0*/  FADD.FTZ R113, R94, R113 ;  /* 0x000000715e717221 */ /* 0x008fc60000010000 */
[----:B------:R-:W-:Y:S04]  /*12ce0*/  HMMA.16816.F32 R12, R32, R50, R12 ;  /* 0x00000032200c723c */ /* 0x000fe8000000180c */
[----:B------:R-:W3:Y:S01]  /*12cf0*/  MUFU.EX2 R91, R91 ;  /* 0x0000005b005b7308 */ /* 0x000ee20000000800 */
[C---:B----4-:R-:W-:Y:S01]  /*12d00*/  F2FP.PACK_AB R56, R93.reuse, R94 ;  /* 0x0000005e5d38723e */ /* 0x050fe200000000ff */
[----:B------:R-:W-:-:S06]  /*12d10*/  FADD.FTZ R113, R93, R113 ;  /* 0x000000715d717221 */ /* 0x000fcc0000010000 */
[----:B------:R-:W4:Y:S01]  /*12d20*/  MUFU.EX2 R67, R67 ;  /* 0x0000004300437308 */ /* 0x000f220000000800 */
[----:B-1----:R-:W-:Y:S01]  /*12d30*/  FADD.FTZ R113, R92, R113 ;  /* 0x000000715c717221 */ /* 0x002fe20000010000 */
[C---:B--2---:R-:W-:Y:S06]  /*12d40*/  HMMA.16816.F32 R16, R32.reuse, R52, R16 ;  /* 0x000000342010723c */ /* 0x044fec0000001810 */
[----:B------:R-:W1:Y:S01]  /*12d50*/  MUFU.EX2 R66, R66 ;  /* 0x0000004200427308 */ /* 0x000e620000000800 */
[C---:B---3--:R-:W-:Y:S01]  /*12d60*/  F2FP.PACK_AB R58, R91.reuse, R92 ;  /* 0x0000005c5b3a723e */ /* 0x048fe200000000ff */
[----:B------:R-:W-:Y:S01]  /*12d70*/  FADD.FTZ R113, R91, R113 ;  /* 0x000000715b717221 */ /* 0x000fe20000010000 */
[----:B------:R-:W-:Y:S01]  /*12d80*/  HMMA.16816.F32 R20, R32, R54, R20 ;  /* 0x000000362014723c */ /* 0x000fe20000001814 */
[----:B------:R-:W2:Y:S04]  /*12d90*/  LDSM.16.MT88.4 R32, [R192+0x5400] ;  /* 0x00540000c020783b */ /* 0x000ea80000004200 */
[----:B------:R-:W3:Y:S01]  /*12da0*/  MUFU.EX2 R65, R65 ;  /* 0x0000004100417308 */ /* 0x000ee20000000800 */
[----:B----4-:R-:W-:-:S07]  /*12db0*/  FADD.FTZ R111, R67, R111 ;  /* 0x0000006f436f7221 */ /* 0x010fce0000010000 */
[----:B------:R-:W4:Y:S01]  /*12dc0*/  MUFU.EX2 R64, R64 ;  /* 0x0000004000407308 */ /* 0x000f220000000800 */
[C---:B-1----:R-:W-:Y:S01]  /*12dd0*/  F2FP.PACK_AB R57, R66.reuse, R67 ;  /* 0x000000434239723e */ /* 0x042fe200000000ff */
[----:B------:R-:W-:-:S06]  /*12de0*/  FADD.FTZ R111, R66, R111 ;  /* 0x0000006f426f7221 */ /* 0x000fcc0000010000 */
[----:B------:R-:W1:Y:S01]  /*12df0*/  MUFU.EX2 R242, R242 ;  /* 0x000000f200f27308 */ /* 0x000e620000000800 */
[----:B---3--:R-:W-:-:S07]  /*12e00*/  FADD.FTZ R111, R65, R111 ;  /* 0x0000006f416f7221 */ /* 0x008fce0000010000 */
[----:B------:R-:W-:Y:S01]  /*12e10*/  MUFU.EX2 R252, R252 ;  /* 0x000000fc00fc7308 */ /* 0x000fe20000000800 */
[C---:B----4-:R-:W-:Y:S01]  /*12e20*/  F2FP.PACK_AB R59, R64.reuse, R65 ;  /* 0x00000041403b723e */ /* 0x050fe200000000ff */
[----:B------:R-:W-:-:S06]  /*12e30*/  FADD.FTZ R111, R64, R111 ;  /* 0x0000006f406f7221 */ /* 0x000fcc0000010000 */
[----:B------:R-:W3:Y:S01]  /*12e40*/  MUFU.EX2 R251, R251 ;  /* 0x000000fb00fb7308 */ /* 0x000ee20000000800 */
[C---:B------:R-:W-:Y:S07]  /*12e50*/  HMMA.16816.F32 R44, R56.reuse, R52, R44 ;  /* 0x00000034382c723c */ /* 0x040fee000000182c */
[----:B------:R-:W-:Y:S01]  /*12e60*/  MUFU.EX2 R232, R232 ;  /* 0x000000e800e87308 */ /* 0x000fe20000000800 */
[----:B------:R-:W-:Y:S01]  /*12e70*/  HMMA.16816.F32 R4, R56, R54, R4 ;  /* 0x000000363804723c */ /* 0x000fe20000001804 */
[----:B-1----:R-:W-:-:S06]  /*12e80*/  F2FP.PACK_AB R52, R141, R242 ;  /* 0x000000f28d34723e */ /* 0x002fcc00000000ff */
[----:B------:R-:W1:Y:S01]  /*12e90*/  MUFU.EX2 R235, R235 ;  /* 0x000000eb00eb7308 */ /* 0x000e620000000800 */
[----:B---3--:R-:W-:Y:S01]  /*12ea0*/  F2FP.PACK_AB R54, R251, R252 ;  /* 0x000000fcfb36723e */ /* 0x008fe200000000ff */
[C---:B------:R-:W-:Y:S06]  /*12eb0*/  HMMA.16816.F32 R24, R56.reuse, R48, R24 ;  /* 0x000000303818723c */ /* 0x040fec0000001818 */
[----:B------:R-:W-:Y:S02]  /*12ec0*/  MUFU.EX2 R234, R234 ;  /* 0x000000ea00ea7308 */ /* 0x000fe40000000800 */
[----:B------:R-:W-:Y:S01]  /*12ed0*/  HMMA.16816.F32 R28, R56, R50, R28 ;  /* 0x00000032381c723c */ /* 0x000fe2000000181c */
[----:B------:R-:W3:Y:S05]  /*12ee0*/  LDSM.16.MT88.4 R48, [R192+0x5800] ;  /* 0x00580000c030783b */ /* 0x000eea0000004200 */
[----:B------:R-:W4:Y:S01]  /*12ef0*/  MUFU.EX2 R233, R233 ;  /* 0x000000e900e97308 */ /* 0x000f220000000800 */
[----:B-1----:R-:W-:-:S07]  /*12f00*/  F2FP.PACK_AB R53, R235, R232 ;  /* 0x000000e8eb35723e */ /* 0x002fce00000000ff */
[----:B------:R-:W1:Y:S01]  /*12f10*/  MUFU.EX2 R90, R90 ;  /* 0x0000005a005a7308 */ /* 0x000e620000000800 */
[----:B----4-:R-:W-:-:S07]  /*12f20*/  F2FP.PACK_AB R55, R233, R234 ;  /* 0x000000eae937723e */ /* 0x010fce00000000ff */
[----:B------:R-:W4:Y:S01]  /*12f30*/  MUFU.EX2 R89, R89 ;  /* 0x0000005900597308 */ /* 0x000f220000000800 */
[----:B--2---:R-:W-:Y:S01]  /*12f40*/  HMMA.16816.F32 R8, R52, R32, R8 ;  /* 0x000000203408723c */ /* 0x004fe20000001808 */
[----:B-1----:R-:W-:-:S06]  /*12f50*/  FADD.FTZ R113, R90, R113 ;  /* 0x000000715a717221 */ /* 0x002fcc0000010000 */
[----:B------:R-:W1:Y:S01]  /*12f60*/  MUFU.EX2 R88, R88 ;  /* 0x0000005800587308 */ /* 0x000e620000000800 */
[C---:B------:R-:W-:Y:S07]  /*12f70*/  HMMA.16816.F32 R12, R52.reuse, R34, R12 ;  /* 0x00000022340c723c */ /* 0x040fee000000180c */
[----:B------:R-:W2:Y:S01]  /*12f80*/  MUFU.EX2 R87, R87 ;  /* 0x0000005700577308 */ /* 0x000ea20000000800 */
[C---:B----4-:R-:W-:Y:S01]  /*12f90*/  F2FP.PACK_AB R56, R89.reuse, R90 ;  /* 0x0000005a5938723e */ /* 0x050fe200000000ff */
[----:B------:R-:W-:Y:S01]  /*12fa0*/  FADD.FTZ R113, R89, R113 ;  /* 0x0000007159717221 */ /* 0x000fe20000010000 */
[----:B------:R-:W-:Y:S05]  /*12fb0*/  HMMA.16816.F32 R16, R52, R40, R16 ;  /* 0x000000283410723c */ /* 0x000fea0000001810 */
[----:B------:R-:W4:Y:S01]  /*12fc0*/  MUFU.EX2 R63, R63 ;  /* 0x0000003f003f7308 */ /* 0x000f220000000800 */
[----:B-1----:R-:W-:-:S02]  /*12fd0*/  FADD.FTZ R113, R88, R113 ;  /* 0x0000007158717221 */ /* 0x002fc40000010000 */
[----:B------:R-:W-:Y:S01]  /*12fe0*/  HMMA.16816.F32 R20, R52, R42, R20 ;  /* 0x0000002a3414723c */ /* 0x000fe20000001814 */
[----:B------:R-:W1:Y:S04]  /*12ff0*/  LDSM.16.MT88.4 R52, [R191+0x5800] ;  /* 0x00580000bf34783b */ /* 0x000e680000004200 */
[----:B------:R-:W5:Y:S01]  /*13000*/  MUFU.EX2 R62, R62 ;  /* 0x0000003e003e7308 */ /* 0x000f620000000800 */
[C---:B--2---:R-:W-:Y:S01]  /*13010*/  F2FP.PACK_AB R58, R87.reuse, R88 ;  /* 0x00000058573a723e */ /* 0x044fe200000000ff */
[----:B------:R-:W-:-:S06]  /*13020*/  FADD.FTZ R113, R87, R113 ;  /* 0x0000007157717221 */ /* 0x000fcc0000010000 */
[----:B------:R-:W2:Y:S01]  /*13030*/  MUFU.EX2 R61, R61 ;  /* 0x0000003d003d7308 */ /* 0x000ea20000000800 */
[----:B----4-:R-:W-:-:S07]  /*13040*/  FADD.FTZ R111, R63, R111 ;  /* 0x0000006f3f6f7221 */ /* 0x010fce0000010000 */
[----:B------:R-:W4:Y:S01]  /*13050*/  MUFU.EX2 R60, R60 ;  /* 0x0000003c003c7308 */ /* 0x000f220000000800 */
[C---:B-----5:R-:W-:Y:S01]  /*13060*/  F2FP.PACK_AB R57, R62.reuse, R63 ;  /* 0x0000003f3e39723e */ /* 0x060fe200000000ff */
[----:B------:R-:W-:-:S06]  /*13070*/  FADD.FTZ R111, R62, R111 ;  /* 0x0000006f3e6f7221 */ /* 0x000fcc0000010000 */
[----:B------:R-:W-:Y:S01]  /*13080*/  MUFU.EX2 R250, R250 ;  /* 0x000000fa00fa7308 */ /* 0x000fe20000000800 */
[----:B--2---:R-:W-:-:S07]  /*13090*/  FADD.FTZ R111, R61, R111 ;  /* 0x0000006f3d6f7221 */ /* 0x004fce0000010000 */
[----:B------:R-:W2:Y:S01]  /*130a0*/  MUFU.EX2 R240, R240 ;  /* 0x000000f000f07308 */ /* 0x000ea20000000800 */
[C---:B----4-:R-:W-:Y:S01]  /*130b0*/  F2FP.PACK_AB R59, R60.reuse, R61 ;  /* 0x0000003d3c3b723e */ /* 0x050fe200000000ff */
[----:B------:R-:W-:-:S06]  /*130c0*/  FADD.FTZ R111, R60, R111 ;  /* 0x0000006f3c6f7221 */ /* 0x000fcc0000010000 */
[----:B------:R-:W-:Y:S01]  /*130d0*/  MUFU.EX2 R241, R241 ;  /* 0x000000f100f17308 */ /* 0x000fe20000000800 */
[C---:B------:R-:W-:Y:S07]  /*130e0*/  HMMA.16816.F32 R24, R56.reuse, R32, R24 ;  /* 0x000000203818723c */ /* 0x040fee0000001818 */
[----:B------:R-:W4:Y:S01]  /*130f0*/  MUFU.EX2 R230, R230 ;  /* 0x000000e600e67308 */ /* 0x000f220000000800 */
[----:B------:R-:W-:Y:S01]  /*13100*/  HMMA.16816.F32 R28, R56, R34, R28 ;  /* 0x00000022381c723c */ /* 0x000fe2000000181c */
[----:B--2---:R-:W-:-:S06]  /*13110*/  F2FP.PACK_AB R32, R240, R250 ;  /* 0x000000faf020723e */ /* 0x004fcc00000000ff */
[----:B------:R-:W-:Y:S01]  /*13120*/  MUFU.EX2 R177, R177 ;  /* 0x000000b100b17308 */ /* 0x000fe20000000800 */
[C---:B------:R-:W-:Y:S07]  /*13130*/  HMMA.16816.F32 R44, R56.reuse, R40, R44 ;  /* 0x00000028382c723c */ /* 0x040fee000000182c */
[----:B------:R-:W2:Y:S01]  /*13140*/  MUFU.EX2 R176, R176 ;  /* 0x000000b000b07308 */ /* 0x000ea20000000800 */
[----:B------:R-:W-:Y:S01]  /*13150*/  HMMA.16816.F32 R4, R56, R42, R4 ;  /* 0x0000002a3804723c */ /* 0x000fe20000001804 */
[----:B----4-:R-:W-:-:S06]  /*13160*/  F2FP.PACK_AB R34, R230, R241 ;  /* 0x000000f1e622723e */ /* 0x010fcc00000000ff */
[----:B------:R-:W-:Y:S01]  /*13170*/  MUFU.EX2 R174, R174 ;  /* 0x000000ae00ae7308 */ /* 0x000fe20000000800 */
[----:B------:R-:W-:Y:S01]  /*13180*/  MOV R58, R132 ;  /* 0x00000084003a7202 */ /* 0x000fe20000000f00 */
[--C-:B------:R-:W-:Y:S01]  /*13190*/  FFMA.FTZ R43, R122, c[0x0][0x23c], -R165.reuse ;  /* 0x00008f007a2b7a23 */ /* 0x100fe200000108a5 */
[----:B------:R-:W-:Y:S01]  /*131a0*/  MOV R59, R133 ;  /* 0x00000085003b7202 */ /* 0x000fe20000000f00 */
[----:B------:R-:W-:Y:S02]  /*131b0*/  FFMA.FTZ R56, R131, c[0x0][0x23c], -R165 ;  /* 0x00008f0083387a23 */ /* 0x000fe400000108a5 */
[----:B------:R-:W-:Y:S02]  /*131c0*/  FADD.FTZ R120, R58, R120 ;  /* 0x000000783a787221 */ /* 0x000fe40000010000 */
[----:B------:R-:W4:Y:S01]  /*131d0*/  MUFU.EX2 R171, R171 ;  /* 0x000000ab00ab7308 */ /* 0x000f220000000800 */
[----:B--2---:R-:W-:Y:S01]  /*131e0*/  F2FP.PACK_AB R33, R176, R177 ;  /* 0x000000b1b021723e */ /* 0x004fe200000000ff */
[----:B------:R-:W-:-:S06]  /*131f0*/  FADD.FTZ R120, R59, R120 ;  /* 0x000000783b787221 */ /* 0x000fcc0000010000 */
[----:B------:R-:W2:Y:S08]  /*13200*/  MUFU.EX2 R86, R86 ;  /* 0x0000005600567308 */ /* 0x000eb00000000800 */
[----:B------:R-:W5:Y:S01]  /*13210*/  MUFU.EX2 R85, R85 ;  /* 0x0000005500557308 */ /* 0x000f620000000800 */
[----:B----4-:R-:W-:-:S07]  /*13220*/  F2FP.PACK_AB R35, R171, R174 ;  /* 0x000000aeab23723e */ /* 0x010fce00000000ff */
[----:B------:R-:W4:Y:S01]  /*13230*/  MUFU.EX2 R84, R84 ;  /* 0x0000005400547308 */ /* 0x000f220000000800 */
[----:B---3--:R-:W-:Y:S01]  /*13240*/  HMMA.16816.F32 R8, R32, R48, R8 ;  /* 0x000000302008723c */ /* 0x008fe20000001808 */
[----:B--2---:R-:W-:-:S06]  /*13250*/  FADD.FTZ R113, R86, R113 ;  /* 0x0000007156717221 */ /* 0x004fcc0000010000 */
[----:B------:R-:W2:Y:S01]  /*13260*/  MUFU.EX2 R83, R83 ;  /* 0x0000005300537308 */ /* 0x000ea20000000800 */
[----:B------:R-:W-:Y:S01]  /*13270*/  HMMA.16816.F32 R12, R32, R50, R12 ;  /* 0x00000032200c723c */ /* 0x000fe2000000180c */
[----:B-----5:R-:W-:-:S06]  /*13280*/  FADD.FTZ R113, R85, R113 ;  /* 0x0000007155717221 */ /* 0x020fcc0000010000 */
[----:B------:R-:W3:Y:S01]  /*13290*/  MUFU.EX2 R37, R37 ;  /* 0x0000002500257308 */ /* 0x000ee20000000800 */
[----:B-1----:R-:W-:Y:S01]  /*132a0*/  HMMA.16816.F32 R16, R32, R52, R16 ;  /* 0x000000342010723c */ /* 0x002fe20000001810 */
[----:B----4-:R-:W-:-:S06]  /*132b0*/  FADD.FTZ R113, R84, R113 ;  /* 0x0000007154717221 */ /* 0x010fcc0000010000 */
[----:B------:R-:W1:Y:S01]  /*132c0*/  MUFU.EX2 R224, R224 ;  /* 0x000000e000e07308 */ /* 0x000e620000000800 */
[----:B------:R-:W-:Y:S01]  /*132d0*/  HMMA.16816.F32 R20, R32, R54, R20 ;  /* 0x000000362014723c */ /* 0x000fe20000001814 */
[----:B--2---:R-:W-:-:S04]  /*132e0*/  FADD.FTZ R113, R83, R113 ;  /* 0x0000007153717221 */ /* 0x004fc80000010000 */
[----:B------:R-:W-:Y:S02]  /*132f0*/  FADD.FTZ R113, R82, R113 ;  /* 0x0000007152717221 */ /* 0x000fe40000010000 */
[----:B------:R2:W4:Y:S01]  /*13300*/  MUFU.EX2 R179, R183 ;  /* 0x000000b700b37308 */ /* 0x0005220000000800 */
[----:B------:R-:W-:Y:S01]  /*13310*/  F2FP.PACK_AB R32, R85, R86 ;  /* 0x000000565520723e */ /* 0x000fe200000000ff */
[----:B---3--:R-:W-:Y:S01]  /*13320*/  FADD.FTZ R111, R37, R111 ;  /* 0x0000006f256f7221 */ /* 0x008fe20000010000 */
[----:B------:R-:W-:-:S05]  /*13330*/  F2FP.PACK_AB R34, R83, R84 ;  /* 0x000000545322723e */ /* 0x000fca00000000ff */
[----:B------:R3:W-:Y:S01]  /*13340*/  MUFU.EX2 R40, R182 ;  /* 0x000000b600287308 */ /* 0x0007e20000000800 */
[C---:B-1----:R-:W-:Y:S01]  /*13350*/  F2FP.PACK_AB R33, R224.reuse, R37 ;  /* 0x00000025e021723e */ /* 0x042fe200000000ff */
[----:B------:R-:W-:-:S04]  /*13360*/  FADD.FTZ R111, R224, R111 ;  /* 0x0000006fe06f7221 */ /* 0x000fc80000010000 */
[----:B------:R-:W-:Y:S01]  /*13370*/  FADD.FTZ R111, R229, R111 ;  /* 0x0000006fe56f7221 */ /* 0x000fe20000010000 */
[----:B--2---:R-:W-:Y:S01]  /*13380*/  MOV R183, R135 ;  /* 0x0000008700b77202 */ /* 0x004fe20000000f00 */
[----:B------:R-:W1:Y:S01]  /*13390*/  MUFU.EX2 R41, R226 ;  /* 0x000000e200297308 */ /* 0x000e620000000800 */
[C---:B----4-:R-:W-:Y:S01]  /*133a0*/  F2FP.PACK_AB R35, R179.reuse, R229 ;  /* 0x000000e5b323723e */ /* 0x050fe200000000ff */
[----:B------:R-:W-:Y:S02]  /*133b0*/  FADD.FTZ R111, R179, R111 ;  /* 0x0000006fb36f7221 */ /* 0x000fe40000010000 */
[----:B------:R-:W-:Y:S01]  /*133c0*/  FADD.FTZ R120, R183, R120 ;  /* 0x00000078b7787221 */ /* 0x000fe20000010000 */
[----:B---3--:R-:W-:-:S03]  /*133d0*/  MOV R182, R134 ;  /* 0x0000008600b67202 */ /* 0x008fc60000000f00 */
[----:B------:R-:W-:Y:S01]  /*133e0*/  FADD.FTZ R120, R221, R120 ;  /* 0x00000078dd787221 */ /* 0x000fe20000010000 */
[----:B------:R-:W2:Y:S01]  /*133f0*/  LDSM.16.MT88.4 R132, [R191+0x5c00] ;  /* 0x005c0000bf84783b */ /* 0x000ea20000004200 */
[C---:B------:R-:W-:Y:S01]  /*13400*/  HMMA.16816.F32 R24, R32.reuse, R48, R24 ;  /* 0x000000302018723c */ /* 0x040fe20000001818 */
[----:B------:R-:W-:Y:S01]  /*13410*/  MUFU.EX2 R42, R225 ;  /* 0x000000e1002a7308 */ /* 0x000fe20000000800 */
[----:B------:R-:W-:Y:S02]  /*13420*/  FADD.FTZ R109, R182, R109 ;  /* 0x0000006db66d7221 */ /* 0x000fe40000010000 */
[----:B------:R-:W-:Y:S02]  /*13430*/  FADD.FTZ R120, R249, R120 ;  /* 0x00000078f9787221 */ /* 0x000fe40000010000 */
[----:B------:R-:W-:Y:S01]  /*13440*/  FADD.FTZ R109, R219, R109 ;  /* 0x0000006ddb6d7221 */ /* 0x000fe20000010000 */
[----:B-1----:R-:W-:Y:S01]  /*13450*/  F2FP.PACK_AB R136, R41, R40 ;  /* 0x000000282988723e */ /* 0x002fe200000000ff */
        /* <DEDUP_REMOVED lines=16> */
[----:B-1----:R-:W-:Y:S01]  /*13560*/  F2FP.PACK_AB R138, R218, R42 ;  /* 0x0000002ada8a723e */ /* 0x002fe200000000ff */
[----:B------:R-:W-:-:S02]  /*13570*/  FADD.FTZ R120, R177, R120 ;  /* 0x00000078b1787221 */ /* 0x000fc40000010000 */
[----:B------:R-:W-:Y:S02]  /*13580*/  FADD.FTZ R109, R251, R109 ;  /* 0x0000006dfb6d7221 */ /* 0x000fe40000010000 */
[----:B------:R-:W1:Y:S01]  /*13590*/  MUFU.EX2 R48, R130 ;  /* 0x0000008200307308 */ /* 0x000e620000000800 */
[----:B------:R-:W-:Y:S02]  /*135a0*/  FADD.FTZ R120, R176, R120 ;  /* 0x00000078b0787221 */ /* 0x000fe40000010000 */
[----:B------:R-:W-:Y:S02]  /*135b0*/  FADD.FTZ R109, R250, R109 ;  /* 0x0000006dfa6d7221 */ /* 0x000fe40000010000 */
[----:B------:R-:W-:Y:S02]  /*135c0*/  FADD.FTZ R120, R174, R120 ;  /* 0x00000078ae787221 */ /* 0x000fe40000010000 */
[----:B------:R-:W-:Y:S01]  /*135d0*/  FADD.FTZ R109, R240, R109 ;  /* 0x0000006df06d7221 */ /* 0x000fe20000010000 */
[----:B------:R-:W4:Y:S01]  /*135e0*/  MUFU.EX2 R213, R129 ;  /* 0x0000008100d57308 */ /* 0x000f220000000800 */
[----:B---3--:R-:W-:Y:S01]  /*135f0*/  F2FP.PACK_AB R137, R56, R43 ;  /* 0x0000002b3889723e */ /* 0x008fe200000000ff */
[----:B------:R-:W-:-:S02]  /*13600*/  FADD.FTZ R120, R171, R120 ;  /* 0x00000078ab787221 */ /* 0x000fc40000010000 */
[----:B------:R-:W-:Y:S02]  /*13610*/  FADD.FTZ R109, R241, R109 ;  /* 0x0000006df16d7221 */ /* 0x000fe40000010000 */
[----:B------:R-:W-:Y:S02]  /*13620*/  FADD.FTZ R120, R43, R120 ;  /* 0x000000782b787221 */ /* 0x000fe40000010000 */
[----:B------:R-:W3:Y:S01]  /*13630*/  MUFU.EX2 R81, R81 ;  /* 0x0000005100517308 */ /* 0x000ee20000000800 */
[----:B------:R-:W-:Y:S02]  /*13640*/  FADD.FTZ R109, R230, R109 ;  /* 0x0000006de66d7221 */ /* 0x000fe40000010000 */
[----:B------:R-:W-:Y:S02]  /*13650*/  FADD.FTZ R120, R56, R120 ;  /* 0x0000007838787221 */ /* 0x000fe40000010000 */
[----:B------:R-:W-:Y:S02]  /*13660*/  FADD.FTZ R109, R40, R109 ;  /* 0x0000006d286d7221 */ /* 0x000fe40000010000 */
[----:B-1----:R-:W-:Y:S01]  /*13670*/  FADD.FTZ R120, R48, R120 ;  /* 0x0000007830787221 */ /* 0x002fe20000010000 */
[----:B------:R-:W1:Y:S01]  /*13680*/  MUFU.EX2 R80, R80 ;  /* 0x0000005000507308 */ /* 0x000e620000000800 */
[----:B----4-:R-:W-:Y:S01]  /*13690*/  F2FP.PACK_AB R139, R213, R48 ;  /* 0x00000030d58b723e */ /* 0x010fe200000000ff */
[----:B------:R-:W-:-:S02]  /*136a0*/  FADD.FTZ R109, R41, R109 ;  /* 0x0000006d296d7221 */ /* 0x000fc40000010000 */
[----:B------:R-:W-:Y:S02]  /*136b0*/  FADD.FTZ R213, R213, R120 ;  /* 0x00000078d5d57221 */ /* 0x000fe40000010000 */
[----:B------:R-:W-:Y:S02]  /*136c0*/  FADD.FTZ R109, R42, R109 ;  /* 0x0000006d2a6d7221 */ /* 0x000fe40000010000 */
[----:B------:R-:W4:Y:S01]  /*136d0*/  MUFU.EX2 R79, R79 ;  /* 0x0000004f004f7308 */ /* 0x000f220000000800 */
[----:B------:R-:W-:Y:S01]  /*136e0*/  HMMA.16816.F32 R156, R136, R148, R8 ;  /* 0x00000094889c723c */ /* 0x000fe20000001808 */
[----:B---3--:R-:W-:Y:S02]  /*136f0*/  FADD.FTZ R113, R81, R113 ;  /* 0x0000007151717221 */ /* 0x008fe40000010000 */
[----:B------:R-:W-:-:S04]  /*13700*/  FADD.FTZ R218, R218, R109 ;  /* 0x0000006ddada7221 */ /* 0x000fc80000010000 */
[----:B------:R-:W3:Y:S01]  /*13710*/  MUFU.EX2 R223, R223 ;  /* 0x000000df00df7308 */ /* 0x000ee20000000800 */
[----:B------:R-:W-:Y:S01]  /*13720*/  F2FP.PACK_AB R8, R81, R82 ;  /* 0x000000525108723e */ /* 0x000fe200000000ff */
[----:B------:R-:W-:Y:S01]  /*13730*/  HMMA.16816.F32 R152, R136, R150, R12 ;  /* 0x000000968898723c */ /* 0x000fe2000000180c */
[----:B-1----:R-:W-:-:S05]  /*13740*/  FADD.FTZ R113, R80, R113 ;  /* 0x0000007150717221 */ /* 0x002fca0000010000 */
[----:B------:R-:W1:Y:S01]  /*13750*/  MUFU.EX2 R231, R231 ;  /* 0x000000e700e77308 */ /* 0x000e620000000800 */
[C---:B----4-:R-:W-:Y:S01]  /*13760*/  F2FP.PACK_AB R10, R79.reuse, R80 ;  /* 0x000000504f0a723e */ /* 0x050fe200000000ff */
[----:B--2---:R-:W-:Y:S01]  /*13770*/  HMMA.16816.F32 R140, R136, R132, R16 ;  /* 0x00000084888c723c */ /* 0x004fe20000001810 */
[----:B------:R-:W-:-:S05]  /*13780*/  FADD.FTZ R244, R79, R113 ;  /* 0x000000714ff47221 */ /* 0x000fca0000010000 */
[----:B------:R-:W2:Y:S01]  /*13790*/  MUFU.EX2 R228, R228 ;  /* 0x000000e400e47308 */ /* 0x000ea20000000800 */
[----:B---3--:R-:W-:Y:S01]  /*137a0*/  FADD.FTZ R111, R223, R111 ;  /* 0x0000006fdf6f7221 */ /* 0x008fe20000010000 */
[----:B------:R-:W-:Y:S06]  /*137b0*/  HMMA.16816.F32 R136, R136, R134, R20 ;  /* 0x000000868888723c */ /* 0x000fec0000001814 */
        /* <DEDUP_REMOVED lines=9> */
[----:B------:R-:W-:Y:S08]  /*13850*/  HMMA.16816.F32 R132, R8, R134, R4 ;  /* 0x000000860884723c */ /* 0x000ff00000001804 */
.L_x_1103:
        /* <DEDUP_REMOVED lines=23> */
.L_x_1110:
        /* <DEDUP_REMOVED lines=50> */
.L_x_1108:
        /* <DEDUP_REMOVED lines=109> */
[----:B------:R3:W4:Y:S01]  /*143c0*/  MUFU.TANH R170, R7 ;  /* 0x0000000700aa7308 */ /* 0x0007220000002400 */
[----:B------:R-:W-:Y:S02]  /*143d0*/  FMUL.FTZ R17, R17, c[0x0][0x2ec] ;  /* 0x0000bb0011117a20 */ /* 0x000fe40000410000 */
[----:B------:R-:W-:Y:S02]  /*143e0*/  FMUL.FTZ R19, R19, c[0x0][0x2ec] ;  /* 0x0000bb0013137a20 */ /* 0x000fe40000410000 */
[----:B------:R-:W-:Y:S02]  /*143f0*/  FMUL.FTZ R14, R14, c[0x0][0x2ec] ;  /* 0x0000bb000e0e7a20 */ /* 0x000fe40000410000 */
[----:B------:R-:W-:Y:S02]  /*14400*/  FMUL.FTZ R15, R15, c[0x0][0x2ec] ;  /* 0x0000bb000f0f7a20 */ /* 0x000fe40000410000 */
[----:B------:R-:W-:Y:S01]  /*14410*/  FMUL.FTZ R16, R16, c[0x0][0x2ec] ;  /* 0x0000bb0010107a20 */ /* 0x000fe20000410000 */
[----:B------:R-:W1:Y:S01]  /*14420*/  MUFU.TANH R171, R8 ;  /* 0x0000000800ab7308 */ /* 0x000e620000002400 */
[----:B------:R-:W-:Y:S09]  /*14430*/  FMUL.FTZ R18, R18, c[0x0][0x2ec] ;  /* 0x0000bb0012127a20 */ /* 0x000ff20000410000 */
[----:B------:R5:W1:Y:S01]  /*14440*/  MUFU.TANH R176, R10 ;  /* 0x0000000a00b07308 */ /* 0x000a620000002400 */
[----:B---3--:R-:W3:Y:S09]  /*14450*/  LDSM.16.M88.4 R4, [R190] ;  /* 0x00000000be04783b */ /* 0x008ef20000000200 */
[----:B------:R1:W1:Y:S10]  /*14460*/  MUFU.TANH R177, R17 ;  /* 0x0000001100b17308 */ /* 0x0002740000002400 */
[----:B------:R1:W1:Y:S01]  /*14470*/  MUFU.TANH R178, R19 ;  /* 0x0000001300b27308 */ /* 0x0002620000002400 */
[----:B-----5:R-:W5:Y:S09]  /*14480*/  LDSM.16.M88.4 R8, [R189] ;  /* 0x00000000bd08783b */ /* 0x020f720000000200 */
[----:B------:R-:W1:Y:S10]  /*14490*/  MUFU.TANH R3, R3 ;  /* 0x0000000300037308 */ /* 0x000e740000002400 */
[----:B------:R-:W1:Y:S01]  /*144a0*/  MUFU.TANH R0, R0 ;  /* 0x0000000000007308 */ /* 0x000e620000002400 */
[-C--:B---3--:R-:W-:Y:S09]  /*144b0*/  HMMA.16816.F32 R20, R172, R4.reuse, R20 ;  /* 0x00000004ac14723c */ /* 0x088ff20000001814 */
[----:B------:R-:W3:Y:S01]  /*144c0*/  MUFU.TANH R2, R2 ;  /* 0x0000000200027308 */ /* 0x000ee20000002400 */
[C---:B------:R-:W-:Y:S09]  /*144d0*/  HMMA.16816.F32 R24, R180.reuse, R4, R24 ;  /* 0x00000004b418723c */ /* 0x040ff20000001818 */
[----:B------:R-:W2:Y:S01]  /*144e0*/  MUFU.TANH R12, R12 ;  /* 0x0000000c000c7308 */ /* 0x000ea20000002400 */
[-C--:B------:R-:W-:Y:S04]  /*144f0*/  HMMA.16816.F32 R28, R180, R6.reuse, R28 ;  /* 0x00000006b41c723c */ /* 0x080fe8000000181c */
[----:B------:R-:W-:Y:S04]  /*14500*/  FMUL.FTZ R20, R20, c[0x0][0x2ec] ;  /* 0x0000bb0014147a20 */ /* 0x000fe80000410000 */
[C---:B------:R-:W-:Y:S01]  /*14510*/  HMMA.16816.F32 R32, R172.reuse, R6, R32 ;  /* 0x00000006ac20723c */ /* 0x040fe20000001820 */
[----:B------:R-:W2:Y:S01]  /*14520*/  MUFU.TANH R13, R13 ;  /* 0x0000000d000d7308 */ /* 0x000ea20000002400 */
[----:B------:R-:W2:Y:S02]  /*14530*/  LDSM.16.M88.4 R4, [R188] ;  /* 0x00000000bc04783b */ /* 0x000ea40000000200 */
[----:B------:R-:W-:Y:S02]  /*14540*/  FMUL.FTZ R21, R21, c[0x0][0x2ec] ;  /* 0x0000bb0015157a20 */ /* 0x000fe40000410000 */
[----:B------:R-:W-:Y:S02]  /*14550*/  FMUL.FTZ R22, R22, c[0x0][0x2ec] ;  /* 0x0000bb0016167a20 */ /* 0x000fe40000410000 */
[-C--:B-----5:R-:W-:Y:S03]  /*14560*/  HMMA.16816.F32 R36, R172, R8.reuse, R36 ;  /* 0x00000008ac24723c */ /* 0x0a0fe60000001824 */
[----:B------:R5:W2:Y:S01]  /*14570*/  MUFU.TANH R179, R20 ;  /* 0x0000001400b37308 */ /* 0x000aa20000002400 */
[----:B------:R-:W-:Y:S02]  /*14580*/  FMUL.FTZ R23, R23, c[0x0][0x2ec] ;  /* 0x0000bb0017177a20 */ /* 0x000fe40000410000 */
[----:B-1----:R-:W-:Y:S02]  /*14590*/  FMUL.FTZ R17, R24, c[0x0][0x2ec] ;  /* 0x0000bb0018117a20 */ /* 0x002fe40000410000 */
[C---:B------:R-:W-:Y:S04]  /*145a0*/  HMMA.16816.F32 R40, R180.reuse, R8, R40 ;  /* 0x00000008b428723c */ /* 0x040fe80000001828 */
[----:B------:R-:W-:Y:S01]  /*145b0*/  FMUL.FTZ R19, R25, c[0x0][0x2ec] ;  /* 0x0000bb0019137a20 */ /* 0x000fe20000410000 */
[----:B------:R1:W1:Y:S01]  /*145c0*/  MUFU.TANH R222, R21 ;  /* 0x0000001500de7308 */ /* 0x0002620000002400 */
[----:B------:R-:W-:Y:S02]  /*145d0*/  FMUL.FTZ R24, R30, c[0x0][0x2ec] ;  /* 0x0000bb001e187a20 */ /* 0x000fe40000410000 */
[-C--:B------:R-:W-:Y:S04]  /*145e0*/  HMMA.16816.F32 R44, R180, R10.reuse, R44 ;  /* 0x0000000ab42c723c */ /* 0x080fe8000000182c */
[----:B------:R-:W-:Y:S02]  /*145f0*/  FMUL.FTZ R25, R31, c[0x0][0x2ec] ;  /* 0x0000bb001f197a20 */ /* 0x000fe40000410000 */
[----:B------:R-:W-:Y:S01]  /*14600*/  FMUL.FTZ R31, R34, c[0x0][0x2ec] ;  /* 0x0000bb00221f7a20 */ /* 0x000fe20000410000 */
[----:B------:R3:W3:Y:S01]  /*14610*/  MUFU.TANH R223, R22 ;  /* 0x0000001600df7308 */ /* 0x0006e20000002400 */
[C---:B------:R-:W-:Y:S01]  /*14620*/  HMMA.16816.F32 R48, R172.reuse, R10, R48 ;  /* 0x0000000aac30723c */ /* 0x040fe20000001830 */
[----:B------:R-:W4:Y:S03]  /*14630*/  LDSM.16.M88.4 R8, [R187] ;  /* 0x00000000bb08783b */ /* 0x000f260000000200 */
[----:B------:R-:W-:Y:S02]  /*14640*/  FMUL.FTZ R38, R38, c[0x0][0x2ec] ;  /* 0x0000bb0026267a20 */ /* 0x000fe40000410000 */
[----:B------:R-:W-:Y:S02]  /*14650*/  FMUL.FTZ R39, R39, c[0x0][0x2ec] ;  /* 0x0000bb0027277a20 */ /* 0x000fe40000410000 */
[----:B-----5:R-:W-:Y:S01]  /*14660*/  FMUL.FTZ R20, R26, c[0x0][0x2ec] ;  /* 0x0000bb001a147a20 */ /* 0x020fe20000410000 */
[----:B------:R5:W4:Y:S01]  /*14670*/  MUFU.TANH R224, R23 ;  /* 0x0000001700e07308 */ /* 0x000b220000002400 */
[-C--:B--2---:R-:W-:Y:S03]  /*14680*/  HMMA.16816.F32 R52, R172, R4.reuse, R52 ;  /* 0x00000004ac34723c */ /* 0x084fe60000001834 */
[----:B-1----:R-:W-:Y:S02]  /*14690*/  FMUL.FTZ R21, R27, c[0x0][0x2ec] ;  /* 0x0000bb001b157a20 */ /* 0x002fe40000410000 */
[----:B------:R-:W-:Y:S02]  /*146a0*/  FMUL.FTZ R26, R32, c[0x0][0x2ec] ;  /* 0x0000bb00201a7a20 */ /* 0x000fe40000410000 */
[----:B------:R-:W-:Y:S01]  /*146b0*/  FMUL.FTZ R37, R37, c[0x0][0x2ec] ;  /* 0x0000bb0025257a20 */ /* 0x000fe20000410000 */
[C---:B------:R-:W-:Y:S01]  /*146c0*/  HMMA.16816.F32 R56, R180.reuse, R4, R56 ;  /* 0x00000004b438723c */ /* 0x040fe20000001838 */
[----:B------:R1:W2:Y:S03]  /*146d0*/  MUFU.TANH R225, R38 ;  /* 0x0000002600e17308 */ /* 0x0002a60000002400 */
[----:B------:R-:W-:Y:S02]  /*146e0*/  FMUL.FTZ R27, R40, c[0x0][0x2ec] ;  /* 0x0000bb00281b7a20 */ /* 0x000fe40000410000 */
[----:B---3--:R-:W-:Y:S02]  /*146f0*/  FMUL.FTZ R22, R28, c[0x0][0x2ec] ;  /* 0x0000bb001c167a20 */ /* 0x008fe40000410000 */
[-C--:B------:R-:W-:Y:S03]  /*14700*/  HMMA.16816.F32 R60, R180, R6.reuse, R60 ;  /* 0x00000006b43c723c */ /* 0x080fe6000000183c */
[----:B------:R3:W1:Y:S01]  /*14710*/  MUFU.TANH R226, R39 ;  /* 0x0000002700e27308 */ /* 0x0006620000002400 */
[----:B------:R-:W-:Y:S02]  /*14720*/  FMUL.FTZ R28, R41, c[0x0][0x2ec] ;  /* 0x0000bb00291c7a20 */ /* 0x000fe40000410000 */
[----:B------:R-:W-:Y:S02]  /*14730*/  FMUL.FTZ R30, R42, c[0x0][0x2ec] ;  /* 0x0000bb002a1e7a20 */ /* 0x000fe40000410000 */
[C---:B------:R-:W-:Y:S01]  /*14740*/  HMMA.16816.F32 R64, R172.reuse, R6, R64 ;  /* 0x00000006ac40723c */ /* 0x040fe20000001840 */
[----:B------:R-:W2:Y:S03]  /*14750*/  LDSM.16.M88.4 R4, [R186] ;  /* 0x00000000ba04783b */ /* 0x000ea60000000200 */
[----:B-----5:R-:W-:Y:S01]  /*14760*/  FMUL.FTZ R23, R29, c[0x0][0x2ec] ;  /* 0x0000bb001d177a20 */ /* 0x020fe20000410000 */
[----:B------:R-:W1:Y:S01]  /*14770*/  MUFU.TANH R14, R14 ;  /* 0x0000000e000e7308 */ /* 0x000e620000002400 */
[----:B------:R-:W-:Y:S02]  /*14780*/  FMUL.FTZ R29, R33, c[0x0][0x2ec] ;  /* 0x0000bb00211d7a20 */ /* 0x000fe40000410000 */
[-C--:B----4-:R-:W-:Y:S04]  /*14790*/  HMMA.16816.F32 R68, R172, R8.reuse, R68 ;  /* 0x00000008ac44723c */ /* 0x090fe80000001844 */
[----:B------:R-:W-:Y:S02]  /*147a0*/  FMUL.FTZ R33, R35, c[0x0][0x2ec] ;  /* 0x0000bb0023217a20 */ /* 0x000fe40000410000 */
[----:B------:R-:W-:Y:S01]  /*147b0*/  FMUL.FTZ R35, R36, c[0x0][0x2ec] ;  /* 0x0000bb0024237a20 */ /* 0x000fe20000410000 */
[----:B------:R-:W4:Y:S01]  /*147c0*/  MUFU.TANH R15, R15 ;  /* 0x0000000f000f7308 */ /* 0x000f220000002400 */
[C---:B------:R-:W-:Y:S04]  /*147d0*/  HMMA.16816.F32 R72, R180.reuse, R8, R72 ;  /* 0x00000008b448723c */ /* 0x040fe80000001848 */
[----:B------:R-:W-:Y:S02]  /*147e0*/  FMUL.FTZ R32, R43, c[0x0][0x2ec] ;  /* 0x0000bb002b207a20 */ /* 0x000fe40000410000 */
[----:B------:R-:W-:Y:S02]  /*147f0*/  FMUL.FTZ R34, R44, c[0x0][0x2ec] ;  /* 0x0000bb002c227a20 */ /* 0x000fe40000410000 */
[-C--:B------:R-:W-:Y:S01]  /*14800*/  HMMA.16816.F32 R76, R180, R10.reuse, R76 ;  /* 0x0000000ab44c723c */ /* 0x080fe2000000184c */
[----:B------:R-:W4:Y:S03]  /*14810*/  MUFU.TANH R16, R16 ;  /* 0x0000001000107308 */ /* 0x000f260000002400 */
[----:B------:R-:W-:Y:S02]  /*14820*/  FMUL.FTZ R36, R45, c[0x0][0x2ec] ;  /* 0x0000bb002d247a20 */ /* 0x000fe40000410000 */
[----:B-1----:R-:W-:Y:S02]  /*14830*/  FMUL.FTZ R38, R46, c[0x0][0x2ec] ;  /* 0x0000bb002e267a20 */ /* 0x002fe40000410000 */
[C---:B------:R-:W-:Y:S01]  /*14840*/  HMMA.16816.F32 R80, R172.reuse, R10, R80 ;  /* 0x0000000aac50723c */ /* 0x040fe20000001850 */
[----:B------:R-:W1:Y:S02]  /*14850*/  LDSM.16.M88.4 R8, [R185] ;  /* 0x00000000b908783b */ /* 0x000e640000000200 */
[----:B------:R-:W1:Y:S01]  /*14860*/  MUFU.TANH R18, R18 ;  /* 0x0000001200127308 */ /* 0x000e620000002400 */
[----:B---3--:R-:W-:Y:S02]  /*14870*/  FMUL.FTZ R39, R47, c[0x0][0x2ec] ;  /* 0x0000bb002f277a20 */ /* 0x008fe40000410000 */
[----:B------:R-:W-:Y:S02]  /*14880*/  FMUL.FTZ R41, R48, c[0x0][0x2ec] ;  /* 0x0000bb0030297a20 */ /* 0x000fe40000410000 */
[----:B------:R-:W-:Y:S01]  /*14890*/  FMUL.FTZ R45, R49, c[0x0][0x2ec] ;  /* 0x0000bb00312d7a20 */ /* 0x000fe20000410000 */
[-C--:B--2---:R-:W-:Y:S03]  /*148a0*/  HMMA.16816.F32 R84, R172, R4.reuse, R84 ;  /* 0x00000004ac54723c */ /* 0x084fe60000001854 */
[----:B------:R-:W-:Y:S01]  /*148b0*/  FMUL.FTZ R46, R50, c[0x0][0x2ec] ;  /* 0x0000bb00322e7a20 */ /* 0x000fe20000410000 */
[----:B------:R-:W2:Y:S01]  /*148c0*/  MUFU.TANH R17, R17 ;  /* 0x0000001100117308 */ /* 0x000ea20000002400 */
[----:B------:R-:W-:Y:S02]  /*148d0*/  FMUL.FTZ R47, R51, c[0x0][0x2ec] ;  /* 0x0000bb00332f7a20 */ /* 0x000fe40000410000 */
[----:B------:R-:W-:Y:S01]  /*148e0*/  FMUL.FTZ R52, R52, c[0x0][0x2ec] ;  /* 0x0000bb0034347a20 */ /* 0x000fe20000410000 */
[C---:B------:R-:W-:Y:S04]  /*148f0*/  HMMA.16816.F32 R88, R180.reuse, R4, R88 ;  /* 0x00000004b458723c */ /* 0x040fe80000001858 */
[----:B------:R-:W-:Y:S02]  /*14900*/  FMUL.FTZ R53, R53, c[0x0][0x2ec] ;  /* 0x0000bb0035357a20 */ /* 0x000fe40000410000 */
[----:B------:R-:W3:Y:S01]  /*14910*/  MUFU.TANH R19, R19 ;  /* 0x0000001300137308 */ /* 0x000ee20000002400 */
[----:B------:R-:W-:Y:S01]  /*14920*/  FMUL.FTZ R54, R54, c[0x0][0x2ec] ;  /* 0x0000bb0036367a20 */ /* 0x000fe20000410000 */
[-C--:B------:R-:W-:Y:S04]  /*14930*/  HMMA.16816.F32 R92, R180, R6.reuse, R92 ;  /* 0x00000006b45c723c */ /* 0x080fe8000000185c */
[----:B------:R-:W-:Y:S02]  /*14940*/  FMUL.FTZ R55, R55, c[0x0][0x2ec] ;  /* 0x0000bb0037377a20 */ /* 0x000fe40000410000 */
[----:B------:R-:W-:Y:S02]  /*14950*/  FMUL.FTZ R40, R56, c[0x0][0x2ec] ;  /* 0x0000bb0038287a20 */ /* 0x000fe40000410000 */
[----:B------:R-:W2:Y:S01]  /*14960*/  MUFU.TANH R20, R20 ;  /* 0x0000001400147308 */ /* 0x000ea20000002400 */
[C---:B------:R-:W-:Y:S01]  /*14970*/  HMMA.16816.F32 R96, R172.reuse, R6, R96 ;  /* 0x00000006ac60723c */ /* 0x040fe20000001860 */
[----:B------:R-:W5:Y:S01]  /*14980*/  LDSM.16.M88.4 R4, [R184] ;  /* 0x00000000b804783b */ /* 0x000f620000000200 */
[----:B------:R-:W-:Y:S04]  /*14990*/  DEPBAR.LE SB0, 0x0 ;  /* 0x000080000000791a */ /* 0x000fe80000000000 */
[----:B------:R-:W-:Y:S02]  /*149a0*/  FMUL.FTZ R42, R57, c[0x0][0x2ec] ;  /* 0x0000bb00392a7a20 */ /* 0x000fe40000410000 */
[-C--:B-1----:R-:W-:Y:S01]  /*149b0*/  HMMA.16816.F32 R100, R172, R8.reuse, R100 ;  /* 0x00000008ac64723c */ /* 0x082fe20000001864 */
[----:B------:R-:W1:Y:S01]  /*149c0*/  MUFU.TANH R21, R21 ;  /* 0x0000001500157308 */ /* 0x000e620000002400 */
[----:B------:R-:W-:Y:S03]  /*149d0*/  BAR.SYNC.DEFER_BLOCKING 0x0 ;  /* 0x0000000000007b1d */ /* 0x000fe60000010000 */
[----:B------:R-:W-:Y:S02]  /*149e0*/  FMUL.FTZ R43, R58, c[0x0][0x2ec] ;  /* 0x0000bb003a2b7a20 */ /* 0x000fe40000410000 */
[----:B------:R-:W-:Y:S01]  /*149f0*/  FMUL.FTZ R44, R59, c[0x0][0x2ec] ;  /* 0x0000bb003b2c7a20 */ /* 0x000fe20000410000 */
[C---:B------:R-:W-:Y:S03]  /*14a00*/  HMMA.16816.F32 R104, R180.reuse, R8, R104 ;  /* 0x00000008b468723c */ /* 0x040fe60000001868 */
[----:B------:R-:W1:Y:S01]  /*14a10*/  MUFU.TANH R22, R22 ;  /* 0x0000001600167308 */ /* 0x000e620000002400 */
[----:B------:R-:W-:Y:S02]  /*14a20*/  FMUL.FTZ R48, R60, c[0x0][0x2ec] ;  /* 0x0000bb003c307a20 */ /* 0x000fe40000410000 */
[----:B------:R-:W-:Y:S02]  /*14a30*/  FMUL.FTZ R49, R61, c[0x0][0x2ec] ;  /* 0x0000bb003d317a20 */ /* 0x000fe40000410000 */
[-C--:B------:R-:W-:Y:S04]  /*14a40*/  HMMA.16816.F32 R108, R180, R10.reuse, R108 ;  /* 0x0000000ab46c723c */ /* 0x080fe8000000186c */
[----:B------:R-:W-:Y:S01]  /*14a50*/  FMUL.FTZ R98, R98, c[0x0][0x2ec] ;  /* 0x0000bb0062627a20 */ /* 0x000fe20000410000 */
[----:B------:R-:W1:Y:S01]  /*14a60*/  MUFU.TANH R23, R23 ;  /* 0x0000001700177308 */ /* 0x000e620000002400 */
[----:B------:R-:W-:Y:S02]  /*14a70*/  FMUL.FTZ R51, R62, c[0x0][0x2ec] ;  /* 0x0000bb003e337a20 */ /* 0x000fe40000410000 */
[C---:B------:R-:W-:Y:S04]  /*14a80*/  HMMA.16816.F32 R112, R172.reuse, R10, R112 ;  /* 0x0000000aac70723c */ /* 0x040fe80000001870 */
[----:B------:R-:W-:Y:S02]  /*14a90*/  FMUL.FTZ R101, R101, c[0x0][0x2ec] ;  /* 0x0000bb0065657a20 */ /* 0x000fe40000410000 */
[----:B------:R-:W-:Y:S01]  /*14aa0*/  FMUL.FTZ R50, R63, c[0x0][0x2ec] ;  /* 0x0000bb003f327a20 */ /* 0x000fe20000410000 */
[----:B------:R-:W1:Y:S01]  /*14ab0*/  MUFU.TANH R232, R98 ;  /* 0x0000006200e87308 */ /* 0x000e620000002400 */
[----:B------:R-:W-:Y:S01]  /*14ac0*/  FMUL.FTZ R56, R64, c[0x0][0x2ec] ;  /* 0x0000bb0040387a20 */ /* 0x000fe20000410000 */
[-C--:B-----5:R-:W-:Y:S03]  /*14ad0*/  HMMA.16816.F32 R116, R172, R4.reuse, R116 ;  /* 0x00000004ac74723c */ /* 0x0a0fe60000001874 */
[----:B------:R-:W-:Y:S02]  /*14ae0*/  FMUL.FTZ R61, R65, c[0x0][0x2ec] ;  /* 0x0000bb00413d7a20 */ /* 0x000fe40000410000 */
[----:B------:R-:W-:Y:S02]  /*14af0*/  FMUL.FTZ R62, R66, c[0x0][0x2ec] ;  /* 0x0000bb00423e7a20 */ /* 0x000fe40000410000 */
[----:B------:R-:W-:Y:S01]  /*14b00*/  FMUL.FTZ R63, R67, c[0x0][0x2ec] ;  /* 0x0000bb00433f7a20 */ /* 0x000fe20000410000 */
[----:B------:R5:W1:Y:S01]  /*14b10*/  MUFU.TANH R233, R101 ;  /* 0x0000006500e97308 */ /* 0x000a620000002400 */
[C---:B------:R-:W-:Y:S04]  /*14b20*/  HMMA.16816.F32 R120, R180.reuse, R4, R120 ;  /* 0x00000004b478723c */ /* 0x040fe80000001878 */
[----:B------:R-:W-:Y:S02]  /*14b30*/  FMUL.FTZ R68, R68, c[0x0][0x2ec] ;  /* 0x0000bb0044447a20 */ /* 0x000fe40000410000 */
[----:B------:R-:W-:Y:S02]  /*14b40*/  FMUL.FTZ R69, R69, c[0x0][0x2ec] ;  /* 0x0000bb0045457a20 */ /* 0x000fe40000410000 */
[-C--:B------:R-:W-:Y:S01]  /*14b50*/  HMMA.16816.F32 R124, R180, R6.reuse, R124 ;  /* 0x00000006b47c723c */ /* 0x080fe2000000187c */
[----:B------:R-:W1:Y:S03]  /*14b60*/  MUFU.TANH R24, R24 ;  /* 0x0000001800187308 */ /* 0x000e660000002400 */
[----:B------:R-:W-:Y:S02]  /*14b70*/  FMUL.FTZ R70, R70, c[0x0][0x2ec] ;  /* 0x0000bb0046467a20 */ /* 0x000fe40000410000 */
[----:B------:R-:W-:Y:S02]  /*14b80*/  FMUL.FTZ R71, R71, c[0x0][0x2ec] ;  /* 0x0000bb0047477a20 */ /* 0x000fe40000410000 */
[----:B------:R-:W-:Y:S03]  /*14b90*/  HMMA.16816.F32 R128, R172, R6, R128 ;  /* 0x00000006ac80723c */ /* 0x000fe60000001880 */
[----:B------:R-:W1:Y:S01]  /*14ba0*/  MUFU.TANH R25, R25 ;  /* 0x0000001900197308 */ /* 0x000e620000002400 */
[----:B------:R-:W-:Y:S02]  /*14bb0*/  FMUL.FTZ R57, R72, c[0x0][0x2ec] ;  /* 0x0000bb0048397a20 */ /* 0x000fe40000410000 */
[----:B------:R-:W-:Y:S02]  /*14bc0*/  FMUL.FTZ R60, R73, c[0x0][0x2ec] ;  /* 0x0000bb00493c7a20 */ /* 0x000fe40000410000 */
[----:B------:R-:W-:Y:S04]  /*14bd0*/  FMUL.FTZ R59, R74, c[0x0][0x2ec] ;  /* 0x0000bb004a3b7a20 */ /* 0x000fe80000410000 */
        /* <DEDUP_REMOVED lines=51> */
[----:B-----5:R-:W-:Y:S02]  /*14f10*/  FMUL.FTZ R101, R124, c[0x0][0x2ec] ;  /* 0x0000bb007c657a20 */ /* 0x020fe40000410000 */
        /* <DEDUP_REMOVED lines=98> */
[----:B------:R1:W1:Y:S02]  /*15540*/  MUFU.TANH R234, R131 ;  /* 0x0000008300ea7308 */ /* 0x0002640000002400 */
[----:B-1234-:R-:W-:-:S05]  /*15550*/  @P0 BRA `(.L_x_1110) ;  /* 0xffffe47000000947 */ /* 0x01efca000383ffff */
.L_x_1109:
[----:B------:R-:W-:Y:S01]  /*15560*/  IMAD.U32 R183, RZ, RZ, UR15 ;  /* 0x0000000fffb77e24 */ /* 0x000fe2000f8e00ff */
[----:B------:R-:W-:Y:S02]  /*15570*/  UISETP.GT.AND UP0, UPT, UR15, UR9, UPT ;  /* 0x000000090f00728c */ /* 0x000fe4000bf04270 */
[----:B------:R-:W-:Y:S01]  /*15580*/  UMOV UR7, UR15 ;  /* 0x0000000f00077c82 */ /* 0x000fe20008000000 */
[----:B------:R-:W-:Y:S04]  /*15590*/  IMAD R183, R183, 0x80, R198 ;  /* 0x00000080b7b77824 */ /* 0x000fe800078e02c6 */
[--C-:B------:R-:W-:Y:S01]  /*155a0*/  IMAD.IADD R251, R210, 0x1, -R183.reuse ;  /* 0x00000001d2fb7824 */ /* 0x100fe200078e0ab7 */
[C---:B-1----:R-:W-:Y:S01]  /*155b0*/  IADD3 R117, R183.reuse, 0x39, RZ ;  /* 0x00000039b7757810 */ /* 0x042fe20007ffe0ff */
[--C-:B------:R-:W-:Y:S01]  /*155c0*/  IMAD.IADD R6, R204, 0x1, -R183.reuse ;  /* 0x00000001cc067824 */ /* 0x100fe200078e0ab7 */
[----:B------:R-:W-:Y:S01]  /*155d0*/  IADD3 R240, R183, 0x11, RZ ;  /* 0x00000011b7f07810 */ /* 0x000fe20007ffe0ff */
[--C-:B------:R-:W-:Y:S01]  /*155e0*/  IMAD.IADD R118, R207, 0x1, -R183.reuse ;  /* 0x00000001cf767824 */ /* 0x100fe200078e0ab7 */
[----:B------:R-:W-:Y:S01]  /*155f0*/  IADD3 R245, R183, 0x10, RZ ;  /* 0x00000010b7f57810 */ /* 0x000fe20007ffe0ff */
[----:B------:R-:W-:Y:S01]  /*15600*/  IMAD.IADD R110, R197, 0x1, -R183 ;  /* 0x00000001c56e7824 */ /* 0x000fe200078e0ab7 */
[----:B------:R-:W-:Y:S01]  /*15610*/  IADD3 R182, R183, 0x18, RZ ;  /* 0x00000018b7b67810 */ /* 0x000fe20007ffe0ff */
[----:B------:R-:W-:Y:S01]  /*15620*/  IMAD.IADD R115, R197, 0x1, -R240 ;  /* 0x00000001c5737824 */ /* 0x000fe200078e0af0 */
[C---:B------:R-:W-:Y:S01]  /*15630*/  IADD3 R181, R183.reuse, 0x19, RZ ;  /* 0x00000019b7b57810 */ /* 0x040fe20007ffe0ff */
[C---:B------:R-:W-:Y:S01]  /*15640*/  IMAD.IADD R121, R210.reuse, 0x1, -R245 ;  /* 0x00000001d2797824 */ /* 0x040fe200078e0af5 */
        /* <DEDUP_REMOVED lines=10> */
[C---:B------:R-:W-:Y:S01]  /*156f0*/  IADD3 R180, R183.reuse, 0x20, RZ ;  /* 0x00000020b7b47810 */ /* 0x040fe20007ffe0ff */
[C---:B------:R-:W-:Y:S01]  /*15700*/  IMAD.IADD R116, R210.reuse, 0x1, -R123 ;  /* 0x00000001d2747824 */ /* 0x040fe200078e0a7b */
[C---:B------:R-:W-:Y:S01]  /*15710*/  IADD3 R174, R183.reuse, 0x21, RZ ;  /* 0x00000021b7ae7810 */ /* 0x040fe20007ffe0ff */
[C---:B------:R-:W-:Y:S01]  /*15720*/  IMAD.IADD R7, R210.reuse, 0x1, -R122 ;  /* 0x00000001d2077824 */ /* 0x040fe200078e0a7a */
[----:B------:R-:W-:Y:S01]  /*15730*/  IADD3 R172, R183, 0x29, RZ ;  /* 0x00000029b7ac7810 */ /* 0x000fe20007ffe0ff */
[C---:B------:R-:W-:Y:S01]  /*15740*/  IMAD.IADD R243, R197.reuse, 0x1, -R180 ;  /* 0x00000001c5f37824 */ /* 0x040fe200078e0ab4 */
[----:B------:R-:W-:Y:S01]  /*15750*/  IABS R127, R127 ;  /* 0x0000007f007f7213 */ /* 0x000fe20000000000 */
[C-C-:B------:R-:W-:Y:S01]  /*15760*/  IMAD.IADD R248, R210.reuse, 0x1, -R174.reuse ;  /* 0x00000001d2f87824 */ /* 0x140fe200078e0aae */
[----:B------:R-:W-:Y:S01]  /*15770*/  IABS R116, R116 ;  /* 0x0000007400747213 */ /* 0x000fe20000000000 */
[----:B------:R-:W-:Y:S01]  /*15780*/  IMAD.IADD R130, R197, 0x1, -R174 ;  /* 0x00000001c5827824 */ /* 0x000fe200078e0aae */
[----:B------:R-:W-:Y:S01]  /*15790*/  ISETP.GE.AND P2, PT, R183, R206, PT ;  /* 0x000000ceb700720c */ /* 0x000fe20003f46270 */
[C---:B------:R-:W-:Y:S01]  /*157a0*/  IMAD.IADD R246, R210.reuse, 0x1, -R180 ;  /* 0x00000001d2f67824 */ /* 0x040fe200078e0ab4 */
[----:B------:R-:W-:Y:S01]  /*157b0*/  I2F R127, R127 ;  /* 0x0000007f007f7306 */ /* 0x000fe20000201400 */
[----:B------:R-:W-:Y:S01]  /*157c0*/  IABS R6, R6 ;  /* 0x0000000600067213 */ /* 0x000fe20000000000 */
[----:B------:R-:W-:Y:S01]  /*157d0*/  IMAD.IADD R126, R197, 0x1, -R182 ;  /* 0x00000001c57e7824 */ /* 0x000fe200078e0ab6 */
[----:B------:R-:W-:Y:S01]  /*157e0*/  ISETP.GE.OR P2, PT, R183, R205, !P2 ;  /* 0x000000cdb700720c */ /* 0x000fe20005746670 */
[----:B------:R-:W-:Y:S01]  /*157f0*/  IMAD.IADD R114, R197, 0x1, -R245 ;  /* 0x00000001c5727824 */ /* 0x000fe200078e0af5 */
[----:B------:R-:W-:Y:S01]  /*15800*/  IABS R118, R118 ;  /* 0x0000007600767213 */ /* 0x000fe20000000000 */
[C---:B------:R-:W-:Y:S01]  /*15810*/  IMAD.IADD R239, R210.reuse, 0x1, -R240 ;  /* 0x00000001d2ef7824 */ /* 0x040fe200078e0af0 */
[----:B------:R-:W-:Y:S01]  /*15820*/  IADD3 R238, R183, 0x8, RZ ;  /* 0x00000008b7ee7810 */ /* 0x000fe20007ffe0ff */
[C---:B------:R-:W-:Y:S01]  /*15830*/  IMAD.IADD R175, R210.reuse, 0x1, -R172 ;  /* 0x00000001d2af7824 */ /* 0x040fe200078e0aac */
[----:B------:R-:W-:Y:S01]  /*15840*/  IABS R126, R126 ;  /* 0x0000007e007e7213 */ /* 0x000fe20000000000 */
[----:B------:R-:W-:Y:S01]  /*15850*/  I2F R6, R6 ;  /* 0x0000000600067306 */ /* 0x000fe20000201400 */
[----:B------:R-:W-:Y:S01]  /*15860*/  IABS R243, R243 ;  /* 0x000000f300f37213 */ /* 0x000fe20000000000 */
[C---:B------:R-:W-:Y:S01]  /*15870*/  IMAD.IADD R129, R197.reuse, 0x1, -R124 ;  /* 0x00000001c5817824 */ /* 0x040fe200078e0a7c */
[----:B------:R-:W-:Y:S01]  /*15880*/  IABS R114, R114 ;  /* 0x0000007200727213 */ /* 0x000fe20000000000 */
[----:B------:R-:W-:Y:S01]  /*15890*/  IMAD.IADD R250, R197, 0x1, -R172 ;  /* 0x00000001c5fa7824 */ /* 0x000fe200078e0aac */
[----:B------:R-:W-:Y:S01]  /*158a0*/  IABS R128, R128 ;  /* 0x0000008000807213 */ /* 0x000fe20000000000 */
[C---:B------:R-:W-:Y:S01]  /*158b0*/  IMAD.IADD R131, R210.reuse, 0x1, -R124 ;  /* 0x00000001d2837824 */ /* 0x040fe200078e0a7c */
[----:B------:R-:W-:Y:S01]  /*158c0*/  IABS R129, R129 ;  /* 0x0000008100817213 */ /* 0x000fe20000000000 */
[C---:B------:R-:W-:Y:S01]  /*158d0*/  IMAD.IADD R120, R210.reuse, 0x1, -R5 ;  /* 0x00000001d2787824 */ /* 0x040fe200078e0a05 */
[----:B------:R-:W-:Y:S01]  /*158e0*/  IADD3 R173, R183, 0x28, RZ ;  /* 0x00000028b7ad7810 */ /* 0x000fe20007ffe0ff */
[----:B------:R-:W-:Y:S01]  /*158f0*/  I2F R118, R118 ;  /* 0x0000007600767306 */ /* 0x000fe20000201400 */
[----:B------:R-:W-:Y:S01]  /*15900*/  IABS R131, R131 ;  /* 0x0000008300837213 */ /* 0x000fe20000000000 */
[C---:B------:R-:W-:Y:S01]  /*15910*/  IMAD.IADD R112, R210.reuse, 0x1, -R247 ;  /* 0x00000001d2707824 */ /* 0x040fe200078e0af7 */
[----:B------:R-:W-:Y:S01]  /*15920*/  IABS R120, R120 ;  /* 0x0000007800787213 */ /* 0x000fe20000000000 */
[C-C-:B------:R-:W-:Y:S01]  /*15930*/  IMAD.IADD R125, R210.reuse, 0x1, -R173.reuse ;  /* 0x00000001d27d7824 */ /* 0x140fe200078e0aad */
[----:B------:R-:W-:Y:S01]  /*15940*/  IABS R130, R130 ;  /* 0x0000008200827213 */ /* 0x000fe20000000000 */
[C---:B------:R-:W-:Y:S01]  /*15950*/  IMAD.IADD R249, R197.reuse, 0x1, -R173 ;  /* 0x00000001c5f97824 */ /* 0x040fe200078e0aad */
[----:B------:R-:W-:Y:S01]  /*15960*/  IABS R250, R250 ;  /* 0x000000fa00fa7213 */ /* 0x000fe20000000000 */
[C---:B------:R-:W-:Y:S01]  /*15970*/  IMAD.IADD R119, R197.reuse, 0x1, -R247 ;  /* 0x00000001c5777824 */ /* 0x040fe200078e0af7 */
[----:B------:R-:W-:Y:S01]  /*15980*/  IABS R125, R125 ;  /* 0x0000007d007d7213 */ /* 0x000fe20000000000 */
[----:B------:R-:W-:Y:S01]  /*15990*/  I2F R120, R120 ;  /* 0x0000007800787306 */ /* 0x000fe20000201400 */
[----:B------:R-:W-:Y:S01]  /*159a0*/  IABS R111, R111 ;  /* 0x0000006f006f7213 */ /* 0x000fe20000000000 */
[----:B------:R-:W-:Y:S01]  /*159b0*/  IMAD.IADD R109, R197, 0x1, -R5 ;  /* 0x00000001c56d7824 */ /* 0x000fe200078e0a05 */
[C---:B------:R-:W-:Y:S01]  /*159c0*/  ISETP.GE.AND P0, PT, R183.reuse, R212, PT ;  /* 0x000000d4b700720c */ /* 0x040fe20003f06270 */
[--C-:B------:R-:W-:Y:S01]  /*159d0*/  IMAD.IADD R108, R210, 0x1, -R238.reuse ;  /* 0x00000001d26c7824 */ /* 0x100fe200078e0aee */
[----:B------:R-:W-:Y:S01]  /*159e0*/  ISETP.GE.AND P3, PT, R183, R209, PT ;  /* 0x000000d1b700720c */ /* 0x000fe20003f66270 */
[----:B------:R-:W-:Y:S01]  /*159f0*/  IMAD.IADD R113, R197, 0x1, -R238 ;  /* 0x00000001c5717824 */ /* 0x000fe200078e0aee */
[C---:B------:R-:W-:Y:S02]  /*15a00*/  ISETP.GE.OR P0, PT, R183.reuse, R211, !P0 ;  /* 0x000000d3b700720c */ /* 0x040fe40004706670 */
[----:B------:R-:W-:Y:S01]  /*15a10*/  ISETP.GE.OR P3, PT, R183, R208, !P3 ;  /* 0x000000d0b700720c */ /* 0x000fe20005f66670 */
[----:B------:R-:W-:Y:S01]  /*15a20*/  I2F R126, R126 ;  /* 0x0000007e007e7306 */ /* 0x000fe20000201400 */
[----:B------:R-:W-:Y:S02]  /*15a30*/  ISETP.GE.AND P1, PT, R5, R212, PT ;  /* 0x000000d40500720c */ /* 0x000fe40003f26270 */
[----:B------:R-:W-:Y:S02]  /*15a40*/  ISETP.GE.AND P5, PT, R183, R203, PT ;  /* 0x000000cbb700720c */ /* 0x000fe40003fa6270 */
[----:B------:R-:W-:Y:S02]  /*15a50*/  ISETP.GE.OR P1, PT, R5, R211, !P1 ;  /* 0x000000d30500720c */ /* 0x000fe40004f26670 */
[----:B------:R-:W-:Y:S02]  /*15a60*/  ISETP.GE.OR P5, PT, R183, R202, !P5 ;  /* 0x000000cab700720c */ /* 0x000fe40006fa6670 */
        /* <DEDUP_REMOVED lines=11> */
[C---:B------:R-:W-:Y:S02]  /*15b20*/  ISETP.GE.AND P6, PT, R5.reuse, R209, PT ;  /* 0x000000d10500720c */ /* 0x040fe40003fc6270 */
[----:B------:R-:W-:Y:S01]  /*15b30*/  IABS R251, R251 ;  /* 0x000000fb00fb7213 */ /* 0x000fe20000000000 */
        /* <DEDUP_REMOVED lines=9> */
[----:B------:R-:W-:Y:S05]  /*15bd0*/  IABS R113, R113 ;  /* 0x0000007100717213 */ /* 0x000fea0000000000 */
        /* <DEDUP_REMOVED lines=23> */
[----:B-1----:R-:W-:Y:S01]  /*15d50*/  FFMA.FTZ R54, R131, -UR17, R54 ;  /* 0x8000001183367c23 */ /* 0x002fe20008010036 */
[----:B------:R-:W-:Y:S01]  /*15d60*/  IADD3 R131, R183, 0x69, RZ ;  /* 0x00000069b7837810 */ /* 0x000fe20007ffe0ff */
[----:B------:R-:W-:Y:S01]  /*15d70*/  FFMA.FTZ R52, R129, -UR17, R52 ;  /* 0x8000001181347c23 */ /* 0x000fe20008010034 */
[----:B------:R-:W-:Y:S01]  /*15d80*/  IADD3 R129, R183, 0x60, RZ ;  /* 0x00000060b7817810 */ /* 0x000fe20007ffe0ff */
[----:B------:R-:W-:Y:S02]  /*15d90*/  FFMA.FTZ R53, R127, -UR17, R53 ;  /* 0x800000117f357c23 */ /* 0x000fe40008010035 */
        /* <DEDUP_REMOVED lines=8> */
[----:B------:R-:W-:Y:S02]  /*15e20*/  IMAD.IADD R252, R197, 0x1, -R118 ;  /* 0x00000001c5fc7824 */ /* 0x000fe400078e0a76 */
[----:B------:R-:W-:Y:S01]  /*15e30*/  FFMA.FTZ R170, R120, -UR17, R170 ;  /* 0x8000001178aa7c23 */ /* 0x000fe200080100aa */
[----:B------:R-:W-:Y:S01]  /*15e40*/  IADD3 R120, R183, 0x41, RZ ;  /* 0x00000041b7787810 */ /* 0x000fe20007ffe0ff */
[----:B------:R-:W-:Y:S02]  /*15e50*/  FFMA.FTZ R168, R109, -UR17, R168 ;  /* 0x800000116da87c23 */ /* 0x000fe400080100a8 */
[----:B------:R-:W-:Y:S01]  /*15e60*/  FFMA.FTZ R223, R121, -UR17, R223 ;  /* 0x8000001179df7c23 */ /* 0x000fe200080100df */
[C---:B------:R-:W-:Y:S01]  /*15e70*/  IADD3 R121, R183.reuse, 0x49, RZ ;  /* 0x00000049b7797810 */ /* 0x040fe20007ffe0ff */
[----:B------:R-:W-:Y:S01]  /*15e80*/  FFMA.FTZ R18, R108, -UR17, R18 ;  /* 0x800000116c127c23 */ /* 0x000fe20008010012 */
[----:B------:R-:W-:Y:S01]  /*15e90*/  FSEL R168, R168, -INF , !P1 ;  /* 0xff800000a8a87808 */ /* 0x000fe20004800000 */
[----:B------:R-:W-:Y:S01]  /*15ea0*/  FFMA.FTZ R26, R126, -UR17, R26 ;  /* 0x800000117e1a7c23 */ /* 0x000fe2000801001a */
[----:B------:R-:W-:Y:S01]  /*15eb0*/  IADD3 R126, R183, 0x50, RZ ;  /* 0x00000050b77e7810 */ /* 0x000fe20007ffe0ff */
[----:B------:R-:W-:Y:S01]  /*15ec0*/  FFMA.FTZ R35, R243, -UR17, R35 ;  /* 0x80000011f3237c23 */ /* 0x000fe20008010023 */
[C---:B------:R-:W-:Y:S01]  /*15ed0*/  ISETP.GE.AND P1, PT, R245.reuse, R212, PT ;  /* 0x000000d4f500720c */ /* 0x040fe20003f26270 */
[----:B------:R-:W-:Y:S01]  /*15ee0*/  FFMA.FTZ R179, R114, -UR17, R179 ;  /* 0x8000001172b37c23 */ /* 0x000fe200080100b3 */
[----:B------:R-:W-:Y:S01]  /*15ef0*/  FSEL R170, R170, -INF , !P6 ;  /* 0xff800000aaaa7808 */ /* 0x000fe20007000000 */
[----:B------:R-:W-:Y:S01]  /*15f00*/  FFMA.FTZ R226, R248, -UR17, R226 ;  /* 0x80000011f8e27c23 */ /* 0x000fe200080100e2 */
[----:B------:R-:W-:Y:S01]  /*15f10*/  ISETP.GE.OR P1, PT, R245, R211, !P1 ;  /* 0x000000d3f500720c */ /* 0x000fe20004f26670 */
[----:B------:R-:W-:Y:S01]  /*15f20*/  FFMA.FTZ R37, R130, -UR17, R37 ;  /* 0x8000001182257c23 */ /* 0x000fe20008010025 */
[----:B------:R-:W-:Y:S01]  /*15f30*/  IADD3 R130, R183, 0x58, RZ ;  /* 0x00000058b7827810 */ /* 0x000fe20007ffe0ff */
[----:B------:R-:W-:Y:S01]  /*15f40*/  FFMA.FTZ R46, R125, -UR17, R46 ;  /* 0x800000117d2e7c23 */ /* 0x000fe2000801002e */
[----:B------:R-:W-:Y:S01]  /*15f50*/  IADD3 R125, R183, 0x59, RZ ;  /* 0x00000059b77d7810 */ /* 0x000fe20007ffe0ff */
[----:B------:R-:W-:Y:S01]  /*15f60*/  FFMA.FTZ R47, R175, -UR17, R47 ;  /* 0x80000011af2f7c23 */ /* 0x000fe2000801002f */
[----:B------:R-:W-:Y:S01]  /*15f70*/  ISETP.GE.AND P6, PT, R245, R209, PT ;  /* 0x000000d1f500720c */ /* 0x000fe20003fc6270 */
[----:B------:R-:W-:Y:S02]  /*15f80*/  FFMA.FTZ R3, R110, -UR17, R3 ;  /* 0x800000116e037c23 */ /* 0x000fe40008010003 */
[----:B------:R-:W-:Y:S01]  /*15f90*/  FFMA.FTZ R41, R249, -UR17, R41 ;  /* 0x80000011f9297c23 */ /* 0x000fe20008010029 */
[----:B------:R-:W-:Y:S01]  /*15fa0*/  ISETP.GE.OR P6, PT, R245, R208, !P6 ;  /* 0x000000d0f500720c */ /* 0x000fe200077c6670 */
[----:B------:R-:W-:Y:S01]  /*15fb0*/  FFMA.FTZ R169, R251, -UR17, R169 ;  /* 0x80000011fba97c23 */ /* 0x000fe200080100a9 */
[----:B------:R-:W-:Y:S01]  /*15fc0*/  FSEL R3, R3, -INF , !P0 ;  /* 0xff80000003037808 */ /* 0x000fe20004000000 */
[----:B------:R-:W-:Y:S01]  /*15fd0*/  IMAD.IADD R251, R210, 0x1, -R117 ;  /* 0x00000001d2fb7824 */ /* 0x000fe200078e0a75 */
[----:B------:R-:W-:Y:S01]  /*15fe0*/  ISETP.GE.AND P0, PT, R238, R212, PT ;  /* 0x000000d4ee00720c */ /* 0x000fe20003f06270 */
[----:B------:R-:W-:Y:S01]  /*15ff0*/  FFMA.FTZ R177, R119, -UR17, R177 ;  /* 0x8000001177b17c23 */ /* 0x000fe200080100b1 */
[----:B------:R-:W-:Y:S01]  /*16000*/  FSEL R169, R169, -INF , !P3 ;  /* 0xff800000a9a97808 */ /* 0x000fe20005800000 */
[----:B------:R-:W-:Y:S01]  /*16010*/  FFMA.FTZ R222, R115, -UR17, R222 ;  /* 0x8000001173de7c23 */ /* 0x000fe200080100de */
[----:B------:R-:W-:Y:S01]  /*16020*/  IABS R251, R251 ;  /* 0x000000fb00fb7213 */ /* 0x000fe20000000000 */
[----:B------:R-:W-:Y:S01]  /*16030*/  FFMA.FTZ R31, R241, -UR17, R31 ;  /* 0x80000011f11f7c23 */ /* 0x000fe2000801001f */
[----:B------:R-:W-:Y:S01]  /*16040*/  IADD3 R119, R183, 0x48, RZ ;  /* 0x00000048b7777810 */ /* 0x000fe20007ffe0ff */
[----:B------:R-:W-:Y:S01]  /*16050*/  FFMA.FTZ R224, R239, -UR17, R224 ;  /* 0x80000011efe07c23 */ /* 0x000fe200080100e0 */
[----:B------:R-:W1:Y:S01]  /*16060*/  I2F R6, R251 ;  /* 0x000000fb00067306 */ /* 0x000e620000201400 */
[----:B------:R-:W-:Y:S01]  /*16070*/  IMAD.IADD R175, R210, 0x1, -R125 ;  /* 0x00000001d2af7824 */ /* 0x000fe200078e0a7d */
[----:B------:R-:W-:Y:S01]  /*16080*/  ISETP.GE.OR P0, PT, R238, R211, !P0 ;  /* 0x000000d3ee00720c */ /* 0x000fe20004706670 */
[----:B------:R-:W-:Y:S01]  /*16090*/  IMAD.IADD R127, R210, 0x1, -R129 ;  /* 0x00000001d27f7824 */ /* 0x000fe200078e0a81 */
[----:B------:R-:W-:Y:S01]  /*160a0*/  ISETP.GE.AND P3, PT, R238, R209, PT ;  /* 0x000000d1ee00720c */ /* 0x000fe20003f66270 */
[----:B------:R-:W-:Y:S01]  /*160b0*/  IMAD.IADD R110, R197, 0x1, -R117 ;  /* 0x00000001c56e7824 */ /* 0x000fe200078e0a75 */
[----:B------:R-:W-:Y:S01]  /*160c0*/  IABS R175, R175 ;  /* 0x000000af00af7213 */ /* 0x000fe20000000000 */
[----:B------:R-:W-:Y:S01]  /*160d0*/  FFMA.FTZ R29, R242, -UR17, R29 ;  /* 0x80000011f21d7c23 */ /* 0x000fe2000801001d */
[----:B------:R-:W-:Y:S01]  /*160e0*/  ISETP.GE.OR P3, PT, R238, R208, !P3 ;  /* 0x000000d0ee00720c */ /* 0x000fe20005f66670 */
[----:B------:R-:W-:Y:S01]  /*160f0*/  FFMA.FTZ R62, R7, -UR17, R62 ;  /* 0x80000011073e7c23 */ /* 0x000fe2000801003e */
[----:B------:R-:W-:Y:S01]  /*16100*/  IABS R110, R110 ;  /* 0x0000006e006e7213 */ /* 0x000fe20000000000 */
[----:B------:R-:W-:Y:S01]  /*16110*/  FFMA.FTZ R225, R246, -UR17, R225 ;  /* 0x80000011f6e17c23 */ /* 0x000fe200080100e1 */
[----:B------:R-:W-:Y:S01]  /*16120*/  IABS R127, R127 ;  /* 0x0000007f007f7213 */ /* 0x000fe20000000000 */
[----:B------:R-:W-:Y:S02]  /*16130*/  FFMA.FTZ R16, R113, -UR17, R16 ;  /* 0x8000001171107c23 */ /* 0x000fe40008010010 */
[----:B------:R-:W-:Y:S01]  /*16140*/  FFMA.FTZ R178, R112, -UR17, R178 ;  /* 0x8000001170b27c23 */ /* 0x000fe200080100b2 */
[----:B------:R-:W-:Y:S01]  /*16150*/  I2F R111, R127 ;  /* 0x0000007f006f7306 */ /* 0x000fe20000201400 */
[----:B-1----:R-:W-:Y:S01]  /*16160*/  FFMA.FTZ R63, R6, -UR17, R63 ;  /* 0x80000011063f7c23 */ /* 0x002fe2000801003f */
[----:B------:R-:W-:Y:S08]  /*16170*/  IABS R251, R252 ;  /* 0x000000fc00fb7213 */ /* 0x000ff00000000000 */
[----:B------:R-:W1:Y:S01]  /*16180*/  I2F R110, R110 ;  /* 0x0000006e006e7306 */ /* 0x000e620000201400 */
[----:B------:R-:W-:Y:S05]  /*16190*/  IMAD.IADD R252, R210, 0x1, -R118 ;  /* 0x00000001d2fc7824 */ /* 0x000fea00078e0a76 */
[----:B------:R-:W-:Y:S04]  /*161a0*/  IABS R252, R252 ;  /* 0x000000fc00fc7213 */ /* 0x000fe80000000000 */
[----:B------:R-:W2:Y:S10]  /*161b0*/  I2F R113, R252 ;  /* 0x000000fc00717306 */ /* 0x000eb40000201400 */
[----:B------:R-:W3:Y:S01]  /*161c0*/  I2F R109, R251 ;  /* 0x000000fb006d7306 */ /* 0x000ee20000201400 */
[----:B-1----:R-:W-:Y:S02]  /*161d0*/  FFMA.FTZ R61, R110, -UR17, R61 ;  /* 0x800000116e3d7c23 */ /* 0x002fe4000801003d */
[----:B--2---:R-:W-:Y:S02]  /*161e0*/  FFMA.FTZ R70, R113, -UR17, R70 ;  /* 0x8000001171467c23 */ /* 0x004fe40008010046 */
[----:B------:R-:W-:Y:S02]  /*161f0*/  IMAD.IADD R113, R197, 0x1, -R129 ;  /* 0x00000001c5717824 */ /* 0x000fe400078e0a81 */
[C---:B------:R-:W-:Y:S03]  /*16200*/  IMAD.IADD R252, R210.reuse, 0x1, -R120 ;  /* 0x00000001d2fc7824 */ /* 0x040fe600078e0a78 */
[----:B------:R-:W-:Y:S02]  /*16210*/  IABS R113, R113 ;  /* 0x0000007100717213 */ /* 0x000fe40000000000 */
[----:B------:R-:W-:Y:S01]  /*16220*/  IABS R252, R252 ;  /* 0x000000fc00fc7213 */ /* 0x000fe20000000000 */
[----:B---3--:R-:W-:Y:S02]  /*16230*/  FFMA.FTZ R68, R109, -UR17, R68 ;  /* 0x800000116d447c23 */ /* 0x008fe40008010044 */
[----:B------:R-:W-:Y:S01]  /*16240*/  IMAD.IADD R251, R197, 0x1, -R120 ;  /* 0x00000001c5fb7824 */ /* 0x000fe200078e0a78 */
[----:B------:R1:W2:Y:S04]  /*16250*/  I2F R112, R252 ;  /* 0x000000fc00707306 */ /* 0x0002a80000201400 */
[----:B------:R-:W-:Y:S06]  /*16260*/  IABS R251, R251 ;  /* 0x000000fb00fb7213 */ /* 0x000fec0000000000 */
[----:B------:R3:W4:Y:S10]  /*16270*/  I2F R108, R251 ;  /* 0x000000fb006c7306 */ /* 0x0007340000201400 */
[----:B------:R-:W-:Y:S01]  /*16280*/  I2F R113, R113 ;  /* 0x0000007100717306 */ /* 0x000fe20000201400 */
[----:B-1----:R-:W-:Y:S02]  /*16290*/  IMAD.IADD R252, R210, 0x1, -R119 ;  /* 0x00000001d2fc7824 */ /* 0x002fe400078e0a77 */
[----:B--2---:R-:W-:Y:S01]  /*162a0*/  FFMA.FTZ R71, R112, -UR17, R71 ;  /* 0x8000001170477c23 */ /* 0x004fe20008010047 */
[----:B------:R-:W-:Y:S02]  /*162b0*/  FSEL R112, R179, -INF , !P1 ;  /* 0xff800000b3707808 */ /* 0x000fe40004800000 */
[C---:B------:R-:W-:Y:S02]  /*162c0*/  ISETP.GE.AND P1, PT, R181.reuse, R212, PT ;  /* 0x000000d4b500720c */ /* 0x040fe40003f26270 */
[----:B------:R-:W-:Y:S02]  /*162d0*/  IABS R252, R252 ;  /* 0x000000fc00fc7213 */ /* 0x000fe40000000000 */
[----:B------:R-:W-:Y:S01]  /*162e0*/  ISETP.GE.OR P1, PT, R181, R211, !P1 ;  /* 0x000000d3b500720c */ /* 0x000fe20004f26670 */
[C---:B---3--:R-:W-:Y:S01]  /*162f0*/  IMAD.IADD R251, R197.reuse, 0x1, -R119 ;  /* 0x00000001c5fb7824 */ /* 0x048fe200078e0a77 */
[----:B------:R-:W1:Y:S01]  /*16300*/  I2F R115, R252 ;  /* 0x000000fc00737306 */ /* 0x000e620000201400 */
[----:B----4-:R-:W-:Y:S02]  /*16310*/  FFMA.FTZ R69, R108, -UR17, R69 ;  /* 0x800000116c457c23 */ /* 0x010fe40008010045 */
[----:B------:R-:W-:Y:S01]  /*16320*/  IMAD.IADD R108, R197, 0x1, -R131 ;  /* 0x00000001c56c7824 */ /* 0x000fe200078e0a83 */
[----:B------:R-:W-:Y:S04]  /*16330*/  IABS R251, R251 ;  /* 0x000000fb00fb7213 */ /* 0x000fe80000000000 */
[----:B------:R-:W-:Y:S02]  /*16340*/  IABS R108, R108 ;  /* 0x0000006c006c7213 */ /* 0x000fe40000000000 */
[----:B------:R-:W2:Y:S10]  /*16350*/  I2F R114, R251 ;  /* 0x000000fb00727306 */ /* 0x000eb40000201400 */
[----:B------:R-:W-:Y:S01]  /*16360*/  I2F R108, R108 ;  /* 0x0000006c006c7306 */ /* 0x000fe20000201400 */
[----:B-1----:R-:W-:Y:S01]  /*16370*/  FFMA.FTZ R81, R115, -UR17, R81 ;  /* 0x8000001173517c23 */ /* 0x002fe20008010051 */
[----:B------:R-:W-:Y:S01]  /*16380*/  FSEL R115, R18, -INF , !P3 ;  /* 0xff80000012737808 */ /* 0x000fe20005800000 */
[--C-:B------:R-:W-:Y:S01]  /*16390*/  IMAD.IADD R252, R210, 0x1, -R121.reuse ;  /* 0x00000001d2fc7824 */ /* 0x100fe200078e0a79 */
[C---:B------:R-:W-:Y:S04]  /*163a0*/  ISETP.GE.AND P3, PT, R240.reuse, R209, PT ;  /* 0x000000d1f000720c */ /* 0x040fe80003f66270 */
[----:B------:R-:W-:Y:S02]  /*163b0*/  ISETP.GE.OR P3, PT, R240, R208, !P3 ;  /* 0x000000d0f000720c */ /* 0x000fe40005f66670 */
[----:B------:R-:W-:Y:S01]  /*163c0*/  IABS R252, R252 ;  /* 0x000000fc00fc7213 */ /* 0x000fe20000000000 */
[----:B--2---:R-:W-:Y:S01]  /*163d0*/  FFMA.FTZ R76, R114, -UR17, R76 ;  /* 0x80000011724c7c23 */ /* 0x004fe2000801004c */
[----:B------:R-:W-:Y:S01]  /*163e0*/  FSEL R114, R171, -INF , !P2 ;  /* 0xff800000ab727808 */ /* 0x000fe20005000000 */
[----:B------:R-:W-:Y:S01]  /*163f0*/  IMAD.IADD R251, R197, 0x1, -R121 ;  /* 0x00000001c5fb7824 */ /* 0x000fe200078e0a79 */
[----:B------:R1:W2:Y:S01]  /*16400*/  I2F R241, R252 ;  /* 0x000000fc00f17306 */ /* 0x0002a20000201400 */
[CC--:B------:R-:W-:Y:S03]  /*16410*/  ISETP.GE.AND P2, PT, R247.reuse, R212.reuse, PT ;  /* 0x000000d4f700720c */ /* 0x0c0fe60003f46270 */
[----:B------:R-:W-:Y:S02]  /*16420*/  IABS R251, R251 ;  /* 0x000000fb00fb7213 */ /* 0x000fe40000000000 */
[-C--:B------:R-:W-:Y:S04]  /*16430*/  ISETP.GE.OR P2, PT, R247, R211.reuse, !P2 ;  /* 0x000000d3f700720c */ /* 0x080fe80005746670 */
[----:B------:R3:W4:Y:S01]  /*16440*/  I2F R239, R251 ;  /* 0x000000fb00ef7306 */ /* 0x0007220000201400 */
[----:B------:R-:W-:Y:S02]  /*16450*/  FSEL R177, R177, -INF , !P2 ;  /* 0xff800000b1b17808 */ /* 0x000fe40005000000 */
[C---:B------:R-:W-:Y:S04]  /*16460*/  ISETP.GE.AND P2, PT, R182.reuse, R212, PT ;  /* 0x000000d4b600720c */ /* 0x040fe80003f46270 */
[----:B------:R-:W-:Y:S01]  /*16470*/  ISETP.GE.OR P2, PT, R182, R211, !P2 ;  /* 0x000000d3b600720c */ /* 0x000fe20005746670 */
[C-C-:B-1----:R-:W-:Y:S02]  /*16480*/  IMAD.IADD R252, R210.reuse, 0x1, -R126.reuse ;  /* 0x00000001d2fc7824 */ /* 0x142fe400078e0a7e */
[----:B--2---:R-:W-:Y:S01]  /*16490*/  FFMA.FTZ R83, R241, -UR17, R83 ;  /* 0x80000011f1537c23 */ /* 0x004fe20008010053 */
[----:B------:R-:W-:Y:S02]  /*164a0*/  IADD3 R241, R183, 0x71, RZ ;  /* 0x00000071b7f17810 */ /* 0x000fe40007ffe0ff */
[----:B------:R-:W-:Y:S04]  /*164b0*/  IABS R252, R252 ;  /* 0x000000fc00fc7213 */ /* 0x000fe80000000000 */
[----:B------:R-:W1:Y:S01]  /*164c0*/  I2F R243, R252 ;  /* 0x000000fc00f37306 */ /* 0x000e620000201400 */
[----:B---3--:R-:W-:Y:S02]  /*164d0*/  IMAD.IADD R251, R197, 0x1, -R126 ;  /* 0x00000001c5fb7824 */ /* 0x008fe400078e0a7e */
[----:B----4-:R-:W-:Y:S03]  /*164e0*/  FFMA.FTZ R79, R239, -UR17, R79 ;  /* 0x80000011ef4f7c23 */ /* 0x010fe6000801004f */
[----:B------:R-:W-:Y:S04]  /*164f0*/  IABS R251, R251 ;  /* 0x000000fb00fb7213 */ /* 0x000fe80000000000 */
[----:B------:R-:W2:Y:S01]  /*16500*/  I2F R242, R251 ;  /* 0x000000fb00f27306 */ /* 0x000ea20000201400 */
[----:B-1----:R-:W-:Y:S02]  /*16510*/  FFMA.FTZ R86, R243, -UR17, R86 ;  /* 0x80000011f3567c23 */ /* 0x002fe40008010056 */
[----:B------:R-:W-:Y:S05]  /*16520*/  IMAD.IADD R252, R210, 0x1, -R128 ;  /* 0x00000001d2fc7824 */ /* 0x000fea00078e0a80 */
[----:B------:R-:W-:Y:S01]  /*16530*/  IABS R252, R252 ;  /* 0x000000fc00fc7213 */ /* 0x000fe20000000000 */
[----:B--2---:R-:W-:Y:S03]  /*16540*/  FFMA.FTZ R84, R242, -UR17, R84 ;  /* 0x80000011f2547c23 */ /* 0x004fe60008010054 */
[----:B------:R-:W1:Y:S01]  /*16550*/  I2F R248, R252 ;  /* 0x000000fc00f87306 */ /* 0x000e620000201400 */
[----:B------:R-:W-:Y:S01]  /*16560*/  IMAD.IADD R251, R197, 0x1, -R128 ;  /* 0x00000001c5fb7824 */ /* 0x000fe200078e0a80 */
[----:B------:R-:W-:Y:S04]  /*16570*/  IADD3 R242, R183, 0x70, RZ ;  /* 0x00000070b7f27810 */ /* 0x000fe80007ffe0ff */
[----:B------:R-:W-:Y:S04]  /*16580*/  IABS R251, R251 ;  /* 0x000000fb00fb7213 */ /* 0x000fe80000000000 */
[----:B------:R-:W2:Y:S01]  /*16590*/  I2F R246, R251 ;  /* 0x000000fb00f67306 */ /* 0x000ea20000201400 */
[----:B-1----:R-:W-:Y:S02]  /*165a0*/  FFMA.FTZ R87, R248, -UR17, R87 ;  /* 0x80000011f8577c23 */ /* 0x002fe40008010057 */
[----:B------:R-:W-:Y:S05]  /*165b0*/  IMAD.IADD R252, R210, 0x1, -R130 ;  /* 0x00000001d2fc7824 */ /* 0x000fea00078e0a82 */
[----:B------:R-:W-:Y:S01]  /*165c0*/  IABS R252, R252 ;  /* 0x000000fc00fc7213 */ /* 0x000fe20000000000 */
[----:B--2---:R-:W-:Y:S03]  /*165d0*/  FFMA.FTZ R85, R246, -UR17, R85 ;  /* 0x80000011f6557c23 */ /* 0x004fe60008010055 */
[----:B------:R-:W1:Y:S01]  /*165e0*/  I2F R250, R252 ;  /* 0x000000fc00fa7306 */ /* 0x000e620000201400 */
[----:B------:R-:W-:Y:S02]  /*165f0*/  FFMA.FTZ R246, R111, -UR17, R102 ;  /* 0x800000116ff67c23 */ /* 0x000fe40008010066 */
[----:B------:R-:W-:Y:S05]  /*16600*/  IMAD.IADD R251, R197, 0x1, -R130 ;  /* 0x00000001c5fb7824 */ /* 0x000fea00078e0a82 */
[----:B------:R-:W-:Y:S02]  /*16610*/  IABS R251, R251 ;  /* 0x000000fb00fb7213 */ /* 0x000fe40000000000 */
[----:B------:R-:W2:Y:S10]  /*16620*/  I2F R252, R175 ;  /* 0x000000af00fc7306 */ /* 0x000eb40000201400 */
[----:B------:R-:W3:Y:S01]  /*16630*/  I2F R249, R251 ;  /* 0x000000fb00f97306 */ /* 0x000ee20000201400 */
[----:B-1----:R-:W-:Y:S02]  /*16640*/  FFMA.FTZ R232, R250, -UR17, R232 ;  /* 0x80000011fae87c23 */ /* 0x002fe400080100e8 */
[----:B------:R-:W-:Y:S01]  /*16650*/  FFMA.FTZ R250, R108, -UR17, R106 ;  /* 0x800000116cfa7c23 */ /* 0x000fe2000801006a */
[----:B------:R-:W-:Y:S02]  /*16660*/  FSEL R108, R26, -INF , !P2 ;  /* 0xff8000001a6c7808 */ /* 0x000fe40005000000 */
[CC--:B------:R-:W-:Y:S04]  /*16670*/  ISETP.GE.AND P2, PT, R174.reuse, R212.reuse, PT ;  /* 0x000000d4ae00720c */ /* 0x0c0fe80003f46270 */
[-C--:B------:R-:W-:Y:S01]  /*16680*/  ISETP.GE.OR P2, PT, R174, R211.reuse, !P2 ;  /* 0x000000d3ae00720c */ /* 0x080fe20005746670 */
[----:B--2---:R-:W-:Y:S01]  /*16690*/  FFMA.FTZ R243, R252, -UR17, R99 ;  /* 0x80000011fcf37c23 */ /* 0x004fe20008010063 */
[----:B------:R-:W-:Y:S01]  /*166a0*/  IADD3 R175, R183, 0x61, RZ ;  /* 0x00000061b7af7810 */ /* 0x000fe20007ffe0ff */
[----:B------:R-:W-:Y:S01]  /*166b0*/  FFMA.FTZ R252, R113, -UR17, R100 ;  /* 0x8000001171fc7c23 */ /* 0x000fe20008010064 */
[----:B------:R-:W-:Y:S02]  /*166c0*/  FSEL R102, R37, -INF , !P2 ;  /* 0xff80000025667808 */ /* 0x000fe40005000000 */
[----:B------:R-:W-:Y:S01]  /*166d0*/  ISETP.GE.AND P2, PT, R124, R212, PT ;  /* 0x000000d47c00720c */ /* 0x000fe20003f46270 */
[--C-:B------:R-:W-:Y:S01]  /*166e0*/  IMAD.IADD R116, R197, 0x1, -R175.reuse ;  /* 0x00000001c5747824 */ /* 0x100fe200078e0aaf */
[----:B------:R-:W-:Y:S01]  /*166f0*/  FSEL R113, R176, -INF , !P5 ;  /* 0xff800000b0717808 */ /* 0x000fe20006800000 */
[----:B------:R-:W-:Y:S01]  /*16700*/  IMAD.IADD R127, R210, 0x1, -R175 ;  /* 0x00000001d27f7824 */ /* 0x000fe200078e0aaf */
[----:B------:R-:W-:Y:S01]  /*16710*/  ISETP.GE.OR P2, PT, R124, R211, !P2 ;  /* 0x000000d37c00720c */ /* 0x000fe20005746670 */
[----:B---3--:R-:W-:Y:S01]  /*16720*/  FFMA.FTZ R93, R249, -UR17, R93 ;  /* 0x80000011f95d7c23 */ /* 0x008fe2000801005d */
[----:B------:R-:W-:Y:S01]  /*16730*/  IABS R116, R116 ;  /* 0x0000007400747213 */ /* 0x000fe20000000000 */
[----:B------:R-:W-:Y:S01]  /*16740*/  IMAD.IADD R251, R197, 0x1, -R125 ;  /* 0x00000001c5fb7824 */ /* 0x000fe200078e0a7d */
[----:B------:R-:W-:Y:S01]  /*16750*/  FSEL R52, R52, -INF , !P2 ;  /* 0xff80000034347808 */ /* 0x000fe20005000000 */
[----:B------:R-:W-:Y:S01]  /*16760*/  IMAD.MOV.U32 R18, RZ, RZ, R93 ;  /* 0x000000ffff127224 */ /* 0x000fe200078e005d */
[----:B------:R1:W-:Y:S01]  /*16770*/  I2F R7, R116 ;  /* 0x0000007400077306 */ /* 0x0003e20000201400 */
[CC--:B------:R-:W-:Y:S02]  /*16780*/  ISETP.GE.AND P2, PT, R117.reuse, R212.reuse, PT ;  /* 0x000000d47500720c */ /* 0x0c0fe40003f46270 */
[----:B------:R-:W-:Y:S02]  /*16790*/  IABS R110, R127 ;  /* 0x0000007f006e7213 */ /* 0x000fe40000000000 */
[----:B------:R-:W-:Y:S02]  /*167a0*/  ISETP.GE.OR P2, PT, R117, R211, !P2 ;  /* 0x000000d37500720c */ /* 0x000fe40005746670 */
[----:B------:R-:W-:Y:S02]  /*167b0*/  IADD3 R127, R183, 0x68, RZ ;  /* 0x00000068b77f7810 */ /* 0x000fe40007ffe0ff */
[----:B------:R-:W-:Y:S01]  /*167c0*/  FSEL R37, R61, -INF , !P2 ;  /* 0xff8000003d257808 */ /* 0x000fe20005000000 */
[----:B------:R-:W2:Y:S01]  /*167d0*/  I2F R6, R110 ;  /* 0x0000006e00067306 */ /* 0x000ea20000201400 */
[----:B------:R-:W-:Y:S01]  /*167e0*/  IMAD.MOV.U32 R61, RZ, RZ, R18 ;  /* 0x000000ffff3d7224 */ /* 0x000fe200078e0012 */
[CC--:B------:R-:W-:Y:S02]  /*167f0*/  ISETP.GE.AND P2, PT, R119.reuse, R212.reuse, PT ;  /* 0x000000d47700720c */ /* 0x0c0fe40003f46270 */
[----:B------:R-:W-:Y:S02]  /*16800*/  IABS R251, R251 ;  /* 0x000000fb00fb7213 */ /* 0x000fe40000000000 */
[----:B------:R-:W-:Y:S02]  /*16810*/  ISETP.GE.OR P2, PT, R119, R211, !P2 ;  /* 0x000000d37700720c */ /* 0x000fe40005746670 */
[----:B------:R-:W-:Y:S02]  /*16820*/  ISETP.GE.AND P5, PT, R247, R209, PT ;  /* 0x000000d1f700720c */ /* 0x000fe40003fa6270 */
[----:B------:R-:W3:Y:S01]  /*16830*/  I2F R251, R251 ;  /* 0x000000fb00fb7306 */ /* 0x000ee20000201400 */
[----:B------:R-:W-:Y:S02]  /*16840*/  FSEL R76, R76, -INF , !P2 ;  /* 0xff8000004c4c7808 */ /* 0x000fe40005000000 */
[C---:B------:R-:W-:Y:S01]  /*16850*/  ISETP.GE.AND P2, PT, R126.reuse, R212, PT ;  /* 0x000000d47e00720c */ /* 0x040fe20003f46270 */
[----:B-1----:R-:W-:Y:S01]  /*16860*/  IMAD.IADD R116, R197, 0x1, -R127 ;  /* 0x00000001c5747824 */ /* 0x002fe200078e0a7f */
[----:B------:R-:W-:Y:S02]  /*16870*/  ISETP.GE.OR P5, PT, R247, R208, !P5 ;  /* 0x000000d0f700720c */ /* 0x000fe40006fa6670 */
[-C--:B------:R-:W-:Y:S02]  /*16880*/  ISETP.GE.OR P2, PT, R126, R211.reuse, !P2 ;  /* 0x000000d37e00720c */ /* 0x080fe40005746670 */
[----:B------:R-:W-:Y:S02]  /*16890*/  FSEL R178, R178, -INF , !P5 ;  /* 0xff800000b2b27808 */ /* 0x000fe40006800000 */
[----:B------:R-:W-:Y:S01]  /*168a0*/  FSEL R18, R84, -INF , !P2 ;  /* 0xff80000054127808 */ /* 0x000fe20005000000 */
[----:B------:R-:W-:Y:S01]  /*168b0*/  IMAD.IADD R84, R197, 0x1, -R242 ;  /* 0x00000001c5547824 */ /* 0x000fe200078e0af2 */
[----:B------:R-:W-:Y:S01]  /*168c0*/  ISETP.GE.AND P2, PT, R130, R212, PT ;  /* 0x000000d48200720c */ /* 0x000fe20003f46270 */
[----:B--2---:R-:W-:Y:S01]  /*168d0*/  FFMA.FTZ R248, R6, -UR17, R103 ;  /* 0x8000001106f87c23 */ /* 0x004fe20008010067 */
[----:B------:R-:W-:Y:S01]  /*168e0*/  IABS R110, R116 ;  /* 0x00000074006e7213 */ /* 0x000fe20000000000 */
[----:B------:R-:W-:Y:S01]  /*168f0*/  IMAD.IADD R116, R210, 0x1, -R127 ;  /* 0x00000001d2747824 */ /* 0x000fe200078e0a7f */
[----:B------:R-:W-:Y:S01]  /*16900*/  ISETP.GE.OR P2, PT, R130, R211, !P2 ;  /* 0x000000d38200720c */ /* 0x000fe20005746670 */
[----:B------:R-:W-:Y:S01]  /*16910*/  IMAD.IADD R6, R210, 0x1, -R131 ;  /* 0x00000001d2067824 */ /* 0x000fe200078e0a83 */
[----:B------:R-:W1:Y:S01]  /*16920*/  I2F R109, R110 ;  /* 0x0000006e006d7306 */ /* 0x000e620000201400 */
[CC--:B------:R-:W-:Y:S02]  /*16930*/  ISETP.GE.AND P5, PT, R182.reuse, R209.reuse, PT ;  /* 0x000000d1b600720c */ /* 0x0c0fe40003fa6270 */
[----:B------:R-:W-:Y:S01]  /*16940*/  IABS R116, R116 ;  /* 0x0000007400747213 */ /* 0x000fe20000000000 */
[----:B---3--:R-:W-:Y:S01]  /*16950*/  FFMA.FTZ R97, R251, -UR17, R97 ;  /* 0x80000011fb617c23 */ /* 0x008fe20008010061 */
[-C--:B------:R-:W-:Y:S01]  /*16960*/  ISETP.GE.OR P5, PT, R182, R208.reuse, !P5 ;  /* 0x000000d0b600720c */ /* 0x080fe20006fa6670 */
[----:B------:R-:W-:Y:S01]  /*16970*/  FFMA.FTZ R251, R7, -UR17, R233 ;  /* 0x8000001107fb7c23 */ /* 0x000fe200080100e9 */
[----:B------:R-:W-:Y:S01]  /*16980*/  IADD3 R233, R183, 0x78, RZ ;  /* 0x00000078b7e97810 */ /* 0x000fe20007ffe0ff */
[----:B------:R-:W-:Y:S02]  /*16990*/  IMAD.MOV.U32 R26, RZ, RZ, R97 ;  /* 0x000000ffff1a7224 */ /* 0x000fe400078e0061 */
[----:B------:R-:W2:Y:S01]  /*169a0*/  I2F R110, R116 ;  /* 0x00000074006e7306 */ /* 0x000ea20000201400 */
[----:B------:R-:W-:Y:S01]  /*169b0*/  IMAD.IADD R7, R197, 0x1, -R241 ;  /* 0x00000001c5077824 */ /* 0x000fe200078e0af1 */
[----:B------:R-:W-:Y:S02]  /*169c0*/  IADD3 R183, R183, 0x79, RZ ;  /* 0x00000079b7b77810 */ /* 0x000fe40007ffe0ff */
[----:B------:R-:W-:Y:S02]  /*169d0*/  FSEL R106, R31, -INF , !P5 ;  /* 0xff8000001f6a7808 */ /* 0x000fe40006800000 */
[C---:B------:R-:W-:Y:S02]  /*169e0*/  ISETP.GE.AND P5, PT, R174.reuse, R209, PT ;  /* 0x000000d1ae00720c */ /* 0x040fe40003fa6270 */
[----:B------:R-:W-:Y:S02]  /*169f0*/  IABS R7, R7 ;  /* 0x0000000700077213 */ /* 0x000fe40000000000 */
[----:B------:R-:W-:Y:S02]  /*16a00*/  ISETP.GE.OR P5, PT, R174, R208, !P5 ;  /* 0x000000d0ae00720c */ /* 0x000fe40006fa6670 */
[----:B------:R-:W-:Y:S02]  /*16a10*/  IABS R6, R6 ;  /* 0x0000000600067213 */ /* 0x000fe40000000000 */
[----:B------:R-:W-:Y:S01]  /*16a20*/  FSEL R99, R226, -INF , !P5 ;  /* 0xff800000e2637808 */ /* 0x000fe20006800000 */
[----:B-1----:R-:W-:Y:S01]  /*16a30*/  FFMA.FTZ R249, R109, -UR17, R104 ;  /* 0x800000116df97c23 */ /* 0x002fe20008010068 */
[-C--:B------:R-:W-:Y:S02]  /*16a40*/  ISETP.GE.AND P5, PT, R124, R209.reuse, PT ;  /* 0x000000d17c00720c */ /* 0x080fe40003fa6270 */
[----:B------:R-:W-:Y:S02]  /*16a50*/  FSEL R109, R224, -INF , !P3 ;  /* 0xff800000e06d7808 */ /* 0x000fe40005800000 */
[-C--:B------:R-:W-:Y:S02]  /*16a60*/  ISETP.GE.OR P5, PT, R124, R208.reuse, !P5 ;  /* 0x000000d07c00720c */ /* 0x080fe40006fa6670 */
[-C--:B------:R-:W-:Y:S02]  /*16a70*/  ISETP.GE.AND P3, PT, R180, R209.reuse, PT ;  /* 0x000000d1b400720c */ /* 0x080fe40003f66270 */
[----:B------:R-:W-:Y:S01]  /*16a80*/  FSEL R54, R54, -INF , !P5 ;  /* 0xff80000036367808 */ /* 0x000fe20006800000 */
[----:B--2---:R-:W-:Y:S01]  /*16a90*/  FFMA.FTZ R239, R110, -UR17, R107 ;  /* 0x800000116eef7c23 */ /* 0x004fe2000801006b */
[----:B------:R-:W-:Y:S02]  /*16aa0*/  FSEL R110, R223, -INF , !P6 ;  /* 0xff800000df6e7808 */ /* 0x000fe40007000000 */
[CC--:B------:R-:W-:Y:S02]  /*16ab0*/  ISETP.GE.AND P6, PT, R181.reuse, R209.reuse, PT ;  /* 0x000000d1b500720c */ /* 0x0c0fe40003fc6270 */
[-C--:B------:R-:W-:Y:S02]  /*16ac0*/  ISETP.GE.OR P3, PT, R180, R208.reuse, !P3 ;  /* 0x000000d0b400720c */ /* 0x080fe40005f66670 */
[-C--:B------:R-:W-:Y:S02]  /*16ad0*/  ISETP.GE.OR P6, PT, R181, R208.reuse, !P6 ;  /* 0x000000d0b500720c */ /* 0x080fe400077c6670 */
[----:B------:R-:W-:Y:S02]  /*16ae0*/  FSEL R107, R29, -INF , !P1 ;  /* 0xff8000001d6b7808 */ /* 0x000fe40004800000 */
[----:B------:R-:W-:Y:S02]  /*16af0*/  FSEL R104, R33, -INF , !P6 ;  /* 0xff80000021687808 */ /* 0x000fe40007000000 */
[----:B------:R-:W-:Y:S02]  /*16b00*/  ISETP.GE.AND P5, PT, R117, R209, PT ;  /* 0x000000d17500720c */ /* 0x000fe40003fa6270 */
[----:B------:R-:W-:Y:S01]  /*16b10*/  FSEL R116, R16, -INF , !P0 ;  /* 0xff80000010747808 */ /* 0x000fe20004000000 */
[----:B------:R-:W-:Y:S01]  /*16b20*/  IMAD.IADD R16, R207, 0x1, -R240 ;  /* 0x00000001cf107824 */ /* 0x000fe200078e0af0 */
[----:B------:R-:W-:Y:S02]  /*16b30*/  ISETP.GE.OR P5, PT, R117, R208, !P5 ;  /* 0x000000d07500720c */ /* 0x000fe40006fa6670 */
[C---:B------:R-:W-:Y:S02]  /*16b40*/  ISETP.GE.AND P0, PT, R240.reuse, R212, PT ;  /* 0x000000d4f000720c */ /* 0x040fe40003f06270 */
[----:B------:R-:W-:Y:S02]  /*16b50*/  FSEL R33, R63, -INF , !P5 ;  /* 0xff8000003f217808 */ /* 0x000fe40006800000 */
[----:B------:R-:W-:Y:S02]  /*16b60*/  IABS R16, R16 ;  /* 0x0000001000107213 */ /* 0x000fe40000000000 */
[----:B------:R-:W-:Y:S02]  /*16b70*/  ISETP.GE.OR P0, PT, R240, R211, !P0 ;  /* 0x000000d3f000720c */ /* 0x000fe40004706670 */
[----:B------:R-:W-:Y:S02]  /*16b80*/  FSEL R100, R225, -INF , !P3 ;  /* 0xff800000e1647808 */ /* 0x000fe40005800000 */
[----:B------:R1:W2:Y:S01]  /*16b90*/  I2F R225, R7 ;  /* 0x0000000700e17306 */ /* 0x0002a20000201400 */
[----:B------:R-:W-:Y:S02]  /*16ba0*/  FSEL R111, R222, -INF , !P0 ;  /* 0xff800000de6f7808 */ /* 0x000fe40004000000 */
[----:B------:R-:W-:Y:S02]  /*16bb0*/  ISETP.GE.AND P0, PT, R180, R212, PT ;  /* 0x000000d4b400720c */ /* 0x000fe40003f06270 */
[----:B------:R-:W-:Y:S02]  /*16bc0*/  ISETP.GE.AND P3, PT, R172, R209, PT ;  /* 0x000000d1ac00720c */ /* 0x000fe40003f66270 */
[----:B------:R-:W-:Y:S02]  /*16bd0*/  ISETP.GE.OR P0, PT, R180, R211, !P0 ;  /* 0x000000d3b400720c */ /* 0x000fe40004706670 */
[----:B------:R-:W-:Y:S01]  /*16be0*/  ISETP.GE.OR P3, PT, R172, R208, !P3 ;  /* 0x000000d0ac00720c */ /* 0x000fe20005f66670 */
[----:B------:R3:W4:Y:S01]  /*16bf0*/  I2F R222, R6 ;  /* 0x0000000600de7306 */ /* 0x0007220000201400 */
[----:B------:R-:W-:Y:S02]  /*16c00*/  FSEL R103, R35, -INF , !P0 ;  /* 0xff80000023677808 */ /* 0x000fe40004000000 */
[----:B------:R-:W-:Y:S02]  /*16c10*/  FSEL R47, R47, -INF , !P3 ;  /* 0xff8000002f2f7808 */ /* 0x000fe40005800000 */
[----:B------:R-:W-:Y:S02]  /*16c20*/  ISETP.GE.AND P3, PT, R122, R209, PT ;  /* 0x000000d17a00720c */ /* 0x000fe40003f66270 */
[----:B------:R-:W-:Y:S02]  /*16c30*/  ISETP.GE.AND P0, PT, R172, R212, PT ;  /* 0x000000d4ac00720c */ /* 0x000fe40003f06270 */
[----:B------:R-:W-:Y:S02]  /*16c40*/  ISETP.GE.OR P3, PT, R122, R208, !P3 ;  /* 0x000000d07a00720c */ /* 0x000fe40005f66670 */
[-C--:B------:R-:W-:Y:S02]  /*16c50*/  ISETP.GE.OR P0, PT, R172, R211.reuse, !P0 ;  /* 0x000000d3ac00720c */ /* 0x080fe40004706670 */
[----:B------:R-:W-:Y:S01]  /*16c60*/  FSEL R35, R62, -INF , !P3 ;  /* 0xff8000003e237808 */ /* 0x000fe20005800000 */
[----:B-1----:R-:W-:Y:S01]  /*16c70*/  IMAD.IADD R7, R197, 0x1, -R233 ;  /* 0x00000001c5077824 */ /* 0x002fe200078e0ae9 */
[----:B------:R-:W-:Y:S01]  /*16c80*/  FSEL R93, R45, -INF , !P0 ;  /* 0xff8000002d5d7808 */ /* 0x000fe20004000000 */
[----:B--2---:R-:W-:Y:S01]  /*16c90*/  FFMA.FTZ R230, R225, -UR17, R230 ;  /* 0x80000011e1e67c23 */ /* 0x004fe200080100e6 */
[CC--:B------:R-:W-:Y:S02]  /*16ca0*/  ISETP.GE.AND P0, PT, R122.reuse, R212.reuse, PT ;  /* 0x000000d47a00720c */ /* 0x0c0fe40003f06270 */
[CC--:B------:R-:W-:Y:S02]  /*16cb0*/  ISETP.GE.AND P1, PT, R173.reuse, R212.reuse, PT ;  /* 0x000000d4ad00720c */ /* 0x0c0fe40003f26270 */
[-C--:B------:R-:W-:Y:S02]  /*16cc0*/  ISETP.GE.OR P0, PT, R122, R211.reuse, !P0 ;  /* 0x000000d37a00720c */ /* 0x080fe40004706670 */
[-C--:B------:R-:W-:Y:S01]  /*16cd0*/  ISETP.GE.OR P1, PT, R173, R211.reuse, !P1 ;  /* 0x000000d3ad00720c */ /* 0x080fe20004f26670 */
[----:B---3--:R-:W-:Y:S01]  /*16ce0*/  IMAD.IADD R6, R210, 0x1, -R242 ;  /* 0x00000001d2067824 */ /* 0x008fe200078e0af2 */
[----:B------:R-:W-:Y:S01]  /*16cf0*/  FSEL R45, R56, -INF , !P0 ;  /* 0xff800000382d7808 */ /* 0x000fe20004000000 */
[----:B------:R-:W-:Y:S01]  /*16d00*/  IMAD.MOV.U32 R56, RZ, RZ, R26 ;  /* 0x000000ffff387224 */ /* 0x000fe200078e001a */
[----:B------:R-:W-:Y:S01]  /*16d10*/  FSEL R97, R41, -INF , !P1 ;  /* 0xff80000029617808 */ /* 0x000fe20004800000 */
[----:B----4-:R-:W-:Y:S01]  /*16d20*/  FFMA.FTZ R228, R222, -UR17, R228 ;  /* 0x80000011dee47c23 */ /* 0x010fe200080100e4 */
[C---:B------:R-:W-:Y:S02]  /*16d30*/  ISETP.GE.AND P1, PT, R123.reuse, R212, PT ;  /* 0x000000d47b00720c */ /* 0x040fe40003f26270 */
[----:B------:R-:W-:Y:S02]  /*16d40*/  IABS R6, R6 ;  /* 0x0000000600067213 */ /* 0x000fe40000000000 */
[----:B------:R-:W-:Y:S02]  /*16d50*/  ISETP.GE.OR P1, PT, R123, R211, !P1 ;  /* 0x000000d37b00720c */ /* 0x000fe40004f26670 */
[----:B------:R1:W2:Y:S01]  /*16d60*/  I2F R179, R6 ;  /* 0x0000000600b37306 */ /* 0x0002a20000201400 */
[----:B------:R-:W-:Y:S02]  /*16d70*/  ISETP.GE.AND P6, PT, R173, R209, PT ;  /* 0x000000d1ad00720c */ /* 0x000fe40003fc6270 */
[----:B------:R-:W-:Y:S02]  /*16d80*/  FSEL R53, R53, -INF , !P1 ;  /* 0xff80000035357808 */ /* 0x000fe40004800000 */
[C---:B------:R-:W-:Y:S02]  /*16d90*/  ISETP.GE.AND P1, PT, R118.reuse, R212, PT ;  /* 0x000000d47600720c */ /* 0x040fe40003f26270 */
[-C--:B------:R-:W-:Y:S02]  /*16da0*/  ISETP.GE.OR P6, PT, R173, R208.reuse, !P6 ;  /* 0x000000d0ad00720c */ /* 0x080fe400077c6670 */
[----:B------:R-:W-:Y:S02]  /*16db0*/  ISETP.GE.OR P1, PT, R118, R211, !P1 ;  /* 0x000000d37600720c */ /* 0x000fe40004f26670 */
[----:B------:R-:W-:Y:S02]  /*16dc0*/  FSEL R46, R46, -INF , !P6 ;  /* 0xff8000002e2e7808 */ /* 0x000fe40007000000 */
[-C--:B------:R-:W-:Y:S02]  /*16dd0*/  ISETP.GE.AND P6, PT, R123, R209.reuse, PT ;  /* 0x000000d17b00720c */ /* 0x080fe40003fc6270 */
[-C--:B------:R-:W-:Y:S02]  /*16de0*/  ISETP.GE.AND P5, PT, R119, R209.reuse, PT ;  /* 0x000000d17700720c */ /* 0x080fe40003fa6270 */
[-C--:B------:R-:W-:Y:S02]  /*16df0*/  ISETP.GE.OR P6, PT, R123, R208.reuse, !P6 ;  /* 0x000000d07b00720c */ /* 0x080fe400077c6670 */
[----:B------:R-:W-:Y:S02]  /*16e00*/  FSEL R68, R68, -INF , !P1 ;  /* 0xff80000044447808 */ /* 0x000fe40004800000 */
[----:B------:R-:W-:Y:S02]  /*16e10*/  FSEL R55, R55, -INF , !P6 ;  /* 0xff80000037377808 */ /* 0x000fe40007000000 */
[----:B------:R-:W-:Y:S01]  /*16e20*/  ISETP.GE.AND P6, PT, R118, R209, PT ;  /* 0x000000d17600720c */ /* 0x000fe20003fc6270 */
[----:B-1----:R-:W-:Y:S01]  /*16e30*/  IMAD.IADD R6, R210, 0x1, -R241 ;  /* 0x00000001d2067824 */ /* 0x002fe200078e0af1 */
[-C--:B------:R-:W-:Y:S01]  /*16e40*/  ISETP.GE.OR P5, PT, R119, R208.reuse, !P5 ;  /* 0x000000d07700720c */ /* 0x080fe20006fa6670 */
[----:B--2---:R-:W-:Y:S01]  /*16e50*/  FFMA.FTZ R231, R179, -UR17, R231 ;  /* 0x80000011b3e77c23 */ /* 0x004fe200080100e7 */
[----:B------:R-:W-:Y:S02]  /*16e60*/  ISETP.GE.OR P6, PT, R118, R208, !P6 ;  /* 0x000000d07600720c */ /* 0x000fe400077c6670 */
[----:B------:R-:W-:Y:S02]  /*16e70*/  IABS R6, R6 ;  /* 0x0000000600067213 */ /* 0x000fe40000000000 */
[----:B------:R-:W-:Y:S02]  /*16e80*/  FSEL R70, R70, -INF , !P6 ;  /* 0xff80000046467808 */ /* 0x000fe40007000000 */
[----:B------:R1:W2:Y:S01]  /*16e90*/  I2F R176, R6 ;  /* 0x0000000600b07306 */ /* 0x0002a20000201400 */
[C---:B------:R-:W-:Y:S02]  /*16ea0*/  ISETP.GE.AND P6, PT, R5.reuse, R206, PT ;  /* 0x000000ce0500720c */ /* 0x040fe40003fc6270 */
[----:B------:R-:W-:Y:S02]  /*16eb0*/  IABS R7, R7 ;  /* 0x0000000700077213 */ /* 0x000fe40000000000 */
[----:B------:R-:W-:Y:S02]  /*16ec0*/  ISETP.GE.OR P6, PT, R5, R205, !P6 ;  /* 0x000000cd0500720c */ /* 0x000fe400077c6670 */
[C---:B------:R-:W-:Y:S02]  /*16ed0*/  ISETP.GE.AND P1, PT, R121.reuse, R212, PT ;  /* 0x000000d47900720c */ /* 0x040fe40003f26270 */
[C---:B------:R-:W-:Y:S01]  /*16ee0*/  ISETP.GE.AND P3, PT, R120.reuse, R209, PT ;  /* 0x000000d17800720c */ /* 0x040fe20003f66270 */
[----:B------:R3:W-:Y:S01]  /*16ef0*/  I2F R224, R7 ;  /* 0x0000000700e07306 */ /* 0x0007e20000201400 */
[-C--:B------:R-:W-:Y:S02]  /*16f00*/  ISETP.GE.OR P1, PT, R121, R211.reuse, !P1 ;  /* 0x000000d37900720c */ /* 0x080fe40004f26670 */
[C---:B------:R-:W-:Y:S02]  /*16f10*/  ISETP.GE.OR P3, PT, R120.reuse, R208, !P3 ;  /* 0x000000d07800720c */ /* 0x040fe40005f66670 */
[C---:B------:R-:W-:Y:S02]  /*16f20*/  ISETP.GE.AND P0, PT, R120.reuse, R212, PT ;  /* 0x000000d47800720c */ /* 0x040fe40003f06270 */
[----:B------:R-:W-:Y:S02]  /*16f30*/  FSEL R71, R71, -INF , !P3 ;  /* 0xff80000047477808 */ /* 0x000fe40005800000 */
[----:B------:R-:W-:Y:S02]  /*16f40*/  ISETP.GE.OR P0, PT, R120, R211, !P0 ;  /* 0x000000d37800720c */ /* 0x000fe40004706670 */
[----:B------:R-:W-:Y:S02]  /*16f50*/  ISETP.GE.AND P3, PT, R121, R209, PT ;  /* 0x000000d17900720c */ /* 0x000fe40003f66270 */
[----:B------:R-:W-:Y:S01]  /*16f60*/  FSEL R69, R69, -INF , !P0 ;  /* 0xff80000045457808 */ /* 0x000fe20004000000 */
[----:B-1----:R-:W-:Y:S01]  /*16f70*/  IMAD.IADD R6, R210, 0x1, -R233 ;  /* 0x00000001d2067824 */ /* 0x002fe200078e0ae9 */
[----:B------:R-:W-:Y:S01]  /*16f80*/  ISETP.GE.OR P3, PT, R121, R208, !P3 ;  /* 0x000000d07900720c */ /* 0x000fe20005f66670 */
[----:B--2---:R-:W-:Y:S01]  /*16f90*/  FFMA.FTZ R229, R176, -UR17, R229 ;  /* 0x80000011b0e57c23 */ /* 0x004fe200080100e5 */
[C---:B------:R-:W-:Y:S02]  /*16fa0*/  ISETP.GE.AND P0, PT, R5.reuse, R203, PT ;  /* 0x000000cb0500720c */ /* 0x040fe40003f06270 */
[----:B------:R-:W-:Y:S02]  /*16fb0*/  IABS R6, R6 ;  /* 0x0000000600067213 */ /* 0x000fe40000000000 */
[----:B------:R-:W-:Y:S02]  /*16fc0*/  ISETP.GE.OR P0, PT, R5, R202, !P0 ;  /* 0x000000ca0500720c */ /* 0x000fe40004706670 */
[----:B------:R1:W-:Y:S01]  /*16fd0*/  I2F R171, R6 ;  /* 0x0000000600ab7306 */ /* 0x0003e20000201400 */
[--C-:B---3--:R-:W-:Y:S01]  /*16fe0*/  IMAD.IADD R7, R197, 0x1, -R183.reuse ;  /* 0x00000001c5077824 */ /* 0x108fe200078e0ab7 */
[----:B------:R-:W-:Y:S04]  /*16ff0*/  IABS R84, R84 ;  /* 0x0000005400547213 */ /* 0x000fe80000000000 */
[----:B------:R-:W-:Y:S04]  /*17000*/  IABS R7, R7 ;  /* 0x0000000700077213 */ /* 0x000fe80000000000 */
[----:B------:R-:W2:Y:S10]  /*17010*/  I2F R223, R7 ;  /* 0x0000000700df7306 */ /* 0x000eb40000201400 */
[----:B------:R-:W3:Y:S01]  /*17020*/  I2F R84, R84 ;  /* 0x0000005400547306 */ /* 0x000ee20000201400 */
[----:B-1----:R-:W-:Y:S05]  /*17030*/  IMAD.IADD R6, R210, 0x1, -R183 ;  /* 0x00000001d2067824 */ /* 0x002fea00078e0ab7 */
[----:B------:R-:W-:Y:S04]  /*17040*/  IABS R6, R6 ;  /* 0x0000000600067213 */ /* 0x000fe80000000000 */
[----:B------:R1:W-:Y:S01]  /*17050*/  I2F R62, R6 ;  /* 0x00000006003e7306 */ /* 0x0003e20000201400 */
[----:B--2---:R-:W-:Y:S02]  /*17060*/  FFMA.FTZ R223, R223, -UR17, R235 ;  /* 0x80000011dfdf7c23 */ /* 0x004fe400080100eb */
[C---:B------:R-:W-:Y:S05]  /*17070*/  IMAD.IADD R7, R207.reuse, 0x1, -R5 ;  /* 0x00000001cf077824 */ /* 0x040fea00078e0a05 */
[----:B------:R-:W-:Y:S01]  /*17080*/  IABS R7, R7 ;  /* 0x0000000700077213 */ /* 0x000fe20000000000 */
[----:B---3--:R-:W-:Y:S03]  /*17090*/  FFMA.FTZ R227, R84, -UR17, R227 ;  /* 0x8000001154e37c23 */ /* 0x008fe600080100e3 */
[----:B------:R-:W2:Y:S01]  /*170a0*/  I2F R41, R7 ;  /* 0x0000000700297306 */ /* 0x000ea20000201400 */
[----:B------:R-:W-:Y:S05]  /*170b0*/  IMAD.IADD R84, R204, 0x1, -R240 ;  /* 0x00000001cc547824 */ /* 0x000fea00078e0af0 */
[----:B------:R-:W-:Y:S01]  /*170c0*/  IABS R84, R84 ;  /* 0x0000005400547213 */ /* 0x000fe20000000000 */
[----:B-1----:R-:W-:Y:S05]  /*170d0*/  IMAD.IADD R6, R207, 0x1, -R238 ;  /* 0x00000001cf067824 */ /* 0x002fea00078e0aee */
[----:B------:R-:W-:Y:S04]  /*170e0*/  IABS R6, R6 ;  /* 0x0000000600067213 */ /* 0x000fe80000000000 */
[----:B------:R1:W-:Y:S01]  /*170f0*/  I2F R29, R6 ;  /* 0x00000006001d7306 */ /* 0x0003e20000201400 */
[----:B--2---:R-:W-:Y:S02]  /*17100*/  FFMA.FTZ R0, R41, -UR17, R0 ;  /* 0x8000001129007c23 */ /* 0x004fe40008010000 */
[----:B------:R-:W-:Y:S05]  /*17110*/  IMAD.IADD R7, R207, 0x1, -R247 ;  /* 0x00000001cf077824 */ /* 0x000fea00078e0af7 */
[----:B------:R-:W-:Y:S04]  /*17120*/  IABS R7, R7 ;  /* 0x0000000700077213 */ /* 0x000fe80000000000 */
[----:B------:R-:W2:Y:S01]  /*17130*/  I2F R226, R7 ;  /* 0x0000000700e27306 */ /* 0x000ea20000201400 */
[----:B-1----:R-:W-:Y:S01]  /*17140*/  FSEL R6, R81, -INF , !P5 ;  /* 0xff80000051067808 */ /* 0x002fe20006800000 */
[----:B------:R-:W-:Y:S01]  /*17150*/  IMAD.IADD R81, R207, 0x1, -R180 ;  /* 0x00000001cf517824 */ /* 0x000fe200078e0ab4 */
[C---:B------:R-:W-:Y:S04]  /*17160*/  ISETP.GE.AND P5, PT, R126.reuse, R209, PT ;  /* 0x000000d17e00720c */ /* 0x040fe80003fa6270 */
[----:B------:R-:W-:Y:S02]  /*17170*/  ISETP.GE.OR P5, PT, R126, R208, !P5 ;  /* 0x000000d07e00720c */ /* 0x000fe40006fa6670 */
[----:B------:R-:W-:Y:S02]  /*17180*/  IABS R81, R81 ;  /* 0x0000005100517213 */ /* 0x000fe40000000000 */
[----:B------:R-:W-:Y:S02]  /*17190*/  FSEL R31, R86, -INF , !P5 ;  /* 0xff800000561f7808 */ /* 0x000fe40006800000 */
[----:B------:R-:W1:Y:S01]  /*171a0*/  I2F R222, R81 ;  /* 0x0000005100de7306 */ /* 0x000e620000201400 */
[----:B------:R-:W-:Y:S01]  /*171b0*/  ISETP.GE.AND P5, PT, R238, R206, PT ;  /* 0x000000ceee00720c */ /* 0x000fe20003fa6270 */
[----:B--2---:R-:W-:Y:S01]  /*171c0*/  FFMA.FTZ R13, R226, -UR17, R13 ;  /* 0x80000011e20d7c23 */ /* 0x004fe2000801000d */
[----:B------:R-:W-:Y:S01]  /*171d0*/  FSEL R7, R79, -INF , !P1 ;  /* 0xff8000004f077808 */ /* 0x000fe20004800000 */
[----:B------:R-:W-:Y:S01]  /*171e0*/  IMAD.MOV.U32 R79, RZ, RZ, R16 ;  /* 0x000000ffff4f7224 */ /* 0x000fe200078e0010 */
[----:B------:R-:W-:Y:S01]  /*171f0*/  ISETP.GE.AND P1, PT, R128, R212, PT ;  /* 0x000000d48000720c */ /* 0x000fe20003f26270 */
[----:B------:R-:W-:Y:S01]  /*17200*/  IMAD.IADD R16, R204, 0x1, -R5 ;  /* 0x00000001cc107824 */ /* 0x000fe200078e0a05 */
[----:B------:R-:W-:Y:S02]  /*17210*/  ISETP.GE.OR P5, PT, R238, R205, !P5 ;  /* 0x000000cdee00720c */ /* 0x000fe40006fa6670 */
[----:B------:R-:W-:Y:S01]  /*17220*/  ISETP.GE.OR P1, PT, R128, R211, !P1 ;  /* 0x000000d38000720c */ /* 0x000fe20004f26670 */
[----:B------:R-:W2:Y:S01]  /*17230*/  I2F R79, R79 ;  /* 0x0000004f004f7306 */ /* 0x000ea20000201400 */
[----:B------:R-:W-:Y:S02]  /*17240*/  IABS R26, R16 ;  /* 0x00000010001a7213 */ /* 0x000fe40000000000 */
[----:B------:R-:W-:Y:S02]  /*17250*/  FSEL R16, R85, -INF , !P1 ;  /* 0xff80000055107808 */ /* 0x000fe40004800000 */
[----:B------:R-:W-:Y:S01]  /*17260*/  ISETP.GE.AND P1, PT, R238, R203, PT ;  /* 0x000000cbee00720c */ /* 0x000fe20003f26270 */
[----:B------:R-:W-:Y:S01]  /*17270*/  IMAD.MOV.U32 R85, RZ, RZ, R26 ;  /* 0x000000ffff557224 */ /* 0x000fe200078e001a */
[----:B------:R-:W-:Y:S01]  /*17280*/  FSEL R5, R83, -INF , !P3 ;  /* 0xff80000053057808 */ /* 0x000fe20005800000 */
[----:B------:R-:W-:Y:S01]  /*17290*/  IMAD.MOV.U32 R83, RZ, RZ, R29 ;  /* 0x000000ffff537224 */ /* 0x000fe200078e001d */
[----:B------:R-:W-:Y:S01]  /*172a0*/  ISETP.GE.AND P3, PT, R128, R209, PT ;  /* 0x000000d18000720c */ /* 0x000fe20003f66270 */
[----:B------:R-:W-:Y:S01]  /*172b0*/  IMAD.IADD R29, R207, 0x1, -R181 ;  /* 0x00000001cf1d7824 */ /* 0x000fe200078e0ab5 */
[----:B------:R-:W-:Y:S01]  /*172c0*/  ISETP.GE.OR P1, PT, R238, R202, !P1 ;  /* 0x000000caee00720c */ /* 0x000fe20004f26670 */
[----:B------:R-:W3:Y:S01]  /*172d0*/  I2F R85, R85 ;  /* 0x0000005500557306 */ /* 0x000ee20000201400 */
[-C--:B------:R-:W-:Y:S01]  /*172e0*/  ISETP.GE.OR P3, PT, R128, R208.reuse, !P3 ;  /* 0x000000d08000720c */ /* 0x080fe20005f66670 */
[----:B-1----:R-:W-:Y:S01]  /*172f0*/  FFMA.FTZ R27, R222, -UR17, R27 ;  /* 0x80000011de1b7c23 */ /* 0x002fe2000801001b */
[----:B------:R-:W-:Y:S01]  /*17300*/  IABS R29, R29 ;  /* 0x0000001d001d7213 */ /* 0x000fe20000000000 */
[----:B------:R-:W-:Y:S01]  /*17310*/  IMAD.IADD R238, R204, 0x1, -R238 ;  /* 0x00000001ccee7824 */ /* 0x000fe200078e0aee */
[----:B------:R-:W-:Y:S02]  /*17320*/  FSEL R26, R87, -INF , !P3 ;  /* 0xff800000571a7808 */ /* 0x000fe40005800000 */
[C---:B------:R-:W-:Y:S01]  /*17330*/  ISETP.GE.AND P3, PT, R130.reuse, R209, PT ;  /* 0x000000d18200720c */ /* 0x040fe20003f66270 */
[----:B------:R-:W-:Y:S01]  /*17340*/  IMAD.MOV.U32 R86, RZ, RZ, R29 ;  /* 0x000000ffff567224 */ /* 0x000fe200078e001d */
[----:B------:R-:W-:Y:S02]  /*17350*/  FSEL R29, R61, -INF , !P2 ;  /* 0xff8000003d1d7808 */ /* 0x000fe40005000000 */
[----:B------:R-:W-:Y:S01]  /*17360*/  ISETP.GE.OR P3, PT, R130, R208, !P3 ;  /* 0x000000d08200720c */ /* 0x000fe20005f66670 */
[----:B--2---:R-:W-:Y:S01]  /*17370*/  FFMA.FTZ R19, R79, -UR17, R19 ;  /* 0x800000114f137c23 */ /* 0x004fe20008010013 */
[C---:B------:R-:W-:Y:S01]  /*17380*/  ISETP.GE.AND P2, PT, R125.reuse, R212, PT ;  /* 0x000000d47d00720c */ /* 0x040fe20003f46270 */
[----:B------:R-:W1:Y:S01]  /*17390*/  I2F R86, R86 ;  /* 0x0000005600567306 */ /* 0x000e620000201400 */
[----:B------:R-:W-:Y:S02]  /*173a0*/  FSEL R63, R232, -INF , !P3 ;  /* 0xff800000e83f7808 */ /* 0x000fe40005800000 */
[C---:B------:R-:W-:Y:S02]  /*173b0*/  ISETP.GE.OR P2, PT, R125.reuse, R211, !P2 ;  /* 0x000000d37d00720c */ /* 0x040fe40005746670 */
[CC--:B------:R-:W-:Y:S02]  /*173c0*/  ISETP.GE.AND P3, PT, R125.reuse, R209.reuse, PT ;  /* 0x000000d17d00720c */ /* 0x0c0fe40003f66270 */
[----:B------:R-:W-:Y:S02]  /*173d0*/  FSEL R56, R56, -INF , !P2 ;  /* 0xff80000038387808 */ /* 0x000fe40005000000 */
[----:B------:R-:W-:Y:S01]  /*173e0*/  ISETP.GE.OR P3, PT, R125, R208, !P3 ;  /* 0x000000d07d00720c */ /* 0x000fe20005f66670 */
[----:B---3--:R-:W-:Y:S01]  /*173f0*/  FFMA.FTZ R2, R85, -UR17, R2 ;  /* 0x8000001155027c23 */ /* 0x008fe20008010002 */
[----:B------:R-:W-:Y:S01]  /*17400*/  ISETP.GE.AND P2, PT, R129, R212, PT ;  /* 0x000000d48100720c */ /* 0x000fe20003f46270 */
[----:B------:R-:W-:Y:S01]  /*17410*/  IMAD.IADD R85, R207, 0x1, -R118 ;  /* 0x00000001cf557824 */ /* 0x000fe200078e0a76 */
[----:B------:R-:W-:Y:S02]  /*17420*/  FSEL R61, R243, -INF , !P3 ;  /* 0xff800000f33d7808 */ /* 0x000fe40005800000 */
[C---:B------:R-:W-:Y:S02]  /*17430*/  ISETP.GE.AND P3, PT, R129.reuse, R209, PT ;  /* 0x000000d18100720c */ /* 0x040fe40003f66270 */
[----:B------:R-:W-:Y:S02]  /*17440*/  IABS R85, R85 ;  /* 0x0000005500557213 */ /* 0x000fe40000000000 */
[C---:B------:R-:W-:Y:S02]  /*17450*/  ISETP.GE.OR P3, PT, R129.reuse, R208, !P3 ;  /* 0x000000d08100720c */ /* 0x040fe40005f66670 */
[----:B------:R-:W2:Y:S01]  /*17460*/  I2F R222, R85 ;  /* 0x0000005500de7306 */ /* 0x000ea20000201400 */
[----:B------:R-:W-:Y:S01]  /*17470*/  ISETP.GE.OR P2, PT, R129, R211, !P2 ;  /* 0x000000d38100720c */ /* 0x000fe20005746670 */
[----:B-1----:R-:W-:Y:S01]  /*17480*/  FFMA.FTZ R23, R86, -UR17, R23 ;  /* 0x8000001156177c23 */ /* 0x002fe20008010017 */
[----:B------:R-:W-:Y:S01]  /*17490*/  FSEL R246, R246, -INF , !P3 ;  /* 0xff800000f6f67808 */ /* 0x000fe20005800000 */
[----:B------:R-:W-:Y:S01]  /*174a0*/  IMAD.IADD R86, R207, 0x1, -R120 ;  /* 0x00000001cf567824 */ /* 0x000fe200078e0a78 */
[----:B------:R-:W-:Y:S02]  /*174b0*/  FSEL R232, R252, -INF , !P2 ;  /* 0xff800000fce87808 */ /* 0x000fe40005000000 */
[----:B------:R-:W-:Y:S02]  /*174c0*/  IABS R238, R238 ;  /* 0x000000ee00ee7213 */ /* 0x000fe40000000000 */
[----:B------:R-:W-:Y:S02]  /*174d0*/  IABS R86, R86 ;  /* 0x0000005600567213 */ /* 0x000fe40000000000 */
[----:B------:R1:W3:Y:S01]  /*174e0*/  I2F R87, R238 ;  /* 0x000000ee00577306 */ /* 0x0002e20000201400 */
[C---:B------:R-:W-:Y:S02]  /*174f0*/  ISETP.GE.AND P3, PT, R175.reuse, R209, PT ;  /* 0x000000d1af00720c */ /* 0x040fe40003f66270 */
[C---:B------:R-:W-:Y:S02]  /*17500*/  ISETP.GE.AND P2, PT, R175.reuse, R212, PT ;  /* 0x000000d4af00720c */ /* 0x040fe40003f46270 */
[C---:B------:R-:W-:Y:S02]  /*17510*/  ISETP.GE.OR P3, PT, R175.reuse, R208, !P3 ;  /* 0x000000d0af00720c */ /* 0x040fe40005f66670 */
[----:B------:R-:W-:Y:S02]  /*17520*/  ISETP.GE.OR P2, PT, R175, R211, !P2 ;  /* 0x000000d3af00720c */ /* 0x000fe40005746670 */
[----:B------:R-:W-:Y:S02]  /*17530*/  FSEL R248, R248, -INF , !P3 ;  /* 0xff800000f8f87808 */ /* 0x000fe40005800000 */
[----:B------:R-:W-:Y:S01]  /*17540*/  FSEL R243, R251, -INF , !P2 ;  /* 0xff800000fbf37808 */ /* 0x000fe20005000000 */
[----:B--2---:R-:W-:Y:S01]  /*17550*/  FFMA.FTZ R57, R222, -UR17, R57 ;  /* 0x80000011de397c23 */ /* 0x004fe20008010039 */
[C---:B------:R-:W-:Y:S02]  /*17560*/  ISETP.GE.AND P3, PT, R127.reuse, R209, PT ;  /* 0x000000d17f00720c */ /* 0x040fe40003f66270 */
[C---:B------:R-:W-:Y:S02]  /*17570*/  ISETP.GE.AND P2, PT, R127.reuse, R212, PT ;  /* 0x000000d47f00720c */ /* 0x040fe40003f46270 */
[C---:B------:R-:W-:Y:S02]  /*17580*/  ISETP.GE.OR P3, PT, R127.reuse, R208, !P3 ;  /* 0x000000d07f00720c */ /* 0x040fe40005f66670 */
[----:B------:R-:W-:Y:S02]  /*17590*/  ISETP.GE.OR P2, PT, R127, R211, !P2 ;  /* 0x000000d37f00720c */ /* 0x000fe40005746670 */
[----:B------:R-:W-:Y:S02]  /*175a0*/  FSEL R251, R239, -INF , !P3 ;  /* 0xff800000effb7808 */ /* 0x000fe40005800000 */
[----:B------:R-:W-:Y:S01]  /*175b0*/  FSEL R249, R249, -INF , !P2 ;  /* 0xff800000f9f97808 */ /* 0x000fe20005000000 */
[----:B-1----:R-:W-:Y:S01]  /*175c0*/  IMAD.MOV.U32 R238, RZ, RZ, R83 ;  /* 0x000000ffffee7224 */ /* 0x002fe200078e0053 */
[C---:B------:R-:W-:Y:S01]  /*175d0*/  ISETP.GE.AND P3, PT, R131.reuse, R209, PT ;  /* 0x000000d18300720c */ /* 0x040fe20003f66270 */
[----:B------:R-:W-:Y:S01]  /*175e0*/  IMAD.IADD R83, R204, 0x1, -R247 ;  /* 0x00000001cc537824 */ /* 0x000fe200078e0af7 */
[----:B------:R-:W-:Y:S01]  /*175f0*/  ISETP.GE.AND P2, PT, R131, R212, PT ;  /* 0x000000d48300720c */ /* 0x000fe20003f46270 */
[----:B---3--:R-:W-:Y:S01]  /*17600*/  FFMA.FTZ R14, R87, -UR17, R14 ;  /* 0x80000011570e7c23 */ /* 0x008fe2000801000e */
[----:B------:R-:W-:Y:S02]  /*17610*/  FSEL R87, R2, -INF , !P0 ;  /* 0xff80000002577808 */ /* 0x000fe40004000000 */
[----:B------:R-:W-:Y:S02]  /*17620*/  ISETP.GE.AND P0, PT, R180, R206, PT ;  /* 0x000000ceb400720c */ /* 0x000fe40003f06270 */
[----:B------:R-:W-:Y:S01]  /*17630*/  FSEL R85, R14, -INF , !P1 ;  /* 0xff8000000e557808 */ /* 0x000fe20004800000 */
[----:B------:R-:W-:Y:S01]  /*17640*/  IMAD.IADD R14, R204, 0x1, -R124 ;  /* 0x00000001cc0e7824 */ /* 0x000fe200078e0a7c */
[C---:B------:R-:W-:Y:S02]  /*17650*/  ISETP.GE.AND P1, PT, R181.reuse, R203, PT ;  /* 0x000000cbb500720c */ /* 0x040fe40003f26270 */
[C---:B------:R-:W-:Y:S02]  /*17660*/  ISETP.GE.OR P0, PT, R180.reuse, R205, !P0 ;  /* 0x000000cdb400720c */ /* 0x040fe40004706670 */
[-C--:B------:R-:W-:Y:S02]  /*17670*/  ISETP.GE.OR P1, PT, R181, R202.reuse, !P1 ;  /* 0x000000cab500720c */ /* 0x080fe40004f26670 */
[----:B------:R-:W-:Y:S02]  /*17680*/  FSEL R27, R27, -INF , !P0 ;  /* 0xff8000001b1b7808 */ /* 0x000fe40004000000 */
[C---:B------:R-:W-:Y:S02]  /*17690*/  ISETP.GE.AND P0, PT, R180.reuse, R203, PT ;  /* 0x000000cbb400720c */ /* 0x040fe40003f06270 */
[----:B------:R-:W-:Y:S01]  /*176a0*/  IABS R81, R83 ;  /* 0x0000005300517213 */ /* 0x000fe20000000000 */
[----:B------:R-:W-:Y:S01]  /*176b0*/  IMAD.IADD R83, R207, 0x1, -R174 ;  /* 0x00000001cf537824 */ /* 0x000fe200078e0aae */
[----:B------:R-:W-:Y:S02]  /*176c0*/  ISETP.GE.OR P0, PT, R180, R202, !P0 ;  /* 0x000000cab400720c */ /* 0x000fe40004706670 */
[----:B------:R-:W1:Y:S01]  /*176d0*/  I2F R179, R81 ;  /* 0x0000005100b37306 */ /* 0x000e620000201400 */
[----:B------:R-:W-:Y:S02]  /*176e0*/  ISETP.GE.OR P3, PT, R131, R208, !P3 ;  /* 0x000000d08300720c */ /* 0x000fe40005f66670 */
[----:B------:R-:W-:Y:S02]  /*176f0*/  IABS R14, R14 ;  /* 0x0000000e000e7213 */ /* 0x000fe40000000000 */
[----:B------:R-:W-:Y:S01]  /*17700*/  FSEL R252, R228, -INF , !P3 ;  /* 0xff800000e4fc7808 */ /* 0x000fe20005800000 */
[----:B------:R-:W-:Y:S01]  /*17710*/  IMAD.IADD R228, R207, 0x1, -R245 ;  /* 0x00000001cfe47824 */ /* 0x000fe200078e0af5 */
[C---:B------:R-:W-:Y:S02]  /*17720*/  ISETP.GE.AND P3, PT, R242.reuse, R209, PT ;  /* 0x000000d1f200720c */ /* 0x040fe40003f66270 */
[-C--:B------:R-:W-:Y:S02]  /*17730*/  ISETP.GE.OR P2, PT, R131, R211.reuse, !P2 ;  /* 0x000000d38300720c */ /* 0x080fe40005746670 */
[----:B------:R-:W-:Y:S02]  /*17740*/  ISETP.GE.OR P3, PT, R242, R208, !P3 ;  /* 0x000000d0f200720c */ /* 0x000fe40005f66670 */
[----:B------:R-:W-:Y:S02]  /*17750*/  IABS R228, R228 ;  /* 0x000000e400e47213 */ /* 0x000fe40000000000 */
[----:B------:R-:W-:Y:S02]  /*17760*/  FSEL R250, R250, -INF , !P2 ;  /* 0xff800000fafa7808 */ /* 0x000fe40005000000 */
[CC--:B------:R-:W-:Y:S02]  /*17770*/  ISETP.GE.AND P2, PT, R242.reuse, R212.reuse, PT ;  /* 0x000000d4f200720c */ /* 0x0c0fe40003f46270 */
[----:B------:R-:W-:Y:S02]  /*17780*/  I2F R228, R228 ;  /* 0x000000e400e47306 */ /* 0x000fe40000201400 */
[----:B------:R-:W-:Y:S01]  /*17790*/  ISETP.GE.OR P2, PT, R242, R211, !P2 ;  /* 0x000000d3f200720c */ /* 0x000fe20005746670 */
[----:B-1----:R-:W-:Y:S01]  /*177a0*/  FFMA.FTZ R15, R179, -UR17, R15 ;  /* 0x80000011b30f7c23 */ /* 0x002fe2000801000f */
[----:B------:R-:W-:Y:S01]  /*177b0*/  IABS R81, R83 ;  /* 0x0000005300517213 */ /* 0x000fe20000000000 */
[----:B------:R-:W-:Y:S01]  /*177c0*/  IMAD.IADD R83, R204, 0x1, -R245 ;  /* 0x00000001cc537824 */ /* 0x000fe200078e0af5 */
[----:B------:R-:W-:Y:S01]  /*177d0*/  FSEL R239, R227, -INF , !P2 ;  /* 0xff800000e3ef7808 */ /* 0x000fe20005000000 */
[----:B------:R-:W-:Y:S03]  /*177e0*/  IMAD.IADD R227, R207, 0x1, -R172 ;  /* 0x00000001cfe37824 */ /* 0x000fe600078e0aac */
[----:B------:R1:W2:Y:S01]  /*177f0*/  I2F R225, R81 ;  /* 0x0000005100e17306 */ /* 0x0002a20000201400 */
[CC--:B------:R-:W-:Y:S04]  /*17800*/  ISETP.GE.AND P2, PT, R241.reuse, R212.reuse, PT ;  /* 0x000000d4f100720c */ /* 0x0c0fe80003f46270 */
[----:B------:R-:W-:Y:S05]  /*17810*/  ISETP.GE.OR P2, PT, R241, R211, !P2 ;  /* 0x000000d3f100720c */ /* 0x000fea0005746670 */
[----:B------:R-:W3:Y:S01]  /*17820*/  I2F R179, R86 ;  /* 0x0000005600b37306 */ /* 0x000ee20000201400 */
[----:B-1----:R-:W-:Y:S01]  /*17830*/  IABS R81, R83 ;  /* 0x0000005300517213 */ /* 0x002fe20000000000 */
[----:B--2---:R-:W-:Y:S02]  /*17840*/  FFMA.FTZ R28, R225, -UR17, R28 ;  /* 0x80000011e11c7c23 */ /* 0x004fe4000801001c */
[----:B------:R-:W-:Y:S06]  /*17850*/  IMAD.IADD R83, R207, 0x1, -R173 ;  /* 0x00000001cf537824 */ /* 0x000fec00078e0aad */
[----:B------:R-:W1:Y:S01]  /*17860*/  I2F R176, R81 ;  /* 0x0000005100b07306 */ /* 0x000e620000201400 */
[----:B------:R-:W-:Y:S01]  /*17870*/  IABS R83, R83 ;  /* 0x0000005300537213 */ /* 0x000fe20000000000 */
[----:B---3--:R-:W-:Y:S02]  /*17880*/  FFMA.FTZ R60, R179, -UR17, R60 ;  /* 0x80000011b33c7c23 */ /* 0x008fe4000801003c */
[----:B-1----:R-:W-:Y:S02]  /*17890*/  FFMA.FTZ R20, R176, -UR17, R20 ;  /* 0x80000011b0147c23 */ /* 0x002fe40008010014 */
[----:B------:R-:W-:Y:S01]  /*178a0*/  FFMA.FTZ R81, R224, -UR17, R237 ;  /* 0x80000011e0517c23 */ /* 0x000fe200080100ed */
[----:B------:R-:W-:Y:S03]  /*178b0*/  FSEL R237, R231, -INF , !P3 ;  /* 0xff800000e7ed7808 */ /* 0x000fe60005800000 */
[----:B------:R1:W2:Y:S01]  /*178c0*/  I2F R224, R83 ;  /* 0x0000005300e07306 */ /* 0x0002a20000201400 */
[----:B------:R-:W-:Y:S01]  /*178d0*/  IMAD.MOV.U32 R231, RZ, RZ, R228 ;  /* 0x000000ffffe77224 */ /* 0x000fe200078e00e4 */
[----:B------:R-:W-:Y:S01]  /*178e0*/  ISETP.GE.AND P3, PT, R241, R209, PT ;  /* 0x000000d1f100720c */ /* 0x000fe20003f66270 */
[----:B------:R-:W-:Y:S01]  /*178f0*/  IMAD.MOV.U32 R228, RZ, RZ, R238 ;  /* 0x000000ffffe47224 */ /* 0x000fe200078e00ee */
[----:B------:R-:W-:Y:S01]  /*17900*/  FSEL R238, R230, -INF , !P2 ;  /* 0xff800000e6ee7808 */ /* 0x000fe20005000000 */
[----:B------:R-:W-:Y:S01]  /*17910*/  FFMA.FTZ R17, R231, -UR17, R17 ;  /* 0x80000011e7117c23 */ /* 0x000fe20008010011 */
[----:B------:R-:W-:Y:S01]  /*17920*/  ISETP.GE.AND P2, PT, R233, R212, PT ;  /* 0x000000d4e900720c */ /* 0x000fe20003f46270 */
[----:B------:R-:W-:Y:S01]  /*17930*/  FFMA.FTZ R12, R228, -UR17, R12 ;  /* 0x80000011e40c7c23 */ /* 0x000fe2000801000c */
[----:B------:R-:W-:Y:S01]  /*17940*/  ISETP.GE.OR P3, PT, R241, R208, !P3 ;  /* 0x000000d0f100720c */ /* 0x000fe20005f66670 */
[----:B------:R-:W-:Y:S01]  /*17950*/  IMAD.IADD R231, R207, 0x1, -R117 ;  /* 0x00000001cfe77824 */ /* 0x000fe200078e0a75 */
[----:B------:R-:W-:Y:S04]  /*17960*/  ISETP.GE.OR P2, PT, R233, R211, !P2 ;  /* 0x000000d3e900720c */ /* 0x000fe80005746670 */
[----:B------:R-:W-:Y:S02]  /*17970*/  IABS R231, R231 ;  /* 0x000000e700e77213 */ /* 0x000fe40000000000 */
[----:B------:R-:W-:Y:S01]  /*17980*/  FSEL R235, R81, -INF , !P2 ;  /* 0xff80000051eb7808 */ /* 0x000fe20005000000 */
[----:B------:R-:W-:Y:S01]  /*17990*/  IMAD.IADD R81, R204, 0x1, -R182 ;  /* 0x00000001cc517824 */ /* 0x000fe200078e0ab6 */
[----:B------:R-:W-:Y:S04]  /*179a0*/  ISETP.GE.AND P2, PT, R183, R212, PT ;  /* 0x000000d4b700720c */ /* 0x000fe80003f46270 */
[----:B------:R-:W-:Y:S01]  /*179b0*/  IABS R81, R81 ;  /* 0x0000005100517213 */ /* 0x000fe20000000000 */
[----:B-1----:R-:W-:Y:S01]  /*179c0*/  FFMA.FTZ R83, R171, -UR17, R236 ;  /* 0x80000011ab537c23 */ /* 0x002fe200080100ec */
[----:B------:R-:W-:Y:S01]  /*179d0*/  ISETP.GE.OR P2, PT, R183, R211, !P2 ;  /* 0x000000d3b700720c */ /* 0x000fe20005746670 */
[----:B------:R-:W1:Y:S01]  /*179e0*/  I2F R171, R84 ;  /* 0x0000005400ab7306 */ /* 0x000e620000201400 */
[----:B--2---:R-:W-:Y:S01]  /*179f0*/  FFMA.FTZ R34, R224, -UR17, R34 ;  /* 0x80000011e0227c23 */ /* 0x004fe20008010022 */
[----:B------:R-:W-:Y:S01]  /*17a00*/  FSEL R236, R229, -INF , !P3 ;  /* 0xff800000e5ec7808 */ /* 0x000fe20005800000 */
[----:B------:R-:W-:Y:S01]  /*17a10*/  FFMA.FTZ R229, R62, -UR17, R234 ;  /* 0x800000113ee57c23 */ /* 0x000fe200080100ea */
[----:B------:R-:W-:Y:S02]  /*17a20*/  FSEL R234, R223, -INF , !P2 ;  /* 0xff800000dfea7808 */ /* 0x000fe40005000000 */
[----:B------:R-:W-:Y:S02]  /*17a30*/  ISETP.GE.AND P3, PT, R233, R209, PT ;  /* 0x000000d1e900720c */ /* 0x000fe40003f66270 */
[----:B------:R-:W-:Y:S02]  /*17a40*/  ISETP.GE.AND P2, PT, R247, R206, PT ;  /* 0x000000cef700720c */ /* 0x000fe40003f46270 */
[----:B------:R2:W3:Y:S01]  /*17a50*/  I2F R62, R81 ;  /* 0x00000051003e7306 */ /* 0x0004e20000201400 */
[-C--:B------:R-:W-:Y:S02]  /*17a60*/  ISETP.GE.OR P3, PT, R233, R208.reuse, !P3 ;  /* 0x000000d0e900720c */ /* 0x080fe40005f66670 */
[----:B------:R-:W-:Y:S02]  /*17a70*/  ISETP.GE.OR P2, PT, R247, R205, !P2 ;  /* 0x000000cdf700720c */ /* 0x000fe40005746670 */
[----:B------:R-:W-:Y:S01]  /*17a80*/  FSEL R230, R83, -INF , !P3 ;  /* 0xff80000053e67808 */ /* 0x000fe20005800000 */
[----:B------:R-:W-:Y:S01]  /*17a90*/  IMAD.IADD R83, R207, 0x1, -R124 ;  /* 0x00000001cf537824 */ /* 0x000fe200078e0a7c */
[C---:B------:R-:W-:Y:S04]  /*17aa0*/  ISETP.GE.AND P3, PT, R183.reuse, R209, PT ;  /* 0x000000d1b700720c */ /* 0x040fe80003f66270 */
[----:B------:R-:W-:Y:S02]  /*17ab0*/  IABS R83, R83 ;  /* 0x0000005300537213 */ /* 0x000fe40000000000 */
[----:B------:R-:W-:Y:S01]  /*17ac0*/  ISETP.GE.OR P3, PT, R183, R208, !P3 ;  /* 0x000000d0b700720c */ /* 0x000fe20005f66670 */
[----:B-1----:R-:W-:Y:S01]  /*17ad0*/  FFMA.FTZ R21, R171, -UR17, R21 ;  /* 0x80000011ab157c23 */ /* 0x002fe20008010015 */
[----:B------:R1:W4:Y:S01]  /*17ae0*/  I2F R223, R83 ;  /* 0x0000005300df7306 */ /* 0x0003220000201400 */
[----:B------:R-:W-:Y:S02]  /*17af0*/  IABS R84, R227 ;  /* 0x000000e300547213 */ /* 0x000fe40000000000 */
[----:B------:R-:W-:Y:S02]  /*17b00*/  FSEL R229, R229, -INF , !P3 ;  /* 0xff800000e5e57808 */ /* 0x000fe40005800000 */
[C---:B------:R-:W-:Y:S01]  /*17b10*/  ISETP.GE.AND P3, PT, R247.reuse, R203, PT ;  /* 0x000000cbf700720c */ /* 0x040fe20003f66270 */
[----:B--2---:R-:W-:Y:S04]  /*17b20*/  IMAD.IADD R81, R204, 0x1, -R181 ;  /* 0x00000001cc517824 */ /* 0x004fe800078e0ab5 */
[----:B------:R-:W2:Y:S01]  /*17b30*/  I2F R227, R84 ;  /* 0x0000005400e37306 */ /* 0x000ea20000201400 */
[----:B------:R-:W-:Y:S01]  /*17b40*/  ISETP.GE.OR P3, PT, R247, R202, !P3 ;  /* 0x000000caf700720c */ /* 0x000fe20005f66670 */
[----:B---3--:R-:W-:Y:S01]  /*17b50*/  FFMA.FTZ R24, R62, -UR17, R24 ;  /* 0x800000113e187c23 */ /* 0x008fe20008010018 */
[----:B------:R-:W-:Y:S01]  /*17b60*/  IABS R81, R81 ;  /* 0x0000005100517213 */ /* 0x000fe20000000000 */
[----:B------:R-:W-:Y:S01]  /*17b70*/  IMAD.IADD R247, R207, 0x1, -R182 ;  /* 0x00000001cff77824 */ /* 0x000fe200078e0ab6 */
[----:B------:R-:W-:Y:S02]  /*17b80*/  FSEL R86, R15, -INF , !P3 ;  /* 0xff8000000f567808 */ /* 0x000fe40005800000 */
[CC--:B------:R-:W-:Y:S03]  /*17b90*/  ISETP.GE.AND P3, PT, R174.reuse, R206.reuse, PT ;  /* 0x000000ceae00720c */ /* 0x0c0fe60003f66270 */
[----:B------:R-:W3:Y:S01]  /*17ba0*/  I2F R41, R81 ;  /* 0x0000005100297306 */ /* 0x000ee20000201400 */
[----:B------:R-:W-:Y:S02]  /*17bb0*/  IABS R247, R247 ;  /* 0x000000f700f77213 */ /* 0x000fe40000000000 */
[-C--:B------:R-:W-:Y:S01]  /*17bc0*/  ISETP.GE.OR P3, PT, R174, R205.reuse, !P3 ;  /* 0x000000cdae00720c */ /* 0x080fe20005f66670 */
[----:B-1----:R-:W-:Y:S02]  /*17bd0*/  IMAD.IADD R83, R207, 0x1, -R123 ;  /* 0x00000001cf537824 */ /* 0x002fe400078e0a7b */
[----:B----4-:R-:W-:Y:S01]  /*17be0*/  FFMA.FTZ R40, R223, -UR17, R40 ;  /* 0x80000011df287c23 */ /* 0x010fe20008010028 */
[----:B------:R-:W-:Y:S02]  /*17bf0*/  FSEL R28, R28, -INF , !P3 ;  /* 0xff8000001c1c7808 */ /* 0x000fe40005800000 */
[CC--:B------:R-:W-:Y:S01]  /*17c00*/  ISETP.GE.AND P3, PT, R173.reuse, R206.reuse, PT ;  /* 0x000000cead00720c */ /* 0x0c0fe20003f66270 */
[----:B------:R1:W4:Y:S03]  /*17c10*/  I2F R15, R14 ;  /* 0x0000000e000f7306 */ /* 0x0003260000201400 */
[-C--:B------:R-:W-:Y:S01]  /*17c20*/  ISETP.GE.OR P3, PT, R173, R205.reuse, !P3 ;  /* 0x000000cdad00720c */ /* 0x080fe20005f66670 */
[----:B--2---:R-:W-:Y:S01]  /*17c30*/  FFMA.FTZ R36, R227, -UR17, R36 ;  /* 0x80000011e3247c23 */ /* 0x004fe20008010024 */
[----:B------:R-:W-:Y:S01]  /*17c40*/  FSEL R84, R0, -INF , !P6 ;  /* 0xff80000000547808 */ /* 0x000fe20007000000 */
[----:B------:R-:W-:Y:S01]  /*17c50*/  IMAD.IADD R0, R204, 0x1, -R180 ;  /* 0x00000001cc007824 */ /* 0x000fe200078e0ab4 */
[C---:B------:R-:W-:Y:S02]  /*17c60*/  ISETP.GE.AND P6, PT, R245.reuse, R206, PT ;  /* 0x000000cef500720c */ /* 0x040fe40003fc6270 */
[----:B------:R-:W-:Y:S01]  /*17c70*/  FSEL R34, R34, -INF , !P3 ;  /* 0xff80000022227808 */ /* 0x000fe20005800000 */
[----:B------:R-:W2:Y:S01]  /*17c80*/  I2F R247, R247 ;  /* 0x000000f700f77306 */ /* 0x000ea20000201400 */
[----:B------:R-:W-:Y:S02]  /*17c90*/  ISETP.GE.OR P6, PT, R245, R205, !P6 ;  /* 0x000000cdf500720c */ /* 0x000fe400077c6670 */
[-C--:B------:R-:W-:Y:S01]  /*17ca0*/  ISETP.GE.AND P3, PT, R174, R203.reuse, PT ;  /* 0x000000cbae00720c */ /* 0x080fe20003f66270 */
[----:B---3--:R-:W-:Y:S01]  /*17cb0*/  FFMA.FTZ R25, R41, -UR17, R25 ;  /* 0x8000001129197c23 */ /* 0x008fe20008010019 */
[----:B------:R-:W-:Y:S01]  /*17cc0*/  FSEL R79, R17, -INF , !P6 ;  /* 0xff800000114f7808 */ /* 0x000fe20007000000 */
[----:B------:R-:W-:Y:S01]  /*17cd0*/  IMAD.IADD R17, R204, 0x1, -R173 ;  /* 0x00000001cc117824 */ /* 0x000fe200078e0aad */
[C---:B------:R-:W-:Y:S02]  /*17ce0*/  ISETP.GE.AND P6, PT, R240.reuse, R203, PT ;  /* 0x000000cbf000720c */ /* 0x040fe40003fc6270 */
[----:B------:R-:W-:Y:S01]  /*17cf0*/  IABS R81, R83 ;  /* 0x0000005300517213 */ /* 0x000fe20000000000 */
[----:B------:R-:W-:Y:S01]  /*17d00*/  IMAD.IADD R83, R207, 0x1, -R122 ;  /* 0x00000001cf537824 */ /* 0x000fe200078e0a7a */
[----:B------:R-:W-:Y:S02]  /*17d10*/  ISETP.GE.OR P6, PT, R240, R202, !P6 ;  /* 0x000000caf000720c */ /* 0x000fe400077c6670 */
[----:B------:R-:W3:Y:S01]  /*17d20*/  I2F R228, R81 ;  /* 0x0000005100e47306 */ /* 0x000ee20000201400 */
[C---:B-1----:R-:W-:Y:S01]  /*17d30*/  IMAD.IADD R14, R204.reuse, 0x1, -R123 ;  /* 0x00000001cc0e7824 */ /* 0x042fe200078e0a7b */
[----:B------:R-:W-:Y:S01]  /*17d40*/  FSEL R21, R21, -INF , !P6 ;  /* 0xff80000015157808 */ /* 0x000fe20007000000 */
[----:B----4-:R-:W-:Y:S01]  /*17d50*/  FFMA.FTZ R43, R15, -UR17, R43 ;  /* 0x800000110f2b7c23 */ /* 0x010fe2000801002b */
[----:B------:R-:W-:Y:S01]  /*17d60*/  FSEL R25, R25, -INF , !P1 ;  /* 0xff80000019197808 */ /* 0x000fe20004800000 */
[----:B------:R-:W-:Y:S01]  /*17d70*/  IMAD.IADD R15, R204, 0x1, -R119 ;  /* 0x00000001cc0f7824 */ /* 0x000fe200078e0a77 */
[C---:B------:R-:W-:Y:S02]  /*17d80*/  ISETP.GE.AND P1, PT, R122.reuse, R206, PT ;  /* 0x000000ce7a00720c */ /* 0x040fe40003f26270 */
[----:B------:R-:W-:Y:S02]  /*17d90*/  IABS R14, R14 ;  /* 0x0000000e000e7213 */ /* 0x000fe40000000000 */
[----:B------:R-:W-:Y:S01]  /*17da0*/  ISETP.GE.OR P1, PT, R122, R205, !P1 ;  /* 0x000000cd7a00720c */ /* 0x000fe20004f26670 */
[----:B--2---:R-:W-:Y:S01]  /*17db0*/  FFMA.FTZ R22, R247, -UR17, R22 ;  /* 0x80000011f7167c23 */ /* 0x004fe20008010016 */
[----:B------:R-:W1:Y:S01]  /*17dc0*/  I2F R171, R14 ;  /* 0x0000000e00ab7306 */ /* 0x000e620000201400 */
[----:B------:R-:W-:Y:S02]  /*17dd0*/  ISETP.GE.OR P3, PT, R174, R202, !P3 ;  /* 0x000000caae00720c */ /* 0x000fe40005f66670 */
[----:B------:R-:W-:Y:S02]  /*17de0*/  IABS R0, R0 ;  /* 0x0000000000007213 */ /* 0x000fe40000000000 */
[----:B------:R-:W-:Y:S02]  /*17df0*/  IABS R17, R17 ;  /* 0x0000001100117213 */ /* 0x000fe40000000000 */
[CC--:B------:R-:W-:Y:S04]  /*17e00*/  ISETP.GE.AND P6, PT, R173.reuse, R203.reuse, PT ;  /* 0x000000cbad00720c */ /* 0x0c0fe80003fc6270 */
[-C--:B------:R-:W-:Y:S01]  /*17e10*/  ISETP.GE.OR P6, PT, R173, R202.reuse, !P6 ;  /* 0x000000caad00720c */ /* 0x080fe200077c6670 */
[----:B---3--:R-:W-:Y:S01]  /*17e20*/  FFMA.FTZ R42, R228, -UR17, R42 ;  /* 0x80000011e42a7c23 */ /* 0x008fe2000801002a */
[----:B------:R-:W-:Y:S01]  /*17e30*/  FSEL R81, R12, -INF , !P5 ;  /* 0xff8000000c517808 */ /* 0x000fe20006800000 */
[----:B------:R-:W-:Y:S01]  /*17e40*/  IMAD.IADD R173, R204, 0x1, -R122 ;  /* 0x00000001ccad7824 */ /* 0x000fe200078e0a7a */
[----:B------:R2:W3:Y:S01]  /*17e50*/  I2F R12, R0 ;  /* 0x00000000000c7306 */ /* 0x0004e20000201400 */
[C---:B------:R-:W-:Y:S03]  /*17e60*/  ISETP.GE.AND P5, PT, R245.reuse, R203, PT ;  /* 0x000000cbf500720c */ /* 0x040fe60003fa6270 */
[----:B------:R-:W-:Y:S02]  /*17e70*/  IABS R173, R173 ;  /* 0x000000ad00ad7213 */ /* 0x000fe40000000000 */
[----:B------:R-:W-:Y:S01]  /*17e80*/  ISETP.GE.OR P5, PT, R245, R202, !P5 ;  /* 0x000000caf500720c */ /* 0x000fe20006fa6670 */
[----:B-1----:R-:W-:Y:S03]  /*17e90*/  FFMA.FTZ R44, R171, -UR17, R44 ;  /* 0x80000011ab2c7c23 */ /* 0x002fe6000801002c */
[----:B------:R-:W1:Y:S01]  /*17ea0*/  I2F R41, R173 ;  /* 0x000000ad00297306 */ /* 0x000e620000201400 */
[----:B------:R-:W-:Y:S02]  /*17eb0*/  FSEL R20, R20, -INF , !P5 ;  /* 0xff80000014147808 */ /* 0x000fe40006800000 */
[C---:B------:R-:W-:Y:S04]  /*17ec0*/  ISETP.GE.AND P5, PT, R172.reuse, R206, PT ;  /* 0x000000ceac00720c */ /* 0x040fe80003fa6270 */
[----:B------:R-:W-:Y:S02]  /*17ed0*/  ISETP.GE.OR P5, PT, R172, R205, !P5 ;  /* 0x000000cdac00720c */ /* 0x000fe40006fa6670 */
[----:B--2---:R-:W-:Y:S01]  /*17ee0*/  IABS R0, R83 ;  /* 0x0000005300007213 */ /* 0x004fe20000000000 */
[----:B------:R-:W-:Y:S02]  /*17ef0*/  IMAD.IADD R83, R204, 0x1, -R174 ;  /* 0x00000001cc537824 */ /* 0x000fe400078e0aae */
[----:B------:R-:W-:Y:S01]  /*17f00*/  IMAD.MOV.U32 R174, RZ, RZ, R252 ;  /* 0x000000ffffae7224 */ /* 0x000fe200078e00fc */
[----:B------:R-:W2:Y:S01]  /*17f10*/  I2F R226, R0 ;  /* 0x0000000000e27306 */ /* 0x000ea20000201400 */
[----:B---3--:R-:W-:Y:S02]  /*17f20*/  FFMA.FTZ R30, R12, -UR17, R30 ;  /* 0x800000110c1e7c23 */ /* 0x008fe4000801001e */
[----:B------:R-:W-:Y:S02]  /*17f30*/  IMAD.IADD R12, R204, 0x1, -R117 ;  /* 0x00000001cc0c7824 */ /* 0x000fe400078e0a75 */
[----:B-1----:R-:W-:Y:S01]  /*17f40*/  FFMA.FTZ R51, R41, -UR17, R51 ;  /* 0x8000001129337c23 */ /* 0x002fe20008010033 */
[----:B------:R-:W-:Y:S01]  /*17f50*/  FSEL R30, R30, -INF , !P0 ;  /* 0xff8000001e1e7808 */ /* 0x000fe20004000000 */
[----:B------:R-:W-:Y:S01]  /*17f60*/  IMAD.IADD R41, R204, 0x1, -R121 ;  /* 0x00000001cc297824 */ /* 0x000fe200078e0a79 */
[----:B------:R-:W-:Y:S02]  /*17f70*/  IABS R12, R12 ;  /* 0x0000000c000c7213 */ /* 0x000fe40000000000 */
[C---:B------:R-:W-:Y:S02]  /*17f80*/  ISETP.GE.AND P0, PT, R123.reuse, R203, PT ;  /* 0x000000cb7b00720c */ /* 0x040fe40003f06270 */
[----:B------:R-:W-:Y:S02]  /*17f90*/  IABS R41, R41 ;  /* 0x0000002900297213 */ /* 0x000fe40000000000 */
[----:B------:R-:W-:Y:S04]  /*17fa0*/  ISETP.GE.OR P0, PT, R123, R202, !P0 ;  /* 0x000000ca7b00720c */ /* 0x000fe80004706670 */
[----:B------:R-:W1:Y:S01]  /*17fb0*/  I2F R41, R41 ;  /* 0x0000002900297306 */ /* 0x000e620000201400 */
[----:B------:R-:W-:Y:S02]  /*17fc0*/  FSEL R44, R44, -INF , !P0 ;  /* 0xff8000002c2c7808 */ /* 0x000fe40004000000 */
[----:B------:R-:W-:Y:S01]  /*17fd0*/  ISETP.GE.AND P0, PT, R119, R203, PT ;  /* 0x000000cb7700720c */ /* 0x000fe20003f06270 */
[----:B--2---:R-:W-:Y:S01]  /*17fe0*/  FFMA.FTZ R48, R226, -UR17, R48 ;  /* 0x80000011e2307c23 */ /* 0x004fe20008010030 */
[----:B------:R-:W-:Y:S02]  /*17ff0*/  IABS R0, R83 ;  /* 0x0000005300007213 */ /* 0x000fe40000000000 */
[----:B------:R-:W-:Y:S03]  /*18000*/  FSEL R83, R13, -INF , !P2 ;  /* 0xff8000000d537808 */ /* 0x000fe60005000000 */
[----:B------:R-:W2:Y:S01]  /*18010*/  I2F R13, R231 ;  /* 0x000000e7000d7306 */ /* 0x000ea20000201400 */
[----:B------:R-:W-:Y:S02]  /*18020*/  FSEL R48, R48, -INF , !P1 ;  /* 0xff80000030307808 */ /* 0x000fe40004800000 */
[----:B------:R-:W-:Y:S02]  /*18030*/  ISETP.GE.AND P1, PT, R122, R203, PT ;  /* 0x000000cb7a00720c */ /* 0x000fe40003f26270 */
[----:B------:R-:W-:Y:S02]  /*18040*/  ISETP.GE.AND P2, PT, R240, R206, PT ;  /* 0x000000cef000720c */ /* 0x000fe40003f46270 */
[----:B------:R-:W-:Y:S02]  /*18050*/  ISETP.GE.OR P1, PT, R122, R202, !P1 ;  /* 0x000000ca7a00720c */ /* 0x000fe40004f26670 */
[-C--:B------:R-:W-:Y:S01]  /*18060*/  ISETP.GE.OR P2, PT, R240, R205.reuse, !P2 ;  /* 0x000000cdf000720c */ /* 0x080fe20005746670 */
[----:B------:R-:W3:Y:S01]  /*18070*/  I2F R231, R17 ;  /* 0x0000001100e77306 */ /* 0x000ee20000201400 */
[----:B------:R-:W-:Y:S02]  /*18080*/  FSEL R51, R51, -INF , !P1 ;  /* 0xff80000033337808 */ /* 0x000fe40004800000 */
[----:B------:R-:W-:Y:S01]  /*18090*/  FSEL R19, R19, -INF , !P2 ;  /* 0xff80000013137808 */ /* 0x000fe20005000000 */
[----:B-1----:R-:W-:Y:S01]  /*180a0*/  FFMA.FTZ R65, R41, -UR17, R65 ;  /* 0x8000001129417c23 */ /* 0x002fe20008010041 */
[C---:B------:R-:W-:Y:S02]  /*180b0*/  ISETP.GE.AND P2, PT, R182.reuse, R206, PT ;  /* 0x000000ceb600720c */ /* 0x040fe40003f46270 */
[----:B------:R-:W-:Y:S02]  /*180c0*/  ISETP.GE.OR P0, PT, R119, R202, !P0 ;  /* 0x000000ca7700720c */ /* 0x000fe40004706670 */
[----:B------:R-:W-:Y:S01]  /*180d0*/  ISETP.GE.OR P2, PT, R182, R205, !P2 ;  /* 0x000000cdb600720c */ /* 0x000fe20005746670 */
[----:B------:R-:W1:Y:S01]  /*180e0*/  I2F R0, R0 ;  /* 0x0000000000007306 */ /* 0x000e620000201400 */
[----:B------:R-:W-:Y:S02]  /*180f0*/  ISETP.GE.AND P1, PT, R121, R203, PT ;  /* 0x000000cb7900720c */ /* 0x000fe40003f26270 */
[----:B------:R-:W-:Y:S01]  /*18100*/  FSEL R22, R22, -INF , !P2 ;  /* 0xff80000016167808 */ /* 0x000fe20005000000 */
[----:B--2---:R-:W-:Y:S01]  /*18110*/  FFMA.FTZ R49, R13, -UR17, R49 ;  /* 0x800000110d317c23 */ /* 0x004fe20008010031 */
[----:B------:R-:W-:Y:S01]  /*18120*/  ISETP.GE.AND P2, PT, R181, R206, PT ;  /* 0x000000ceb500720c */ /* 0x000fe20003f46270 */
[----:B------:R-:W-:Y:S01]  /*18130*/  IMAD.IADD R13, R207, 0x1, -R130 ;  /* 0x00000001cf0d7824 */ /* 0x000fe200078e0a82 */
[-C--:B------:R-:W-:Y:S02]  /*18140*/  ISETP.GE.OR P1, PT, R121, R202.reuse, !P1 ;  /* 0x000000ca7900720c */ /* 0x080fe40004f26670 */
[----:B------:R-:W-:Y:S02]  /*18150*/  ISETP.GE.OR P2, PT, R181, R205, !P2 ;  /* 0x000000cdb500720c */ /* 0x000fe40005746670 */
[----:B------:R-:W-:Y:S02]  /*18160*/  IABS R13, R13 ;  /* 0x0000000d000d7213 */ /* 0x000fe40000000000 */
[----:B------:R-:W-:Y:S01]  /*18170*/  FSEL R23, R23, -INF , !P2 ;  /* 0xff80000017177808 */ /* 0x000fe20005000000 */
[----:B---3--:R-:W-:Y:S01]  /*18180*/  FFMA.FTZ R38, R231, -UR17, R38 ;  /* 0x80000011e7267c23 */ /* 0x008fe20008010026 */
[-C--:B------:R-:W-:Y:S01]  /*18190*/  ISETP.GE.AND P2, PT, R182, R203.reuse, PT ;  /* 0x000000cbb600720c */ /* 0x080fe20003f46270 */
[----:B------:R-:W-:Y:S03]  /*181a0*/  IMAD.IADD R17, R204, 0x1, -R172 ;  /* 0x00000001cc117824 */ /* 0x000fe600078e0aac */
[----:B------:R-:W-:Y:S02]  /*181b0*/  FSEL R38, R38, -INF , !P6 ;  /* 0xff80000026267808 */ /* 0x000fe40007000000 */
[C---:B------:R-:W-:Y:S02]  /*181c0*/  ISETP.GE.AND P6, PT, R117.reuse, R203, PT ;  /* 0x000000cb7500720c */ /* 0x040fe40003fc6270 */
[----:B------:R-:W-:Y:S01]  /*181d0*/  IABS R17, R17 ;  /* 0x0000001100117213 */ /* 0x000fe20000000000 */
[----:B-1----:R-:W-:Y:S01]  /*181e0*/  FFMA.FTZ R32, R0, -UR17, R32 ;  /* 0x8000001100207c23 */ /* 0x002fe20008010020 */
[CC--:B------:R-:W-:Y:S02]  /*181f0*/  ISETP.GE.OR P6, PT, R117.reuse, R202.reuse, !P6 ;  /* 0x000000ca7500720c */ /* 0x0c0fe400077c6670 */
[----:B------:R-:W1:Y:S01]  /*18200*/  I2F R2, R17 ;  /* 0x0000001100027306 */ /* 0x000e620000201400 */
[----:B------:R-:W-:Y:S02]  /*18210*/  ISETP.GE.OR P2, PT, R182, R202, !P2 ;  /* 0x000000cab600720c */ /* 0x000fe40005746670 */
[----:B------:R-:W-:Y:S02]  /*18220*/  FSEL R32, R32, -INF , !P3 ;  /* 0xff80000020207808 */ /* 0x000fe40005800000 */
[CC--:B------:R-:W-:Y:S02]  /*18230*/  ISETP.GE.AND P3, PT, R117.reuse, R206.reuse, PT ;  /* 0x000000ce7500720c */ /* 0x0c0fe40003f66270 */
[----:B------:R-:W-:Y:S02]  /*18240*/  FSEL R24, R24, -INF , !P2 ;  /* 0xff80000018187808 */ /* 0x000fe40005000000 */
[-C--:B------:R-:W-:Y:S02]  /*18250*/  ISETP.GE.OR P3, PT, R117, R205.reuse, !P3 ;  /* 0x000000cd7500720c */ /* 0x080fe40005f66670 */
[-C--:B------:R-:W-:Y:S02]  /*18260*/  ISETP.GE.AND P2, PT, R124, R206.reuse, PT ;  /* 0x000000ce7c00720c */ /* 0x080fe40003f46270 */
[----:B------:R-:W-:Y:S02]  /*18270*/  FSEL R49, R49, -INF , !P3 ;  /* 0xff80000031317808 */ /* 0x000fe40005800000 */
[-C--:B------:R-:W-:Y:S02]  /*18280*/  ISETP.GE.AND P3, PT, R118, R206.reuse, PT ;  /* 0x000000ce7600720c */ /* 0x080fe40003f66270 */
[-C--:B------:R-:W-:Y:S02]  /*18290*/  ISETP.GE.OR P2, PT, R124, R205.reuse, !P2 ;  /* 0x000000cd7c00720c */ /* 0x080fe40005746670 */
[----:B------:R-:W-:Y:S02]  /*182a0*/  ISETP.GE.OR P3, PT, R118, R205, !P3 ;  /* 0x000000cd7600720c */ /* 0x000fe40005f66670 */
[----:B------:R-:W-:Y:S02]  /*182b0*/  FSEL R40, R40, -INF , !P2 ;  /* 0xff80000028287808 */ /* 0x000fe40005000000 */
[----:B------:R-:W-:Y:S01]  /*182c0*/  FSEL R57, R57, -INF , !P3 ;  /* 0xff80000039397808 */ /* 0x000fe20005800000 */
[----:B-1----:R-:W-:Y:S01]  /*182d0*/  FFMA.FTZ R39, R2, -UR17, R39 ;  /* 0x8000001102277c23 */ /* 0x002fe20008010027 */
[C---:B------:R-:W-:Y:S01]  /*182e0*/  ISETP.GE.AND P3, PT, R118.reuse, R203, PT ;  /* 0x000000cb7600720c */ /* 0x040fe20003f66270 */
[----:B------:R-:W-:Y:S01]  /*182f0*/  IMAD.IADD R17, R207, 0x1, -R119 ;  /* 0x00000001cf117824 */ /* 0x000fe200078e0a77 */
[C---:B------:R-:W-:Y:S02]  /*18300*/  ISETP.GE.AND P2, PT, R123.reuse, R206, PT ;  /* 0x000000ce7b00720c */ /* 0x040fe40003f46270 */
[-C--:B------:R-:W-:Y:S02]  /*18310*/  ISETP.GE.OR P3, PT, R118, R202.reuse, !P3 ;  /* 0x000000ca7600720c */ /* 0x080fe40005f66670 */
[----:B------:R-:W-:Y:S02]  /*18320*/  ISETP.GE.OR P2, PT, R123, R205, !P2 ;  /* 0x000000cd7b00720c */ /* 0x000fe40005746670 */
[----:B------:R-:W1:Y:S01]  /*18330*/  I2F R123, R13 ;  /* 0x0000000d007b7306 */ /* 0x000e620000201400 */
[----:B------:R-:W-:Y:S09]  /*18340*/  IABS R17, R17 ;  /* 0x0000001100117213 */ /* 0x000ff20000000000 */
[----:B------:R2:W3:Y:S01]  /*18350*/  I2F R176, R17 ;  /* 0x0000001100b07306 */ /* 0x0004e20000201400 */
[----:B-1----:R-:W-:Y:S02]  /*18360*/  FFMA.FTZ R82, R123, -UR17, R82 ;  /* 0x800000117b527c23 */ /* 0x002fe40008010052 */
[----:B------:R-:W-:Y:S02]  /*18370*/  IMAD.MOV.U32 R123, RZ, RZ, R251 ;  /* 0x000000ffff7b7224 */ /* 0x000fe400078e00fb */
[C---:B------:R-:W-:Y:S05]  /*18380*/  IMAD.IADD R13, R207.reuse, 0x1, -R125 ;  /* 0x00000001cf0d7824 */ /* 0x040fea00078e0a7d */
[----:B------:R-:W-:Y:S01]  /*18390*/  IABS R13, R13 ;  /* 0x0000000d000d7213 */ /* 0x000fe20000000000 */
[C---:B--2---:R-:W-:Y:S02]  /*183a0*/  IMAD.IADD R17, R207.reuse, 0x1, -R121 ;  /* 0x00000001cf117824 */ /* 0x044fe400078e0a79 */
[----:B---3--:R-:W-:Y:S01]  /*183b0*/  FFMA.FTZ R66, R176, -UR17, R66 ;  /* 0x80000011b0427c23 */ /* 0x008fe20008010042 */
[----:B------:R1:W2:Y:S02]  /*183c0*/  I2F R117, R13 ;  /* 0x0000000d00757306 */ /* 0x0002a40000201400 */
[----:B------:R-:W-:Y:S05]  /*183d0*/  IABS R17, R17 ;  /* 0x0000001100117213 */ /* 0x000fea0000000000 */
[----:B------:R-:W-:Y:S01]  /*183e0*/  IMAD.MOV.U32 R14, RZ, RZ, R17 ;  /* 0x000000ffff0e7224 */ /* 0x000fe200078e0011 */
[----:B------:R-:W-:Y:S02]  /*183f0*/  FSEL R17, R36, -INF , !P5 ;  /* 0xff80000024117808 */ /* 0x000fe40006800000 */
[C---:B------:R-:W-:Y:S01]  /*18400*/  ISETP.GE.AND P5, PT, R172.reuse, R203, PT ;  /* 0x000000cbac00720c */ /* 0x040fe20003fa6270 */
[----:B------:R-:W3:Y:S03]  /*18410*/  I2F R36, R14 ;  /* 0x0000000e00247306 */ /* 0x000ee60000201400 */
[----:B------:R-:W-:Y:S01]  /*18420*/  ISETP.GE.OR P5, PT, R172, R202, !P5 ;  /* 0x000000caac00720c */ /* 0x000fe20006fa6670 */
[----:B------:R-:W-:Y:S03]  /*18430*/  IMAD.IADD R172, R207, 0x1, -R128 ;  /* 0x00000001cfac7824 */ /* 0x000fe600078e0a80 */
[----:B------:R-:W-:Y:S02]  /*18440*/  FSEL R39, R39, -INF , !P5 ;  /* 0xff80000027277808 */ /* 0x000fe40006800000 */
[----:B------:R-:W-:Y:S02]  /*18450*/  IABS R172, R172 ;  /* 0x000000ac00ac7213 */ /* 0x000fe40000000000 */
[C---:B------:R-:W-:Y:S02]  /*18460*/  ISETP.GE.AND P5, PT, R120.reuse, R206, PT ;  /* 0x000000ce7800720c */ /* 0x040fe40003fa6270 */
[----:B------:R-:W4:Y:S01]  /*18470*/  I2F R0, R172 ;  /* 0x000000ac00007306 */ /* 0x000f220000201400 */
[----:B-1----:R-:W-:Y:S01]  /*18480*/  IABS R13, R15 ;  /* 0x0000000f000d7213 */ /* 0x002fe20000000000 */
[----:B--2---:R-:W-:Y:S01]  /*18490*/  FFMA.FTZ R80, R117, -UR17, R80 ;  /* 0x8000001175507c23 */ /* 0x004fe20008010050 */
[----:B------:R-:W-:Y:S01]  /*184a0*/  ISETP.GE.OR P5, PT, R120, R205, !P5 ;  /* 0x000000cd7800720c */ /* 0x000fe20006fa6670 */
[----:B---3--:R-:W-:Y:S02]  /*184b0*/  FFMA.FTZ R67, R36, -UR17, R67 ;  /* 0x8000001124437c23 */ /* 0x008fe40008010043 */
[----:B------:R-:W-:Y:S05]  /*184c0*/  IMAD.IADD R14, R207, 0x1, -R126 ;  /* 0x00000001cf0e7824 */ /* 0x000fea00078e0a7e */
[----:B------:R-:W-:Y:S04]  /*184d0*/  IABS R14, R14 ;  /* 0x0000000e000e7213 */ /* 0x000fe80000000000 */
[----:B------:R-:W1:Y:S01]  /*184e0*/  I2F R62, R14 ;  /* 0x0000000e003e7306 */ /* 0x000e620000201400 */
[----:B----4-:R-:W-:Y:S02]  /*184f0*/  FFMA.FTZ R75, R0, -UR17, R75 ;  /* 0x80000011004b7c23 */ /* 0x010fe4000801004b */
[----:B-1----:R-:W-:Y:S01]  /*18500*/  FFMA.FTZ R73, R62, -UR17, R73 ;  /* 0x800000113e497c23 */ /* 0x002fe20008010049 */
[----:B------:R-:W-:Y:S06]  /*18510*/  FSEL R14, R42, -INF , !P2 ;  /* 0xff8000002a0e7808 */ /* 0x000fec0005000000 */
[----:B------:R-:W1:Y:S01]  /*18520*/  I2F R42, R12 ;  /* 0x0000000c002a7306 */ /* 0x000e620000201400 */
[C---:B------:R-:W-:Y:S04]  /*18530*/  ISETP.GE.AND P2, PT, R124.reuse, R203, PT ;  /* 0x000000cb7c00720c */ /* 0x040fe80003f46270 */
[----:B------:R-:W-:Y:S01]  /*18540*/  ISETP.GE.OR P2, PT, R124, R202, !P2 ;  /* 0x000000ca7c00720c */ /* 0x000fe20005746670 */
[----:B------:R-:W-:Y:S03]  /*18550*/  IMAD.MOV.U32 R124, RZ, RZ, R250 ;  /* 0x000000ffff7c7224 */ /* 0x000fe600078e00fa */
[----:B------:R-:W-:Y:S02]  /*18560*/  FSEL R15, R43, -INF , !P2 ;  /* 0xff8000002b0f7808 */ /* 0x000fe40005000000 */
[----:B------:R-:W2:Y:S01]  /*18570*/  I2F R43, R13 ;  /* 0x0000000d002b7306 */ /* 0x000ea20000201400 */
[CC--:B------:R-:W-:Y:S04]  /*18580*/  ISETP.GE.AND P2, PT, R119.reuse, R206.reuse, PT ;  /* 0x000000ce7700720c */ /* 0x0c0fe80003f46270 */
[----:B------:R-:W-:Y:S01]  /*18590*/  ISETP.GE.OR P2, PT, R119, R205, !P2 ;  /* 0x000000cd7700720c */ /* 0x000fe20005746670 */
[----:B------:R-:W-:Y:S03]  /*185a0*/  IMAD.IADD R119, R207, 0x1, -R241 ;  /* 0x00000001cf777824 */ /* 0x000fe600078e0af1 */
[----:B------:R-:W-:Y:S02]  /*185b0*/  FSEL R66, R66, -INF , !P2 ;  /* 0xff80000042427808 */ /* 0x000fe40005000000 */
[----:B------:R-:W-:Y:S01]  /*185c0*/  IABS R119, R119 ;  /* 0x0000007700777213 */ /* 0x000fe20000000000 */
[----:B-1----:R-:W-:Y:S01]  /*185d0*/  FFMA.FTZ R50, R42, -UR17, R50 ;  /* 0x800000112a327c23 */ /* 0x002fe20008010032 */
[-C--:B------:R-:W-:Y:S01]  /*185e0*/  ISETP.GE.AND P2, PT, R121, R206.reuse, PT ;  /* 0x000000ce7900720c */ /* 0x080fe20003f46270 */
[----:B------:R-:W-:Y:S01]  /*185f0*/  IMAD.IADD R12, R204, 0x1, -R118 ;  /* 0x00000001cc0c7824 */ /* 0x000fe200078e0a76 */
[----:B------:R-:W-:Y:S02]  /*18600*/  FMNMX.FTZ R118, R3, R167, !PT ;  /* 0x000000a703767209 */ /* 0x000fe40007810000 */
[----:B------:R-:W1:Y:S01]  /*18610*/  I2F R119, R119 ;  /* 0x0000007700777306 */ /* 0x000e620000201400 */
[----:B------:R-:W-:Y:S02]  /*18620*/  FSEL R50, R50, -INF , !P6 ;  /* 0xff80000032327808 */ /* 0x000fe40007000000 */
[----:B------:R-:W-:Y:S02]  /*18630*/  ISETP.GE.AND P6, PT, R128, R206, PT ;  /* 0x000000ce8000720c */ /* 0x000fe40003fc6270 */
[----:B------:R-:W-:Y:S02]  /*18640*/  FMNMX.FTZ R118, R168, R118, !PT ;  /* 0x00000076a8767209 */ /* 0x000fe40007810000 */
[-C--:B------:R-:W-:Y:S01]  /*18650*/  ISETP.GE.OR P6, PT, R128, R205.reuse, !P6 ;  /* 0x000000cd8000720c */ /* 0x080fe200077c6670 */
[----:B--2---:R-:W-:Y:S01]  /*18660*/  FFMA.FTZ R64, R43, -UR17, R64 ;  /* 0x800000112b407c23 */ /* 0x004fe20008010040 */
[----:B------:R-:W-:Y:S02]  /*18670*/  IABS R12, R12 ;  /* 0x0000000c000c7213 */ /* 0x000fe40000000000 */
[-C--:B------:R-:W-:Y:S02]  /*18680*/  ISETP.GE.OR P2, PT, R121, R205.reuse, !P2 ;  /* 0x000000cd7900720c */ /* 0x080fe40005746670 */
[----:B------:R-:W2:Y:S01]  /*18690*/  I2F R122, R12 ;  /* 0x0000000c007a7306 */ /* 0x000ea20000201400 */
[----:B------:R-:W-:Y:S02]  /*186a0*/  FSEL R64, R64, -INF , !P0 ;  /* 0xff80000040407808 */ /* 0x000fe40004000000 */
[----:B------:R-:W-:Y:S01]  /*186b0*/  FSEL R13, R67, -INF , !P2 ;  /* 0xff800000430d7808 */ /* 0x000fe20005000000 */
[----:B------:R-:W-:Y:S01]  /*186c0*/  IMAD.IADD R67, R207, 0x1, -R127 ;  /* 0x00000001cf437824 */ /* 0x000fe200078e0a7f */
[----:B------:R-:W-:Y:S02]  /*186d0*/  ISETP.GE.AND P2, PT, R126, R206, PT ;  /* 0x000000ce7e00720c */ /* 0x000fe40003f46270 */
[----:B------:R-:W-:Y:S02]  /*186e0*/  FMNMX.FTZ R118, R116, R118, !PT ;  /* 0x0000007674767209 */ /* 0x000fe40007810000 */
[C---:B------:R-:W-:Y:S01]  /*186f0*/  ISETP.GE.OR P2, PT, R126.reuse, R205, !P2 ;  /* 0x000000cd7e00720c */ /* 0x040fe20005746670 */
[----:B-1----:R-:W-:Y:S01]  /*18700*/  FFMA.FTZ R95, R119, -UR17, R95 ;  /* 0x80000011775f7c23 */ /* 0x002fe2000801005f */
[----:B------:R-:W-:Y:S02]  /*18710*/  FMNMX.FTZ R118, R177, R118, !PT ;  /* 0x00000076b1767209 */ /* 0x000fe40007810000 */
[----:B------:R-:W-:Y:S01]  /*18720*/  FSEL R62, R73, -INF , !P2 ;  /* 0xff800000493e7808 */ /* 0x000fe20005000000 */
[----:B------:R-:W-:Y:S01]  /*18730*/  IMAD.IADD R73, R207, 0x1, -R131 ;  /* 0x00000001cf497824 */ /* 0x000fe200078e0a83 */
[C---:B------:R-:W-:Y:S02]  /*18740*/  ISETP.GE.AND P2, PT, R126.reuse, R203, PT ;  /* 0x000000cb7e00720c */ /* 0x040fe40003f46270 */
[----:B------:R-:W-:Y:S02]  /*18750*/  IABS R67, R67 ;  /* 0x0000004300437213 */ /* 0x000fe40000000000 */
[----:B------:R-:W-:Y:S02]  /*18760*/  IABS R73, R73 ;  /* 0x0000004900497213 */ /* 0x000fe40000000000 */
[----:B------:R-:W-:Y:S01]  /*18770*/  ISETP.GE.OR P2, PT, R126, R202, !P2 ;  /* 0x000000ca7e00720c */ /* 0x000fe20005746670 */
[----:B------:R-:W-:Y:S01]  /*18780*/  IMAD.IADD R126, R204, 0x1, -R126 ;  /* 0x00000001cc7e7824 */ /* 0x000fe200078e0a7e */
[----:B------:R-:W1:Y:S01]  /*18790*/  I2F R67, R67 ;  /* 0x0000004300437306 */ /* 0x000e620000201400 */
[----:B--2---:R-:W-:Y:S01]  /*187a0*/  FFMA.FTZ R59, R122, -UR17, R59 ;  /* 0x800000117a3b7c23 */ /* 0x004fe2000801003b */
[----:B------:R-:W-:Y:S01]  /*187b0*/  ISETP.GE.AND P0, PT, R175, R206, PT ;  /* 0x000000ceaf00720c */ /* 0x000fe20003f06270 */
[----:B------:R-:W-:Y:S01]  /*187c0*/  IMAD.IADD R12, R204, 0x1, -R120 ;  /* 0x00000001cc0c7824 */ /* 0x000fe200078e0a78 */
[----:B------:R-:W-:Y:S02]  /*187d0*/  IABS R126, R126 ;  /* 0x0000007e007e7213 */ /* 0x000fe40000000000 */
[----:B------:R-:W-:Y:S02]  /*187e0*/  FSEL R59, R59, -INF , !P3 ;  /* 0xff8000003b3b7808 */ /* 0x000fe40005800000 */
[----:B------:R-:W-:Y:S02]  /*187f0*/  IABS R12, R12 ;  /* 0x0000000c000c7213 */ /* 0x000fe40000000000 */
[----:B------:R-:W2:Y:S01]  /*18800*/  I2F R0, R126 ;  /* 0x0000007e00007306 */ /* 0x000ea20000201400 */
[C---:B------:R-:W-:Y:S02]  /*18810*/  ISETP.GE.AND P3, PT, R130.reuse, R206, PT ;  /* 0x000000ce8200720c */ /* 0x040fe40003f66270 */
[-C--:B------:R-:W-:Y:S02]  /*18820*/  ISETP.GE.OR P0, PT, R175, R205.reuse, !P0 ;  /* 0x000000cdaf00720c */ /* 0x080fe40004706670 */
[----:B------:R-:W-:Y:S04]  /*18830*/  ISETP.GE.OR P3, PT, R130, R205, !P3 ;  /* 0x000000cd8200720c */ /* 0x000fe80005f66670 */
[----:B------:R-:W-:Y:S01]  /*18840*/  FSEL R121, R82, -INF , !P3 ;  /* 0xff80000052797808 */ /* 0x000fe20005800000 */
[----:B------:R-:W3:Y:S01]  /*18850*/  I2F R2, R12 ;  /* 0x0000000c00027306 */ /* 0x000ee20000201400 */
[----:B------:R-:W-:Y:S01]  /*18860*/  FMNMX.FTZ R82, R112, R118, !PT ;  /* 0x0000007670527209 */ /* 0x000fe20007810000 */
[----:B------:R-:W-:Y:S01]  /*18870*/  IMAD.IADD R118, R207, 0x1, -R233 ;  /* 0x00000001cf767824 */ /* 0x000fe200078e0ae9 */
[----:B------:R-:W-:Y:S01]  /*18880*/  ISETP.GE.AND P3, PT, R130, R203, PT ;  /* 0x000000cb8200720c */ /* 0x000fe20003f66270 */
[----:B-1----:R-:W-:Y:S01]  /*18890*/  FFMA.FTZ R90, R67, -UR17, R90 ;  /* 0x80000011435a7c23 */ /* 0x002fe2000801005a */
[----:B------:R-:W-:Y:S01]  /*188a0*/  FMNMX.FTZ R82, R111, R82, !PT ;  /* 0x000000526f527209 */ /* 0x000fe20007810000 */
[----:B------:R-:W-:Y:S01]  /*188b0*/  IMAD.IADD R67, R204, 0x1, -R241 ;  /* 0x00000001cc437824 */ /* 0x000fe200078e0af1 */
[----:B------:R-:W-:Y:S01]  /*188c0*/  ISETP.GE.OR P3, PT, R130, R202, !P3 ;  /* 0x000000ca8200720c */ /* 0x000fe20005f66670 */
[----:B------:R-:W-:Y:S01]  /*188d0*/  IMAD.IADD R130, R204, 0x1, -R130 ;  /* 0x00000001cc827824 */ /* 0x000fe200078e0a82 */
[----:B------:R-:W-:Y:S01]  /*188e0*/  IABS R118, R118 ;  /* 0x0000007600767213 */ /* 0x000fe20000000000 */
[----:B------:R-:W1:Y:S01]  /*188f0*/  I2F R73, R73 ;  /* 0x0000004900497306 */ /* 0x000e620000201400 */
[----:B------:R-:W-:Y:S02]  /*18900*/  FMNMX.FTZ R82, R108, R82, !PT ;  /* 0x000000526c527209 */ /* 0x000fe40007810000 */
[----:B------:R-:W-:Y:S01]  /*18910*/  IABS R130, R130 ;  /* 0x0000008200827213 */ /* 0x000fe20000000000 */
[----:B--2---:R-:W-:Y:S01]  /*18920*/  FFMA.FTZ R72, R0, -UR17, R72 ;  /* 0x8000001100487c23 */ /* 0x004fe20008010048 */
[----:B------:R-:W-:Y:S02]  /*18930*/  FMNMX.FTZ R0, R114, R165, !PT ;  /* 0x000000a572007209 */ /* 0x000fe40007810000 */
[----:B------:R-:W-:Y:S02]  /*18940*/  FMNMX.FTZ R82, R107, R82, !PT ;  /* 0x000000526b527209 */ /* 0x000fe40007810000 */
[----:B------:R-:W-:Y:S01]  /*18950*/  FMNMX.FTZ R0, R84, R0, !PT ;  /* 0x0000000054007209 */ /* 0x000fe20007810000 */
[----:B------:R-:W2:Y:S01]  /*18960*/  I2F R43, R130 ;  /* 0x00000082002b7306 */ /* 0x000ea20000201400 */
[----:B------:R-:W-:Y:S02]  /*18970*/  FMNMX.FTZ R82, R103, R82, !PT ;  /* 0x0000005267527209 */ /* 0x000fe40007810000 */
[----:B------:R-:W-:Y:S01]  /*18980*/  FMNMX.FTZ R0, R81, R0, !PT ;  /* 0x0000000051007209 */ /* 0x000fe20007810000 */
[----:B---3--:R-:W-:Y:S01]  /*18990*/  FFMA.FTZ R58, R2, -UR17, R58 ;  /* 0x80000011023a7c23 */ /* 0x008fe2000801003a */
[----:B------:R-:W-:Y:S01]  /*189a0*/  FMNMX.FTZ R82, R102, R82, !PT ;  /* 0x0000005266527209 */ /* 0x000fe20007810000 */
[----:B------:R-:W-:Y:S01]  /*189b0*/  IMAD.IADD R2, R204, 0x1, -R128 ;  /* 0x00000001cc027824 */ /* 0x000fe200078e0a80 */
[----:B------:R-:W-:Y:S02]  /*189c0*/  FMNMX.FTZ R0, R83, R0, !PT ;  /* 0x0000000053007209 */ /* 0x000fe40007810000 */
[----:B------:R-:W-:Y:S01]  /*189d0*/  FMNMX.FTZ R82, R97, R82, !PT ;  /* 0x0000005261527209 */ /* 0x000fe20007810000 */
[----:B------:R-:W3:Y:S01]  /*189e0*/  I2F R118, R118 ;  /* 0x0000007600767306 */ /* 0x000ee20000201400 */
[----:B------:R-:W-:Y:S02]  /*189f0*/  FMNMX.FTZ R0, R79, R0, !PT ;  /* 0x000000004f007209 */ /* 0x000fe40007810000 */
[----:B------:R-:W-:Y:S01]  /*18a00*/  FMNMX.FTZ R82, R93, R82, !PT ;  /* 0x000000525d527209 */ /* 0x000fe20007810000 */
[----:B-1----:R-:W-:Y:S01]  /*18a10*/  FFMA.FTZ R11, R73, -UR17, R11 ;  /* 0x80000011490b7c23 */ /* 0x002fe2000801000b */
[----:B------:R-:W-:Y:S02]  /*18a20*/  FMNMX.FTZ R0, R19, R0, !PT ;  /* 0x0000000013007209 */ /* 0x000fe40007810000 */
[----:B------:R-:W-:Y:S01]  /*18a30*/  FSEL R12, R60, -INF , !P5 ;  /* 0xff8000003c0c7808 */ /* 0x000fe20006800000 */
[----:B------:R-:W-:Y:S01]  /*18a40*/  IMAD.IADD R60, R207, 0x1, -R129 ;  /* 0x00000001cf3c7824 */ /* 0x000fe200078e0a81 */
[----:B------:R-:W-:Y:S02]  /*18a50*/  FMNMX.FTZ R0, R22, R0, !PT ;  /* 0x0000000016007209 */ /* 0x000fe40007810000 */
[C---:B------:R-:W-:Y:S02]  /*18a60*/  ISETP.GE.AND P5, PT, R120.reuse, R203, PT ;  /* 0x000000cb7800720c */ /* 0x040fe40003fa6270 */
[----:B------:R-:W-:Y:S01]  /*18a70*/  FMNMX.FTZ R0, R23, R0, !PT ;  /* 0x0000000017007209 */ /* 0x000fe20007810000 */
[----:B--2---:R-:W-:Y:S01]  /*18a80*/  FFMA.FTZ R77, R43, -UR17, R77 ;  /* 0x800000112b4d7c23 */ /* 0x004fe2000801004d */
[----:B------:R-:W-:Y:S01]  /*18a90*/  ISETP.GE.OR P5, PT, R120, R202, !P5 ;  /* 0x000000ca7800720c */ /* 0x000fe20006fa6670 */
[C---:B------:R-:W-:Y:S01]  /*18aa0*/  IMAD.IADD R43, R204.reuse, 0x1, -R183 ;  /* 0x00000001cc2b7824 */ /* 0x040fe200078e0ab7 */
[----:B------:R-:W-:Y:S01]  /*18ab0*/  IABS R60, R60 ;  /* 0x0000003c003c7213 */ /* 0x000fe20000000000 */
[----:B------:R-:W-:Y:S01]  /*18ac0*/  IMAD.IADD R120, R204, 0x1, -R125 ;  /* 0x00000001cc787824 */ /* 0x000fe200078e0a7d */
[----:B------:R-:W-:Y:S02]  /*18ad0*/  FSEL R58, R58, -INF , !P5 ;  /* 0xff8000003a3a7808 */ /* 0x000fe40006800000 */
[----:B------:R-:W1:Y:S01]  /*18ae0*/  I2F R36, R60 ;  /* 0x0000003c00247306 */ /* 0x000e620000201400 */
[----:B------:R-:W-:Y:S01]  /*18af0*/  FMNMX.FTZ R0, R27, R0, !PT ;  /* 0x000000001b007209 */ /* 0x000fe20007810000 */
[----:B---3--:R-:W-:Y:S01]  /*18b00*/  FFMA.FTZ R101, R118, -UR17, R101 ;  /* 0x8000001176657c23 */ /* 0x008fe20008010065 */
[----:B------:R-:W-:Y:S02]  /*18b10*/  IABS R120, R120 ;  /* 0x0000007800787213 */ /* 0x000fe40000000000 */
[----:B------:R-:W-:Y:S02]  /*18b20*/  FMNMX.FTZ R0, R28, R0, !PT ;  /* 0x000000001c007209 */ /* 0x000fe40007810000 */
[----:B------:R-:W-:Y:S03]  /*18b30*/  IABS R43, R43 ;  /* 0x0000002b002b7213 */ /* 0x000fe60000000000 */
[----:B------:R-:W2:Y:S01]  /*18b40*/  I2F R120, R120 ;  /* 0x0000007800787306 */ /* 0x000ea20000201400 */
[----:B------:R-:W-:Y:S02]  /*18b50*/  FMNMX.FTZ R0, R34, R0, !PT ;  /* 0x0000000022007209 */ /* 0x000fe40007810000 */
[----:B------:R-:W-:Y:S02]  /*18b60*/  ISETP.GE.AND P5, PT, R125, R206, PT ;  /* 0x000000ce7d00720c */ /* 0x000fe40003fa6270 */
[----:B------:R-:W-:Y:S01]  /*18b70*/  FMNMX.FTZ R73, R17, R0, !PT ;  /* 0x0000000011497209 */ /* 0x000fe20007810000 */
[----:B------:R-:W-:Y:S01]  /*18b80*/  IMAD.IADD R0, R204, 0x1, -R233 ;  /* 0x00000001cc007824 */ /* 0x000fe200078e0ae9 */
[----:B------:R-:W-:Y:S02]  /*18b90*/  ISETP.GE.OR P5, PT, R125, R205, !P5 ;  /* 0x000000cd7d00720c */ /* 0x000fe40006fa6670 */
[----:B------:R-:W-:Y:S01]  /*18ba0*/  FMNMX.FTZ R73, R40, R73, !PT ;  /* 0x0000004928497209 */ /* 0x000fe20007810000 */
[----:B------:R-:W3:Y:S01]  /*18bb0*/  I2F R43, R43 ;  /* 0x0000002b002b7306 */ /* 0x000ee20000201400 */
[----:B------:R-:W-:Y:S02]  /*18bc0*/  IABS R0, R0 ;  /* 0x0000000000007213 */ /* 0x000fe40000000000 */
[----:B------:R-:W-:Y:S01]  /*18bd0*/  FMNMX.FTZ R73, R14, R73, !PT ;  /* 0x000000490e497209 */ /* 0x000fe20007810000 */
[----:B-1----:R-:W-:Y:S01]  /*18be0*/  FFMA.FTZ R8, R36, -UR17, R8 ;  /* 0x8000001124087c23 */ /* 0x002fe20008010008 */
[----:B------:R-:W-:Y:S01]  /*18bf0*/  FMNMX.FTZ R36, R52, R82, !PT ;  /* 0x0000005234247209 */ /* 0x000fe20007810000 */
[----:B------:R-:W-:Y:S01]  /*18c00*/  IMAD.IADD R60, R207, 0x1, -R175 ;  /* 0x00000001cf3c7824 */ /* 0x000fe200078e0aaf */
[----:B------:R-:W-:Y:S01]  /*18c10*/  FMNMX.FTZ R73, R48, R73, !PT ;  /* 0x0000004930497209 */ /* 0x000fe20007810000 */
[----:B------:R-:W-:Y:S01]  /*18c20*/  IMAD.IADD R82, R204, 0x1, -R129 ;  /* 0x00000001cc527824 */ /* 0x000fe200078e0a81 */
[----:B------:R-:W-:Y:S01]  /*18c30*/  FMNMX.FTZ R36, R53, R36, !PT ;  /* 0x0000002435247209 */ /* 0x000fe20007810000 */
        /* <DEDUP_REMOVED lines=11> */
[----:B------:R-:W-:Y:S01]  /*18cf0*/  FSEL R122, R80, -INF , !P5 ;  /* 0xff800000507a7808 */ /* 0x000fe20006800000 */
[----:B------:R-:W-:Y:S01]  /*18d00*/  IMAD.IADD R80, R204, 0x1, -R175 ;  /* 0x00000001cc507824 */ /* 0x000fe200078e0aaf */
[----:B------:R-:W-:Y:S02]  /*18d10*/  FMNMX.FTZ R73, R13, R73, !PT ;  /* 0x000000490d497209 */ /* 0x000fe40007810000 */
[C---:B------:R-:W-:Y:S01]  /*18d20*/  ISETP.GE.AND P5, PT, R129.reuse, R206, PT ;  /* 0x000000ce8100720c */ /* 0x040fe20003fa6270 */
[----:B------:R-:W-:Y:S01]  /*18d30*/  IMAD.MOV.U32 R119, RZ, RZ, R122 ;  /* 0x000000ffff777224 */ /* 0x000fe200078e007a */
[----:B------:R-:W-:Y:S02]  /*18d40*/  FMNMX.FTZ R73, R62, R73, !PT ;  /* 0x000000493e497209 */ /* 0x000fe40007810000 */
[----:B------:R-:W-:Y:S01]  /*18d50*/  FMNMX.FTZ R36, R68, R36, !PT ;  /* 0x0000002444247209 */ /* 0x000fe20007810000 */
[----:B-1----:R-:W-:Y:S01]  /*18d60*/  FFMA.FTZ R94, R0, -UR17, R94 ;  /* 0x80000011005e7c23 */ /* 0x002fe2000801005e */
[----:B------:R-:W-:Y:S02]  /*18d70*/  ISETP.GE.OR P5, PT, R129, R205, !P5 ;  /* 0x000000cd8100720c */ /* 0x000fe40006fa6670 */
[----:B------:R-:W-:Y:S02]  /*18d80*/  FMNMX.FTZ R36, R69, R36, !PT ;  /* 0x0000002445247209 */ /* 0x000fe40007810000 */
[----:B------:R-:W-:Y:S02]  /*18d90*/  FSEL R252, R8, -INF , !P5 ;  /* 0xff80000008fc7808 */ /* 0x000fe40006800000 */
[----:B------:R-:W-:Y:S02]  /*18da0*/  ISETP.GE.AND P5, PT, R125, R203, PT ;  /* 0x000000cb7d00720c */ /* 0x000fe40003fa6270 */
[----:B------:R-:W-:Y:S01]  /*18db0*/  FMNMX.FTZ R36, R76, R36, !PT ;  /* 0x000000244c247209 */ /* 0x000fe20007810000 */
[----:B--2---:R-:W-:Y:S01]  /*18dc0*/  FFMA.FTZ R91, R42, -UR17, R91 ;  /* 0x800000112a5b7c23 */ /* 0x004fe2000801005b */
[----:B------:R-:W-:Y:S02]  /*18dd0*/  FSEL R60, R75, -INF , !P6 ;  /* 0xff8000004b3c7808 */ /* 0x000fe40007000000 */
[----:B------:R-:W-:Y:S01]  /*18de0*/  ISETP.GE.OR P5, PT, R125, R202, !P5 ;  /* 0x000000ca7d00720c */ /* 0x000fe20006fa6670 */
[----:B------:R-:W-:Y:S01]  /*18df0*/  IMAD.MOV.U32 R125, RZ, RZ, R121 ;  /* 0x000000ffff7d7224 */ /* 0x000fe200078e0079 */
[----:B------:R-:W-:Y:S02]  /*18e00*/  FMNMX.FTZ R73, R60, R73, !PT ;  /* 0x000000493c497209 */ /* 0x000fe40007810000 */
[----:B------:R-:W-:Y:S02]  /*18e10*/  FSEL R78, R78, -INF , !P5 ;  /* 0xff8000004e4e7808 */ /* 0x000fe40006800000 */
[----:B------:R-:W-:Y:S02]  /*18e20*/  FMNMX.FTZ R36, R7, R36, !PT ;  /* 0x0000002407247209 */ /* 0x000fe40007810000 */
[----:B------:R-:W-:Y:S02]  /*18e30*/  FMNMX.FTZ R75, R169, R166, !PT ;  /* 0x000000a6a94b7209 */ /* 0x000fe40007810000 */
[----:B------:R-:W-:Y:S02]  /*18e40*/  FMNMX.FTZ R36, R18, R36, !PT ;  /* 0x0000002412247209 */ /* 0x000fe40007810000 */
[----:B------:R-:W-:Y:S02]  /*18e50*/  FSEL R121, R72, -INF , !P2 ;  /* 0xff80000048797808 */ /* 0x000fe40005000000 */
        /* <DEDUP_REMOVED lines=48> */
[----:B------:R-:W-:Y:S01]  /*19160*/  FMNMX.FTZ R117, R99, R75, !PT ;  /* 0x0000004b63757209 */ /* 0x000fe20007810000 */
[----:B------:R-:W-:Y:S01]  /*19170*/  IMAD.IADD R75, R207, 0x1, -R242 ;  /* 0x00000001cf4b7824 */ /* 0x000fe200078e0af2 */
[----:B------:R-:W-:Y:S02]  /*19180*/  FMNMX.FTZ R11, R30, R11, !PT ;  /* 0x0000000b1e0b7209 */ /* 0x000fe40007810000 */
[----:B------:R-:W-:Y:S02]  /*19190*/  FMNMX.FTZ R117, R46, R117, !PT ;  /* 0x000000752e757209 */ /* 0x000fe40007810000 */
[----:B------:R-:W-:Y:S02]  /*191a0*/  IABS R75, R75 ;  /* 0x0000004b004b7213 */ /* 0x000fe40000000000 */
[----:B------:R-:W-:Y:S02]  /*191b0*/  FMNMX.FTZ R117, R47, R117, !PT ;  /* 0x000000752f757209 */ /* 0x000fe40007810000 */
[----:B------:R-:W-:Y:S02]  /*191c0*/  FMNMX.FTZ R11, R32, R11, !PT ;  /* 0x0000000b200b7209 */ /* 0x000fe40007810000 */
[----:B------:R-:W1:Y:S01]  /*191d0*/  I2F R75, R75 ;  /* 0x0000004b004b7306 */ /* 0x000e620000201400 */
[----:B------:R-:W-:Y:S01]  /*191e0*/  FMNMX.FTZ R41, R54, R117, !PT ;  /* 0x0000007536297209 */ /* 0x000fe20007810000 */
[----:B------:R-:W-:Y:S01]  /*191f0*/  IMAD.IADD R117, R207, 0x1, -R183 ;  /* 0x00000001cf757824 */ /* 0x000fe200078e0ab7 */
        /* <DEDUP_REMOVED lines=11> */
[----:B------:R-:W-:Y:S01]  /*192b0*/  FMNMX.FTZ R11, R50, R11, !PT ;  /* 0x0000000b320b7209 */ /* 0x000fe20007810000 */
[----:B-1----:R-:W-:Y:S01]  /*192c0*/  FFMA.FTZ R96, R75, -UR17, R96 ;  /* 0x800000114b607c23 */ /* 0x002fe20008010060 */
[----:B------:R-:W-:Y:S02]  /*192d0*/  FSEL R75, R77, -INF , !P3 ;  /* 0xff8000004d4b7808 */ /* 0x000fe40005800000 */
[----:B------:R-:W-:Y:S02]  /*192e0*/  FMNMX.FTZ R11, R59, R11, !PT ;  /* 0x0000000b3b0b7209 */ /* 0x000fe40007810000 */
[----:B------:R-:W-:Y:S02]  /*192f0*/  FMNMX.FTZ R42, R6, R42, !PT ;  /* 0x0000002a062a7209 */ /* 0x000fe40007810000 */
[----:B------:R-:W-:Y:S02]  /*19300*/  FMNMX.FTZ R11, R58, R11, !PT ;  /* 0x0000000b3a0b7209 */ /* 0x000fe40007810000 */
[----:B------:R-:W-:Y:S02]  /*19310*/  FMNMX.FTZ R42, R5, R42, !PT ;  /* 0x0000002a052a7209 */ /* 0x000fe40007810000 */
[----:B------:R-:W-:Y:S02]  /*19320*/  FMNMX.FTZ R11, R64, R11, !PT ;  /* 0x0000000b400b7209 */ /* 0x000fe40007810000 */
[----:B------:R-:W-:Y:S02]  /*19330*/  FMNMX.FTZ R42, R31, R42, !PT ;  /* 0x0000002a1f2a7209 */ /* 0x000fe40007810000 */
[----:B--2---:R-:W-:Y:S01]  /*19340*/  FMNMX.FTZ R41, R65, R41, !PT ;  /* 0x0000002941297209 */ /* 0x004fe20007810000 */
[----:B------:R-:W-:Y:S01]  /*19350*/  IMAD.IADD R65, R204, 0x1, -R131 ;  /* 0x00000001cc417824 */ /* 0x000fe200078e0a83 */
[----:B------:R-:W-:Y:S02]  /*19360*/  FMNMX.FTZ R42, R26, R42, !PT ;  /* 0x0000002a1a2a7209 */ /* 0x000fe40007810000 */
[----:B------:R-:W-:Y:S01]  /*19370*/  FMNMX.FTZ R11, R8, R11, !PT ;  /* 0x0000000b080b7209 */ /* 0x000fe20007810000 */
[----:B------:R-:W-:Y:S01]  /*19380*/  SHFL.BFLY PT, R72, R41, 0x1, 0x1f ;  /* 0x0c201f0029487f89 */ /* 0x000fe200000e0000 */
[----:B------:R-:W-:Y:S02]  /*19390*/  FMNMX.FTZ R42, R63, R42, !PT ;  /* 0x0000002a3f2a7209 */ /* 0x000fe40007810000 */
[----:B------:R-:W-:Y:S02]  /*193a0*/  IABS R65, R65 ;  /* 0x0000004100417213 */ /* 0x000fe40000000000 */
[----:B------:R-:W-:Y:S02]  /*193b0*/  FMNMX.FTZ R42, R61, R42, !PT ;  /* 0x0000002a3d2a7209 */ /* 0x000fe40007810000 */
[C---:B------:R-:W-:Y:S02]  /*193c0*/  ISETP.GE.AND P3, PT, R127.reuse, R203, PT ;  /* 0x000000cb7f00720c */ /* 0x040fe40003f66270 */
[----:B------:R-:W1:Y:S01]  /*193d0*/  I2F R65, R65 ;  /* 0x0000004100417306 */ /* 0x000e620000201400 */
[----:B------:R-:W-:Y:S02]  /*193e0*/  FMNMX.FTZ R42, R246, R42, !PT ;  /* 0x0000002af62a7209 */ /* 0x000fe40007810000 */
[----:B------:R-:W-:Y:S01]  /*193f0*/  ISETP.GE.OR P3, PT, R127, R202, !P3 ;  /* 0x000000ca7f00720c */ /* 0x000fe20005f66670 */
[----:B------:R-:W-:Y:S01]  /*19400*/  IMAD.IADD R127, R204, 0x1, -R127 ;  /* 0x00000001cc7f7824 */ /* 0x000fe200078e0a7f */
[----:B------:R-:W-:Y:S02]  /*19410*/  FMNMX.FTZ R42, R248, R42, !PT ;  /* 0x0000002af82a7209 */ /* 0x000fe40007810000 */
[----:B------:R-:W-:Y:S02]  /*19420*/  IABS R117, R117 ;  /* 0x0000007500757213 */ /* 0x000fe40000000000 */
[----:B------:R-:W-:Y:S02]  /*19430*/  FMNMX.FTZ R42, R123, R42, !PT ;  /* 0x0000002a7b2a7209 */ /* 0x000fe40007810000 */
[----:B------:R-:W-:Y:S02]  /*19440*/  IABS R2, R2 ;  /* 0x0000000200027213 */ /* 0x000fe40000000000 */
[----:B------:R-:W2:Y:S01]  /*19450*/  I2F R117, R117 ;  /* 0x0000007500757306 */ /* 0x000ea20000201400 */
[----:B------:R-:W-:Y:S02]  /*19460*/  FMNMX.FTZ R42, R174, R42, !PT ;  /* 0x0000002aae2a7209 */ /* 0x000fe40007810000 */
[----:B------:R-:W-:Y:S02]  /*19470*/  IABS R80, R80 ;  /* 0x0000005000507213 */ /* 0x000fe40000000000 */
[----:B------:R-:W-:Y:S02]  /*19480*/  FMNMX.FTZ R42, R237, R42, !PT ;  /* 0x0000002aed2a7209 */ /* 0x000fe40007810000 */
[----:B------:R-:W-:Y:S02]  /*19490*/  IABS R82, R82 ;  /* 0x0000005200527213 */ /* 0x000fe40000000000 */
[----:B------:R-:W-:Y:S01]  /*194a0*/  FMNMX.FTZ R42, R236, R42, !PT ;  /* 0x0000002aec2a7209 */ /* 0x000fe20007810000 */
[----:B------:R-:W3:Y:S01]  /*194b0*/  I2F R2, R2 ;  /* 0x0000000200027306 */ /* 0x000ee20000201400 */
[----:B-1----:R-:W-:Y:S01]  /*194c0*/  FFMA.FTZ R10, R65, -UR17, R10 ;  /* 0x80000011410a7c23 */ /* 0x002fe2000801000a */
[C---:B------:R-:W-:Y:S02]  /*194d0*/  ISETP.GE.AND P0, PT, R175.reuse, R203, PT ;  /* 0x000000cbaf00720c */ /* 0x040fe40003f06270 */
[----:B------:R-:W-:Y:S02]  /*194e0*/  FMNMX.FTZ R42, R230, R42, !PT ;  /* 0x0000002ae62a7209 */ /* 0x000fe40007810000 */
[----:B------:R-:W-:Y:S02]  /*194f0*/  ISETP.GE.OR P0, PT, R175, R202, !P0 ;  /* 0x000000caaf00720c */ /* 0x000fe40004706670 */
[----:B------:R-:W-:Y:S02]  /*19500*/  FMNMX.FTZ R42, R229, R42, !PT ;  /* 0x0000002ae52a7209 */ /* 0x000fe40007810000 */
[----:B------:R-:W1:Y:S01]  /*19510*/  I2F R80, R80 ;  /* 0x0000005000507306 */ /* 0x000e620000201400 */
[----:B------:R-:W-:Y:S02]  /*19520*/  IABS R67, R67 ;  /* 0x0000004300437213 */ /* 0x000fe40000000000 */
[----:B------:R-:W4:Y:S01]  /*19530*/  SHFL.BFLY PT, R36, R42, 0x2, 0x1f ;  /* 0x0c401f002a247f89 */ /* 0x000f2200000e0000 */
[----:B--2---:R-:W-:Y:S01]  /*19540*/  FFMA.FTZ R105, R117, -UR17, R105 ;  /* 0x8000001175697c23 */ /* 0x004fe20008010069 */
[----:B------:R-:W-:Y:S04]  /*19550*/  FMNMX.FTZ R73, R252, R73, !PT ;  /* 0x00000049fc497209 */ /* 0x000fe80007810000 */
[----:B------:R-:W-:Y:S01]  /*19560*/  FMNMX.FTZ R73, R251, R73, !PT ;  /* 0x00000049fb497209 */ /* 0x000fe20007810000 */
[----:B------:R-:W2:Y:S03]  /*19570*/  I2F R82, R82 ;  /* 0x0000005200527306 */ /* 0x000ea60000201400 */
[----:B------:R-:W-:Y:S01]  /*19580*/  FMNMX.FTZ R73, R250, R73, !PT ;  /* 0x00000049fa497209 */ /* 0x000fe20007810000 */
[----:B---3--:R-:W-:Y:S01]  /*19590*/  FFMA.FTZ R74, R2, -UR17, R74 ;  /* 0x80000011024a7c23 */ /* 0x008fe2000801004a */
[----:B------:R-:W-:Y:S02]  /*195a0*/  IABS R2, R127 ;  /* 0x0000007f00027213 */ /* 0x000fe40000000000 */
[----:B------:R-:W-:Y:S02]  /*195b0*/  FMNMX.FTZ R73, R247, R73, !PT ;  /* 0x00000049f7497209 */ /* 0x000fe40007810000 */
[----:B------:R-:W-:Y:S01]  /*195c0*/  FSEL R91, R74, -INF , !P6 ;  /* 0xff8000004a5b7808 */ /* 0x000fe20007000000 */
[----:B------:R-:W3:Y:S01]  /*195d0*/  I2F R67, R67 ;  /* 0x0000004300437306 */ /* 0x000ee20000201400 */
[----:B------:R-:W-:Y:S01]  /*195e0*/  ISETP.GE.AND P6, PT, R242, R206, PT ;  /* 0x000000cef200720c */ /* 0x000fe20003fc6270 */
[----:B-1----:R-:W-:Y:S03]  /*195f0*/  FFMA.FTZ R89, R80, -UR17, R89 ;  /* 0x8000001150597c23 */ /* 0x002fe60008010059 */
[----:B------:R-:W-:Y:S02]  /*19600*/  ISETP.GE.OR P6, PT, R242, R205, !P6 ;  /* 0x000000cdf200720c */ /* 0x000fe400077c6670 */
[----:B----4-:R-:W-:Y:S01]  /*19610*/  FMNMX.FTZ R42, R42, R36, !PT ;  /* 0x000000242a2a7209 */ /* 0x010fe20007810000 */
[----:B------:R-:W-:Y:S01]  /*19620*/  IMAD.IADD R36, R204, 0x1, -R242 ;  /* 0x00000001cc247824 */ /* 0x000fe200078e0af2 */
[----:B------:R-:W-:Y:S01]  /*19630*/  FSEL R228, R96, -INF , !P6 ;  /* 0xff80000060e47808 */ /* 0x000fe20007000000 */
[----:B------:R-:W1:Y:S01]  /*19640*/  I2F R2, R2 ;  /* 0x0000000200027306 */ /* 0x000e620000201400 */
[----:B------:R-:W-:Y:S01]  /*19650*/  FSEL R242, R89, -INF , !P0 ;  /* 0xff80000059f27808 */ /* 0x000fe20004000000 */
[----:B------:R-:W-:Y:S01]  /*19660*/  IMAD.MOV.U32 R89, RZ, RZ, R121 ;  /* 0x000000ffff597224 */ /* 0x000fe200078e0079 */
[----:B------:R-:W-:Y:S01]  /*19670*/  FMNMX.FTZ R73, R228, R73, !PT ;  /* 0x00000049e4497209 */ /* 0x000fe20007810000 */
[----:B--2---:R-:W-:Y:S01]  /*19680*/  FFMA.FTZ R88, R82, -UR17, R88 ;  /* 0x8000001152587c23 */ /* 0x004fe20008010058 */
[----:B------:R-:W-:Y:S02]  /*19690*/  IABS R36, R36 ;  /* 0x0000002400247213 */ /* 0x000fe40000000000 */
[----:B------:R-:W-:Y:S02]  /*196a0*/  FMNMX.FTZ R11, R89, R11, !PT ;  /* 0x0000000b590b7209 */ /* 0x000fe40007810000 */
[----:B------:R-:W-:Y:S02]  /*196b0*/  FMNMX.FTZ R73, R227, R73, !PT ;  /* 0x00000049e3497209 */ /* 0x000fe40007810000 */
[----:B------:R-:W2:Y:S01]  /*196c0*/  I2F R36, R36 ;  /* 0x0000002400247306 */ /* 0x000ea20000201400 */
[----:B------:R-:W-:Y:S02]  /*196d0*/  FMNMX.FTZ R11, R91, R11, !PT ;  /* 0x0000000b5b0b7209 */ /* 0x000fe40007810000 */
[----:B------:R-:W-:Y:S01]  /*196e0*/  FSEL R245, R88, -INF , !P1 ;  /* 0xff80000058f57808 */ /* 0x000fe20004800000 */
[----:B---3--:R-:W-:Y:S01]  /*196f0*/  FFMA.FTZ R4, R67, -UR17, R4 ;  /* 0x8000001143047c23 */ /* 0x008fe20008010004 */
[----:B------:R-:W-:Y:S02]  /*19700*/  FMNMX.FTZ R74, R75, R11, !PT ;  /* 0x0000000b4b4a7209 */ /* 0x000fe40007810000 */
[----:B------:R-:W3:Y:S01]  /*19710*/  SHFL.BFLY PT, R11, R42, 0x1, 0x1f ;  /* 0x0c201f002a0b7f89 */ /* 0x000ee200000e0000 */
[C---:B------:R-:W-:Y:S02]  /*19720*/  ISETP.GE.AND P1, PT, R233.reuse, R206, PT ;  /* 0x000000cee900720c */ /* 0x040fe40003f26270 */
[----:B------:R-:W-:Y:S02]  /*19730*/  FMNMX.FTZ R74, R78, R74, !PT ;  /* 0x0000004a4e4a7209 */ /* 0x000fe40007810000 */
[----:B------:R-:W-:Y:S01]  /*19740*/  ISETP.GE.OR P1, PT, R233, R205, !P1 ;  /* 0x000000cde900720c */ /* 0x000fe20004f26670 */
[----:B-1----:R-:W-:Y:S01]  /*19750*/  FFMA.FTZ R9, R2, -UR17, R9 ;  /* 0x8000001102097c23 */ /* 0x002fe20008010009 */
[----:B------:R-:W-:Y:S02]  /*19760*/  FMNMX.FTZ R74, R245, R74, !PT ;  /* 0x0000004af54a7209 */ /* 0x000fe40007810000 */
[----:B------:R-:W-:Y:S02]  /*19770*/  FSEL R226, R101, -INF , !P1 ;  /* 0xff80000065e27808 */ /* 0x000fe40004800000 */
[----:B------:R-:W-:Y:S02]  /*19780*/  FSEL R241, R9, -INF , !P3 ;  /* 0xff80000009f17808 */ /* 0x000fe40005800000 */
[----:B------:R-:W-:Y:S02]  /*19790*/  FMNMX.FTZ R73, R226, R73, !PT ;  /* 0x00000049e2497209 */ /* 0x000fe40007810000 */
[----:B------:R-:W-:Y:S01]  /*197a0*/  FMNMX.FTZ R74, R242, R74, !PT ;  /* 0x0000004af24a7209 */ /* 0x000fe20007810000 */
[----:B--2---:R-:W-:Y:S01]  /*197b0*/  FFMA.FTZ R92, R36, -UR17, R92 ;  /* 0x80000011245c7c23 */ /* 0x004fe2000801005c */
[----:B------:R-:W-:Y:S02]  /*197c0*/  FMNMX.FTZ R36, R41, R72, !PT ;  /* 0x0000004829247209 */ /* 0x000fe40007810000 */
[CC--:B------:R-:W-:Y:S02]  /*197d0*/  ISETP.GE.AND P1, PT, R233.reuse, R203.reuse, PT ;  /* 0x000000cbe900720c */ /* 0x0c0fe40003f26270 */
[C---:B------:R-:W-:Y:S02]  /*197e0*/  FSETP.NEU.FTZ.AND P3, PT, R36.reuse, -INF , PT ;  /* 0xff8000002400780b */ /* 0x040fe40003f7d000 */
[----:B------:R-:W-:Y:S01]  /*197f0*/  ISETP.GE.OR P1, PT, R233, R202, !P1 ;  /* 0x000000cae900720c */ /* 0x000fe20004f26670 */
[----:B------:R-:W-:Y:S01]  /*19800*/  FMUL.FTZ R233, R36, c[0x0][0x23c] ;  /* 0x00008f0024e97a20 */ /* 0x000fe20000410000 */
[----:B------:R-:W-:Y:S02]  /*19810*/  FSEL R182, R4, -INF , !P2 ;  /* 0xff80000004b67808 */ /* 0x000fe40005000000 */
[----:B------:R-:W-:Y:S02]  /*19820*/  FSEL R181, R94, -INF , !P1 ;  /* 0xff8000005eb57808 */ /* 0x000fe40004800000 */
[----:B------:R-:W-:Y:S02]  /*19830*/  FSEL R233, R233, RZ, P3 ;  /* 0x000000ffe9e97208 */ /* 0x000fe40001800000 */
[----:B------:R-:W-:Y:S02]  /*19840*/  ISETP.GE.AND P0, PT, R183, R206, PT ;  /* 0x000000ceb700720c */ /* 0x000fe40003f06270 */
[----:B------:R-:W-:Y:S01]  /*19850*/  ISETP.GE.AND P6, PT, R131, R203, PT ;  /* 0x000000cb8300720c */ /* 0x000fe20003fc6270 */
[--C-:B------:R-:W-:Y:S01]  /*19860*/  FFMA.FTZ R96, R52, c[0x0][0x23c], -R233.reuse ;  /* 0x00008f0034607a23 */ /* 0x100fe200000108e9 */
[----:B------:R-:W-:Y:S01]  /*19870*/  ISETP.GE.OR P0, PT, R183, R205, !P0 ;  /* 0x000000cdb700720c */ /* 0x000fe20004706670 */
[--C-:B------:R-:W-:Y:S01]  /*19880*/  FFMA.FTZ R95, R53, c[0x0][0x23c], -R233.reuse ;  /* 0x00008f00355f7a23 */ /* 0x100fe200000108e9 */
[-C--:B------:R-:W-:Y:S01]  /*19890*/  ISETP.GE.OR P6, PT, R131, R202.reuse, !P6 ;  /* 0x000000ca8300720c */ /* 0x080fe200077c6670 */
[--C-:B------:R-:W-:Y:S01]  /*198a0*/  FFMA.FTZ R180, R3, c[0x0][0x23c], -R233.reuse ;  /* 0x00008f0003b47a23 */ /* 0x100fe200000108e9 */
[----:B---3--:R-:W-:Y:S01]  /*198b0*/  FMNMX.FTZ R3, R42, R11, !PT ;  /* 0x0000000b2a037209 */ /* 0x008fe20007810000 */
[----:B------:R-:W-:Y:S01]  /*198c0*/  MUFU.EX2 R96, R96 ;  /* 0x0000006000607308 */ /* 0x000fe20000000800 */
[----:B------:R-:W-:Y:S01]  /*198d0*/  FSEL R225, R105, -INF , !P0 ;  /* 0xff80000069e17808 */ /* 0x000fe20004000000 */
[--C-:B------:R-:W-:Y:S01]  /*198e0*/  FFMA.FTZ R176, R168, c[0x0][0x23c], -R233.reuse ;  /* 0x00008f00a8b07a23 */ /* 0x100fe200000108e9 */
[C---:B------:R-:W-:Y:S01]  /*198f0*/  FSETP.NEU.FTZ.AND P2, PT, R3.reuse, -INF , PT ;  /* 0xff8000000300780b */ /* 0x040fe20003f5d000 */
[----:B------:R-:W-:Y:S01]  /*19900*/  FMUL.FTZ R224, R3, c[0x0][0x23c] ;  /* 0x00008f0003e07a20 */ /* 0x000fe20000410000 */
[----:B------:R-:W-:Y:S01]  /*19910*/  FMNMX.FTZ R9, R225, R73, !PT ;  /* 0x00000049e1097209 */ /* 0x000fe20007810000 */
[--C-:B------:R-:W-:Y:S01]  /*19920*/  FFMA.FTZ R243, R243, c[0x0][0x23c], -R233.reuse ;  /* 0x00008f00f3f37a23 */ /* 0x100fe200000108e9 */
[----:B------:R-:W-:Y:S01]  /*19930*/  ISETP.GE.AND P0, PT, R183, R203, PT ;  /* 0x000000cbb700720c */ /* 0x000fe20003f06270 */
[--C-:B------:R-:W-:Y:S01]  /*19940*/  FFMA.FTZ R249, R249, c[0x0][0x23c], -R233.reuse ;  /* 0x00008f00f9f97a23 */ /* 0x100fe200000108e9 */
[----:B------:R-:W-:Y:S01]  /*19950*/  FSEL R224, R224, RZ, P2 ;  /* 0x000000ffe0e07208 */ /* 0x000fe20001000000 */
[----:B------:R-:W-:Y:S01]  /*19960*/  MUFU.EX2 R180, R180 ;  /* 0x000000b400b47308 */ /* 0x000fe20000000800 */
[----:B------:R-:W-:Y:S01]  /*19970*/  ISETP.GE.OR P0, PT, R183, R202, !P0 ;  /* 0x000000cab700720c */ /* 0x000fe20004706670 */
[--C-:B------:R-:W-:Y:S01]  /*19980*/  FFMA.FTZ R173, R116, c[0x0][0x23c], -R233.reuse ;  /* 0x00008f0074ad7a23 */ /* 0x100fe200000108e9 */
[----:B------:R-:W-:Y:S01]  /*19990*/  FSEL R240, R10, -INF , !P6 ;  /* 0xff8000000af07808 */ /* 0x000fe20007000000 */
[--C-:B------:R-:W-:Y:S01]  /*199a0*/  FFMA.FTZ R94, R54, c[0x0][0x23c], -R224.reuse ;  /* 0x00008f00365e7a23 */ /* 0x100fe200000108e0 */
[----:B------:R-:W-:Y:S01]  /*199b0*/  FSEL R41, R98, -INF , !P0 ;  /* 0xff80000062297808 */ /* 0x000fe20004000000 */
[----:B------:R-:W-:Y:S01]  /*199c0*/  FFMA.FTZ R128, R110, c[0x0][0x23c], -R224 ;  /* 0x00008f006e807a23 */ /* 0x000fe200000108e0 */
[----:B------:R-:W-:Y:S01]  /*199d0*/  FMNMX.FTZ R10, R241, R74, !PT ;  /* 0x0000004af10a7209 */ /* 0x000fe20007810000 */
[----:B------:R-:W-:Y:S01]  /*199e0*/  IMAD.MOV.U32 R110, RZ, RZ, R78 ;  /* 0x000000ffff6e7224 */ /* 0x000fe200078e004e */
[----:B------:R-:W-:Y:S01]  /*199f0*/  FSEL R183, R92, -INF , !P5 ;  /* 0xff8000005cb77808 */ /* 0x000fe20006800000 */
[----:B------:R-:W-:Y:S01]  /*19a00*/  MUFU.EX2 R176, R176 ;  /* 0x000000b000b07308 */ /* 0x000fe20000000800 */
[--C-:B------:R-:W-:Y:S01]  /*19a10*/  FFMA.FTZ R246, R246, c[0x0][0x23c], -R224.reuse ;  /* 0x00008f00f6f67a23 */ /* 0x100fe200000108e0 */
[----:B------:R-:W-:Y:S01]  /*19a20*/  FMNMX.FTZ R10, R240, R10, !PT ;  /* 0x0000000af00a7209 */ /* 0x000fe20007810000 */
[--C-:B------:R-:W-:Y:S01]  /*19a30*/  FFMA.FTZ R248, R248, c[0x0][0x23c], -R224.reuse ;  /* 0x00008f00f8f87a23 */ /* 0x100fe200000108e0 */
[----:B------:R-:W1:Y:S01]  /*19a40*/  SHFL.BFLY PT, R2, R9, 0x2, 0x1f ;  /* 0x0c401f0009027f89 */ /* 0x000e6200000e0000 */
[----:B------:R-:W-:Y:S01]  /*19a50*/  FFMA.FTZ R223, R169, c[0x0][0x23c], -R224 ;  /* 0x00008f00a9df7a23 */ /* 0x000fe200000108e0 */
[----:B------:R-:W-:Y:S01]  /*19a60*/  FMNMX.FTZ R10, R183, R10, !PT ;  /* 0x0000000ab70a7209 */ /* 0x000fe20007810000 */
[----:B------:R-:W-:Y:S02]  /*19a70*/  FFMA.FTZ R130, R177, c[0x0][0x23c], -R233 ;  /* 0x00008f00b1827a23 */ /* 0x000fe400000108e9 */
[----:B------:R-:W-:Y:S01]  /*19a80*/  IMAD.MOV.U32 R11, RZ, RZ, R91 ;  /* 0x000000ffff0b7224 */ /* 0x000fe200078e005b */
[----:B------:R-:W-:Y:S01]  /*19a90*/  MUFU.EX2 R173, R173 ;  /* 0x000000ad00ad7308 */ /* 0x000fe20000000800 */
[----:B------:R-:W-:Y:S01]  /*19aa0*/  IMAD.MOV.U32 R91, RZ, RZ, R174 ;  /* 0x000000ffff5b7224 */ /* 0x000fe200078e00ae */
[----:B------:R-:W-:Y:S01]  /*19ab0*/  FMNMX.FTZ R0, R182, R10, !PT ;  /* 0x0000000ab6007209 */ /* 0x000fe20007810000 */
[----:B------:R-:W-:Y:S02]  /*19ac0*/  IMAD.MOV.U32 R10, RZ, RZ, R75 ;  /* 0x000000ffff0a7224 */ /* 0x000fe400078e004b */
[----:B------:R-:W-:Y:S01]  /*19ad0*/  IMAD.MOV.U32 R75, RZ, RZ, R232 ;  /* 0x000000ffff4b7224 */ /* 0x000fe200078e00e8 */
[----:B------:R-:W-:Y:S01]  /*19ae0*/  FMNMX.FTZ R0, R181, R0, !PT ;  /* 0x00000000b5007209 */ /* 0x000fe20007810000 */
[--C-:B------:R-:W-:Y:S02]  /*19af0*/  FFMA.FTZ R121, R106, c[0x0][0x23c], -R224.reuse ;  /* 0x00008f006a797a23 */ /* 0x100fe400000108e0 */
[--C-:B------:R-:W-:Y:S01]  /*19b00*/  FFMA.FTZ R106, R46, c[0x0][0x23c], -R224.reuse ;  /* 0x00008f002e6a7a23 */ /* 0x100fe200000108e0 */
[----:B------:R-:W-:Y:S01]  /*19b10*/  MUFU.EX2 R223, R223 ;  /* 0x000000df00df7308 */ /* 0x000fe20000000800 */
[----:B------:R-:W-:Y:S01]  /*19b20*/  FMNMX.FTZ R0, R41, R0, !PT ;  /* 0x0000000029007209 */ /* 0x000fe20007810000 */
[--C-:B------:R-:W-:Y:S02]  /*19b30*/  FFMA.FTZ R90, R45, c[0x0][0x23c], -R233.reuse ;  /* 0x00008f002d5a7a23 */ /* 0x100fe400000108e9 */
[--C-:B------:R-:W-:Y:S02]  /*19b40*/  FFMA.FTZ R80, R70, c[0x0][0x23c], -R224.reuse ;  /* 0x00008f0046507a23 */ /* 0x100fe400000108e0 */
[--C-:B------:R-:W-:Y:S01]  /*19b50*/  FFMA.FTZ R74, R71, c[0x0][0x23c], -R224.reuse ;  /* 0x00008f00474a7a23 */ /* 0x100fe200000108e0 */
[----:B------:R-:W2:Y:S01]  /*19b60*/  SHFL.BFLY PT, R4, R0, 0x2, 0x1f ;  /* 0x0c401f0000047f89 */ /* 0x000ea200000e0000 */
[--C-:B------:R-:W-:Y:S01]  /*19b70*/  FFMA.FTZ R71, R7, c[0x0][0x23c], -R233.reuse ;  /* 0x00008f0007477a23 */ /* 0x100fe200000108e9 */
[----:B-1----:R-:W-:Y:S01]  /*19b80*/  FMNMX.FTZ R2, R9, R2, !PT ;  /* 0x0000000209027209 */ /* 0x002fe20007810000 */
[----:B------:R-:W1:Y:S01]  /*19b90*/  MUFU.EX2 R130, R130 ;  /* 0x0000008200827308 */ /* 0x000e620000000800 */
[--C-:B------:R-:W-:Y:S02]  /*19ba0*/  FFMA.FTZ R70, R6, c[0x0][0x23c], -R224.reuse ;  /* 0x00008f0006467a23 */ /* 0x100fe400000108e0 */
[--C-:B------:R-:W-:Y:S02]  /*19bb0*/  FFMA.FTZ R120, R104, c[0x0][0x23c], -R224.reuse ;  /* 0x00008f0068787a23 */ /* 0x100fe400000108e0 */
[--C-:B------:R-:W-:Y:S01]  /*19bc0*/  FFMA.FTZ R116, R103, c[0x0][0x23c], -R233.reuse ;  /* 0x00008f0067747a23 */ /* 0x100fe200000108e9 */
[----:B------:R-:W3:Y:S01]  /*19bd0*/  SHFL.BFLY PT, R9, R2, 0x1, 0x1f ;  /* 0x0c201f0002097f89 */ /* 0x000ee200000e0000 */
        /* <DEDUP_REMOVED lines=10> */
[----:B--2---:R-:W-:Y:S01]  /*19c80*/  FMNMX.FTZ R4, R0, R4, !PT ;  /* 0x0000000400047209 */ /* 0x004fe20007810000 */
[--C-:B------:R-:W-:Y:S01]  /*19c90*/  FFMA.FTZ R102, R93, c[0x0][0x23c], -R233.reuse ;  /* 0x00008f005d667a23 */ /* 0x100fe200000108e9 */
[----:B-1----:R-:W-:Y:S01]  /*19ca0*/  F2FP.PACK_AB R46, R130, R173 ;  /* 0x000000ad822e723e */ /* 0x002fe200000000ff */
[----:B------:R-:W-:Y:S02]  /*19cb0*/  FFMA.FTZ R93, R55, c[0x0][0x23c], -R224 ;  /* 0x00008f00375d7a23 */ /* 0x000fe400000108e0 */
[----:B------:R-:W-:Y:S01]  /*19cc0*/  LDSM.16.MT88.4 R52, [R192+0x4400] ;  /* 0x00440000c034783b */ /* 0x000fe20000004200 */
[--C-:B------:R-:W-:Y:S02]  /*19cd0*/  FFMA.FTZ R129, R111, c[0x0][0x23c], -R233.reuse ;  /* 0x00008f006f817a23 */ /* 0x100fe400000108e9 */
[----:B------:R-:W-:Y:S01]  /*19ce0*/  MUFU.EX2 R127, R127 ;  /* 0x0000007f007f7308 */ /* 0x000fe20000000800 */
[----:B---3--:R-:W-:Y:S01]  /*19cf0*/  FMNMX.FTZ R2, R2, R9, !PT ;  /* 0x0000000902027209 */ /* 0x008fe20007810000 */
[----:B------:R-:W-:Y:S02]  /*19d00*/  IMAD.MOV.U32 R9, RZ, RZ, R124 ;  /* 0x000000ffff097224 */ /* 0x000fe400078e007c */
[--C-:B------:R-:W-:Y:S01]  /*19d10*/  FFMA.FTZ R124, R108, c[0x0][0x23c], -R233.reuse ;  /* 0x00008f006c7c7a23 */ /* 0x100fe200000108e9 */
[C---:B------:R-:W-:Y:S01]  /*19d20*/  FSETP.NEU.FTZ.AND P1, PT, R2.reuse, -INF , PT ;  /* 0xff8000000200780b */ /* 0x040fe20003f3d000 */
[----:B------:R-:W-:Y:S01]  /*19d30*/  FMUL.FTZ R232, R2, c[0x0][0x23c] ;  /* 0x00008f0002e87a20 */ /* 0x000fe20000410000 */
[----:B------:R-:W1:Y:S01]  /*19d40*/  SHFL.BFLY PT, R0, R4, 0x1, 0x1f ;  /* 0x0c201f0004007f89 */ /* 0x000e6200000e0000 */
[--C-:B------:R-:W-:Y:S02]  /*19d50*/  FFMA.FTZ R108, R97, c[0x0][0x23c], -R233.reuse ;  /* 0x00008f00616c7a23 */ /* 0x100fe400000108e9 */
[----:B------:R-:W-:Y:S01]  /*19d60*/  MUFU.EX2 R129, R129 ;  /* 0x0000008100817308 */ /* 0x000fe20000000800 */
[----:B------:R-:W-:Y:S01]  /*19d70*/  FSEL R232, R232, RZ, P1 ;  /* 0x000000ffe8e87208 */ /* 0x000fe20000800000 */
[--C-:B------:R-:W-:Y:S02]  /*19d80*/  FFMA.FTZ R97, R16, c[0x0][0x23c], -R233.reuse ;  /* 0x00008f0010617a23 */ /* 0x100fe400000108e9 */
[----:B------:R-:W-:Y:S02]  /*19d90*/  FFMA.FTZ R239, R239, c[0x0][0x23c], -R233 ;  /* 0x00008f00efef7a23 */ /* 0x000fe400000108e9 */
        /* <DEDUP_REMOVED lines=10> */
[----:B-1----:R-:W-:Y:S01]  /*19e40*/  FMNMX.FTZ R0, R4, R0, !PT ;  /* 0x0000000004007209 */ /* 0x002fe20007810000 */
[--C-:B------:R-:W-:Y:S02]  /*19e50*/  FFMA.FTZ R43, R19, c[0x0][0x23c], -R232.reuse ;  /* 0x00008f00132b7a23 */ /* 0x100fe400000108e8 */
[----:B------:R-:W-:Y:S01]  /*19e60*/  IMAD.MOV.U32 R19, RZ, RZ, R123 ;  /* 0x000000ffff137224 */ /* 0x000fe200078e007b */
[C---:B------:R-:W-:Y:S01]  /*19e70*/  FSETP.NEU.FTZ.AND P0, PT, R0.reuse, -INF , PT ;  /* 0xff8000000000780b */ /* 0x040fe20003f1d000 */
[----:B------:R-:W-:Y:S02]  /*19e80*/  FMUL.FTZ R231, R0, c[0x0][0x23c] ;  /* 0x00008f0000e77a20 */ /* 0x000fe40000410000 */
[--C-:B------:R-:W-:Y:S01]  /*19e90*/  FFMA.FTZ R92, R40, c[0x0][0x23c], -R232.reuse ;  /* 0x00008f00285c7a23 */ /* 0x100fe200000108e8 */
[----:B------:R-:W1:Y:S01]  /*19ea0*/  MUFU.EX2 R174, R174 ;  /* 0x000000ae00ae7308 */ /* 0x000e620000000800 */
[--C-:B------:R-:W-:Y:S01]  /*19eb0*/  FFMA.FTZ R104, R34, c[0x0][0x23c], -R232.reuse ;  /* 0x00008f0022687a23 */ /* 0x100fe200000108e8 */
[----:B------:R-:W-:Y:S01]  /*19ec0*/  FSEL R231, R231, RZ, P0 ;  /* 0x000000ffe7e77208 */ /* 0x000fe20000000000 */
[--C-:B------:R-:W-:Y:S01]  /*19ed0*/  FFMA.FTZ R68, R12, c[0x0][0x23c], -R232.reuse ;  /* 0x00008f000c447a23 */ /* 0x100fe200000108e8 */
[----:B------:R-:W-:Y:S01]  /*19ee0*/  FSEL R40, R36, RZ, P3 ;  /* 0x000000ff24287208 */ /* 0x000fe20001800000 */
[--C-:B------:R-:W-:Y:S01]  /*19ef0*/  FFMA.FTZ R67, R66, c[0x0][0x23c], -R232.reuse ;  /* 0x00008f0042437a23 */ /* 0x100fe200000108e8 */
[----:B------:R-:W-:Y:S01]  /*19f00*/  FSEL R4, R0, RZ, P0 ;  /* 0x000000ff00047208 */ /* 0x000fe20000000000 */
[--C-:B------:R-:W-:Y:S01]  /*19f10*/  FFMA.FTZ R42, R20, c[0x0][0x23c], -R231.reuse ;  /* 0x00008f00142a7a23 */ /* 0x100fe200000108e7 */
[----:B------:R-:W-:Y:S01]  /*19f20*/  PLOP3.LUT P0, PT, PT, PT, UP0, 0x80, 0x0 ;  /* 0x000000000000781c */ /* 0x000fe20003f0f008 */
[--C-:B------:R-:W-:Y:S01]  /*19f30*/  FFMA.FTZ R123, R21, c[0x0][0x23c], -R231.reuse ;  /* 0x00008f00157b7a23 */ /* 0x100fe200000108e7 */
[----:B------:R-:W-:Y:S01]  /*19f40*/  MUFU.EX2 R122, R122 ;  /* 0x0000007a007a7308 */ /* 0x000fe20000000800 */
[----:B------:R-:W2:Y:S01]  /*19f50*/  LDSM.16.MT88.4 R20, [R192+0x4000] ;  /* 0x00400000c014783b */ /* 0x000ea20000004200 */
[--C-:B------:R-:W-:Y:S02]  /*19f60*/  FFMA.FTZ R84, R51, c[0x0][0x23c], -R231.reuse ;  /* 0x00008f0033547a23 */ /* 0x100fe400000108e7 */
[--C-:B------:R-:W-:Y:S02]  /*19f70*/  FFMA.FTZ R77, R50, c[0x0][0x23c], -R231.reuse ;  /* 0x00008f00324d7a23 */ /* 0x100fe400000108e7 */
[--C-:B------:R-:W-:Y:S02]  /*19f80*/  FFMA.FTZ R73, R59, c[0x0][0x23c], -R231.reuse ;  /* 0x00008f003b497a23 */ /* 0x100fe400000108e7 */
[--C-:B------:R-:W-:Y:S02]  /*19f90*/  FFMA.FTZ R65, R58, c[0x0][0x23c], -R231.reuse ;  /* 0x00008f003a417a23 */ /* 0x100fe400000108e7 */
[----:B------:R-:W-:Y:S01]  /*19fa0*/  MUFU.EX2 R121, R121 ;  /* 0x0000007900797308 */ /* 0x000fe20000000800 */
[--C-:B------:R-:W-:Y:S02]  /*19fb0*/  FFMA.FTZ R168, R86, c[0x0][0x23c], -R231.reuse ;  /* 0x00008f0056a87a23 */ /* 0x100fe400000108e7 */
[--C-:B------:R-:W-:Y:S02]  /*19fc0*/  FFMA.FTZ R86, R48, c[0x0][0x23c], -R232.reuse ;  /* 0x00008f0030567a23 */ /* 0x100fe400000108e8 */
[----:B------:R-:W3:Y:S01]  /*19fd0*/  LDSM.16.MT88.4 R48, [R191+0x4000] ;  /* 0x00400000bf30783b */ /* 0x000ee20000004200 */
[--C-:B------:R-:W-:Y:S01]  /*19fe0*/  FFMA.FTZ R98, R39, c[0x0][0x23c], -R231.reuse ;  /* 0x00008f0027627a23 */ /* 0x100fe200000108e7 */
[----:B------:R-:W-:Y:S01]  /*19ff0*/  FSEL R39, R3, RZ, P2 ;  /* 0x000000ff03277208 */ /* 0x000fe20001000000 */
[----:B------:R-:W-:Y:S02]  /*1a000*/  FFMA.FTZ R117, R24, c[0x0][0x23c], -R231 ;  /* 0x00008f0018757a23 */ /* 0x000fe400000108e7 */
[----:B------:R-:W-:Y:S01]  /*1a010*/  MUFU.EX2 R168, R168 ;  /* 0x000000a800a87308 */ /* 0x000fe20000000800 */
[----:B------:R-:W-:Y:S02]  /*1a020*/  IMAD.MOV.U32 R24, RZ, RZ, R75 ;  /* 0x000000ffff187224 */ /* 0x000fe400078e004b */
[--C-:B------:R-:W-:Y:S02]  /*1a030*/  FFMA.FTZ R101, R38, c[0x0][0x23c], -R231.reuse ;  /* 0x00008f0026657a23 */ /* 0x100fe400000108e7 */
[--C-:B------:R-:W-:Y:S02]  /*1a040*/  FFMA.FTZ R222, R113, c[0x0][0x23c], -R231.reuse ;  /* 0x00008f0071de7a23 */ /* 0x100fe400000108e7 */
[--C-:B------:R-:W-:Y:S02]  /*1a050*/  FFMA.FTZ R177, R87, c[0x0][0x23c], -R231.reuse ;  /* 0x00008f0057b17a23 */ /* 0x100fe400000108e7 */
[--C-:B------:R-:W-:Y:S01]  /*1a060*/  FFMA.FTZ R169, R85, c[0x0][0x23c], -R231.reuse ;  /* 0x00008f0055a97a23 */ /* 0x100fe200000108e7 */
[----:B------:R-:W-:Y:S01]  /*1a070*/  MUFU.EX2 R120, R120 ;  /* 0x0000007800787308 */ /* 0x000fe20000000800 */
[--C-:B------:R-:W-:Y:S01]  /*1a080*/  FFMA.FTZ R85, R44, c[0x0][0x23c], -R231.reuse ;  /* 0x00008f002c557a23 */ /* 0x100fe200000108e7 */
[----:B------:R-:W-:Y:S01]  /*1a090*/  F2FP.PACK_AB R44, R176, R180 ;  /* 0x000000b4b02c723e */ /* 0x000fe200000000ff */
[--C-:B------:R-:W-:Y:S01]  /*1a0a0*/  FFMA.FTZ R103, R32, c[0x0][0x23c], -R231.reuse ;  /* 0x00008f0020677a23 */ /* 0x100fe200000108e7 */
[----:B-1----:R-:W-:Y:S01]  /*1a0b0*/  F2FP.PACK_AB R32, R174, R179 ;  /* 0x000000b3ae20723e */ /* 0x002fe200000000ff */
[--C-:B------:R-:W-:Y:S02]  /*1a0c0*/  FFMA.FTZ R76, R8, c[0x0][0x23c], -R231.reuse ;  /* 0x00008f00084c7a23 */ /* 0x100fe400000108e7 */
[----:B------:R-:W-:Y:S02]  /*1a0d0*/  FFMA.FTZ R112, R25, c[0x0][0x23c], -R231 ;  /* 0x00008f0019707a23 */ /* 0x000fe400000108e7 */
[----:B------:R-:W-:Y:S01]  /*1a0e0*/  IMAD.MOV.U32 R25, RZ, RZ, R91 ;  /* 0x000000ffff197224 */ /* 0x000fe200078e005b */
[----:B------:R-:W-:Y:S01]  /*1a0f0*/  MUFU.EX2 R222, R222 ;  /* 0x000000de00de7308 */ /* 0x000fe20000000800 */
        /* <DEDUP_REMOVED lines=14> */
[----:B------:R-:W-:Y:S01]  /*1a1e0*/  FFMA.FTZ R69, R5, c[0x0][0x23c], -R224 ;  /* 0x00008f0005457a23 */ /* 0x000fe200000108e0 */
[----:B------:R-:W-:Y:S01]  /*1a1f0*/  FSEL R5, R2, RZ, P1 ;  /* 0x000000ff02057208 */ /* 0x000fe20000800000 */
[----:B------:R-:W-:Y:S02]  /*1a200*/  FADD.FTZ R40, -R40, R167 ;  /* 0x000000a728287221 */ /* 0x000fe40000010100 */
[----:B------:R-:W-:Y:S01]  /*1a210*/  IMAD.MOV.U32 R167, RZ, RZ, R24 ;  /* 0x000000ffffa77224 */ /* 0x000fe200078e0018 */
[----:B------:R-:W-:Y:S01]  /*1a220*/  MUFU.EX2 R126, R126 ;  /* 0x0000007e007e7308 */ /* 0x000fe20000000800 */
[----:B------:R-:W-:Y:S02]  /*1a230*/  FMUL.FTZ R40, R40, c[0x0][0x23c] ;  /* 0x00008f0028287a20 */ /* 0x000fe40000410000 */
[----:B------:R-:W-:Y:S02]  /*1a240*/  FFMA.FTZ R167, R167, c[0x0][0x23c], -R233 ;  /* 0x00008f00a7a77a23 */ /* 0x000fe400000108e9 */
[----:B------:R-:W-:Y:S02]  /*1a250*/  FADD.FTZ R39, -R39, R166 ;  /* 0x000000a627277221 */ /* 0x000fe40000010100 */
[----:B------:R-:W-:Y:S02]  /*1a260*/  FADD.FTZ R5, -R5, R165 ;  /* 0x000000a505057221 */ /* 0x000fe40000010100 */
[----:B------:R-:W-:Y:S01]  /*1a270*/  FMUL.FTZ R39, R39, c[0x0][0x23c] ;  /* 0x00008f0027277a20 */ /* 0x000fe20000410000 */
[----:B------:R-:W4:Y:S01]  /*1a280*/  MUFU.EX2 R40, R40 ;  /* 0x0000002800287308 */ /* 0x000f220000000800 */
[----:B------:R-:W-:Y:S02]  /*1a290*/  FMUL.FTZ R5, R5, c[0x0][0x23c] ;  /* 0x00008f0005057a20 */ /* 0x000fe40000410000 */
[----:B------:R-:W-:Y:S01]  /*1a2a0*/  FADD.FTZ R4, -R4, R164 ;  /* 0x000000a404047221 */ /* 0x000fe20000010100 */
[----:B-1----:R-:W-:Y:S01]  /*1a2b0*/  F2FP.PACK_AB R35, R168, R169 ;  /* 0x000000a9a823723e */ /* 0x002fe200000000ff */
[----:B------:R-:W-:Y:S02]  /*1a2c0*/  IMAD.MOV.U32 R165, RZ, RZ, R10 ;  /* 0x000000ffffa57224 */ /* 0x000fe400078e000a */
[----:B------:R-:W-:Y:S02]  /*1a2d0*/  FMUL.FTZ R4, R4, c[0x0][0x23c] ;  /* 0x00008f0004047a20 */ /* 0x000fe40000410000 */
[----:B------:R-:W-:Y:S01]  /*1a2e0*/  FFMA.FTZ R165, R165, c[0x0][0x23c], -R231 ;  /* 0x00008f00a5a57a23 */ /* 0x000fe200000108e7 */
[----:B------:R-:W1:Y:S01]  /*1a2f0*/  MUFU.EX2 R39, R39 ;  /* 0x0000002700277308 */ /* 0x000e620000000800 */
[----:B------:R-:W-:Y:S02]  /*1a300*/  IMAD.MOV.U32 R164, RZ, RZ, R11 ;  /* 0x000000ffffa47224 */ /* 0x000fe400078e000b */
[--C-:B------:R-:W-:Y:S02]  /*1a310*/  FFMA.FTZ R87, R14, c[0x0][0x23c], -R232.reuse ;  /* 0x00008f000e577a23 */ /* 0x100fe400000108e8 */
[--C-:B------:R-:W-:Y:S02]  /*1a320*/  FFMA.FTZ R164, R164, c[0x0][0x23c], -R231.reuse ;  /* 0x00008f00a4a47a23 */ /* 0x100fe400000108e7 */
[--C-:B------:R-:W-:Y:S02]  /*1a330*/  FFMA.FTZ R66, R13, c[0x0][0x23c], -R232.reuse ;  /* 0x00008f000d427a23 */ /* 0x100fe400000108e8 */
[----:B------:R-:W-:Y:S01]  /*1a340*/  FFMA.FTZ R105, R28, c[0x0][0x23c], -R232 ;  /* 0x00008f001c697a23 */ /* 0x000fe200000108e8 */
[----:B------:R5:W2:Y:S01]  /*1a350*/  MUFU.EX2 R38, R5 ;  /* 0x0000000500267308 */ /* 0x000aa20000000800 */
[----:B------:R-:W-:Y:S02]  /*1a360*/  IMAD.MOV.U32 R166, RZ, RZ, R110 ;  /* 0x000000ffffa67224 */ /* 0x000fe400078e006e */
[----:B------:R-:W-:Y:S02]  /*1a370*/  FFMA.FTZ R110, R31, c[0x0][0x23c], -R224 ;  /* 0x00008f001f6e7a23 */ /* 0x000fe400000108e0 */
[C---:B----4-:R-:W-:Y:S02]  /*1a380*/  FMUL.FTZ R16, R40.reuse, R148 ;  /* 0x0000009428107220 */ /* 0x050fe40000410000 */
[C---:B------:R-:W-:Y:S02]  /*1a390*/  FMUL.FTZ R17, R40.reuse, R149 ;  /* 0x0000009528117220 */ /* 0x040fe40000410000 */
[----:B------:R-:W-:Y:S01]  /*1a3a0*/  FFMA.FTZ R180, R40, R244, R180 ;  /* 0x000000f428b47223 */ /* 0x000fe200000100b4 */
[----:B------:R-:W-:Y:S01]  /*1a3b0*/  MUFU.EX2 R43, R43 ;  /* 0x0000002b002b7308 */ /* 0x000fe20000000800 */
[----:B------:R-:W-:Y:S02]  /*1a3c0*/  FFMA.FTZ R166, R166, c[0x0][0x23c], -R231 ;  /* 0x00008f00a6a67a23 */ /* 0x000fe400000108e7 */
[----:B------:R-:W-:Y:S02]  /*1a3d0*/  FFMA.FTZ R238, R238, c[0x0][0x23c], -R233 ;  /* 0x00008f00eeee7a23 */ /* 0x000fe400000108e9 */
[C---:B-1----:R-:W-:Y:S02]  /*1a3e0*/  FMUL.FTZ R6, R39.reuse, R162 ;  /* 0x000000a227067220 */ /* 0x042fe40000410000 */
[C---:B------:R-:W-:Y:S02]  /*1a3f0*/  FMUL.FTZ R7, R39.reuse, R163 ;  /* 0x000000a327077220 */ /* 0x040fe40000410000 */
[----:B------:R-:W-:Y:S01]  /*1a400*/  IMAD.MOV.U32 R163, RZ, RZ, R89 ;  /* 0x000000ffffa37224 */ /* 0x000fe200078e0059 */
[----:B------:R-:W-:Y:S01]  /*1a410*/  MUFU.EX2 R118, R118 ;  /* 0x0000007600767308 */ /* 0x000fe20000000800 */
[----:B------:R-:W-:Y:S02]  /*1a420*/  FFMA.FTZ R89, R18, c[0x0][0x23c], -R233 ;  /* 0x00008f0012597a23 */ /* 0x000fe400000108e9 */
[C---:B------:R-:W-:Y:S02]  /*1a430*/  FMUL.FTZ R18, R39.reuse, R150 ;  /* 0x0000009627127220 */ /* 0x040fe40000410000 */
[----:B-----5:R-:W-:Y:S02]  /*1a440*/  FMUL.FTZ R5, R40, R161 ;  /* 0x000000a128057220 */ /* 0x020fe40000410000 */
[----:B------:R-:W-:Y:S02]  /*1a450*/  IMAD.MOV.U32 R161, RZ, RZ, R19 ;  /* 0x000000ffffa17224 */ /* 0x000fe400078e0013 */
[----:B------:R-:W-:Y:S01]  /*1a460*/  FMUL.FTZ R19, R39, R151 ;  /* 0x0000009727137220 */ /* 0x000fe20000410000 */
[----:B------:R-:W-:Y:S01]  /*1a470*/  MUFU.EX2 R114, R114 ;  /* 0x0000007200727308 */ /* 0x000fe20000000800 */
[----:B------:R-:W-:Y:S01]  /*1a480*/  LDSM.16.MT88.4 R148, [R192+0x5c00] ;  /* 0x005c0000c094783b */ /* 0x000fe20000004200 */
[----:B--2---:R-:W-:Y:S02]  /*1a490*/  FMUL.FTZ R24, R38, R140 ;  /* 0x0000008c26187220 */ /* 0x004fe40000410000 */
[----:B------:R-:W-:Y:S02]  /*1a4a0*/  FFMA.FTZ R140, R56, c[0x0][0x23c], -R233 ;  /* 0x00008f00388c7a23 */ /* 0x000fe400000108e9 */
[C---:B------:R-:W-:Y:S02]  /*1a4b0*/  FMUL.FTZ R8, R38.reuse, R156 ;  /* 0x0000009c26087220 */ /* 0x040fe40000410000 */
[C---:B------:R-:W-:Y:S01]  /*1a4c0*/  FMUL.FTZ R12, R38.reuse, R152 ;  /* 0x00000098260c7220 */ /* 0x040fe20000410000 */
[----:B------:R-:W1:Y:S01]  /*1a4d0*/  LDSM.16.MT88.4 R56, [R191+0x4400] ;  /* 0x00440000bf38783b */ /* 0x000e620000004200 */
[----:B------:R-:W-:Y:S01]  /*1a4e0*/  MUFU.EX2 R42, R42 ;  /* 0x0000002a002a7308 */ /* 0x000fe20000000800 */
[C---:B------:R-:W-:Y:S02]  /*1a4f0*/  FMUL.FTZ R13, R38.reuse, R153 ;  /* 0x00000099260d7220 */ /* 0x040fe40000410000 */
[C---:B------:R-:W-:Y:S02]  /*1a500*/  FMUL.FTZ R28, R38.reuse, R136 ;  /* 0x00000088261c7220 */ /* 0x040fe40000410000 */
[----:B------:R-:W-:Y:S02]  /*1a510*/  IMAD.MOV.U32 R162, RZ, RZ, R9 ;  /* 0x000000ffffa27224 */ /* 0x000fe400078e0009 */
[----:B------:R-:W-:Y:S02]  /*1a520*/  FMUL.FTZ R9, R38, R157 ;  /* 0x0000009d26097220 */ /* 0x000fe40000410000 */
[----:B------:R-:W-:Y:S01]  /*1a530*/  IMAD.MOV.U32 R156, RZ, RZ, R119 ;  /* 0x000000ffff9c7224 */ /* 0x000fe200078e0077 */
[----:B------:R-:W-:Y:S01]  /*1a540*/  MUFU.EX2 R123, R123 ;  /* 0x0000007b007b7308 */ /* 0x000fe20000000800 */
[--C-:B------:R-:W-:Y:S02]  /*1a550*/  FFMA.FTZ R119, R26, c[0x0][0x23c], -R224.reuse ;  /* 0x00008f001a777a23 */ /* 0x100fe400000108e0 */
[----:B------:R-:W-:Y:S02]  /*1a560*/  IMAD.MOV.U32 R157, RZ, RZ, R125 ;  /* 0x000000ffff9d7224 */ /* 0x000fe400078e007d */
[--C-:B------:R-:W-:Y:S02]  /*1a570*/  FFMA.FTZ R125, R29, c[0x0][0x23c], -R233.reuse ;  /* 0x00008f001d7d7a23 */ /* 0x100fe400000108e9 */
[----:B------:R-:W-:Y:S02]  /*1a580*/  FMUL.FTZ R29, R38, R137 ;  /* 0x00000089261d7220 */ /* 0x000fe40000410000 */
[--C-:B------:R-:W-:Y:S01]  /*1a590*/  FFMA.FTZ R235, R235, c[0x0][0x23c], -R233.reuse ;  /* 0x00008f00ebeb7a23 */ /* 0x100fe200000108e9 */
[----:B------:R-:W-:Y:S01]  /*1a5a0*/  MUFU.EX2 R117, R117 ;  /* 0x0000007500757308 */ /* 0x000fe20000000800 */
[--C-:B------:R-:W-:Y:S02]  /*1a5b0*/  FFMA.FTZ R171, R170, c[0x0][0x23c], -R224.reuse ;  /* 0x00008f00aaab7a23 */ /* 0x100fe400000108e0 */
[--C-:B------:R-:W-:Y:S02]  /*1a5c0*/  FFMA.FTZ R175, R115, c[0x0][0x23c], -R224.reuse ;  /* 0x00008f0073af7a23 */ /* 0x100fe400000108e0 */
[--C-:B------:R-:W-:Y:S02]  /*1a5d0*/  FFMA.FTZ R115, R100, c[0x0][0x23c], -R224.reuse ;  /* 0x00008f0064737a23 */ /* 0x100fe400000108e0 */
[--C-:B------:R-:W-:Y:S02]  /*1a5e0*/  FFMA.FTZ R100, R47, c[0x0][0x23c], -R224.reuse ;  /* 0x00008f002f647a23 */ /* 0x100fe400000108e0 */
[----:B------:R-:W-:Y:S01]  /*1a5f0*/  FFMA.FTZ R131, R178, c[0x0][0x23c], -R224 ;  /* 0x00008f00b2837a23 */ /* 0x000fe200000108e0 */
[----:B------:R-:W2:Y:S01]  /*1a600*/  MUFU.EX2 R171, R171 ;  /* 0x000000ab00ab7308 */ /* 0x000ea20000000800 */
[--C-:B------:R-:W-:Y:S02]  /*1a610*/  FFMA.FTZ R170, R83, c[0x0][0x23c], -R232.reuse ;  /* 0x00008f0053aa7a23 */ /* 0x100fe400000108e8 */
[----:B------:R-:W-:Y:S02]  /*1a620*/  FFMA.FTZ R83, R37, c[0x0][0x23c], -R233 ;  /* 0x00008f0025537a23 */ /* 0x000fe400000108e9 */
[----:B------:R-:W-:Y:S02]  /*1a630*/  FFMA.FTZ R178, R81, c[0x0][0x23c], -R232 ;  /* 0x00008f0051b27a23 */ /* 0x000fe400000108e8 */
[----:B------:R-:W-:Y:S01]  /*1a640*/  FFMA.FTZ R81, R33, c[0x0][0x23c], -R224 ;  /* 0x00008f0021517a23 */ /* 0x000fe200000108e0 */
[----:B------:R-:W-:Y:S01]  /*1a650*/  F2FP.PACK_AB R33, R177, R222 ;  /* 0x000000deb121723e */ /* 0x000fe200000000ff */
[--C-:B------:R-:W-:Y:S01]  /*1a660*/  FFMA.FTZ R252, R252, c[0x0][0x23c], -R232.reuse ;  /* 0x00008f00fcfc7a23 */ /* 0x100fe200000108e8 */
[----:B------:R-:W4:Y:S01]  /*1a670*/  MUFU.EX2 R175, R175 ;  /* 0x000000af00af7308 */ /* 0x000f220000000800 */
[--C-:B------:R-:W-:Y:S02]  /*1a680*/  FFMA.FTZ R251, R251, c[0x0][0x23c], -R232.reuse ;  /* 0x00008f00fbfb7a23 */ /* 0x100fe400000108e8 */
[--C-:B------:R-:W-:Y:S02]  /*1a690*/  FFMA.FTZ R250, R250, c[0x0][0x23c], -R232.reuse ;  /* 0x00008f00fafa7a23 */ /* 0x100fe400000108e8 */
[----:B------:R-:W-:Y:S02]  /*1a6a0*/  FFMA.FTZ R247, R247, c[0x0][0x23c], -R232 ;  /* 0x00008f00f7f77a23 */ /* 0x000fe400000108e8 */
[----:B------:R-:W-:Y:S02]  /*1a6b0*/  FFMA.FTZ R179, R38, R218, R179 ;  /* 0x000000da26b37223 */ /* 0x000fe400000100b3 */
[----:B------:R-:W-:Y:S01]  /*1a6c0*/  FADD.FTZ R180, R176, R180 ;  /* 0x000000b4b0b47221 */ /* 0x000fe20000010000 */
[----:B------:R-:W5:Y:S01]  /*1a6d0*/  MUFU.EX2 R131, R131 ;  /* 0x0000008300837308 */ /* 0x000f620000000800 */
[----:B------:R-:W-:Y:S02]  /*1a6e0*/  FADD.FTZ R179, R174, R179 ;  /* 0x000000b3aeb37221 */ /* 0x000fe40000010000 */
[----:B------:R-:W-:Y:S01]  /*1a6f0*/  FADD.FTZ R180, R173, R180 ;  /* 0x000000b4adb47221 */ /* 0x000fe20000010000 */
[----:B--2---:R-:W-:Y:S01]  /*1a700*/  F2FP.PACK_AB R45, R171, R223 ;  /* 0x000000dfab2d723e */ /* 0x004fe200000000ff */
[----:B------:R-:W-:Y:S02]  /*1a710*/  FFMA.FTZ R223, R39, R219, R223 ;  /* 0x000000db27df7223 */ /* 0x000fe400000100df */
[----:B------:R-:W-:Y:S02]  /*1a720*/  FADD.FTZ R180, R130, R180 ;  /* 0x000000b482b47221 */ /* 0x000fe40000010000 */
[----:B------:R-:W-:Y:S01]  /*1a730*/  FADD.FTZ R223, R171, R223 ;  /* 0x000000dfabdf7221 */ /* 0x000fe20000010000 */
[----:B------:R2:W1:Y:S01]  /*1a740*/  MUFU.EX2 R37, R4 ;  /* 0x0000000400257308 */ /* 0x0004620000000800 */
[----:B------:R-:W-:Y:S02]  /*1a750*/  FADD.FTZ R180, R172, R180 ;  /* 0x000000b4acb47221 */ /* 0x000fe40000010000 */
[--C-:B------:R-:W-:Y:S02]  /*1a760*/  FFMA.FTZ R237, R237, c[0x0][0x23c], -R224.reuse ;  /* 0x00008f00eded7a23 */ /* 0x100fe400000108e0 */
[----:B----4-:R-:W-:Y:S02]  /*1a770*/  FADD.FTZ R223, R175, R223 ;  /* 0x000000dfafdf7221 */ /* 0x010fe40000010000 */
[----:B------:R-:W-:Y:S02]  /*1a780*/  FFMA.FTZ R236, R236, c[0x0][0x23c], -R224 ;  /* 0x00008f00ecec7a23 */ /* 0x000fe400000108e0 */
[--C-:B------:R-:W-:Y:S01]  /*1a790*/  FFMA.FTZ R228, R228, c[0x0][0x23c], -R232.reuse ;  /* 0x00008f00e4e47a23 */ /* 0x100fe200000108e8 */
[----:B------:R-:W-:Y:S01]  /*1a7a0*/  MUFU.EX2 R178, R178 ;  /* 0x000000b200b27308 */ /* 0x000fe20000000800 */
[--C-:B------:R-:W-:Y:S02]  /*1a7b0*/  FFMA.FTZ R227, R227, c[0x0][0x23c], -R232.reuse ;  /* 0x00008f00e3e37a23 */ /* 0x100fe400000108e8 */
[----:B------:R-:W-:Y:S01]  /*1a7c0*/  FFMA.FTZ R226, R226, c[0x0][0x23c], -R232 ;  /* 0x00008f00e2e27a23 */ /* 0x000fe200000108e8 */
[C---:B-----5:R-:W-:Y:S01]  /*1a7d0*/  F2FP.PACK_AB R47, R131.reuse, R175 ;  /* 0x000000af832f723e */ /* 0x060fe200000000ff */
[----:B------:R-:W-:Y:S04]  /*1a7e0*/  FADD.FTZ R223, R131, R223 ;  /* 0x000000df83df7221 */ /* 0x000fe80000010000 */
[----:B------:R-:W-:Y:S01]  /*1a7f0*/  FADD.FTZ R223, R128, R223 ;  /* 0x000000df80df7221 */ /* 0x000fe20000010000 */
[----:B------:R-:W4:Y:S01]  /*1a800*/  MUFU.EX2 R170, R170 ;  /* 0x000000aa00aa7308 */ /* 0x000f220000000800 */
[----:B--2---:R-:W-:Y:S02]  /*1a810*/  FMUL.FTZ R4, R40, R160 ;  /* 0x000000a028047220 */ /* 0x004fe40000410000 */
[----:B------:R-:W-:Y:S02]  /*1a820*/  IMAD.MOV.U32 R160, RZ, RZ, R25 ;  /* 0x000000ffffa07224 */ /* 0x000fe400078e0019 */
[----:B------:R-:W-:Y:S05]  /*1a830*/  FMUL.FTZ R25, R38, R141 ;  /* 0x0000008d26197220 */ /* 0x000fea0000410000 */
[----:B------:R-:W2:Y:S01]  /*1a840*/  MUFU.EX2 R112, R112 ;  /* 0x0000007000707308 */ /* 0x000ea20000000800 */
[--C-:B------:R-:W-:Y:S01]  /*1a850*/  FFMA.FTZ R141, R63, c[0x0][0x23c], -R224.reuse ;  /* 0x00008f003f8d7a23 */ /* 0x100fe200000108e0 */
[-C--:B------:R-:W-:Y:S05]  /*1a860*/  HMMA.16816.F32 R4, R44, R20.reuse, R4 ;  /* 0x000000142c04723c */ /* 0x080fea0000001804 */
[----:B-1----:R-:W-:Y:S02]  /*1a870*/  FMUL.FTZ R26, R37, R142 ;  /* 0x0000008e251a7220 */ /* 0x002fe40000410000 */
[----:B------:R-:W-:Y:S01]  /*1a880*/  FFMA.FTZ R142, R61, c[0x0][0x23c], -R224 ;  /* 0x00008f003d8e7a23 */ /* 0x000fe200000108e0 */
[----:B------:R-:W1:Y:S01]  /*1a890*/  MUFU.EX2 R116, R116 ;  /* 0x0000007400747308 */ /* 0x000e620000000800 */
[C---:B------:R-:W-:Y:S03]  /*1a8a0*/  FMUL.FTZ R27, R37.reuse, R143 ;  /* 0x0000008f251b7220 */ /* 0x040fe60000410000 */
[--C-:B------:R-:W-:Y:S01]  /*1a8b0*/  FFMA.FTZ R143, R62, c[0x0][0x23c], -R232.reuse ;  /* 0x00008f003e8f7a23 */ /* 0x100fe200000108e8 */
[----:B----4-:R-:W-:Y:S01]  /*1a8c0*/  F2FP.PACK_AB R34, R170, R178 ;  /* 0x000000b2aa22723e */ /* 0x010fe200000000ff */
[C---:B------:R-:W-:Y:S02]  /*1a8d0*/  FMUL.FTZ R10, R37.reuse, R158 ;  /* 0x0000009e250a7220 */ /* 0x040fe40000410000 */
[C---:B------:R-:W-:Y:S02]  /*1a8e0*/  FMUL.FTZ R11, R37.reuse, R159 ;  /* 0x0000009f250b7220 */ /* 0x040fe40000410000 */
[----:B------:R-:W-:Y:S01]  /*1a8f0*/  MUFU.EX2 R109, R109 ;  /* 0x0000006d006d7308 */ /* 0x000fe20000000800 */
[C---:B------:R-:W-:Y:S02]  /*1a900*/  FMUL.FTZ R14, R37.reuse, R154 ;  /* 0x0000009a250e7220 */ /* 0x040fe40000410000 */
[C---:B------:R-:W-:Y:S02]  /*1a910*/  FMUL.FTZ R15, R37.reuse, R155 ;  /* 0x0000009b250f7220 */ /* 0x040fe40000410000 */
[C---:B------:R-:W-:Y:S04]  /*1a920*/  HMMA.16816.F32 R8, R32.reuse, R20, R8 ;  /* 0x000000142008723c */ /* 0x040fe80000001808 */
[C---:B------:R-:W-:Y:S01]  /*1a930*/  FMUL.FTZ R30, R37.reuse, R138 ;  /* 0x0000008a251e7220 */ /* 0x040fe20000410000 */
[----:B------:R-:W4:Y:S01]  /*1a940*/  MUFU.EX2 R115, R115 ;  /* 0x0000007300737308 */ /* 0x000f220000000800 */
[----:B------:R-:W-:Y:S02]  /*1a950*/  FMUL.FTZ R31, R37, R139 ;  /* 0x0000008b251f7220 */ /* 0x000fe40000410000 */
[-C--:B------:R-:W-:Y:S04]  /*1a960*/  HMMA.16816.F32 R12, R32, R22.reuse, R12 ;  /* 0x00000016200c723c */ /* 0x080fe8000000180c */
[----:B------:R-:W-:Y:S02]  /*1a970*/  FMUL.FTZ R20, R40, R144 ;  /* 0x0000009028147220 */ /* 0x000fe40000410000 */
[--C-:B------:R-:W-:Y:S01]  /*1a980*/  FFMA.FTZ R144, R60, c[0x0][0x23c], -R232.reuse ;  /* 0x00008f003c907a23 */ /* 0x100fe200000108e8 */
[----:B------:R-:W5:Y:S01]  /*1a990*/  MUFU.EX2 R107, R107 ;  /* 0x0000006b006b7308 */ /* 0x000f620000000800 */
[----:B------:R-:W1:Y:S01]  /*1a9a0*/  LDSM.16.MT88.4 R60, [R192+0x4800] ;  /* 0x00480000c03c783b */ /* 0x000e620000004200 */
[C---:B------:R-:W-:Y:S04]  /*1a9b0*/  HMMA.16816.F32 R16, R44.reuse, R22, R16 ;  /* 0x000000162c10723c */ /* 0x040fe80000001810 */
[----:B------:R-:W-:Y:S02]  /*1a9c0*/  FMUL.FTZ R21, R40, R145 ;  /* 0x0000009128157220 */ /* 0x000fe40000410000 */
[--C-:B------:R-:W-:Y:S02]  /*1a9d0*/  FFMA.FTZ R145, R157, c[0x0][0x23c], -R232.reuse ;  /* 0x00008f009d917a23 */ /* 0x100fe400000108e8 */
[----:B------:R-:W-:Y:S01]  /*1a9e0*/  MUFU.EX2 R108, R108 ;  /* 0x0000006c006c7308 */ /* 0x000fe20000000800 */
[C---:B------:R-:W-:Y:S03]  /*1a9f0*/  FMUL.FTZ R22, R39.reuse, R146 ;  /* 0x0000009227167220 */ /* 0x040fe60000410000 */
[----:B------:R-:W-:Y:S02]  /*1aa00*/  FMUL.FTZ R23, R39, R147 ;  /* 0x0000009327177220 */ /* 0x000fe40000410000 */
[----:B------:R-:W-:Y:S02]  /*1aa10*/  FFMA.FTZ R146, R156, c[0x0][0x23c], -R232 ;  /* 0x00008f009c927a23 */ /* 0x000fe400000108e8 */
[--C-:B------:R-:W-:Y:S02]  /*1aa20*/  FFMA.FTZ R147, R163, c[0x0][0x23c], -R231.reuse ;  /* 0x00008f00a3937a23 */ /* 0x100fe400000108e7 */
[----:B------:R-:W-:Y:S01]  /*1aa30*/  MUFU.EX2 R102, R102 ;  /* 0x0000006600667308 */ /* 0x000fe20000000800 */
[-C--:B---3--:R-:W-:Y:S03]  /*1aa40*/  HMMA.16816.F32 R20, R44, R48.reuse, R20 ;  /* 0x000000302c14723c */ /* 0x088fe60000001814 */
[----:B------:R-:W-:Y:S02]  /*1aa50*/  FFMA.FTZ R231, R41, c[0x0][0x23c], -R231 ;  /* 0x00008f0029e77a23 */ /* 0x000fe400000108e7 */
[----:B------:R-:W-:Y:S02]  /*1aa60*/  FADD.FTZ R179, R178, R179 ;  /* 0x000000b3b2b37221 */ /* 0x000fe40000010000 */
[----:B------:R-:W-:Y:S01]  /*1aa70*/  FFMA.FTZ R222, R37, R213, R222 ;  /* 0x000000d525de7223 */ /* 0x000fe200000100de */
[C---:B------:R-:W-:Y:S01]  /*1aa80*/  HMMA.16816.F32 R24, R32.reuse, R48, R24 ;  /* 0x000000302018723c */ /* 0x040fe20000001818 */
[----:B------:R-:W-:Y:S03]  /*1aa90*/  MUFU.EX2 R106, R106 ;  /* 0x0000006a006a7308 */ /* 0x000fe60000000800 */
[----:B------:R-:W-:Y:S02]  /*1aaa0*/  FADD.FTZ R179, R170, R179 ;  /* 0x000000b3aab37221 */ /* 0x000fe40000010000 */
[----:B------:R-:W-:Y:S01]  /*1aab0*/  FADD.FTZ R222, R177, R222 ;  /* 0x000000deb1de7221 */ /* 0x000fe20000010000 */
[----:B------:R-:W-:Y:S01]  /*1aac0*/  F2FP.PACK_AB R48, R43, R126 ;  /* 0x0000007e2b30723e */ /* 0x000fe200000000ff */
[-C--:B------:R-:W-:Y:S03]  /*1aad0*/  HMMA.16816.F32 R28, R32, R50.reuse, R28 ;  /* 0x00000032201c723c */ /* 0x080fe6000000181c */
[----:B------:R-:W-:Y:S01]  /*1aae0*/  MUFU.EX2 R100, R100 ;  /* 0x0000006400647308 */ /* 0x000fe20000000800 */
[----:B------:R-:W-:Y:S01]  /*1aaf0*/  F2FP.PACK_AB R49, R123, R42 ;  /* 0x0000002a7b31723e */ /* 0x000fe200000000ff */
[----:B------:R-:W-:Y:S02]  /*1ab00*/  FADD.FTZ R222, R169, R222 ;  /* 0x000000dea9de7221 */ /* 0x000fe40000010000 */
[C---:B------:R-:W-:Y:S02]  /*1ab10*/  FMUL.FTZ R32, R40.reuse, R132 ;  /* 0x0000008428207220 */ /* 0x040fe40000410000 */
[----:B------:R-:W-:Y:S03]  /*1ab20*/  FMUL.FTZ R33, R40, R133 ;  /* 0x0000008528217220 */ /* 0x000fe60000410000 */
[C---:B------:R-:W-:Y:S01]  /*1ab30*/  FMUL.FTZ R34, R39.reuse, R134 ;  /* 0x0000008627227220 */ /* 0x040fe20000410000 */
[----:B------:R-:W-:Y:S01]  /*1ab40*/  MUFU.EX2 R113, R113 ;  /* 0x0000007100717308 */ /* 0x000fe20000000800 */
[----:B------:R-:W-:Y:S02]  /*1ab50*/  FMUL.FTZ R35, R39, R135 ;  /* 0x0000008727237220 */ /* 0x000fe40000410000 */
[----:B------:R-:W-:Y:S02]  /*1ab60*/  FADD.FTZ R39, R168, R222 ;  /* 0x000000dea8277221 */ /* 0x000fe40000010000 */
[----:B------:R-:W-:Y:S02]  /*1ab70*/  FFMA.FTZ R232, R225, c[0x0][0x23c], -R232 ;  /* 0x00008f00e1e87a23 */ /* 0x000fe400000108e8 */
[----:B------:R-:W-:Y:S01]  /*1ab80*/  FADD.FTZ R39, R42, R39 ;  /* 0x000000272a277221 */ /* 0x000fe20000010000 */
[----:B------:R-:W-:Y:S02]  /*1ab90*/  HMMA.16816.F32 R32, R44, R50, R32 ;  /* 0x000000322c20723c */ /* 0x000fe40000001820 */
[----:B------:R-:W-:Y:S02]  /*1aba0*/  MUFU.EX2 R105, R105 ;  /* 0x0000006900697308 */ /* 0x000fe40000000800 */
[----:B------:R-:W-:Y:S03]  /*1abb0*/  FADD.FTZ R123, R123, R39 ;  /* 0x000000277b7b7221 */ /* 0x000fe60000010000 */
[C---:B------:R-:W-:Y:S01]  /*1abc0*/  F2FP.PACK_AB R44, R129.reuse, R172 ;  /* 0x000000ac812c723e */ /* 0x040fe200000000ff */
[----:B------:R-:W-:Y:S01]  /*1abd0*/  FADD.FTZ R129, R129, R180 ;  /* 0x000000b481817221 */ /* 0x000fe20000010000 */
[C---:B------:R-:W-:Y:S03]  /*1abe0*/  F2FP.PACK_AB R45, R127.reuse, R128 ;  /* 0x000000807f2d723e */ /* 0x040fe600000000ff */
[----:B------:R-:W-:Y:S01]  /*1abf0*/  MUFU.EX2 R104, R104 ;  /* 0x0000006800687308 */ /* 0x000fe20000000800 */
[----:B------:R-:W-:Y:S01]  /*1ac00*/  F2FP.PACK_AB R46, R122, R124 ;  /* 0x0000007c7a2e723e */ /* 0x000fe200000000ff */
[----:B------:R-:W-:Y:S01]  /*1ac10*/  FADD.FTZ R127, R127, R223 ;  /* 0x000000df7f7f7221 */ /* 0x000fe20000010000 */
[----:B------:R-:W-:Y:S01]  /*1ac20*/  F2FP.PACK_AB R47, R120, R121 ;  /* 0x00000079782f723e */ /* 0x000fe200000000ff */
[----:B------:R-:W-:Y:S01]  /*1ac30*/  FADD.FTZ R129, R124, R129 ;  /* 0x000000817c817221 */ /* 0x000fe20000010000 */
[----:B------:R-:W-:Y:S01]  /*1ac40*/  F2FP.PACK_AB R50, R114, R118 ;  /* 0x000000767232723e */ /* 0x000fe200000000ff */
[----:B------:R-:W-:Y:S01]  /*1ac50*/  FADD.FTZ R127, R121, R127 ;  /* 0x0000007f797f7221 */ /* 0x000fe20000010000 */
[----:B--2---:R-:W-:Y:S01]  /*1ac60*/  F2FP.PACK_AB R51, R112, R117 ;  /* 0x000000757033723e */ /* 0x004fe200000000ff */
[----:B------:R-:W-:Y:S02]  /*1ac70*/  FADD.FTZ R123, R117, R123 ;  /* 0x0000007b757b7221 */ /* 0x000fe40000010000 */
[----:B------:R-:W-:Y:S01]  /*1ac80*/  MUFU.EX2 R99, R99 ;  /* 0x0000006300637308 */ /* 0x000fe20000000800 */
[-C--:B------:R-:W-:Y:S03]  /*1ac90*/  HMMA.16816.F32 R4, R44, R52.reuse, R4 ;  /* 0x000000342c04723c */ /* 0x080fe60000001804 */
[----:B------:R-:W-:Y:S02]  /*1aca0*/  FADD.FTZ R129, R122, R129 ;  /* 0x000000817a817221 */ /* 0x000fe40000010000 */
[----:B------:R-:W-:Y:S02]  /*1acb0*/  FADD.FTZ R127, R120, R127 ;  /* 0x0000007f787f7221 */ /* 0x000fe40000010000 */
[----:B------:R-:W-:Y:S01]  /*1acc0*/  FADD.FTZ R123, R112, R123 ;  /* 0x0000007b707b7221 */ /* 0x000fe20000010000 */
[C---:B------:R-:W-:Y:S01]  /*1acd0*/  HMMA.16816.F32 R8, R48.reuse, R52, R8 ;  /* 0x000000343008723c */ /* 0x040fe20000001808 */
[----:B------:R-:W2:Y:S03]  /*1ace0*/  MUFU.EX2 R111, R111 ;  /* 0x0000006f006f7308 */ /* 0x000ea60000000800 */
[----:B-1----:R-:W-:Y:S02]  /*1acf0*/  FADD.FTZ R129, R116, R129 ;  /* 0x0000008174817221 */ /* 0x002fe40000010000 */
[----:B----4-:R-:W-:Y:S02]  /*1ad00*/  FADD.FTZ R127, R115, R127 ;  /* 0x0000007f737f7221 */ /* 0x010fe40000010000 */
[-C--:B------:R-:W-:Y:S03]  /*1ad10*/  HMMA.16816.F32 R12, R48, R54.reuse, R12 ;  /* 0x00000036300c723c */ /* 0x080fe6000000180c */
[----:B------:R-:W1:Y:S01]  /*1ad20*/  MUFU.EX2 R103, R103 ;  /* 0x0000006700677308 */ /* 0x000e620000000800 */
[----:B------:R-:W-:Y:S02]  /*1ad30*/  FADD.FTZ R129, R109, R129 ;  /* 0x000000816d817221 */ /* 0x000fe40000010000 */
[----:B-----5:R-:W-:Y:S02]  /*1ad40*/  FADD.FTZ R127, R107, R127 ;  /* 0x0000007f6b7f7221 */ /* 0x020fe40000010000 */
[C---:B------:R-:W-:Y:S01]  /*1ad50*/  HMMA.16816.F32 R16, R44.reuse, R54, R16 ;  /* 0x000000362c10723c */ /* 0x040fe20000001810 */
[----:B------:R-:W3:Y:S04]  /*1ad60*/  LDSM.16.MT88.4 R52, [R191+0x4800] ;  /* 0x00480000bf34783b */ /* 0x000ee80000004200 */
[----:B------:R-:W4:Y:S03]  /*1ad70*/  MUFU.EX2 R101, R101 ;  /* 0x0000006500657308 */ /* 0x000f260000000800 */
[-C--:B------:R-:W-:Y:S04]  /*1ad80*/  HMMA.16816.F32 R20, R44, R56.reuse, R20 ;  /* 0x000000382c14723c */ /* 0x080fe80000001814 */
[----:B--2---:R-:W-:Y:S03]  /*1ad90*/  FADD.FTZ R123, R111, R123 ;  /* 0x0000007b6f7b7221 */ /* 0x004fe60000010000 */
[----:B------:R-:W2:Y:S01]  /*1ada0*/  MUFU.EX2 R98, R98 ;  /* 0x0000006200627308 */ /* 0x000ea20000000800 */
[C---:B------:R-:W-:Y:S04]  /*1adb0*/  HMMA.16816.F32 R24, R48.reuse, R56, R24 ;  /* 0x000000383018723c */ /* 0x040fe80000001818 */
[----:B-1----:R-:W-:Y:S04]  /*1adc0*/  FADD.FTZ R123, R103, R123 ;  /* 0x0000007b677b7221 */ /* 0x002fe80000010000 */
[-C--:B------:R-:W-:Y:S01]  /*1add0*/  HMMA.16816.F32 R28, R48, R58.reuse, R28 ;  /* 0x0000003a301c723c */ /* 0x080fe2000000181c */
[----:B------:R-:W-:Y:S03]  /*1ade0*/  MUFU.EX2 R95, R95 ;  /* 0x0000005f005f7308 */ /* 0x000fe60000000800 */
[----:B----4-:R-:W-:Y:S03]  /*1adf0*/  FADD.FTZ R123, R101, R123 ;  /* 0x0000007b657b7221 */ /* 0x010fe60000010000 */
[----:B------:R-:W-:Y:S01]  /*1ae00*/  F2FP.PACK_AB R48, R105, R113 ;  /* 0x000000716930723e */ /* 0x000fe200000000ff */
[----:B------:R-:W-:Y:S01]  /*1ae10*/  HMMA.16816.F32 R32, R44, R58, R32 ;  /* 0x0000003a2c20723c */ /* 0x000fe20000001820 */
[----:B------:R-:W1:Y:S02]  /*1ae20*/  LDSM.16.MT88.4 R56, [R192+0x4c00] ;  /* 0x004c0000c038783b */ /* 0x000e640000004200 */
[----:B------:R-:W4:Y:S01]  /*1ae30*/  MUFU.EX2 R94, R94 ;  /* 0x0000005e005e7308 */ /* 0x000f220000000800 */
[----:B------:R-:W-:Y:S02]  /*1ae40*/  F2FP.PACK_AB R50, R99, R104 ;  /* 0x000000686332723e */ /* 0x000fe400000000ff */
[----:B------:R-:W-:Y:S01]  /*1ae50*/  F2FP.PACK_AB R49, R103, R111 ;  /* 0x0000006f6731723e */ /* 0x000fe200000000ff */
[----:B--2---:R-:W-:Y:S01]  /*1ae60*/  FADD.FTZ R123, R98, R123 ;  /* 0x0000007b627b7221 */ /* 0x004fe20000010000 */
[----:B------:R-:W-:Y:S04]  /*1ae70*/  F2FP.PACK_AB R44, R109, R116 ;  /* 0x000000746d2c723e */ /* 0x000fe800000000ff */
[----:B------:R-:W-:Y:S01]  /*1ae80*/  F2FP.PACK_AB R45, R107, R115 ;  /* 0x000000736b2d723e */ /* 0x000fe200000000ff */
[----:B------:R-:W2:Y:S01]  /*1ae90*/  MUFU.EX2 R93, R93 ;  /* 0x0000005d005d7308 */ /* 0x000ea20000000800 */
[----:B------:R-:W-:Y:S01]  /*1aea0*/  F2FP.PACK_AB R46, R102, R108 ;  /* 0x0000006c662e723e */ /* 0x000fe200000000ff */
[----:B------:R-:W-:Y:S01]  /*1aeb0*/  FADD.FTZ R108, R108, R129 ;  /* 0x000000816c6c7221 */ /* 0x000fe20000010000 */
[----:B------:R-:W-:Y:S01]  /*1aec0*/  F2FP.PACK_AB R47, R100, R106 ;  /* 0x0000006a642f723e */ /* 0x000fe200000000ff */
[----:B------:R-:W-:Y:S01]  /*1aed0*/  FADD.FTZ R106, R106, R127 ;  /* 0x0000007f6a6a7221 */ /* 0x000fe20000010000 */
[----:B------:R-:W-:Y:S01]  /*1aee0*/  F2FP.PACK_AB R51, R98, R101 ;  /* 0x000000656233723e */ /* 0x000fe200000000ff */
[----:B------:R-:W-:Y:S02]  /*1aef0*/  FADD.FTZ R108, R102, R108 ;  /* 0x0000006c666c7221 */ /* 0x000fe40000010000 */
[----:B------:R-:W-:Y:S02]  /*1af00*/  FADD.FTZ R106, R100, R106 ;  /* 0x0000006a646a7221 */ /* 0x000fe40000010000 */
[----:B------:R-:W5:Y:S01]  /*1af10*/  MUFU.EX2 R90, R90 ;  /* 0x0000005a005a7308 */ /* 0x000f620000000800 */
[-C--:B------:R-:W-:Y:S03]  /*1af20*/  HMMA.16816.F32 R4, R44, R60.reuse, R4 ;  /* 0x0000003c2c04723c */ /* 0x080fe60000001804 */
[----:B------:R-:W-:Y:S02]  /*1af30*/  FADD.FTZ R108, R96, R108 ;  /* 0x0000006c606c7221 */ /* 0x000fe40000010000 */
[----:B----4-:R-:W-:Y:S02]  /*1af40*/  FADD.FTZ R106, R94, R106 ;  /* 0x0000006a5e6a7221 */ /* 0x010fe40000010000 */
[----:B------:R-:W-:Y:S01]  /*1af50*/  FADD.FTZ R108, R95, R108 ;  /* 0x0000006c5f6c7221 */ /* 0x000fe20000010000 */
[C---:B------:R-:W-:Y:S01]  /*1af60*/  HMMA.16816.F32 R8, R48.reuse, R60, R8 ;  /* 0x0000003c3008723c */ /* 0x040fe20000001808 */
[----:B------:R-:W4:Y:S03]  /*1af70*/  MUFU.EX2 R83, R83 ;  /* 0x0000005300537308 */ /* 0x000f260000000800 */
[----:B--2---:R-:W-:Y:S04]  /*1af80*/  FADD.FTZ R106, R93, R106 ;  /* 0x0000006a5d6a7221 */ /* 0x004fe80000010000 */
[-C--:B------:R-:W-:Y:S03]  /*1af90*/  HMMA.16816.F32 R12, R48, R62.reuse, R12 ;  /* 0x0000003e300c723c */ /* 0x080fe6000000180c */
[----:B------:R-:W2:Y:S01]  /*1afa0*/  MUFU.EX2 R88, R88 ;  /* 0x0000005800587308 */ /* 0x000ea20000000800 */
[----:B-----5:R-:W-:Y:S04]  /*1afb0*/  FADD.FTZ R108, R90, R108 ;  /* 0x0000006c5a6c7221 */ /* 0x020fe80000010000 */
[C---:B------:R-:W-:Y:S01]  /*1afc0*/  HMMA.16816.F32 R16, R44.reuse, R62, R16 ;  /* 0x0000003e2c10723c */ /* 0x040fe20000001810 */
[----:B------:R-:W5:Y:S04]  /*1afd0*/  LDSM.16.MT88.4 R60, [R191+0x4c00] ;  /* 0x004c0000bf3c783b */ /* 0x000f680000004200 */
[----:B------:R-:W1:Y:S03]  /*1afe0*/  MUFU.EX2 R81, R81 ;  /* 0x0000005100517308 */ /* 0x000e660000000800 */
[-C--:B---3--:R-:W-:Y:S04]  /*1aff0*/  HMMA.16816.F32 R20, R44, R52.reuse, R20 ;  /* 0x000000342c14723c */ /* 0x088fe80000001814 */
[----:B----4-:R-:W-:Y:S03]  /*1b000*/  FADD.FTZ R108, R83, R108 ;  /* 0x0000006c536c7221 */ /* 0x010fe60000010000 */
[----:B------:R-:W-:Y:S01]  /*1b010*/  MUFU.EX2 R92, R92 ;  /* 0x0000005c005c7308 */ /* 0x000fe20000000800 */
[C---:B------:R-:W-:Y:S04]  /*1b020*/  HMMA.16816.F32 R24, R48.reuse, R52, R24 ;  /* 0x000000343018723c */ /* 0x040fe80000001818 */
[----:B--2---:R-:W-:Y:S03]  /*1b030*/  FADD.FTZ R106, R88, R106 ;  /* 0x0000006a586a7221 */ /* 0x004fe60000010000 */
[----:B------:R-:W-:Y:S01]  /*1b040*/  FFMA.FTZ R52, R161, c[0x0][0x23c], -R224 ;  /* 0x00008f00a1347a23 */ /* 0x000fe200000108e0 */
[-C--:B------:R-:W-:Y:S01]  /*1b050*/  HMMA.16816.F32 R28, R48, R54.reuse, R28 ;  /* 0x00000036301c723c */ /* 0x080fe2000000181c */
[----:B------:R-:W-:Y:S03]  /*1b060*/  MUFU.EX2 R87, R87 ;  /* 0x0000005700577308 */ /* 0x000fe60000000800 */
[----:B-1----:R-:W-:Y:S03]  /*1b070*/  FADD.FTZ R106, R81, R106 ;  /* 0x0000006a516a7221 */ /* 0x002fe60000010000 */
[--C-:B------:R-:W-:Y:S01]  /*1b080*/  FFMA.FTZ R48, R162, c[0x0][0x23c], -R233.reuse ;  /* 0x00008f00a2307a23 */ /* 0x100fe200000108e9 */
[----:B------:R-:W-:Y:S03]  /*1b090*/  HMMA.16816.F32 R32, R44, R54, R32 ;  /* 0x000000362c20723c */ /* 0x000fe60000001820 */
[----:B------:R-:W-:Y:S01]  /*1b0a0*/  MUFU.EX2 R86, R86 ;  /* 0x0000005600567308 */ /* 0x000fe20000000800 */
[----:B------:R-:W-:Y:S03]  /*1b0b0*/  FFMA.FTZ R233, R234, c[0x0][0x23c], -R233 ;  /* 0x00008f00eae97a23 */ /* 0x000fe600000108e9 */
[----:B------:R-:W-:Y:S02]  /*1b0c0*/  F2FP.PACK_AB R44, R95, R96 ;  /* 0x000000605f2c723e */ /* 0x000fe400000000ff */
[----:B------:R-:W-:Y:S03]  /*1b0d0*/  F2FP.PACK_AB R45, R93, R94 ;  /* 0x0000005e5d2d723e */ /* 0x000fe600000000ff */
[----:B------:R-:W-:Y:S01]  /*1b0e0*/  F2FP.PACK_AB R46, R83, R90 ;  /* 0x0000005a532e723e */ /* 0x000fe200000000ff */
[----:B------:R-:W1:Y:S01]  /*1b0f0*/  MUFU.EX2 R79, R79 ;  /* 0x0000004f004f7308 */ /* 0x000e620000000800 */
[----:B------:R-:W-:Y:S07]  /*1b100*/  F2FP.PACK_AB R47, R81, R88 ;  /* 0x00000058512f723e */ /* 0x000fee00000000ff */
[-C--:B------:R-:W-:Y:S02]  /*1b110*/  HMMA.16816.F32 R4, R44, R56.reuse, R4 ;  /* 0x000000382c04723c */ /* 0x080fe40000001804 */
[----:B------:R-:W2:Y:S10]  /*1b120*/  MUFU.EX2 R91, R91 ;  /* 0x0000005b005b7308 */ /* 0x000eb40000000800 */
        /* <DEDUP_REMOVED lines=9> */
[----:B------:R1:W-:Y:S01]  /*1b1c0*/  MUFU.EX2 R132, R52 ;  /* 0x0000003400847308 */ /* 0x0003e20000000800 */
[C---:B--2---:R-:W-:Y:S01]  /*1b1d0*/  F2FP.PACK_AB R51, R77.reuse, R84 ;  /* 0x000000544d33723e */ /* 0x044fe200000000ff */
[----:B------:R-:W-:Y:S08]  /*1b1e0*/  FADD.FTZ R123, R77, R123 ;  /* 0x0000007b4d7b7221 */ /* 0x000ff00000010000 */
[----:B------:R-:W-:Y:S01]  /*1b1f0*/  MUFU.EX2 R82, R82 ;  /* 0x0000005200527308 */ /* 0x000fe20000000800 */
[----:B---3--:R-:W-:Y:S01]  /*1b200*/  IMAD.MOV.U32 R234, RZ, RZ, R133 ;  /* 0x000000ffffea7224 */ /* 0x008fe200078e0085 */
[----:B------:R-:W-:Y:S08]  /*1b210*/  F2FP.PACK_AB R48, R87, R92 ;  /* 0x0000005c5730723e */ /* 0x000ff000000000ff */
[----:B------:R-:W2:Y:S01]  /*1b220*/  MUFU.EX2 R75, R75 ;  /* 0x0000004b004b7308 */ /* 0x000ea20000000800 */
[C---:B------:R-:W-:Y:S04]  /*1b230*/  HMMA.16816.F32 R8, R48.reuse, R56, R8 ;  /* 0x000000383008723c */ /* 0x040fe80000001808 */
[----:B-1----:R-:W-:Y:S05]  /*1b240*/  FFMA.FTZ R52, R160, c[0x0][0x23c], -R224 ;  /* 0x00008f00a0347a23 */ /* 0x002fea00000108e0 */
[----:B------:R1:W-:Y:S01]  /*1b250*/  MUFU.EX2 R134, R52 ;  /* 0x0000003400867308 */ /* 0x0003e20000000800 */
[-C--:B------:R-:W-:Y:S08]  /*1b260*/  HMMA.16816.F32 R12, R48, R58.reuse, R12 ;  /* 0x0000003a300c723c */ /* 0x080ff0000000180c */
[C---:B------:R-:W-:Y:S01]  /*1b270*/  HMMA.16816.F32 R16, R44.reuse, R58, R16 ;  /* 0x0000003a2c10723c */ /* 0x040fe20000001810 */
[----:B------:R-:W-:Y:S01]  /*1b280*/  MUFU.EX2 R80, R80 ;  /* 0x0000005000507308 */ /* 0x000fe20000000800 */
[----:B------:R-:W-:Y:S06]  /*1b290*/  LDSM.16.MT88.4 R56, [R191+0x5000] ;  /* 0x00500000bf38783b */ /* 0x000fec0000004200 */
[-C--:B-----5:R-:W-:Y:S03]  /*1b2a0*/  HMMA.16816.F32 R20, R44, R60.reuse, R20 ;  /* 0x0000003c2c14723c */ /* 0x0a0fe60000001814 */
[----:B------:R-:W3:Y:S01]  /*1b2b0*/  MUFU.EX2 R74, R74 ;  /* 0x0000004a004a7308 */ /* 0x000ee20000000800 */
[----:B-1----:R-:W1:Y:S04]  /*1b2c0*/  LDSM.16.MT88.4 R52, [R192+0x5000] ;  /* 0x00500000c034783b */ /* 0x002e680000004200 */
[C---:B------:R-:W-:Y:S05]  /*1b2d0*/  HMMA.16816.F32 R24, R48.reuse, R60, R24 ;  /* 0x0000003c3018723c */ /* 0x040fea0000001818 */
[----:B------:R-:W4:Y:S03]  /*1b2e0*/  MUFU.EX2 R72, R72 ;  /* 0x0000004800487308 */ /* 0x000f260000000800 */
[-C--:B------:R-:W-:Y:S07]  /*1b2f0*/  HMMA.16816.F32 R28, R48, R62.reuse, R28 ;  /* 0x0000003e301c723c */ /* 0x080fee000000181c */
[----:B------:R-:W5:Y:S01]  /*1b300*/  MUFU.EX2 R71, R71 ;  /* 0x0000004700477308 */ /* 0x000f620000000800 */
[----:B------:R-:W-:Y:S01]  /*1b310*/  HMMA.16816.F32 R32, R44, R62, R32 ;  /* 0x0000003e2c20723c */ /* 0x000fe20000001820 */
[----:B------:R-:W1:Y:S06]  /*1b320*/  LDSM.16.MT88.4 R60, [R192+0x5400] ;  /* 0x00540000c03c783b */ /* 0x000e6c0000004200 */
[C---:B--2---:R-:W-:Y:S01]  /*1b330*/  F2FP.PACK_AB R44, R75.reuse, R82 ;  /* 0x000000524b2c723e */ /* 0x044fe200000000ff */
[----:B------:R-:W-:Y:S01]  /*1b340*/  FADD.FTZ R82, R82, R108 ;  /* 0x0000006c52527221 */ /* 0x000fe20000010000 */
[----:B------:R-:W2:Y:S03]  /*1b350*/  MUFU.EX2 R70, R70 ;  /* 0x0000004600467308 */ /* 0x000ea60000000800 */
[----:B---3--:R-:W-:Y:S01]  /*1b360*/  F2FP.PACK_AB R45, R74, R80 ;  /* 0x000000504a2d723e */ /* 0x008fe200000000ff */
[----:B------:R-:W-:Y:S02]  /*1b370*/  FADD.FTZ R80, R80, R106 ;  /* 0x0000006a50507221 */ /* 0x000fe40000010000 */
[----:B------:R-:W-:Y:S02]  /*1b380*/  FADD.FTZ R82, R75, R82 ;  /* 0x000000524b527221 */ /* 0x000fe40000010000 */
[----:B------:R-:W-:Y:S02]  /*1b390*/  FADD.FTZ R80, R74, R80 ;  /* 0x000000504a507221 */ /* 0x000fe40000010000 */
[----:B------:R-:W3:Y:S01]  /*1b3a0*/  MUFU.EX2 R69, R69 ;  /* 0x0000004500457308 */ /* 0x000ee20000000800 */
[----:B----4-:R-:W-:Y:S01]  /*1b3b0*/  FADD.FTZ R82, R72, R82 ;  /* 0x0000005248527221 */ /* 0x010fe20000010000 */
[C---:B-----5:R-:W-:Y:S03]  /*1b3c0*/  F2FP.PACK_AB R46, R71.reuse, R72 ;  /* 0x00000048472e723e */ /* 0x060fe600000000ff */
[----:B------:R-:W-:Y:S05]  /*1b3d0*/  FADD.FTZ R82, R71, R82 ;  /* 0x0000005247527221 */ /* 0x000fea0000010000 */
[----:B------:R-:W-:Y:S01]  /*1b3e0*/  MUFU.EX2 R78, R78 ;  /* 0x0000004e004e7308 */ /* 0x000fe20000000800 */
[----:B--2---:R-:W-:Y:S09]  /*1b3f0*/  FADD.FTZ R80, R70, R80 ;  /* 0x0000005046507221 */ /* 0x004ff20000010000 */
[----:B------:R-:W2:Y:S01]  /*1b400*/  MUFU.EX2 R68, R68 ;  /* 0x0000004400447308 */ /* 0x000ea20000000800 */
[C---:B---3--:R-:W-:Y:S01]  /*1b410*/  F2FP.PACK_AB R47, R69.reuse, R70 ;  /* 0x00000046452f723e */ /* 0x048fe200000000ff */
[----:B------:R-:W-:Y:S08]  /*1b420*/  FADD.FTZ R80, R69, R80 ;  /* 0x0000005045507221 */ /* 0x000ff00000010000 */
[----:B------:R-:W-:Y:S01]  /*1b430*/  MUFU.EX2 R67, R67 ;  /* 0x0000004300437308 */ /* 0x000fe20000000800 */
[-C--:B-1----:R-:W-:Y:S09]  /*1b440*/  HMMA.16816.F32 R4, R44, R52.reuse, R4 ;  /* 0x000000342c04723c */ /* 0x082ff20000001804 */
[----:B------:R-:W1:Y:S03]  /*1b450*/  MUFU.EX2 R66, R66 ;  /* 0x0000004200427308 */ /* 0x000e660000000800 */
[----:B--2---:R-:W-:Y:S07]  /*1b460*/  F2FP.PACK_AB R48, R68, R78 ;  /* 0x0000004e4430723e */ /* 0x004fee00000000ff */
        /* <DEDUP_REMOVED lines=14> */
[C---:B------:R-:W-:Y:S04]  /*1b550*/  HMMA.16816.F32 R8, R48.reuse, R52, R8 ;  /* 0x000000343008723c */ /* 0x040fe80000001808 */
[----:B---3--:R-:W-:Y:S04]  /*1b560*/  FADD.FTZ R82, R89, R82 ;  /* 0x0000005259527221 */ /* 0x008fe80000010000 */
        /* <DEDUP_REMOVED lines=9> */
[C---:B------:R-:W-:Y:S04]  /*1b600*/  HMMA.16816.F32 R24, R48.reuse, R56, R24 ;  /* 0x000000383018723c */ /* 0x040fe80000001818 */
[----:B---3--:R-:W-:Y:S03]  /*1b610*/  FADD.FTZ R80, R119, R80 ;  /* 0x0000005077507221 */ /* 0x008fe60000010000 */
[----:B------:R-:W3:Y:S01]  /*1b620*/  MUFU.EX2 R141, R141 ;  /* 0x0000008d008d7308 */ /* 0x000ee20000000800 */
[-C--:B------:R-:W-:Y:S04]  /*1b630*/  HMMA.16816.F32 R28, R48, R58.reuse, R28 ;  /* 0x0000003a301c723c */ /* 0x080fe8000000181c */
[----:B----4-:R-:W-:Y:S04]  /*1b640*/  FADD.FTZ R82, R125, R82 ;  /* 0x000000527d527221 */ /* 0x010fe80000010000 */
[----:B------:R-:W-:Y:S01]  /*1b650*/  HMMA.16816.F32 R32, R44, R58, R32 ;  /* 0x0000003a2c20723c */ /* 0x000fe20000001820 */
[----:B------:R-:W4:Y:S01]  /*1b660*/  MUFU.EX2 R142, R142 ;  /* 0x0000008e008e7308 */ /* 0x000f220000000800 */
[----:B------:R-:W5:Y:S02]  /*1b670*/  LDSM.16.MT88.4 R56, [R192+0x5800] ;  /* 0x00580000c038783b */ /* 0x000f640000004200 */
[C---:B--2---:R-:W-:Y:S03]  /*1b680*/  FADD.FTZ R82, R140.reuse, R82 ;  /* 0x000000528c527221 */ /* 0x044fe60000010000 */
        /* <DEDUP_REMOVED lines=19> */
[----:B------:R-:W-:Y:S02]  /*1b7c0*/  FADD.FTZ R123, R164, R123 ;  /* 0x0000007ba47b7221 */ /* 0x000fe40000010000 */
[----:B------:R-:W-:Y:S06]  /*1b7d0*/  IMAD.MOV.U32 R164, RZ, RZ, R0 ;  /* 0x000000ffffa47224 */ /* 0x000fec00078e0000 */
[----:B------:R-:W4:Y:S01]  /*1b7e0*/  MUFU.EX2 R167, R167 ;  /* 0x000000a700a77308 */ /* 0x000f220000000800 */
[----:B---3--:R-:W-:Y:S09]  /*1b7f0*/  FADD.FTZ R123, R165, R123 ;  /* 0x0000007ba57b7221 */ /* 0x008ff20000010000 */
[----:B------:R-:W3:Y:S01]  /*1b800*/  MUFU.EX2 R243, R243 ;  /* 0x000000f300f37308 */ /* 0x000ee20000000800 */
[C---:B--2---:R-:W-:Y:S01]  /*1b810*/  F2FP.PACK_AB R51, R166.reuse, R165 ;  /* 0x000000a5a633723e */ /* 0x044fe200000000ff */
[----:B------:R-:W-:Y:S02]  /*1b820*/  FADD.FTZ R123, R166, R123 ;  /* 0x0000007ba67b7221 */ /* 0x000fe40000010000 */
[----:B------:R-:W-:Y:S02]  /*1b830*/  IMAD.MOV.U32 R166, RZ, RZ, R3 ;  /* 0x000000ffffa67224 */ /* 0x000fe400078e0003 */
[----:B------:R-:W-:Y:S04]  /*1b840*/  IMAD.MOV.U32 R165, RZ, RZ, R2 ;  /* 0x000000ffffa57224 */ /* 0x000fe800078e0002 */
[----:B------:R-:W2:Y:S01]  /*1b850*/  MUFU.EX2 R246, R246 ;  /* 0x000000f600f67308 */ /* 0x000ea20000000800 */
[C---:B------:R-:W-:Y:S04]  /*1b860*/  HMMA.16816.F32 R8, R48.reuse, R60, R8 ;  /* 0x0000003c3008723c */ /* 0x040fe80000001808 */
[----:B----4-:R-:W-:Y:S03]  /*1b870*/  FADD.FTZ R82, R167, R82 ;  /* 0x00000052a7527221 */ /* 0x010fe60000010000 */
[----:B------:R-:W-:Y:S01]  /*1b880*/  IMAD.MOV.U32 R61, RZ, RZ, R134 ;  /* 0x000000ffff3d7224 */ /* 0x000fe200078e0086 */
[-C--:B------:R-:W-:Y:S01]  /*1b890*/  HMMA.16816.F32 R12, R48, R62.reuse, R12 ;  /* 0x0000003e300c723c */ /* 0x080fe2000000180c */
[----:B------:R-:W4:Y:S03]  /*1b8a0*/  MUFU.EX2 R248, R248 ;  /* 0x000000f800f87308 */ /* 0x000f260000000800 */
[----:B------:R-:W-:Y:S01]  /*1b8b0*/  FFMA.FTZ R60, R230, c[0x0][0x23c], -R224 ;  /* 0x00008f00e63c7a23 */ /* 0x000fe200000108e0 */
[----:B---3--:R-:W-:Y:S01]  /*1b8c0*/  F2FP.PACK_AB R40, R243, R167 ;  /* 0x000000a7f328723e */ /* 0x008fe200000000ff */
[----:B------:R-:W-:Y:S02]  /*1b8d0*/  IMAD.MOV.U32 R230, RZ, RZ, R132 ;  /* 0x000000ffffe67224 */ /* 0x000fe400078e0084 */
[C---:B------:R-:W-:Y:S03]  /*1b8e0*/  HMMA.16816.F32 R16, R44.reuse, R62, R16 ;  /* 0x0000003e2c10723c */ /* 0x040fe60000001810 */
[----:B------:R-:W3:Y:S01]  /*1b8f0*/  MUFU.EX2 R249, R249 ;  /* 0x000000f900f97308 */ /* 0x000ee20000000800 */
[----:B------:R-:W-:Y:S02]  /*1b900*/  FFMA.FTZ R224, R229, c[0x0][0x23c], -R224 ;  /* 0x00008f00e5e07a23 */ /* 0x000fe400000108e0 */
[----:B------:R-:W-:Y:S02]  /*1b910*/  FADD.FTZ R82, R243, R82 ;  /* 0x00000052f3527221 */ /* 0x000fe40000010000 */
[-C--:B-1----:R-:W-:Y:S04]  /*1b920*/  HMMA.16816.F32 R20, R44, R52.reuse, R20 ;  /* 0x000000342c14723c */ /* 0x082fe80000001814 */
[----:B--2---:R-:W-:Y:S01]  /*1b930*/  FADD.FTZ R80, R246, R80 ;  /* 0x00000050f6507221 */ /* 0x004fe20000010000 */
[----:B------:R-:W-:Y:S01]  /*1b940*/  MUFU.EX2 R252, R252 ;  /* 0x000000fc00fc7308 */ /* 0x000fe20000000800 */
[----:B------:R-:W-:Y:S02]  /*1b950*/  IMAD.MOV.U32 R167, RZ, RZ, R36 ;  /* 0x000000ffffa77224 */ /* 0x000fe400078e0024 */
[C---:B------:R-:W-:Y:S04]  /*1b960*/  HMMA.16816.F32 R24, R48.reuse, R52, R24 ;  /* 0x000000343018723c */ /* 0x040fe80000001818 */
[C---:B----4-:R-:W-:Y:S01]  /*1b970*/  F2FP.PACK_AB R41, R248.reuse, R246 ;  /* 0x000000f6f829723e */ /* 0x050fe200000000ff */
[----:B------:R-:W-:Y:S02]  /*1b980*/  FADD.FTZ R80, R248, R80 ;  /* 0x00000050f8507221 */ /* 0x000fe40000010000 */
[----:B------:R-:W1:Y:S01]  /*1b990*/  MUFU.EX2 R251, R251 ;  /* 0x000000fb00fb7308 */ /* 0x000e620000000800 */
[-C--:B------:R-:W-:Y:S01]  /*1b9a0*/  HMMA.16816.F32 R28, R48, R54.reuse, R28 ;  /* 0x00000036301c723c */ /* 0x080fe2000000181c */
[----:B------:R-:W2:Y:S03]  /*1b9b0*/  LDSM.16.MT88.4 R48, [R191+0x5800] ;  /* 0x00580000bf30783b */ /* 0x000ea60000004200 */
[----:B---3--:R-:W-:Y:S01]  /*1b9c0*/  F2FP.PACK_AB R42, R234, R249 ;  /* 0x000000f9ea2a723e */ /* 0x008fe200000000ff */
[----:B------:R-:W-:Y:S02]  /*1b9d0*/  FADD.FTZ R52, R126, R179 ;  /* 0x000000b37e347221 */ /* 0x000fe40000010000 */
[----:B------:R-:W-:Y:S01]  /*1b9e0*/  FADD.FTZ R82, R249, R82 ;  /* 0x00000052f9527221 */ /* 0x000fe20000010000 */
[----:B------:R-:W-:Y:S01]  /*1b9f0*/  HMMA.16816.F32 R32, R44, R54, R32 ;  /* 0x000000362c20723c */ /* 0x000fe20000001820 */
[----:B------:R-:W-:Y:S03]  /*1ba00*/  MUFU.EX2 R250, R250 ;  /* 0x000000fa00fa7308 */ /* 0x000fe60000000800 */
[----:B------:R-:W-:Y:S01]  /*1ba10*/  FADD.FTZ R52, R43, R52 ;  /* 0x000000342b347221 */ /* 0x000fe20000010000 */
[----:B------:R-:W-:Y:S01]  /*1ba20*/  F2FP.PACK_AB R43, R61, R230 ;  /* 0x000000e63d2b723e */ /* 0x000fe200000000ff */
[----:B------:R-:W-:Y:S02]  /*1ba30*/  FADD.FTZ R80, R230, R80 ;  /* 0x00000050e6507221 */ /* 0x000fe40000010000 */
[----:B------:R-:W-:Y:S03]  /*1ba40*/  FADD.FTZ R52, R118, R52 ;  /* 0x0000003476347221 */ /* 0x000fe60000010000 */
[----:B------:R-:W3:Y:S01]  /*1ba50*/  MUFU.EX2 R247, R247 ;  /* 0x000000f700f77308 */ /* 0x000ee20000000800 */
[-C--:B-----5:R-:W-:Y:S05]  /*1ba60*/  HMMA.16816.F32 R4, R40, R56.reuse, R4 ;  /* 0x000000382804723c */ /* 0x0a0fea0000001804 */
[----:B-1----:R-:W-:Y:S01]  /*1ba70*/  F2FP.PACK_AB R44, R251, R252 ;  /* 0x000000fcfb2c723e */ /* 0x002fe200000000ff */
[----:B------:R-:W-:Y:S02]  /*1ba80*/  FADD.FTZ R52, R114, R52 ;  /* 0x0000003472347221 */ /* 0x000fe40000010000 */
[----:B------:R-:W-:Y:S01]  /*1ba90*/  FADD.FTZ R82, R234, R82 ;  /* 0x00000052ea527221 */ /* 0x000fe20000010000 */
[----:B------:R-:W1:Y:S03]  /*1baa0*/  MUFU.EX2 R245, R245 ;  /* 0x000000f500f57308 */ /* 0x000e660000000800 */
[----:B------:R-:W-:Y:S02]  /*1bab0*/  FADD.FTZ R52, R113, R52 ;  /* 0x0000003471347221 */ /* 0x000fe40000010000 */
[----:B------:R-:W-:Y:S02]  /*1bac0*/  FADD.FTZ R80, R61, R80 ;  /* 0x000000503d507221 */ /* 0x000fe40000010000 */
[----:B------:R-:W-:Y:S03]  /*1bad0*/  FADD.FTZ R52, R105, R52 ;  /* 0x0000003469347221 */ /* 0x000fe60000010000 */
[----:B------:R-:W4:Y:S01]  /*1bae0*/  MUFU.EX2 R242, R242 ;  /* 0x000000f200f27308 */ /* 0x000f220000000800 */
[----:B------:R-:W-:Y:S01]  /*1baf0*/  FADD.FTZ R104, R104, R52 ;  /* 0x0000003468687221 */ /* 0x000fe20000010000 */
[----:B---3--:R-:W-:Y:S03]  /*1bb00*/  F2FP.PACK_AB R46, R247, R250 ;  /* 0x000000faf72e723e */ /* 0x008fe600000000ff */
[----:B------:R-:W-:Y:S04]  /*1bb10*/  FADD.FTZ R104, R99, R104 ;  /* 0x0000006863687221 */ /* 0x000fe80000010000 */
[----:B------:R-:W-:Y:S01]  /*1bb20*/  FADD.FTZ R104, R92, R104 ;  /* 0x000000685c687221 */ /* 0x000fe20000010000 */
[----:B------:R-:W3:Y:S03]  /*1bb30*/  MUFU.EX2 R241, R241 ;  /* 0x000000f100f17308 */ /* 0x000ee60000000800 */
[----:B------:R-:W-:Y:S02]  /*1bb40*/  FADD.FTZ R104, R87, R104 ;  /* 0x0000006857687221 */ /* 0x000fe40000010000 */
[----:B-1----:R-:W-:Y:S02]  /*1bb50*/  FADD.FTZ R123, R245, R123 ;  /* 0x0000007bf57b7221 */ /* 0x002fe40000010000 */
[----:B------:R-:W-:Y:S03]  /*1bb60*/  FADD.FTZ R104, R86, R104 ;  /* 0x0000006856687221 */ /* 0x000fe60000010000 */
[----:B------:R-:W1:Y:S01]  /*1bb70*/  MUFU.EX2 R240, R240 ;  /* 0x000000f000f07308 */ /* 0x000e620000000800 */
[----:B------:R-:W-:Y:S01]  /*1bb80*/  FADD.FTZ R104, R79, R104 ;  /* 0x000000684f687221 */ /* 0x000fe20000010000 */
[----:B----4-:R-:W-:Y:S03]  /*1bb90*/  F2FP.PACK_AB R45, R242, R245 ;  /* 0x000000f5f22d723e */ /* 0x010fe600000000ff */
[----:B------:R-:W-:Y:S02]  /*1bba0*/  FADD.FTZ R78, R78, R104 ;  /* 0x000000684e4e7221 */ /* 0x000fe40000010000 */
[----:B------:R-:W-:Y:S02]  /*1bbb0*/  FADD.FTZ R123, R242, R123 ;  /* 0x0000007bf27b7221 */ /* 0x000fe40000010000 */
[----:B------:R-:W-:Y:S01]  /*1bbc0*/  FADD.FTZ R78, R68, R78 ;  /* 0x0000004e444e7221 */ /* 0x000fe20000010000 */
[----:B------:R-:W4:Y:S03]  /*1bbd0*/  MUFU.EX2 R239, R239 ;  /* 0x000000ef00ef7308 */ /* 0x000f260000000800 */
[----:B------:R-:W-:Y:S02]  /*1bbe0*/  FADD.FTZ R78, R67, R78 ;  /* 0x0000004e434e7221 */ /* 0x000fe40000010000 */
[----:B---3--:R-:W-:Y:S02]  /*1bbf0*/  FADD.FTZ R123, R241, R123 ;  /* 0x0000007bf17b7221 */ /* 0x008fe40000010000 */
[----:B------:R-:W-:Y:S03]  /*1bc00*/  FADD.FTZ R78, R66, R78 ;  /* 0x0000004e424e7221 */ /* 0x000fe60000010000 */
[----:B------:R-:W3:Y:S01]  /*1bc10*/  MUFU.EX2 R238, R238 ;  /* 0x000000ee00ee7308 */ /* 0x000ee20000000800 */
[----:B------:R-:W-:Y:S01]  /*1bc20*/  FADD.FTZ R78, R143, R78 ;  /* 0x0000004e8f4e7221 */ /* 0x000fe20000010000 */
[----:B-1----:R-:W-:Y:S03]  /*1bc30*/  F2FP.PACK_AB R47, R240, R241 ;  /* 0x000000f1f02f723e */ /* 0x002fe600000000ff */
[----:B------:R-:W-:Y:S02]  /*1bc40*/  FADD.FTZ R78, R144, R78 ;  /* 0x0000004e904e7221 */ /* 0x000fe40000010000 */
[----:B------:R-:W-:Y:S02]  /*1bc50*/  FADD.FTZ R123, R240, R123 ;  /* 0x0000007bf07b7221 */ /* 0x000fe40000010000 */
[----:B------:R-:W-:Y:S01]  /*1bc60*/  FADD.FTZ R78, R145, R78 ;  /* 0x0000004e914e7221 */ /* 0x000fe20000010000 */
[----:B------:R-:W1:Y:S01]  /*1bc70*/  MUFU.EX2 R237, R237 ;  /* 0x000000ed00ed7308 */ /* 0x000e620000000800 */
[C---:B------:R-:W-:Y:S04]  /*1bc80*/  HMMA.16816.F32 R8, R44.reuse, R56, R8 ;  /* 0x000000382c08723c */ /* 0x040fe80000001808 */
[----:B------:R-:W-:Y:S02]  /*1bc90*/  FADD.FTZ R78, R146, R78 ;  /* 0x0000004e924e7221 */ /* 0x000fe40000010000 */
[----:B----4-:R-:W-:Y:S02]  /*1bca0*/  FADD.FTZ R82, R239, R82 ;  /* 0x00000052ef527221 */ /* 0x010fe40000010000 */
[-C--:B------:R-:W-:Y:S01]  /*1bcb0*/  HMMA.16816.F32 R12, R44, R58.reuse, R12 ;  /* 0x0000003a2c0c723c */ /* 0x080fe2000000180c */
[----:B------:R-:W4:Y:S03]  /*1bcc0*/  MUFU.EX2 R236, R236 ;  /* 0x000000ec00ec7308 */ /* 0x000f260000000800 */
[----:B------:R-:W-:Y:S01]  /*1bcd0*/  FADD.FTZ R78, R252, R78 ;  /* 0x0000004efc4e7221 */ /* 0x000fe20000010000 */
[C---:B---3--:R-:W-:Y:S01]  /*1bce0*/  F2FP.PACK_AB R132, R238.reuse, R239 ;  /* 0x000000efee84723e */ /* 0x048fe200000000ff */
[----:B------:R-:W-:Y:S02]  /*1bcf0*/  FADD.FTZ R82, R238, R82 ;  /* 0x00000052ee527221 */ /* 0x000fe40000010000 */
[C---:B------:R-:W-:Y:S03]  /*1bd00*/  HMMA.16816.F32 R16, R40.reuse, R58, R16 ;  /* 0x0000003a2810723c */ /* 0x040fe60000001810 */
[----:B------:R-:W3:Y:S01]  /*1bd10*/  MUFU.EX2 R235, R235 ;  /* 0x000000eb00eb7308 */ /* 0x000ee20000000800 */
[----:B------:R-:W-:Y:S02]  /*1bd20*/  FADD.FTZ R78, R251, R78 ;  /* 0x0000004efb4e7221 */ /* 0x000fe40000010000 */
[----:B-1----:R-:W-:Y:S02]  /*1bd30*/  FADD.FTZ R80, R237, R80 ;  /* 0x00000050ed507221 */ /* 0x002fe40000010000 */
[-C--:B--2---:R-:W-:Y:S04]  /*1bd40*/  HMMA.16816.F32 R20, R40, R48.reuse, R20 ;  /* 0x000000302814723c */ /* 0x084fe80000001814 */
[----:B------:R-:W-:Y:S01]  /*1bd50*/  FADD.FTZ R78, R250, R78 ;  /* 0x0000004efa4e7221 */ /* 0x000fe20000010000 */
[----:B------:R-:W1:Y:S03]  /*1bd60*/  MUFU.EX2 R233, R233 ;  /* 0x000000e900e97308 */ /* 0x000e660000000800 */
[C---:B------:R-:W-:Y:S04]  /*1bd70*/  HMMA.16816.F32 R24, R44.reuse, R48, R24 ;  /* 0x000000302c18723c */ /* 0x040fe80000001818 */
[C---:B----4-:R-:W-:Y:S01]  /*1bd80*/  F2FP.PACK_AB R133, R236.reuse, R237 ;  /* 0x000000edec85723e */ /* 0x050fe200000000ff */
[----:B------:R-:W-:Y:S02]  /*1bd90*/  FADD.FTZ R78, R247, R78 ;  /* 0x0000004ef74e7221 */ /* 0x000fe40000010000 */
[----:B------:R-:W2:Y:S01]  /*1bda0*/  MUFU.EX2 R60, R60 ;  /* 0x0000003c003c7308 */ /* 0x000ea20000000800 */
[-C--:B------:R-:W-:Y:S04]  /*1bdb0*/  HMMA.16816.F32 R28, R44, R50.reuse, R28 ;  /* 0x000000322c1c723c */ /* 0x080fe8000000181c */
[----:B------:R-:W-:Y:S02]  /*1bdc0*/  FADD.FTZ R80, R236, R80 ;  /* 0x00000050ec507221 */ /* 0x000fe40000010000 */
[----:B---3--:R-:W-:Y:S02]  /*1bdd0*/  FADD.FTZ R82, R235, R82 ;  /* 0x00000052eb527221 */ /* 0x008fe40000010000 */
[----:B------:R-:W-:Y:S01]  /*1bde0*/  HMMA.16816.F32 R32, R40, R50, R32 ;  /* 0x000000322820723c */ /* 0x000fe20000001820 */
[----:B------:R-:W3:Y:S01]  /*1bdf0*/  MUFU.EX2 R224, R224 ;  /* 0x000000e000e07308 */ /* 0x000ee20000000800 */
[----:B------:R-:W4:Y:S02]  /*1be00*/  LDSM.16.MT88.4 R40, [R191+0x5c00] ;  /* 0x005c0000bf28783b */ /* 0x000f240000004200 */
        /* <DEDUP_REMOVED lines=8> */
[-C--:B------:R-:W-:Y:S05]  /*1be90*/  HMMA.16816.F32 R160, R132, R148.reuse, R4 ;  /* 0x0000009484a0723c */ /* 0x080fea0000001804 */
[----:B-1----:R-:W-:Y:S04]  /*1bea0*/  FADD.FTZ R78, R37, R78 ;  /* 0x0000004e254e7221 */ /* 0x002fe80000010000 */
        /* <DEDUP_REMOVED lines=12> */
[----:B------:R-:W-:Y:S04]  /*1bf70*/  FADD.FTZ R123, R182, R123 ;  /* 0x0000007bb67b7221 */ /* 0x000fe80000010000 */
[----:B-1----:R-:W-:Y:S01]  /*1bf80*/  FADD.FTZ R123, R181, R123 ;  /* 0x0000007bb57b7221 */ /* 0x002fe20000010000 */
        /* <DEDUP_REMOVED lines=10> */
.L_x_1107:
        /* <DEDUP_REMOVED lines=192> */
[----:B------:R1:W1:Y:S01]  /*1cc30*/  LDS.128 R28, [R199+0x1800] ;  /* 0x00180000c71c7984 */ /* 0x0002620000000c00 */
        /* <DEDUP_REMOVED lines=46> */
.L_x_1112:
[----:B------:R-:W-:Y:S05]  /*1cf20*/  BSYNC B0 ;  /* 0x0000000000007941 */ /* 0x000fea0003800000 */
.L_x_1111:
        /* <DEDUP_REMOVED lines=33> */
.L_x_1114:
[----:B------:R-:W-:Y:S05]  /*1d140*/  BSYNC B0 ;  /* 0x0000000000007941 */ /* 0x000fea0003800000 */
.L_x_1113:
        /* <DEDUP_REMOVED lines=15> */
.L_x_1116:
[----:B------:R-:W-:Y:S05]  /*1d240*/  BSYNC B0 ;  /* 0x0000000000007941 */ /* 0x000fea0003800000 */
.L_x_1115:
        /* <DEDUP_REMOVED lines=15> */
.L_x_1118:
[----:B------:R-:W-:Y:S05]  /*1d340*/  BSYNC B0 ;  /* 0x0000000000007941 */ /* 0x000fea0003800000 */
.L_x_1117:
        /* <DEDUP_REMOVED lines=15> */
.L_x_1119:
        /* <DEDUP_REMOVED lines=12> */
.L_x_1148:


//--------------------- .nv.shared._ZN5flash16flash_fwd_kernelI23Flash_fwd_kernel_traitsILi32ELi128ELi128ELi4ELb0ELb0EN7cutlass6half_tE19Flash_kernel_traitsILi32ELi128ELi128ELi4ES3_EELb0ELb0ELb0ELb0ELb0ELb1ELb0ELb0EEEvNS_16Flash_fwd_paramsE --------------------------
	.section	.nv.shared._ZN5flash16flash_fwd_kernelI23Flash_fwd_kernel_traitsILi32ELi128ELi128ELi4ELb0ELb0EN7cutlass6half_tE19Flash_kernel_traitsILi32ELi128ELi128ELi4ES3_EELb0ELb0ELb0ELb0ELb0ELb1ELb0ELb0EEEvNS_16Flash_fwd_paramsE,"aw",@nobits
	.sectionflags	@""
	.align	16


//--------------------- .nv.global                --------------------------
	.section	.nv.global,"aw",@nobits
.nv.global:
	.type		_ZN65_INTERNAL_adb80482_29_flash_fwd_hdim32_fp16_sm80_cu_9949e2e8_32794cute1_E,@object
	.size		_ZN65_INTERNAL_adb80482_29_flash_fwd_hdim32_fp16_sm80_cu_9949e2e8_32794cute1_E,(_ZN65_INTERNAL_adb80482_29_flash_fwd_hdim32_fp16_sm80_cu_9949e2e8_32794cuda3std3__45__cpo6cbeginE - _ZN65_INTERNAL_adb80482_29_flash_fwd_hdim32_fp16_sm80_cu_9949e2e8_32794cute1_E)
_ZN65_INTERNAL_adb80482_29_flash_fwd_hdim32_fp16_sm80_cu_9949e2e8_32794cute1_E:
	.zero		1
	.type		_ZN65_INTERNAL_adb80482_29_flash_fwd_hdim32_fp16_sm80_cu_9949e2e8_32794cuda3std3__45__cpo6cbeginE,@object
	.size		_ZN65_INTERNAL_adb80482_29_flash_fwd_hdim32_fp16_sm80_cu_9949e2e8_32794cuda3std3__45__cpo6cbeginE,(_ZN65_INTERNAL_adb80482_29_flash_fwd_hdim32_fp16_sm80_cu_9949e2e8_32794cuda3std3__48in_placeE - _ZN65_INTERNAL_adb80482_29_flash_fwd_hdim32_fp16_sm80_cu_9949e2e8_32794cuda3std3__45__cpo6cbeginE)
_ZN65_INTERNAL_adb80482_29_flash_fwd_hdim32_fp16_sm80_cu_9949e2e8_32794cuda3std3__45__cpo6cbeginE:
	.zero		1
	.type		_ZN65_INTERNAL_adb80482_29_flash_fwd_hdim32_fp16_sm80_cu_9949e2e8_32794cuda3std3__48in_placeE,@object
	.size		_ZN65_INTERNAL_adb80482_29_flash_fwd_hdim32_fp16_sm80_cu_9949e2e8_32794cuda3std3__48in_placeE,(_ZN65_INTERNAL_adb80482_29_flash_fwd_hdim32_fp16_sm80_cu_9949e2e8_32794cuda3std6ranges3__45__cpo9iter_moveE - _ZN65_INTERNAL_adb80482_29_flash_fwd_hdim32_fp16_sm80_cu_9949e2e8_32794cuda3std3__48in_placeE)
_ZN65_INTERNAL_adb80482_29_flash_fwd_hdim32_fp16_sm80_cu_9949e2e8_32794cuda3std3__48in_placeE:
	.zero		1
	.type		_ZN65_INTERNAL_adb80482_29_flash_fwd_hdim32_fp16_sm80_cu_9949e2e8_32794cuda3std6ranges3__45__cpo9iter_moveE,@object
	.size		_ZN65_INTERNAL_adb80482_29_flash_fwd_hdim32_fp16_sm80_cu_9949e2e8_32794cuda3std6ranges3__45__cpo9iter_moveE,(_ZN65_INTERNAL_adb80482_29_flash_fwd_hdim32_fp16_sm80_cu_9949e2e8_32794cuda3std3__45__cpo5beginE - _ZN65_INTERNAL_adb80482_29_flash_fwd_hdim32_fp16_sm80_cu_9949e2e8_32794cuda3std6ranges3__45__cpo9iter_moveE)
_ZN65_INTERNAL_adb80482_29_flash_fwd_hdim32_fp16_sm80_cu_9949e2e8_32794cuda3std6ranges3__45__cpo9iter_moveE:
	.zero		1
	.type		_ZN65_INTERNAL_adb80482_29_flash_fwd_hdim32_fp16_sm80_cu_9949e2e8_32794cuda3std3__45__cpo5beginE,@object
	.size		_ZN65_INTERNAL_adb80482_29_flash_fwd_hdim32_fp16_sm80_cu_9949e2e8_32794cuda3std3__45__cpo5beginE,(_ZN65_INTERNAL_adb80482_29_flash_fwd_hdim32_fp16_sm80_cu_9949e2e8_32794cuda3std3__467_GLOBAL__N__adb80482_29_flash_fwd_hdim32_fp16_sm80_cu_9949e2e8_32796ignoreE - _ZN65_INTERNAL_adb80482_29_flash_fwd_hdim32_fp16_sm80_cu_9949e2e8_32794cuda3std3__45__cpo5beginE)
_ZN65_INTERNAL_adb80482_29_flash_fwd_hdim32_fp16_sm80_cu_9949e2e8_32794cuda3std3__45__cpo5beginE:
	.zero		1
	.type		_ZN65_INTERNAL_adb80482_29_flash_fwd_hdim32_fp16_sm80_cu_9949e2e8_32794cuda3std3__467_GLOBAL__N__adb80482_29_flash_fwd_hdim32_fp16_sm80_cu_9949e2e8_32796ignoreE,@object
	.size		_ZN65_INTERNAL_adb80482_29_flash_fwd_hdim32_fp16_sm80_cu_9949e2e8_32794cuda3std3__467_GLOBAL__N__adb80482_29_flash_fwd_hdim32_fp16_sm80_cu_9949e2e8_32796ignoreE,(_ZN65_INTERNAL_adb80482_29_flash_fwd_hdim32_fp16_sm80_cu_9949e2e8_32794cute7productE - _ZN65_INTERNAL_adb80482_29_flash_fwd_hdim32_fp16_sm80_cu_9949e2e8_32794cuda3std3__467_GLOBAL__N__adb80482_29_flash_fwd_hdim32_fp16_sm80_cu_9949e2e8_32796ignoreE)
_ZN65_INTERNAL_adb80482_29_flash_fwd_hdim32_fp16_sm80_cu_9949e2e8_32794cuda3std3__467_GLOBAL__N__adb80482_29_flash_fwd_hdim32_fp16_sm80_cu_9949e2e8_32796ignoreE:
	.zero		1
	.type		_ZN65_INTERNAL_adb80482_29_flash_fwd_hdim32_fp16_sm80_cu_9949e2e8_32794cute7productE,@object
	.size		_ZN65_INTERNAL_adb80482_29_flash_fwd_hdim32_fp16_sm80_cu_9949e2e8_32794cute7productE,(_ZN65_INTERNAL_adb80482_29_flash_fwd_hdim32_fp16_sm80_cu_9949e2e8_32794cuda3std3__45__cpo3endE - _ZN65_INTERNAL_adb80482_29_flash_fwd_hdim32_fp16_sm80_cu_9949e2e8_32794cute7productE)
_ZN65_INTERNAL_adb80482_29_flash_fwd_hdim32_fp16_sm80_cu_9949e2e8_32794cute7productE:
	.zero		1
	.type		_ZN65_INTERNAL_adb80482_29_flash_fwd_hdim32_fp16_sm80_cu_9949e2e8_32794cuda3std3__45__cpo3endE,@object
	.size		_ZN65_INTERNAL_adb80482_29_flash_fwd_hdim32_fp16_sm80_cu_9949e2e8_32794cuda3std3__45__cpo3endE,(_ZN65_INTERNAL_adb80482_29_flash_fwd_hdim32_fp16_sm80_cu_9949e2e8_32794cuda3std3__419piecewise_constructE - _ZN65_INTERNAL_adb80482_29_flash_fwd_hdim32_fp16_sm80_cu_9949e2e8_32794cuda3std3__45__cpo3endE)
_ZN65_INTERNAL_adb80482_29_flash_fwd_hdim32_fp16_sm80_cu_9949e2e8_32794cuda3std3__45__cpo3endE:
	.zero		1
	.type		_ZN65_INTERNAL_adb80482_29_flash_fwd_hdim32_fp16_sm80_cu_9949e2e8_32794cuda3std3__419piecewise_constructE,@object
	.size		_ZN65_INTERNAL_adb80482_29_flash_fwd_hdim32_fp16_sm80_cu_9949e2e8_32794cuda3std3__419piecewise_constructE,(_ZN65_INTERNAL_adb80482_29_flash_fwd_hdim32_fp16_sm80_cu_9949e2e8_32794cuda3std3__45__cpo4cendE - _ZN65_INTERNAL_adb80482_29_flash_fwd_hdim32_fp16_sm80_cu_9949e2e8_32794cuda3std3__419piecewise_constructE)
_ZN65_INTERNAL_adb80482_29_flash_fwd_hdim32_fp16_sm80_cu_9949e2e8_32794cuda3std3__419piecewise_constructE:
	.zero		1
	.type		_ZN65_INTERNAL_adb80482_29_flash_fwd_hdim32_fp16_sm80_cu_9949e2e8_32794cuda3std3__45__cpo4cendE,@object
	.size		_ZN65_INTERNAL_adb80482_29_flash_fwd_hdim32_fp16_sm80_cu_9949e2e8_32794cuda3std3__45__cpo4cendE,(_ZN65_INTERNAL_adb80482_29_flash_fwd_hdim32_fp16_sm80_cu_9949e2e8_32794cuda3std6ranges3__45__cpo4swapE - _ZN65_INTERNAL_adb80482_29_flash_fwd_hdim32_fp16_sm80_cu_9949e2e8_32794cuda3std3__45__cpo4cendE)
_ZN65_INTERNAL_adb80482_29_flash_fwd_hdim32_fp16_sm80_cu_9949e2e8_32794cuda3std3__45__cpo4cendE:
	.zero		1
	.type		_ZN65_INTERNAL_adb80482_29_flash_fwd_hdim32_fp16_sm80_cu_9949e2e8_32794cuda3std6ranges3__45__cpo4swapE,@object
	.size		_ZN65_INTERNAL_adb80482_29_flash_fwd_hdim32_fp16_sm80_cu_9949e2e8_32794cuda3std6ranges3__45__cpo4swapE,(.L_7 - _ZN65_INTERNAL_adb80482_29_flash_fwd_hdim32_fp16_sm80_cu_9949e2e8_32794cuda3std6ranges3__45__cpo4swapE)
_ZN65_INTERNAL_adb80482_29_flash_fwd_hdim32_fp16_sm80_cu_9949e2e8_32794cuda3std6ranges3__45__cpo4swapE:
	.zero		1
.L_7:


//--------------------- .nv.shared._ZN5flash16flash_fwd_kernelI23Flash_fwd_kernel_traitsILi32ELi128ELi128ELi4ELb0ELb0EN7cutlass6half_tE19Flash_kernel_traitsILi32ELi128ELi128ELi4ES3_EELb0ELb0ELb0ELb0ELb1ELb1ELb0ELb0EEEvNS_16Flash_fwd_paramsE --------------------------
	.section	.nv.shared._ZN5flash16flash_fwd_kernelI23Flash_fwd_kernel_traitsILi32ELi128ELi128ELi4ELb0ELb0EN7cutlass6half_tE19Flash_kernel_traitsILi32ELi128ELi128ELi4ES3_EELb0ELb0ELb0ELb0ELb1ELb1ELb0ELb0EEEvNS_16Flash_fwd_paramsE,"aw",@nobits
	.sectionflags	@""
	.align	16


//--------------------- .nv.shared._ZN5flash16flash_fwd_kernelI23Flash_fwd_kernel_traitsILi32ELi128ELi128ELi4ELb0ELb0EN7cutlass6half_tE19Flash_kernel_traitsILi32ELi128ELi128ELi4ES3_EELb0ELb0ELb0ELb0ELb0ELb0ELb0ELb0EEEvNS_16Flash_fwd_paramsE --------------------------
	.section	.nv.shared._ZN5flash16flash_fwd_kernelI23Flash_fwd_kernel_traitsILi32ELi128ELi128ELi4ELb0ELb0EN7cutlass6half_tE19Flash_kernel_traitsILi32ELi128ELi128ELi4ES3_EELb0ELb0ELb0ELb0ELb0ELb0ELb0ELb0EEEvNS_16Flash_fwd_paramsE,"aw",@nobits
	.sectionflags	@""
	.align	16


//--------------------- .nv.shared._ZN5flash16flash_fwd_kernelI23Flash_fwd_kernel_traitsILi32ELi128ELi128ELi4ELb0ELb0EN7cutlass6half_tE19Flash_kernel_traitsILi32ELi128ELi128ELi4ES3_EELb0ELb0ELb0ELb1ELb0ELb0ELb0ELb0EEEvNS_16Flash_fwd_paramsE --------------------------
	.section	.nv.shared._ZN5flash16flash_fwd_kernelI23Flash_fwd_kernel_traitsILi32ELi128ELi128ELi4ELb0ELb0EN7cutlass6half_tE19Flash_kernel_traitsILi32ELi128ELi128ELi4ES3_EELb0ELb0ELb0ELb1ELb0ELb0ELb0ELb0EEEvNS_16Flash_fwd_paramsE,"aw",@nobits
	.sectionflags	@""
	.align	16


//--------------------- .nv.shared._ZN5flash16flash_fwd_kernelI23Flash_fwd_kernel_traitsILi32ELi128ELi128ELi4ELb0ELb0EN7cutlass6half_tE19Flash_kernel_traitsILi32ELi128ELi128ELi4ES3_EELb0ELb0ELb1ELb0ELb0ELb1ELb0ELb0EEEvNS_16Flash_fwd_paramsE --------------------------
	.section	.nv.shared._ZN5flash16flash_fwd_kernelI23Flash_fwd_kernel_traitsILi32ELi128ELi128ELi4ELb0ELb0EN7cutlass6half_tE19Flash_kernel_traitsILi32ELi128ELi128ELi4ES3_EELb0ELb0ELb1ELb0ELb0ELb1ELb0ELb0EEEvNS_16Flash_fwd_paramsE,"aw",@nobits
	.sectionflags	@""
	.align	16


//--------------------- .nv.shared._ZN5flash16flash_fwd_kernelI23Flash_fwd_kernel_traitsILi32ELi128ELi128ELi4ELb0ELb0EN7cutlass6half_tE19Flash_kernel_traitsILi32ELi128ELi128ELi4ES3_EELb0ELb0ELb1ELb0ELb0ELb0ELb0ELb0EEEvNS_16Flash_fwd_paramsE --------------------------
	.section	.nv.shared._ZN5flash16flash_fwd_kernelI23Flash_fwd_kernel_traitsILi32ELi128ELi128ELi4ELb0ELb0EN7cutlass6half_tE19Flash_kernel_traitsILi32ELi128ELi128ELi4ES3_EELb0ELb0ELb1ELb0ELb0ELb0ELb0ELb0EEEvNS_16Flash_fwd_paramsE,"aw",@nobits
	.sectionflags	@""
	.align	16


//--------------------- .nv.shared._ZN5flash16flash_fwd_kernelI23Flash_fwd_kernel_traitsILi32ELi128ELi128ELi4ELb0ELb0EN7cutlass6half_tE19Flash_kernel_traitsILi32ELi128ELi128ELi4ES3_EELb0ELb0ELb1ELb1ELb0ELb0ELb0ELb0EEEvNS_16Flash_fwd_paramsE --------------------------
	.section	.nv.shared._ZN5flash16flash_fwd_kernelI23Flash_fwd_kernel_traitsILi32ELi128ELi128ELi4ELb0ELb0EN7cutlass6half_tE19Flash_kernel_traitsILi32ELi128ELi128ELi4ES3_EELb0ELb0ELb1ELb1ELb0ELb0ELb0ELb0EEEvNS_16Flash_fwd_paramsE,"aw",@nobits
	.sectionflags	@""
	.align	16


//--------------------- .nv.shared._ZN5flash16flash_fwd_kernelI23Flash_fwd_kernel_traitsILi32ELi128ELi128ELi4ELb0ELb0EN7cutlass6half_tE19Flash_kernel_traitsILi32ELi128ELi128ELi4ES3_EELb1ELb0ELb0ELb0ELb0ELb1ELb0ELb0EEEvNS_16Flash_fwd_paramsE --------------------------
	.section	.nv.shared._ZN5flash16flash_fwd_kernelI23Flash_fwd_kernel_traitsILi32ELi128ELi128ELi4ELb0ELb0EN7cutlass6half_tE19Flash_kernel_traitsILi32ELi128ELi128ELi4ES3_EELb1ELb0ELb0ELb0ELb0ELb1ELb0ELb0EEEvNS_16Flash_fwd_paramsE,"aw",@nobits
	.sectionflags	@""
	.align	16


//--------------------- .nv.shared._ZN5flash16flash_fwd_kernelI23Flash_fwd_kernel_traitsILi32ELi128ELi128ELi4ELb0ELb0EN7cutlass6half_tE19Flash_kernel_traitsILi32ELi128ELi128ELi4ES3_EELb0ELb0ELb0ELb0ELb0ELb1ELb1ELb0EEEvNS_16Flash_fwd_paramsE --------------------------
	.section	.nv.shared._ZN5flash16flash_fwd_kernelI23Flash_fwd_kernel_traitsILi32ELi128ELi128ELi4ELb0ELb0EN7cutlass6half_tE19Flash_kernel_traitsILi32ELi128ELi128ELi4ES3_EELb0ELb0ELb0ELb0ELb0ELb1ELb1ELb0EEEvNS_16Flash_fwd_paramsE,"aw",@nobits
	.sectionflags	@""
	.align	16


//--------------------- .nv.shared._ZN5flash16flash_fwd_kernelI23Flash_fwd_kernel_traitsILi32ELi128ELi128ELi4ELb0ELb0EN7cutlass6half_tE19Flash_kernel_traitsILi32ELi128ELi128ELi4ES3_EELb1ELb0ELb0ELb0ELb0ELb0ELb0ELb0EEEvNS_16Flash_fwd_paramsE --------------------------
	.section	.nv.shared._ZN5flash16flash_fwd_kernelI23Flash_fwd_kernel_traitsILi32ELi128ELi128ELi4ELb0ELb0EN7cutlass6half_tE19Flash_kernel_traitsILi32ELi128ELi128ELi4ES3_EELb1ELb0ELb0ELb0ELb0ELb0ELb0ELb0EEEvNS_16Flash_fwd_paramsE,"aw",@nobits
	.sectionflags	@""
	.align	16


//--------------------- .nv.shared._ZN5flash16flash_fwd_kernelI23Flash_fwd_kernel_traitsILi32ELi128ELi128ELi4ELb0ELb0EN7cutlass6half_tE19Flash_kernel_traitsILi32ELi128ELi128ELi4ES3_EELb1ELb0ELb1ELb0ELb0ELb0ELb0ELb0EEEvNS_16Flash_fwd_paramsE --------------------------
	.section	.nv.shared._ZN5flash16flash_fwd_kernelI23Flash_fwd_kernel_traitsILi32ELi128ELi128ELi4ELb0ELb0EN7cutlass6half_tE19Flash_kernel_traitsILi32ELi128ELi128ELi4ES3_EELb1ELb0ELb1ELb0ELb0ELb0ELb0ELb0EEEvNS_16Flash_fwd_paramsE,"aw",@nobits
	.sectionflags	@""
	.align	16


//--------------------- .nv.shared._ZN5flash16flash_fwd_kernelI23Flash_fwd_kernel_traitsILi32ELi128ELi128ELi4ELb0ELb0EN7cutlass6half_tE19Flash_kernel_traitsILi32ELi128ELi128ELi4ES3_EELb1ELb0ELb0ELb0ELb1ELb1ELb0ELb0EEEvNS_16Flash_fwd_paramsE --------------------------
	.section	.nv.shared._ZN5flash16flash_fwd_kernelI23Flash_fwd_kernel_traitsILi32ELi128ELi128ELi4ELb0ELb0EN7cutlass6half_tE19Flash_kernel_traitsILi32ELi128ELi128ELi4ES3_EELb1ELb0ELb0ELb0ELb1ELb1ELb0ELb0EEEvNS_16Flash_fwd_paramsE,"aw",@nobits
	.sectionflags	@""
	.align	16


//--------------------- .nv.shared._ZN5flash16flash_fwd_kernelI23Flash_fwd_kernel_traitsILi32ELi128ELi128ELi4ELb0ELb0EN7cutlass6half_tE19Flash_kernel_traitsILi32ELi128ELi128ELi4ES3_EELb0ELb0ELb0ELb0ELb1ELb1ELb1ELb0EEEvNS_16Flash_fwd_paramsE --------------------------
	.section	.nv.shared._ZN5flash16flash_fwd_kernelI23Flash_fwd_kernel_traitsILi32ELi128ELi128ELi4ELb0ELb0EN7cutlass6half_tE19Flash_kernel_traitsILi32ELi128ELi128ELi4ES3_EELb0ELb0ELb0ELb0ELb1ELb1ELb1ELb0EEEvNS_16Flash_fwd_paramsE,"aw",@nobits
	.sectionflags	@""
	.align	16


//--------------------- .nv.shared._ZN5flash16flash_fwd_kernelI23Flash_fwd_kernel_traitsILi32ELi128ELi128ELi4ELb0ELb0EN7cutlass6half_tE19Flash_kernel_traitsILi32ELi128ELi128ELi4ES3_EELb1ELb0ELb0ELb1ELb0ELb0ELb0ELb0EEEvNS_16Flash_fwd_paramsE --------------------------
	.section	.nv.shared._ZN5flash16flash_fwd_kernelI23Flash_fwd_kernel_traitsILi32ELi128ELi128ELi4ELb0ELb0EN7cutlass6half_tE19Flash_kernel_traitsILi32ELi128ELi128ELi4ES3_EELb1ELb0ELb0ELb1ELb0ELb0ELb0ELb0EEEvNS_16Flash_fwd_paramsE,"aw",@nobits
	.sectionflags	@""
	.align	16


//--------------------- .nv.shared._ZN5flash16flash_fwd_kernelI23Flash_fwd_kernel_traitsILi32ELi128ELi128ELi4ELb0ELb0EN7cutlass6half_tE19Flash_kernel_traitsILi32ELi128ELi128ELi4ES3_EELb1ELb0ELb0ELb0ELb0ELb0ELb0ELb1EEEvNS_16Flash_fwd_paramsE --------------------------
	.section	.nv.shared._ZN5flash16flash_fwd_kernelI23Flash_fwd_kernel_traitsILi32ELi128ELi128ELi4ELb0ELb0EN7cutlass6half_tE19Flash_kernel_traitsILi32ELi128ELi128ELi4ES3_EELb1ELb0ELb0ELb0ELb0ELb0ELb0ELb1EEEvNS_16Flash_fwd_paramsE,"aw",@nobits
	.sectionflags	@""
	.align	16


//--------------------- .nv.shared._ZN5flash16flash_fwd_kernelI23Flash_fwd_kernel_traitsILi32ELi128ELi128ELi4ELb0ELb0EN7cutlass6half_tE19Flash_kernel_traitsILi32ELi128ELi128ELi4ES3_EELb0ELb0ELb0ELb0ELb0ELb0ELb1ELb0EEEvNS_16Flash_fwd_paramsE --------------------------
	.section	.nv.shared._ZN5flash16flash_fwd_kernelI23Flash_fwd_kernel_traitsILi32ELi128ELi128ELi4ELb0ELb0EN7cutlass6half_tE19Flash_kernel_traitsILi32ELi128ELi128ELi4ES3_EELb0ELb0ELb0ELb0ELb0ELb0ELb1ELb0EEEvNS_16Flash_fwd_paramsE,"aw",@nobits
	.sectionflags	@""
	.align	16


//--------------------- .nv.shared._ZN5flash16flash_fwd_kernelI23Flash_fwd_kernel_traitsILi32ELi128ELi128ELi4ELb0ELb0EN7cutlass6half_tE19Flash_kernel_traitsILi32ELi128ELi128ELi4ES3_EELb1ELb0ELb0ELb1ELb0ELb0ELb0ELb1EEEvNS_16Flash_fwd_paramsE --------------------------
	.section	.nv.shared._ZN5flash16flash_fwd_kernelI23Flash_fwd_kernel_traitsILi32ELi128ELi128ELi4ELb0ELb0EN7cutlass6half_tE19Flash_kernel_traitsILi32ELi128ELi128ELi4ES3_EELb1ELb0ELb0ELb1ELb0ELb0ELb0ELb1EEEvNS_16Flash_fwd_paramsE,"aw",@nobits
	.sectionflags	@""
	.align	16


//--------------------- .nv.shared._ZN5flash16flash_fwd_kernelI23Flash_fwd_kernel_traitsILi32ELi128ELi128ELi4ELb0ELb0EN7cutlass6half_tE19Flash_kernel_traitsILi32ELi128ELi128ELi4ES3_EELb0ELb0ELb0ELb1ELb0ELb0ELb1ELb0EEEvNS_16Flash_fwd_paramsE --------------------------
	.section	.nv.shared._ZN5flash16flash_fwd_kernelI23Flash_fwd_kernel_traitsILi32ELi128ELi128ELi4ELb0ELb0EN7cutlass6half_tE19Flash_kernel_traitsILi32ELi128ELi128ELi4ES3_EELb0ELb0ELb0ELb1ELb0ELb0ELb1ELb0EEEvNS_16Flash_fwd_paramsE,"aw",@nobits
	.sectionflags	@""
	.align	16


//--------------------- .nv.shared._ZN5flash16flash_fwd_kernelI23Flash_fwd_kernel_traitsILi32ELi128ELi128ELi4ELb0ELb0EN7cutlass6half_tE19Flash_kernel_traitsILi32ELi128ELi128ELi4ES3_EELb1ELb0ELb1ELb0ELb0ELb1ELb0ELb0EEEvNS_16Flash_fwd_paramsE --------------------------
	.section	.nv.shared._ZN5flash16flash_fwd_kernelI23Flash_fwd_kernel_traitsILi32ELi128ELi128ELi4ELb0ELb0EN7cutlass6half_tE19Flash_kernel_traitsILi32ELi128ELi128ELi4ES3_EELb1ELb0ELb1ELb0ELb0ELb1ELb0ELb0EEEvNS_16Flash_fwd_paramsE,"aw",@nobits
	.sectionflags	@""
	.align	16


//--------------------- .nv.shared._ZN5flash16flash_fwd_kernelI23Flash_fwd_kernel_traitsILi32ELi128ELi128ELi4ELb0ELb0EN7cutlass6half_tE19Flash_kernel_traitsILi32ELi128ELi128ELi4ES3_EELb0ELb0ELb1ELb0ELb0ELb1ELb1ELb0EEEvNS_16Flash_fwd_paramsE --------------------------
	.section	.nv.shared._ZN5flash16flash_fwd_kernelI23Flash_fwd_kernel_traitsILi32ELi128ELi128ELi4ELb0ELb0EN7cutlass6half_tE19Flash_kernel_traitsILi32ELi128ELi128ELi4ES3_EELb0ELb0ELb1ELb0ELb0ELb1ELb1ELb0EEEvNS_16Flash_fwd_paramsE,"aw",@nobits
	.sectionflags	@""
	.align	16


//--------------------- .nv.shared._ZN5flash16flash_fwd_kernelI23Flash_fwd_kernel_traitsILi32ELi128ELi128ELi4ELb0ELb0EN7cutlass6half_tE19Flash_kernel_traitsILi32ELi128ELi128ELi4ES3_EELb1ELb0ELb1ELb1ELb0ELb0ELb0ELb0EEEvNS_16Flash_fwd_paramsE --------------------------
	.section	.nv.shared._ZN5flash16flash_fwd_kernelI23Flash_fwd_kernel_traitsILi32ELi128ELi128ELi4ELb0ELb0EN7cutlass6half_tE19Flash_kernel_traitsILi32ELi128ELi128ELi4ES3_EELb1ELb0ELb1ELb1ELb0ELb0ELb0ELb0EEEvNS_16Flash_fwd_paramsE,"aw",@nobits
	.sectionflags	@""
	.align	16


//--------------------- .nv.shared._ZN5flash16flash_fwd_kernelI23Flash_fwd_kernel_traitsILi32ELi128ELi128ELi4ELb0ELb0EN7cutlass6half_tE19Flash_kernel_traitsILi32ELi128ELi128ELi4ES3_EELb1ELb0ELb1ELb0ELb0ELb0ELb0ELb1EEEvNS_16Flash_fwd_paramsE --------------------------
	.section	.nv.shared._ZN5flash16flash_fwd_kernelI23Flash_fwd_kernel_traitsILi32ELi128ELi128ELi4ELb0ELb0EN7cutlass6half_tE19Flash_kernel_traitsILi32ELi128ELi128ELi4ES3_EELb1ELb0ELb1ELb0ELb0ELb0ELb0ELb1EEEvNS_16Flash_fwd_paramsE,"aw",@nobits
	.sectionflags	@""
	.align	16


//--------------------- .nv.shared._ZN5flash16flash_fwd_kernelI23Flash_fwd_kernel_traitsILi32ELi128ELi128ELi4ELb0ELb0EN7cutlass6half_tE19Flash_kernel_traitsILi32ELi128ELi128ELi4ES3_EELb0ELb0ELb1ELb0ELb0ELb0ELb1ELb0EEEvNS_16Flash_fwd_paramsE --------------------------
	.section	.nv.shared._ZN5flash16flash_fwd_kernelI23Flash_fwd_kernel_traitsILi32ELi128ELi128ELi4ELb0ELb0EN7cutlass6half_tE19Flash_kernel_traitsILi32ELi128ELi128ELi4ES3_EELb0ELb0ELb1ELb0ELb0ELb0ELb1ELb0EEEvNS_16Flash_fwd_paramsE,"aw",@nobits
	.sectionflags	@""
	.align	16


//--------------------- .nv.shared._ZN5flash16flash_fwd_kernelI23Flash_fwd_kernel_traitsILi32ELi128ELi128ELi4ELb0ELb0EN7cutlass6half_tE19Flash_kernel_traitsILi32ELi128ELi128ELi4ES3_EELb1ELb0ELb1ELb1ELb0ELb0ELb0ELb1EEEvNS_16Flash_fwd_paramsE --------------------------
	.section	.nv.shared._ZN5flash16flash_fwd_kernelI23Flash_fwd_kernel_traitsILi32ELi128ELi128ELi4ELb0ELb0EN7cutlass6half_tE19Flash_kernel_traitsILi32ELi128ELi128ELi4ES3_EELb1ELb0ELb1ELb1ELb0ELb0ELb0ELb1EEEvNS_16Flash_fwd_paramsE,"aw",@nobits
	.sectionflags	@""
	.align	16


//--------------------- .nv.shared._ZN5flash16flash_fwd_kernelI23Flash_fwd_kernel_traitsILi32ELi128ELi128ELi4ELb0ELb0EN7cutlass6half_tE19Flash_kernel_traitsILi32ELi128ELi128ELi4ES3_EELb0ELb0ELb1ELb1ELb0ELb0ELb1ELb0EEEvNS_16Flash_fwd_paramsE --------------------------
	.section	.nv.shared._ZN5flash16flash_fwd_kernelI23Flash_fwd_kernel_traitsILi32ELi128ELi128ELi4ELb0ELb0EN7cutlass6half_tE19Flash_kernel_traitsILi32ELi128ELi128ELi4ES3_EELb0ELb0ELb1ELb1ELb0ELb0ELb1ELb0EEEvNS_16Flash_fwd_paramsE,"aw",@nobits
	.sectionflags	@""
	.align	16
